	.target	sm_103a

	.elftype	@"ET_EXEC"


//--------------------- .note.nv.tkinfo           --------------------------
	.section	.note.nv.tkinfo,"",@"SHT_NOTE"
	.sectionflags	@"SHF_NOTE_NV_TKINFO"
	.tkinfo
        /*0018*/ 	.word	0x00000002
        /*0030*/ 	.string	""
        /*0030*/ 	.string	"ptxas"
        /*0030*/ 	.string	"Cuda compilation tools, release 13.0, V13.0.88"
        /*0030*/ 	.string	"Build cuda_13.0.r13.0/compiler.36424714_0"
        /*0030*/ 	.string	"-arch sm_103a -m 64 "



//--------------------- .note.nv.cuinfo           --------------------------
	.section	.note.nv.cuinfo,"",@"SHT_NOTE"
	.sectionflags	@"SHF_NOTE_NV_CUINFO"
        /*0018*/ 	.short	0x0002
        /*001a*/ 	.short	0x0067
        /*001c*/ 	.short	0x0082
	.zero		2


//--------------------- .nv.info                  --------------------------
	.section	.nv.info,"",@"SHT_CUDA_INFO"
	.align	4


	//----- nvinfo : EIATTR_REGCOUNT
	.align		4
        /*0000*/ 	.byte	0x04, 0x2f
        /*0002*/ 	.short	(.L_51 - .L_50)
	.align		4
.L_50:
        /*0004*/ 	.word	index@(_ZN2at6native29vectorized_elementwise_kernelILi8ENS0_13AUnaryFunctorIdddZZZNS0_21nextafter_kernel_cudaERNS_18TensorIteratorBaseEENKUlvE_clEvENKUlvE_clEvEUlddE_EESt5arrayIPcLm2EEEEviT0_T1_)
        /*0008*/ 	.word	0x00000004


	//----- nvinfo : EIATTR_FRAME_SIZE
	.align		4
.L_51:
        /*000c*/ 	.byte	0x04, 0x11
        /*000e*/ 	.short	(.L_53 - .L_52)
	.align		4
.L_52:
        /*0010*/ 	.word	index@(_ZN2at6native29vectorized_elementwise_kernelILi8ENS0_13AUnaryFunctorIdddZZZNS0_21nextafter_kernel_cudaERNS_18TensorIteratorBaseEENKUlvE_clEvENKUlvE_clEvEUlddE_EESt5arrayIPcLm2EEEEviT0_T1_)
        /*0014*/ 	.word	0x00000000


	//----- nvinfo : EIATTR_REGCOUNT
	.align		4
.L_53:
        /*0018*/ 	.byte	0x04, 0x2f
        /*001a*/ 	.short	(.L_55 - .L_54)
	.align		4
.L_54:
        /*001c*/ 	.word	index@(_ZN2at6native29vectorized_elementwise_kernelILi4ENS0_13AUnaryFunctorIdddZZZNS0_21nextafter_kernel_cudaERNS_18TensorIteratorBaseEENKUlvE_clEvENKUlvE_clEvEUlddE_EESt5arrayIPcLm2EEEEviT0_T1_)
        /*0020*/ 	.word	0x00000020


	//----- nvinfo : EIATTR_FRAME_SIZE
	.align		4
.L_55:
        /*0024*/ 	.byte	0x04, 0x11
        /*0026*/ 	.short	(.L_57 - .L_56)
	.align		4
.L_56:
        /*0028*/ 	.word	index@(_ZN2at6native29vectorized_elementwise_kernelILi4ENS0_13AUnaryFunctorIdddZZZNS0_21nextafter_kernel_cudaERNS_18TensorIteratorBaseEENKUlvE_clEvENKUlvE_clEvEUlddE_EESt5arrayIPcLm2EEEEviT0_T1_)
        /*002c*/ 	.word	0x00000000


	//----- nvinfo : EIATTR_REGCOUNT
	.align		4
.L_57:
        /*0030*/ 	.byte	0x04, 0x2f
        /*0032*/ 	.short	(.L_59 - .L_58)
	.align		4
.L_58:
        /*0034*/ 	.word	index@(_ZN2at6native29vectorized_elementwise_kernelILi2ENS0_13AUnaryFunctorIdddZZZNS0_21nextafter_kernel_cudaERNS_18TensorIteratorBaseEENKUlvE_clEvENKUlvE_clEvEUlddE_EESt5arrayIPcLm2EEEEviT0_T1_)
        /*0038*/ 	.word	0x00000020


	//----- nvinfo : EIATTR_FRAME_SIZE
	.align		4
.L_59:
        /*003c*/ 	.byte	0x04, 0x11
        /*003e*/ 	.short	(.L_61 - .L_60)
	.align		4
.L_60:
        /*0040*/ 	.word	index@(_ZN2at6native29vectorized_elementwise_kernelILi2ENS0_13AUnaryFunctorIdddZZZNS0_21nextafter_kernel_cudaERNS_18TensorIteratorBaseEENKUlvE_clEvENKUlvE_clEvEUlddE_EESt5arrayIPcLm2EEEEviT0_T1_)
        /*0044*/ 	.word	0x00000000


	//----- nvinfo : EIATTR_REGCOUNT
	.align		4
.L_61:
        /*0048*/ 	.byte	0x04, 0x2f
        /*004a*/ 	.short	(.L_63 - .L_62)
	.align		4
.L_62:
        /*004c*/ 	.word	index@(_ZN2at6native27unrolled_elementwise_kernelINS0_13AUnaryFunctorIdddZZZNS0_21nextafter_kernel_cudaERNS_18TensorIteratorBaseEENKUlvE_clEvENKUlvE_clEvEUlddE_EESt5arrayIPcLm2EELi4E23TrivialOffsetCalculatorILi1EjESD_NS0_6memory15LoadWithoutCastENSE_16StoreWithoutCastEEEviT_T0_T2_T3_T4_T5_)
        /*0050*/ 	.word	0x00000018


	//----- nvinfo : EIATTR_FRAME_SIZE
	.align		4
.L_63:
        /*0054*/ 	.byte	0x04, 0x11
        /*0056*/ 	.short	(.L_65 - .L_64)
	.align		4
.L_64:
        /*0058*/ 	.word	index@(_ZN2at6native27unrolled_elementwise_kernelINS0_13AUnaryFunctorIdddZZZNS0_21nextafter_kernel_cudaERNS_18TensorIteratorBaseEENKUlvE_clEvENKUlvE_clEvEUlddE_EESt5arrayIPcLm2EELi4E23TrivialOffsetCalculatorILi1EjESD_NS0_6memory15LoadWithoutCastENSE_16StoreWithoutCastEEEviT_T0_T2_T3_T4_T5_)
        /*005c*/ 	.word	0x00000000


	//----- nvinfo : EIATTR_REGCOUNT
	.align		4
.L_65:
        /*0060*/ 	.byte	0x04, 0x2f
        /*0062*/ 	.short	(.L_67 - .L_66)
	.align		4
.L_66:
        /*0064*/ 	.word	index@(_ZN2at6native18elementwise_kernelILi128ELi2EZNS0_22gpu_kernel_impl_nocastINS0_13AUnaryFunctorIdddZZZNS0_21nextafter_kernel_cudaERNS_18TensorIteratorBaseEENKUlvE_clEvENKUlvE_clEvEUlddE_EEEEvS5_RKT_EUliE_EEviT1_)
        /*0068*/ 	.word	0x00000016


	//----- nvinfo : EIATTR_FRAME_SIZE
	.align		4
.L_67:
        /*006c*/ 	.byte	0x04, 0x11
        /*006e*/ 	.short	(.L_69 - .L_68)
	.align		4
.L_68:
        /*0070*/ 	.word	index@(_ZN2at6native18elementwise_kernelILi128ELi2EZNS0_22gpu_kernel_impl_nocastINS0_13AUnaryFunctorIdddZZZNS0_21nextafter_kernel_cudaERNS_18TensorIteratorBaseEENKUlvE_clEvENKUlvE_clEvEUlddE_EEEEvS5_RKT_EUliE_EEviT1_)
        /*0074*/ 	.word	0x00000000


	//----- nvinfo : EIATTR_REGCOUNT
	.align		4
.L_69:
        /*0078*/ 	.byte	0x04, 0x2f
        /*007a*/ 	.short	(.L_71 - .L_70)
	.align		4
.L_70:
        /*007c*/ 	.word	index@(_ZN2at6native27unrolled_elementwise_kernelINS0_13AUnaryFunctorIdddZZZNS0_21nextafter_kernel_cudaERNS_18TensorIteratorBaseEENKUlvE_clEvENKUlvE_clEvEUlddE_EESt5arrayIPcLm2EELi4E23TrivialOffsetCalculatorILi1EjESD_NS0_6memory12LoadWithCastILi1EEENSE_13StoreWithCastILi1EEEEEviT_T0_T2_T3_T4_T5_)
        /*0080*/ 	.word	0x00000026


	//----- nvinfo : EIATTR_FRAME_SIZE
	.align		4
.L_71:
        /*0084*/ 	.byte	0x04, 0x11
        /*0086*/ 	.short	(.L_73 - .L_72)
	.align		4
.L_72:
        /*0088*/ 	.word	index@(_ZN2at6native27unrolled_elementwise_kernelINS0_13AUnaryFunctorIdddZZZNS0_21nextafter_kernel_cudaERNS_18TensorIteratorBaseEENKUlvE_clEvENKUlvE_clEvEUlddE_EESt5arrayIPcLm2EELi4E23TrivialOffsetCalculatorILi1EjESD_NS0_6memory12LoadWithCastILi1EEENSE_13StoreWithCastILi1EEEEEviT_T0_T2_T3_T4_T5_)
        /*008c*/ 	.word	0x00000000


	//----- nvinfo : EIATTR_REGCOUNT
	.align		4
.L_73:
        /*0090*/ 	.byte	0x04, 0x2f
        /*0092*/ 	.short	(.L_75 - .L_74)
	.align		4
.L_74:
        /*0094*/ 	.word	index@(_ZN2at6native18elementwise_kernelILi128ELi4EZNS0_15gpu_kernel_implINS0_13AUnaryFunctorIdddZZZNS0_21nextafter_kernel_cudaERNS_18TensorIteratorBaseEENKUlvE_clEvENKUlvE_clEvEUlddE_EEEEvS5_RKT_EUliE_EEviT1_)
        /*0098*/ 	.word	0x00000018


	//----- nvinfo : EIATTR_FRAME_SIZE
	.align		4
.L_75:
        /*009c*/ 	.byte	0x04, 0x11
        /*009e*/ 	.short	(.L_77 - .L_76)
	.align		4
.L_76:
        /*00a0*/ 	.word	index@(_ZN2at6native18elementwise_kernelILi128ELi4EZNS0_15gpu_kernel_implINS0_13AUnaryFunctorIdddZZZNS0_21nextafter_kernel_cudaERNS_18TensorIteratorBaseEENKUlvE_clEvENKUlvE_clEvEUlddE_EEEEvS5_RKT_EUliE_EEviT1_)
        /*00a4*/ 	.word	0x00000000


	//----- nvinfo : EIATTR_REGCOUNT
	.align		4
.L_77:
        /*00a8*/ 	.byte	0x04, 0x2f
        /*00aa*/ 	.short	(.L_79 - .L_78)
	.align		4
.L_78:
        /*00ac*/ 	.word	index@(_ZN2at6native29vectorized_elementwise_kernelILi8ENS0_13BUnaryFunctorIdddZZZNS0_21nextafter_kernel_cudaERNS_18TensorIteratorBaseEENKUlvE_clEvENKUlvE_clEvEUlddE_EESt5arrayIPcLm2EEEEviT0_T1_)
        /*00b0*/ 	.word	0x00000004


	//----- nvinfo : EIATTR_FRAME_SIZE
	.align		4
.L_79:
        /*00b4*/ 	.byte	0x04, 0x11
        /*00b6*/ 	.short	(.L_81 - .L_80)
	.align		4
.L_80:
        /*00b8*/ 	.word	index@(_ZN2at6native29vectorized_elementwise_kernelILi8ENS0_13BUnaryFunctorIdddZZZNS0_21nextafter_kernel_cudaERNS_18TensorIteratorBaseEENKUlvE_clEvENKUlvE_clEvEUlddE_EESt5arrayIPcLm2EEEEviT0_T1_)
        /*00bc*/ 	.word	0x00000000


	//----- nvinfo : EIATTR_REGCOUNT
	.align		4
.L_81:
        /*00c0*/ 	.byte	0x04, 0x2f
        /*00c2*/ 	.short	(.L_83 - .L_82)
	.align		4
.L_82:
        /*00c4*/ 	.word	index@(_ZN2at6native29vectorized_elementwise_kernelILi4ENS0_13BUnaryFunctorIdddZZZNS0_21nextafter_kernel_cudaERNS_18TensorIteratorBaseEENKUlvE_clEvENKUlvE_clEvEUlddE_EESt5arrayIPcLm2EEEEviT0_T1_)
        /*00c8*/ 	.word	0x00000020


	//----- nvinfo : EIATTR_FRAME_SIZE
	.align		4
.L_83:
        /*00cc*/ 	.byte	0x04, 0x11
        /*00ce*/ 	.short	(.L_85 - .L_84)
	.align		4
.L_84:
        /*00d0*/ 	.word	index@(_ZN2at6native29vectorized_elementwise_kernelILi4ENS0_13BUnaryFunctorIdddZZZNS0_21nextafter_kernel_cudaERNS_18TensorIteratorBaseEENKUlvE_clEvENKUlvE_clEvEUlddE_EESt5arrayIPcLm2EEEEviT0_T1_)
        /*00d4*/ 	.word	0x00000000


	//----- nvinfo : EIATTR_REGCOUNT
	.align		4
.L_85:
        /*00d8*/ 	.byte	0x04, 0x2f
        /*00da*/ 	.short	(.L_87 - .L_86)
	.align		4
.L_86:
        /*00dc*/ 	.word	index@(_ZN2at6native29vectorized_elementwise_kernelILi2ENS0_13BUnaryFunctorIdddZZZNS0_21nextafter_kernel_cudaERNS_18TensorIteratorBaseEENKUlvE_clEvENKUlvE_clEvEUlddE_EESt5arrayIPcLm2EEEEviT0_T1_)
        /*00e0*/ 	.word	0x00000020


	//----- nvinfo : EIATTR_FRAME_SIZE
	.align		4
.L_87:
        /*00e4*/ 	.byte	0x04, 0x11
        /*00e6*/ 	.short	(.L_89 - .L_88)
	.align		4
.L_88:
        /*00e8*/ 	.word	index@(_ZN2at6native29vectorized_elementwise_kernelILi2ENS0_13BUnaryFunctorIdddZZZNS0_21nextafter_kernel_cudaERNS_18TensorIteratorBaseEENKUlvE_clEvENKUlvE_clEvEUlddE_EESt5arrayIPcLm2EEEEviT0_T1_)
        /*00ec*/ 	.word	0x00000000


	//----- nvinfo : EIATTR_REGCOUNT
	.align		4
.L_89:
        /*00f0*/ 	.byte	0x04, 0x2f
        /*00f2*/ 	.short	(.L_91 - .L_90)
	.align		4
.L_90:
        /*00f4*/ 	.word	index@(_ZN2at6native27unrolled_elementwise_kernelINS0_13BUnaryFunctorIdddZZZNS0_21nextafter_kernel_cudaERNS_18TensorIteratorBaseEENKUlvE_clEvENKUlvE_clEvEUlddE_EESt5arrayIPcLm2EELi4E23TrivialOffsetCalculatorILi1EjESD_NS0_6memory15LoadWithoutCastENSE_16StoreWithoutCastEEEviT_T0_T2_T3_T4_T5_)
        /*00f8*/ 	.word	0x00000018


	//----- nvinfo : EIATTR_FRAME_SIZE
	.align		4
.L_91:
        /*00fc*/ 	.byte	0x04, 0x11
        /*00fe*/ 	.short	(.L_93 - .L_92)
	.align		4
.L_92:
        /*0100*/ 	.word	index@(_ZN2at6native27unrolled_elementwise_kernelINS0_13BUnaryFunctorIdddZZZNS0_21nextafter_kernel_cudaERNS_18TensorIteratorBaseEENKUlvE_clEvENKUlvE_clEvEUlddE_EESt5arrayIPcLm2EELi4E23TrivialOffsetCalculatorILi1EjESD_NS0_6memory15LoadWithoutCastENSE_16StoreWithoutCastEEEviT_T0_T2_T3_T4_T5_)
        /*0104*/ 	.word	0x00000000


	//----- nvinfo : EIATTR_REGCOUNT
	.align		4
.L_93:
        /*0108*/ 	.byte	0x04, 0x2f
        /*010a*/ 	.short	(.L_95 - .L_94)
	.align		4
.L_94:
        /*010c*/ 	.word	index@(_ZN2at6native18elementwise_kernelILi128ELi2EZNS0_22gpu_kernel_impl_nocastINS0_13BUnaryFunctorIdddZZZNS0_21nextafter_kernel_cudaERNS_18TensorIteratorBaseEENKUlvE_clEvENKUlvE_clEvEUlddE_EEEEvS5_RKT_EUliE_EEviT1_)
        /*0110*/ 	.word	0x00000014


	//----- nvinfo : EIATTR_FRAME_SIZE
	.align		4
.L_95:
        /*0114*/ 	.byte	0x04, 0x11
        /*0116*/ 	.short	(.L_97 - .L_96)
	.align		4
.L_96:
        /*0118*/ 	.word	index@(_ZN2at6native18elementwise_kernelILi128ELi2EZNS0_22gpu_kernel_impl_nocastINS0_13BUnaryFunctorIdddZZZNS0_21nextafter_kernel_cudaERNS_18TensorIteratorBaseEENKUlvE_clEvENKUlvE_clEvEUlddE_EEEEvS5_RKT_EUliE_EEviT1_)
        /*011c*/ 	.word	0x00000000


	//----- nvinfo : EIATTR_REGCOUNT
	.align		4
.L_97:
        /*0120*/ 	.byte	0x04, 0x2f
        /*0122*/ 	.short	(.L_99 - .L_98)
	.align		4
.L_98:
        /*0124*/ 	.word	index@(_ZN2at6native27unrolled_elementwise_kernelINS0_13BUnaryFunctorIdddZZZNS0_21nextafter_kernel_cudaERNS_18TensorIteratorBaseEENKUlvE_clEvENKUlvE_clEvEUlddE_EESt5arrayIPcLm2EELi4E23TrivialOffsetCalculatorILi1EjESD_NS0_6memory12LoadWithCastILi1EEENSE_13StoreWithCastILi1EEEEEviT_T0_T2_T3_T4_T5_)
        /*0128*/ 	.word	0x00000022


	//----- nvinfo : EIATTR_FRAME_SIZE
	.align		4
.L_99:
        /*012c*/ 	.byte	0x04, 0x11
        /*012e*/ 	.short	(.L_101 - .L_100)
	.align		4
.L_100:
        /*0130*/ 	.word	index@(_ZN2at6native27unrolled_elementwise_kernelINS0_13BUnaryFunctorIdddZZZNS0_21nextafter_kernel_cudaERNS_18TensorIteratorBaseEENKUlvE_clEvENKUlvE_clEvEUlddE_EESt5arrayIPcLm2EELi4E23TrivialOffsetCalculatorILi1EjESD_NS0_6memory12LoadWithCastILi1EEENSE_13StoreWithCastILi1EEEEEviT_T0_T2_T3_T4_T5_)
        /*0134*/ 	.word	0x00000000


	//----- nvinfo : EIATTR_REGCOUNT
	.align		4
.L_101:
        /*0138*/ 	.byte	0x04, 0x2f
        /*013a*/ 	.short	(.L_103 - .L_102)
	.align		4
.L_102:
        /*013c*/ 	.word	index@(_ZN2at6native18elementwise_kernelILi128ELi4EZNS0_15gpu_kernel_implINS0_13BUnaryFunctorIdddZZZNS0_21nextafter_kernel_cudaERNS_18TensorIteratorBaseEENKUlvE_clEvENKUlvE_clEvEUlddE_EEEEvS5_RKT_EUliE_EEviT1_)
        /*0140*/ 	.word	0x00000018


	//----- nvinfo : EIATTR_FRAME_SIZE
	.align		4
.L_103:
        /*0144*/ 	.byte	0x04, 0x11
        /*0146*/ 	.short	(.L_105 - .L_104)
	.align		4
.L_104:
        /*0148*/ 	.word	index@(_ZN2at6native18elementwise_kernelILi128ELi4EZNS0_15gpu_kernel_implINS0_13BUnaryFunctorIdddZZZNS0_21nextafter_kernel_cudaERNS_18TensorIteratorBaseEENKUlvE_clEvENKUlvE_clEvEUlddE_EEEEvS5_RKT_EUliE_EEviT1_)
        /*014c*/ 	.word	0x00000000


	//----- nvinfo : EIATTR_REGCOUNT
	.align		4
.L_105:
        /*0150*/ 	.byte	0x04, 0x2f
        /*0152*/ 	.short	(.L_107 - .L_106)
	.align		4
.L_106:
        /*0154*/ 	.word	index@(_ZN2at6native29vectorized_elementwise_kernelILi8ENS0_13BinaryFunctorIdddZZZNS0_21nextafter_kernel_cudaERNS_18TensorIteratorBaseEENKUlvE_clEvENKUlvE_clEvEUlddE_EESt5arrayIPcLm3EEEEviT0_T1_)
        /*0158*/ 	.word	0x00000004


	//----- nvinfo : EIATTR_FRAME_SIZE
	.align		4
.L_107:
        /*015c*/ 	.byte	0x04, 0x11
        /*015e*/ 	.short	(.L_109 - .L_108)
	.align		4
.L_108:
        /*0160*/ 	.word	index@(_ZN2at6native29vectorized_elementwise_kernelILi8ENS0_13BinaryFunctorIdddZZZNS0_21nextafter_kernel_cudaERNS_18TensorIteratorBaseEENKUlvE_clEvENKUlvE_clEvEUlddE_EESt5arrayIPcLm3EEEEviT0_T1_)
        /*0164*/ 	.word	0x00000000


	//----- nvinfo : EIATTR_REGCOUNT
	.align		4
.L_109:
        /*0168*/ 	.byte	0x04, 0x2f
        /*016a*/ 	.short	(.L_111 - .L_110)
	.align		4
.L_110:
        /*016c*/ 	.word	index@(_ZN2at6native29vectorized_elementwise_kernelILi4ENS0_13BinaryFunctorIdddZZZNS0_21nextafter_kernel_cudaERNS_18TensorIteratorBaseEENKUlvE_clEvENKUlvE_clEvEUlddE_EESt5arrayIPcLm3EEEEviT0_T1_)
        /*0170*/ 	.word	0x00000028


	//----- nvinfo : EIATTR_FRAME_SIZE
	.align		4
.L_111:
        /*0174*/ 	.byte	0x04, 0x11
        /*0176*/ 	.short	(.L_113 - .L_112)
	.align		4
.L_112:
        /*0178*/ 	.word	index@(_ZN2at6native29vectorized_elementwise_kernelILi4ENS0_13BinaryFunctorIdddZZZNS0_21nextafter_kernel_cudaERNS_18TensorIteratorBaseEENKUlvE_clEvENKUlvE_clEvEUlddE_EESt5arrayIPcLm3EEEEviT0_T1_)
        /*017c*/ 	.word	0x00000000


	//----- nvinfo : EIATTR_REGCOUNT
	.align		4
.L_113:
        /*0180*/ 	.byte	0x04, 0x2f
        /*0182*/ 	.short	(.L_115 - .L_114)
	.align		4
.L_114:
        /*0184*/ 	.word	index@(_ZN2at6native29vectorized_elementwise_kernelILi2ENS0_13BinaryFunctorIdddZZZNS0_21nextafter_kernel_cudaERNS_18TensorIteratorBaseEENKUlvE_clEvENKUlvE_clEvEUlddE_EESt5arrayIPcLm3EEEEviT0_T1_)
        /*0188*/ 	.word	0x00000028


	//----- nvinfo : EIATTR_FRAME_SIZE
	.align		4
.L_115:
        /*018c*/ 	.byte	0x04, 0x11
        /*018e*/ 	.short	(.L_117 - .L_116)
	.align		4
.L_116:
        /*0190*/ 	.word	index@(_ZN2at6native29vectorized_elementwise_kernelILi2ENS0_13BinaryFunctorIdddZZZNS0_21nextafter_kernel_cudaERNS_18TensorIteratorBaseEENKUlvE_clEvENKUlvE_clEvEUlddE_EESt5arrayIPcLm3EEEEviT0_T1_)
        /*0194*/ 	.word	0x00000000


	//----- nvinfo : EIATTR_REGCOUNT
	.align		4
.L_117:
        /*0198*/ 	.byte	0x04, 0x2f
        /*019a*/ 	.short	(.L_119 - .L_118)
	.align		4
.L_118:
        /*019c*/ 	.word	index@(_ZN2at6native27unrolled_elementwise_kernelINS0_13BinaryFunctorIdddZZZNS0_21nextafter_kernel_cudaERNS_18TensorIteratorBaseEENKUlvE_clEvENKUlvE_clEvEUlddE_EESt5arrayIPcLm3EELi4E23TrivialOffsetCalculatorILi2EjESC_ILi1EjENS0_6memory15LoadWithoutCastENSF_16StoreWithoutCastEEEviT_T0_T2_T3_T4_T5_)
        /*01a0*/ 	.word	0x00000020


	//----- nvinfo : EIATTR_FRAME_SIZE
	.align		4
.L_119:
        /*01a4*/ 	.byte	0x04, 0x11
        /*01a6*/ 	.short	(.L_121 - .L_120)
	.align		4
.L_120:
        /*01a8*/ 	.word	index@(_ZN2at6native27unrolled_elementwise_kernelINS0_13BinaryFunctorIdddZZZNS0_21nextafter_kernel_cudaERNS_18TensorIteratorBaseEENKUlvE_clEvENKUlvE_clEvEUlddE_EESt5arrayIPcLm3EELi4E23TrivialOffsetCalculatorILi2EjESC_ILi1EjENS0_6memory15LoadWithoutCastENSF_16StoreWithoutCastEEEviT_T0_T2_T3_T4_T5_)
        /*01ac*/ 	.word	0x00000000


	//----- nvinfo : EIATTR_REGCOUNT
	.align		4
.L_121:
        /*01b0*/ 	.byte	0x04, 0x2f
        /*01b2*/ 	.short	(.L_123 - .L_122)
	.align		4
.L_122:
        /*01b4*/ 	.word	index@(_ZN2at6native18elementwise_kernelILi128ELi2EZNS0_22gpu_kernel_impl_nocastINS0_13BinaryFunctorIdddZZZNS0_21nextafter_kernel_cudaERNS_18TensorIteratorBaseEENKUlvE_clEvENKUlvE_clEvEUlddE_EEEEvS5_RKT_EUliE_EEviT1_)
        /*01b8*/ 	.word	0x00000014


	//----- nvinfo : EIATTR_FRAME_SIZE
	.align		4
.L_123:
        /*01bc*/ 	.byte	0x04, 0x11
        /*01be*/ 	.short	(.L_125 - .L_124)
	.align		4
.L_124:
        /*01c0*/ 	.word	index@(_ZN2at6native18elementwise_kernelILi128ELi2EZNS0_22gpu_kernel_impl_nocastINS0_13BinaryFunctorIdddZZZNS0_21nextafter_kernel_cudaERNS_18TensorIteratorBaseEENKUlvE_clEvENKUlvE_clEvEUlddE_EEEEvS5_RKT_EUliE_EEviT1_)
        /*01c4*/ 	.word	0x00000000


	//----- nvinfo : EIATTR_REGCOUNT
	.align		4
.L_125:
        /*01c8*/ 	.byte	0x04, 0x2f
        /*01ca*/ 	.short	(.L_127 - .L_126)
	.align		4
.L_126:
        /*01cc*/ 	.word	index@(_ZN2at6native27unrolled_elementwise_kernelINS0_13BinaryFunctorIdddZZZNS0_21nextafter_kernel_cudaERNS_18TensorIteratorBaseEENKUlvE_clEvENKUlvE_clEvEUlddE_EESt5arrayIPcLm3EELi4E23TrivialOffsetCalculatorILi2EjESC_ILi1EjENS0_6memory12LoadWithCastILi2EEENSF_13StoreWithCastILi1EEEEEviT_T0_T2_T3_T4_T5_)
        /*01d0*/ 	.word	0x00000028


	//----- nvinfo : EIATTR_FRAME_SIZE
	.align		4
.L_127:
        /*01d4*/ 	.byte	0x04, 0x11
        /*01d6*/ 	.short	(.L_129 - .L_128)
	.align		4
.L_128:
        /*01d8*/ 	.word	index@(_ZN2at6native27unrolled_elementwise_kernelINS0_13BinaryFunctorIdddZZZNS0_21nextafter_kernel_cudaERNS_18TensorIteratorBaseEENKUlvE_clEvENKUlvE_clEvEUlddE_EESt5arrayIPcLm3EELi4E23TrivialOffsetCalculatorILi2EjESC_ILi1EjENS0_6memory12LoadWithCastILi2EEENSF_13StoreWithCastILi1EEEEEviT_T0_T2_T3_T4_T5_)
        /*01dc*/ 	.word	0x00000000


	//----- nvinfo : EIATTR_REGCOUNT
	.align		4
.L_129:
        /*01e0*/ 	.byte	0x04, 0x2f
        /*01e2*/ 	.short	(.L_131 - .L_130)
	.align		4
.L_130:
        /*01e4*/ 	.word	index@(_ZN2at6native18elementwise_kernelILi128ELi4EZNS0_15gpu_kernel_implINS0_13BinaryFunctorIdddZZZNS0_21nextafter_kernel_cudaERNS_18TensorIteratorBaseEENKUlvE_clEvENKUlvE_clEvEUlddE_EEEEvS5_RKT_EUliE_EEviT1_)
        /*01e8*/ 	.word	0x0000001a


	//----- nvinfo : EIATTR_FRAME_SIZE
	.align		4
.L_131:
        /*01ec*/ 	.byte	0x04, 0x11
        /*01ee*/ 	.short	(.L_133 - .L_132)
	.align		4
.L_132:
        /*01f0*/ 	.word	index@(_ZN2at6native18elementwise_kernelILi128ELi4EZNS0_15gpu_kernel_implINS0_13BinaryFunctorIdddZZZNS0_21nextafter_kernel_cudaERNS_18TensorIteratorBaseEENKUlvE_clEvENKUlvE_clEvEUlddE_EEEEvS5_RKT_EUliE_EEviT1_)
        /*01f4*/ 	.word	0x00000000


	//----- nvinfo : EIATTR_REGCOUNT
	.align		4
.L_133:
        /*01f8*/ 	.byte	0x04, 0x2f
        /*01fa*/ 	.short	(.L_135 - .L_134)
	.align		4
.L_134:
        /*01fc*/ 	.word	index@(_ZN2at6native29vectorized_elementwise_kernelILi8ENS0_13AUnaryFunctorIfffZZZNS0_21nextafter_kernel_cudaERNS_18TensorIteratorBaseEENKUlvE_clEvENKUlvE0_clEvEUlffE_EESt5arrayIPcLm2EEEEviT0_T1_)
        /*0200*/ 	.word	0x00000004


	//----- nvinfo : EIATTR_FRAME_SIZE
	.align		4
.L_135:
        /*0204*/ 	.byte	0x04, 0x11
        /*0206*/ 	.short	(.L_137 - .L_136)
	.align		4
.L_136:
        /*0208*/ 	.word	index@(_ZN2at6native29vectorized_elementwise_kernelILi8ENS0_13AUnaryFunctorIfffZZZNS0_21nextafter_kernel_cudaERNS_18TensorIteratorBaseEENKUlvE_clEvENKUlvE0_clEvEUlffE_EESt5arrayIPcLm2EEEEviT0_T1_)
        /*020c*/ 	.word	0x00000000


	//----- nvinfo : EIATTR_REGCOUNT
	.align		4
.L_137:
        /*0210*/ 	.byte	0x04, 0x2f
        /*0212*/ 	.short	(.L_139 - .L_138)
	.align		4
.L_138:
        /*0214*/ 	.word	index@(_ZN2at6native29vectorized_elementwise_kernelILi4ENS0_13AUnaryFunctorIfffZZZNS0_21nextafter_kernel_cudaERNS_18TensorIteratorBaseEENKUlvE_clEvENKUlvE0_clEvEUlffE_EESt5arrayIPcLm2EEEEviT0_T1_)
        /*0218*/ 	.word	0x00000020


	//----- nvinfo : EIATTR_FRAME_SIZE
	.align		4
.L_139:
        /*021c*/ 	.byte	0x04, 0x11
        /*021e*/ 	.short	(.L_141 - .L_140)
	.align		4
.L_140:
        /*0220*/ 	.word	index@(_ZN2at6native29vectorized_elementwise_kernelILi4ENS0_13AUnaryFunctorIfffZZZNS0_21nextafter_kernel_cudaERNS_18TensorIteratorBaseEENKUlvE_clEvENKUlvE0_clEvEUlffE_EESt5arrayIPcLm2EEEEviT0_T1_)
        /*0224*/ 	.word	0x00000000


	//----- nvinfo : EIATTR_REGCOUNT
	.align		4
.L_141:
        /*0228*/ 	.byte	0x04, 0x2f
        /*022a*/ 	.short	(.L_143 - .L_142)
	.align		4
.L_142:
        /*022c*/ 	.word	index@(_ZN2at6native29vectorized_elementwise_kernelILi2ENS0_13AUnaryFunctorIfffZZZNS0_21nextafter_kernel_cudaERNS_18TensorIteratorBaseEENKUlvE_clEvENKUlvE0_clEvEUlffE_EESt5arrayIPcLm2EEEEviT0_T1_)
        /*0230*/ 	.word	0x00000020


	//----- nvinfo : EIATTR_FRAME_SIZE
	.align		4
.L_143:
        /*0234*/ 	.byte	0x04, 0x11
        /*0236*/ 	.short	(.L_145 - .L_144)
	.align		4
.L_144:
        /*0238*/ 	.word	index@(_ZN2at6native29vectorized_elementwise_kernelILi2ENS0_13AUnaryFunctorIfffZZZNS0_21nextafter_kernel_cudaERNS_18TensorIteratorBaseEENKUlvE_clEvENKUlvE0_clEvEUlffE_EESt5arrayIPcLm2EEEEviT0_T1_)
        /*023c*/ 	.word	0x00000000


	//----- nvinfo : EIATTR_REGCOUNT
	.align		4
.L_145:
        /*0240*/ 	.byte	0x04, 0x2f
        /*0242*/ 	.short	(.L_147 - .L_146)
	.align		4
.L_146:
        /*0244*/ 	.word	index@(_ZN2at6native27unrolled_elementwise_kernelINS0_13AUnaryFunctorIfffZZZNS0_21nextafter_kernel_cudaERNS_18TensorIteratorBaseEENKUlvE_clEvENKUlvE0_clEvEUlffE_EESt5arrayIPcLm2EELi4E23TrivialOffsetCalculatorILi1EjESD_NS0_6memory15LoadWithoutCastENSE_16StoreWithoutCastEEEviT_T0_T2_T3_T4_T5_)
        /*0248*/ 	.word	0x00000016


	//----- nvinfo : EIATTR_FRAME_SIZE
	.align		4
.L_147:
        /*024c*/ 	.byte	0x04, 0x11
        /*024e*/ 	.short	(.L_149 - .L_148)
	.align		4
.L_148:
        /*0250*/ 	.word	index@(_ZN2at6native27unrolled_elementwise_kernelINS0_13AUnaryFunctorIfffZZZNS0_21nextafter_kernel_cudaERNS_18TensorIteratorBaseEENKUlvE_clEvENKUlvE0_clEvEUlffE_EESt5arrayIPcLm2EELi4E23TrivialOffsetCalculatorILi1EjESD_NS0_6memory15LoadWithoutCastENSE_16StoreWithoutCastEEEviT_T0_T2_T3_T4_T5_)
        /*0254*/ 	.word	0x00000000


	//----- nvinfo : EIATTR_REGCOUNT
	.align		4
.L_149:
        /*0258*/ 	.byte	0x04, 0x2f
        /*025a*/ 	.short	(.L_151 - .L_150)
	.align		4
.L_150:
        /*025c*/ 	.word	index@(_ZN2at6native18elementwise_kernelILi128ELi2EZNS0_22gpu_kernel_impl_nocastINS0_13AUnaryFunctorIfffZZZNS0_21nextafter_kernel_cudaERNS_18TensorIteratorBaseEENKUlvE_clEvENKUlvE0_clEvEUlffE_EEEEvS5_RKT_EUliE_EEviT1_)
        /*0260*/ 	.word	0x00000014


	//----- nvinfo : EIATTR_FRAME_SIZE
	.align		4
.L_151:
        /*0264*/ 	.byte	0x04, 0x11
        /*0266*/ 	.short	(.L_153 - .L_152)
	.align		4
.L_152:
        /*0268*/ 	.word	index@(_ZN2at6native18elementwise_kernelILi128ELi2EZNS0_22gpu_kernel_impl_nocastINS0_13AUnaryFunctorIfffZZZNS0_21nextafter_kernel_cudaERNS_18TensorIteratorBaseEENKUlvE_clEvENKUlvE0_clEvEUlffE_EEEEvS5_RKT_EUliE_EEviT1_)
        /*026c*/ 	.word	0x00000000


	//----- nvinfo : EIATTR_REGCOUNT
	.align		4
.L_153:
        /*0270*/ 	.byte	0x04, 0x2f
        /*0272*/ 	.short	(.L_155 - .L_154)
	.align		4
.L_154:
        /*0274*/ 	.word	index@(_ZN2at6native27unrolled_elementwise_kernelINS0_13AUnaryFunctorIfffZZZNS0_21nextafter_kernel_cudaERNS_18TensorIteratorBaseEENKUlvE_clEvENKUlvE0_clEvEUlffE_EESt5arrayIPcLm2EELi4E23TrivialOffsetCalculatorILi1EjESD_NS0_6memory12LoadWithCastILi1EEENSE_13StoreWithCastILi1EEEEEviT_T0_T2_T3_T4_T5_)
        /*0278*/ 	.word	0x0000001d


	//----- nvinfo : EIATTR_FRAME_SIZE
	.align		4
.L_155:
        /*027c*/ 	.byte	0x04, 0x11
        /*027e*/ 	.short	(.L_157 - .L_156)
	.align		4
.L_156:
        /*0280*/ 	.word	index@(_ZN2at6native27unrolled_elementwise_kernelINS0_13AUnaryFunctorIfffZZZNS0_21nextafter_kernel_cudaERNS_18TensorIteratorBaseEENKUlvE_clEvENKUlvE0_clEvEUlffE_EESt5arrayIPcLm2EELi4E23TrivialOffsetCalculatorILi1EjESD_NS0_6memory12LoadWithCastILi1EEENSE_13StoreWithCastILi1EEEEEviT_T0_T2_T3_T4_T5_)
        /*0284*/ 	.word	0x00000000


	//----- nvinfo : EIATTR_REGCOUNT
	.align		4
.L_157:
        /*0288*/ 	.byte	0x04, 0x2f
        /*028a*/ 	.short	(.L_159 - .L_158)
	.align		4
.L_158:
        /*028c*/ 	.word	index@(_ZN2at6native18elementwise_kernelILi128ELi4EZNS0_15gpu_kernel_implINS0_13AUnaryFunctorIfffZZZNS0_21nextafter_kernel_cudaERNS_18TensorIteratorBaseEENKUlvE_clEvENKUlvE0_clEvEUlffE_EEEEvS5_RKT_EUliE_EEviT1_)
        /*0290*/ 	.word	0x00000018


	//----- nvinfo : EIATTR_FRAME_SIZE
	.align		4
.L_159:
        /*0294*/ 	.byte	0x04, 0x11
        /*0296*/ 	.short	(.L_161 - .L_160)
	.align		4
.L_160:
        /*0298*/ 	.word	index@(_ZN2at6native18elementwise_kernelILi128ELi4EZNS0_15gpu_kernel_implINS0_13AUnaryFunctorIfffZZZNS0_21nextafter_kernel_cudaERNS_18TensorIteratorBaseEENKUlvE_clEvENKUlvE0_clEvEUlffE_EEEEvS5_RKT_EUliE_EEviT1_)
        /*029c*/ 	.word	0x00000000


	//----- nvinfo : EIATTR_REGCOUNT
	.align		4
.L_161:
        /*02a0*/ 	.byte	0x04, 0x2f
        /*02a2*/ 	.short	(.L_163 - .L_162)
	.align		4
.L_162:
        /*02a4*/ 	.word	index@(_ZN2at6native29vectorized_elementwise_kernelILi8ENS0_13BUnaryFunctorIfffZZZNS0_21nextafter_kernel_cudaERNS_18TensorIteratorBaseEENKUlvE_clEvENKUlvE0_clEvEUlffE_EESt5arrayIPcLm2EEEEviT0_T1_)
        /*02a8*/ 	.word	0x00000004


	//----- nvinfo : EIATTR_FRAME_SIZE
	.align		4
.L_163:
        /*02ac*/ 	.byte	0x04, 0x11
        /*02ae*/ 	.short	(.L_165 - .L_164)
	.align		4
.L_164:
        /*02b0*/ 	.word	index@(_ZN2at6native29vectorized_elementwise_kernelILi8ENS0_13BUnaryFunctorIfffZZZNS0_21nextafter_kernel_cudaERNS_18TensorIteratorBaseEENKUlvE_clEvENKUlvE0_clEvEUlffE_EESt5arrayIPcLm2EEEEviT0_T1_)
        /*02b4*/ 	.word	0x00000000


	//----- nvinfo : EIATTR_REGCOUNT
	.align		4
.L_165:
        /*02b8*/ 	.byte	0x04, 0x2f
        /*02ba*/ 	.short	(.L_167 - .L_166)
	.align		4
.L_166:
        /*02bc*/ 	.word	index@(_ZN2at6native29vectorized_elementwise_kernelILi4ENS0_13BUnaryFunctorIfffZZZNS0_21nextafter_kernel_cudaERNS_18TensorIteratorBaseEENKUlvE_clEvENKUlvE0_clEvEUlffE_EESt5arrayIPcLm2EEEEviT0_T1_)
        /*02c0*/ 	.word	0x00000020


	//----- nvinfo : EIATTR_FRAME_SIZE
	.align		4
.L_167:
        /*02c4*/ 	.byte	0x04, 0x11
        /*02c6*/ 	.short	(.L_169 - .L_168)
	.align		4
.L_168:
        /*02c8*/ 	.word	index@(_ZN2at6native29vectorized_elementwise_kernelILi4ENS0_13BUnaryFunctorIfffZZZNS0_21nextafter_kernel_cudaERNS_18TensorIteratorBaseEENKUlvE_clEvENKUlvE0_clEvEUlffE_EESt5arrayIPcLm2EEEEviT0_T1_)
        /*02cc*/ 	.word	0x00000000


	//----- nvinfo : EIATTR_REGCOUNT
	.align		4
.L_169:
        /*02d0*/ 	.byte	0x04, 0x2f
        /*02d2*/ 	.short	(.L_171 - .L_170)
	.align		4
.L_170:
        /*02d4*/ 	.word	index@(_ZN2at6native29vectorized_elementwise_kernelILi2ENS0_13BUnaryFunctorIfffZZZNS0_21nextafter_kernel_cudaERNS_18TensorIteratorBaseEENKUlvE_clEvENKUlvE0_clEvEUlffE_EESt5arrayIPcLm2EEEEviT0_T1_)
        /*02d8*/ 	.word	0x00000020


	//----- nvinfo : EIATTR_FRAME_SIZE
	.align		4
.L_171:
        /*02dc*/ 	.byte	0x04, 0x11
        /*02de*/ 	.short	(.L_173 - .L_172)
	.align		4
.L_172:
        /*02e0*/ 	.word	index@(_ZN2at6native29vectorized_elementwise_kernelILi2ENS0_13BUnaryFunctorIfffZZZNS0_21nextafter_kernel_cudaERNS_18TensorIteratorBaseEENKUlvE_clEvENKUlvE0_clEvEUlffE_EESt5arrayIPcLm2EEEEviT0_T1_)
        /*02e4*/ 	.word	0x00000000


	//----- nvinfo : EIATTR_REGCOUNT
	.align		4
.L_173:
        /*02e8*/ 	.byte	0x04, 0x2f
        /*02ea*/ 	.short	(.L_175 - .L_174)
	.align		4
.L_174:
        /*02ec*/ 	.word	index@(_ZN2at6native27unrolled_elementwise_kernelINS0_13BUnaryFunctorIfffZZZNS0_21nextafter_kernel_cudaERNS_18TensorIteratorBaseEENKUlvE_clEvENKUlvE0_clEvEUlffE_EESt5arrayIPcLm2EELi4E23TrivialOffsetCalculatorILi1EjESD_NS0_6memory15LoadWithoutCastENSE_16StoreWithoutCastEEEviT_T0_T2_T3_T4_T5_)
        /*02f0*/ 	.word	0x00000017


	//----- nvinfo : EIATTR_FRAME_SIZE
	.align		4
.L_175:
        /*02f4*/ 	.byte	0x04, 0x11
        /*02f6*/ 	.short	(.L_177 - .L_176)
	.align		4
.L_176:
        /*02f8*/ 	.word	index@(_ZN2at6native27unrolled_elementwise_kernelINS0_13BUnaryFunctorIfffZZZNS0_21nextafter_kernel_cudaERNS_18TensorIteratorBaseEENKUlvE_clEvENKUlvE0_clEvEUlffE_EESt5arrayIPcLm2EELi4E23TrivialOffsetCalculatorILi1EjESD_NS0_6memory15LoadWithoutCastENSE_16StoreWithoutCastEEEviT_T0_T2_T3_T4_T5_)
        /*02fc*/ 	.word	0x00000000


	//----- nvinfo : EIATTR_REGCOUNT
	.align		4
.L_177:
        /*0300*/ 	.byte	0x04, 0x2f
        /*0302*/ 	.short	(.L_179 - .L_178)
	.align		4
.L_178:
        /*0304*/ 	.word	index@(_ZN2at6native18elementwise_kernelILi128ELi2EZNS0_22gpu_kernel_impl_nocastINS0_13BUnaryFunctorIfffZZZNS0_21nextafter_kernel_cudaERNS_18TensorIteratorBaseEENKUlvE_clEvENKUlvE0_clEvEUlffE_EEEEvS5_RKT_EUliE_EEviT1_)
        /*0308*/ 	.word	0x00000016


	//----- nvinfo : EIATTR_FRAME_SIZE
	.align		4
.L_179:
        /*030c*/ 	.byte	0x04, 0x11
        /*030e*/ 	.short	(.L_181 - .L_180)
	.align		4
.L_180:
        /*0310*/ 	.word	index@(_ZN2at6native18elementwise_kernelILi128ELi2EZNS0_22gpu_kernel_impl_nocastINS0_13BUnaryFunctorIfffZZZNS0_21nextafter_kernel_cudaERNS_18TensorIteratorBaseEENKUlvE_clEvENKUlvE0_clEvEUlffE_EEEEvS5_RKT_EUliE_EEviT1_)
        /*0314*/ 	.word	0x00000000


	//----- nvinfo : EIATTR_REGCOUNT
	.align		4
.L_181:
        /*0318*/ 	.byte	0x04, 0x2f
        /*031a*/ 	.short	(.L_183 - .L_182)
	.align		4
.L_182:
        /*031c*/ 	.word	index@(_ZN2at6native27unrolled_elementwise_kernelINS0_13BUnaryFunctorIfffZZZNS0_21nextafter_kernel_cudaERNS_18TensorIteratorBaseEENKUlvE_clEvENKUlvE0_clEvEUlffE_EESt5arrayIPcLm2EELi4E23TrivialOffsetCalculatorILi1EjESD_NS0_6memory12LoadWithCastILi1EEENSE_13StoreWithCastILi1EEEEEviT_T0_T2_T3_T4_T5_)
        /*0320*/ 	.word	0x0000001d


	//----- nvinfo : EIATTR_FRAME_SIZE
	.align		4
.L_183:
        /*0324*/ 	.byte	0x04, 0x11
        /*0326*/ 	.short	(.L_185 - .L_184)
	.align		4
.L_184:
        /*0328*/ 	.word	index@(_ZN2at6native27unrolled_elementwise_kernelINS0_13BUnaryFunctorIfffZZZNS0_21nextafter_kernel_cudaERNS_18TensorIteratorBaseEENKUlvE_clEvENKUlvE0_clEvEUlffE_EESt5arrayIPcLm2EELi4E23TrivialOffsetCalculatorILi1EjESD_NS0_6memory12LoadWithCastILi1EEENSE_13StoreWithCastILi1EEEEEviT_T0_T2_T3_T4_T5_)
        /*032c*/ 	.word	0x00000000


	//----- nvinfo : EIATTR_REGCOUNT
	.align		4
.L_185:
        /*0330*/ 	.byte	0x04, 0x2f
        /*0332*/ 	.short	(.L_187 - .L_186)
	.align		4
.L_186:
        /*0334*/ 	.word	index@(_ZN2at6native18elementwise_kernelILi128ELi4EZNS0_15gpu_kernel_implINS0_13BUnaryFunctorIfffZZZNS0_21nextafter_kernel_cudaERNS_18TensorIteratorBaseEENKUlvE_clEvENKUlvE0_clEvEUlffE_EEEEvS5_RKT_EUliE_EEviT1_)
        /*0338*/ 	.word	0x00000018


	//----- nvinfo : EIATTR_FRAME_SIZE
	.align		4
.L_187:
        /*033c*/ 	.byte	0x04, 0x11
        /*033e*/ 	.short	(.L_189 - .L_188)
	.align		4
.L_188:
        /*0340*/ 	.word	index@(_ZN2at6native18elementwise_kernelILi128ELi4EZNS0_15gpu_kernel_implINS0_13BUnaryFunctorIfffZZZNS0_21nextafter_kernel_cudaERNS_18TensorIteratorBaseEENKUlvE_clEvENKUlvE0_clEvEUlffE_EEEEvS5_RKT_EUliE_EEviT1_)
        /*0344*/ 	.word	0x00000000


	//----- nvinfo : EIATTR_REGCOUNT
	.align		4
.L_189:
        /*0348*/ 	.byte	0x04, 0x2f
        /*034a*/ 	.short	(.L_191 - .L_190)
	.align		4
.L_190:
        /*034c*/ 	.word	index@(_ZN2at6native29vectorized_elementwise_kernelILi8ENS0_13BinaryFunctorIfffZZZNS0_21nextafter_kernel_cudaERNS_18TensorIteratorBaseEENKUlvE_clEvENKUlvE0_clEvEUlffE_EESt5arrayIPcLm3EEEEviT0_T1_)
        /*0350*/ 	.word	0x00000004


	//----- nvinfo : EIATTR_FRAME_SIZE
	.align		4
.L_191:
        /*0354*/ 	.byte	0x04, 0x11
        /*0356*/ 	.short	(.L_193 - .L_192)
	.align		4
.L_192:
        /*0358*/ 	.word	index@(_ZN2at6native29vectorized_elementwise_kernelILi8ENS0_13BinaryFunctorIfffZZZNS0_21nextafter_kernel_cudaERNS_18TensorIteratorBaseEENKUlvE_clEvENKUlvE0_clEvEUlffE_EESt5arrayIPcLm3EEEEviT0_T1_)
        /*035c*/ 	.word	0x00000000


	//----- nvinfo : EIATTR_REGCOUNT
	.align		4
.L_193:
        /*0360*/ 	.byte	0x04, 0x2f
        /*0362*/ 	.short	(.L_195 - .L_194)
	.align		4
.L_194:
        /*0364*/ 	.word	index@(_ZN2at6native29vectorized_elementwise_kernelILi4ENS0_13BinaryFunctorIfffZZZNS0_21nextafter_kernel_cudaERNS_18TensorIteratorBaseEENKUlvE_clEvENKUlvE0_clEvEUlffE_EESt5arrayIPcLm3EEEEviT0_T1_)
        /*0368*/ 	.word	0x00000020


	//----- nvinfo : EIATTR_FRAME_SIZE
	.align		4
.L_195:
        /*036c*/ 	.byte	0x04, 0x11
        /*036e*/ 	.short	(.L_197 - .L_196)
	.align		4
.L_196:
        /*0370*/ 	.word	index@(_ZN2at6native29vectorized_elementwise_kernelILi4ENS0_13BinaryFunctorIfffZZZNS0_21nextafter_kernel_cudaERNS_18TensorIteratorBaseEENKUlvE_clEvENKUlvE0_clEvEUlffE_EESt5arrayIPcLm3EEEEviT0_T1_)
        /*0374*/ 	.word	0x00000000


	//----- nvinfo : EIATTR_REGCOUNT
	.align		4
.L_197:
        /*0378*/ 	.byte	0x04, 0x2f
        /*037a*/ 	.short	(.L_199 - .L_198)
	.align		4
.L_198:
        /*037c*/ 	.word	index@(_ZN2at6native29vectorized_elementwise_kernelILi2ENS0_13BinaryFunctorIfffZZZNS0_21nextafter_kernel_cudaERNS_18TensorIteratorBaseEENKUlvE_clEvENKUlvE0_clEvEUlffE_EESt5arrayIPcLm3EEEEviT0_T1_)
        /*0380*/ 	.word	0x00000020


	//----- nvinfo : EIATTR_FRAME_SIZE
	.align		4
.L_199:
        /*0384*/ 	.byte	0x04, 0x11
        /*0386*/ 	.short	(.L_201 - .L_200)
	.align		4
.L_200:
        /*0388*/ 	.word	index@(_ZN2at6native29vectorized_elementwise_kernelILi2ENS0_13BinaryFunctorIfffZZZNS0_21nextafter_kernel_cudaERNS_18TensorIteratorBaseEENKUlvE_clEvENKUlvE0_clEvEUlffE_EESt5arrayIPcLm3EEEEviT0_T1_)
        /*038c*/ 	.word	0x00000000


	//----- nvinfo : EIATTR_REGCOUNT
	.align		4
.L_201:
        /*0390*/ 	.byte	0x04, 0x2f
        /*0392*/ 	.short	(.L_203 - .L_202)
	.align		4
.L_202:
        /*0394*/ 	.word	index@(_ZN2at6native27unrolled_elementwise_kernelINS0_13BinaryFunctorIfffZZZNS0_21nextafter_kernel_cudaERNS_18TensorIteratorBaseEENKUlvE_clEvENKUlvE0_clEvEUlffE_EESt5arrayIPcLm3EELi4E23TrivialOffsetCalculatorILi2EjESC_ILi1EjENS0_6memory15LoadWithoutCastENSF_16StoreWithoutCastEEEviT_T0_T2_T3_T4_T5_)
        /*0398*/ 	.word	0x0000001e


	//----- nvinfo : EIATTR_FRAME_SIZE
	.align		4
.L_203:
        /*039c*/ 	.byte	0x04, 0x11
        /*039e*/ 	.short	(.L_205 - .L_204)
	.align		4
.L_204:
        /*03a0*/ 	.word	index@(_ZN2at6native27unrolled_elementwise_kernelINS0_13BinaryFunctorIfffZZZNS0_21nextafter_kernel_cudaERNS_18TensorIteratorBaseEENKUlvE_clEvENKUlvE0_clEvEUlffE_EESt5arrayIPcLm3EELi4E23TrivialOffsetCalculatorILi2EjESC_ILi1EjENS0_6memory15LoadWithoutCastENSF_16StoreWithoutCastEEEviT_T0_T2_T3_T4_T5_)
        /*03a4*/ 	.word	0x00000000


	//----- nvinfo : EIATTR_REGCOUNT
	.align		4
.L_205:
        /*03a8*/ 	.byte	0x04, 0x2f
        /*03aa*/ 	.short	(.L_207 - .L_206)
	.align		4
.L_206:
        /*03ac*/ 	.word	index@(_ZN2at6native18elementwise_kernelILi128ELi2EZNS0_22gpu_kernel_impl_nocastINS0_13BinaryFunctorIfffZZZNS0_21nextafter_kernel_cudaERNS_18TensorIteratorBaseEENKUlvE_clEvENKUlvE0_clEvEUlffE_EEEEvS5_RKT_EUliE_EEviT1_)
        /*03b0*/ 	.word	0x00000014


	//----- nvinfo : EIATTR_FRAME_SIZE
	.align		4
.L_207:
        /*03b4*/ 	.byte	0x04, 0x11
        /*03b6*/ 	.short	(.L_209 - .L_208)
	.align		4
.L_208:
        /*03b8*/ 	.word	index@(_ZN2at6native18elementwise_kernelILi128ELi2EZNS0_22gpu_kernel_impl_nocastINS0_13BinaryFunctorIfffZZZNS0_21nextafter_kernel_cudaERNS_18TensorIteratorBaseEENKUlvE_clEvENKUlvE0_clEvEUlffE_EEEEvS5_RKT_EUliE_EEviT1_)
        /*03bc*/ 	.word	0x00000000


	//----- nvinfo : EIATTR_REGCOUNT
	.align		4
.L_209:
        /*03c0*/ 	.byte	0x04, 0x2f
        /*03c2*/ 	.short	(.L_211 - .L_210)
	.align		4
.L_210:
        /*03c4*/ 	.word	index@(_ZN2at6native27unrolled_elementwise_kernelINS0_13BinaryFunctorIfffZZZNS0_21nextafter_kernel_cudaERNS_18TensorIteratorBaseEENKUlvE_clEvENKUlvE0_clEvEUlffE_EESt5arrayIPcLm3EELi4E23TrivialOffsetCalculatorILi2EjESC_ILi1EjENS0_6memory12LoadWithCastILi2EEENSF_13StoreWithCastILi1EEEEEviT_T0_T2_T3_T4_T5_)
        /*03c8*/ 	.word	0x00000020


	//----- nvinfo : EIATTR_FRAME_SIZE
	.align		4
.L_211:
        /*03cc*/ 	.byte	0x04, 0x11
        /*03ce*/ 	.short	(.L_213 - .L_212)
	.align		4
.L_212:
        /*03d0*/ 	.word	index@(_ZN2at6native27unrolled_elementwise_kernelINS0_13BinaryFunctorIfffZZZNS0_21nextafter_kernel_cudaERNS_18TensorIteratorBaseEENKUlvE_clEvENKUlvE0_clEvEUlffE_EESt5arrayIPcLm3EELi4E23TrivialOffsetCalculatorILi2EjESC_ILi1EjENS0_6memory12LoadWithCastILi2EEENSF_13StoreWithCastILi1EEEEEviT_T0_T2_T3_T4_T5_)
        /*03d4*/ 	.word	0x00000000


	//----- nvinfo : EIATTR_REGCOUNT
	.align		4
.L_213:
        /*03d8*/ 	.byte	0x04, 0x2f
        /*03da*/ 	.short	(.L_215 - .L_214)
	.align		4
.L_214:
        /*03dc*/ 	.word	index@(_ZN2at6native18elementwise_kernelILi128ELi4EZNS0_15gpu_kernel_implINS0_13BinaryFunctorIfffZZZNS0_21nextafter_kernel_cudaERNS_18TensorIteratorBaseEENKUlvE_clEvENKUlvE0_clEvEUlffE_EEEEvS5_RKT_EUliE_EEviT1_)
        /*03e0*/ 	.word	0x00000018


	//----- nvinfo : EIATTR_FRAME_SIZE
	.align		4
.L_215:
        /*03e4*/ 	.byte	0x04, 0x11
        /*03e6*/ 	.short	(.L_217 - .L_216)
	.align		4
.L_216:
        /*03e8*/ 	.word	index@(_ZN2at6native18elementwise_kernelILi128ELi4EZNS0_15gpu_kernel_implINS0_13BinaryFunctorIfffZZZNS0_21nextafter_kernel_cudaERNS_18TensorIteratorBaseEENKUlvE_clEvENKUlvE0_clEvEUlffE_EEEEvS5_RKT_EUliE_EEviT1_)
        /*03ec*/ 	.word	0x00000000


	//----- nvinfo : EIATTR_REGCOUNT
	.align		4
.L_217:
        /*03f0*/ 	.byte	0x04, 0x2f
        /*03f2*/ 	.short	(.L_219 - .L_218)
	.align		4
.L_218:
        /*03f4*/ 	.word	index@(_ZN2at6native29vectorized_elementwise_kernelILi8ENS0_13AUnaryFunctorIN3c108BFloat16ES4_S4_ZZZNS0_21nextafter_kernel_cudaERNS_18TensorIteratorBaseEENKUlvE_clEvENKUlvE1_clEvEUlS4_S4_E_EESt5arrayIPcLm2EEEEviT0_T1_)
        /*03f8*/ 	.word	0x00000004


	//----- nvinfo : EIATTR_FRAME_SIZE
	.align		4
.L_219:
        /*03fc*/ 	.byte	0x04, 0x11
        /*03fe*/ 	.short	(.L_221 - .L_220)
	.align		4
.L_220:
        /*0400*/ 	.word	index@(_ZN2at6native29vectorized_elementwise_kernelILi8ENS0_13AUnaryFunctorIN3c108BFloat16ES4_S4_ZZZNS0_21nextafter_kernel_cudaERNS_18TensorIteratorBaseEENKUlvE_clEvENKUlvE1_clEvEUlS4_S4_E_EESt5arrayIPcLm2EEEEviT0_T1_)
        /*0404*/ 	.word	0x00000000


	//----- nvinfo : EIATTR_REGCOUNT
	.align		4
.L_221:
        /*0408*/ 	.byte	0x04, 0x2f
        /*040a*/ 	.short	(.L_223 - .L_222)
	.align		4
.L_222:
        /*040c*/ 	.word	index@(_ZN2at6native29vectorized_elementwise_kernelILi4ENS0_13AUnaryFunctorIN3c108BFloat16ES4_S4_ZZZNS0_21nextafter_kernel_cudaERNS_18TensorIteratorBaseEENKUlvE_clEvENKUlvE1_clEvEUlS4_S4_E_EESt5arrayIPcLm2EEEEviT0_T1_)
        /*0410*/ 	.word	0x00000020


	//----- nvinfo : EIATTR_FRAME_SIZE
	.align		4
.L_223:
        /*0414*/ 	.byte	0x04, 0x11
        /*0416*/ 	.short	(.L_225 - .L_224)
	.align		4
.L_224:
        /*0418*/ 	.word	index@(_ZN2at6native29vectorized_elementwise_kernelILi4ENS0_13AUnaryFunctorIN3c108BFloat16ES4_S4_ZZZNS0_21nextafter_kernel_cudaERNS_18TensorIteratorBaseEENKUlvE_clEvENKUlvE1_clEvEUlS4_S4_E_EESt5arrayIPcLm2EEEEviT0_T1_)
        /*041c*/ 	.word	0x00000000


	//----- nvinfo : EIATTR_REGCOUNT
	.align		4
.L_225:
        /*0420*/ 	.byte	0x04, 0x2f
        /*0422*/ 	.short	(.L_227 - .L_226)
	.align		4
.L_226:
        /*0424*/ 	.word	index@(_ZN2at6native29vectorized_elementwise_kernelILi2ENS0_13AUnaryFunctorIN3c108BFloat16ES4_S4_ZZZNS0_21nextafter_kernel_cudaERNS_18TensorIteratorBaseEENKUlvE_clEvENKUlvE1_clEvEUlS4_S4_E_EESt5arrayIPcLm2EEEEviT0_T1_)
        /*0428*/ 	.word	0x00000020


	//----- nvinfo : EIATTR_FRAME_SIZE
	.align		4
.L_227:
        /*042c*/ 	.byte	0x04, 0x11
        /*042e*/ 	.short	(.L_229 - .L_228)
	.align		4
.L_228:
        /*0430*/ 	.word	index@(_ZN2at6native29vectorized_elementwise_kernelILi2ENS0_13AUnaryFunctorIN3c108BFloat16ES4_S4_ZZZNS0_21nextafter_kernel_cudaERNS_18TensorIteratorBaseEENKUlvE_clEvENKUlvE1_clEvEUlS4_S4_E_EESt5arrayIPcLm2EEEEviT0_T1_)
        /*0434*/ 	.word	0x00000000


	//----- nvinfo : EIATTR_REGCOUNT
	.align		4
.L_229:
        /*0438*/ 	.byte	0x04, 0x2f
        /*043a*/ 	.short	(.L_231 - .L_230)
	.align		4
.L_230:
        /*043c*/ 	.word	index@(_ZN2at6native27unrolled_elementwise_kernelINS0_13AUnaryFunctorIN3c108BFloat16ES4_S4_ZZZNS0_21nextafter_kernel_cudaERNS_18TensorIteratorBaseEENKUlvE_clEvENKUlvE1_clEvEUlS4_S4_E_EESt5arrayIPcLm2EELi4E23TrivialOffsetCalculatorILi1EjESF_NS0_6memory15LoadWithoutCastENSG_16StoreWithoutCastEEEviT_T0_T2_T3_T4_T5_)
        /*0440*/ 	.word	0x00000016


	//----- nvinfo : EIATTR_FRAME_SIZE
	.align		4
.L_231:
        /*0444*/ 	.byte	0x04, 0x11
        /*0446*/ 	.short	(.L_233 - .L_232)
	.align		4
.L_232:
        /*0448*/ 	.word	index@(_ZN2at6native27unrolled_elementwise_kernelINS0_13AUnaryFunctorIN3c108BFloat16ES4_S4_ZZZNS0_21nextafter_kernel_cudaERNS_18TensorIteratorBaseEENKUlvE_clEvENKUlvE1_clEvEUlS4_S4_E_EESt5arrayIPcLm2EELi4E23TrivialOffsetCalculatorILi1EjESF_NS0_6memory15LoadWithoutCastENSG_16StoreWithoutCastEEEviT_T0_T2_T3_T4_T5_)
        /*044c*/ 	.word	0x00000000


	//----- nvinfo : EIATTR_REGCOUNT
	.align		4
.L_233:
        /*0450*/ 	.byte	0x04, 0x2f
        /*0452*/ 	.short	(.L_235 - .L_234)
	.align		4
.L_234:
        /*0454*/ 	.word	index@(_ZN2at6native18elementwise_kernelILi128ELi4EZNS0_22gpu_kernel_impl_nocastINS0_13AUnaryFunctorIN3c108BFloat16ES5_S5_ZZZNS0_21nextafter_kernel_cudaERNS_18TensorIteratorBaseEENKUlvE_clEvENKUlvE1_clEvEUlS5_S5_E_EEEEvS7_RKT_EUliE_EEviT1_)
        /*0458*/ 	.word	0x00000014


	//----- nvinfo : EIATTR_FRAME_SIZE
	.align		4
.L_235:
        /*045c*/ 	.byte	0x04, 0x11
        /*045e*/ 	.short	(.L_237 - .L_236)
	.align		4
.L_236:
        /*0460*/ 	.word	index@(_ZN2at6native18elementwise_kernelILi128ELi4EZNS0_22gpu_kernel_impl_nocastINS0_13AUnaryFunctorIN3c108BFloat16ES5_S5_ZZZNS0_21nextafter_kernel_cudaERNS_18TensorIteratorBaseEENKUlvE_clEvENKUlvE1_clEvEUlS5_S5_E_EEEEvS7_RKT_EUliE_EEviT1_)
        /*0464*/ 	.word	0x00000000


	//----- nvinfo : EIATTR_REGCOUNT
	.align		4
.L_237:
        /*0468*/ 	.byte	0x04, 0x2f
        /*046a*/ 	.short	(.L_239 - .L_238)
	.align		4
.L_238:
        /*046c*/ 	.word	index@(_ZN2at6native27unrolled_elementwise_kernelINS0_13AUnaryFunctorIN3c108BFloat16ES4_S4_ZZZNS0_21nextafter_kernel_cudaERNS_18TensorIteratorBaseEENKUlvE_clEvENKUlvE1_clEvEUlS4_S4_E_EESt5arrayIPcLm2EELi4E23TrivialOffsetCalculatorILi1EjESF_NS0_6memory12LoadWithCastILi1EEENSG_13StoreWithCastILi1EEEEEviT_T0_T2_T3_T4_T5_)
        /*0470*/ 	.word	0x0000001e


	//----- nvinfo : EIATTR_FRAME_SIZE
	.align		4
.L_239:
        /*0474*/ 	.byte	0x04, 0x11
        /*0476*/ 	.short	(.L_241 - .L_240)
	.align		4
.L_240:
        /*0478*/ 	.word	index@(_ZN2at6native27unrolled_elementwise_kernelINS0_13AUnaryFunctorIN3c108BFloat16ES4_S4_ZZZNS0_21nextafter_kernel_cudaERNS_18TensorIteratorBaseEENKUlvE_clEvENKUlvE1_clEvEUlS4_S4_E_EESt5arrayIPcLm2EELi4E23TrivialOffsetCalculatorILi1EjESF_NS0_6memory12LoadWithCastILi1EEENSG_13StoreWithCastILi1EEEEEviT_T0_T2_T3_T4_T5_)
        /*047c*/ 	.word	0x00000000


	//----- nvinfo : EIATTR_REGCOUNT
	.align		4
.L_241:
        /*0480*/ 	.byte	0x04, 0x2f
        /*0482*/ 	.short	(.L_243 - .L_242)
	.align		4
.L_242:
        /*0484*/ 	.word	index@(_ZN2at6native18elementwise_kernelILi128ELi4EZNS0_15gpu_kernel_implINS0_13AUnaryFunctorIN3c108BFloat16ES5_S5_ZZZNS0_21nextafter_kernel_cudaERNS_18TensorIteratorBaseEENKUlvE_clEvENKUlvE1_clEvEUlS5_S5_E_EEEEvS7_RKT_EUliE_EEviT1_)
        /*0488*/ 	.word	0x00000018


	//----- nvinfo : EIATTR_FRAME_SIZE
	.align		4
.L_243:
        /*048c*/ 	.byte	0x04, 0x11
        /*048e*/ 	.short	(.L_245 - .L_244)
	.align		4
.L_244:
        /*0490*/ 	.word	index@(_ZN2at6native18elementwise_kernelILi128ELi4EZNS0_15gpu_kernel_implINS0_13AUnaryFunctorIN3c108BFloat16ES5_S5_ZZZNS0_21nextafter_kernel_cudaERNS_18TensorIteratorBaseEENKUlvE_clEvENKUlvE1_clEvEUlS5_S5_E_EEEEvS7_RKT_EUliE_EEviT1_)
        /*0494*/ 	.word	0x00000000


	//----- nvinfo : EIATTR_REGCOUNT
	.align		4
.L_245:
        /*0498*/ 	.byte	0x04, 0x2f
        /*049a*/ 	.short	(.L_247 - .L_246)
	.align		4
.L_246:
        /*049c*/ 	.word	index@(_ZN2at6native29vectorized_elementwise_kernelILi8ENS0_13BUnaryFunctorIN3c108BFloat16ES4_S4_ZZZNS0_21nextafter_kernel_cudaERNS_18TensorIteratorBaseEENKUlvE_clEvENKUlvE1_clEvEUlS4_S4_E_EESt5arrayIPcLm2EEEEviT0_T1_)
        /*04a0*/ 	.word	0x00000004


	//----- nvinfo : EIATTR_FRAME_SIZE
	.align		4
.L_247:
        /*04a4*/ 	.byte	0x04, 0x11
        /*04a6*/ 	.short	(.L_249 - .L_248)
	.align		4
.L_248:
        /*04a8*/ 	.word	index@(_ZN2at6native29vectorized_elementwise_kernelILi8ENS0_13BUnaryFunctorIN3c108BFloat16ES4_S4_ZZZNS0_21nextafter_kernel_cudaERNS_18TensorIteratorBaseEENKUlvE_clEvENKUlvE1_clEvEUlS4_S4_E_EESt5arrayIPcLm2EEEEviT0_T1_)
        /*04ac*/ 	.word	0x00000000


	//----- nvinfo : EIATTR_REGCOUNT
	.align		4
.L_249:
        /*04b0*/ 	.byte	0x04, 0x2f
        /*04b2*/ 	.short	(.L_251 - .L_250)
	.align		4
.L_250:
        /*04b4*/ 	.word	index@(_ZN2at6native29vectorized_elementwise_kernelILi4ENS0_13BUnaryFunctorIN3c108BFloat16ES4_S4_ZZZNS0_21nextafter_kernel_cudaERNS_18TensorIteratorBaseEENKUlvE_clEvENKUlvE1_clEvEUlS4_S4_E_EESt5arrayIPcLm2EEEEviT0_T1_)
        /*04b8*/ 	.word	0x00000020


	//----- nvinfo : EIATTR_FRAME_SIZE
	.align		4
.L_251:
        /*04bc*/ 	.byte	0x04, 0x11
        /*04be*/ 	.short	(.L_253 - .L_252)
	.align		4
.L_252:
        /*04c0*/ 	.word	index@(_ZN2at6native29vectorized_elementwise_kernelILi4ENS0_13BUnaryFunctorIN3c108BFloat16ES4_S4_ZZZNS0_21nextafter_kernel_cudaERNS_18TensorIteratorBaseEENKUlvE_clEvENKUlvE1_clEvEUlS4_S4_E_EESt5arrayIPcLm2EEEEviT0_T1_)
        /*04c4*/ 	.word	0x00000000


	//----- nvinfo : EIATTR_REGCOUNT
	.align		4
.L_253:
        /*04c8*/ 	.byte	0x04, 0x2f
        /*04ca*/ 	.short	(.L_255 - .L_254)
	.align		4
.L_254:
        /*04cc*/ 	.word	index@(_ZN2at6native29vectorized_elementwise_kernelILi2ENS0_13BUnaryFunctorIN3c108BFloat16ES4_S4_ZZZNS0_21nextafter_kernel_cudaERNS_18TensorIteratorBaseEENKUlvE_clEvENKUlvE1_clEvEUlS4_S4_E_EESt5arrayIPcLm2EEEEviT0_T1_)
        /*04d0*/ 	.word	0x00000020


	//----- nvinfo : EIATTR_FRAME_SIZE
	.align		4
.L_255:
        /*04d4*/ 	.byte	0x04, 0x11
        /*04d6*/ 	.short	(.L_257 - .L_256)
	.align		4
.L_256:
        /*04d8*/ 	.word	index@(_ZN2at6native29vectorized_elementwise_kernelILi2ENS0_13BUnaryFunctorIN3c108BFloat16ES4_S4_ZZZNS0_21nextafter_kernel_cudaERNS_18TensorIteratorBaseEENKUlvE_clEvENKUlvE1_clEvEUlS4_S4_E_EESt5arrayIPcLm2EEEEviT0_T1_)
        /*04dc*/ 	.word	0x00000000


	//----- nvinfo : EIATTR_REGCOUNT
	.align		4
.L_257:
        /*04e0*/ 	.byte	0x04, 0x2f
        /*04e2*/ 	.short	(.L_259 - .L_258)
	.align		4
.L_258:
        /*04e4*/ 	.word	index@(_ZN2at6native27unrolled_elementwise_kernelINS0_13BUnaryFunctorIN3c108BFloat16ES4_S4_ZZZNS0_21nextafter_kernel_cudaERNS_18TensorIteratorBaseEENKUlvE_clEvENKUlvE1_clEvEUlS4_S4_E_EESt5arrayIPcLm2EELi4E23TrivialOffsetCalculatorILi1EjESF_NS0_6memory15LoadWithoutCastENSG_16StoreWithoutCastEEEviT_T0_T2_T3_T4_T5_)
        /*04e8*/ 	.word	0x00000016


	//----- nvinfo : EIATTR_FRAME_SIZE
	.align		4
.L_259:
        /*04ec*/ 	.byte	0x04, 0x11
        /*04ee*/ 	.short	(.L_261 - .L_260)
	.align		4
.L_260:
        /*04f0*/ 	.word	index@(_ZN2at6native27unrolled_elementwise_kernelINS0_13BUnaryFunctorIN3c108BFloat16ES4_S4_ZZZNS0_21nextafter_kernel_cudaERNS_18TensorIteratorBaseEENKUlvE_clEvENKUlvE1_clEvEUlS4_S4_E_EESt5arrayIPcLm2EELi4E23TrivialOffsetCalculatorILi1EjESF_NS0_6memory15LoadWithoutCastENSG_16StoreWithoutCastEEEviT_T0_T2_T3_T4_T5_)
        /*04f4*/ 	.word	0x00000000


	//----- nvinfo : EIATTR_REGCOUNT
	.align		4
.L_261:
        /*04f8*/ 	.byte	0x04, 0x2f
        /*04fa*/ 	.short	(.L_263 - .L_262)
	.align		4
.L_262:
        /*04fc*/ 	.word	index@(_ZN2at6native18elementwise_kernelILi128ELi4EZNS0_22gpu_kernel_impl_nocastINS0_13BUnaryFunctorIN3c108BFloat16ES5_S5_ZZZNS0_21nextafter_kernel_cudaERNS_18TensorIteratorBaseEENKUlvE_clEvENKUlvE1_clEvEUlS5_S5_E_EEEEvS7_RKT_EUliE_EEviT1_)
        /*0500*/ 	.word	0x00000014


	//----- nvinfo : EIATTR_FRAME_SIZE
	.align		4
.L_263:
        /*0504*/ 	.byte	0x04, 0x11
        /*0506*/ 	.short	(.L_265 - .L_264)
	.align		4
.L_264:
        /*0508*/ 	.word	index@(_ZN2at6native18elementwise_kernelILi128ELi4EZNS0_22gpu_kernel_impl_nocastINS0_13BUnaryFunctorIN3c108BFloat16ES5_S5_ZZZNS0_21nextafter_kernel_cudaERNS_18TensorIteratorBaseEENKUlvE_clEvENKUlvE1_clEvEUlS5_S5_E_EEEEvS7_RKT_EUliE_EEviT1_)
        /*050c*/ 	.word	0x00000000


	//----- nvinfo : EIATTR_REGCOUNT
	.align		4
.L_265:
        /*0510*/ 	.byte	0x04, 0x2f
        /*0512*/ 	.short	(.L_267 - .L_266)
	.align		4
.L_266:
        /*0514*/ 	.word	index@(_ZN2at6native27unrolled_elementwise_kernelINS0_13BUnaryFunctorIN3c108BFloat16ES4_S4_ZZZNS0_21nextafter_kernel_cudaERNS_18TensorIteratorBaseEENKUlvE_clEvENKUlvE1_clEvEUlS4_S4_E_EESt5arrayIPcLm2EELi4E23TrivialOffsetCalculatorILi1EjESF_NS0_6memory12LoadWithCastILi1EEENSG_13StoreWithCastILi1EEEEEviT_T0_T2_T3_T4_T5_)
        /*0518*/ 	.word	0x0000001c


	//----- nvinfo : EIATTR_FRAME_SIZE
	.align		4
.L_267:
        /*051c*/ 	.byte	0x04, 0x11
        /*051e*/ 	.short	(.L_269 - .L_268)
	.align		4
.L_268:
        /*0520*/ 	.word	index@(_ZN2at6native27unrolled_elementwise_kernelINS0_13BUnaryFunctorIN3c108BFloat16ES4_S4_ZZZNS0_21nextafter_kernel_cudaERNS_18TensorIteratorBaseEENKUlvE_clEvENKUlvE1_clEvEUlS4_S4_E_EESt5arrayIPcLm2EELi4E23TrivialOffsetCalculatorILi1EjESF_NS0_6memory12LoadWithCastILi1EEENSG_13StoreWithCastILi1EEEEEviT_T0_T2_T3_T4_T5_)
        /*0524*/ 	.word	0x00000000


	//----- nvinfo : EIATTR_REGCOUNT
	.align		4
.L_269:
        /*0528*/ 	.byte	0x04, 0x2f
        /*052a*/ 	.short	(.L_271 - .L_270)
	.align		4
.L_270:
        /*052c*/ 	.word	index@(_ZN2at6native18elementwise_kernelILi128ELi4EZNS0_15gpu_kernel_implINS0_13BUnaryFunctorIN3c108BFloat16ES5_S5_ZZZNS0_21nextafter_kernel_cudaERNS_18TensorIteratorBaseEENKUlvE_clEvENKUlvE1_clEvEUlS5_S5_E_EEEEvS7_RKT_EUliE_EEviT1_)
        /*0530*/ 	.word	0x00000018


	//----- nvinfo : EIATTR_FRAME_SIZE
	.align		4
.L_271:
        /*0534*/ 	.byte	0x04, 0x11
        /*0536*/ 	.short	(.L_273 - .L_272)
	.align		4
.L_272:
        /*0538*/ 	.word	index@(_ZN2at6native18elementwise_kernelILi128ELi4EZNS0_15gpu_kernel_implINS0_13BUnaryFunctorIN3c108BFloat16ES5_S5_ZZZNS0_21nextafter_kernel_cudaERNS_18TensorIteratorBaseEENKUlvE_clEvENKUlvE1_clEvEUlS5_S5_E_EEEEvS7_RKT_EUliE_EEviT1_)
        /*053c*/ 	.word	0x00000000


	//----- nvinfo : EIATTR_REGCOUNT
	.align		4
.L_273:
        /*0540*/ 	.byte	0x04, 0x2f
        /*0542*/ 	.short	(.L_275 - .L_274)
	.align		4
.L_274:
        /*0544*/ 	.word	index@(_ZN2at6native29vectorized_elementwise_kernelILi8ENS0_13BinaryFunctorIN3c108BFloat16ES4_S4_ZZZNS0_21nextafter_kernel_cudaERNS_18TensorIteratorBaseEENKUlvE_clEvENKUlvE1_clEvEUlS4_S4_E_EESt5arrayIPcLm3EEEEviT0_T1_)
        /*0548*/ 	.word	0x00000004


	//----- nvinfo : EIATTR_FRAME_SIZE
	.align		4
.L_275:
        /*054c*/ 	.byte	0x04, 0x11
        /*054e*/ 	.short	(.L_277 - .L_276)
	.align		4
.L_276:
        /*0550*/ 	.word	index@(_ZN2at6native29vectorized_elementwise_kernelILi8ENS0_13BinaryFunctorIN3c108BFloat16ES4_S4_ZZZNS0_21nextafter_kernel_cudaERNS_18TensorIteratorBaseEENKUlvE_clEvENKUlvE1_clEvEUlS4_S4_E_EESt5arrayIPcLm3EEEEviT0_T1_)
        /*0554*/ 	.word	0x00000000


	//----- nvinfo : EIATTR_REGCOUNT
	.align		4
.L_277:
        /*0558*/ 	.byte	0x04, 0x2f
        /*055a*/ 	.short	(.L_279 - .L_278)
	.align		4
.L_278:
        /*055c*/ 	.word	index@(_ZN2at6native29vectorized_elementwise_kernelILi4ENS0_13BinaryFunctorIN3c108BFloat16ES4_S4_ZZZNS0_21nextafter_kernel_cudaERNS_18TensorIteratorBaseEENKUlvE_clEvENKUlvE1_clEvEUlS4_S4_E_EESt5arrayIPcLm3EEEEviT0_T1_)
        /*0560*/ 	.word	0x00000020


	//----- nvinfo : EIATTR_FRAME_SIZE
	.align		4
.L_279:
        /*0564*/ 	.byte	0x04, 0x11
        /*0566*/ 	.short	(.L_281 - .L_280)
	.align		4
.L_280:
        /*0568*/ 	.word	index@(_ZN2at6native29vectorized_elementwise_kernelILi4ENS0_13BinaryFunctorIN3c108BFloat16ES4_S4_ZZZNS0_21nextafter_kernel_cudaERNS_18TensorIteratorBaseEENKUlvE_clEvENKUlvE1_clEvEUlS4_S4_E_EESt5arrayIPcLm3EEEEviT0_T1_)
        /*056c*/ 	.word	0x00000000


	//----- nvinfo : EIATTR_REGCOUNT
	.align		4
.L_281:
        /*0570*/ 	.byte	0x04, 0x2f
        /*0572*/ 	.short	(.L_283 - .L_282)
	.align		4
.L_282:
        /*0574*/ 	.word	index@(_ZN2at6native29vectorized_elementwise_kernelILi2ENS0_13BinaryFunctorIN3c108BFloat16ES4_S4_ZZZNS0_21nextafter_kernel_cudaERNS_18TensorIteratorBaseEENKUlvE_clEvENKUlvE1_clEvEUlS4_S4_E_EESt5arrayIPcLm3EEEEviT0_T1_)
        /*0578*/ 	.word	0x00000020


	//----- nvinfo : EIATTR_FRAME_SIZE
	.align		4
.L_283:
        /*057c*/ 	.byte	0x04, 0x11
        /*057e*/ 	.short	(.L_285 - .L_284)
	.align		4
.L_284:
        /*0580*/ 	.word	index@(_ZN2at6native29vectorized_elementwise_kernelILi2ENS0_13BinaryFunctorIN3c108BFloat16ES4_S4_ZZZNS0_21nextafter_kernel_cudaERNS_18TensorIteratorBaseEENKUlvE_clEvENKUlvE1_clEvEUlS4_S4_E_EESt5arrayIPcLm3EEEEviT0_T1_)
        /*0584*/ 	.word	0x00000000


	//----- nvinfo : EIATTR_REGCOUNT
	.align		4
.L_285:
        /*0588*/ 	.byte	0x04, 0x2f
        /*058a*/ 	.short	(.L_287 - .L_286)
	.align		4
.L_286:
        /*058c*/ 	.word	index@(_ZN2at6native27unrolled_elementwise_kernelINS0_13BinaryFunctorIN3c108BFloat16ES4_S4_ZZZNS0_21nextafter_kernel_cudaERNS_18TensorIteratorBaseEENKUlvE_clEvENKUlvE1_clEvEUlS4_S4_E_EESt5arrayIPcLm3EELi4E23TrivialOffsetCalculatorILi2EjESE_ILi1EjENS0_6memory15LoadWithoutCastENSH_16StoreWithoutCastEEEviT_T0_T2_T3_T4_T5_)
        /*0590*/ 	.word	0x0000001e


	//----- nvinfo : EIATTR_FRAME_SIZE
	.align		4
.L_287:
        /*0594*/ 	.byte	0x04, 0x11
        /*0596*/ 	.short	(.L_289 - .L_288)
	.align		4
.L_288:
        /*0598*/ 	.word	index@(_ZN2at6native27unrolled_elementwise_kernelINS0_13BinaryFunctorIN3c108BFloat16ES4_S4_ZZZNS0_21nextafter_kernel_cudaERNS_18TensorIteratorBaseEENKUlvE_clEvENKUlvE1_clEvEUlS4_S4_E_EESt5arrayIPcLm3EELi4E23TrivialOffsetCalculatorILi2EjESE_ILi1EjENS0_6memory15LoadWithoutCastENSH_16StoreWithoutCastEEEviT_T0_T2_T3_T4_T5_)
        /*059c*/ 	.word	0x00000000


	//----- nvinfo : EIATTR_REGCOUNT
	.align		4
.L_289:
        /*05a0*/ 	.byte	0x04, 0x2f
        /*05a2*/ 	.short	(.L_291 - .L_290)
	.align		4
.L_290:
        /*05a4*/ 	.word	index@(_ZN2at6native18elementwise_kernelILi128ELi4EZNS0_22gpu_kernel_impl_nocastINS0_13BinaryFunctorIN3c108BFloat16ES5_S5_ZZZNS0_21nextafter_kernel_cudaERNS_18TensorIteratorBaseEENKUlvE_clEvENKUlvE1_clEvEUlS5_S5_E_EEEEvS7_RKT_EUliE_EEviT1_)
        /*05a8*/ 	.word	0x00000014


	//----- nvinfo : EIATTR_FRAME_SIZE
	.align		4
.L_291:
        /*05ac*/ 	.byte	0x04, 0x11
        /*05ae*/ 	.short	(.L_293 - .L_292)
	.align		4
.L_292:
        /*05b0*/ 	.word	index@(_ZN2at6native18elementwise_kernelILi128ELi4EZNS0_22gpu_kernel_impl_nocastINS0_13BinaryFunctorIN3c108BFloat16ES5_S5_ZZZNS0_21nextafter_kernel_cudaERNS_18TensorIteratorBaseEENKUlvE_clEvENKUlvE1_clEvEUlS5_S5_E_EEEEvS7_RKT_EUliE_EEviT1_)
        /*05b4*/ 	.word	0x00000000


	//----- nvinfo : EIATTR_REGCOUNT
	.align		4
.L_293:
        /*05b8*/ 	.byte	0x04, 0x2f
        /*05ba*/ 	.short	(.L_295 - .L_294)
	.align		4
.L_294:
        /*05bc*/ 	.word	index@(_ZN2at6native27unrolled_elementwise_kernelINS0_13BinaryFunctorIN3c108BFloat16ES4_S4_ZZZNS0_21nextafter_kernel_cudaERNS_18TensorIteratorBaseEENKUlvE_clEvENKUlvE1_clEvEUlS4_S4_E_EESt5arrayIPcLm3EELi4E23TrivialOffsetCalculatorILi2EjESE_ILi1EjENS0_6memory12LoadWithCastILi2EEENSH_13StoreWithCastILi1EEEEEviT_T0_T2_T3_T4_T5_)
        /*05c0*/ 	.word	0x0000001e


	//----- nvinfo : EIATTR_FRAME_SIZE
	.align		4
.L_295:
        /*05c4*/ 	.byte	0x04, 0x11
        /*05c6*/ 	.short	(.L_297 - .L_296)
	.align		4
.L_296:
        /*05c8*/ 	.word	index@(_ZN2at6native27unrolled_elementwise_kernelINS0_13BinaryFunctorIN3c108BFloat16ES4_S4_ZZZNS0_21nextafter_kernel_cudaERNS_18TensorIteratorBaseEENKUlvE_clEvENKUlvE1_clEvEUlS4_S4_E_EESt5arrayIPcLm3EELi4E23TrivialOffsetCalculatorILi2EjESE_ILi1EjENS0_6memory12LoadWithCastILi2EEENSH_13StoreWithCastILi1EEEEEviT_T0_T2_T3_T4_T5_)
        /*05cc*/ 	.word	0x00000000


	//----- nvinfo : EIATTR_REGCOUNT
	.align		4
.L_297:
        /*05d0*/ 	.byte	0x04, 0x2f
        /*05d2*/ 	.short	(.L_299 - .L_298)
	.align		4
.L_298:
        /*05d4*/ 	.word	index@(_ZN2at6native18elementwise_kernelILi128ELi4EZNS0_15gpu_kernel_implINS0_13BinaryFunctorIN3c108BFloat16ES5_S5_ZZZNS0_21nextafter_kernel_cudaERNS_18TensorIteratorBaseEENKUlvE_clEvENKUlvE1_clEvEUlS5_S5_E_EEEEvS7_RKT_EUliE_EEviT1_)
        /*05d8*/ 	.word	0x00000018


	//----- nvinfo : EIATTR_FRAME_SIZE
	.align		4
.L_299:
        /*05dc*/ 	.byte	0x04, 0x11
        /*05de*/ 	.short	(.L_301 - .L_300)
	.align		4
.L_300:
        /*05e0*/ 	.word	index@(_ZN2at6native18elementwise_kernelILi128ELi4EZNS0_15gpu_kernel_implINS0_13BinaryFunctorIN3c108BFloat16ES5_S5_ZZZNS0_21nextafter_kernel_cudaERNS_18TensorIteratorBaseEENKUlvE_clEvENKUlvE1_clEvEUlS5_S5_E_EEEEvS7_RKT_EUliE_EEviT1_)
        /*05e4*/ 	.word	0x00000000


	//----- nvinfo : EIATTR_REGCOUNT
	.align		4
.L_301:
        /*05e8*/ 	.byte	0x04, 0x2f
        /*05ea*/ 	.short	(.L_303 - .L_302)
	.align		4
.L_302:
        /*05ec*/ 	.word	index@(_ZN2at6native29vectorized_elementwise_kernelILi8ENS0_13AUnaryFunctorIN3c104HalfES4_S4_ZZZNS0_21nextafter_kernel_cudaERNS_18TensorIteratorBaseEENKUlvE_clEvENKUlvE2_clEvEUlS4_S4_E_EESt5arrayIPcLm2EEEEviT0_T1_)
        /*05f0*/ 	.word	0x00000004


	//----- nvinfo : EIATTR_FRAME_SIZE
	.align		4
.L_303:
        /*05f4*/ 	.byte	0x04, 0x11
        /*05f6*/ 	.short	(.L_305 - .L_304)
	.align		4
.L_304:
        /*05f8*/ 	.word	index@(_ZN2at6native29vectorized_elementwise_kernelILi8ENS0_13AUnaryFunctorIN3c104HalfES4_S4_ZZZNS0_21nextafter_kernel_cudaERNS_18TensorIteratorBaseEENKUlvE_clEvENKUlvE2_clEvEUlS4_S4_E_EESt5arrayIPcLm2EEEEviT0_T1_)
        /*05fc*/ 	.word	0x00000000


	//----- nvinfo : EIATTR_REGCOUNT
	.align		4
.L_305:
        /*0600*/ 	.byte	0x04, 0x2f
        /*0602*/ 	.short	(.L_307 - .L_306)
	.align		4
.L_306:
        /*0604*/ 	.word	index@(_ZN2at6native29vectorized_elementwise_kernelILi4ENS0_13AUnaryFunctorIN3c104HalfES4_S4_ZZZNS0_21nextafter_kernel_cudaERNS_18TensorIteratorBaseEENKUlvE_clEvENKUlvE2_clEvEUlS4_S4_E_EESt5arrayIPcLm2EEEEviT0_T1_)
        /*0608*/ 	.word	0x00000020


	//----- nvinfo : EIATTR_FRAME_SIZE
	.align		4
.L_307:
        /*060c*/ 	.byte	0x04, 0x11
        /*060e*/ 	.short	(.L_309 - .L_308)
	.align		4
.L_308:
        /*0610*/ 	.word	index@(_ZN2at6native29vectorized_elementwise_kernelILi4ENS0_13AUnaryFunctorIN3c104HalfES4_S4_ZZZNS0_21nextafter_kernel_cudaERNS_18TensorIteratorBaseEENKUlvE_clEvENKUlvE2_clEvEUlS4_S4_E_EESt5arrayIPcLm2EEEEviT0_T1_)
        /*0614*/ 	.word	0x00000000


	//----- nvinfo : EIATTR_REGCOUNT
	.align		4
.L_309:
        /*0618*/ 	.byte	0x04, 0x2f
        /*061a*/ 	.short	(.L_311 - .L_310)
	.align		4
.L_310:
        /*061c*/ 	.word	index@(_ZN2at6native29vectorized_elementwise_kernelILi2ENS0_13AUnaryFunctorIN3c104HalfES4_S4_ZZZNS0_21nextafter_kernel_cudaERNS_18TensorIteratorBaseEENKUlvE_clEvENKUlvE2_clEvEUlS4_S4_E_EESt5arrayIPcLm2EEEEviT0_T1_)
        /*0620*/ 	.word	0x00000020


	//----- nvinfo : EIATTR_FRAME_SIZE
	.align		4
.L_311:
        /*0624*/ 	.byte	0x04, 0x11
        /*0626*/ 	.short	(.L_313 - .L_312)
	.align		4
.L_312:
        /*0628*/ 	.word	index@(_ZN2at6native29vectorized_elementwise_kernelILi2ENS0_13AUnaryFunctorIN3c104HalfES4_S4_ZZZNS0_21nextafter_kernel_cudaERNS_18TensorIteratorBaseEENKUlvE_clEvENKUlvE2_clEvEUlS4_S4_E_EESt5arrayIPcLm2EEEEviT0_T1_)
        /*062c*/ 	.word	0x00000000


	//----- nvinfo : EIATTR_REGCOUNT
	.align		4
.L_313:
        /*0630*/ 	.byte	0x04, 0x2f
        /*0632*/ 	.short	(.L_315 - .L_314)
	.align		4
.L_314:
        /*0634*/ 	.word	index@(_ZN2at6native27unrolled_elementwise_kernelINS0_13AUnaryFunctorIN3c104HalfES4_S4_ZZZNS0_21nextafter_kernel_cudaERNS_18TensorIteratorBaseEENKUlvE_clEvENKUlvE2_clEvEUlS4_S4_E_EESt5arrayIPcLm2EELi4E23TrivialOffsetCalculatorILi1EjESF_NS0_6memory15LoadWithoutCastENSG_16StoreWithoutCastEEEviT_T0_T2_T3_T4_T5_)
        /*0638*/ 	.word	0x00000016


	//----- nvinfo : EIATTR_FRAME_SIZE
	.align		4
.L_315:
        /*063c*/ 	.byte	0x04, 0x11
        /*063e*/ 	.short	(.L_317 - .L_316)
	.align		4
.L_316:
        /*0640*/ 	.word	index@(_ZN2at6native27unrolled_elementwise_kernelINS0_13AUnaryFunctorIN3c104HalfES4_S4_ZZZNS0_21nextafter_kernel_cudaERNS_18TensorIteratorBaseEENKUlvE_clEvENKUlvE2_clEvEUlS4_S4_E_EESt5arrayIPcLm2EELi4E23TrivialOffsetCalculatorILi1EjESF_NS0_6memory15LoadWithoutCastENSG_16StoreWithoutCastEEEviT_T0_T2_T3_T4_T5_)
        /*0644*/ 	.word	0x00000000


	//----- nvinfo : EIATTR_REGCOUNT
	.align		4
.L_317:
        /*0648*/ 	.byte	0x04, 0x2f
        /*064a*/ 	.short	(.L_319 - .L_318)
	.align		4
.L_318:
        /*064c*/ 	.word	index@(_ZN2at6native18elementwise_kernelILi128ELi4EZNS0_22gpu_kernel_impl_nocastINS0_13AUnaryFunctorIN3c104HalfES5_S5_ZZZNS0_21nextafter_kernel_cudaERNS_18TensorIteratorBaseEENKUlvE_clEvENKUlvE2_clEvEUlS5_S5_E_EEEEvS7_RKT_EUliE_EEviT1_)
        /*0650*/ 	.word	0x00000014


	//----- nvinfo : EIATTR_FRAME_SIZE
	.align		4
.L_319:
        /*0654*/ 	.byte	0x04, 0x11
        /*0656*/ 	.short	(.L_321 - .L_320)
	.align		4
.L_320:
        /*0658*/ 	.word	index@(_ZN2at6native18elementwise_kernelILi128ELi4EZNS0_22gpu_kernel_impl_nocastINS0_13AUnaryFunctorIN3c104HalfES5_S5_ZZZNS0_21nextafter_kernel_cudaERNS_18TensorIteratorBaseEENKUlvE_clEvENKUlvE2_clEvEUlS5_S5_E_EEEEvS7_RKT_EUliE_EEviT1_)
        /*065c*/ 	.word	0x00000000


	//----- nvinfo : EIATTR_REGCOUNT
	.align		4
.L_321:
        /*0660*/ 	.byte	0x04, 0x2f
        /*0662*/ 	.short	(.L_323 - .L_322)
	.align		4
.L_322:
        /*0664*/ 	.word	index@(_ZN2at6native27unrolled_elementwise_kernelINS0_13AUnaryFunctorIN3c104HalfES4_S4_ZZZNS0_21nextafter_kernel_cudaERNS_18TensorIteratorBaseEENKUlvE_clEvENKUlvE2_clEvEUlS4_S4_E_EESt5arrayIPcLm2EELi4E23TrivialOffsetCalculatorILi1EjESF_NS0_6memory12LoadWithCastILi1EEENSG_13StoreWithCastILi1EEEEEviT_T0_T2_T3_T4_T5_)
        /*0668*/ 	.word	0x0000001e


	//----- nvinfo : EIATTR_FRAME_SIZE
	.align		4
.L_323:
        /*066c*/ 	.byte	0x04, 0x11
        /*066e*/ 	.short	(.L_325 - .L_324)
	.align		4
.L_324:
        /*0670*/ 	.word	index@(_ZN2at6native27unrolled_elementwise_kernelINS0_13AUnaryFunctorIN3c104HalfES4_S4_ZZZNS0_21nextafter_kernel_cudaERNS_18TensorIteratorBaseEENKUlvE_clEvENKUlvE2_clEvEUlS4_S4_E_EESt5arrayIPcLm2EELi4E23TrivialOffsetCalculatorILi1EjESF_NS0_6memory12LoadWithCastILi1EEENSG_13StoreWithCastILi1EEEEEviT_T0_T2_T3_T4_T5_)
        /*0674*/ 	.word	0x00000000


	//----- nvinfo : EIATTR_REGCOUNT
	.align		4
.L_325:
        /*0678*/ 	.byte	0x04, 0x2f
        /*067a*/ 	.short	(.L_327 - .L_326)
	.align		4
.L_326:
        /*067c*/ 	.word	index@(_ZN2at6native18elementwise_kernelILi128ELi4EZNS0_15gpu_kernel_implINS0_13AUnaryFunctorIN3c104HalfES5_S5_ZZZNS0_21nextafter_kernel_cudaERNS_18TensorIteratorBaseEENKUlvE_clEvENKUlvE2_clEvEUlS5_S5_E_EEEEvS7_RKT_EUliE_EEviT1_)
        /*0680*/ 	.word	0x00000018


	//----- nvinfo : EIATTR_FRAME_SIZE
	.align		4
.L_327:
        /*0684*/ 	.byte	0x04, 0x11
        /*0686*/ 	.short	(.L_329 - .L_328)
	.align		4
.L_328:
        /*0688*/ 	.word	index@(_ZN2at6native18elementwise_kernelILi128ELi4EZNS0_15gpu_kernel_implINS0_13AUnaryFunctorIN3c104HalfES5_S5_ZZZNS0_21nextafter_kernel_cudaERNS_18TensorIteratorBaseEENKUlvE_clEvENKUlvE2_clEvEUlS5_S5_E_EEEEvS7_RKT_EUliE_EEviT1_)
        /*068c*/ 	.word	0x00000000


	//----- nvinfo : EIATTR_REGCOUNT
	.align		4
.L_329:
        /*0690*/ 	.byte	0x04, 0x2f
        /*0692*/ 	.short	(.L_331 - .L_330)
	.align		4
.L_330:
        /*0694*/ 	.word	index@(_ZN2at6native29vectorized_elementwise_kernelILi8ENS0_13BUnaryFunctorIN3c104HalfES4_S4_ZZZNS0_21nextafter_kernel_cudaERNS_18TensorIteratorBaseEENKUlvE_clEvENKUlvE2_clEvEUlS4_S4_E_EESt5arrayIPcLm2EEEEviT0_T1_)
        /*0698*/ 	.word	0x00000004


	//----- nvinfo : EIATTR_FRAME_SIZE
	.align		4
.L_331:
        /*069c*/ 	.byte	0x04, 0x11
        /*069e*/ 	.short	(.L_333 - .L_332)
	.align		4
.L_332:
        /*06a0*/ 	.word	index@(_ZN2at6native29vectorized_elementwise_kernelILi8ENS0_13BUnaryFunctorIN3c104HalfES4_S4_ZZZNS0_21nextafter_kernel_cudaERNS_18TensorIteratorBaseEENKUlvE_clEvENKUlvE2_clEvEUlS4_S4_E_EESt5arrayIPcLm2EEEEviT0_T1_)
        /*06a4*/ 	.word	0x00000000


	//----- nvinfo : EIATTR_REGCOUNT
	.align		4
.L_333:
        /*06a8*/ 	.byte	0x04, 0x2f
        /*06aa*/ 	.short	(.L_335 - .L_334)
	.align		4
.L_334:
        /*06ac*/ 	.word	index@(_ZN2at6native29vectorized_elementwise_kernelILi4ENS0_13BUnaryFunctorIN3c104HalfES4_S4_ZZZNS0_21nextafter_kernel_cudaERNS_18TensorIteratorBaseEENKUlvE_clEvENKUlvE2_clEvEUlS4_S4_E_EESt5arrayIPcLm2EEEEviT0_T1_)
        /*06b0*/ 	.word	0x00000020


	//----- nvinfo : EIATTR_FRAME_SIZE
	.align		4
.L_335:
        /*06b4*/ 	.byte	0x04, 0x11
        /*06b6*/ 	.short	(.L_337 - .L_336)
	.align		4
.L_336:
        /*06b8*/ 	.word	index@(_ZN2at6native29vectorized_elementwise_kernelILi4ENS0_13BUnaryFunctorIN3c104HalfES4_S4_ZZZNS0_21nextafter_kernel_cudaERNS_18TensorIteratorBaseEENKUlvE_clEvENKUlvE2_clEvEUlS4_S4_E_EESt5arrayIPcLm2EEEEviT0_T1_)
        /*06bc*/ 	.word	0x00000000


	//----- nvinfo : EIATTR_REGCOUNT
	.align		4
.L_337:
        /*06c0*/ 	.byte	0x04, 0x2f
        /*06c2*/ 	.short	(.L_339 - .L_338)
	.align		4
.L_338:
        /*06c4*/ 	.word	index@(_ZN2at6native29vectorized_elementwise_kernelILi2ENS0_13BUnaryFunctorIN3c104HalfES4_S4_ZZZNS0_21nextafter_kernel_cudaERNS_18TensorIteratorBaseEENKUlvE_clEvENKUlvE2_clEvEUlS4_S4_E_EESt5arrayIPcLm2EEEEviT0_T1_)
        /*06c8*/ 	.word	0x00000020


	//----- nvinfo : EIATTR_FRAME_SIZE
	.align		4
.L_339:
        /*06cc*/ 	.byte	0x04, 0x11
        /*06ce*/ 	.short	(.L_341 - .L_340)
	.align		4
.L_340:
        /*06d0*/ 	.word	index@(_ZN2at6native29vectorized_elementwise_kernelILi2ENS0_13BUnaryFunctorIN3c104HalfES4_S4_ZZZNS0_21nextafter_kernel_cudaERNS_18TensorIteratorBaseEENKUlvE_clEvENKUlvE2_clEvEUlS4_S4_E_EESt5arrayIPcLm2EEEEviT0_T1_)
        /*06d4*/ 	.word	0x00000000


	//----- nvinfo : EIATTR_REGCOUNT
	.align		4
.L_341:
        /*06d8*/ 	.byte	0x04, 0x2f
        /*06da*/ 	.short	(.L_343 - .L_342)
	.align		4
.L_342:
        /*06dc*/ 	.word	index@(_ZN2at6native27unrolled_elementwise_kernelINS0_13BUnaryFunctorIN3c104HalfES4_S4_ZZZNS0_21nextafter_kernel_cudaERNS_18TensorIteratorBaseEENKUlvE_clEvENKUlvE2_clEvEUlS4_S4_E_EESt5arrayIPcLm2EELi4E23TrivialOffsetCalculatorILi1EjESF_NS0_6memory15LoadWithoutCastENSG_16StoreWithoutCastEEEviT_T0_T2_T3_T4_T5_)
        /*06e0*/ 	.word	0x00000016


	//----- nvinfo : EIATTR_FRAME_SIZE
	.align		4
.L_343:
        /*06e4*/ 	.byte	0x04, 0x11
        /*06e6*/ 	.short	(.L_345 - .L_344)
	.align		4
.L_344:
        /*06e8*/ 	.word	index@(_ZN2at6native27unrolled_elementwise_kernelINS0_13BUnaryFunctorIN3c104HalfES4_S4_ZZZNS0_21nextafter_kernel_cudaERNS_18TensorIteratorBaseEENKUlvE_clEvENKUlvE2_clEvEUlS4_S4_E_EESt5arrayIPcLm2EELi4E23TrivialOffsetCalculatorILi1EjESF_NS0_6memory15LoadWithoutCastENSG_16StoreWithoutCastEEEviT_T0_T2_T3_T4_T5_)
        /*06ec*/ 	.word	0x00000000


	//----- nvinfo : EIATTR_REGCOUNT
	.align		4
.L_345:
        /*06f0*/ 	.byte	0x04, 0x2f
        /*06f2*/ 	.short	(.L_347 - .L_346)
	.align		4
.L_346:
        /*06f4*/ 	.word	index@(_ZN2at6native18elementwise_kernelILi128ELi4EZNS0_22gpu_kernel_impl_nocastINS0_13BUnaryFunctorIN3c104HalfES5_S5_ZZZNS0_21nextafter_kernel_cudaERNS_18TensorIteratorBaseEENKUlvE_clEvENKUlvE2_clEvEUlS5_S5_E_EEEEvS7_RKT_EUliE_EEviT1_)
        /*06f8*/ 	.word	0x00000014


	//----- nvinfo : EIATTR_FRAME_SIZE
	.align		4
.L_347:
        /*06fc*/ 	.byte	0x04, 0x11
        /*06fe*/ 	.short	(.L_349 - .L_348)
	.align		4
.L_348:
        /*0700*/ 	.word	index@(_ZN2at6native18elementwise_kernelILi128ELi4EZNS0_22gpu_kernel_impl_nocastINS0_13BUnaryFunctorIN3c104HalfES5_S5_ZZZNS0_21nextafter_kernel_cudaERNS_18TensorIteratorBaseEENKUlvE_clEvENKUlvE2_clEvEUlS5_S5_E_EEEEvS7_RKT_EUliE_EEviT1_)
        /*0704*/ 	.word	0x00000000


	//----- nvinfo : EIATTR_REGCOUNT
	.align		4
.L_349:
        /*0708*/ 	.byte	0x04, 0x2f
        /*070a*/ 	.short	(.L_351 - .L_350)
	.align		4
.L_350:
        /*070c*/ 	.word	index@(_ZN2at6native27unrolled_elementwise_kernelINS0_13BUnaryFunctorIN3c104HalfES4_S4_ZZZNS0_21nextafter_kernel_cudaERNS_18TensorIteratorBaseEENKUlvE_clEvENKUlvE2_clEvEUlS4_S4_E_EESt5arrayIPcLm2EELi4E23TrivialOffsetCalculatorILi1EjESF_NS0_6memory12LoadWithCastILi1EEENSG_13StoreWithCastILi1EEEEEviT_T0_T2_T3_T4_T5_)
        /*0710*/ 	.word	0x0000001c


	//----- nvinfo : EIATTR_FRAME_SIZE
	.align		4
.L_351:
        /*0714*/ 	.byte	0x04, 0x11
        /*0716*/ 	.short	(.L_353 - .L_352)
	.align		4
.L_352:
        /*0718*/ 	.word	index@(_ZN2at6native27unrolled_elementwise_kernelINS0_13BUnaryFunctorIN3c104HalfES4_S4_ZZZNS0_21nextafter_kernel_cudaERNS_18TensorIteratorBaseEENKUlvE_clEvENKUlvE2_clEvEUlS4_S4_E_EESt5arrayIPcLm2EELi4E23TrivialOffsetCalculatorILi1EjESF_NS0_6memory12LoadWithCastILi1EEENSG_13StoreWithCastILi1EEEEEviT_T0_T2_T3_T4_T5_)
        /*071c*/ 	.word	0x00000000


	//----- nvinfo : EIATTR_REGCOUNT
	.align		4
.L_353:
        /*0720*/ 	.byte	0x04, 0x2f
        /*0722*/ 	.short	(.L_355 - .L_354)
	.align		4
.L_354:
        /*0724*/ 	.word	index@(_ZN2at6native18elementwise_kernelILi128ELi4EZNS0_15gpu_kernel_implINS0_13BUnaryFunctorIN3c104HalfES5_S5_ZZZNS0_21nextafter_kernel_cudaERNS_18TensorIteratorBaseEENKUlvE_clEvENKUlvE2_clEvEUlS5_S5_E_EEEEvS7_RKT_EUliE_EEviT1_)
        /*0728*/ 	.word	0x00000018


	//----- nvinfo : EIATTR_FRAME_SIZE
	.align		4
.L_355:
        /*072c*/ 	.byte	0x04, 0x11
        /*072e*/ 	.short	(.L_357 - .L_356)
	.align		4
.L_356:
        /*0730*/ 	.word	index@(_ZN2at6native18elementwise_kernelILi128ELi4EZNS0_15gpu_kernel_implINS0_13BUnaryFunctorIN3c104HalfES5_S5_ZZZNS0_21nextafter_kernel_cudaERNS_18TensorIteratorBaseEENKUlvE_clEvENKUlvE2_clEvEUlS5_S5_E_EEEEvS7_RKT_EUliE_EEviT1_)
        /*0734*/ 	.word	0x00000000


	//----- nvinfo : EIATTR_REGCOUNT
	.align		4
.L_357:
        /*0738*/ 	.byte	0x04, 0x2f
        /*073a*/ 	.short	(.L_359 - .L_358)
	.align		4
.L_358:
        /*073c*/ 	.word	index@(_ZN2at6native29vectorized_elementwise_kernelILi8ENS0_13BinaryFunctorIN3c104HalfES4_S4_ZZZNS0_21nextafter_kernel_cudaERNS_18TensorIteratorBaseEENKUlvE_clEvENKUlvE2_clEvEUlS4_S4_E_EESt5arrayIPcLm3EEEEviT0_T1_)
        /*0740*/ 	.word	0x00000004


	//----- nvinfo : EIATTR_FRAME_SIZE
	.align		4
.L_359:
        /*0744*/ 	.byte	0x04, 0x11
        /*0746*/ 	.short	(.L_361 - .L_360)
	.align		4
.L_360:
        /*0748*/ 	.word	index@(_ZN2at6native29vectorized_elementwise_kernelILi8ENS0_13BinaryFunctorIN3c104HalfES4_S4_ZZZNS0_21nextafter_kernel_cudaERNS_18TensorIteratorBaseEENKUlvE_clEvENKUlvE2_clEvEUlS4_S4_E_EESt5arrayIPcLm3EEEEviT0_T1_)
        /*074c*/ 	.word	0x00000000


	//----- nvinfo : EIATTR_REGCOUNT
	.align		4
.L_361:
        /*0750*/ 	.byte	0x04, 0x2f
        /*0752*/ 	.short	(.L_363 - .L_362)
	.align		4
.L_362:
        /*0754*/ 	.word	index@(_ZN2at6native29vectorized_elementwise_kernelILi4ENS0_13BinaryFunctorIN3c104HalfES4_S4_ZZZNS0_21nextafter_kernel_cudaERNS_18TensorIteratorBaseEENKUlvE_clEvENKUlvE2_clEvEUlS4_S4_E_EESt5arrayIPcLm3EEEEviT0_T1_)
        /*0758*/ 	.word	0x00000020


	//----- nvinfo : EIATTR_FRAME_SIZE
	.align		4
.L_363:
        /*075c*/ 	.byte	0x04, 0x11
        /*075e*/ 	.short	(.L_365 - .L_364)
	.align		4
.L_364:
        /*0760*/ 	.word	index@(_ZN2at6native29vectorized_elementwise_kernelILi4ENS0_13BinaryFunctorIN3c104HalfES4_S4_ZZZNS0_21nextafter_kernel_cudaERNS_18TensorIteratorBaseEENKUlvE_clEvENKUlvE2_clEvEUlS4_S4_E_EESt5arrayIPcLm3EEEEviT0_T1_)
        /*0764*/ 	.word	0x00000000


	//----- nvinfo : EIATTR_REGCOUNT
	.align		4
.L_365:
        /*0768*/ 	.byte	0x04, 0x2f
        /*076a*/ 	.short	(.L_367 - .L_366)
	.align		4
.L_366:
        /*076c*/ 	.word	index@(_ZN2at6native29vectorized_elementwise_kernelILi2ENS0_13BinaryFunctorIN3c104HalfES4_S4_ZZZNS0_21nextafter_kernel_cudaERNS_18TensorIteratorBaseEENKUlvE_clEvENKUlvE2_clEvEUlS4_S4_E_EESt5arrayIPcLm3EEEEviT0_T1_)
        /*0770*/ 	.word	0x00000020


	//----- nvinfo : EIATTR_FRAME_SIZE
	.align		4
.L_367:
        /*0774*/ 	.byte	0x04, 0x11
        /*0776*/ 	.short	(.L_369 - .L_368)
	.align		4
.L_368:
        /*0778*/ 	.word	index@(_ZN2at6native29vectorized_elementwise_kernelILi2ENS0_13BinaryFunctorIN3c104HalfES4_S4_ZZZNS0_21nextafter_kernel_cudaERNS_18TensorIteratorBaseEENKUlvE_clEvENKUlvE2_clEvEUlS4_S4_E_EESt5arrayIPcLm3EEEEviT0_T1_)
        /*077c*/ 	.word	0x00000000


	//----- nvinfo : EIATTR_REGCOUNT
	.align		4
.L_369:
        /*0780*/ 	.byte	0x04, 0x2f
        /*0782*/ 	.short	(.L_371 - .L_370)
	.align		4
.L_370:
        /*0784*/ 	.word	index@(_ZN2at6native27unrolled_elementwise_kernelINS0_13BinaryFunctorIN3c104HalfES4_S4_ZZZNS0_21nextafter_kernel_cudaERNS_18TensorIteratorBaseEENKUlvE_clEvENKUlvE2_clEvEUlS4_S4_E_EESt5arrayIPcLm3EELi4E23TrivialOffsetCalculatorILi2EjESE_ILi1EjENS0_6memory15LoadWithoutCastENSH_16StoreWithoutCastEEEviT_T0_T2_T3_T4_T5_)
        /*0788*/ 	.word	0x0000001e


	//----- nvinfo : EIATTR_FRAME_SIZE
	.align		4
.L_371:
        /*078c*/ 	.byte	0x04, 0x11
        /*078e*/ 	.short	(.L_373 - .L_372)
	.align		4
.L_372:
        /*0790*/ 	.word	index@(_ZN2at6native27unrolled_elementwise_kernelINS0_13BinaryFunctorIN3c104HalfES4_S4_ZZZNS0_21nextafter_kernel_cudaERNS_18TensorIteratorBaseEENKUlvE_clEvENKUlvE2_clEvEUlS4_S4_E_EESt5arrayIPcLm3EELi4E23TrivialOffsetCalculatorILi2EjESE_ILi1EjENS0_6memory15LoadWithoutCastENSH_16StoreWithoutCastEEEviT_T0_T2_T3_T4_T5_)
        /*0794*/ 	.word	0x00000000


	//----- nvinfo : EIATTR_REGCOUNT
	.align		4
.L_373:
        /*0798*/ 	.byte	0x04, 0x2f
        /*079a*/ 	.short	(.L_375 - .L_374)
	.align		4
.L_374:
        /*079c*/ 	.word	index@(_ZN2at6native18elementwise_kernelILi128ELi4EZNS0_22gpu_kernel_impl_nocastINS0_13BinaryFunctorIN3c104HalfES5_S5_ZZZNS0_21nextafter_kernel_cudaERNS_18TensorIteratorBaseEENKUlvE_clEvENKUlvE2_clEvEUlS5_S5_E_EEEEvS7_RKT_EUliE_EEviT1_)
        /*07a0*/ 	.word	0x00000014


	//----- nvinfo : EIATTR_FRAME_SIZE
	.align		4
.L_375:
        /*07a4*/ 	.byte	0x04, 0x11
        /*07a6*/ 	.short	(.L_377 - .L_376)
	.align		4
.L_376:
        /*07a8*/ 	.word	index@(_ZN2at6native18elementwise_kernelILi128ELi4EZNS0_22gpu_kernel_impl_nocastINS0_13BinaryFunctorIN3c104HalfES5_S5_ZZZNS0_21nextafter_kernel_cudaERNS_18TensorIteratorBaseEENKUlvE_clEvENKUlvE2_clEvEUlS5_S5_E_EEEEvS7_RKT_EUliE_EEviT1_)
        /*07ac*/ 	.word	0x00000000


	//----- nvinfo : EIATTR_REGCOUNT
	.align		4
.L_377:
        /*07b0*/ 	.byte	0x04, 0x2f
        /*07b2*/ 	.short	(.L_379 - .L_378)
	.align		4
.L_378:
        /*07b4*/ 	.word	index@(_ZN2at6native27unrolled_elementwise_kernelINS0_13BinaryFunctorIN3c104HalfES4_S4_ZZZNS0_21nextafter_kernel_cudaERNS_18TensorIteratorBaseEENKUlvE_clEvENKUlvE2_clEvEUlS4_S4_E_EESt5arrayIPcLm3EELi4E23TrivialOffsetCalculatorILi2EjESE_ILi1EjENS0_6memory12LoadWithCastILi2EEENSH_13StoreWithCastILi1EEEEEviT_T0_T2_T3_T4_T5_)
        /*07b8*/ 	.word	0x0000001e


	//----- nvinfo : EIATTR_FRAME_SIZE
	.align		4
.L_379:
        /*07bc*/ 	.byte	0x04, 0x11
        /*07be*/ 	.short	(.L_381 - .L_380)
	.align		4
.L_380:
        /*07c0*/ 	.word	index@(_ZN2at6native27unrolled_elementwise_kernelINS0_13BinaryFunctorIN3c104HalfES4_S4_ZZZNS0_21nextafter_kernel_cudaERNS_18TensorIteratorBaseEENKUlvE_clEvENKUlvE2_clEvEUlS4_S4_E_EESt5arrayIPcLm3EELi4E23TrivialOffsetCalculatorILi2EjESE_ILi1EjENS0_6memory12LoadWithCastILi2EEENSH_13StoreWithCastILi1EEEEEviT_T0_T2_T3_T4_T5_)
        /*07c4*/ 	.word	0x00000000


	//----- nvinfo : EIATTR_REGCOUNT
	.align		4
.L_381:
        /*07c8*/ 	.byte	0x04, 0x2f
        /*07ca*/ 	.short	(.L_383 - .L_382)
	.align		4
.L_382:
        /*07cc*/ 	.word	index@(_ZN2at6native18elementwise_kernelILi128ELi4EZNS0_15gpu_kernel_implINS0_13BinaryFunctorIN3c104HalfES5_S5_ZZZNS0_21nextafter_kernel_cudaERNS_18TensorIteratorBaseEENKUlvE_clEvENKUlvE2_clEvEUlS5_S5_E_EEEEvS7_RKT_EUliE_EEviT1_)
        /*07d0*/ 	.word	0x00000018


	//----- nvinfo : EIATTR_FRAME_SIZE
	.align		4
.L_383:
        /*07d4*/ 	.byte	0x04, 0x11
        /*07d6*/ 	.short	(.L_385 - .L_384)
	.align		4
.L_384:
        /*07d8*/ 	.word	index@(_ZN2at6native18elementwise_kernelILi128ELi4EZNS0_15gpu_kernel_implINS0_13BinaryFunctorIN3c104HalfES5_S5_ZZZNS0_21nextafter_kernel_cudaERNS_18TensorIteratorBaseEENKUlvE_clEvENKUlvE2_clEvEUlS5_S5_E_EEEEvS7_RKT_EUliE_EEviT1_)
        /*07dc*/ 	.word	0x00000000


	//----- nvinfo : EIATTR_REGCOUNT
	.align		4
.L_385:
        /*07e0*/ 	.byte	0x04, 0x2f
        /*07e2*/ 	.short	(.L_387 - .L_386)
	.align		4
.L_386:
        /*07e4*/ 	.word	index@(_ZN2at6native29vectorized_elementwise_kernelILi8ENS0_13AUnaryFunctorIhhhZZZNS0_21heaviside_kernel_cudaERNS_18TensorIteratorBaseEENKUlvE_clEvENKUlvE_clEvEUlhhE_EESt5arrayIPcLm2EEEEviT0_T1_)
        /*07e8*/ 	.word	0x00000004


	//----- nvinfo : EIATTR_FRAME_SIZE
	.align		4
.L_387:
        /*07ec*/ 	.byte	0x04, 0x11
        /*07ee*/ 	.short	(.L_389 - .L_388)
	.align		4
.L_388:
        /*07f0*/ 	.word	index@(_ZN2at6native29vectorized_elementwise_kernelILi8ENS0_13AUnaryFunctorIhhhZZZNS0_21heaviside_kernel_cudaERNS_18TensorIteratorBaseEENKUlvE_clEvENKUlvE_clEvEUlhhE_EESt5arrayIPcLm2EEEEviT0_T1_)
        /*07f4*/ 	.word	0x00000000


	//----- nvinfo : EIATTR_REGCOUNT
	.align		4
.L_389:
        /*07f8*/ 	.byte	0x04, 0x2f
        /*07fa*/ 	.short	(.L_391 - .L_390)
	.align		4
.L_390:
        /*07fc*/ 	.word	index@(_ZN2at6native29vectorized_elementwise_kernelILi4ENS0_13AUnaryFunctorIhhhZZZNS0_21heaviside_kernel_cudaERNS_18TensorIteratorBaseEENKUlvE_clEvENKUlvE_clEvEUlhhE_EESt5arrayIPcLm2EEEEviT0_T1_)
        /*0800*/ 	.word	0x0000001e


	//----- nvinfo : EIATTR_FRAME_SIZE
	.align		4
.L_391:
        /*0804*/ 	.byte	0x04, 0x11
        /*0806*/ 	.short	(.L_393 - .L_392)
	.align		4
.L_392:
        /*0808*/ 	.word	index@(_ZN2at6native29vectorized_elementwise_kernelILi4ENS0_13AUnaryFunctorIhhhZZZNS0_21heaviside_kernel_cudaERNS_18TensorIteratorBaseEENKUlvE_clEvENKUlvE_clEvEUlhhE_EESt5arrayIPcLm2EEEEviT0_T1_)
        /*080c*/ 	.word	0x00000000


	//----- nvinfo : EIATTR_REGCOUNT
	.align		4
.L_393:
        /*0810*/ 	.byte	0x04, 0x2f
        /*0812*/ 	.short	(.L_395 - .L_394)
	.align		4
.L_394:
        /*0814*/ 	.word	index@(_ZN2at6native29vectorized_elementwise_kernelILi2ENS0_13AUnaryFunctorIhhhZZZNS0_21heaviside_kernel_cudaERNS_18TensorIteratorBaseEENKUlvE_clEvENKUlvE_clEvEUlhhE_EESt5arrayIPcLm2EEEEviT0_T1_)
        /*0818*/ 	.word	0x0000001e


	//----- nvinfo : EIATTR_FRAME_SIZE
	.align		4
.L_395:
        /*081c*/ 	.byte	0x04, 0x11
        /*081e*/ 	.short	(.L_397 - .L_396)
	.align		4
.L_396:
        /*0820*/ 	.word	index@(_ZN2at6native29vectorized_elementwise_kernelILi2ENS0_13AUnaryFunctorIhhhZZZNS0_21heaviside_kernel_cudaERNS_18TensorIteratorBaseEENKUlvE_clEvENKUlvE_clEvEUlhhE_EESt5arrayIPcLm2EEEEviT0_T1_)
        /*0824*/ 	.word	0x00000000


	//----- nvinfo : EIATTR_REGCOUNT
	.align		4
.L_397:
        /*0828*/ 	.byte	0x04, 0x2f
        /*082a*/ 	.short	(.L_399 - .L_398)
	.align		4
.L_398:
        /*082c*/ 	.word	index@(_ZN2at6native27unrolled_elementwise_kernelINS0_13AUnaryFunctorIhhhZZZNS0_21heaviside_kernel_cudaERNS_18TensorIteratorBaseEENKUlvE_clEvENKUlvE_clEvEUlhhE_EESt5arrayIPcLm2EELi4E23TrivialOffsetCalculatorILi1EjESD_NS0_6memory15LoadWithoutCastENSE_16StoreWithoutCastEEEviT_T0_T2_T3_T4_T5_)
        /*0830*/ 	.word	0x00000016


	//----- nvinfo : EIATTR_FRAME_SIZE
	.align		4
.L_399:
        /*0834*/ 	.byte	0x04, 0x11
        /*0836*/ 	.short	(.L_401 - .L_400)
	.align		4
.L_400:
        /*0838*/ 	.word	index@(_ZN2at6native27unrolled_elementwise_kernelINS0_13AUnaryFunctorIhhhZZZNS0_21heaviside_kernel_cudaERNS_18TensorIteratorBaseEENKUlvE_clEvENKUlvE_clEvEUlhhE_EESt5arrayIPcLm2EELi4E23TrivialOffsetCalculatorILi1EjESD_NS0_6memory15LoadWithoutCastENSE_16StoreWithoutCastEEEviT_T0_T2_T3_T4_T5_)
        /*083c*/ 	.word	0x00000000


	//----- nvinfo : EIATTR_REGCOUNT
	.align		4
.L_401:
        /*0840*/ 	.byte	0x04, 0x2f
        /*0842*/ 	.short	(.L_403 - .L_402)
	.align		4
.L_402:
        /*0844*/ 	.word	index@(_ZN2at6native18elementwise_kernelILi128ELi4EZNS0_22gpu_kernel_impl_nocastINS0_13AUnaryFunctorIhhhZZZNS0_21heaviside_kernel_cudaERNS_18TensorIteratorBaseEENKUlvE_clEvENKUlvE_clEvEUlhhE_EEEEvS5_RKT_EUliE_EEviT1_)
        /*0848*/ 	.word	0x00000014


	//----- nvinfo : EIATTR_FRAME_SIZE
	.align		4
.L_403:
        /*084c*/ 	.byte	0x04, 0x11
        /*084e*/ 	.short	(.L_405 - .L_404)
	.align		4
.L_404:
        /*0850*/ 	.word	index@(_ZN2at6native18elementwise_kernelILi128ELi4EZNS0_22gpu_kernel_impl_nocastINS0_13AUnaryFunctorIhhhZZZNS0_21heaviside_kernel_cudaERNS_18TensorIteratorBaseEENKUlvE_clEvENKUlvE_clEvEUlhhE_EEEEvS5_RKT_EUliE_EEviT1_)
        /*0854*/ 	.word	0x00000000


	//----- nvinfo : EIATTR_REGCOUNT
	.align		4
.L_405:
        /*0858*/ 	.byte	0x04, 0x2f
        /*085a*/ 	.short	(.L_407 - .L_406)
	.align		4
.L_406:
        /*085c*/ 	.word	index@(_ZN2at6native27unrolled_elementwise_kernelINS0_13AUnaryFunctorIhhhZZZNS0_21heaviside_kernel_cudaERNS_18TensorIteratorBaseEENKUlvE_clEvENKUlvE_clEvEUlhhE_EESt5arrayIPcLm2EELi4E23TrivialOffsetCalculatorILi1EjESD_NS0_6memory12LoadWithCastILi1EEENSE_13StoreWithCastILi1EEEEEviT_T0_T2_T3_T4_T5_)
        /*0860*/ 	.word	0x0000001b


	//----- nvinfo : EIATTR_FRAME_SIZE
	.align		4
.L_407:
        /*0864*/ 	.byte	0x04, 0x11
        /*0866*/ 	.short	(.L_409 - .L_408)
	.align		4
.L_408:
        /*0868*/ 	.word	index@(_ZN2at6native27unrolled_elementwise_kernelINS0_13AUnaryFunctorIhhhZZZNS0_21heaviside_kernel_cudaERNS_18TensorIteratorBaseEENKUlvE_clEvENKUlvE_clEvEUlhhE_EESt5arrayIPcLm2EELi4E23TrivialOffsetCalculatorILi1EjESD_NS0_6memory12LoadWithCastILi1EEENSE_13StoreWithCastILi1EEEEEviT_T0_T2_T3_T4_T5_)
        /*086c*/ 	.word	0x00000000


	//----- nvinfo : EIATTR_REGCOUNT
	.align		4
.L_409:
        /*0870*/ 	.byte	0x04, 0x2f
        /*0872*/ 	.short	(.L_411 - .L_410)
	.align		4
.L_410:
        /*0874*/ 	.word	index@(_ZN2at6native18elementwise_kernelILi128ELi4EZNS0_15gpu_kernel_implINS0_13AUnaryFunctorIhhhZZZNS0_21heaviside_kernel_cudaERNS_18TensorIteratorBaseEENKUlvE_clEvENKUlvE_clEvEUlhhE_EEEEvS5_RKT_EUliE_EEviT1_)
        /*0878*/ 	.word	0x00000018


	//----- nvinfo : EIATTR_FRAME_SIZE
	.align		4
.L_411:
        /*087c*/ 	.byte	0x04, 0x11
        /*087e*/ 	.short	(.L_413 - .L_412)
	.align		4
.L_412:
        /*0880*/ 	.word	index@(_ZN2at6native18elementwise_kernelILi128ELi4EZNS0_15gpu_kernel_implINS0_13AUnaryFunctorIhhhZZZNS0_21heaviside_kernel_cudaERNS_18TensorIteratorBaseEENKUlvE_clEvENKUlvE_clEvEUlhhE_EEEEvS5_RKT_EUliE_EEviT1_)
        /*0884*/ 	.word	0x00000000


	//----- nvinfo : EIATTR_REGCOUNT
	.align		4
.L_413:
        /*0888*/ 	.byte	0x04, 0x2f
        /*088a*/ 	.short	(.L_415 - .L_414)
	.align		4
.L_414:
        /*088c*/ 	.word	index@(_ZN2at6native29vectorized_elementwise_kernelILi8ENS0_13BUnaryFunctorIhhhZZZNS0_21heaviside_kernel_cudaERNS_18TensorIteratorBaseEENKUlvE_clEvENKUlvE_clEvEUlhhE_EESt5arrayIPcLm2EEEEviT0_T1_)
        /*0890*/ 	.word	0x00000004


	//----- nvinfo : EIATTR_FRAME_SIZE
	.align		4
.L_415:
        /*0894*/ 	.byte	0x04, 0x11
        /*0896*/ 	.short	(.L_417 - .L_416)
	.align		4
.L_416:
        /*0898*/ 	.word	index@(_ZN2at6native29vectorized_elementwise_kernelILi8ENS0_13BUnaryFunctorIhhhZZZNS0_21heaviside_kernel_cudaERNS_18TensorIteratorBaseEENKUlvE_clEvENKUlvE_clEvEUlhhE_EESt5arrayIPcLm2EEEEviT0_T1_)
        /*089c*/ 	.word	0x00000000


	//----- nvinfo : EIATTR_REGCOUNT
	.align		4
.L_417:
        /*08a0*/ 	.byte	0x04, 0x2f
        /*08a2*/ 	.short	(.L_419 - .L_418)
	.align		4
.L_418:
        /*08a4*/ 	.word	index@(_ZN2at6native29vectorized_elementwise_kernelILi4ENS0_13BUnaryFunctorIhhhZZZNS0_21heaviside_kernel_cudaERNS_18TensorIteratorBaseEENKUlvE_clEvENKUlvE_clEvEUlhhE_EESt5arrayIPcLm2EEEEviT0_T1_)
        /*08a8*/ 	.word	0x0000001c


	//----- nvinfo : EIATTR_FRAME_SIZE
	.align		4
.L_419:
        /*08ac*/ 	.byte	0x04, 0x11
        /*08ae*/ 	.short	(.L_421 - .L_420)
	.align		4
.L_420:
        /*08b0*/ 	.word	index@(_ZN2at6native29vectorized_elementwise_kernelILi4ENS0_13BUnaryFunctorIhhhZZZNS0_21heaviside_kernel_cudaERNS_18TensorIteratorBaseEENKUlvE_clEvENKUlvE_clEvEUlhhE_EESt5arrayIPcLm2EEEEviT0_T1_)
        /*08b4*/ 	.word	0x00000000


	//----- nvinfo : EIATTR_REGCOUNT
	.align		4
.L_421:
        /*08b8*/ 	.byte	0x04, 0x2f
        /*08ba*/ 	.short	(.L_423 - .L_422)
	.align		4
.L_422:
        /*08bc*/ 	.word	index@(_ZN2at6native29vectorized_elementwise_kernelILi2ENS0_13BUnaryFunctorIhhhZZZNS0_21heaviside_kernel_cudaERNS_18TensorIteratorBaseEENKUlvE_clEvENKUlvE_clEvEUlhhE_EESt5arrayIPcLm2EEEEviT0_T1_)
        /*08c0*/ 	.word	0x0000001c


	//----- nvinfo : EIATTR_FRAME_SIZE
	.align		4
.L_423:
        /*08c4*/ 	.byte	0x04, 0x11
        /*08c6*/ 	.short	(.L_425 - .L_424)
	.align		4
.L_424:
        /*08c8*/ 	.word	index@(_ZN2at6native29vectorized_elementwise_kernelILi2ENS0_13BUnaryFunctorIhhhZZZNS0_21heaviside_kernel_cudaERNS_18TensorIteratorBaseEENKUlvE_clEvENKUlvE_clEvEUlhhE_EESt5arrayIPcLm2EEEEviT0_T1_)
        /*08cc*/ 	.word	0x00000000


	//----- nvinfo : EIATTR_REGCOUNT
	.align		4
.L_425:
        /*08d0*/ 	.byte	0x04, 0x2f
        /*08d2*/ 	.short	(.L_427 - .L_426)
	.align		4
.L_426:
        /*08d4*/ 	.word	index@(_ZN2at6native27unrolled_elementwise_kernelINS0_13BUnaryFunctorIhhhZZZNS0_21heaviside_kernel_cudaERNS_18TensorIteratorBaseEENKUlvE_clEvENKUlvE_clEvEUlhhE_EESt5arrayIPcLm2EELi4E23TrivialOffsetCalculatorILi1EjESD_NS0_6memory15LoadWithoutCastENSE_16StoreWithoutCastEEEviT_T0_T2_T3_T4_T5_)
        /*08d8*/ 	.word	0x00000016


	//----- nvinfo : EIATTR_FRAME_SIZE
	.align		4
.L_427:
        /*08dc*/ 	.byte	0x04, 0x11
        /*08de*/ 	.short	(.L_429 - .L_428)
	.align		4
.L_428:
        /*08e0*/ 	.word	index@(_ZN2at6native27unrolled_elementwise_kernelINS0_13BUnaryFunctorIhhhZZZNS0_21heaviside_kernel_cudaERNS_18TensorIteratorBaseEENKUlvE_clEvENKUlvE_clEvEUlhhE_EESt5arrayIPcLm2EELi4E23TrivialOffsetCalculatorILi1EjESD_NS0_6memory15LoadWithoutCastENSE_16StoreWithoutCastEEEviT_T0_T2_T3_T4_T5_)
        /*08e4*/ 	.word	0x00000000


	//----- nvinfo : EIATTR_REGCOUNT
	.align		4
.L_429:
        /*08e8*/ 	.byte	0x04, 0x2f
        /*08ea*/ 	.short	(.L_431 - .L_430)
	.align		4
.L_430:
        /*08ec*/ 	.word	index@(_ZN2at6native18elementwise_kernelILi128ELi4EZNS0_22gpu_kernel_impl_nocastINS0_13BUnaryFunctorIhhhZZZNS0_21heaviside_kernel_cudaERNS_18TensorIteratorBaseEENKUlvE_clEvENKUlvE_clEvEUlhhE_EEEEvS5_RKT_EUliE_EEviT1_)
        /*08f0*/ 	.word	0x00000014


	//----- nvinfo : EIATTR_FRAME_SIZE
	.align		4
.L_431:
        /*08f4*/ 	.byte	0x04, 0x11
        /*08f6*/ 	.short	(.L_433 - .L_432)
	.align		4
.L_432:
        /*08f8*/ 	.word	index@(_ZN2at6native18elementwise_kernelILi128ELi4EZNS0_22gpu_kernel_impl_nocastINS0_13BUnaryFunctorIhhhZZZNS0_21heaviside_kernel_cudaERNS_18TensorIteratorBaseEENKUlvE_clEvENKUlvE_clEvEUlhhE_EEEEvS5_RKT_EUliE_EEviT1_)
        /*08fc*/ 	.word	0x00000000


	//----- nvinfo : EIATTR_REGCOUNT
	.align		4
.L_433:
        /*0900*/ 	.byte	0x04, 0x2f
        /*0902*/ 	.short	(.L_435 - .L_434)
	.align		4
.L_434:
        /*0904*/ 	.word	index@(_ZN2at6native27unrolled_elementwise_kernelINS0_13BUnaryFunctorIhhhZZZNS0_21heaviside_kernel_cudaERNS_18TensorIteratorBaseEENKUlvE_clEvENKUlvE_clEvEUlhhE_EESt5arrayIPcLm2EELi4E23TrivialOffsetCalculatorILi1EjESD_NS0_6memory12LoadWithCastILi1EEENSE_13StoreWithCastILi1EEEEEviT_T0_T2_T3_T4_T5_)
        /*0908*/ 	.word	0x0000001e


	//----- nvinfo : EIATTR_FRAME_SIZE
	.align		4
.L_435:
        /*090c*/ 	.byte	0x04, 0x11
        /*090e*/ 	.short	(.L_437 - .L_436)
	.align		4
.L_436:
        /*0910*/ 	.word	index@(_ZN2at6native27unrolled_elementwise_kernelINS0_13BUnaryFunctorIhhhZZZNS0_21heaviside_kernel_cudaERNS_18TensorIteratorBaseEENKUlvE_clEvENKUlvE_clEvEUlhhE_EESt5arrayIPcLm2EELi4E23TrivialOffsetCalculatorILi1EjESD_NS0_6memory12LoadWithCastILi1EEENSE_13StoreWithCastILi1EEEEEviT_T0_T2_T3_T4_T5_)
        /*0914*/ 	.word	0x00000000


	//----- nvinfo : EIATTR_REGCOUNT
	.align		4
.L_437:
        /*0918*/ 	.byte	0x04, 0x2f
        /*091a*/ 	.short	(.L_439 - .L_438)
	.align		4
.L_438:
        /*091c*/ 	.word	index@(_ZN2at6native18elementwise_kernelILi128ELi4EZNS0_15gpu_kernel_implINS0_13BUnaryFunctorIhhhZZZNS0_21heaviside_kernel_cudaERNS_18TensorIteratorBaseEENKUlvE_clEvENKUlvE_clEvEUlhhE_EEEEvS5_RKT_EUliE_EEviT1_)
        /*0920*/ 	.word	0x00000018


	//----- nvinfo : EIATTR_FRAME_SIZE
	.align		4
.L_439:
        /*0924*/ 	.byte	0x04, 0x11
        /*0926*/ 	.short	(.L_441 - .L_440)
	.align		4
.L_440:
        /*0928*/ 	.word	index@(_ZN2at6native18elementwise_kernelILi128ELi4EZNS0_15gpu_kernel_implINS0_13BUnaryFunctorIhhhZZZNS0_21heaviside_kernel_cudaERNS_18TensorIteratorBaseEENKUlvE_clEvENKUlvE_clEvEUlhhE_EEEEvS5_RKT_EUliE_EEviT1_)
        /*092c*/ 	.word	0x00000000


	//----- nvinfo : EIATTR_REGCOUNT
	.align		4
.L_441:
        /*0930*/ 	.byte	0x04, 0x2f
        /*0932*/ 	.short	(.L_443 - .L_442)
	.align		4
.L_442:
        /*0934*/ 	.word	index@(_ZN2at6native29vectorized_elementwise_kernelILi8ENS0_13BinaryFunctorIhhhZZZNS0_21heaviside_kernel_cudaERNS_18TensorIteratorBaseEENKUlvE_clEvENKUlvE_clEvEUlhhE_EESt5arrayIPcLm3EEEEviT0_T1_)
        /*0938*/ 	.word	0x00000004


	//----- nvinfo : EIATTR_FRAME_SIZE
	.align		4
.L_443:
        /*093c*/ 	.byte	0x04, 0x11
        /*093e*/ 	.short	(.L_445 - .L_444)
	.align		4
.L_444:
        /*0940*/ 	.word	index@(_ZN2at6native29vectorized_elementwise_kernelILi8ENS0_13BinaryFunctorIhhhZZZNS0_21heaviside_kernel_cudaERNS_18TensorIteratorBaseEENKUlvE_clEvENKUlvE_clEvEUlhhE_EESt5arrayIPcLm3EEEEviT0_T1_)
        /*0944*/ 	.word	0x00000000


	//----- nvinfo : EIATTR_REGCOUNT
	.align		4
.L_445:
        /*0948*/ 	.byte	0x04, 0x2f
        /*094a*/ 	.short	(.L_447 - .L_446)
	.align		4
.L_446:
        /*094c*/ 	.word	index@(_ZN2at6native29vectorized_elementwise_kernelILi4ENS0_13BinaryFunctorIhhhZZZNS0_21heaviside_kernel_cudaERNS_18TensorIteratorBaseEENKUlvE_clEvENKUlvE_clEvEUlhhE_EESt5arrayIPcLm3EEEEviT0_T1_)
        /*0950*/ 	.word	0x00000020


	//----- nvinfo : EIATTR_FRAME_SIZE
	.align		4
.L_447:
        /*0954*/ 	.byte	0x04, 0x11
        /*0956*/ 	.short	(.L_449 - .L_448)
	.align		4
.L_448:
        /*0958*/ 	.word	index@(_ZN2at6native29vectorized_elementwise_kernelILi4ENS0_13BinaryFunctorIhhhZZZNS0_21heaviside_kernel_cudaERNS_18TensorIteratorBaseEENKUlvE_clEvENKUlvE_clEvEUlhhE_EESt5arrayIPcLm3EEEEviT0_T1_)
        /*095c*/ 	.word	0x00000000


	//----- nvinfo : EIATTR_REGCOUNT
	.align		4
.L_449:
        /*0960*/ 	.byte	0x04, 0x2f
        /*0962*/ 	.short	(.L_451 - .L_450)
	.align		4
.L_450:
        /*0964*/ 	.word	index@(_ZN2at6native29vectorized_elementwise_kernelILi2ENS0_13BinaryFunctorIhhhZZZNS0_21heaviside_kernel_cudaERNS_18TensorIteratorBaseEENKUlvE_clEvENKUlvE_clEvEUlhhE_EESt5arrayIPcLm3EEEEviT0_T1_)
        /*0968*/ 	.word	0x00000020


	//----- nvinfo : EIATTR_FRAME_SIZE
	.align		4
.L_451:
        /*096c*/ 	.byte	0x04, 0x11
        /*096e*/ 	.short	(.L_453 - .L_452)
	.align		4
.L_452:
        /*0970*/ 	.word	index@(_ZN2at6native29vectorized_elementwise_kernelILi2ENS0_13BinaryFunctorIhhhZZZNS0_21heaviside_kernel_cudaERNS_18TensorIteratorBaseEENKUlvE_clEvENKUlvE_clEvEUlhhE_EESt5arrayIPcLm3EEEEviT0_T1_)
        /*0974*/ 	.word	0x00000000


	//----- nvinfo : EIATTR_REGCOUNT
	.align		4
.L_453:
        /*0978*/ 	.byte	0x04, 0x2f
        /*097a*/ 	.short	(.L_455 - .L_454)
	.align		4
.L_454:
        /*097c*/ 	.word	index@(_ZN2at6native27unrolled_elementwise_kernelINS0_13BinaryFunctorIhhhZZZNS0_21heaviside_kernel_cudaERNS_18TensorIteratorBaseEENKUlvE_clEvENKUlvE_clEvEUlhhE_EESt5arrayIPcLm3EELi4E23TrivialOffsetCalculatorILi2EjESC_ILi1EjENS0_6memory15LoadWithoutCastENSF_16StoreWithoutCastEEEviT_T0_T2_T3_T4_T5_)
        /*0980*/ 	.word	0x0000001d


	//----- nvinfo : EIATTR_FRAME_SIZE
	.align		4
.L_455:
        /*0984*/ 	.byte	0x04, 0x11
        /*0986*/ 	.short	(.L_457 - .L_456)
	.align		4
.L_456:
        /*0988*/ 	.word	index@(_ZN2at6native27unrolled_elementwise_kernelINS0_13BinaryFunctorIhhhZZZNS0_21heaviside_kernel_cudaERNS_18TensorIteratorBaseEENKUlvE_clEvENKUlvE_clEvEUlhhE_EESt5arrayIPcLm3EELi4E23TrivialOffsetCalculatorILi2EjESC_ILi1EjENS0_6memory15LoadWithoutCastENSF_16StoreWithoutCastEEEviT_T0_T2_T3_T4_T5_)
        /*098c*/ 	.word	0x00000000


	//----- nvinfo : EIATTR_REGCOUNT
	.align		4
.L_457:
        /*0990*/ 	.byte	0x04, 0x2f
        /*0992*/ 	.short	(.L_459 - .L_458)
	.align		4
.L_458:
        /*0994*/ 	.word	index@(_ZN2at6native18elementwise_kernelILi128ELi4EZNS0_22gpu_kernel_impl_nocastINS0_13BinaryFunctorIhhhZZZNS0_21heaviside_kernel_cudaERNS_18TensorIteratorBaseEENKUlvE_clEvENKUlvE_clEvEUlhhE_EEEEvS5_RKT_EUliE_EEviT1_)
        /*0998*/ 	.word	0x00000014


	//----- nvinfo : EIATTR_FRAME_SIZE
	.align		4
.L_459:
        /*099c*/ 	.byte	0x04, 0x11
        /*099e*/ 	.short	(.L_461 - .L_460)
	.align		4
.L_460:
        /*09a0*/ 	.word	index@(_ZN2at6native18elementwise_kernelILi128ELi4EZNS0_22gpu_kernel_impl_nocastINS0_13BinaryFunctorIhhhZZZNS0_21heaviside_kernel_cudaERNS_18TensorIteratorBaseEENKUlvE_clEvENKUlvE_clEvEUlhhE_EEEEvS5_RKT_EUliE_EEviT1_)
        /*09a4*/ 	.word	0x00000000


	//----- nvinfo : EIATTR_REGCOUNT
	.align		4
.L_461:
        /*09a8*/ 	.byte	0x04, 0x2f
        /*09aa*/ 	.short	(.L_463 - .L_462)
	.align		4
.L_462:
        /*09ac*/ 	.word	index@(_ZN2at6native27unrolled_elementwise_kernelINS0_13BinaryFunctorIhhhZZZNS0_21heaviside_kernel_cudaERNS_18TensorIteratorBaseEENKUlvE_clEvENKUlvE_clEvEUlhhE_EESt5arrayIPcLm3EELi4E23TrivialOffsetCalculatorILi2EjESC_ILi1EjENS0_6memory12LoadWithCastILi2EEENSF_13StoreWithCastILi1EEEEEviT_T0_T2_T3_T4_T5_)
        /*09b0*/ 	.word	0x00000020


	//----- nvinfo : EIATTR_FRAME_SIZE
	.align		4
.L_463:
        /*09b4*/ 	.byte	0x04, 0x11
        /*09b6*/ 	.short	(.L_465 - .L_464)
	.align		4
.L_464:
        /*09b8*/ 	.word	index@(_ZN2at6native27unrolled_elementwise_kernelINS0_13BinaryFunctorIhhhZZZNS0_21heaviside_kernel_cudaERNS_18TensorIteratorBaseEENKUlvE_clEvENKUlvE_clEvEUlhhE_EESt5arrayIPcLm3EELi4E23TrivialOffsetCalculatorILi2EjESC_ILi1EjENS0_6memory12LoadWithCastILi2EEENSF_13StoreWithCastILi1EEEEEviT_T0_T2_T3_T4_T5_)
        /*09bc*/ 	.word	0x00000000


	//----- nvinfo : EIATTR_REGCOUNT
	.align		4
.L_465:
        /*09c0*/ 	.byte	0x04, 0x2f
        /*09c2*/ 	.short	(.L_467 - .L_466)
	.align		4
.L_466:
        /*09c4*/ 	.word	index@(_ZN2at6native18elementwise_kernelILi128ELi4EZNS0_15gpu_kernel_implINS0_13BinaryFunctorIhhhZZZNS0_21heaviside_kernel_cudaERNS_18TensorIteratorBaseEENKUlvE_clEvENKUlvE_clEvEUlhhE_EEEEvS5_RKT_EUliE_EEviT1_)
        /*09c8*/ 	.word	0x00000018


	//----- nvinfo : EIATTR_FRAME_SIZE
	.align		4
.L_467:
        /*09cc*/ 	.byte	0x04, 0x11
        /*09ce*/ 	.short	(.L_469 - .L_468)
	.align		4
.L_468:
        /*09d0*/ 	.word	index@(_ZN2at6native18elementwise_kernelILi128ELi4EZNS0_15gpu_kernel_implINS0_13BinaryFunctorIhhhZZZNS0_21heaviside_kernel_cudaERNS_18TensorIteratorBaseEENKUlvE_clEvENKUlvE_clEvEUlhhE_EEEEvS5_RKT_EUliE_EEviT1_)
        /*09d4*/ 	.word	0x00000000


	//----- nvinfo : EIATTR_REGCOUNT
	.align		4
.L_469:
        /*09d8*/ 	.byte	0x04, 0x2f
        /*09da*/ 	.short	(.L_471 - .L_470)
	.align		4
.L_470:
        /*09dc*/ 	.word	index@(_ZN2at6native29vectorized_elementwise_kernelILi8ENS0_13AUnaryFunctorIaaaZZZNS0_21heaviside_kernel_cudaERNS_18TensorIteratorBaseEENKUlvE_clEvENKUlvE0_clEvEUlaaE_EESt5arrayIPcLm2EEEEviT0_T1_)
        /*09e0*/ 	.word	0x00000004


	//----- nvinfo : EIATTR_FRAME_SIZE
	.align		4
.L_471:
        /*09e4*/ 	.byte	0x04, 0x11
        /*09e6*/ 	.short	(.L_473 - .L_472)
	.align		4
.L_472:
        /*09e8*/ 	.word	index@(_ZN2at6native29vectorized_elementwise_kernelILi8ENS0_13AUnaryFunctorIaaaZZZNS0_21heaviside_kernel_cudaERNS_18TensorIteratorBaseEENKUlvE_clEvENKUlvE0_clEvEUlaaE_EESt5arrayIPcLm2EEEEviT0_T1_)
        /*09ec*/ 	.word	0x00000000


	//----- nvinfo : EIATTR_REGCOUNT
	.align		4
.L_473:
        /*09f0*/ 	.byte	0x04, 0x2f
        /*09f2*/ 	.short	(.L_475 - .L_474)
	.align		4
.L_474:
        /*09f4*/ 	.word	index@(_ZN2at6native29vectorized_elementwise_kernelILi4ENS0_13AUnaryFunctorIaaaZZZNS0_21heaviside_kernel_cudaERNS_18TensorIteratorBaseEENKUlvE_clEvENKUlvE0_clEvEUlaaE_EESt5arrayIPcLm2EEEEviT0_T1_)
        /*09f8*/ 	.word	0x0000001e


	//----- nvinfo : EIATTR_FRAME_SIZE
	.align		4
.L_475:
        /*09fc*/ 	.byte	0x04, 0x11
        /*09fe*/ 	.short	(.L_477 - .L_476)
	.align		4
.L_476:
        /*0a00*/ 	.word	index@(_ZN2at6native29vectorized_elementwise_kernelILi4ENS0_13AUnaryFunctorIaaaZZZNS0_21heaviside_kernel_cudaERNS_18TensorIteratorBaseEENKUlvE_clEvENKUlvE0_clEvEUlaaE_EESt5arrayIPcLm2EEEEviT0_T1_)
        /*0a04*/ 	.word	0x00000000


	//----- nvinfo : EIATTR_REGCOUNT
	.align		4
.L_477:
        /*0a08*/ 	.byte	0x04, 0x2f
        /*0a0a*/ 	.short	(.L_479 - .L_478)
	.align		4
.L_478:
        /*0a0c*/ 	.word	index@(_ZN2at6native29vectorized_elementwise_kernelILi2ENS0_13AUnaryFunctorIaaaZZZNS0_21heaviside_kernel_cudaERNS_18TensorIteratorBaseEENKUlvE_clEvENKUlvE0_clEvEUlaaE_EESt5arrayIPcLm2EEEEviT0_T1_)
        /*0a10*/ 	.word	0x0000001e


	//----- nvinfo : EIATTR_FRAME_SIZE
	.align		4
.L_479:
        /*0a14*/ 	.byte	0x04, 0x11
        /*0a16*/ 	.short	(.L_481 - .L_480)
	.align		4
.L_480:
        /*0a18*/ 	.word	index@(_ZN2at6native29vectorized_elementwise_kernelILi2ENS0_13AUnaryFunctorIaaaZZZNS0_21heaviside_kernel_cudaERNS_18TensorIteratorBaseEENKUlvE_clEvENKUlvE0_clEvEUlaaE_EESt5arrayIPcLm2EEEEviT0_T1_)
        /*0a1c*/ 	.word	0x00000000


	//----- nvinfo : EIATTR_REGCOUNT
	.align		4
.L_481:
        /*0a20*/ 	.byte	0x04, 0x2f
        /*0a22*/ 	.short	(.L_483 - .L_482)
	.align		4
.L_482:
        /*0a24*/ 	.word	index@(_ZN2at6native27unrolled_elementwise_kernelINS0_13AUnaryFunctorIaaaZZZNS0_21heaviside_kernel_cudaERNS_18TensorIteratorBaseEENKUlvE_clEvENKUlvE0_clEvEUlaaE_EESt5arrayIPcLm2EELi4E23TrivialOffsetCalculatorILi1EjESD_NS0_6memory15LoadWithoutCastENSE_16StoreWithoutCastEEEviT_T0_T2_T3_T4_T5_)
        /*0a28*/ 	.word	0x00000016


	//----- nvinfo : EIATTR_FRAME_SIZE
	.align		4
.L_483:
        /*0a2c*/ 	.byte	0x04, 0x11
        /*0a2e*/ 	.short	(.L_485 - .L_484)
	.align		4
.L_484:
        /*0a30*/ 	.word	index@(_ZN2at6native27unrolled_elementwise_kernelINS0_13AUnaryFunctorIaaaZZZNS0_21heaviside_kernel_cudaERNS_18TensorIteratorBaseEENKUlvE_clEvENKUlvE0_clEvEUlaaE_EESt5arrayIPcLm2EELi4E23TrivialOffsetCalculatorILi1EjESD_NS0_6memory15LoadWithoutCastENSE_16StoreWithoutCastEEEviT_T0_T2_T3_T4_T5_)
        /*0a34*/ 	.word	0x00000000


	//----- nvinfo : EIATTR_REGCOUNT
	.align		4
.L_485:
        /*0a38*/ 	.byte	0x04, 0x2f
        /*0a3a*/ 	.short	(.L_487 - .L_486)
	.align		4
.L_486:
        /*0a3c*/ 	.word	index@(_ZN2at6native18elementwise_kernelILi128ELi4EZNS0_22gpu_kernel_impl_nocastINS0_13AUnaryFunctorIaaaZZZNS0_21heaviside_kernel_cudaERNS_18TensorIteratorBaseEENKUlvE_clEvENKUlvE0_clEvEUlaaE_EEEEvS5_RKT_EUliE_EEviT1_)
        /*0a40*/ 	.word	0x00000014


	//----- nvinfo : EIATTR_FRAME_SIZE
	.align		4
.L_487:
        /*0a44*/ 	.byte	0x04, 0x11
        /*0a46*/ 	.short	(.L_489 - .L_488)
	.align		4
.L_488:
        /*0a48*/ 	.word	index@(_ZN2at6native18elementwise_kernelILi128ELi4EZNS0_22gpu_kernel_impl_nocastINS0_13AUnaryFunctorIaaaZZZNS0_21heaviside_kernel_cudaERNS_18TensorIteratorBaseEENKUlvE_clEvENKUlvE0_clEvEUlaaE_EEEEvS5_RKT_EUliE_EEviT1_)
        /*0a4c*/ 	.word	0x00000000


	//----- nvinfo : EIATTR_REGCOUNT
	.align		4
.L_489:
        /*0a50*/ 	.byte	0x04, 0x2f
        /*0a52*/ 	.short	(.L_491 - .L_490)
	.align		4
.L_490:
        /*0a54*/ 	.word	index@(_ZN2at6native27unrolled_elementwise_kernelINS0_13AUnaryFunctorIaaaZZZNS0_21heaviside_kernel_cudaERNS_18TensorIteratorBaseEENKUlvE_clEvENKUlvE0_clEvEUlaaE_EESt5arrayIPcLm2EELi4E23TrivialOffsetCalculatorILi1EjESD_NS0_6memory12LoadWithCastILi1EEENSE_13StoreWithCastILi1EEEEEviT_T0_T2_T3_T4_T5_)
        /*0a58*/ 	.word	0x0000001b


	//----- nvinfo : EIATTR_FRAME_SIZE
	.align		4
.L_491:
        /*0a5c*/ 	.byte	0x04, 0x11
        /*0a5e*/ 	.short	(.L_493 - .L_492)
	.align		4
.L_492:
        /*0a60*/ 	.word	index@(_ZN2at6native27unrolled_elementwise_kernelINS0_13AUnaryFunctorIaaaZZZNS0_21heaviside_kernel_cudaERNS_18TensorIteratorBaseEENKUlvE_clEvENKUlvE0_clEvEUlaaE_EESt5arrayIPcLm2EELi4E23TrivialOffsetCalculatorILi1EjESD_NS0_6memory12LoadWithCastILi1EEENSE_13StoreWithCastILi1EEEEEviT_T0_T2_T3_T4_T5_)
        /*0a64*/ 	.word	0x00000000


	//----- nvinfo : EIATTR_REGCOUNT
	.align		4
.L_493:
        /*0a68*/ 	.byte	0x04, 0x2f
        /*0a6a*/ 	.short	(.L_495 - .L_494)
	.align		4
.L_494:
        /*0a6c*/ 	.word	index@(_ZN2at6native18elementwise_kernelILi128ELi4EZNS0_15gpu_kernel_implINS0_13AUnaryFunctorIaaaZZZNS0_21heaviside_kernel_cudaERNS_18TensorIteratorBaseEENKUlvE_clEvENKUlvE0_clEvEUlaaE_EEEEvS5_RKT_EUliE_EEviT1_)
        /*0a70*/ 	.word	0x00000018


	//----- nvinfo : EIATTR_FRAME_SIZE
	.align		4
.L_495:
        /*0a74*/ 	.byte	0x04, 0x11
        /*0a76*/ 	.short	(.L_497 - .L_496)
	.align		4
.L_496:
        /*0a78*/ 	.word	index@(_ZN2at6native18elementwise_kernelILi128ELi4EZNS0_15gpu_kernel_implINS0_13AUnaryFunctorIaaaZZZNS0_21heaviside_kernel_cudaERNS_18TensorIteratorBaseEENKUlvE_clEvENKUlvE0_clEvEUlaaE_EEEEvS5_RKT_EUliE_EEviT1_)
        /*0a7c*/ 	.word	0x00000000


	//----- nvinfo : EIATTR_REGCOUNT
	.align		4
.L_497:
        /*0a80*/ 	.byte	0x04, 0x2f
        /*0a82*/ 	.short	(.L_499 - .L_498)
	.align		4
.L_498:
        /*0a84*/ 	.word	index@(_ZN2at6native29vectorized_elementwise_kernelILi8ENS0_13BUnaryFunctorIaaaZZZNS0_21heaviside_kernel_cudaERNS_18TensorIteratorBaseEENKUlvE_clEvENKUlvE0_clEvEUlaaE_EESt5arrayIPcLm2EEEEviT0_T1_)
        /*0a88*/ 	.word	0x00000004


	//----- nvinfo : EIATTR_FRAME_SIZE
	.align		4
.L_499:
        /*0a8c*/ 	.byte	0x04, 0x11
        /*0a8e*/ 	.short	(.L_501 - .L_500)
	.align		4
.L_500:
        /*0a90*/ 	.word	index@(_ZN2at6native29vectorized_elementwise_kernelILi8ENS0_13BUnaryFunctorIaaaZZZNS0_21heaviside_kernel_cudaERNS_18TensorIteratorBaseEENKUlvE_clEvENKUlvE0_clEvEUlaaE_EESt5arrayIPcLm2EEEEviT0_T1_)
        /*0a94*/ 	.word	0x00000000


	//----- nvinfo : EIATTR_REGCOUNT
	.align		4
.L_501:
        /*0a98*/ 	.byte	0x04, 0x2f
        /*0a9a*/ 	.short	(.L_503 - .L_502)
	.align		4
.L_502:
        /*0a9c*/ 	.word	index@(_ZN2at6native29vectorized_elementwise_kernelILi4ENS0_13BUnaryFunctorIaaaZZZNS0_21heaviside_kernel_cudaERNS_18TensorIteratorBaseEENKUlvE_clEvENKUlvE0_clEvEUlaaE_EESt5arrayIPcLm2EEEEviT0_T1_)
        /*0aa0*/ 	.word	0x0000001e


	//----- nvinfo : EIATTR_FRAME_SIZE
	.align		4
.L_503:
        /*0aa4*/ 	.byte	0x04, 0x11
        /*0aa6*/ 	.short	(.L_505 - .L_504)
	.align		4
.L_504:
        /*0aa8*/ 	.word	index@(_ZN2at6native29vectorized_elementwise_kernelILi4ENS0_13BUnaryFunctorIaaaZZZNS0_21heaviside_kernel_cudaERNS_18TensorIteratorBaseEENKUlvE_clEvENKUlvE0_clEvEUlaaE_EESt5arrayIPcLm2EEEEviT0_T1_)
        /*0aac*/ 	.word	0x00000000


	//----- nvinfo : EIATTR_REGCOUNT
	.align		4
.L_505:
        /*0ab0*/ 	.byte	0x04, 0x2f
        /*0ab2*/ 	.short	(.L_507 - .L_506)
	.align		4
.L_506:
        /*0ab4*/ 	.word	index@(_ZN2at6native29vectorized_elementwise_kernelILi2ENS0_13BUnaryFunctorIaaaZZZNS0_21heaviside_kernel_cudaERNS_18TensorIteratorBaseEENKUlvE_clEvENKUlvE0_clEvEUlaaE_EESt5arrayIPcLm2EEEEviT0_T1_)
        /*0ab8*/ 	.word	0x0000001e


	//----- nvinfo : EIATTR_FRAME_SIZE
	.align		4
.L_507:
        /*0abc*/ 	.byte	0x04, 0x11
        /*0abe*/ 	.short	(.L_509 - .L_508)
	.align		4
.L_508:
        /*0ac0*/ 	.word	index@(_ZN2at6native29vectorized_elementwise_kernelILi2ENS0_13BUnaryFunctorIaaaZZZNS0_21heaviside_kernel_cudaERNS_18TensorIteratorBaseEENKUlvE_clEvENKUlvE0_clEvEUlaaE_EESt5arrayIPcLm2EEEEviT0_T1_)
        /*0ac4*/ 	.word	0x00000000


	//----- nvinfo : EIATTR_REGCOUNT
	.align		4
.L_509:
        /*0ac8*/ 	.byte	0x04, 0x2f
        /*0aca*/ 	.short	(.L_511 - .L_510)
	.align		4
.L_510:
        /*0acc*/ 	.word	index@(_ZN2at6native27unrolled_elementwise_kernelINS0_13BUnaryFunctorIaaaZZZNS0_21heaviside_kernel_cudaERNS_18TensorIteratorBaseEENKUlvE_clEvENKUlvE0_clEvEUlaaE_EESt5arrayIPcLm2EELi4E23TrivialOffsetCalculatorILi1EjESD_NS0_6memory15LoadWithoutCastENSE_16StoreWithoutCastEEEviT_T0_T2_T3_T4_T5_)
        /*0ad0*/ 	.word	0x00000016


	//----- nvinfo : EIATTR_FRAME_SIZE
	.align		4
.L_511:
        /*0ad4*/ 	.byte	0x04, 0x11
        /*0ad6*/ 	.short	(.L_513 - .L_512)
	.align		4
.L_512:
        /*0ad8*/ 	.word	index@(_ZN2at6native27unrolled_elementwise_kernelINS0_13BUnaryFunctorIaaaZZZNS0_21heaviside_kernel_cudaERNS_18TensorIteratorBaseEENKUlvE_clEvENKUlvE0_clEvEUlaaE_EESt5arrayIPcLm2EELi4E23TrivialOffsetCalculatorILi1EjESD_NS0_6memory15LoadWithoutCastENSE_16StoreWithoutCastEEEviT_T0_T2_T3_T4_T5_)
        /*0adc*/ 	.word	0x00000000


	//----- nvinfo : EIATTR_REGCOUNT
	.align		4
.L_513:
        /*0ae0*/ 	.byte	0x04, 0x2f
        /*0ae2*/ 	.short	(.L_515 - .L_514)
	.align		4
.L_514:
        /*0ae4*/ 	.word	index@(_ZN2at6native18elementwise_kernelILi128ELi4EZNS0_22gpu_kernel_impl_nocastINS0_13BUnaryFunctorIaaaZZZNS0_21heaviside_kernel_cudaERNS_18TensorIteratorBaseEENKUlvE_clEvENKUlvE0_clEvEUlaaE_EEEEvS5_RKT_EUliE_EEviT1_)
        /*0ae8*/ 	.word	0x00000014


	//----- nvinfo : EIATTR_FRAME_SIZE
	.align		4
.L_515:
        /*0aec*/ 	.byte	0x04, 0x11
        /*0aee*/ 	.short	(.L_517 - .L_516)
	.align		4
.L_516:
        /*0af0*/ 	.word	index@(_ZN2at6native18elementwise_kernelILi128ELi4EZNS0_22gpu_kernel_impl_nocastINS0_13BUnaryFunctorIaaaZZZNS0_21heaviside_kernel_cudaERNS_18TensorIteratorBaseEENKUlvE_clEvENKUlvE0_clEvEUlaaE_EEEEvS5_RKT_EUliE_EEviT1_)
        /*0af4*/ 	.word	0x00000000


	//----- nvinfo : EIATTR_REGCOUNT
	.align		4
.L_517:
        /*0af8*/ 	.byte	0x04, 0x2f
        /*0afa*/ 	.short	(.L_519 - .L_518)
	.align		4
.L_518:
        /*0afc*/ 	.word	index@(_ZN2at6native27unrolled_elementwise_kernelINS0_13BUnaryFunctorIaaaZZZNS0_21heaviside_kernel_cudaERNS_18TensorIteratorBaseEENKUlvE_clEvENKUlvE0_clEvEUlaaE_EESt5arrayIPcLm2EELi4E23TrivialOffsetCalculatorILi1EjESD_NS0_6memory12LoadWithCastILi1EEENSE_13StoreWithCastILi1EEEEEviT_T0_T2_T3_T4_T5_)
        /*0b00*/ 	.word	0x0000001c


	//----- nvinfo : EIATTR_FRAME_SIZE
	.align		4
.L_519:
        /*0b04*/ 	.byte	0x04, 0x11
        /*0b06*/ 	.short	(.L_521 - .L_520)
	.align		4
.L_520:
        /*0b08*/ 	.word	index@(_ZN2at6native27unrolled_elementwise_kernelINS0_13BUnaryFunctorIaaaZZZNS0_21heaviside_kernel_cudaERNS_18TensorIteratorBaseEENKUlvE_clEvENKUlvE0_clEvEUlaaE_EESt5arrayIPcLm2EELi4E23TrivialOffsetCalculatorILi1EjESD_NS0_6memory12LoadWithCastILi1EEENSE_13StoreWithCastILi1EEEEEviT_T0_T2_T3_T4_T5_)
        /*0b0c*/ 	.word	0x00000000


	//----- nvinfo : EIATTR_REGCOUNT
	.align		4
.L_521:
        /*0b10*/ 	.byte	0x04, 0x2f
        /*0b12*/ 	.short	(.L_523 - .L_522)
	.align		4
.L_522:
        /*0b14*/ 	.word	index@(_ZN2at6native18elementwise_kernelILi128ELi4EZNS0_15gpu_kernel_implINS0_13BUnaryFunctorIaaaZZZNS0_21heaviside_kernel_cudaERNS_18TensorIteratorBaseEENKUlvE_clEvENKUlvE0_clEvEUlaaE_EEEEvS5_RKT_EUliE_EEviT1_)
        /*0b18*/ 	.word	0x00000018


	//----- nvinfo : EIATTR_FRAME_SIZE
	.align		4
.L_523:
        /*0b1c*/ 	.byte	0x04, 0x11
        /*0b1e*/ 	.short	(.L_525 - .L_524)
	.align		4
.L_524:
        /*0b20*/ 	.word	index@(_ZN2at6native18elementwise_kernelILi128ELi4EZNS0_15gpu_kernel_implINS0_13BUnaryFunctorIaaaZZZNS0_21heaviside_kernel_cudaERNS_18TensorIteratorBaseEENKUlvE_clEvENKUlvE0_clEvEUlaaE_EEEEvS5_RKT_EUliE_EEviT1_)
        /*0b24*/ 	.word	0x00000000


	//----- nvinfo : EIATTR_REGCOUNT
	.align		4
.L_525:
        /*0b28*/ 	.byte	0x04, 0x2f
        /*0b2a*/ 	.short	(.L_527 - .L_526)
	.align		4
.L_526:
        /*0b2c*/ 	.word	index@(_ZN2at6native29vectorized_elementwise_kernelILi8ENS0_13BinaryFunctorIaaaZZZNS0_21heaviside_kernel_cudaERNS_18TensorIteratorBaseEENKUlvE_clEvENKUlvE0_clEvEUlaaE_EESt5arrayIPcLm3EEEEviT0_T1_)
        /*0b30*/ 	.word	0x00000004


	//----- nvinfo : EIATTR_FRAME_SIZE
	.align		4
.L_527:
        /*0b34*/ 	.byte	0x04, 0x11
        /*0b36*/ 	.short	(.L_529 - .L_528)
	.align		4
.L_528:
        /*0b38*/ 	.word	index@(_ZN2at6native29vectorized_elementwise_kernelILi8ENS0_13BinaryFunctorIaaaZZZNS0_21heaviside_kernel_cudaERNS_18TensorIteratorBaseEENKUlvE_clEvENKUlvE0_clEvEUlaaE_EESt5arrayIPcLm3EEEEviT0_T1_)
        /*0b3c*/ 	.word	0x00000000


	//----- nvinfo : EIATTR_REGCOUNT
	.align		4
.L_529:
        /*0b40*/ 	.byte	0x04, 0x2f
        /*0b42*/ 	.short	(.L_531 - .L_530)
	.align		4
.L_530:
        /*0b44*/ 	.word	index@(_ZN2at6native29vectorized_elementwise_kernelILi4ENS0_13BinaryFunctorIaaaZZZNS0_21heaviside_kernel_cudaERNS_18TensorIteratorBaseEENKUlvE_clEvENKUlvE0_clEvEUlaaE_EESt5arrayIPcLm3EEEEviT0_T1_)
        /*0b48*/ 	.word	0x00000020


	//----- nvinfo : EIATTR_FRAME_SIZE
	.align		4
.L_531:
        /*0b4c*/ 	.byte	0x04, 0x11
        /*0b4e*/ 	.short	(.L_533 - .L_532)
	.align		4
.L_532:
        /*0b50*/ 	.word	index@(_ZN2at6native29vectorized_elementwise_kernelILi4ENS0_13BinaryFunctorIaaaZZZNS0_21heaviside_kernel_cudaERNS_18TensorIteratorBaseEENKUlvE_clEvENKUlvE0_clEvEUlaaE_EESt5arrayIPcLm3EEEEviT0_T1_)
        /*0b54*/ 	.word	0x00000000


	//----- nvinfo : EIATTR_REGCOUNT
	.align		4
.L_533:
        /*0b58*/ 	.byte	0x04, 0x2f
        /*0b5a*/ 	.short	(.L_535 - .L_534)
	.align		4
.L_534:
        /*0b5c*/ 	.word	index@(_ZN2at6native29vectorized_elementwise_kernelILi2ENS0_13BinaryFunctorIaaaZZZNS0_21heaviside_kernel_cudaERNS_18TensorIteratorBaseEENKUlvE_clEvENKUlvE0_clEvEUlaaE_EESt5arrayIPcLm3EEEEviT0_T1_)
        /*0b60*/ 	.word	0x00000020


	//----- nvinfo : EIATTR_FRAME_SIZE
	.align		4
.L_535:
        /*0b64*/ 	.byte	0x04, 0x11
        /*0b66*/ 	.short	(.L_537 - .L_536)
	.align		4
.L_536:
        /*0b68*/ 	.word	index@(_ZN2at6native29vectorized_elementwise_kernelILi2ENS0_13BinaryFunctorIaaaZZZNS0_21heaviside_kernel_cudaERNS_18TensorIteratorBaseEENKUlvE_clEvENKUlvE0_clEvEUlaaE_EESt5arrayIPcLm3EEEEviT0_T1_)
        /*0b6c*/ 	.word	0x00000000


	//----- nvinfo : EIATTR_REGCOUNT
	.align		4
.L_537:
        /*0b70*/ 	.byte	0x04, 0x2f
        /*0b72*/ 	.short	(.L_539 - .L_538)
	.align		4
.L_538:
        /*0b74*/ 	.word	index@(_ZN2at6native27unrolled_elementwise_kernelINS0_13BinaryFunctorIaaaZZZNS0_21heaviside_kernel_cudaERNS_18TensorIteratorBaseEENKUlvE_clEvENKUlvE0_clEvEUlaaE_EESt5arrayIPcLm3EELi4E23TrivialOffsetCalculatorILi2EjESC_ILi1EjENS0_6memory15LoadWithoutCastENSF_16StoreWithoutCastEEEviT_T0_T2_T3_T4_T5_)
        /*0b78*/ 	.word	0x0000001e


	//----- nvinfo : EIATTR_FRAME_SIZE
	.align		4
.L_539:
        /*0b7c*/ 	.byte	0x04, 0x11
        /*0b7e*/ 	.short	(.L_541 - .L_540)
	.align		4
.L_540:
        /*0b80*/ 	.word	index@(_ZN2at6native27unrolled_elementwise_kernelINS0_13BinaryFunctorIaaaZZZNS0_21heaviside_kernel_cudaERNS_18TensorIteratorBaseEENKUlvE_clEvENKUlvE0_clEvEUlaaE_EESt5arrayIPcLm3EELi4E23TrivialOffsetCalculatorILi2EjESC_ILi1EjENS0_6memory15LoadWithoutCastENSF_16StoreWithoutCastEEEviT_T0_T2_T3_T4_T5_)
        /*0b84*/ 	.word	0x00000000


	//----- nvinfo : EIATTR_REGCOUNT
	.align		4
.L_541:
        /*0b88*/ 	.byte	0x04, 0x2f
        /*0b8a*/ 	.short	(.L_543 - .L_542)
	.align		4
.L_542:
        /*0b8c*/ 	.word	index@(_ZN2at6native18elementwise_kernelILi128ELi4EZNS0_22gpu_kernel_impl_nocastINS0_13BinaryFunctorIaaaZZZNS0_21heaviside_kernel_cudaERNS_18TensorIteratorBaseEENKUlvE_clEvENKUlvE0_clEvEUlaaE_EEEEvS5_RKT_EUliE_EEviT1_)
        /*0b90*/ 	.word	0x00000014


	//----- nvinfo : EIATTR_FRAME_SIZE
	.align		4
.L_543:
        /*0b94*/ 	.byte	0x04, 0x11
        /*0b96*/ 	.short	(.L_545 - .L_544)
	.align		4
.L_544:
        /*0b98*/ 	.word	index@(_ZN2at6native18elementwise_kernelILi128ELi4EZNS0_22gpu_kernel_impl_nocastINS0_13BinaryFunctorIaaaZZZNS0_21heaviside_kernel_cudaERNS_18TensorIteratorBaseEENKUlvE_clEvENKUlvE0_clEvEUlaaE_EEEEvS5_RKT_EUliE_EEviT1_)
        /*0b9c*/ 	.word	0x00000000


	//----- nvinfo : EIATTR_REGCOUNT
	.align		4
.L_545:
        /*0ba0*/ 	.byte	0x04, 0x2f
        /*0ba2*/ 	.short	(.L_547 - .L_546)
	.align		4
.L_546:
        /*0ba4*/ 	.word	index@(_ZN2at6native27unrolled_elementwise_kernelINS0_13BinaryFunctorIaaaZZZNS0_21heaviside_kernel_cudaERNS_18TensorIteratorBaseEENKUlvE_clEvENKUlvE0_clEvEUlaaE_EESt5arrayIPcLm3EELi4E23TrivialOffsetCalculatorILi2EjESC_ILi1EjENS0_6memory12LoadWithCastILi2EEENSF_13StoreWithCastILi1EEEEEviT_T0_T2_T3_T4_T5_)
        /*0ba8*/ 	.word	0x0000001f


	//----- nvinfo : EIATTR_FRAME_SIZE
	.align		4
.L_547:
        /*0bac*/ 	.byte	0x04, 0x11
        /*0bae*/ 	.short	(.L_549 - .L_548)
	.align		4
.L_548:
        /*0bb0*/ 	.word	index@(_ZN2at6native27unrolled_elementwise_kernelINS0_13BinaryFunctorIaaaZZZNS0_21heaviside_kernel_cudaERNS_18TensorIteratorBaseEENKUlvE_clEvENKUlvE0_clEvEUlaaE_EESt5arrayIPcLm3EELi4E23TrivialOffsetCalculatorILi2EjESC_ILi1EjENS0_6memory12LoadWithCastILi2EEENSF_13StoreWithCastILi1EEEEEviT_T0_T2_T3_T4_T5_)
        /*0bb4*/ 	.word	0x00000000


	//----- nvinfo : EIATTR_REGCOUNT
	.align		4
.L_549:
        /*0bb8*/ 	.byte	0x04, 0x2f
        /*0bba*/ 	.short	(.L_551 - .L_550)
	.align		4
.L_550:
        /*0bbc*/ 	.word	index@(_ZN2at6native18elementwise_kernelILi128ELi4EZNS0_15gpu_kernel_implINS0_13BinaryFunctorIaaaZZZNS0_21heaviside_kernel_cudaERNS_18TensorIteratorBaseEENKUlvE_clEvENKUlvE0_clEvEUlaaE_EEEEvS5_RKT_EUliE_EEviT1_)
        /*0bc0*/ 	.word	0x00000018


	//----- nvinfo : EIATTR_FRAME_SIZE
	.align		4
.L_551:
        /*0bc4*/ 	.byte	0x04, 0x11
        /*0bc6*/ 	.short	(.L_553 - .L_552)
	.align		4
.L_552:
        /*0bc8*/ 	.word	index@(_ZN2at6native18elementwise_kernelILi128ELi4EZNS0_15gpu_kernel_implINS0_13BinaryFunctorIaaaZZZNS0_21heaviside_kernel_cudaERNS_18TensorIteratorBaseEENKUlvE_clEvENKUlvE0_clEvEUlaaE_EEEEvS5_RKT_EUliE_EEviT1_)
        /*0bcc*/ 	.word	0x00000000


	//----- nvinfo : EIATTR_REGCOUNT
	.align		4
.L_553:
        /*0bd0*/ 	.byte	0x04, 0x2f
        /*0bd2*/ 	.short	(.L_555 - .L_554)
	.align		4
.L_554:
        /*0bd4*/ 	.word	index@(_ZN2at6native29vectorized_elementwise_kernelILi8ENS0_13AUnaryFunctorIiiiZZZNS0_21heaviside_kernel_cudaERNS_18TensorIteratorBaseEENKUlvE_clEvENKUlvE1_clEvEUliiE_EESt5arrayIPcLm2EEEEviT0_T1_)
        /*0bd8*/ 	.word	0x00000004


	//----- nvinfo : EIATTR_FRAME_SIZE
	.align		4
.L_555:
        /*0bdc*/ 	.byte	0x04, 0x11
        /*0bde*/ 	.short	(.L_557 - .L_556)
	.align		4
.L_556:
        /*0be0*/ 	.word	index@(_ZN2at6native29vectorized_elementwise_kernelILi8ENS0_13AUnaryFunctorIiiiZZZNS0_21heaviside_kernel_cudaERNS_18TensorIteratorBaseEENKUlvE_clEvENKUlvE1_clEvEUliiE_EESt5arrayIPcLm2EEEEviT0_T1_)
        /*0be4*/ 	.word	0x00000000


	//----- nvinfo : EIATTR_REGCOUNT
	.align		4
.L_557:
        /*0be8*/ 	.byte	0x04, 0x2f
        /*0bea*/ 	.short	(.L_559 - .L_558)
	.align		4
.L_558:
        /*0bec*/ 	.word	index@(_ZN2at6native29vectorized_elementwise_kernelILi4ENS0_13AUnaryFunctorIiiiZZZNS0_21heaviside_kernel_cudaERNS_18TensorIteratorBaseEENKUlvE_clEvENKUlvE1_clEvEUliiE_EESt5arrayIPcLm2EEEEviT0_T1_)
        /*0bf0*/ 	.word	0x00000020


	//----- nvinfo : EIATTR_FRAME_SIZE
	.align		4
.L_559:
        /*0bf4*/ 	.byte	0x04, 0x11
        /*0bf6*/ 	.short	(.L_561 - .L_560)
	.align		4
.L_560:
        /*0bf8*/ 	.word	index@(_ZN2at6native29vectorized_elementwise_kernelILi4ENS0_13AUnaryFunctorIiiiZZZNS0_21heaviside_kernel_cudaERNS_18TensorIteratorBaseEENKUlvE_clEvENKUlvE1_clEvEUliiE_EESt5arrayIPcLm2EEEEviT0_T1_)
        /*0bfc*/ 	.word	0x00000000


	//----- nvinfo : EIATTR_REGCOUNT
	.align		4
.L_561:
        /*0c00*/ 	.byte	0x04, 0x2f
        /*0c02*/ 	.short	(.L_563 - .L_562)
	.align		4
.L_562:
        /*0c04*/ 	.word	index@(_ZN2at6native29vectorized_elementwise_kernelILi2ENS0_13AUnaryFunctorIiiiZZZNS0_21heaviside_kernel_cudaERNS_18TensorIteratorBaseEENKUlvE_clEvENKUlvE1_clEvEUliiE_EESt5arrayIPcLm2EEEEviT0_T1_)
        /*0c08*/ 	.word	0x00000020


	//----- nvinfo : EIATTR_FRAME_SIZE
	.align		4
.L_563:
        /*0c0c*/ 	.byte	0x04, 0x11
        /*0c0e*/ 	.short	(.L_565 - .L_564)
	.align		4
.L_564:
        /*0c10*/ 	.word	index@(_ZN2at6native29vectorized_elementwise_kernelILi2ENS0_13AUnaryFunctorIiiiZZZNS0_21heaviside_kernel_cudaERNS_18TensorIteratorBaseEENKUlvE_clEvENKUlvE1_clEvEUliiE_EESt5arrayIPcLm2EEEEviT0_T1_)
        /*0c14*/ 	.word	0x00000000


	//----- nvinfo : EIATTR_REGCOUNT
	.align		4
.L_565:
        /*0c18*/ 	.byte	0x04, 0x2f
        /*0c1a*/ 	.short	(.L_567 - .L_566)
	.align		4
.L_566:
        /*0c1c*/ 	.word	index@(_ZN2at6native27unrolled_elementwise_kernelINS0_13AUnaryFunctorIiiiZZZNS0_21heaviside_kernel_cudaERNS_18TensorIteratorBaseEENKUlvE_clEvENKUlvE1_clEvEUliiE_EESt5arrayIPcLm2EELi4E23TrivialOffsetCalculatorILi1EjESD_NS0_6memory15LoadWithoutCastENSE_16StoreWithoutCastEEEviT_T0_T2_T3_T4_T5_)
        /*0c20*/ 	.word	0x00000016


	//----- nvinfo : EIATTR_FRAME_SIZE
	.align		4
.L_567:
        /*0c24*/ 	.byte	0x04, 0x11
        /*0c26*/ 	.short	(.L_569 - .L_568)
	.align		4
.L_568:
        /*0c28*/ 	.word	index@(_ZN2at6native27unrolled_elementwise_kernelINS0_13AUnaryFunctorIiiiZZZNS0_21heaviside_kernel_cudaERNS_18TensorIteratorBaseEENKUlvE_clEvENKUlvE1_clEvEUliiE_EESt5arrayIPcLm2EELi4E23TrivialOffsetCalculatorILi1EjESD_NS0_6memory15LoadWithoutCastENSE_16StoreWithoutCastEEEviT_T0_T2_T3_T4_T5_)
        /*0c2c*/ 	.word	0x00000000


	//----- nvinfo : EIATTR_REGCOUNT
	.align		4
.L_569:
        /*0c30*/ 	.byte	0x04, 0x2f
        /*0c32*/ 	.short	(.L_571 - .L_570)
	.align		4
.L_570:
        /*0c34*/ 	.word	index@(_ZN2at6native18elementwise_kernelILi128ELi2EZNS0_22gpu_kernel_impl_nocastINS0_13AUnaryFunctorIiiiZZZNS0_21heaviside_kernel_cudaERNS_18TensorIteratorBaseEENKUlvE_clEvENKUlvE1_clEvEUliiE_EEEEvS5_RKT_EUliE_EEviT1_)
        /*0c38*/ 	.word	0x00000014


	//----- nvinfo : EIATTR_FRAME_SIZE
	.align		4
.L_571:
        /*0c3c*/ 	.byte	0x04, 0x11
        /*0c3e*/ 	.short	(.L_573 - .L_572)
	.align		4
.L_572:
        /*0c40*/ 	.word	index@(_ZN2at6native18elementwise_kernelILi128ELi2EZNS0_22gpu_kernel_impl_nocastINS0_13AUnaryFunctorIiiiZZZNS0_21heaviside_kernel_cudaERNS_18TensorIteratorBaseEENKUlvE_clEvENKUlvE1_clEvEUliiE_EEEEvS5_RKT_EUliE_EEviT1_)
        /*0c44*/ 	.word	0x00000000


	//----- nvinfo : EIATTR_REGCOUNT
	.align		4
.L_573:
        /*0c48*/ 	.byte	0x04, 0x2f
        /*0c4a*/ 	.short	(.L_575 - .L_574)
	.align		4
.L_574:
        /*0c4c*/ 	.word	index@(_ZN2at6native27unrolled_elementwise_kernelINS0_13AUnaryFunctorIiiiZZZNS0_21heaviside_kernel_cudaERNS_18TensorIteratorBaseEENKUlvE_clEvENKUlvE1_clEvEUliiE_EESt5arrayIPcLm2EELi4E23TrivialOffsetCalculatorILi1EjESD_NS0_6memory12LoadWithCastILi1EEENSE_13StoreWithCastILi1EEEEEviT_T0_T2_T3_T4_T5_)
        /*0c50*/ 	.word	0x0000001e


	//----- nvinfo : EIATTR_FRAME_SIZE
	.align		4
.L_575:
        /*0c54*/ 	.byte	0x04, 0x11
        /*0c56*/ 	.short	(.L_577 - .L_576)
	.align		4
.L_576:
        /*0c58*/ 	.word	index@(_ZN2at6native27unrolled_elementwise_kernelINS0_13AUnaryFunctorIiiiZZZNS0_21heaviside_kernel_cudaERNS_18TensorIteratorBaseEENKUlvE_clEvENKUlvE1_clEvEUliiE_EESt5arrayIPcLm2EELi4E23TrivialOffsetCalculatorILi1EjESD_NS0_6memory12LoadWithCastILi1EEENSE_13StoreWithCastILi1EEEEEviT_T0_T2_T3_T4_T5_)
        /*0c5c*/ 	.word	0x00000000


	//----- nvinfo : EIATTR_REGCOUNT
	.align		4
.L_577:
        /*0c60*/ 	.byte	0x04, 0x2f
        /*0c62*/ 	.short	(.L_579 - .L_578)
	.align		4
.L_578:
        /*0c64*/ 	.word	index@(_ZN2at6native18elementwise_kernelILi128ELi4EZNS0_15gpu_kernel_implINS0_13AUnaryFunctorIiiiZZZNS0_21heaviside_kernel_cudaERNS_18TensorIteratorBaseEENKUlvE_clEvENKUlvE1_clEvEUliiE_EEEEvS5_RKT_EUliE_EEviT1_)
        /*0c68*/ 	.word	0x00000018


	//----- nvinfo : EIATTR_FRAME_SIZE
	.align		4
.L_579:
        /*0c6c*/ 	.byte	0x04, 0x11
        /*0c6e*/ 	.short	(.L_581 - .L_580)
	.align		4
.L_580:
        /*0c70*/ 	.word	index@(_ZN2at6native18elementwise_kernelILi128ELi4EZNS0_15gpu_kernel_implINS0_13AUnaryFunctorIiiiZZZNS0_21heaviside_kernel_cudaERNS_18TensorIteratorBaseEENKUlvE_clEvENKUlvE1_clEvEUliiE_EEEEvS5_RKT_EUliE_EEviT1_)
        /*0c74*/ 	.word	0x00000000


	//----- nvinfo : EIATTR_REGCOUNT
	.align		4
.L_581:
        /*0c78*/ 	.byte	0x04, 0x2f
        /*0c7a*/ 	.short	(.L_583 - .L_582)
	.align		4
.L_582:
        /*0c7c*/ 	.word	index@(_ZN2at6native29vectorized_elementwise_kernelILi8ENS0_13BUnaryFunctorIiiiZZZNS0_21heaviside_kernel_cudaERNS_18TensorIteratorBaseEENKUlvE_clEvENKUlvE1_clEvEUliiE_EESt5arrayIPcLm2EEEEviT0_T1_)
        /*0c80*/ 	.word	0x00000004


	//----- nvinfo : EIATTR_FRAME_SIZE
	.align		4
.L_583:
        /*0c84*/ 	.byte	0x04, 0x11
        /*0c86*/ 	.short	(.L_585 - .L_584)
	.align		4
.L_584:
        /*0c88*/ 	.word	index@(_ZN2at6native29vectorized_elementwise_kernelILi8ENS0_13BUnaryFunctorIiiiZZZNS0_21heaviside_kernel_cudaERNS_18TensorIteratorBaseEENKUlvE_clEvENKUlvE1_clEvEUliiE_EESt5arrayIPcLm2EEEEviT0_T1_)
        /*0c8c*/ 	.word	0x00000000


	//----- nvinfo : EIATTR_REGCOUNT
	.align		4
.L_585:
        /*0c90*/ 	.byte	0x04, 0x2f
        /*0c92*/ 	.short	(.L_587 - .L_586)
	.align		4
.L_586:
        /*0c94*/ 	.word	index@(_ZN2at6native29vectorized_elementwise_kernelILi4ENS0_13BUnaryFunctorIiiiZZZNS0_21heaviside_kernel_cudaERNS_18TensorIteratorBaseEENKUlvE_clEvENKUlvE1_clEvEUliiE_EESt5arrayIPcLm2EEEEviT0_T1_)
        /*0c98*/ 	.word	0x00000020


	//----- nvinfo : EIATTR_FRAME_SIZE
	.align		4
.L_587:
        /*0c9c*/ 	.byte	0x04, 0x11
        /*0c9e*/ 	.short	(.L_589 - .L_588)
	.align		4
.L_588:
        /*0ca0*/ 	.word	index@(_ZN2at6native29vectorized_elementwise_kernelILi4ENS0_13BUnaryFunctorIiiiZZZNS0_21heaviside_kernel_cudaERNS_18TensorIteratorBaseEENKUlvE_clEvENKUlvE1_clEvEUliiE_EESt5arrayIPcLm2EEEEviT0_T1_)
        /*0ca4*/ 	.word	0x00000000


	//----- nvinfo : EIATTR_REGCOUNT
	.align		4
.L_589:
        /*0ca8*/ 	.byte	0x04, 0x2f
        /*0caa*/ 	.short	(.L_591 - .L_590)
	.align		4
.L_590:
        /*0cac*/ 	.word	index@(_ZN2at6native29vectorized_elementwise_kernelILi2ENS0_13BUnaryFunctorIiiiZZZNS0_21heaviside_kernel_cudaERNS_18TensorIteratorBaseEENKUlvE_clEvENKUlvE1_clEvEUliiE_EESt5arrayIPcLm2EEEEviT0_T1_)
        /*0cb0*/ 	.word	0x00000020


	//----- nvinfo : EIATTR_FRAME_SIZE
	.align		4
.L_591:
        /*0cb4*/ 	.byte	0x04, 0x11
        /*0cb6*/ 	.short	(.L_593 - .L_592)
	.align		4
.L_592:
        /*0cb8*/ 	.word	index@(_ZN2at6native29vectorized_elementwise_kernelILi2ENS0_13BUnaryFunctorIiiiZZZNS0_21heaviside_kernel_cudaERNS_18TensorIteratorBaseEENKUlvE_clEvENKUlvE1_clEvEUliiE_EESt5arrayIPcLm2EEEEviT0_T1_)
        /*0cbc*/ 	.word	0x00000000


	//----- nvinfo : EIATTR_REGCOUNT
	.align		4
.L_593:
        /*0cc0*/ 	.byte	0x04, 0x2f
        /*0cc2*/ 	.short	(.L_595 - .L_594)
	.align		4
.L_594:
        /*0cc4*/ 	.word	index@(_ZN2at6native27unrolled_elementwise_kernelINS0_13BUnaryFunctorIiiiZZZNS0_21heaviside_kernel_cudaERNS_18TensorIteratorBaseEENKUlvE_clEvENKUlvE1_clEvEUliiE_EESt5arrayIPcLm2EELi4E23TrivialOffsetCalculatorILi1EjESD_NS0_6memory15LoadWithoutCastENSE_16StoreWithoutCastEEEviT_T0_T2_T3_T4_T5_)
        /*0cc8*/ 	.word	0x00000016


	//----- nvinfo : EIATTR_FRAME_SIZE
	.align		4
.L_595:
        /*0ccc*/ 	.byte	0x04, 0x11
        /*0cce*/ 	.short	(.L_597 - .L_596)
	.align		4
.L_596:
        /*0cd0*/ 	.word	index@(_ZN2at6native27unrolled_elementwise_kernelINS0_13BUnaryFunctorIiiiZZZNS0_21heaviside_kernel_cudaERNS_18TensorIteratorBaseEENKUlvE_clEvENKUlvE1_clEvEUliiE_EESt5arrayIPcLm2EELi4E23TrivialOffsetCalculatorILi1EjESD_NS0_6memory15LoadWithoutCastENSE_16StoreWithoutCastEEEviT_T0_T2_T3_T4_T5_)
        /*0cd4*/ 	.word	0x00000000


	//----- nvinfo : EIATTR_REGCOUNT
	.align		4
.L_597:
        /*0cd8*/ 	.byte	0x04, 0x2f
        /*0cda*/ 	.short	(.L_599 - .L_598)
	.align		4
.L_598:
        /*0cdc*/ 	.word	index@(_ZN2at6native18elementwise_kernelILi128ELi2EZNS0_22gpu_kernel_impl_nocastINS0_13BUnaryFunctorIiiiZZZNS0_21heaviside_kernel_cudaERNS_18TensorIteratorBaseEENKUlvE_clEvENKUlvE1_clEvEUliiE_EEEEvS5_RKT_EUliE_EEviT1_)
        /*0ce0*/ 	.word	0x00000014


	//----- nvinfo : EIATTR_FRAME_SIZE
	.align		4
.L_599:
        /*0ce4*/ 	.byte	0x04, 0x11
        /*0ce6*/ 	.short	(.L_601 - .L_600)
	.align		4
.L_600:
        /*0ce8*/ 	.word	index@(_ZN2at6native18elementwise_kernelILi128ELi2EZNS0_22gpu_kernel_impl_nocastINS0_13BUnaryFunctorIiiiZZZNS0_21heaviside_kernel_cudaERNS_18TensorIteratorBaseEENKUlvE_clEvENKUlvE1_clEvEUliiE_EEEEvS5_RKT_EUliE_EEviT1_)
        /*0cec*/ 	.word	0x00000000


	//----- nvinfo : EIATTR_REGCOUNT
	.align		4
.L_601:
        /*0cf0*/ 	.byte	0x04, 0x2f
        /*0cf2*/ 	.short	(.L_603 - .L_602)
	.align		4
.L_602:
        /*0cf4*/ 	.word	index@(_ZN2at6native27unrolled_elementwise_kernelINS0_13BUnaryFunctorIiiiZZZNS0_21heaviside_kernel_cudaERNS_18TensorIteratorBaseEENKUlvE_clEvENKUlvE1_clEvEUliiE_EESt5arrayIPcLm2EELi4E23TrivialOffsetCalculatorILi1EjESD_NS0_6memory12LoadWithCastILi1EEENSE_13StoreWithCastILi1EEEEEviT_T0_T2_T3_T4_T5_)
        /*0cf8*/ 	.word	0x0000001c


	//----- nvinfo : EIATTR_FRAME_SIZE
	.align		4
.L_603:
        /*0cfc*/ 	.byte	0x04, 0x11
        /*0cfe*/ 	.short	(.L_605 - .L_604)
	.align		4
.L_604:
        /*0d00*/ 	.word	index@(_ZN2at6native27unrolled_elementwise_kernelINS0_13BUnaryFunctorIiiiZZZNS0_21heaviside_kernel_cudaERNS_18TensorIteratorBaseEENKUlvE_clEvENKUlvE1_clEvEUliiE_EESt5arrayIPcLm2EELi4E23TrivialOffsetCalculatorILi1EjESD_NS0_6memory12LoadWithCastILi1EEENSE_13StoreWithCastILi1EEEEEviT_T0_T2_T3_T4_T5_)
        /*0d04*/ 	.word	0x00000000


	//----- nvinfo : EIATTR_REGCOUNT
	.align		4
.L_605:
        /*0d08*/ 	.byte	0x04, 0x2f
        /*0d0a*/ 	.short	(.L_607 - .L_606)
	.align		4
.L_606:
        /*0d0c*/ 	.word	index@(_ZN2at6native18elementwise_kernelILi128ELi4EZNS0_15gpu_kernel_implINS0_13BUnaryFunctorIiiiZZZNS0_21heaviside_kernel_cudaERNS_18TensorIteratorBaseEENKUlvE_clEvENKUlvE1_clEvEUliiE_EEEEvS5_RKT_EUliE_EEviT1_)
        /*0d10*/ 	.word	0x00000018


	//----- nvinfo : EIATTR_FRAME_SIZE
	.align		4
.L_607:
        /*0d14*/ 	.byte	0x04, 0x11
        /*0d16*/ 	.short	(.L_609 - .L_608)
	.align		4
.L_608:
        /*0d18*/ 	.word	index@(_ZN2at6native18elementwise_kernelILi128ELi4EZNS0_15gpu_kernel_implINS0_13BUnaryFunctorIiiiZZZNS0_21heaviside_kernel_cudaERNS_18TensorIteratorBaseEENKUlvE_clEvENKUlvE1_clEvEUliiE_EEEEvS5_RKT_EUliE_EEviT1_)
        /*0d1c*/ 	.word	0x00000000


	//----- nvinfo : EIATTR_REGCOUNT
	.align		4
.L_609:
        /*0d20*/ 	.byte	0x04, 0x2f
        /*0d22*/ 	.short	(.L_611 - .L_610)
	.align		4
.L_610:
        /*0d24*/ 	.word	index@(_ZN2at6native29vectorized_elementwise_kernelILi8ENS0_13BinaryFunctorIiiiZZZNS0_21heaviside_kernel_cudaERNS_18TensorIteratorBaseEENKUlvE_clEvENKUlvE1_clEvEUliiE_EESt5arrayIPcLm3EEEEviT0_T1_)
        /*0d28*/ 	.word	0x00000004


	//----- nvinfo : EIATTR_FRAME_SIZE
	.align		4
.L_611:
        /*0d2c*/ 	.byte	0x04, 0x11
        /*0d2e*/ 	.short	(.L_613 - .L_612)
	.align		4
.L_612:
        /*0d30*/ 	.word	index@(_ZN2at6native29vectorized_elementwise_kernelILi8ENS0_13BinaryFunctorIiiiZZZNS0_21heaviside_kernel_cudaERNS_18TensorIteratorBaseEENKUlvE_clEvENKUlvE1_clEvEUliiE_EESt5arrayIPcLm3EEEEviT0_T1_)
        /*0d34*/ 	.word	0x00000000


	//----- nvinfo : EIATTR_REGCOUNT
	.align		4
.L_613:
        /*0d38*/ 	.byte	0x04, 0x2f
        /*0d3a*/ 	.short	(.L_615 - .L_614)
	.align		4
.L_614:
        /*0d3c*/ 	.word	index@(_ZN2at6native29vectorized_elementwise_kernelILi4ENS0_13BinaryFunctorIiiiZZZNS0_21heaviside_kernel_cudaERNS_18TensorIteratorBaseEENKUlvE_clEvENKUlvE1_clEvEUliiE_EESt5arrayIPcLm3EEEEviT0_T1_)
        /*0d40*/ 	.word	0x00000020


	//----- nvinfo : EIATTR_FRAME_SIZE
	.align		4
.L_615:
        /*0d44*/ 	.byte	0x04, 0x11
        /*0d46*/ 	.short	(.L_617 - .L_616)
	.align		4
.L_616:
        /*0d48*/ 	.word	index@(_ZN2at6native29vectorized_elementwise_kernelILi4ENS0_13BinaryFunctorIiiiZZZNS0_21heaviside_kernel_cudaERNS_18TensorIteratorBaseEENKUlvE_clEvENKUlvE1_clEvEUliiE_EESt5arrayIPcLm3EEEEviT0_T1_)
        /*0d4c*/ 	.word	0x00000000


	//----- nvinfo : EIATTR_REGCOUNT
	.align		4
.L_617:
        /*0d50*/ 	.byte	0x04, 0x2f
        /*0d52*/ 	.short	(.L_619 - .L_618)
	.align		4
.L_618:
        /*0d54*/ 	.word	index@(_ZN2at6native29vectorized_elementwise_kernelILi2ENS0_13BinaryFunctorIiiiZZZNS0_21heaviside_kernel_cudaERNS_18TensorIteratorBaseEENKUlvE_clEvENKUlvE1_clEvEUliiE_EESt5arrayIPcLm3EEEEviT0_T1_)
        /*0d58*/ 	.word	0x00000020


	//----- nvinfo : EIATTR_FRAME_SIZE
	.align		4
.L_619:
        /*0d5c*/ 	.byte	0x04, 0x11
        /*0d5e*/ 	.short	(.L_621 - .L_620)
	.align		4
.L_620:
        /*0d60*/ 	.word	index@(_ZN2at6native29vectorized_elementwise_kernelILi2ENS0_13BinaryFunctorIiiiZZZNS0_21heaviside_kernel_cudaERNS_18TensorIteratorBaseEENKUlvE_clEvENKUlvE1_clEvEUliiE_EESt5arrayIPcLm3EEEEviT0_T1_)
        /*0d64*/ 	.word	0x00000000


	//----- nvinfo : EIATTR_REGCOUNT
	.align		4
.L_621:
        /*0d68*/ 	.byte	0x04, 0x2f
        /*0d6a*/ 	.short	(.L_623 - .L_622)
	.align		4
.L_622:
        /*0d6c*/ 	.word	index@(_ZN2at6native27unrolled_elementwise_kernelINS0_13BinaryFunctorIiiiZZZNS0_21heaviside_kernel_cudaERNS_18TensorIteratorBaseEENKUlvE_clEvENKUlvE1_clEvEUliiE_EESt5arrayIPcLm3EELi4E23TrivialOffsetCalculatorILi2EjESC_ILi1EjENS0_6memory15LoadWithoutCastENSF_16StoreWithoutCastEEEviT_T0_T2_T3_T4_T5_)
        /*0d70*/ 	.word	0x00000020


	//----- nvinfo : EIATTR_FRAME_SIZE
	.align		4
.L_623:
        /*0d74*/ 	.byte	0x04, 0x11
        /*0d76*/ 	.short	(.L_625 - .L_624)
	.align		4
.L_624:
        /*0d78*/ 	.word	index@(_ZN2at6native27unrolled_elementwise_kernelINS0_13BinaryFunctorIiiiZZZNS0_21heaviside_kernel_cudaERNS_18TensorIteratorBaseEENKUlvE_clEvENKUlvE1_clEvEUliiE_EESt5arrayIPcLm3EELi4E23TrivialOffsetCalculatorILi2EjESC_ILi1EjENS0_6memory15LoadWithoutCastENSF_16StoreWithoutCastEEEviT_T0_T2_T3_T4_T5_)
        /*0d7c*/ 	.word	0x00000000


	//----- nvinfo : EIATTR_REGCOUNT
	.align		4
.L_625:
        /*0d80*/ 	.byte	0x04, 0x2f
        /*0d82*/ 	.short	(.L_627 - .L_626)
	.align		4
.L_626:
        /*0d84*/ 	.word	index@(_ZN2at6native18elementwise_kernelILi128ELi2EZNS0_22gpu_kernel_impl_nocastINS0_13BinaryFunctorIiiiZZZNS0_21heaviside_kernel_cudaERNS_18TensorIteratorBaseEENKUlvE_clEvENKUlvE1_clEvEUliiE_EEEEvS5_RKT_EUliE_EEviT1_)
        /*0d88*/ 	.word	0x00000014


	//----- nvinfo : EIATTR_FRAME_SIZE
	.align		4
.L_627:
        /*0d8c*/ 	.byte	0x04, 0x11
        /*0d8e*/ 	.short	(.L_629 - .L_628)
	.align		4
.L_628:
        /*0d90*/ 	.word	index@(_ZN2at6native18elementwise_kernelILi128ELi2EZNS0_22gpu_kernel_impl_nocastINS0_13BinaryFunctorIiiiZZZNS0_21heaviside_kernel_cudaERNS_18TensorIteratorBaseEENKUlvE_clEvENKUlvE1_clEvEUliiE_EEEEvS5_RKT_EUliE_EEviT1_)
        /*0d94*/ 	.word	0x00000000


	//----- nvinfo : EIATTR_REGCOUNT
	.align		4
.L_629:
        /*0d98*/ 	.byte	0x04, 0x2f
        /*0d9a*/ 	.short	(.L_631 - .L_630)
	.align		4
.L_630:
        /*0d9c*/ 	.word	index@(_ZN2at6native27unrolled_elementwise_kernelINS0_13BinaryFunctorIiiiZZZNS0_21heaviside_kernel_cudaERNS_18TensorIteratorBaseEENKUlvE_clEvENKUlvE1_clEvEUliiE_EESt5arrayIPcLm3EELi4E23TrivialOffsetCalculatorILi2EjESC_ILi1EjENS0_6memory12LoadWithCastILi2EEENSF_13StoreWithCastILi1EEEEEviT_T0_T2_T3_T4_T5_)
        /*0da0*/ 	.word	0x00000020


	//----- nvinfo : EIATTR_FRAME_SIZE
	.align		4
.L_631:
        /*0da4*/ 	.byte	0x04, 0x11
        /*0da6*/ 	.short	(.L_633 - .L_632)
	.align		4
.L_632:
        /*0da8*/ 	.word	index@(_ZN2at6native27unrolled_elementwise_kernelINS0_13BinaryFunctorIiiiZZZNS0_21heaviside_kernel_cudaERNS_18TensorIteratorBaseEENKUlvE_clEvENKUlvE1_clEvEUliiE_EESt5arrayIPcLm3EELi4E23TrivialOffsetCalculatorILi2EjESC_ILi1EjENS0_6memory12LoadWithCastILi2EEENSF_13StoreWithCastILi1EEEEEviT_T0_T2_T3_T4_T5_)
        /*0dac*/ 	.word	0x00000000


	//----- nvinfo : EIATTR_REGCOUNT
	.align		4
.L_633:
        /*0db0*/ 	.byte	0x04, 0x2f
        /*0db2*/ 	.short	(.L_635 - .L_634)
	.align		4
.L_634:
        /*0db4*/ 	.word	index@(_ZN2at6native18elementwise_kernelILi128ELi4EZNS0_15gpu_kernel_implINS0_13BinaryFunctorIiiiZZZNS0_21heaviside_kernel_cudaERNS_18TensorIteratorBaseEENKUlvE_clEvENKUlvE1_clEvEUliiE_EEEEvS5_RKT_EUliE_EEviT1_)
        /*0db8*/ 	.word	0x00000018


	//----- nvinfo : EIATTR_FRAME_SIZE
	.align		4
.L_635:
        /*0dbc*/ 	.byte	0x04, 0x11
        /*0dbe*/ 	.short	(.L_637 - .L_636)
	.align		4
.L_636:
        /*0dc0*/ 	.word	index@(_ZN2at6native18elementwise_kernelILi128ELi4EZNS0_15gpu_kernel_implINS0_13BinaryFunctorIiiiZZZNS0_21heaviside_kernel_cudaERNS_18TensorIteratorBaseEENKUlvE_clEvENKUlvE1_clEvEUliiE_EEEEvS5_RKT_EUliE_EEviT1_)
        /*0dc4*/ 	.word	0x00000000


	//----- nvinfo : EIATTR_REGCOUNT
	.align		4
.L_637:
        /*0dc8*/ 	.byte	0x04, 0x2f
        /*0dca*/ 	.short	(.L_639 - .L_638)
	.align		4
.L_638:
        /*0dcc*/ 	.word	index@(_ZN2at6native29vectorized_elementwise_kernelILi8ENS0_13AUnaryFunctorIlllZZZNS0_21heaviside_kernel_cudaERNS_18TensorIteratorBaseEENKUlvE_clEvENKUlvE2_clEvEUlllE_EESt5arrayIPcLm2EEEEviT0_T1_)
        /*0dd0*/ 	.word	0x00000004


	//----- nvinfo : EIATTR_FRAME_SIZE
	.align		4
.L_639:
        /*0dd4*/ 	.byte	0x04, 0x11
        /*0dd6*/ 	.short	(.L_641 - .L_640)
	.align		4
.L_640:
        /*0dd8*/ 	.word	index@(_ZN2at6native29vectorized_elementwise_kernelILi8ENS0_13AUnaryFunctorIlllZZZNS0_21heaviside_kernel_cudaERNS_18TensorIteratorBaseEENKUlvE_clEvENKUlvE2_clEvEUlllE_EESt5arrayIPcLm2EEEEviT0_T1_)
        /*0ddc*/ 	.word	0x00000000


	//----- nvinfo : EIATTR_REGCOUNT
	.align		4
.L_641:
        /*0de0*/ 	.byte	0x04, 0x2f
        /*0de2*/ 	.short	(.L_643 - .L_642)
	.align		4
.L_642:
        /*0de4*/ 	.word	index@(_ZN2at6native29vectorized_elementwise_kernelILi4ENS0_13AUnaryFunctorIlllZZZNS0_21heaviside_kernel_cudaERNS_18TensorIteratorBaseEENKUlvE_clEvENKUlvE2_clEvEUlllE_EESt5arrayIPcLm2EEEEviT0_T1_)
        /*0de8*/ 	.word	0x00000020


	//----- nvinfo : EIATTR_FRAME_SIZE
	.align		4
.L_643:
        /*0dec*/ 	.byte	0x04, 0x11
        /*0dee*/ 	.short	(.L_645 - .L_644)
	.align		4
.L_644:
        /*0df0*/ 	.word	index@(_ZN2at6native29vectorized_elementwise_kernelILi4ENS0_13AUnaryFunctorIlllZZZNS0_21heaviside_kernel_cudaERNS_18TensorIteratorBaseEENKUlvE_clEvENKUlvE2_clEvEUlllE_EESt5arrayIPcLm2EEEEviT0_T1_)
        /*0df4*/ 	.word	0x00000000


	//----- nvinfo : EIATTR_REGCOUNT
	.align		4
.L_645:
        /*0df8*/ 	.byte	0x04, 0x2f
        /*0dfa*/ 	.short	(.L_647 - .L_646)
	.align		4
.L_646:
        /*0dfc*/ 	.word	index@(_ZN2at6native29vectorized_elementwise_kernelILi2ENS0_13AUnaryFunctorIlllZZZNS0_21heaviside_kernel_cudaERNS_18TensorIteratorBaseEENKUlvE_clEvENKUlvE2_clEvEUlllE_EESt5arrayIPcLm2EEEEviT0_T1_)
        /*0e00*/ 	.word	0x00000020


	//----- nvinfo : EIATTR_FRAME_SIZE
	.align		4
.L_647:
        /*0e04*/ 	.byte	0x04, 0x11
        /*0e06*/ 	.short	(.L_649 - .L_648)
	.align		4
.L_648:
        /*0e08*/ 	.word	index@(_ZN2at6native29vectorized_elementwise_kernelILi2ENS0_13AUnaryFunctorIlllZZZNS0_21heaviside_kernel_cudaERNS_18TensorIteratorBaseEENKUlvE_clEvENKUlvE2_clEvEUlllE_EESt5arrayIPcLm2EEEEviT0_T1_)
        /*0e0c*/ 	.word	0x00000000


	//----- nvinfo : EIATTR_REGCOUNT
	.align		4
.L_649:
        /*0e10*/ 	.byte	0x04, 0x2f
        /*0e12*/ 	.short	(.L_651 - .L_650)
	.align		4
.L_650:
        /*0e14*/ 	.word	index@(_ZN2at6native27unrolled_elementwise_kernelINS0_13AUnaryFunctorIlllZZZNS0_21heaviside_kernel_cudaERNS_18TensorIteratorBaseEENKUlvE_clEvENKUlvE2_clEvEUlllE_EESt5arrayIPcLm2EELi4E23TrivialOffsetCalculatorILi1EjESD_NS0_6memory15LoadWithoutCastENSE_16StoreWithoutCastEEEviT_T0_T2_T3_T4_T5_)
        /*0e18*/ 	.word	0x00000018


	//----- nvinfo : EIATTR_FRAME_SIZE
	.align		4
.L_651:
        /*0e1c*/ 	.byte	0x04, 0x11
        /*0e1e*/ 	.short	(.L_653 - .L_652)
	.align		4
.L_652:
        /*0e20*/ 	.word	index@(_ZN2at6native27unrolled_elementwise_kernelINS0_13AUnaryFunctorIlllZZZNS0_21heaviside_kernel_cudaERNS_18TensorIteratorBaseEENKUlvE_clEvENKUlvE2_clEvEUlllE_EESt5arrayIPcLm2EELi4E23TrivialOffsetCalculatorILi1EjESD_NS0_6memory15LoadWithoutCastENSE_16StoreWithoutCastEEEviT_T0_T2_T3_T4_T5_)
        /*0e24*/ 	.word	0x00000000


	//----- nvinfo : EIATTR_REGCOUNT
	.align		4
.L_653:
        /*0e28*/ 	.byte	0x04, 0x2f
        /*0e2a*/ 	.short	(.L_655 - .L_654)
	.align		4
.L_654:
        /*0e2c*/ 	.word	index@(_ZN2at6native18elementwise_kernelILi128ELi2EZNS0_22gpu_kernel_impl_nocastINS0_13AUnaryFunctorIlllZZZNS0_21heaviside_kernel_cudaERNS_18TensorIteratorBaseEENKUlvE_clEvENKUlvE2_clEvEUlllE_EEEEvS5_RKT_EUliE_EEviT1_)
        /*0e30*/ 	.word	0x00000014


	//----- nvinfo : EIATTR_FRAME_SIZE
	.align		4
.L_655:
        /*0e34*/ 	.byte	0x04, 0x11
        /*0e36*/ 	.short	(.L_657 - .L_656)
	.align		4
.L_656:
        /*0e38*/ 	.word	index@(_ZN2at6native18elementwise_kernelILi128ELi2EZNS0_22gpu_kernel_impl_nocastINS0_13AUnaryFunctorIlllZZZNS0_21heaviside_kernel_cudaERNS_18TensorIteratorBaseEENKUlvE_clEvENKUlvE2_clEvEUlllE_EEEEvS5_RKT_EUliE_EEviT1_)
        /*0e3c*/ 	.word	0x00000000


	//----- nvinfo : EIATTR_REGCOUNT
	.align		4
.L_657:
        /*0e40*/ 	.byte	0x04, 0x2f
        /*0e42*/ 	.short	(.L_659 - .L_658)
	.align		4
.L_658:
        /*0e44*/ 	.word	index@(_ZN2at6native27unrolled_elementwise_kernelINS0_13AUnaryFunctorIlllZZZNS0_21heaviside_kernel_cudaERNS_18TensorIteratorBaseEENKUlvE_clEvENKUlvE2_clEvEUlllE_EESt5arrayIPcLm2EELi4E23TrivialOffsetCalculatorILi1EjESD_NS0_6memory12LoadWithCastILi1EEENSE_13StoreWithCastILi1EEEEEviT_T0_T2_T3_T4_T5_)
        /*0e48*/ 	.word	0x00000020


	//----- nvinfo : EIATTR_FRAME_SIZE
	.align		4
.L_659:
        /*0e4c*/ 	.byte	0x04, 0x11
        /*0e4e*/ 	.short	(.L_661 - .L_660)
	.align		4
.L_660:
        /*0e50*/ 	.word	index@(_ZN2at6native27unrolled_elementwise_kernelINS0_13AUnaryFunctorIlllZZZNS0_21heaviside_kernel_cudaERNS_18TensorIteratorBaseEENKUlvE_clEvENKUlvE2_clEvEUlllE_EESt5arrayIPcLm2EELi4E23TrivialOffsetCalculatorILi1EjESD_NS0_6memory12LoadWithCastILi1EEENSE_13StoreWithCastILi1EEEEEviT_T0_T2_T3_T4_T5_)
        /*0e54*/ 	.word	0x00000000


	//----- nvinfo : EIATTR_REGCOUNT
	.align		4
.L_661:
        /*0e58*/ 	.byte	0x04, 0x2f
        /*0e5a*/ 	.short	(.L_663 - .L_662)
	.align		4
.L_662:
        /*0e5c*/ 	.word	index@(_ZN2at6native18elementwise_kernelILi128ELi4EZNS0_15gpu_kernel_implINS0_13AUnaryFunctorIlllZZZNS0_21heaviside_kernel_cudaERNS_18TensorIteratorBaseEENKUlvE_clEvENKUlvE2_clEvEUlllE_EEEEvS5_RKT_EUliE_EEviT1_)
        /*0e60*/ 	.word	0x00000018


	//----- nvinfo : EIATTR_FRAME_SIZE
	.align		4
.L_663:
        /*0e64*/ 	.byte	0x04, 0x11
        /*0e66*/ 	.short	(.L_665 - .L_664)
	.align		4
.L_664:
        /*0e68*/ 	.word	index@(_ZN2at6native18elementwise_kernelILi128ELi4EZNS0_15gpu_kernel_implINS0_13AUnaryFunctorIlllZZZNS0_21heaviside_kernel_cudaERNS_18TensorIteratorBaseEENKUlvE_clEvENKUlvE2_clEvEUlllE_EEEEvS5_RKT_EUliE_EEviT1_)
        /*0e6c*/ 	.word	0x00000000


	//----- nvinfo : EIATTR_REGCOUNT
	.align		4
.L_665:
        /*0e70*/ 	.byte	0x04, 0x2f
        /*0e72*/ 	.short	(.L_667 - .L_666)
	.align		4
.L_666:
        /*0e74*/ 	.word	index@(_ZN2at6native29vectorized_elementwise_kernelILi8ENS0_13BUnaryFunctorIlllZZZNS0_21heaviside_kernel_cudaERNS_18TensorIteratorBaseEENKUlvE_clEvENKUlvE2_clEvEUlllE_EESt5arrayIPcLm2EEEEviT0_T1_)
        /*0e78*/ 	.word	0x00000004


	//----- nvinfo : EIATTR_FRAME_SIZE
	.align		4
.L_667:
        /*0e7c*/ 	.byte	0x04, 0x11
        /*0e7e*/ 	.short	(.L_669 - .L_668)
	.align		4
.L_668:
        /*0e80*/ 	.word	index@(_ZN2at6native29vectorized_elementwise_kernelILi8ENS0_13BUnaryFunctorIlllZZZNS0_21heaviside_kernel_cudaERNS_18TensorIteratorBaseEENKUlvE_clEvENKUlvE2_clEvEUlllE_EESt5arrayIPcLm2EEEEviT0_T1_)
        /*0e84*/ 	.word	0x00000000


	//----- nvinfo : EIATTR_REGCOUNT
	.align		4
.L_669:
        /*0e88*/ 	.byte	0x04, 0x2f
        /*0e8a*/ 	.short	(.L_671 - .L_670)
	.align		4
.L_670:
        /*0e8c*/ 	.word	index@(_ZN2at6native29vectorized_elementwise_kernelILi4ENS0_13BUnaryFunctorIlllZZZNS0_21heaviside_kernel_cudaERNS_18TensorIteratorBaseEENKUlvE_clEvENKUlvE2_clEvEUlllE_EESt5arrayIPcLm2EEEEviT0_T1_)
        /*0e90*/ 	.word	0x00000020


	//----- nvinfo : EIATTR_FRAME_SIZE
	.align		4
.L_671:
        /*0e94*/ 	.byte	0x04, 0x11
        /*0e96*/ 	.short	(.L_673 - .L_672)
	.align		4
.L_672:
        /*0e98*/ 	.word	index@(_ZN2at6native29vectorized_elementwise_kernelILi4ENS0_13BUnaryFunctorIlllZZZNS0_21heaviside_kernel_cudaERNS_18TensorIteratorBaseEENKUlvE_clEvENKUlvE2_clEvEUlllE_EESt5arrayIPcLm2EEEEviT0_T1_)
        /*0e9c*/ 	.word	0x00000000


	//----- nvinfo : EIATTR_REGCOUNT
	.align		4
.L_673:
        /*0ea0*/ 	.byte	0x04, 0x2f
        /*0ea2*/ 	.short	(.L_675 - .L_674)
	.align		4
.L_674:
        /*0ea4*/ 	.word	index@(_ZN2at6native29vectorized_elementwise_kernelILi2ENS0_13BUnaryFunctorIlllZZZNS0_21heaviside_kernel_cudaERNS_18TensorIteratorBaseEENKUlvE_clEvENKUlvE2_clEvEUlllE_EESt5arrayIPcLm2EEEEviT0_T1_)
        /*0ea8*/ 	.word	0x00000020


	//----- nvinfo : EIATTR_FRAME_SIZE
	.align		4
.L_675:
        /*0eac*/ 	.byte	0x04, 0x11
        /*0eae*/ 	.short	(.L_677 - .L_676)
	.align		4
.L_676:
        /*0eb0*/ 	.word	index@(_ZN2at6native29vectorized_elementwise_kernelILi2ENS0_13BUnaryFunctorIlllZZZNS0_21heaviside_kernel_cudaERNS_18TensorIteratorBaseEENKUlvE_clEvENKUlvE2_clEvEUlllE_EESt5arrayIPcLm2EEEEviT0_T1_)
        /*0eb4*/ 	.word	0x00000000


	//----- nvinfo : EIATTR_REGCOUNT
	.align		4
.L_677:
        /*0eb8*/ 	.byte	0x04, 0x2f
        /*0eba*/ 	.short	(.L_679 - .L_678)
	.align		4
.L_678:
        /*0ebc*/ 	.word	index@(_ZN2at6native27unrolled_elementwise_kernelINS0_13BUnaryFunctorIlllZZZNS0_21heaviside_kernel_cudaERNS_18TensorIteratorBaseEENKUlvE_clEvENKUlvE2_clEvEUlllE_EESt5arrayIPcLm2EELi4E23TrivialOffsetCalculatorILi1EjESD_NS0_6memory15LoadWithoutCastENSE_16StoreWithoutCastEEEviT_T0_T2_T3_T4_T5_)
        /*0ec0*/ 	.word	0x0000001a


	//----- nvinfo : EIATTR_FRAME_SIZE
	.align		4
.L_679:
        /*0ec4*/ 	.byte	0x04, 0x11
        /*0ec6*/ 	.short	(.L_681 - .L_680)
	.align		4
.L_680:
        /*0ec8*/ 	.word	index@(_ZN2at6native27unrolled_elementwise_kernelINS0_13BUnaryFunctorIlllZZZNS0_21heaviside_kernel_cudaERNS_18TensorIteratorBaseEENKUlvE_clEvENKUlvE2_clEvEUlllE_EESt5arrayIPcLm2EELi4E23TrivialOffsetCalculatorILi1EjESD_NS0_6memory15LoadWithoutCastENSE_16StoreWithoutCastEEEviT_T0_T2_T3_T4_T5_)
        /*0ecc*/ 	.word	0x00000000


	//----- nvinfo : EIATTR_REGCOUNT
	.align		4
.L_681:
        /*0ed0*/ 	.byte	0x04, 0x2f
        /*0ed2*/ 	.short	(.L_683 - .L_682)
	.align		4
.L_682:
        /*0ed4*/ 	.word	index@(_ZN2at6native18elementwise_kernelILi128ELi2EZNS0_22gpu_kernel_impl_nocastINS0_13BUnaryFunctorIlllZZZNS0_21heaviside_kernel_cudaERNS_18TensorIteratorBaseEENKUlvE_clEvENKUlvE2_clEvEUlllE_EEEEvS5_RKT_EUliE_EEviT1_)
        /*0ed8*/ 	.word	0x00000014


	//----- nvinfo : EIATTR_FRAME_SIZE
	.align		4
.L_683:
        /*0edc*/ 	.byte	0x04, 0x11
        /*0ede*/ 	.short	(.L_685 - .L_684)
	.align		4
.L_684:
        /*0ee0*/ 	.word	index@(_ZN2at6native18elementwise_kernelILi128ELi2EZNS0_22gpu_kernel_impl_nocastINS0_13BUnaryFunctorIlllZZZNS0_21heaviside_kernel_cudaERNS_18TensorIteratorBaseEENKUlvE_clEvENKUlvE2_clEvEUlllE_EEEEvS5_RKT_EUliE_EEviT1_)
        /*0ee4*/ 	.word	0x00000000


	//----- nvinfo : EIATTR_REGCOUNT
	.align		4
.L_685:
        /*0ee8*/ 	.byte	0x04, 0x2f
        /*0eea*/ 	.short	(.L_687 - .L_686)
	.align		4
.L_686:
        /*0eec*/ 	.word	index@(_ZN2at6native27unrolled_elementwise_kernelINS0_13BUnaryFunctorIlllZZZNS0_21heaviside_kernel_cudaERNS_18TensorIteratorBaseEENKUlvE_clEvENKUlvE2_clEvEUlllE_EESt5arrayIPcLm2EELi4E23TrivialOffsetCalculatorILi1EjESD_NS0_6memory12LoadWithCastILi1EEENSE_13StoreWithCastILi1EEEEEviT_T0_T2_T3_T4_T5_)
        /*0ef0*/ 	.word	0x00000020


	//----- nvinfo : EIATTR_FRAME_SIZE
	.align		4
.L_687:
        /*0ef4*/ 	.byte	0x04, 0x11
        /*0ef6*/ 	.short	(.L_689 - .L_688)
	.align		4
.L_688:
        /*0ef8*/ 	.word	index@(_ZN2at6native27unrolled_elementwise_kernelINS0_13BUnaryFunctorIlllZZZNS0_21heaviside_kernel_cudaERNS_18TensorIteratorBaseEENKUlvE_clEvENKUlvE2_clEvEUlllE_EESt5arrayIPcLm2EELi4E23TrivialOffsetCalculatorILi1EjESD_NS0_6memory12LoadWithCastILi1EEENSE_13StoreWithCastILi1EEEEEviT_T0_T2_T3_T4_T5_)
        /*0efc*/ 	.word	0x00000000


	//----- nvinfo : EIATTR_REGCOUNT
	.align		4
.L_689:
        /*0f00*/ 	.byte	0x04, 0x2f
        /*0f02*/ 	.short	(.L_691 - .L_690)
	.align		4
.L_690:
        /*0f04*/ 	.word	index@(_ZN2at6native18elementwise_kernelILi128ELi4EZNS0_15gpu_kernel_implINS0_13BUnaryFunctorIlllZZZNS0_21heaviside_kernel_cudaERNS_18TensorIteratorBaseEENKUlvE_clEvENKUlvE2_clEvEUlllE_EEEEvS5_RKT_EUliE_EEviT1_)
        /*0f08*/ 	.word	0x00000018


	//----- nvinfo : EIATTR_FRAME_SIZE
	.align		4
.L_691:
        /*0f0c*/ 	.byte	0x04, 0x11
        /*0f0e*/ 	.short	(.L_693 - .L_692)
	.align		4
.L_692:
        /*0f10*/ 	.word	index@(_ZN2at6native18elementwise_kernelILi128ELi4EZNS0_15gpu_kernel_implINS0_13BUnaryFunctorIlllZZZNS0_21heaviside_kernel_cudaERNS_18TensorIteratorBaseEENKUlvE_clEvENKUlvE2_clEvEUlllE_EEEEvS5_RKT_EUliE_EEviT1_)
        /*0f14*/ 	.word	0x00000000


	//----- nvinfo : EIATTR_REGCOUNT
	.align		4
.L_693:
        /*0f18*/ 	.byte	0x04, 0x2f
        /*0f1a*/ 	.short	(.L_695 - .L_694)
	.align		4
.L_694:
        /*0f1c*/ 	.word	index@(_ZN2at6native29vectorized_elementwise_kernelILi8ENS0_13BinaryFunctorIlllZZZNS0_21heaviside_kernel_cudaERNS_18TensorIteratorBaseEENKUlvE_clEvENKUlvE2_clEvEUlllE_EESt5arrayIPcLm3EEEEviT0_T1_)
        /*0f20*/ 	.word	0x00000004


	//----- nvinfo : EIATTR_FRAME_SIZE
	.align		4
.L_695:
        /*0f24*/ 	.byte	0x04, 0x11
        /*0f26*/ 	.short	(.L_697 - .L_696)
	.align		4
.L_696:
        /*0f28*/ 	.word	index@(_ZN2at6native29vectorized_elementwise_kernelILi8ENS0_13BinaryFunctorIlllZZZNS0_21heaviside_kernel_cudaERNS_18TensorIteratorBaseEENKUlvE_clEvENKUlvE2_clEvEUlllE_EESt5arrayIPcLm3EEEEviT0_T1_)
        /*0f2c*/ 	.word	0x00000000


	//----- nvinfo : EIATTR_REGCOUNT
	.align		4
.L_697:
        /*0f30*/ 	.byte	0x04, 0x2f
        /*0f32*/ 	.short	(.L_699 - .L_698)
	.align		4
.L_698:
        /*0f34*/ 	.word	index@(_ZN2at6native29vectorized_elementwise_kernelILi4ENS0_13BinaryFunctorIlllZZZNS0_21heaviside_kernel_cudaERNS_18TensorIteratorBaseEENKUlvE_clEvENKUlvE2_clEvEUlllE_EESt5arrayIPcLm3EEEEviT0_T1_)
        /*0f38*/ 	.word	0x00000028


	//----- nvinfo : EIATTR_FRAME_SIZE
	.align		4
.L_699:
        /*0f3c*/ 	.byte	0x04, 0x11
        /*0f3e*/ 	.short	(.L_701 - .L_700)
	.align		4
.L_700:
        /*0f40*/ 	.word	index@(_ZN2at6native29vectorized_elementwise_kernelILi4ENS0_13BinaryFunctorIlllZZZNS0_21heaviside_kernel_cudaERNS_18TensorIteratorBaseEENKUlvE_clEvENKUlvE2_clEvEUlllE_EESt5arrayIPcLm3EEEEviT0_T1_)
        /*0f44*/ 	.word	0x00000000


	//----- nvinfo : EIATTR_REGCOUNT
	.align		4
.L_701:
        /*0f48*/ 	.byte	0x04, 0x2f
        /*0f4a*/ 	.short	(.L_703 - .L_702)
	.align		4
.L_702:
        /*0f4c*/ 	.word	index@(_ZN2at6native29vectorized_elementwise_kernelILi2ENS0_13BinaryFunctorIlllZZZNS0_21heaviside_kernel_cudaERNS_18TensorIteratorBaseEENKUlvE_clEvENKUlvE2_clEvEUlllE_EESt5arrayIPcLm3EEEEviT0_T1_)
        /*0f50*/ 	.word	0x00000028


	//----- nvinfo : EIATTR_FRAME_SIZE
	.align		4
.L_703:
        /*0f54*/ 	.byte	0x04, 0x11
        /*0f56*/ 	.short	(.L_705 - .L_704)
	.align		4
.L_704:
        /*0f58*/ 	.word	index@(_ZN2at6native29vectorized_elementwise_kernelILi2ENS0_13BinaryFunctorIlllZZZNS0_21heaviside_kernel_cudaERNS_18TensorIteratorBaseEENKUlvE_clEvENKUlvE2_clEvEUlllE_EESt5arrayIPcLm3EEEEviT0_T1_)
        /*0f5c*/ 	.word	0x00000000


	//----- nvinfo : EIATTR_REGCOUNT
	.align		4
.L_705:
        /*0f60*/ 	.byte	0x04, 0x2f
        /*0f62*/ 	.short	(.L_707 - .L_706)
	.align		4
.L_706:
        /*0f64*/ 	.word	index@(_ZN2at6native27unrolled_elementwise_kernelINS0_13BinaryFunctorIlllZZZNS0_21heaviside_kernel_cudaERNS_18TensorIteratorBaseEENKUlvE_clEvENKUlvE2_clEvEUlllE_EESt5arrayIPcLm3EELi4E23TrivialOffsetCalculatorILi2EjESC_ILi1EjENS0_6memory15LoadWithoutCastENSF_16StoreWithoutCastEEEviT_T0_T2_T3_T4_T5_)
        /*0f68*/ 	.word	0x00000020


	//----- nvinfo : EIATTR_FRAME_SIZE
	.align		4
.L_707:
        /*0f6c*/ 	.byte	0x04, 0x11
        /*0f6e*/ 	.short	(.L_709 - .L_708)
	.align		4
.L_708:
        /*0f70*/ 	.word	index@(_ZN2at6native27unrolled_elementwise_kernelINS0_13BinaryFunctorIlllZZZNS0_21heaviside_kernel_cudaERNS_18TensorIteratorBaseEENKUlvE_clEvENKUlvE2_clEvEUlllE_EESt5arrayIPcLm3EELi4E23TrivialOffsetCalculatorILi2EjESC_ILi1EjENS0_6memory15LoadWithoutCastENSF_16StoreWithoutCastEEEviT_T0_T2_T3_T4_T5_)
        /*0f74*/ 	.word	0x00000000


	//----- nvinfo : EIATTR_REGCOUNT
	.align		4
.L_709:
        /*0f78*/ 	.byte	0x04, 0x2f
        /*0f7a*/ 	.short	(.L_711 - .L_710)
	.align		4
.L_710:
        /*0f7c*/ 	.word	index@(_ZN2at6native18elementwise_kernelILi128ELi2EZNS0_22gpu_kernel_impl_nocastINS0_13BinaryFunctorIlllZZZNS0_21heaviside_kernel_cudaERNS_18TensorIteratorBaseEENKUlvE_clEvENKUlvE2_clEvEUlllE_EEEEvS5_RKT_EUliE_EEviT1_)
        /*0f80*/ 	.word	0x00000014


	//----- nvinfo : EIATTR_FRAME_SIZE
	.align		4
.L_711:
        /*0f84*/ 	.byte	0x04, 0x11
        /*0f86*/ 	.short	(.L_713 - .L_712)
	.align		4
.L_712:
        /*0f88*/ 	.word	index@(_ZN2at6native18elementwise_kernelILi128ELi2EZNS0_22gpu_kernel_impl_nocastINS0_13BinaryFunctorIlllZZZNS0_21heaviside_kernel_cudaERNS_18TensorIteratorBaseEENKUlvE_clEvENKUlvE2_clEvEUlllE_EEEEvS5_RKT_EUliE_EEviT1_)
        /*0f8c*/ 	.word	0x00000000


	//----- nvinfo : EIATTR_REGCOUNT
	.align		4
.L_713:
        /*0f90*/ 	.byte	0x04, 0x2f
        /*0f92*/ 	.short	(.L_715 - .L_714)
	.align		4
.L_714:
        /*0f94*/ 	.word	index@(_ZN2at6native27unrolled_elementwise_kernelINS0_13BinaryFunctorIlllZZZNS0_21heaviside_kernel_cudaERNS_18TensorIteratorBaseEENKUlvE_clEvENKUlvE2_clEvEUlllE_EESt5arrayIPcLm3EELi4E23TrivialOffsetCalculatorILi2EjESC_ILi1EjENS0_6memory12LoadWithCastILi2EEENSF_13StoreWithCastILi1EEEEEviT_T0_T2_T3_T4_T5_)
        /*0f98*/ 	.word	0x0000002a


	//----- nvinfo : EIATTR_FRAME_SIZE
	.align		4
.L_715:
        /*0f9c*/ 	.byte	0x04, 0x11
        /*0f9e*/ 	.short	(.L_717 - .L_716)
	.align		4
.L_716:
        /*0fa0*/ 	.word	index@(_ZN2at6native27unrolled_elementwise_kernelINS0_13BinaryFunctorIlllZZZNS0_21heaviside_kernel_cudaERNS_18TensorIteratorBaseEENKUlvE_clEvENKUlvE2_clEvEUlllE_EESt5arrayIPcLm3EELi4E23TrivialOffsetCalculatorILi2EjESC_ILi1EjENS0_6memory12LoadWithCastILi2EEENSF_13StoreWithCastILi1EEEEEviT_T0_T2_T3_T4_T5_)
        /*0fa4*/ 	.word	0x00000000


	//----- nvinfo : EIATTR_REGCOUNT
	.align		4
.L_717:
        /*0fa8*/ 	.byte	0x04, 0x2f
        /*0faa*/ 	.short	(.L_719 - .L_718)
	.align		4
.L_718:
        /*0fac*/ 	.word	index@(_ZN2at6native18elementwise_kernelILi128ELi4EZNS0_15gpu_kernel_implINS0_13BinaryFunctorIlllZZZNS0_21heaviside_kernel_cudaERNS_18TensorIteratorBaseEENKUlvE_clEvENKUlvE2_clEvEUlllE_EEEEvS5_RKT_EUliE_EEviT1_)
        /*0fb0*/ 	.word	0x0000001a


	//----- nvinfo : EIATTR_FRAME_SIZE
	.align		4
.L_719:
        /*0fb4*/ 	.byte	0x04, 0x11
        /*0fb6*/ 	.short	(.L_721 - .L_720)
	.align		4
.L_720:
        /*0fb8*/ 	.word	index@(_ZN2at6native18elementwise_kernelILi128ELi4EZNS0_15gpu_kernel_implINS0_13BinaryFunctorIlllZZZNS0_21heaviside_kernel_cudaERNS_18TensorIteratorBaseEENKUlvE_clEvENKUlvE2_clEvEUlllE_EEEEvS5_RKT_EUliE_EEviT1_)
        /*0fbc*/ 	.word	0x00000000


	//----- nvinfo : EIATTR_REGCOUNT
	.align		4
.L_721:
        /*0fc0*/ 	.byte	0x04, 0x2f
        /*0fc2*/ 	.short	(.L_723 - .L_722)
	.align		4
.L_722:
        /*0fc4*/ 	.word	index@(_ZN2at6native29vectorized_elementwise_kernelILi8ENS0_13AUnaryFunctorIsssZZZNS0_21heaviside_kernel_cudaERNS_18TensorIteratorBaseEENKUlvE_clEvENKUlvE3_clEvEUlssE_EESt5arrayIPcLm2EEEEviT0_T1_)
        /*0fc8*/ 	.word	0x00000004


	//----- nvinfo : EIATTR_FRAME_SIZE
	.align		4
.L_723:
        /*0fcc*/ 	.byte	0x04, 0x11
        /*0fce*/ 	.short	(.L_725 - .L_724)
	.align		4
.L_724:
        /*0fd0*/ 	.word	index@(_ZN2at6native29vectorized_elementwise_kernelILi8ENS0_13AUnaryFunctorIsssZZZNS0_21heaviside_kernel_cudaERNS_18TensorIteratorBaseEENKUlvE_clEvENKUlvE3_clEvEUlssE_EESt5arrayIPcLm2EEEEviT0_T1_)
        /*0fd4*/ 	.word	0x00000000


	//----- nvinfo : EIATTR_REGCOUNT
	.align		4
.L_725:
        /*0fd8*/ 	.byte	0x04, 0x2f
        /*0fda*/ 	.short	(.L_727 - .L_726)
	.align		4
.L_726:
        /*0fdc*/ 	.word	index@(_ZN2at6native29vectorized_elementwise_kernelILi4ENS0_13AUnaryFunctorIsssZZZNS0_21heaviside_kernel_cudaERNS_18TensorIteratorBaseEENKUlvE_clEvENKUlvE3_clEvEUlssE_EESt5arrayIPcLm2EEEEviT0_T1_)
        /*0fe0*/ 	.word	0x00000020


	//----- nvinfo : EIATTR_FRAME_SIZE
	.align		4
.L_727:
        /*0fe4*/ 	.byte	0x04, 0x11
        /*0fe6*/ 	.short	(.L_729 - .L_728)
	.align		4
.L_728:
        /*0fe8*/ 	.word	index@(_ZN2at6native29vectorized_elementwise_kernelILi4ENS0_13AUnaryFunctorIsssZZZNS0_21heaviside_kernel_cudaERNS_18TensorIteratorBaseEENKUlvE_clEvENKUlvE3_clEvEUlssE_EESt5arrayIPcLm2EEEEviT0_T1_)
        /*0fec*/ 	.word	0x00000000


	//----- nvinfo : EIATTR_REGCOUNT
	.align		4
.L_729:
        /*0ff0*/ 	.byte	0x04, 0x2f
        /*0ff2*/ 	.short	(.L_731 - .L_730)
	.align		4
.L_730:
        /*0ff4*/ 	.word	index@(_ZN2at6native29vectorized_elementwise_kernelILi2ENS0_13AUnaryFunctorIsssZZZNS0_21heaviside_kernel_cudaERNS_18TensorIteratorBaseEENKUlvE_clEvENKUlvE3_clEvEUlssE_EESt5arrayIPcLm2EEEEviT0_T1_)
        /*0ff8*/ 	.word	0x00000020


	//----- nvinfo : EIATTR_FRAME_SIZE
	.align		4
.L_731:
        /*0ffc*/ 	.byte	0x04, 0x11
        /*0ffe*/ 	.short	(.L_733 - .L_732)
	.align		4
.L_732:
        /*1000*/ 	.word	index@(_ZN2at6native29vectorized_elementwise_kernelILi2ENS0_13AUnaryFunctorIsssZZZNS0_21heaviside_kernel_cudaERNS_18TensorIteratorBaseEENKUlvE_clEvENKUlvE3_clEvEUlssE_EESt5arrayIPcLm2EEEEviT0_T1_)
        /*1004*/ 	.word	0x00000000


	//----- nvinfo : EIATTR_REGCOUNT
	.align		4
.L_733:
        /*1008*/ 	.byte	0x04, 0x2f
        /*100a*/ 	.short	(.L_735 - .L_734)
	.align		4
.L_734:
        /*100c*/ 	.word	index@(_ZN2at6native27unrolled_elementwise_kernelINS0_13AUnaryFunctorIsssZZZNS0_21heaviside_kernel_cudaERNS_18TensorIteratorBaseEENKUlvE_clEvENKUlvE3_clEvEUlssE_EESt5arrayIPcLm2EELi4E23TrivialOffsetCalculatorILi1EjESD_NS0_6memory15LoadWithoutCastENSE_16StoreWithoutCastEEEviT_T0_T2_T3_T4_T5_)
        /*1010*/ 	.word	0x00000016


	//----- nvinfo : EIATTR_FRAME_SIZE
	.align		4
.L_735:
        /*1014*/ 	.byte	0x04, 0x11
        /*1016*/ 	.short	(.L_737 - .L_736)
	.align		4
.L_736:
        /*1018*/ 	.word	index@(_ZN2at6native27unrolled_elementwise_kernelINS0_13AUnaryFunctorIsssZZZNS0_21heaviside_kernel_cudaERNS_18TensorIteratorBaseEENKUlvE_clEvENKUlvE3_clEvEUlssE_EESt5arrayIPcLm2EELi4E23TrivialOffsetCalculatorILi1EjESD_NS0_6memory15LoadWithoutCastENSE_16StoreWithoutCastEEEviT_T0_T2_T3_T4_T5_)
        /*101c*/ 	.word	0x00000000


	//----- nvinfo : EIATTR_REGCOUNT
	.align		4
.L_737:
        /*1020*/ 	.byte	0x04, 0x2f
        /*1022*/ 	.short	(.L_739 - .L_738)
	.align		4
.L_738:
        /*1024*/ 	.word	index@(_ZN2at6native18elementwise_kernelILi128ELi4EZNS0_22gpu_kernel_impl_nocastINS0_13AUnaryFunctorIsssZZZNS0_21heaviside_kernel_cudaERNS_18TensorIteratorBaseEENKUlvE_clEvENKUlvE3_clEvEUlssE_EEEEvS5_RKT_EUliE_EEviT1_)
        /*1028*/ 	.word	0x00000014


	//----- nvinfo : EIATTR_FRAME_SIZE
	.align		4
.L_739:
        /*102c*/ 	.byte	0x04, 0x11
        /*102e*/ 	.short	(.L_741 - .L_740)
	.align		4
.L_740:
        /*1030*/ 	.word	index@(_ZN2at6native18elementwise_kernelILi128ELi4EZNS0_22gpu_kernel_impl_nocastINS0_13AUnaryFunctorIsssZZZNS0_21heaviside_kernel_cudaERNS_18TensorIteratorBaseEENKUlvE_clEvENKUlvE3_clEvEUlssE_EEEEvS5_RKT_EUliE_EEviT1_)
        /*1034*/ 	.word	0x00000000


	//----- nvinfo : EIATTR_REGCOUNT
	.align		4
.L_741:
        /*1038*/ 	.byte	0x04, 0x2f
        /*103a*/ 	.short	(.L_743 - .L_742)
	.align		4
.L_742:
        /*103c*/ 	.word	index@(_ZN2at6native27unrolled_elementwise_kernelINS0_13AUnaryFunctorIsssZZZNS0_21heaviside_kernel_cudaERNS_18TensorIteratorBaseEENKUlvE_clEvENKUlvE3_clEvEUlssE_EESt5arrayIPcLm2EELi4E23TrivialOffsetCalculatorILi1EjESD_NS0_6memory12LoadWithCastILi1EEENSE_13StoreWithCastILi1EEEEEviT_T0_T2_T3_T4_T5_)
        /*1040*/ 	.word	0x0000001c


	//----- nvinfo : EIATTR_FRAME_SIZE
	.align		4
.L_743:
        /*1044*/ 	.byte	0x04, 0x11
        /*1046*/ 	.short	(.L_745 - .L_744)
	.align		4
.L_744:
        /*1048*/ 	.word	index@(_ZN2at6native27unrolled_elementwise_kernelINS0_13AUnaryFunctorIsssZZZNS0_21heaviside_kernel_cudaERNS_18TensorIteratorBaseEENKUlvE_clEvENKUlvE3_clEvEUlssE_EESt5arrayIPcLm2EELi4E23TrivialOffsetCalculatorILi1EjESD_NS0_6memory12LoadWithCastILi1EEENSE_13StoreWithCastILi1EEEEEviT_T0_T2_T3_T4_T5_)
        /*104c*/ 	.word	0x00000000


	//----- nvinfo : EIATTR_REGCOUNT
	.align		4
.L_745:
        /*1050*/ 	.byte	0x04, 0x2f
        /*1052*/ 	.short	(.L_747 - .L_746)
	.align		4
.L_746:
        /*1054*/ 	.word	index@(_ZN2at6native18elementwise_kernelILi128ELi4EZNS0_15gpu_kernel_implINS0_13AUnaryFunctorIsssZZZNS0_21heaviside_kernel_cudaERNS_18TensorIteratorBaseEENKUlvE_clEvENKUlvE3_clEvEUlssE_EEEEvS5_RKT_EUliE_EEviT1_)
        /*1058*/ 	.word	0x00000018


	//----- nvinfo : EIATTR_FRAME_SIZE
	.align		4
.L_747:
        /*105c*/ 	.byte	0x04, 0x11
        /*105e*/ 	.short	(.L_749 - .L_748)
	.align		4
.L_748:
        /*1060*/ 	.word	index@(_ZN2at6native18elementwise_kernelILi128ELi4EZNS0_15gpu_kernel_implINS0_13AUnaryFunctorIsssZZZNS0_21heaviside_kernel_cudaERNS_18TensorIteratorBaseEENKUlvE_clEvENKUlvE3_clEvEUlssE_EEEEvS5_RKT_EUliE_EEviT1_)
        /*1064*/ 	.word	0x00000000


	//----- nvinfo : EIATTR_REGCOUNT
	.align		4
.L_749:
        /*1068*/ 	.byte	0x04, 0x2f
        /*106a*/ 	.short	(.L_751 - .L_750)
	.align		4
.L_750:
        /*106c*/ 	.word	index@(_ZN2at6native29vectorized_elementwise_kernelILi8ENS0_13BUnaryFunctorIsssZZZNS0_21heaviside_kernel_cudaERNS_18TensorIteratorBaseEENKUlvE_clEvENKUlvE3_clEvEUlssE_EESt5arrayIPcLm2EEEEviT0_T1_)
        /*1070*/ 	.word	0x00000004


	//----- nvinfo : EIATTR_FRAME_SIZE
	.align		4
.L_751:
        /*1074*/ 	.byte	0x04, 0x11
        /*1076*/ 	.short	(.L_753 - .L_752)
	.align		4
.L_752:
        /*1078*/ 	.word	index@(_ZN2at6native29vectorized_elementwise_kernelILi8ENS0_13BUnaryFunctorIsssZZZNS0_21heaviside_kernel_cudaERNS_18TensorIteratorBaseEENKUlvE_clEvENKUlvE3_clEvEUlssE_EESt5arrayIPcLm2EEEEviT0_T1_)
        /*107c*/ 	.word	0x00000000


	//----- nvinfo : EIATTR_REGCOUNT
	.align		4
.L_753:
        /*1080*/ 	.byte	0x04, 0x2f
        /*1082*/ 	.short	(.L_755 - .L_754)
	.align		4
.L_754:
        /*1084*/ 	.word	index@(_ZN2at6native29vectorized_elementwise_kernelILi4ENS0_13BUnaryFunctorIsssZZZNS0_21heaviside_kernel_cudaERNS_18TensorIteratorBaseEENKUlvE_clEvENKUlvE3_clEvEUlssE_EESt5arrayIPcLm2EEEEviT0_T1_)
        /*1088*/ 	.word	0x00000020


	//----- nvinfo : EIATTR_FRAME_SIZE
	.align		4
.L_755:
        /*108c*/ 	.byte	0x04, 0x11
        /*108e*/ 	.short	(.L_757 - .L_756)
	.align		4
.L_756:
        /*1090*/ 	.word	index@(_ZN2at6native29vectorized_elementwise_kernelILi4ENS0_13BUnaryFunctorIsssZZZNS0_21heaviside_kernel_cudaERNS_18TensorIteratorBaseEENKUlvE_clEvENKUlvE3_clEvEUlssE_EESt5arrayIPcLm2EEEEviT0_T1_)
        /*1094*/ 	.word	0x00000000


	//----- nvinfo : EIATTR_REGCOUNT
	.align		4
.L_757:
        /*1098*/ 	.byte	0x04, 0x2f
        /*109a*/ 	.short	(.L_759 - .L_758)
	.align		4
.L_758:
        /*109c*/ 	.word	index@(_ZN2at6native29vectorized_elementwise_kernelILi2ENS0_13BUnaryFunctorIsssZZZNS0_21heaviside_kernel_cudaERNS_18TensorIteratorBaseEENKUlvE_clEvENKUlvE3_clEvEUlssE_EESt5arrayIPcLm2EEEEviT0_T1_)
        /*10a0*/ 	.word	0x00000020


	//----- nvinfo : EIATTR_FRAME_SIZE
	.align		4
.L_759:
        /*10a4*/ 	.byte	0x04, 0x11
        /*10a6*/ 	.short	(.L_761 - .L_760)
	.align		4
.L_760:
        /*10a8*/ 	.word	index@(_ZN2at6native29vectorized_elementwise_kernelILi2ENS0_13BUnaryFunctorIsssZZZNS0_21heaviside_kernel_cudaERNS_18TensorIteratorBaseEENKUlvE_clEvENKUlvE3_clEvEUlssE_EESt5arrayIPcLm2EEEEviT0_T1_)
        /*10ac*/ 	.word	0x00000000


	//----- nvinfo : EIATTR_REGCOUNT
	.align		4
.L_761:
        /*10b0*/ 	.byte	0x04, 0x2f
        /*10b2*/ 	.short	(.L_763 - .L_762)
	.align		4
.L_762:
        /*10b4*/ 	.word	index@(_ZN2at6native27unrolled_elementwise_kernelINS0_13BUnaryFunctorIsssZZZNS0_21heaviside_kernel_cudaERNS_18TensorIteratorBaseEENKUlvE_clEvENKUlvE3_clEvEUlssE_EESt5arrayIPcLm2EELi4E23TrivialOffsetCalculatorILi1EjESD_NS0_6memory15LoadWithoutCastENSE_16StoreWithoutCastEEEviT_T0_T2_T3_T4_T5_)
        /*10b8*/ 	.word	0x00000016


	//----- nvinfo : EIATTR_FRAME_SIZE
	.align		4
.L_763:
        /*10bc*/ 	.byte	0x04, 0x11
        /*10be*/ 	.short	(.L_765 - .L_764)
	.align		4
.L_764:
        /*10c0*/ 	.word	index@(_ZN2at6native27unrolled_elementwise_kernelINS0_13BUnaryFunctorIsssZZZNS0_21heaviside_kernel_cudaERNS_18TensorIteratorBaseEENKUlvE_clEvENKUlvE3_clEvEUlssE_EESt5arrayIPcLm2EELi4E23TrivialOffsetCalculatorILi1EjESD_NS0_6memory15LoadWithoutCastENSE_16StoreWithoutCastEEEviT_T0_T2_T3_T4_T5_)
        /*10c4*/ 	.word	0x00000000


	//----- nvinfo : EIATTR_REGCOUNT
	.align		4
.L_765:
        /*10c8*/ 	.byte	0x04, 0x2f
        /*10ca*/ 	.short	(.L_767 - .L_766)
	.align		4
.L_766:
        /*10cc*/ 	.word	index@(_ZN2at6native18elementwise_kernelILi128ELi4EZNS0_22gpu_kernel_impl_nocastINS0_13BUnaryFunctorIsssZZZNS0_21heaviside_kernel_cudaERNS_18TensorIteratorBaseEENKUlvE_clEvENKUlvE3_clEvEUlssE_EEEEvS5_RKT_EUliE_EEviT1_)
        /*10d0*/ 	.word	0x00000014


	//----- nvinfo : EIATTR_FRAME_SIZE
	.align		4
.L_767:
        /*10d4*/ 	.byte	0x04, 0x11
        /*10d6*/ 	.short	(.L_769 - .L_768)
	.align		4
.L_768:
        /*10d8*/ 	.word	index@(_ZN2at6native18elementwise_kernelILi128ELi4EZNS0_22gpu_kernel_impl_nocastINS0_13BUnaryFunctorIsssZZZNS0_21heaviside_kernel_cudaERNS_18TensorIteratorBaseEENKUlvE_clEvENKUlvE3_clEvEUlssE_EEEEvS5_RKT_EUliE_EEviT1_)
        /*10dc*/ 	.word	0x00000000


	//----- nvinfo : EIATTR_REGCOUNT
	.align		4
.L_769:
        /*10e0*/ 	.byte	0x04, 0x2f
        /*10e2*/ 	.short	(.L_771 - .L_770)
	.align		4
.L_770:
        /*10e4*/ 	.word	index@(_ZN2at6native27unrolled_elementwise_kernelINS0_13BUnaryFunctorIsssZZZNS0_21heaviside_kernel_cudaERNS_18TensorIteratorBaseEENKUlvE_clEvENKUlvE3_clEvEUlssE_EESt5arrayIPcLm2EELi4E23TrivialOffsetCalculatorILi1EjESD_NS0_6memory12LoadWithCastILi1EEENSE_13StoreWithCastILi1EEEEEviT_T0_T2_T3_T4_T5_)
        /*10e8*/ 	.word	0x0000001c


	//----- nvinfo : EIATTR_FRAME_SIZE
	.align		4
.L_771:
        /*10ec*/ 	.byte	0x04, 0x11
        /*10ee*/ 	.short	(.L_773 - .L_772)
	.align		4
.L_772:
        /*10f0*/ 	.word	index@(_ZN2at6native27unrolled_elementwise_kernelINS0_13BUnaryFunctorIsssZZZNS0_21heaviside_kernel_cudaERNS_18TensorIteratorBaseEENKUlvE_clEvENKUlvE3_clEvEUlssE_EESt5arrayIPcLm2EELi4E23TrivialOffsetCalculatorILi1EjESD_NS0_6memory12LoadWithCastILi1EEENSE_13StoreWithCastILi1EEEEEviT_T0_T2_T3_T4_T5_)
        /*10f4*/ 	.word	0x00000000


	//----- nvinfo : EIATTR_REGCOUNT
	.align		4
.L_773:
        /*10f8*/ 	.byte	0x04, 0x2f
        /*10fa*/ 	.short	(.L_775 - .L_774)
	.align		4
.L_774:
        /*10fc*/ 	.word	index@(_ZN2at6native18elementwise_kernelILi128ELi4EZNS0_15gpu_kernel_implINS0_13BUnaryFunctorIsssZZZNS0_21heaviside_kernel_cudaERNS_18TensorIteratorBaseEENKUlvE_clEvENKUlvE3_clEvEUlssE_EEEEvS5_RKT_EUliE_EEviT1_)
        /*1100*/ 	.word	0x00000018


	//----- nvinfo : EIATTR_FRAME_SIZE
	.align		4
.L_775:
        /*1104*/ 	.byte	0x04, 0x11
        /*1106*/ 	.short	(.L_777 - .L_776)
	.align		4
.L_776:
        /*1108*/ 	.word	index@(_ZN2at6native18elementwise_kernelILi128ELi4EZNS0_15gpu_kernel_implINS0_13BUnaryFunctorIsssZZZNS0_21heaviside_kernel_cudaERNS_18TensorIteratorBaseEENKUlvE_clEvENKUlvE3_clEvEUlssE_EEEEvS5_RKT_EUliE_EEviT1_)
        /*110c*/ 	.word	0x00000000


	//----- nvinfo : EIATTR_REGCOUNT
	.align		4
.L_777:
        /*1110*/ 	.byte	0x04, 0x2f
        /*1112*/ 	.short	(.L_779 - .L_778)
	.align		4
.L_778:
        /*1114*/ 	.word	index@(_ZN2at6native29vectorized_elementwise_kernelILi8ENS0_13BinaryFunctorIsssZZZNS0_21heaviside_kernel_cudaERNS_18TensorIteratorBaseEENKUlvE_clEvENKUlvE3_clEvEUlssE_EESt5arrayIPcLm3EEEEviT0_T1_)
        /*1118*/ 	.word	0x00000004


	//----- nvinfo : EIATTR_FRAME_SIZE
	.align		4
.L_779:
        /*111c*/ 	.byte	0x04, 0x11
        /*111e*/ 	.short	(.L_781 - .L_780)
	.align		4
.L_780:
        /*1120*/ 	.word	index@(_ZN2at6native29vectorized_elementwise_kernelILi8ENS0_13BinaryFunctorIsssZZZNS0_21heaviside_kernel_cudaERNS_18TensorIteratorBaseEENKUlvE_clEvENKUlvE3_clEvEUlssE_EESt5arrayIPcLm3EEEEviT0_T1_)
        /*1124*/ 	.word	0x00000000


	//----- nvinfo : EIATTR_REGCOUNT
	.align		4
.L_781:
        /*1128*/ 	.byte	0x04, 0x2f
        /*112a*/ 	.short	(.L_783 - .L_782)
	.align		4
.L_782:
        /*112c*/ 	.word	index@(_ZN2at6native29vectorized_elementwise_kernelILi4ENS0_13BinaryFunctorIsssZZZNS0_21heaviside_kernel_cudaERNS_18TensorIteratorBaseEENKUlvE_clEvENKUlvE3_clEvEUlssE_EESt5arrayIPcLm3EEEEviT0_T1_)
        /*1130*/ 	.word	0x00000020


	//----- nvinfo : EIATTR_FRAME_SIZE
	.align		4
.L_783:
        /*1134*/ 	.byte	0x04, 0x11
        /*1136*/ 	.short	(.L_785 - .L_784)
	.align		4
.L_784:
        /*1138*/ 	.word	index@(_ZN2at6native29vectorized_elementwise_kernelILi4ENS0_13BinaryFunctorIsssZZZNS0_21heaviside_kernel_cudaERNS_18TensorIteratorBaseEENKUlvE_clEvENKUlvE3_clEvEUlssE_EESt5arrayIPcLm3EEEEviT0_T1_)
        /*113c*/ 	.word	0x00000000


	//----- nvinfo : EIATTR_REGCOUNT
	.align		4
.L_785:
        /*1140*/ 	.byte	0x04, 0x2f
        /*1142*/ 	.short	(.L_787 - .L_786)
	.align		4
.L_786:
        /*1144*/ 	.word	index@(_ZN2at6native29vectorized_elementwise_kernelILi2ENS0_13BinaryFunctorIsssZZZNS0_21heaviside_kernel_cudaERNS_18TensorIteratorBaseEENKUlvE_clEvENKUlvE3_clEvEUlssE_EESt5arrayIPcLm3EEEEviT0_T1_)
        /*1148*/ 	.word	0x00000020


	//----- nvinfo : EIATTR_FRAME_SIZE
	.align		4
.L_787:
        /*114c*/ 	.byte	0x04, 0x11
        /*114e*/ 	.short	(.L_789 - .L_788)
	.align		4
.L_788:
        /*1150*/ 	.word	index@(_ZN2at6native29vectorized_elementwise_kernelILi2ENS0_13BinaryFunctorIsssZZZNS0_21heaviside_kernel_cudaERNS_18TensorIteratorBaseEENKUlvE_clEvENKUlvE3_clEvEUlssE_EESt5arrayIPcLm3EEEEviT0_T1_)
        /*1154*/ 	.word	0x00000000


	//----- nvinfo : EIATTR_REGCOUNT
	.align		4
.L_789:
        /*1158*/ 	.byte	0x04, 0x2f
        /*115a*/ 	.short	(.L_791 - .L_790)
	.align		4
.L_790:
        /*115c*/ 	.word	index@(_ZN2at6native27unrolled_elementwise_kernelINS0_13BinaryFunctorIsssZZZNS0_21heaviside_kernel_cudaERNS_18TensorIteratorBaseEENKUlvE_clEvENKUlvE3_clEvEUlssE_EESt5arrayIPcLm3EELi4E23TrivialOffsetCalculatorILi2EjESC_ILi1EjENS0_6memory15LoadWithoutCastENSF_16StoreWithoutCastEEEviT_T0_T2_T3_T4_T5_)
        /*1160*/ 	.word	0x00000020


	//----- nvinfo : EIATTR_FRAME_SIZE
	.align		4
.L_791:
        /*1164*/ 	.byte	0x04, 0x11
        /*1166*/ 	.short	(.L_793 - .L_792)
	.align		4
.L_792:
        /*1168*/ 	.word	index@(_ZN2at6native27unrolled_elementwise_kernelINS0_13BinaryFunctorIsssZZZNS0_21heaviside_kernel_cudaERNS_18TensorIteratorBaseEENKUlvE_clEvENKUlvE3_clEvEUlssE_EESt5arrayIPcLm3EELi4E23TrivialOffsetCalculatorILi2EjESC_ILi1EjENS0_6memory15LoadWithoutCastENSF_16StoreWithoutCastEEEviT_T0_T2_T3_T4_T5_)
        /*116c*/ 	.word	0x00000000


	//----- nvinfo : EIATTR_REGCOUNT
	.align		4
.L_793:
        /*1170*/ 	.byte	0x04, 0x2f
        /*1172*/ 	.short	(.L_795 - .L_794)
	.align		4
.L_794:
        /*1174*/ 	.word	index@(_ZN2at6native18elementwise_kernelILi128ELi4EZNS0_22gpu_kernel_impl_nocastINS0_13BinaryFunctorIsssZZZNS0_21heaviside_kernel_cudaERNS_18TensorIteratorBaseEENKUlvE_clEvENKUlvE3_clEvEUlssE_EEEEvS5_RKT_EUliE_EEviT1_)
        /*1178*/ 	.word	0x00000014


	//----- nvinfo : EIATTR_FRAME_SIZE
	.align		4
.L_795:
        /*117c*/ 	.byte	0x04, 0x11
        /*117e*/ 	.short	(.L_797 - .L_796)
	.align		4
.L_796:
        /*1180*/ 	.word	index@(_ZN2at6native18elementwise_kernelILi128ELi4EZNS0_22gpu_kernel_impl_nocastINS0_13BinaryFunctorIsssZZZNS0_21heaviside_kernel_cudaERNS_18TensorIteratorBaseEENKUlvE_clEvENKUlvE3_clEvEUlssE_EEEEvS5_RKT_EUliE_EEviT1_)
        /*1184*/ 	.word	0x00000000


	//----- nvinfo : EIATTR_REGCOUNT
	.align		4
.L_797:
        /*1188*/ 	.byte	0x04, 0x2f
        /*118a*/ 	.short	(.L_799 - .L_798)
	.align		4
.L_798:
        /*118c*/ 	.word	index@(_ZN2at6native27unrolled_elementwise_kernelINS0_13BinaryFunctorIsssZZZNS0_21heaviside_kernel_cudaERNS_18TensorIteratorBaseEENKUlvE_clEvENKUlvE3_clEvEUlssE_EESt5arrayIPcLm3EELi4E23TrivialOffsetCalculatorILi2EjESC_ILi1EjENS0_6memory12LoadWithCastILi2EEENSF_13StoreWithCastILi1EEEEEviT_T0_T2_T3_T4_T5_)
        /*1190*/ 	.word	0x0000001f


	//----- nvinfo : EIATTR_FRAME_SIZE
	.align		4
.L_799:
        /*1194*/ 	.byte	0x04, 0x11
        /*1196*/ 	.short	(.L_801 - .L_800)
	.align		4
.L_800:
        /*1198*/ 	.word	index@(_ZN2at6native27unrolled_elementwise_kernelINS0_13BinaryFunctorIsssZZZNS0_21heaviside_kernel_cudaERNS_18TensorIteratorBaseEENKUlvE_clEvENKUlvE3_clEvEUlssE_EESt5arrayIPcLm3EELi4E23TrivialOffsetCalculatorILi2EjESC_ILi1EjENS0_6memory12LoadWithCastILi2EEENSF_13StoreWithCastILi1EEEEEviT_T0_T2_T3_T4_T5_)
        /*119c*/ 	.word	0x00000000


	//----- nvinfo : EIATTR_REGCOUNT
	.align		4
.L_801:
        /*11a0*/ 	.byte	0x04, 0x2f
        /*11a2*/ 	.short	(.L_803 - .L_802)
	.align		4
.L_802:
        /*11a4*/ 	.word	index@(_ZN2at6native18elementwise_kernelILi128ELi4EZNS0_15gpu_kernel_implINS0_13BinaryFunctorIsssZZZNS0_21heaviside_kernel_cudaERNS_18TensorIteratorBaseEENKUlvE_clEvENKUlvE3_clEvEUlssE_EEEEvS5_RKT_EUliE_EEviT1_)
        /*11a8*/ 	.word	0x00000018


	//----- nvinfo : EIATTR_FRAME_SIZE
	.align		4
.L_803:
        /*11ac*/ 	.byte	0x04, 0x11
        /*11ae*/ 	.short	(.L_805 - .L_804)
	.align		4
.L_804:
        /*11b0*/ 	.word	index@(_ZN2at6native18elementwise_kernelILi128ELi4EZNS0_15gpu_kernel_implINS0_13BinaryFunctorIsssZZZNS0_21heaviside_kernel_cudaERNS_18TensorIteratorBaseEENKUlvE_clEvENKUlvE3_clEvEUlssE_EEEEvS5_RKT_EUliE_EEviT1_)
        /*11b4*/ 	.word	0x00000000


	//----- nvinfo : EIATTR_REGCOUNT
	.align		4
.L_805:
        /*11b8*/ 	.byte	0x04, 0x2f
        /*11ba*/ 	.short	(.L_807 - .L_806)
	.align		4
.L_806:
        /*11bc*/ 	.word	index@(_ZN2at6native29vectorized_elementwise_kernelILi8ENS0_13AUnaryFunctorIdddZZZNS0_21heaviside_kernel_cudaERNS_18TensorIteratorBaseEENKUlvE_clEvENKUlvE4_clEvEUlddE_EESt5arrayIPcLm2EEEEviT0_T1_)
        /*11c0*/ 	.word	0x00000004


	//----- nvinfo : EIATTR_FRAME_SIZE
	.align		4
.L_807:
        /*11c4*/ 	.byte	0x04, 0x11
        /*11c6*/ 	.short	(.L_809 - .L_808)
	.align		4
.L_808:
        /*11c8*/ 	.word	index@(_ZN2at6native29vectorized_elementwise_kernelILi8ENS0_13AUnaryFunctorIdddZZZNS0_21heaviside_kernel_cudaERNS_18TensorIteratorBaseEENKUlvE_clEvENKUlvE4_clEvEUlddE_EESt5arrayIPcLm2EEEEviT0_T1_)
        /*11cc*/ 	.word	0x00000000


	//----- nvinfo : EIATTR_REGCOUNT
	.align		4
.L_809:
        /*11d0*/ 	.byte	0x04, 0x2f
        /*11d2*/ 	.short	(.L_811 - .L_810)
	.align		4
.L_810:
        /*11d4*/ 	.word	index@(_ZN2at6native29vectorized_elementwise_kernelILi4ENS0_13AUnaryFunctorIdddZZZNS0_21heaviside_kernel_cudaERNS_18TensorIteratorBaseEENKUlvE_clEvENKUlvE4_clEvEUlddE_EESt5arrayIPcLm2EEEEviT0_T1_)
        /*11d8*/ 	.word	0x00000020


	//----- nvinfo : EIATTR_FRAME_SIZE
	.align		4
.L_811:
        /*11dc*/ 	.byte	0x04, 0x11
        /*11de*/ 	.short	(.L_813 - .L_812)
	.align		4
.L_812:
        /*11e0*/ 	.word	index@(_ZN2at6native29vectorized_elementwise_kernelILi4ENS0_13AUnaryFunctorIdddZZZNS0_21heaviside_kernel_cudaERNS_18TensorIteratorBaseEENKUlvE_clEvENKUlvE4_clEvEUlddE_EESt5arrayIPcLm2EEEEviT0_T1_)
        /*11e4*/ 	.word	0x00000000


	//----- nvinfo : EIATTR_REGCOUNT
	.align		4
.L_813:
        /*11e8*/ 	.byte	0x04, 0x2f
        /*11ea*/ 	.short	(.L_815 - .L_814)
	.align		4
.L_814:
        /*11ec*/ 	.word	index@(_ZN2at6native29vectorized_elementwise_kernelILi2ENS0_13AUnaryFunctorIdddZZZNS0_21heaviside_kernel_cudaERNS_18TensorIteratorBaseEENKUlvE_clEvENKUlvE4_clEvEUlddE_EESt5arrayIPcLm2EEEEviT0_T1_)
        /*11f0*/ 	.word	0x00000020


	//----- nvinfo : EIATTR_FRAME_SIZE
	.align		4
.L_815:
        /*11f4*/ 	.byte	0x04, 0x11
        /*11f6*/ 	.short	(.L_817 - .L_816)
	.align		4
.L_816:
        /*11f8*/ 	.word	index@(_ZN2at6native29vectorized_elementwise_kernelILi2ENS0_13AUnaryFunctorIdddZZZNS0_21heaviside_kernel_cudaERNS_18TensorIteratorBaseEENKUlvE_clEvENKUlvE4_clEvEUlddE_EESt5arrayIPcLm2EEEEviT0_T1_)
        /*11fc*/ 	.word	0x00000000


	//----- nvinfo : EIATTR_REGCOUNT
	.align		4
.L_817:
        /*1200*/ 	.byte	0x04, 0x2f
        /*1202*/ 	.short	(.L_819 - .L_818)
	.align		4
.L_818:
        /*1204*/ 	.word	index@(_ZN2at6native27unrolled_elementwise_kernelINS0_13AUnaryFunctorIdddZZZNS0_21heaviside_kernel_cudaERNS_18TensorIteratorBaseEENKUlvE_clEvENKUlvE4_clEvEUlddE_EESt5arrayIPcLm2EELi4E23TrivialOffsetCalculatorILi1EjESD_NS0_6memory15LoadWithoutCastENSE_16StoreWithoutCastEEEviT_T0_T2_T3_T4_T5_)
        /*1208*/ 	.word	0x0000001c


	//----- nvinfo : EIATTR_FRAME_SIZE
	.align		4
.L_819:
        /*120c*/ 	.byte	0x04, 0x11
        /*120e*/ 	.short	(.L_821 - .L_820)
	.align		4
.L_820:
        /*1210*/ 	.word	index@(_ZN2at6native27unrolled_elementwise_kernelINS0_13AUnaryFunctorIdddZZZNS0_21heaviside_kernel_cudaERNS_18TensorIteratorBaseEENKUlvE_clEvENKUlvE4_clEvEUlddE_EESt5arrayIPcLm2EELi4E23TrivialOffsetCalculatorILi1EjESD_NS0_6memory15LoadWithoutCastENSE_16StoreWithoutCastEEEviT_T0_T2_T3_T4_T5_)
        /*1214*/ 	.word	0x00000000


	//----- nvinfo : EIATTR_REGCOUNT
	.align		4
.L_821:
        /*1218*/ 	.byte	0x04, 0x2f
        /*121a*/ 	.short	(.L_823 - .L_822)
	.align		4
.L_822:
        /*121c*/ 	.word	index@(_ZN2at6native18elementwise_kernelILi128ELi2EZNS0_22gpu_kernel_impl_nocastINS0_13AUnaryFunctorIdddZZZNS0_21heaviside_kernel_cudaERNS_18TensorIteratorBaseEENKUlvE_clEvENKUlvE4_clEvEUlddE_EEEEvS5_RKT_EUliE_EEviT1_)
        /*1220*/ 	.word	0x00000014


	//----- nvinfo : EIATTR_FRAME_SIZE
	.align		4
.L_823:
        /*1224*/ 	.byte	0x04, 0x11
        /*1226*/ 	.short	(.L_825 - .L_824)
	.align		4
.L_824:
        /*1228*/ 	.word	index@(_ZN2at6native18elementwise_kernelILi128ELi2EZNS0_22gpu_kernel_impl_nocastINS0_13AUnaryFunctorIdddZZZNS0_21heaviside_kernel_cudaERNS_18TensorIteratorBaseEENKUlvE_clEvENKUlvE4_clEvEUlddE_EEEEvS5_RKT_EUliE_EEviT1_)
        /*122c*/ 	.word	0x00000000


	//----- nvinfo : EIATTR_REGCOUNT
	.align		4
.L_825:
        /*1230*/ 	.byte	0x04, 0x2f
        /*1232*/ 	.short	(.L_827 - .L_826)
	.align		4
.L_826:
        /*1234*/ 	.word	index@(_ZN2at6native27unrolled_elementwise_kernelINS0_13AUnaryFunctorIdddZZZNS0_21heaviside_kernel_cudaERNS_18TensorIteratorBaseEENKUlvE_clEvENKUlvE4_clEvEUlddE_EESt5arrayIPcLm2EELi4E23TrivialOffsetCalculatorILi1EjESD_NS0_6memory12LoadWithCastILi1EEENSE_13StoreWithCastILi1EEEEEviT_T0_T2_T3_T4_T5_)
        /*1238*/ 	.word	0x00000022


	//----- nvinfo : EIATTR_FRAME_SIZE
	.align		4
.L_827:
        /*123c*/ 	.byte	0x04, 0x11
        /*123e*/ 	.short	(.L_829 - .L_828)
	.align		4
.L_828:
        /*1240*/ 	.word	index@(_ZN2at6native27unrolled_elementwise_kernelINS0_13AUnaryFunctorIdddZZZNS0_21heaviside_kernel_cudaERNS_18TensorIteratorBaseEENKUlvE_clEvENKUlvE4_clEvEUlddE_EESt5arrayIPcLm2EELi4E23TrivialOffsetCalculatorILi1EjESD_NS0_6memory12LoadWithCastILi1EEENSE_13StoreWithCastILi1EEEEEviT_T0_T2_T3_T4_T5_)
        /*1244*/ 	.word	0x00000000


	//----- nvinfo : EIATTR_REGCOUNT
	.align		4
.L_829:
        /*1248*/ 	.byte	0x04, 0x2f
        /*124a*/ 	.short	(.L_831 - .L_830)
	.align		4
.L_830:
        /*124c*/ 	.word	index@(_ZN2at6native18elementwise_kernelILi128ELi4EZNS0_15gpu_kernel_implINS0_13AUnaryFunctorIdddZZZNS0_21heaviside_kernel_cudaERNS_18TensorIteratorBaseEENKUlvE_clEvENKUlvE4_clEvEUlddE_EEEEvS5_RKT_EUliE_EEviT1_)
        /*1250*/ 	.word	0x00000018


	//----- nvinfo : EIATTR_FRAME_SIZE
	.align		4
.L_831:
        /*1254*/ 	.byte	0x04, 0x11
        /*1256*/ 	.short	(.L_833 - .L_832)
	.align		4
.L_832:
        /*1258*/ 	.word	index@(_ZN2at6native18elementwise_kernelILi128ELi4EZNS0_15gpu_kernel_implINS0_13AUnaryFunctorIdddZZZNS0_21heaviside_kernel_cudaERNS_18TensorIteratorBaseEENKUlvE_clEvENKUlvE4_clEvEUlddE_EEEEvS5_RKT_EUliE_EEviT1_)
        /*125c*/ 	.word	0x00000000


	//----- nvinfo : EIATTR_REGCOUNT
	.align		4
.L_833:
        /*1260*/ 	.byte	0x04, 0x2f
        /*1262*/ 	.short	(.L_835 - .L_834)
	.align		4
.L_834:
        /*1264*/ 	.word	index@(_ZN2at6native29vectorized_elementwise_kernelILi8ENS0_13BUnaryFunctorIdddZZZNS0_21heaviside_kernel_cudaERNS_18TensorIteratorBaseEENKUlvE_clEvENKUlvE4_clEvEUlddE_EESt5arrayIPcLm2EEEEviT0_T1_)
        /*1268*/ 	.word	0x00000004


	//----- nvinfo : EIATTR_FRAME_SIZE
	.align		4
.L_835:
        /*126c*/ 	.byte	0x04, 0x11
        /*126e*/ 	.short	(.L_837 - .L_836)
	.align		4
.L_836:
        /*1270*/ 	.word	index@(_ZN2at6native29vectorized_elementwise_kernelILi8ENS0_13BUnaryFunctorIdddZZZNS0_21heaviside_kernel_cudaERNS_18TensorIteratorBaseEENKUlvE_clEvENKUlvE4_clEvEUlddE_EESt5arrayIPcLm2EEEEviT0_T1_)
        /*1274*/ 	.word	0x00000000


	//----- nvinfo : EIATTR_REGCOUNT
	.align		4
.L_837:
        /*1278*/ 	.byte	0x04, 0x2f
        /*127a*/ 	.short	(.L_839 - .L_838)
	.align		4
.L_838:
        /*127c*/ 	.word	index@(_ZN2at6native29vectorized_elementwise_kernelILi4ENS0_13BUnaryFunctorIdddZZZNS0_21heaviside_kernel_cudaERNS_18TensorIteratorBaseEENKUlvE_clEvENKUlvE4_clEvEUlddE_EESt5arrayIPcLm2EEEEviT0_T1_)
        /*1280*/ 	.word	0x00000020


	//----- nvinfo : EIATTR_FRAME_SIZE
	.align		4
.L_839:
        /*1284*/ 	.byte	0x04, 0x11
        /*1286*/ 	.short	(.L_841 - .L_840)
	.align		4
.L_840:
        /*1288*/ 	.word	index@(_ZN2at6native29vectorized_elementwise_kernelILi4ENS0_13BUnaryFunctorIdddZZZNS0_21heaviside_kernel_cudaERNS_18TensorIteratorBaseEENKUlvE_clEvENKUlvE4_clEvEUlddE_EESt5arrayIPcLm2EEEEviT0_T1_)
        /*128c*/ 	.word	0x00000000


	//----- nvinfo : EIATTR_REGCOUNT
	.align		4
.L_841:
        /*1290*/ 	.byte	0x04, 0x2f
        /*1292*/ 	.short	(.L_843 - .L_842)
	.align		4
.L_842:
        /*1294*/ 	.word	index@(_ZN2at6native29vectorized_elementwise_kernelILi2ENS0_13BUnaryFunctorIdddZZZNS0_21heaviside_kernel_cudaERNS_18TensorIteratorBaseEENKUlvE_clEvENKUlvE4_clEvEUlddE_EESt5arrayIPcLm2EEEEviT0_T1_)
        /*1298*/ 	.word	0x00000020


	//----- nvinfo : EIATTR_FRAME_SIZE
	.align		4
.L_843:
        /*129c*/ 	.byte	0x04, 0x11
        /*129e*/ 	.short	(.L_845 - .L_844)
	.align		4
.L_844:
        /*12a0*/ 	.word	index@(_ZN2at6native29vectorized_elementwise_kernelILi2ENS0_13BUnaryFunctorIdddZZZNS0_21heaviside_kernel_cudaERNS_18TensorIteratorBaseEENKUlvE_clEvENKUlvE4_clEvEUlddE_EESt5arrayIPcLm2EEEEviT0_T1_)
        /*12a4*/ 	.word	0x00000000


	//----- nvinfo : EIATTR_REGCOUNT
	.align		4
.L_845:
        /*12a8*/ 	.byte	0x04, 0x2f
        /*12aa*/ 	.short	(.L_847 - .L_846)
	.align		4
.L_846:
        /*12ac*/ 	.word	index@(_ZN2at6native27unrolled_elementwise_kernelINS0_13BUnaryFunctorIdddZZZNS0_21heaviside_kernel_cudaERNS_18TensorIteratorBaseEENKUlvE_clEvENKUlvE4_clEvEUlddE_EESt5arrayIPcLm2EELi4E23TrivialOffsetCalculatorILi1EjESD_NS0_6memory15LoadWithoutCastENSE_16StoreWithoutCastEEEviT_T0_T2_T3_T4_T5_)
        /*12b0*/ 	.word	0x0000001a


	//----- nvinfo : EIATTR_FRAME_SIZE
	.align		4
.L_847:
        /*12b4*/ 	.byte	0x04, 0x11
        /*12b6*/ 	.short	(.L_849 - .L_848)
	.align		4
.L_848:
        /*12b8*/ 	.word	index@(_ZN2at6native27unrolled_elementwise_kernelINS0_13BUnaryFunctorIdddZZZNS0_21heaviside_kernel_cudaERNS_18TensorIteratorBaseEENKUlvE_clEvENKUlvE4_clEvEUlddE_EESt5arrayIPcLm2EELi4E23TrivialOffsetCalculatorILi1EjESD_NS0_6memory15LoadWithoutCastENSE_16StoreWithoutCastEEEviT_T0_T2_T3_T4_T5_)
        /*12bc*/ 	.word	0x00000000


	//----- nvinfo : EIATTR_REGCOUNT
	.align		4
.L_849:
        /*12c0*/ 	.byte	0x04, 0x2f
        /*12c2*/ 	.short	(.L_851 - .L_850)
	.align		4
.L_850:
        /*12c4*/ 	.word	index@(_ZN2at6native18elementwise_kernelILi128ELi2EZNS0_22gpu_kernel_impl_nocastINS0_13BUnaryFunctorIdddZZZNS0_21heaviside_kernel_cudaERNS_18TensorIteratorBaseEENKUlvE_clEvENKUlvE4_clEvEUlddE_EEEEvS5_RKT_EUliE_EEviT1_)
        /*12c8*/ 	.word	0x00000014


	//----- nvinfo : EIATTR_FRAME_SIZE
	.align		4
.L_851:
        /*12cc*/ 	.byte	0x04, 0x11
        /*12ce*/ 	.short	(.L_853 - .L_852)
	.align		4
.L_852:
        /*12d0*/ 	.word	index@(_ZN2at6native18elementwise_kernelILi128ELi2EZNS0_22gpu_kernel_impl_nocastINS0_13BUnaryFunctorIdddZZZNS0_21heaviside_kernel_cudaERNS_18TensorIteratorBaseEENKUlvE_clEvENKUlvE4_clEvEUlddE_EEEEvS5_RKT_EUliE_EEviT1_)
        /*12d4*/ 	.word	0x00000000


	//----- nvinfo : EIATTR_REGCOUNT
	.align		4
.L_853:
        /*12d8*/ 	.byte	0x04, 0x2f
        /*12da*/ 	.short	(.L_855 - .L_854)
	.align		4
.L_854:
        /*12dc*/ 	.word	index@(_ZN2at6native27unrolled_elementwise_kernelINS0_13BUnaryFunctorIdddZZZNS0_21heaviside_kernel_cudaERNS_18TensorIteratorBaseEENKUlvE_clEvENKUlvE4_clEvEUlddE_EESt5arrayIPcLm2EELi4E23TrivialOffsetCalculatorILi1EjESD_NS0_6memory12LoadWithCastILi1EEENSE_13StoreWithCastILi1EEEEEviT_T0_T2_T3_T4_T5_)
        /*12e0*/ 	.word	0x00000022


	//----- nvinfo : EIATTR_FRAME_SIZE
	.align		4
.L_855:
        /*12e4*/ 	.byte	0x04, 0x11
        /*12e6*/ 	.short	(.L_857 - .L_856)
	.align		4
.L_856:
        /*12e8*/ 	.word	index@(_ZN2at6native27unrolled_elementwise_kernelINS0_13BUnaryFunctorIdddZZZNS0_21heaviside_kernel_cudaERNS_18TensorIteratorBaseEENKUlvE_clEvENKUlvE4_clEvEUlddE_EESt5arrayIPcLm2EELi4E23TrivialOffsetCalculatorILi1EjESD_NS0_6memory12LoadWithCastILi1EEENSE_13StoreWithCastILi1EEEEEviT_T0_T2_T3_T4_T5_)
        /*12ec*/ 	.word	0x00000000


	//----- nvinfo : EIATTR_REGCOUNT
	.align		4
.L_857:
        /*12f0*/ 	.byte	0x04, 0x2f
        /*12f2*/ 	.short	(.L_859 - .L_858)
	.align		4
.L_858:
        /*12f4*/ 	.word	index@(_ZN2at6native18elementwise_kernelILi128ELi4EZNS0_15gpu_kernel_implINS0_13BUnaryFunctorIdddZZZNS0_21heaviside_kernel_cudaERNS_18TensorIteratorBaseEENKUlvE_clEvENKUlvE4_clEvEUlddE_EEEEvS5_RKT_EUliE_EEviT1_)
        /*12f8*/ 	.word	0x00000018


	//----- nvinfo : EIATTR_FRAME_SIZE
	.align		4
.L_859:
        /*12fc*/ 	.byte	0x04, 0x11
        /*12fe*/ 	.short	(.L_861 - .L_860)
	.align		4
.L_860:
        /*1300*/ 	.word	index@(_ZN2at6native18elementwise_kernelILi128ELi4EZNS0_15gpu_kernel_implINS0_13BUnaryFunctorIdddZZZNS0_21heaviside_kernel_cudaERNS_18TensorIteratorBaseEENKUlvE_clEvENKUlvE4_clEvEUlddE_EEEEvS5_RKT_EUliE_EEviT1_)
        /*1304*/ 	.word	0x00000000


	//----- nvinfo : EIATTR_REGCOUNT
	.align		4
.L_861:
        /*1308*/ 	.byte	0x04, 0x2f
        /*130a*/ 	.short	(.L_863 - .L_862)
	.align		4
.L_862:
        /*130c*/ 	.word	index@(_ZN2at6native29vectorized_elementwise_kernelILi8ENS0_13BinaryFunctorIdddZZZNS0_21heaviside_kernel_cudaERNS_18TensorIteratorBaseEENKUlvE_clEvENKUlvE4_clEvEUlddE_EESt5arrayIPcLm3EEEEviT0_T1_)
        /*1310*/ 	.word	0x00000004


	//----- nvinfo : EIATTR_FRAME_SIZE
	.align		4
.L_863:
        /*1314*/ 	.byte	0x04, 0x11
        /*1316*/ 	.short	(.L_865 - .L_864)
	.align		4
.L_864:
        /*1318*/ 	.word	index@(_ZN2at6native29vectorized_elementwise_kernelILi8ENS0_13BinaryFunctorIdddZZZNS0_21heaviside_kernel_cudaERNS_18TensorIteratorBaseEENKUlvE_clEvENKUlvE4_clEvEUlddE_EESt5arrayIPcLm3EEEEviT0_T1_)
        /*131c*/ 	.word	0x00000000


	//----- nvinfo : EIATTR_REGCOUNT
	.align		4
.L_865:
        /*1320*/ 	.byte	0x04, 0x2f
        /*1322*/ 	.short	(.L_867 - .L_866)
	.align		4
.L_866:
        /*1324*/ 	.word	index@(_ZN2at6native29vectorized_elementwise_kernelILi4ENS0_13BinaryFunctorIdddZZZNS0_21heaviside_kernel_cudaERNS_18TensorIteratorBaseEENKUlvE_clEvENKUlvE4_clEvEUlddE_EESt5arrayIPcLm3EEEEviT0_T1_)
        /*1328*/ 	.word	0x00000028


	//----- nvinfo : EIATTR_FRAME_SIZE
	.align		4
.L_867:
        /*132c*/ 	.byte	0x04, 0x11
        /*132e*/ 	.short	(.L_869 - .L_868)
	.align		4
.L_868:
        /*1330*/ 	.word	index@(_ZN2at6native29vectorized_elementwise_kernelILi4ENS0_13BinaryFunctorIdddZZZNS0_21heaviside_kernel_cudaERNS_18TensorIteratorBaseEENKUlvE_clEvENKUlvE4_clEvEUlddE_EESt5arrayIPcLm3EEEEviT0_T1_)
        /*1334*/ 	.word	0x00000000


	//----- nvinfo : EIATTR_REGCOUNT
	.align		4
.L_869:
        /*1338*/ 	.byte	0x04, 0x2f
        /*133a*/ 	.short	(.L_871 - .L_870)
	.align		4
.L_870:
        /*133c*/ 	.word	index@(_ZN2at6native29vectorized_elementwise_kernelILi2ENS0_13BinaryFunctorIdddZZZNS0_21heaviside_kernel_cudaERNS_18TensorIteratorBaseEENKUlvE_clEvENKUlvE4_clEvEUlddE_EESt5arrayIPcLm3EEEEviT0_T1_)
        /*1340*/ 	.word	0x00000028


	//----- nvinfo : EIATTR_FRAME_SIZE
	.align		4
.L_871:
        /*1344*/ 	.byte	0x04, 0x11
        /*1346*/ 	.short	(.L_873 - .L_872)
	.align		4
.L_872:
        /*1348*/ 	.word	index@(_ZN2at6native29vectorized_elementwise_kernelILi2ENS0_13BinaryFunctorIdddZZZNS0_21heaviside_kernel_cudaERNS_18TensorIteratorBaseEENKUlvE_clEvENKUlvE4_clEvEUlddE_EESt5arrayIPcLm3EEEEviT0_T1_)
        /*134c*/ 	.word	0x00000000


	//----- nvinfo : EIATTR_REGCOUNT
	.align		4
.L_873:
        /*1350*/ 	.byte	0x04, 0x2f
        /*1352*/ 	.short	(.L_875 - .L_874)
	.align		4
.L_874:
        /*1354*/ 	.word	index@(_ZN2at6native27unrolled_elementwise_kernelINS0_13BinaryFunctorIdddZZZNS0_21heaviside_kernel_cudaERNS_18TensorIteratorBaseEENKUlvE_clEvENKUlvE4_clEvEUlddE_EESt5arrayIPcLm3EELi4E23TrivialOffsetCalculatorILi2EjESC_ILi1EjENS0_6memory15LoadWithoutCastENSF_16StoreWithoutCastEEEviT_T0_T2_T3_T4_T5_)
        /*1358*/ 	.word	0x00000020


	//----- nvinfo : EIATTR_FRAME_SIZE
	.align		4
.L_875:
        /*135c*/ 	.byte	0x04, 0x11
        /*135e*/ 	.short	(.L_877 - .L_876)
	.align		4
.L_876:
        /*1360*/ 	.word	index@(_ZN2at6native27unrolled_elementwise_kernelINS0_13BinaryFunctorIdddZZZNS0_21heaviside_kernel_cudaERNS_18TensorIteratorBaseEENKUlvE_clEvENKUlvE4_clEvEUlddE_EESt5arrayIPcLm3EELi4E23TrivialOffsetCalculatorILi2EjESC_ILi1EjENS0_6memory15LoadWithoutCastENSF_16StoreWithoutCastEEEviT_T0_T2_T3_T4_T5_)
        /*1364*/ 	.word	0x00000000


	//----- nvinfo : EIATTR_REGCOUNT
	.align		4
.L_877:
        /*1368*/ 	.byte	0x04, 0x2f
        /*136a*/ 	.short	(.L_879 - .L_878)
	.align		4
.L_878:
        /*136c*/ 	.word	index@(_ZN2at6native18elementwise_kernelILi128ELi2EZNS0_22gpu_kernel_impl_nocastINS0_13BinaryFunctorIdddZZZNS0_21heaviside_kernel_cudaERNS_18TensorIteratorBaseEENKUlvE_clEvENKUlvE4_clEvEUlddE_EEEEvS5_RKT_EUliE_EEviT1_)
        /*1370*/ 	.word	0x00000014


	//----- nvinfo : EIATTR_FRAME_SIZE
	.align		4
.L_879:
        /*1374*/ 	.byte	0x04, 0x11
        /*1376*/ 	.short	(.L_881 - .L_880)
	.align		4
.L_880:
        /*1378*/ 	.word	index@(_ZN2at6native18elementwise_kernelILi128ELi2EZNS0_22gpu_kernel_impl_nocastINS0_13BinaryFunctorIdddZZZNS0_21heaviside_kernel_cudaERNS_18TensorIteratorBaseEENKUlvE_clEvENKUlvE4_clEvEUlddE_EEEEvS5_RKT_EUliE_EEviT1_)
        /*137c*/ 	.word	0x00000000


	//----- nvinfo : EIATTR_REGCOUNT
	.align		4
.L_881:
        /*1380*/ 	.byte	0x04, 0x2f
        /*1382*/ 	.short	(.L_883 - .L_882)
	.align		4
.L_882:
        /*1384*/ 	.word	index@(_ZN2at6native27unrolled_elementwise_kernelINS0_13BinaryFunctorIdddZZZNS0_21heaviside_kernel_cudaERNS_18TensorIteratorBaseEENKUlvE_clEvENKUlvE4_clEvEUlddE_EESt5arrayIPcLm3EELi4E23TrivialOffsetCalculatorILi2EjESC_ILi1EjENS0_6memory12LoadWithCastILi2EEENSF_13StoreWithCastILi1EEEEEviT_T0_T2_T3_T4_T5_)
        /*1388*/ 	.word	0x00000028


	//----- nvinfo : EIATTR_FRAME_SIZE
	.align		4
.L_883:
        /*138c*/ 	.byte	0x04, 0x11
        /*138e*/ 	.short	(.L_885 - .L_884)
	.align		4
.L_884:
        /*1390*/ 	.word	index@(_ZN2at6native27unrolled_elementwise_kernelINS0_13BinaryFunctorIdddZZZNS0_21heaviside_kernel_cudaERNS_18TensorIteratorBaseEENKUlvE_clEvENKUlvE4_clEvEUlddE_EESt5arrayIPcLm3EELi4E23TrivialOffsetCalculatorILi2EjESC_ILi1EjENS0_6memory12LoadWithCastILi2EEENSF_13StoreWithCastILi1EEEEEviT_T0_T2_T3_T4_T5_)
        /*1394*/ 	.word	0x00000000


	//----- nvinfo : EIATTR_REGCOUNT
	.align		4
.L_885:
        /*1398*/ 	.byte	0x04, 0x2f
        /*139a*/ 	.short	(.L_887 - .L_886)
	.align		4
.L_886:
        /*139c*/ 	.word	index@(_ZN2at6native18elementwise_kernelILi128ELi4EZNS0_15gpu_kernel_implINS0_13BinaryFunctorIdddZZZNS0_21heaviside_kernel_cudaERNS_18TensorIteratorBaseEENKUlvE_clEvENKUlvE4_clEvEUlddE_EEEEvS5_RKT_EUliE_EEviT1_)
        /*13a0*/ 	.word	0x0000001a


	//----- nvinfo : EIATTR_FRAME_SIZE
	.align		4
.L_887:
        /*13a4*/ 	.byte	0x04, 0x11
        /*13a6*/ 	.short	(.L_889 - .L_888)
	.align		4
.L_888:
        /*13a8*/ 	.word	index@(_ZN2at6native18elementwise_kernelILi128ELi4EZNS0_15gpu_kernel_implINS0_13BinaryFunctorIdddZZZNS0_21heaviside_kernel_cudaERNS_18TensorIteratorBaseEENKUlvE_clEvENKUlvE4_clEvEUlddE_EEEEvS5_RKT_EUliE_EEviT1_)
        /*13ac*/ 	.word	0x00000000


	//----- nvinfo : EIATTR_REGCOUNT
	.align		4
.L_889:
        /*13b0*/ 	.byte	0x04, 0x2f
        /*13b2*/ 	.short	(.L_891 - .L_890)
	.align		4
.L_890:
        /*13b4*/ 	.word	index@(_ZN2at6native29vectorized_elementwise_kernelILi8ENS0_13AUnaryFunctorIfffZZZNS0_21heaviside_kernel_cudaERNS_18TensorIteratorBaseEENKUlvE_clEvENKUlvE5_clEvEUlffE_EESt5arrayIPcLm2EEEEviT0_T1_)
        /*13b8*/ 	.word	0x00000004


	//----- nvinfo : EIATTR_FRAME_SIZE
	.align		4
.L_891:
        /*13bc*/ 	.byte	0x04, 0x11
        /*13be*/ 	.short	(.L_893 - .L_892)
	.align		4
.L_892:
        /*13c0*/ 	.word	index@(_ZN2at6native29vectorized_elementwise_kernelILi8ENS0_13AUnaryFunctorIfffZZZNS0_21heaviside_kernel_cudaERNS_18TensorIteratorBaseEENKUlvE_clEvENKUlvE5_clEvEUlffE_EESt5arrayIPcLm2EEEEviT0_T1_)
        /*13c4*/ 	.word	0x00000000


	//----- nvinfo : EIATTR_REGCOUNT
	.align		4
.L_893:
        /*13c8*/ 	.byte	0x04, 0x2f
        /*13ca*/ 	.short	(.L_895 - .L_894)
	.align		4
.L_894:
        /*13cc*/ 	.word	index@(_ZN2at6native29vectorized_elementwise_kernelILi4ENS0_13AUnaryFunctorIfffZZZNS0_21heaviside_kernel_cudaERNS_18TensorIteratorBaseEENKUlvE_clEvENKUlvE5_clEvEUlffE_EESt5arrayIPcLm2EEEEviT0_T1_)
        /*13d0*/ 	.word	0x00000020


	//----- nvinfo : EIATTR_FRAME_SIZE
	.align		4
.L_895:
        /*13d4*/ 	.byte	0x04, 0x11
        /*13d6*/ 	.short	(.L_897 - .L_896)
	.align		4
.L_896:
        /*13d8*/ 	.word	index@(_ZN2at6native29vectorized_elementwise_kernelILi4ENS0_13AUnaryFunctorIfffZZZNS0_21heaviside_kernel_cudaERNS_18TensorIteratorBaseEENKUlvE_clEvENKUlvE5_clEvEUlffE_EESt5arrayIPcLm2EEEEviT0_T1_)
        /*13dc*/ 	.word	0x00000000


	//----- nvinfo : EIATTR_REGCOUNT
	.align		4
.L_897:
        /*13e0*/ 	.byte	0x04, 0x2f
        /*13e2*/ 	.short	(.L_899 - .L_898)
	.align		4
.L_898:
        /*13e4*/ 	.word	index@(_ZN2at6native29vectorized_elementwise_kernelILi2ENS0_13AUnaryFunctorIfffZZZNS0_21heaviside_kernel_cudaERNS_18TensorIteratorBaseEENKUlvE_clEvENKUlvE5_clEvEUlffE_EESt5arrayIPcLm2EEEEviT0_T1_)
        /*13e8*/ 	.word	0x00000020


	//----- nvinfo : EIATTR_FRAME_SIZE
	.align		4
.L_899:
        /*13ec*/ 	.byte	0x04, 0x11
        /*13ee*/ 	.short	(.L_901 - .L_900)
	.align		4
.L_900:
        /*13f0*/ 	.word	index@(_ZN2at6native29vectorized_elementwise_kernelILi2ENS0_13AUnaryFunctorIfffZZZNS0_21heaviside_kernel_cudaERNS_18TensorIteratorBaseEENKUlvE_clEvENKUlvE5_clEvEUlffE_EESt5arrayIPcLm2EEEEviT0_T1_)
        /*13f4*/ 	.word	0x00000000


	//----- nvinfo : EIATTR_REGCOUNT
	.align		4
.L_901:
        /*13f8*/ 	.byte	0x04, 0x2f
        /*13fa*/ 	.short	(.L_903 - .L_902)
	.align		4
.L_902:
        /*13fc*/ 	.word	index@(_ZN2at6native27unrolled_elementwise_kernelINS0_13AUnaryFunctorIfffZZZNS0_21heaviside_kernel_cudaERNS_18TensorIteratorBaseEENKUlvE_clEvENKUlvE5_clEvEUlffE_EESt5arrayIPcLm2EELi4E23TrivialOffsetCalculatorILi1EjESD_NS0_6memory15LoadWithoutCastENSE_16StoreWithoutCastEEEviT_T0_T2_T3_T4_T5_)
        /*1400*/ 	.word	0x00000016


	//----- nvinfo : EIATTR_FRAME_SIZE
	.align		4
.L_903:
        /*1404*/ 	.byte	0x04, 0x11
        /*1406*/ 	.short	(.L_905 - .L_904)
	.align		4
.L_904:
        /*1408*/ 	.word	index@(_ZN2at6native27unrolled_elementwise_kernelINS0_13AUnaryFunctorIfffZZZNS0_21heaviside_kernel_cudaERNS_18TensorIteratorBaseEENKUlvE_clEvENKUlvE5_clEvEUlffE_EESt5arrayIPcLm2EELi4E23TrivialOffsetCalculatorILi1EjESD_NS0_6memory15LoadWithoutCastENSE_16StoreWithoutCastEEEviT_T0_T2_T3_T4_T5_)
        /*140c*/ 	.word	0x00000000


	//----- nvinfo : EIATTR_REGCOUNT
	.align		4
.L_905:
        /*1410*/ 	.byte	0x04, 0x2f
        /*1412*/ 	.short	(.L_907 - .L_906)
	.align		4
.L_906:
        /*1414*/ 	.word	index@(_ZN2at6native18elementwise_kernelILi128ELi2EZNS0_22gpu_kernel_impl_nocastINS0_13AUnaryFunctorIfffZZZNS0_21heaviside_kernel_cudaERNS_18TensorIteratorBaseEENKUlvE_clEvENKUlvE5_clEvEUlffE_EEEEvS5_RKT_EUliE_EEviT1_)
        /*1418*/ 	.word	0x00000014


	//----- nvinfo : EIATTR_FRAME_SIZE
	.align		4
.L_907:
        /*141c*/ 	.byte	0x04, 0x11
        /*141e*/ 	.short	(.L_909 - .L_908)
	.align		4
.L_908:
        /*1420*/ 	.word	index@(_ZN2at6native18elementwise_kernelILi128ELi2EZNS0_22gpu_kernel_impl_nocastINS0_13AUnaryFunctorIfffZZZNS0_21heaviside_kernel_cudaERNS_18TensorIteratorBaseEENKUlvE_clEvENKUlvE5_clEvEUlffE_EEEEvS5_RKT_EUliE_EEviT1_)
        /*1424*/ 	.word	0x00000000


	//----- nvinfo : EIATTR_REGCOUNT
	.align		4
.L_909:
        /*1428*/ 	.byte	0x04, 0x2f
        /*142a*/ 	.short	(.L_911 - .L_910)
	.align		4
.L_910:
        /*142c*/ 	.word	index@(_ZN2at6native27unrolled_elementwise_kernelINS0_13AUnaryFunctorIfffZZZNS0_21heaviside_kernel_cudaERNS_18TensorIteratorBaseEENKUlvE_clEvENKUlvE5_clEvEUlffE_EESt5arrayIPcLm2EELi4E23TrivialOffsetCalculatorILi1EjESD_NS0_6memory12LoadWithCastILi1EEENSE_13StoreWithCastILi1EEEEEviT_T0_T2_T3_T4_T5_)
        /*1430*/ 	.word	0x0000001c


	//----- nvinfo : EIATTR_FRAME_SIZE
	.align		4
.L_911:
        /*1434*/ 	.byte	0x04, 0x11
        /*1436*/ 	.short	(.L_913 - .L_912)
	.align		4
.L_912:
        /*1438*/ 	.word	index@(_ZN2at6native27unrolled_elementwise_kernelINS0_13AUnaryFunctorIfffZZZNS0_21heaviside_kernel_cudaERNS_18TensorIteratorBaseEENKUlvE_clEvENKUlvE5_clEvEUlffE_EESt5arrayIPcLm2EELi4E23TrivialOffsetCalculatorILi1EjESD_NS0_6memory12LoadWithCastILi1EEENSE_13StoreWithCastILi1EEEEEviT_T0_T2_T3_T4_T5_)
        /*143c*/ 	.word	0x00000000


	//----- nvinfo : EIATTR_REGCOUNT
	.align		4
.L_913:
        /*1440*/ 	.byte	0x04, 0x2f
        /*1442*/ 	.short	(.L_915 - .L_914)
	.align		4
.L_914:
        /*1444*/ 	.word	index@(_ZN2at6native18elementwise_kernelILi128ELi4EZNS0_15gpu_kernel_implINS0_13AUnaryFunctorIfffZZZNS0_21heaviside_kernel_cudaERNS_18TensorIteratorBaseEENKUlvE_clEvENKUlvE5_clEvEUlffE_EEEEvS5_RKT_EUliE_EEviT1_)
        /*1448*/ 	.word	0x00000018


	//----- nvinfo : EIATTR_FRAME_SIZE
	.align		4
.L_915:
        /*144c*/ 	.byte	0x04, 0x11
        /*144e*/ 	.short	(.L_917 - .L_916)
	.align		4
.L_916:
        /*1450*/ 	.word	index@(_ZN2at6native18elementwise_kernelILi128ELi4EZNS0_15gpu_kernel_implINS0_13AUnaryFunctorIfffZZZNS0_21heaviside_kernel_cudaERNS_18TensorIteratorBaseEENKUlvE_clEvENKUlvE5_clEvEUlffE_EEEEvS5_RKT_EUliE_EEviT1_)
        /*1454*/ 	.word	0x00000000


	//----- nvinfo : EIATTR_REGCOUNT
	.align		4
.L_917:
        /*1458*/ 	.byte	0x04, 0x2f
        /*145a*/ 	.short	(.L_919 - .L_918)
	.align		4
.L_918:
        /*145c*/ 	.word	index@(_ZN2at6native29vectorized_elementwise_kernelILi8ENS0_13BUnaryFunctorIfffZZZNS0_21heaviside_kernel_cudaERNS_18TensorIteratorBaseEENKUlvE_clEvENKUlvE5_clEvEUlffE_EESt5arrayIPcLm2EEEEviT0_T1_)
        /*1460*/ 	.word	0x00000004


	//----- nvinfo : EIATTR_FRAME_SIZE
	.align		4
.L_919:
        /*1464*/ 	.byte	0x04, 0x11
        /*1466*/ 	.short	(.L_921 - .L_920)
	.align		4
.L_920:
        /*1468*/ 	.word	index@(_ZN2at6native29vectorized_elementwise_kernelILi8ENS0_13BUnaryFunctorIfffZZZNS0_21heaviside_kernel_cudaERNS_18TensorIteratorBaseEENKUlvE_clEvENKUlvE5_clEvEUlffE_EESt5arrayIPcLm2EEEEviT0_T1_)
        /*146c*/ 	.word	0x00000000


	//----- nvinfo : EIATTR_REGCOUNT
	.align		4
.L_921:
        /*1470*/ 	.byte	0x04, 0x2f
        /*1472*/ 	.short	(.L_923 - .L_922)
	.align		4
.L_922:
        /*1474*/ 	.word	index@(_ZN2at6native29vectorized_elementwise_kernelILi4ENS0_13BUnaryFunctorIfffZZZNS0_21heaviside_kernel_cudaERNS_18TensorIteratorBaseEENKUlvE_clEvENKUlvE5_clEvEUlffE_EESt5arrayIPcLm2EEEEviT0_T1_)
        /*1478*/ 	.word	0x00000020


	//----- nvinfo : EIATTR_FRAME_SIZE
	.align		4
.L_923:
        /*147c*/ 	.byte	0x04, 0x11
        /*147e*/ 	.short	(.L_925 - .L_924)
	.align		4
.L_924:
        /*1480*/ 	.word	index@(_ZN2at6native29vectorized_elementwise_kernelILi4ENS0_13BUnaryFunctorIfffZZZNS0_21heaviside_kernel_cudaERNS_18TensorIteratorBaseEENKUlvE_clEvENKUlvE5_clEvEUlffE_EESt5arrayIPcLm2EEEEviT0_T1_)
        /*1484*/ 	.word	0x00000000


	//----- nvinfo : EIATTR_REGCOUNT
	.align		4
.L_925:
        /*1488*/ 	.byte	0x04, 0x2f
        /*148a*/ 	.short	(.L_927 - .L_926)
	.align		4
.L_926:
        /*148c*/ 	.word	index@(_ZN2at6native29vectorized_elementwise_kernelILi2ENS0_13BUnaryFunctorIfffZZZNS0_21heaviside_kernel_cudaERNS_18TensorIteratorBaseEENKUlvE_clEvENKUlvE5_clEvEUlffE_EESt5arrayIPcLm2EEEEviT0_T1_)
        /*1490*/ 	.word	0x00000020


	//----- nvinfo : EIATTR_FRAME_SIZE
	.align		4
.L_927:
        /*1494*/ 	.byte	0x04, 0x11
        /*1496*/ 	.short	(.L_929 - .L_928)
	.align		4
.L_928:
        /*1498*/ 	.word	index@(_ZN2at6native29vectorized_elementwise_kernelILi2ENS0_13BUnaryFunctorIfffZZZNS0_21heaviside_kernel_cudaERNS_18TensorIteratorBaseEENKUlvE_clEvENKUlvE5_clEvEUlffE_EESt5arrayIPcLm2EEEEviT0_T1_)
        /*149c*/ 	.word	0x00000000


	//----- nvinfo : EIATTR_REGCOUNT
	.align		4
.L_929:
        /*14a0*/ 	.byte	0x04, 0x2f
        /*14a2*/ 	.short	(.L_931 - .L_930)
	.align		4
.L_930:
        /*14a4*/ 	.word	index@(_ZN2at6native27unrolled_elementwise_kernelINS0_13BUnaryFunctorIfffZZZNS0_21heaviside_kernel_cudaERNS_18TensorIteratorBaseEENKUlvE_clEvENKUlvE5_clEvEUlffE_EESt5arrayIPcLm2EELi4E23TrivialOffsetCalculatorILi1EjESD_NS0_6memory15LoadWithoutCastENSE_16StoreWithoutCastEEEviT_T0_T2_T3_T4_T5_)
        /*14a8*/ 	.word	0x00000016


	//----- nvinfo : EIATTR_FRAME_SIZE
	.align		4
.L_931:
        /*14ac*/ 	.byte	0x04, 0x11
        /*14ae*/ 	.short	(.L_933 - .L_932)
	.align		4
.L_932:
        /*14b0*/ 	.word	index@(_ZN2at6native27unrolled_elementwise_kernelINS0_13BUnaryFunctorIfffZZZNS0_21heaviside_kernel_cudaERNS_18TensorIteratorBaseEENKUlvE_clEvENKUlvE5_clEvEUlffE_EESt5arrayIPcLm2EELi4E23TrivialOffsetCalculatorILi1EjESD_NS0_6memory15LoadWithoutCastENSE_16StoreWithoutCastEEEviT_T0_T2_T3_T4_T5_)
        /*14b4*/ 	.word	0x00000000


	//----- nvinfo : EIATTR_REGCOUNT
	.align		4
.L_933:
        /*14b8*/ 	.byte	0x04, 0x2f
        /*14ba*/ 	.short	(.L_935 - .L_934)
	.align		4
.L_934:
        /*14bc*/ 	.word	index@(_ZN2at6native18elementwise_kernelILi128ELi2EZNS0_22gpu_kernel_impl_nocastINS0_13BUnaryFunctorIfffZZZNS0_21heaviside_kernel_cudaERNS_18TensorIteratorBaseEENKUlvE_clEvENKUlvE5_clEvEUlffE_EEEEvS5_RKT_EUliE_EEviT1_)
        /*14c0*/ 	.word	0x00000014


	//----- nvinfo : EIATTR_FRAME_SIZE
	.align		4
.L_935:
        /*14c4*/ 	.byte	0x04, 0x11
        /*14c6*/ 	.short	(.L_937 - .L_936)
	.align		4
.L_936:
        /*14c8*/ 	.word	index@(_ZN2at6native18elementwise_kernelILi128ELi2EZNS0_22gpu_kernel_impl_nocastINS0_13BUnaryFunctorIfffZZZNS0_21heaviside_kernel_cudaERNS_18TensorIteratorBaseEENKUlvE_clEvENKUlvE5_clEvEUlffE_EEEEvS5_RKT_EUliE_EEviT1_)
        /*14cc*/ 	.word	0x00000000


	//----- nvinfo : EIATTR_REGCOUNT
	.align		4
.L_937:
        /*14d0*/ 	.byte	0x04, 0x2f
        /*14d2*/ 	.short	(.L_939 - .L_938)
	.align		4
.L_938:
        /*14d4*/ 	.word	index@(_ZN2at6native27unrolled_elementwise_kernelINS0_13BUnaryFunctorIfffZZZNS0_21heaviside_kernel_cudaERNS_18TensorIteratorBaseEENKUlvE_clEvENKUlvE5_clEvEUlffE_EESt5arrayIPcLm2EELi4E23TrivialOffsetCalculatorILi1EjESD_NS0_6memory12LoadWithCastILi1EEENSE_13StoreWithCastILi1EEEEEviT_T0_T2_T3_T4_T5_)
        /*14d8*/ 	.word	0x0000001c


	//----- nvinfo : EIATTR_FRAME_SIZE
	.align		4
.L_939:
        /*14dc*/ 	.byte	0x04, 0x11
        /*14de*/ 	.short	(.L_941 - .L_940)
	.align		4
.L_940:
        /*14e0*/ 	.word	index@(_ZN2at6native27unrolled_elementwise_kernelINS0_13BUnaryFunctorIfffZZZNS0_21heaviside_kernel_cudaERNS_18TensorIteratorBaseEENKUlvE_clEvENKUlvE5_clEvEUlffE_EESt5arrayIPcLm2EELi4E23TrivialOffsetCalculatorILi1EjESD_NS0_6memory12LoadWithCastILi1EEENSE_13StoreWithCastILi1EEEEEviT_T0_T2_T3_T4_T5_)
        /*14e4*/ 	.word	0x00000000


	//----- nvinfo : EIATTR_REGCOUNT
	.align		4
.L_941:
        /*14e8*/ 	.byte	0x04, 0x2f
        /*14ea*/ 	.short	(.L_943 - .L_942)
	.align		4
.L_942:
        /*14ec*/ 	.word	index@(_ZN2at6native18elementwise_kernelILi128ELi4EZNS0_15gpu_kernel_implINS0_13BUnaryFunctorIfffZZZNS0_21heaviside_kernel_cudaERNS_18TensorIteratorBaseEENKUlvE_clEvENKUlvE5_clEvEUlffE_EEEEvS5_RKT_EUliE_EEviT1_)
        /*14f0*/ 	.word	0x00000018


	//----- nvinfo : EIATTR_FRAME_SIZE
	.align		4
.L_943:
        /*14f4*/ 	.byte	0x04, 0x11
        /*14f6*/ 	.short	(.L_945 - .L_944)
	.align		4
.L_944:
        /*14f8*/ 	.word	index@(_ZN2at6native18elementwise_kernelILi128ELi4EZNS0_15gpu_kernel_implINS0_13BUnaryFunctorIfffZZZNS0_21heaviside_kernel_cudaERNS_18TensorIteratorBaseEENKUlvE_clEvENKUlvE5_clEvEUlffE_EEEEvS5_RKT_EUliE_EEviT1_)
        /*14fc*/ 	.word	0x00000000


	//----- nvinfo : EIATTR_REGCOUNT
	.align		4
.L_945:
        /*1500*/ 	.byte	0x04, 0x2f
        /*1502*/ 	.short	(.L_947 - .L_946)
	.align		4
.L_946:
        /*1504*/ 	.word	index@(_ZN2at6native29vectorized_elementwise_kernelILi8ENS0_13BinaryFunctorIfffZZZNS0_21heaviside_kernel_cudaERNS_18TensorIteratorBaseEENKUlvE_clEvENKUlvE5_clEvEUlffE_EESt5arrayIPcLm3EEEEviT0_T1_)
        /*1508*/ 	.word	0x00000004


	//----- nvinfo : EIATTR_FRAME_SIZE
	.align		4
.L_947:
        /*150c*/ 	.byte	0x04, 0x11
        /*150e*/ 	.short	(.L_949 - .L_948)
	.align		4
.L_948:
        /*1510*/ 	.word	index@(_ZN2at6native29vectorized_elementwise_kernelILi8ENS0_13BinaryFunctorIfffZZZNS0_21heaviside_kernel_cudaERNS_18TensorIteratorBaseEENKUlvE_clEvENKUlvE5_clEvEUlffE_EESt5arrayIPcLm3EEEEviT0_T1_)
        /*1514*/ 	.word	0x00000000


	//----- nvinfo : EIATTR_REGCOUNT
	.align		4
.L_949:
        /*1518*/ 	.byte	0x04, 0x2f
        /*151a*/ 	.short	(.L_951 - .L_950)
	.align		4
.L_950:
        /*151c*/ 	.word	index@(_ZN2at6native29vectorized_elementwise_kernelILi4ENS0_13BinaryFunctorIfffZZZNS0_21heaviside_kernel_cudaERNS_18TensorIteratorBaseEENKUlvE_clEvENKUlvE5_clEvEUlffE_EESt5arrayIPcLm3EEEEviT0_T1_)
        /*1520*/ 	.word	0x00000020


	//----- nvinfo : EIATTR_FRAME_SIZE
	.align		4
.L_951:
        /*1524*/ 	.byte	0x04, 0x11
        /*1526*/ 	.short	(.L_953 - .L_952)
	.align		4
.L_952:
        /*1528*/ 	.word	index@(_ZN2at6native29vectorized_elementwise_kernelILi4ENS0_13BinaryFunctorIfffZZZNS0_21heaviside_kernel_cudaERNS_18TensorIteratorBaseEENKUlvE_clEvENKUlvE5_clEvEUlffE_EESt5arrayIPcLm3EEEEviT0_T1_)
        /*152c*/ 	.word	0x00000000


	//----- nvinfo : EIATTR_REGCOUNT
	.align		4
.L_953:
        /*1530*/ 	.byte	0x04, 0x2f
        /*1532*/ 	.short	(.L_955 - .L_954)
	.align		4
.L_954:
        /*1534*/ 	.word	index@(_ZN2at6native29vectorized_elementwise_kernelILi2ENS0_13BinaryFunctorIfffZZZNS0_21heaviside_kernel_cudaERNS_18TensorIteratorBaseEENKUlvE_clEvENKUlvE5_clEvEUlffE_EESt5arrayIPcLm3EEEEviT0_T1_)
        /*1538*/ 	.word	0x00000020


	//----- nvinfo : EIATTR_FRAME_SIZE
	.align		4
.L_955:
        /*153c*/ 	.byte	0x04, 0x11
        /*153e*/ 	.short	(.L_957 - .L_956)
	.align		4
.L_956:
        /*1540*/ 	.word	index@(_ZN2at6native29vectorized_elementwise_kernelILi2ENS0_13BinaryFunctorIfffZZZNS0_21heaviside_kernel_cudaERNS_18TensorIteratorBaseEENKUlvE_clEvENKUlvE5_clEvEUlffE_EESt5arrayIPcLm3EEEEviT0_T1_)
        /*1544*/ 	.word	0x00000000


	//----- nvinfo : EIATTR_REGCOUNT
	.align		4
.L_957:
        /*1548*/ 	.byte	0x04, 0x2f
        /*154a*/ 	.short	(.L_959 - .L_958)
	.align		4
.L_958:
        /*154c*/ 	.word	index@(_ZN2at6native27unrolled_elementwise_kernelINS0_13BinaryFunctorIfffZZZNS0_21heaviside_kernel_cudaERNS_18TensorIteratorBaseEENKUlvE_clEvENKUlvE5_clEvEUlffE_EESt5arrayIPcLm3EELi4E23TrivialOffsetCalculatorILi2EjESC_ILi1EjENS0_6memory15LoadWithoutCastENSF_16StoreWithoutCastEEEviT_T0_T2_T3_T4_T5_)
        /*1550*/ 	.word	0x00000020


	//----- nvinfo : EIATTR_FRAME_SIZE
	.align		4
.L_959:
        /*1554*/ 	.byte	0x04, 0x11
        /*1556*/ 	.short	(.L_961 - .L_960)
	.align		4
.L_960:
        /*1558*/ 	.word	index@(_ZN2at6native27unrolled_elementwise_kernelINS0_13BinaryFunctorIfffZZZNS0_21heaviside_kernel_cudaERNS_18TensorIteratorBaseEENKUlvE_clEvENKUlvE5_clEvEUlffE_EESt5arrayIPcLm3EELi4E23TrivialOffsetCalculatorILi2EjESC_ILi1EjENS0_6memory15LoadWithoutCastENSF_16StoreWithoutCastEEEviT_T0_T2_T3_T4_T5_)
        /*155c*/ 	.word	0x00000000


	//----- nvinfo : EIATTR_REGCOUNT
	.align		4
.L_961:
        /*1560*/ 	.byte	0x04, 0x2f
        /*1562*/ 	.short	(.L_963 - .L_962)
	.align		4
.L_962:
        /*1564*/ 	.word	index@(_ZN2at6native18elementwise_kernelILi128ELi2EZNS0_22gpu_kernel_impl_nocastINS0_13BinaryFunctorIfffZZZNS0_21heaviside_kernel_cudaERNS_18TensorIteratorBaseEENKUlvE_clEvENKUlvE5_clEvEUlffE_EEEEvS5_RKT_EUliE_EEviT1_)
        /*1568*/ 	.word	0x00000014


	//----- nvinfo : EIATTR_FRAME_SIZE
	.align		4
.L_963:
        /*156c*/ 	.byte	0x04, 0x11
        /*156e*/ 	.short	(.L_965 - .L_964)
	.align		4
.L_964:
        /*1570*/ 	.word	index@(_ZN2at6native18elementwise_kernelILi128ELi2EZNS0_22gpu_kernel_impl_nocastINS0_13BinaryFunctorIfffZZZNS0_21heaviside_kernel_cudaERNS_18TensorIteratorBaseEENKUlvE_clEvENKUlvE5_clEvEUlffE_EEEEvS5_RKT_EUliE_EEviT1_)
        /*1574*/ 	.word	0x00000000


	//----- nvinfo : EIATTR_REGCOUNT
	.align		4
.L_965:
        /*1578*/ 	.byte	0x04, 0x2f
        /*157a*/ 	.short	(.L_967 - .L_966)
	.align		4
.L_966:
        /*157c*/ 	.word	index@(_ZN2at6native27unrolled_elementwise_kernelINS0_13BinaryFunctorIfffZZZNS0_21heaviside_kernel_cudaERNS_18TensorIteratorBaseEENKUlvE_clEvENKUlvE5_clEvEUlffE_EESt5arrayIPcLm3EELi4E23TrivialOffsetCalculatorILi2EjESC_ILi1EjENS0_6memory12LoadWithCastILi2EEENSF_13StoreWithCastILi1EEEEEviT_T0_T2_T3_T4_T5_)
        /*1580*/ 	.word	0x00000020


	//----- nvinfo : EIATTR_FRAME_SIZE
	.align		4
.L_967:
        /*1584*/ 	.byte	0x04, 0x11
        /*1586*/ 	.short	(.L_969 - .L_968)
	.align		4
.L_968:
        /*1588*/ 	.word	index@(_ZN2at6native27unrolled_elementwise_kernelINS0_13BinaryFunctorIfffZZZNS0_21heaviside_kernel_cudaERNS_18TensorIteratorBaseEENKUlvE_clEvENKUlvE5_clEvEUlffE_EESt5arrayIPcLm3EELi4E23TrivialOffsetCalculatorILi2EjESC_ILi1EjENS0_6memory12LoadWithCastILi2EEENSF_13StoreWithCastILi1EEEEEviT_T0_T2_T3_T4_T5_)
        /*158c*/ 	.word	0x00000000


	//----- nvinfo : EIATTR_REGCOUNT
	.align		4
.L_969:
        /*1590*/ 	.byte	0x04, 0x2f
        /*1592*/ 	.short	(.L_971 - .L_970)
	.align		4
.L_970:
        /*1594*/ 	.word	index@(_ZN2at6native18elementwise_kernelILi128ELi4EZNS0_15gpu_kernel_implINS0_13BinaryFunctorIfffZZZNS0_21heaviside_kernel_cudaERNS_18TensorIteratorBaseEENKUlvE_clEvENKUlvE5_clEvEUlffE_EEEEvS5_RKT_EUliE_EEviT1_)
        /*1598*/ 	.word	0x00000018


	//----- nvinfo : EIATTR_FRAME_SIZE
	.align		4
.L_971:
        /*159c*/ 	.byte	0x04, 0x11
        /*159e*/ 	.short	(.L_973 - .L_972)
	.align		4
.L_972:
        /*15a0*/ 	.word	index@(_ZN2at6native18elementwise_kernelILi128ELi4EZNS0_15gpu_kernel_implINS0_13BinaryFunctorIfffZZZNS0_21heaviside_kernel_cudaERNS_18TensorIteratorBaseEENKUlvE_clEvENKUlvE5_clEvEUlffE_EEEEvS5_RKT_EUliE_EEviT1_)
        /*15a4*/ 	.word	0x00000000


	//----- nvinfo : EIATTR_REGCOUNT
	.align		4
.L_973:
        /*15a8*/ 	.byte	0x04, 0x2f
        /*15aa*/ 	.short	(.L_975 - .L_974)
	.align		4
.L_974:
        /*15ac*/ 	.word	index@(_ZN2at6native29vectorized_elementwise_kernelILi8ENS0_13AUnaryFunctorIN3c104HalfES4_S4_ZZZNS0_21heaviside_kernel_cudaERNS_18TensorIteratorBaseEENKUlvE_clEvENKUlvE6_clEvEUlS4_S4_E_EESt5arrayIPcLm2EEEEviT0_T1_)
        /*15b0*/ 	.word	0x00000004


	//----- nvinfo : EIATTR_FRAME_SIZE
	.align		4
.L_975:
        /*15b4*/ 	.byte	0x04, 0x11
        /*15b6*/ 	.short	(.L_977 - .L_976)
	.align		4
.L_976:
        /*15b8*/ 	.word	index@(_ZN2at6native29vectorized_elementwise_kernelILi8ENS0_13AUnaryFunctorIN3c104HalfES4_S4_ZZZNS0_21heaviside_kernel_cudaERNS_18TensorIteratorBaseEENKUlvE_clEvENKUlvE6_clEvEUlS4_S4_E_EESt5arrayIPcLm2EEEEviT0_T1_)
        /*15bc*/ 	.word	0x00000000


	//----- nvinfo : EIATTR_REGCOUNT
	.align		4
.L_977:
        /*15c0*/ 	.byte	0x04, 0x2f
        /*15c2*/ 	.short	(.L_979 - .L_978)
	.align		4
.L_978:
        /*15c4*/ 	.word	index@(_ZN2at6native29vectorized_elementwise_kernelILi4ENS0_13AUnaryFunctorIN3c104HalfES4_S4_ZZZNS0_21heaviside_kernel_cudaERNS_18TensorIteratorBaseEENKUlvE_clEvENKUlvE6_clEvEUlS4_S4_E_EESt5arrayIPcLm2EEEEviT0_T1_)
        /*15c8*/ 	.word	0x00000020


	//----- nvinfo : EIATTR_FRAME_SIZE
	.align		4
.L_979:
        /*15cc*/ 	.byte	0x04, 0x11
        /*15ce*/ 	.short	(.L_981 - .L_980)
	.align		4
.L_980:
        /*15d0*/ 	.word	index@(_ZN2at6native29vectorized_elementwise_kernelILi4ENS0_13AUnaryFunctorIN3c104HalfES4_S4_ZZZNS0_21heaviside_kernel_cudaERNS_18TensorIteratorBaseEENKUlvE_clEvENKUlvE6_clEvEUlS4_S4_E_EESt5arrayIPcLm2EEEEviT0_T1_)
        /*15d4*/ 	.word	0x00000000


	//----- nvinfo : EIATTR_REGCOUNT
	.align		4
.L_981:
        /*15d8*/ 	.byte	0x04, 0x2f
        /*15da*/ 	.short	(.L_983 - .L_982)
	.align		4
.L_982:
        /*15dc*/ 	.word	index@(_ZN2at6native29vectorized_elementwise_kernelILi2ENS0_13AUnaryFunctorIN3c104HalfES4_S4_ZZZNS0_21heaviside_kernel_cudaERNS_18TensorIteratorBaseEENKUlvE_clEvENKUlvE6_clEvEUlS4_S4_E_EESt5arrayIPcLm2EEEEviT0_T1_)
        /*15e0*/ 	.word	0x00000020


	//----- nvinfo : EIATTR_FRAME_SIZE
	.align		4
.L_983:
        /*15e4*/ 	.byte	0x04, 0x11
        /*15e6*/ 	.short	(.L_985 - .L_984)
	.align		4
.L_984:
        /*15e8*/ 	.word	index@(_ZN2at6native29vectorized_elementwise_kernelILi2ENS0_13AUnaryFunctorIN3c104HalfES4_S4_ZZZNS0_21heaviside_kernel_cudaERNS_18TensorIteratorBaseEENKUlvE_clEvENKUlvE6_clEvEUlS4_S4_E_EESt5arrayIPcLm2EEEEviT0_T1_)
        /*15ec*/ 	.word	0x00000000


	//----- nvinfo : EIATTR_REGCOUNT
	.align		4
.L_985:
        /*15f0*/ 	.byte	0x04, 0x2f
        /*15f2*/ 	.short	(.L_987 - .L_986)
	.align		4
.L_986:
        /*15f4*/ 	.word	index@(_ZN2at6native27unrolled_elementwise_kernelINS0_13AUnaryFunctorIN3c104HalfES4_S4_ZZZNS0_21heaviside_kernel_cudaERNS_18TensorIteratorBaseEENKUlvE_clEvENKUlvE6_clEvEUlS4_S4_E_EESt5arrayIPcLm2EELi4E23TrivialOffsetCalculatorILi1EjESF_NS0_6memory15LoadWithoutCastENSG_16StoreWithoutCastEEEviT_T0_T2_T3_T4_T5_)
        /*15f8*/ 	.word	0x0000001c


	//----- nvinfo : EIATTR_FRAME_SIZE
	.align		4
.L_987:
        /*15fc*/ 	.byte	0x04, 0x11
        /*15fe*/ 	.short	(.L_989 - .L_988)
	.align		4
.L_988:
        /*1600*/ 	.word	index@(_ZN2at6native27unrolled_elementwise_kernelINS0_13AUnaryFunctorIN3c104HalfES4_S4_ZZZNS0_21heaviside_kernel_cudaERNS_18TensorIteratorBaseEENKUlvE_clEvENKUlvE6_clEvEUlS4_S4_E_EESt5arrayIPcLm2EELi4E23TrivialOffsetCalculatorILi1EjESF_NS0_6memory15LoadWithoutCastENSG_16StoreWithoutCastEEEviT_T0_T2_T3_T4_T5_)
        /*1604*/ 	.word	0x00000000


	//----- nvinfo : EIATTR_REGCOUNT
	.align		4
.L_989:
        /*1608*/ 	.byte	0x04, 0x2f
        /*160a*/ 	.short	(.L_991 - .L_990)
	.align		4
.L_990:
        /*160c*/ 	.word	index@(_ZN2at6native18elementwise_kernelILi128ELi4EZNS0_22gpu_kernel_impl_nocastINS0_13AUnaryFunctorIN3c104HalfES5_S5_ZZZNS0_21heaviside_kernel_cudaERNS_18TensorIteratorBaseEENKUlvE_clEvENKUlvE6_clEvEUlS5_S5_E_EEEEvS7_RKT_EUliE_EEviT1_)
        /*1610*/ 	.word	0x00000014


	//----- nvinfo : EIATTR_FRAME_SIZE
	.align		4
.L_991:
        /*1614*/ 	.byte	0x04, 0x11
        /*1616*/ 	.short	(.L_993 - .L_992)
	.align		4
.L_992:
        /*1618*/ 	.word	index@(_ZN2at6native18elementwise_kernelILi128ELi4EZNS0_22gpu_kernel_impl_nocastINS0_13AUnaryFunctorIN3c104HalfES5_S5_ZZZNS0_21heaviside_kernel_cudaERNS_18TensorIteratorBaseEENKUlvE_clEvENKUlvE6_clEvEUlS5_S5_E_EEEEvS7_RKT_EUliE_EEviT1_)
        /*161c*/ 	.word	0x00000000


	//----- nvinfo : EIATTR_REGCOUNT
	.align		4
.L_993:
        /*1620*/ 	.byte	0x04, 0x2f
        /*1622*/ 	.short	(.L_995 - .L_994)
	.align		4
.L_994:
        /*1624*/ 	.word	index@(_ZN2at6native27unrolled_elementwise_kernelINS0_13AUnaryFunctorIN3c104HalfES4_S4_ZZZNS0_21heaviside_kernel_cudaERNS_18TensorIteratorBaseEENKUlvE_clEvENKUlvE6_clEvEUlS4_S4_E_EESt5arrayIPcLm2EELi4E23TrivialOffsetCalculatorILi1EjESF_NS0_6memory12LoadWithCastILi1EEENSG_13StoreWithCastILi1EEEEEviT_T0_T2_T3_T4_T5_)
        /*1628*/ 	.word	0x0000001c


	//----- nvinfo : EIATTR_FRAME_SIZE
	.align		4
.L_995:
        /*162c*/ 	.byte	0x04, 0x11
        /*162e*/ 	.short	(.L_997 - .L_996)
	.align		4
.L_996:
        /*1630*/ 	.word	index@(_ZN2at6native27unrolled_elementwise_kernelINS0_13AUnaryFunctorIN3c104HalfES4_S4_ZZZNS0_21heaviside_kernel_cudaERNS_18TensorIteratorBaseEENKUlvE_clEvENKUlvE6_clEvEUlS4_S4_E_EESt5arrayIPcLm2EELi4E23TrivialOffsetCalculatorILi1EjESF_NS0_6memory12LoadWithCastILi1EEENSG_13StoreWithCastILi1EEEEEviT_T0_T2_T3_T4_T5_)
        /*1634*/ 	.word	0x00000000


	//----- nvinfo : EIATTR_REGCOUNT
	.align		4
.L_997:
        /*1638*/ 	.byte	0x04, 0x2f
        /*163a*/ 	.short	(.L_999 - .L_998)
	.align		4
.L_998:
        /*163c*/ 	.word	index@(_ZN2at6native18elementwise_kernelILi128ELi4EZNS0_15gpu_kernel_implINS0_13AUnaryFunctorIN3c104HalfES5_S5_ZZZNS0_21heaviside_kernel_cudaERNS_18TensorIteratorBaseEENKUlvE_clEvENKUlvE6_clEvEUlS5_S5_E_EEEEvS7_RKT_EUliE_EEviT1_)
        /*1640*/ 	.word	0x00000018


	//----- nvinfo : EIATTR_FRAME_SIZE
	.align		4
.L_999:
        /*1644*/ 	.byte	0x04, 0x11
        /*1646*/ 	.short	(.L_1001 - .L_1000)
	.align		4
.L_1000:
        /*1648*/ 	.word	index@(_ZN2at6native18elementwise_kernelILi128ELi4EZNS0_15gpu_kernel_implINS0_13AUnaryFunctorIN3c104HalfES5_S5_ZZZNS0_21heaviside_kernel_cudaERNS_18TensorIteratorBaseEENKUlvE_clEvENKUlvE6_clEvEUlS5_S5_E_EEEEvS7_RKT_EUliE_EEviT1_)
        /*164c*/ 	.word	0x00000000


	//----- nvinfo : EIATTR_REGCOUNT
	.align		4
.L_1001:
        /*1650*/ 	.byte	0x04, 0x2f
        /*1652*/ 	.short	(.L_1003 - .L_1002)
	.align		4
.L_1002:
        /*1654*/ 	.word	index@(_ZN2at6native29vectorized_elementwise_kernelILi8ENS0_13BUnaryFunctorIN3c104HalfES4_S4_ZZZNS0_21heaviside_kernel_cudaERNS_18TensorIteratorBaseEENKUlvE_clEvENKUlvE6_clEvEUlS4_S4_E_EESt5arrayIPcLm2EEEEviT0_T1_)
        /*1658*/ 	.word	0x00000004


	//----- nvinfo : EIATTR_FRAME_SIZE
	.align		4
.L_1003:
        /*165c*/ 	.byte	0x04, 0x11
        /*165e*/ 	.short	(.L_1005 - .L_1004)
	.align		4
.L_1004:
        /*1660*/ 	.word	index@(_ZN2at6native29vectorized_elementwise_kernelILi8ENS0_13BUnaryFunctorIN3c104HalfES4_S4_ZZZNS0_21heaviside_kernel_cudaERNS_18TensorIteratorBaseEENKUlvE_clEvENKUlvE6_clEvEUlS4_S4_E_EESt5arrayIPcLm2EEEEviT0_T1_)
        /*1664*/ 	.word	0x00000000


	//----- nvinfo : EIATTR_REGCOUNT
	.align		4
.L_1005:
        /*1668*/ 	.byte	0x04, 0x2f
        /*166a*/ 	.short	(.L_1007 - .L_1006)
	.align		4
.L_1006:
        /*166c*/ 	.word	index@(_ZN2at6native29vectorized_elementwise_kernelILi4ENS0_13BUnaryFunctorIN3c104HalfES4_S4_ZZZNS0_21heaviside_kernel_cudaERNS_18TensorIteratorBaseEENKUlvE_clEvENKUlvE6_clEvEUlS4_S4_E_EESt5arrayIPcLm2EEEEviT0_T1_)
        /*1670*/ 	.word	0x0000001e


	//----- nvinfo : EIATTR_FRAME_SIZE
	.align		4
.L_1007:
        /*1674*/ 	.byte	0x04, 0x11
        /*1676*/ 	.short	(.L_1009 - .L_1008)
	.align		4
.L_1008:
        /*1678*/ 	.word	index@(_ZN2at6native29vectorized_elementwise_kernelILi4ENS0_13BUnaryFunctorIN3c104HalfES4_S4_ZZZNS0_21heaviside_kernel_cudaERNS_18TensorIteratorBaseEENKUlvE_clEvENKUlvE6_clEvEUlS4_S4_E_EESt5arrayIPcLm2EEEEviT0_T1_)
        /*167c*/ 	.word	0x00000000


	//----- nvinfo : EIATTR_REGCOUNT
	.align		4
.L_1009:
        /*1680*/ 	.byte	0x04, 0x2f
        /*1682*/ 	.short	(.L_1011 - .L_1010)
	.align		4
.L_1010:
        /*1684*/ 	.word	index@(_ZN2at6native29vectorized_elementwise_kernelILi2ENS0_13BUnaryFunctorIN3c104HalfES4_S4_ZZZNS0_21heaviside_kernel_cudaERNS_18TensorIteratorBaseEENKUlvE_clEvENKUlvE6_clEvEUlS4_S4_E_EESt5arrayIPcLm2EEEEviT0_T1_)
        /*1688*/ 	.word	0x0000001e


	//----- nvinfo : EIATTR_FRAME_SIZE
	.align		4
.L_1011:
        /*168c*/ 	.byte	0x04, 0x11
        /*168e*/ 	.short	(.L_1013 - .L_1012)
	.align		4
.L_1012:
        /*1690*/ 	.word	index@(_ZN2at6native29vectorized_elementwise_kernelILi2ENS0_13BUnaryFunctorIN3c104HalfES4_S4_ZZZNS0_21heaviside_kernel_cudaERNS_18TensorIteratorBaseEENKUlvE_clEvENKUlvE6_clEvEUlS4_S4_E_EESt5arrayIPcLm2EEEEviT0_T1_)
        /*1694*/ 	.word	0x00000000


	//----- nvinfo : EIATTR_REGCOUNT
	.align		4
.L_1013:
        /*1698*/ 	.byte	0x04, 0x2f
        /*169a*/ 	.short	(.L_1015 - .L_1014)
	.align		4
.L_1014:
        /*169c*/ 	.word	index@(_ZN2at6native27unrolled_elementwise_kernelINS0_13BUnaryFunctorIN3c104HalfES4_S4_ZZZNS0_21heaviside_kernel_cudaERNS_18TensorIteratorBaseEENKUlvE_clEvENKUlvE6_clEvEUlS4_S4_E_EESt5arrayIPcLm2EELi4E23TrivialOffsetCalculatorILi1EjESF_NS0_6memory15LoadWithoutCastENSG_16StoreWithoutCastEEEviT_T0_T2_T3_T4_T5_)
        /*16a0*/ 	.word	0x00000016


	//----- nvinfo : EIATTR_FRAME_SIZE
	.align		4
.L_1015:
        /*16a4*/ 	.byte	0x04, 0x11
        /*16a6*/ 	.short	(.L_1017 - .L_1016)
	.align		4
.L_1016:
        /*16a8*/ 	.word	index@(_ZN2at6native27unrolled_elementwise_kernelINS0_13BUnaryFunctorIN3c104HalfES4_S4_ZZZNS0_21heaviside_kernel_cudaERNS_18TensorIteratorBaseEENKUlvE_clEvENKUlvE6_clEvEUlS4_S4_E_EESt5arrayIPcLm2EELi4E23TrivialOffsetCalculatorILi1EjESF_NS0_6memory15LoadWithoutCastENSG_16StoreWithoutCastEEEviT_T0_T2_T3_T4_T5_)
        /*16ac*/ 	.word	0x00000000


	//----- nvinfo : EIATTR_REGCOUNT
	.align		4
.L_1017:
        /*16b0*/ 	.byte	0x04, 0x2f
        /*16b2*/ 	.short	(.L_1019 - .L_1018)
	.align		4
.L_1018:
        /*16b4*/ 	.word	index@(_ZN2at6native18elementwise_kernelILi128ELi4EZNS0_22gpu_kernel_impl_nocastINS0_13BUnaryFunctorIN3c104HalfES5_S5_ZZZNS0_21heaviside_kernel_cudaERNS_18TensorIteratorBaseEENKUlvE_clEvENKUlvE6_clEvEUlS5_S5_E_EEEEvS7_RKT_EUliE_EEviT1_)
        /*16b8*/ 	.word	0x00000014


	//----- nvinfo : EIATTR_FRAME_SIZE
	.align		4
.L_1019:
        /*16bc*/ 	.byte	0x04, 0x11
        /*16be*/ 	.short	(.L_1021 - .L_1020)
	.align		4
.L_1020:
        /*16c0*/ 	.word	index@(_ZN2at6native18elementwise_kernelILi128ELi4EZNS0_22gpu_kernel_impl_nocastINS0_13BUnaryFunctorIN3c104HalfES5_S5_ZZZNS0_21heaviside_kernel_cudaERNS_18TensorIteratorBaseEENKUlvE_clEvENKUlvE6_clEvEUlS5_S5_E_EEEEvS7_RKT_EUliE_EEviT1_)
        /*16c4*/ 	.word	0x00000000


	//----- nvinfo : EIATTR_REGCOUNT
	.align		4
.L_1021:
        /*16c8*/ 	.byte	0x04, 0x2f
        /*16ca*/ 	.short	(.L_1023 - .L_1022)
	.align		4
.L_1022:
        /*16cc*/ 	.word	index@(_ZN2at6native27unrolled_elementwise_kernelINS0_13BUnaryFunctorIN3c104HalfES4_S4_ZZZNS0_21heaviside_kernel_cudaERNS_18TensorIteratorBaseEENKUlvE_clEvENKUlvE6_clEvEUlS4_S4_E_EESt5arrayIPcLm2EELi4E23TrivialOffsetCalculatorILi1EjESF_NS0_6memory12LoadWithCastILi1EEENSG_13StoreWithCastILi1EEEEEviT_T0_T2_T3_T4_T5_)
        /*16d0*/ 	.word	0x0000001c


	//----- nvinfo : EIATTR_FRAME_SIZE
	.align		4
.L_1023:
        /*16d4*/ 	.byte	0x04, 0x11
        /*16d6*/ 	.short	(.L_1025 - .L_1024)
	.align		4
.L_1024:
        /*16d8*/ 	.word	index@(_ZN2at6native27unrolled_elementwise_kernelINS0_13BUnaryFunctorIN3c104HalfES4_S4_ZZZNS0_21heaviside_kernel_cudaERNS_18TensorIteratorBaseEENKUlvE_clEvENKUlvE6_clEvEUlS4_S4_E_EESt5arrayIPcLm2EELi4E23TrivialOffsetCalculatorILi1EjESF_NS0_6memory12LoadWithCastILi1EEENSG_13StoreWithCastILi1EEEEEviT_T0_T2_T3_T4_T5_)
        /*16dc*/ 	.word	0x00000000


	//----- nvinfo : EIATTR_REGCOUNT
	.align		4
.L_1025:
        /*16e0*/ 	.byte	0x04, 0x2f
        /*16e2*/ 	.short	(.L_1027 - .L_1026)
	.align		4
.L_1026:
        /*16e4*/ 	.word	index@(_ZN2at6native18elementwise_kernelILi128ELi4EZNS0_15gpu_kernel_implINS0_13BUnaryFunctorIN3c104HalfES5_S5_ZZZNS0_21heaviside_kernel_cudaERNS_18TensorIteratorBaseEENKUlvE_clEvENKUlvE6_clEvEUlS5_S5_E_EEEEvS7_RKT_EUliE_EEviT1_)
        /*16e8*/ 	.word	0x00000018


	//----- nvinfo : EIATTR_FRAME_SIZE
	.align		4
.L_1027:
        /*16ec*/ 	.byte	0x04, 0x11
        /*16ee*/ 	.short	(.L_1029 - .L_1028)
	.align		4
.L_1028:
        /*16f0*/ 	.word	index@(_ZN2at6native18elementwise_kernelILi128ELi4EZNS0_15gpu_kernel_implINS0_13BUnaryFunctorIN3c104HalfES5_S5_ZZZNS0_21heaviside_kernel_cudaERNS_18TensorIteratorBaseEENKUlvE_clEvENKUlvE6_clEvEUlS5_S5_E_EEEEvS7_RKT_EUliE_EEviT1_)
        /*16f4*/ 	.word	0x00000000


	//----- nvinfo : EIATTR_REGCOUNT
	.align		4
.L_1029:
        /*16f8*/ 	.byte	0x04, 0x2f
        /*16fa*/ 	.short	(.L_1031 - .L_1030)
	.align		4
.L_1030:
        /*16fc*/ 	.word	index@(_ZN2at6native29vectorized_elementwise_kernelILi8ENS0_13BinaryFunctorIN3c104HalfES4_S4_ZZZNS0_21heaviside_kernel_cudaERNS_18TensorIteratorBaseEENKUlvE_clEvENKUlvE6_clEvEUlS4_S4_E_EESt5arrayIPcLm3EEEEviT0_T1_)
        /*1700*/ 	.word	0x00000004


	//----- nvinfo : EIATTR_FRAME_SIZE
	.align		4
.L_1031:
        /*1704*/ 	.byte	0x04, 0x11
        /*1706*/ 	.short	(.L_1033 - .L_1032)
	.align		4
.L_1032:
        /*1708*/ 	.word	index@(_ZN2at6native29vectorized_elementwise_kernelILi8ENS0_13BinaryFunctorIN3c104HalfES4_S4_ZZZNS0_21heaviside_kernel_cudaERNS_18TensorIteratorBaseEENKUlvE_clEvENKUlvE6_clEvEUlS4_S4_E_EESt5arrayIPcLm3EEEEviT0_T1_)
        /*170c*/ 	.word	0x00000000


	//----- nvinfo : EIATTR_REGCOUNT
	.align		4
.L_1033:
        /*1710*/ 	.byte	0x04, 0x2f
        /*1712*/ 	.short	(.L_1035 - .L_1034)
	.align		4
.L_1034:
        /*1714*/ 	.word	index@(_ZN2at6native29vectorized_elementwise_kernelILi4ENS0_13BinaryFunctorIN3c104HalfES4_S4_ZZZNS0_21heaviside_kernel_cudaERNS_18TensorIteratorBaseEENKUlvE_clEvENKUlvE6_clEvEUlS4_S4_E_EESt5arrayIPcLm3EEEEviT0_T1_)
        /*1718*/ 	.word	0x00000020


	//----- nvinfo : EIATTR_FRAME_SIZE
	.align		4
.L_1035:
        /*171c*/ 	.byte	0x04, 0x11
        /*171e*/ 	.short	(.L_1037 - .L_1036)
	.align		4
.L_1036:
        /*1720*/ 	.word	index@(_ZN2at6native29vectorized_elementwise_kernelILi4ENS0_13BinaryFunctorIN3c104HalfES4_S4_ZZZNS0_21heaviside_kernel_cudaERNS_18TensorIteratorBaseEENKUlvE_clEvENKUlvE6_clEvEUlS4_S4_E_EESt5arrayIPcLm3EEEEviT0_T1_)
        /*1724*/ 	.word	0x00000000


	//----- nvinfo : EIATTR_REGCOUNT
	.align		4
.L_1037:
        /*1728*/ 	.byte	0x04, 0x2f
        /*172a*/ 	.short	(.L_1039 - .L_1038)
	.align		4
.L_1038:
        /*172c*/ 	.word	index@(_ZN2at6native29vectorized_elementwise_kernelILi2ENS0_13BinaryFunctorIN3c104HalfES4_S4_ZZZNS0_21heaviside_kernel_cudaERNS_18TensorIteratorBaseEENKUlvE_clEvENKUlvE6_clEvEUlS4_S4_E_EESt5arrayIPcLm3EEEEviT0_T1_)
        /*1730*/ 	.word	0x00000020


	//----- nvinfo : EIATTR_FRAME_SIZE
	.align		4
.L_1039:
        /*1734*/ 	.byte	0x04, 0x11
        /*1736*/ 	.short	(.L_1041 - .L_1040)
	.align		4
.L_1040:
        /*1738*/ 	.word	index@(_ZN2at6native29vectorized_elementwise_kernelILi2ENS0_13BinaryFunctorIN3c104HalfES4_S4_ZZZNS0_21heaviside_kernel_cudaERNS_18TensorIteratorBaseEENKUlvE_clEvENKUlvE6_clEvEUlS4_S4_E_EESt5arrayIPcLm3EEEEviT0_T1_)
        /*173c*/ 	.word	0x00000000


	//----- nvinfo : EIATTR_REGCOUNT
	.align		4
.L_1041:
        /*1740*/ 	.byte	0x04, 0x2f
        /*1742*/ 	.short	(.L_1043 - .L_1042)
	.align		4
.L_1042:
        /*1744*/ 	.word	index@(_ZN2at6native27unrolled_elementwise_kernelINS0_13BinaryFunctorIN3c104HalfES4_S4_ZZZNS0_21heaviside_kernel_cudaERNS_18TensorIteratorBaseEENKUlvE_clEvENKUlvE6_clEvEUlS4_S4_E_EESt5arrayIPcLm3EELi4E23TrivialOffsetCalculatorILi2EjESE_ILi1EjENS0_6memory15LoadWithoutCastENSH_16StoreWithoutCastEEEviT_T0_T2_T3_T4_T5_)
        /*1748*/ 	.word	0x00000020


	//----- nvinfo : EIATTR_FRAME_SIZE
	.align		4
.L_1043:
        /*174c*/ 	.byte	0x04, 0x11
        /*174e*/ 	.short	(.L_1045 - .L_1044)
	.align		4
.L_1044:
        /*1750*/ 	.word	index@(_ZN2at6native27unrolled_elementwise_kernelINS0_13BinaryFunctorIN3c104HalfES4_S4_ZZZNS0_21heaviside_kernel_cudaERNS_18TensorIteratorBaseEENKUlvE_clEvENKUlvE6_clEvEUlS4_S4_E_EESt5arrayIPcLm3EELi4E23TrivialOffsetCalculatorILi2EjESE_ILi1EjENS0_6memory15LoadWithoutCastENSH_16StoreWithoutCastEEEviT_T0_T2_T3_T4_T5_)
        /*1754*/ 	.word	0x00000000


	//----- nvinfo : EIATTR_REGCOUNT
	.align		4
.L_1045:
        /*1758*/ 	.byte	0x04, 0x2f
        /*175a*/ 	.short	(.L_1047 - .L_1046)
	.align		4
.L_1046:
        /*175c*/ 	.word	index@(_ZN2at6native18elementwise_kernelILi128ELi4EZNS0_22gpu_kernel_impl_nocastINS0_13BinaryFunctorIN3c104HalfES5_S5_ZZZNS0_21heaviside_kernel_cudaERNS_18TensorIteratorBaseEENKUlvE_clEvENKUlvE6_clEvEUlS5_S5_E_EEEEvS7_RKT_EUliE_EEviT1_)
        /*1760*/ 	.word	0x00000014


	//----- nvinfo : EIATTR_FRAME_SIZE
	.align		4
.L_1047:
        /*1764*/ 	.byte	0x04, 0x11
        /*1766*/ 	.short	(.L_1049 - .L_1048)
	.align		4
.L_1048:
        /*1768*/ 	.word	index@(_ZN2at6native18elementwise_kernelILi128ELi4EZNS0_22gpu_kernel_impl_nocastINS0_13BinaryFunctorIN3c104HalfES5_S5_ZZZNS0_21heaviside_kernel_cudaERNS_18TensorIteratorBaseEENKUlvE_clEvENKUlvE6_clEvEUlS5_S5_E_EEEEvS7_RKT_EUliE_EEviT1_)
        /*176c*/ 	.word	0x00000000


	//----- nvinfo : EIATTR_REGCOUNT
	.align		4
.L_1049:
        /*1770*/ 	.byte	0x04, 0x2f
        /*1772*/ 	.short	(.L_1051 - .L_1050)
	.align		4
.L_1050:
        /*1774*/ 	.word	index@(_ZN2at6native27unrolled_elementwise_kernelINS0_13BinaryFunctorIN3c104HalfES4_S4_ZZZNS0_21heaviside_kernel_cudaERNS_18TensorIteratorBaseEENKUlvE_clEvENKUlvE6_clEvEUlS4_S4_E_EESt5arrayIPcLm3EELi4E23TrivialOffsetCalculatorILi2EjESE_ILi1EjENS0_6memory12LoadWithCastILi2EEENSH_13StoreWithCastILi1EEEEEviT_T0_T2_T3_T4_T5_)
        /*1778*/ 	.word	0x00000020


	//----- nvinfo : EIATTR_FRAME_SIZE
	.align		4
.L_1051:
        /*177c*/ 	.byte	0x04, 0x11
        /*177e*/ 	.short	(.L_1053 - .L_1052)
	.align		4
.L_1052:
        /*1780*/ 	.word	index@(_ZN2at6native27unrolled_elementwise_kernelINS0_13BinaryFunctorIN3c104HalfES4_S4_ZZZNS0_21heaviside_kernel_cudaERNS_18TensorIteratorBaseEENKUlvE_clEvENKUlvE6_clEvEUlS4_S4_E_EESt5arrayIPcLm3EELi4E23TrivialOffsetCalculatorILi2EjESE_ILi1EjENS0_6memory12LoadWithCastILi2EEENSH_13StoreWithCastILi1EEEEEviT_T0_T2_T3_T4_T5_)
        /*1784*/ 	.word	0x00000000


	//----- nvinfo : EIATTR_REGCOUNT
	.align		4
.L_1053:
        /*1788*/ 	.byte	0x04, 0x2f
        /*178a*/ 	.short	(.L_1055 - .L_1054)
	.align		4
.L_1054:
        /*178c*/ 	.word	index@(_ZN2at6native18elementwise_kernelILi128ELi4EZNS0_15gpu_kernel_implINS0_13BinaryFunctorIN3c104HalfES5_S5_ZZZNS0_21heaviside_kernel_cudaERNS_18TensorIteratorBaseEENKUlvE_clEvENKUlvE6_clEvEUlS5_S5_E_EEEEvS7_RKT_EUliE_EEviT1_)
        /*1790*/ 	.word	0x00000018


	//----- nvinfo : EIATTR_FRAME_SIZE
	.align		4
.L_1055:
        /*1794*/ 	.byte	0x04, 0x11
        /*1796*/ 	.short	(.L_1057 - .L_1056)
	.align		4
.L_1056:
        /*1798*/ 	.word	index@(_ZN2at6native18elementwise_kernelILi128ELi4EZNS0_15gpu_kernel_implINS0_13BinaryFunctorIN3c104HalfES5_S5_ZZZNS0_21heaviside_kernel_cudaERNS_18TensorIteratorBaseEENKUlvE_clEvENKUlvE6_clEvEUlS5_S5_E_EEEEvS7_RKT_EUliE_EEviT1_)
        /*179c*/ 	.word	0x00000000


	//----- nvinfo : EIATTR_REGCOUNT
	.align		4
.L_1057:
        /*17a0*/ 	.byte	0x04, 0x2f
        /*17a2*/ 	.short	(.L_1059 - .L_1058)
	.align		4
.L_1058:
        /*17a4*/ 	.word	index@(_ZN2at6native29vectorized_elementwise_kernelILi8ENS0_13AUnaryFunctorIbbbZZZNS0_21heaviside_kernel_cudaERNS_18TensorIteratorBaseEENKUlvE_clEvENKUlvE7_clEvEUlbbE_EESt5arrayIPcLm2EEEEviT0_T1_)
        /*17a8*/ 	.word	0x00000004


	//----- nvinfo : EIATTR_FRAME_SIZE
	.align		4
.L_1059:
        /*17ac*/ 	.byte	0x04, 0x11
        /*17ae*/ 	.short	(.L_1061 - .L_1060)
	.align		4
.L_1060:
        /*17b0*/ 	.word	index@(_ZN2at6native29vectorized_elementwise_kernelILi8ENS0_13AUnaryFunctorIbbbZZZNS0_21heaviside_kernel_cudaERNS_18TensorIteratorBaseEENKUlvE_clEvENKUlvE7_clEvEUlbbE_EESt5arrayIPcLm2EEEEviT0_T1_)
        /*17b4*/ 	.word	0x00000000


	//----- nvinfo : EIATTR_REGCOUNT
	.align		4
.L_1061:
        /*17b8*/ 	.byte	0x04, 0x2f
        /*17ba*/ 	.short	(.L_1063 - .L_1062)
	.align		4
.L_1062:
        /*17bc*/ 	.word	index@(_ZN2at6native29vectorized_elementwise_kernelILi4ENS0_13AUnaryFunctorIbbbZZZNS0_21heaviside_kernel_cudaERNS_18TensorIteratorBaseEENKUlvE_clEvENKUlvE7_clEvEUlbbE_EESt5arrayIPcLm2EEEEviT0_T1_)
        /*17c0*/ 	.word	0x0000001c


	//----- nvinfo : EIATTR_FRAME_SIZE
	.align		4
.L_1063:
        /*17c4*/ 	.byte	0x04, 0x11
        /*17c6*/ 	.short	(.L_1065 - .L_1064)
	.align		4
.L_1064:
        /*17c8*/ 	.word	index@(_ZN2at6native29vectorized_elementwise_kernelILi4ENS0_13AUnaryFunctorIbbbZZZNS0_21heaviside_kernel_cudaERNS_18TensorIteratorBaseEENKUlvE_clEvENKUlvE7_clEvEUlbbE_EESt5arrayIPcLm2EEEEviT0_T1_)
        /*17cc*/ 	.word	0x00000000


	//----- nvinfo : EIATTR_REGCOUNT
	.align		4
.L_1065:
        /*17d0*/ 	.byte	0x04, 0x2f
        /*17d2*/ 	.short	(.L_1067 - .L_1066)
	.align		4
.L_1066:
        /*17d4*/ 	.word	index@(_ZN2at6native29vectorized_elementwise_kernelILi2ENS0_13AUnaryFunctorIbbbZZZNS0_21heaviside_kernel_cudaERNS_18TensorIteratorBaseEENKUlvE_clEvENKUlvE7_clEvEUlbbE_EESt5arrayIPcLm2EEEEviT0_T1_)
        /*17d8*/ 	.word	0x0000001c


	//----- nvinfo : EIATTR_FRAME_SIZE
	.align		4
.L_1067:
        /*17dc*/ 	.byte	0x04, 0x11
        /*17de*/ 	.short	(.L_1069 - .L_1068)
	.align		4
.L_1068:
        /*17e0*/ 	.word	index@(_ZN2at6native29vectorized_elementwise_kernelILi2ENS0_13AUnaryFunctorIbbbZZZNS0_21heaviside_kernel_cudaERNS_18TensorIteratorBaseEENKUlvE_clEvENKUlvE7_clEvEUlbbE_EESt5arrayIPcLm2EEEEviT0_T1_)
        /*17e4*/ 	.word	0x00000000


	//----- nvinfo : EIATTR_REGCOUNT
	.align		4
.L_1069:
        /*17e8*/ 	.byte	0x04, 0x2f
        /*17ea*/ 	.short	(.L_1071 - .L_1070)
	.align		4
.L_1070:
        /*17ec*/ 	.word	index@(_ZN2at6native27unrolled_elementwise_kernelINS0_13AUnaryFunctorIbbbZZZNS0_21heaviside_kernel_cudaERNS_18TensorIteratorBaseEENKUlvE_clEvENKUlvE7_clEvEUlbbE_EESt5arrayIPcLm2EELi4E23TrivialOffsetCalculatorILi1EjESD_NS0_6memory15LoadWithoutCastENSE_16StoreWithoutCastEEEviT_T0_T2_T3_T4_T5_)
        /*17f0*/ 	.word	0x00000016


	//----- nvinfo : EIATTR_FRAME_SIZE
	.align		4
.L_1071:
        /*17f4*/ 	.byte	0x04, 0x11
        /*17f6*/ 	.short	(.L_1073 - .L_1072)
	.align		4
.L_1072:
        /*17f8*/ 	.word	index@(_ZN2at6native27unrolled_elementwise_kernelINS0_13AUnaryFunctorIbbbZZZNS0_21heaviside_kernel_cudaERNS_18TensorIteratorBaseEENKUlvE_clEvENKUlvE7_clEvEUlbbE_EESt5arrayIPcLm2EELi4E23TrivialOffsetCalculatorILi1EjESD_NS0_6memory15LoadWithoutCastENSE_16StoreWithoutCastEEEviT_T0_T2_T3_T4_T5_)
        /*17fc*/ 	.word	0x00000000


	//----- nvinfo : EIATTR_REGCOUNT
	.align		4
.L_1073:
        /*1800*/ 	.byte	0x04, 0x2f
        /*1802*/ 	.short	(.L_1075 - .L_1074)
	.align		4
.L_1074:
        /*1804*/ 	.word	index@(_ZN2at6native18elementwise_kernelILi128ELi4EZNS0_22gpu_kernel_impl_nocastINS0_13AUnaryFunctorIbbbZZZNS0_21heaviside_kernel_cudaERNS_18TensorIteratorBaseEENKUlvE_clEvENKUlvE7_clEvEUlbbE_EEEEvS5_RKT_EUliE_EEviT1_)
        /*1808*/ 	.word	0x00000014


	//----- nvinfo : EIATTR_FRAME_SIZE
	.align		4
.L_1075:
        /*180c*/ 	.byte	0x04, 0x11
        /*180e*/ 	.short	(.L_1077 - .L_1076)
	.align		4
.L_1076:
        /*1810*/ 	.word	index@(_ZN2at6native18elementwise_kernelILi128ELi4EZNS0_22gpu_kernel_impl_nocastINS0_13AUnaryFunctorIbbbZZZNS0_21heaviside_kernel_cudaERNS_18TensorIteratorBaseEENKUlvE_clEvENKUlvE7_clEvEUlbbE_EEEEvS5_RKT_EUliE_EEviT1_)
        /*1814*/ 	.word	0x00000000


	//----- nvinfo : EIATTR_REGCOUNT
	.align		4
.L_1077:
        /*1818*/ 	.byte	0x04, 0x2f
        /*181a*/ 	.short	(.L_1079 - .L_1078)
	.align		4
.L_1078:
        /*181c*/ 	.word	index@(_ZN2at6native27unrolled_elementwise_kernelINS0_13AUnaryFunctorIbbbZZZNS0_21heaviside_kernel_cudaERNS_18TensorIteratorBaseEENKUlvE_clEvENKUlvE7_clEvEUlbbE_EESt5arrayIPcLm2EELi4E23TrivialOffsetCalculatorILi1EjESD_NS0_6memory12LoadWithCastILi1EEENSE_13StoreWithCastILi1EEEEEviT_T0_T2_T3_T4_T5_)
        /*1820*/ 	.word	0x0000001c


	//----- nvinfo : EIATTR_FRAME_SIZE
	.align		4
.L_1079:
        /*1824*/ 	.byte	0x04, 0x11
        /*1826*/ 	.short	(.L_1081 - .L_1080)
	.align		4
.L_1080:
        /*1828*/ 	.word	index@(_ZN2at6native27unrolled_elementwise_kernelINS0_13AUnaryFunctorIbbbZZZNS0_21heaviside_kernel_cudaERNS_18TensorIteratorBaseEENKUlvE_clEvENKUlvE7_clEvEUlbbE_EESt5arrayIPcLm2EELi4E23TrivialOffsetCalculatorILi1EjESD_NS0_6memory12LoadWithCastILi1EEENSE_13StoreWithCastILi1EEEEEviT_T0_T2_T3_T4_T5_)
        /*182c*/ 	.word	0x00000000


	//----- nvinfo : EIATTR_REGCOUNT
	.align		4
.L_1081:
        /*1830*/ 	.byte	0x04, 0x2f
        /*1832*/ 	.short	(.L_1083 - .L_1082)
	.align		4
.L_1082:
        /*1834*/ 	.word	index@(_ZN2at6native18elementwise_kernelILi128ELi4EZNS0_15gpu_kernel_implINS0_13AUnaryFunctorIbbbZZZNS0_21heaviside_kernel_cudaERNS_18TensorIteratorBaseEENKUlvE_clEvENKUlvE7_clEvEUlbbE_EEEEvS5_RKT_EUliE_EEviT1_)
        /*1838*/ 	.word	0x00000018


	//----- nvinfo : EIATTR_FRAME_SIZE
	.align		4
.L_1083:
        /*183c*/ 	.byte	0x04, 0x11
        /*183e*/ 	.short	(.L_1085 - .L_1084)
	.align		4
.L_1084:
        /*1840*/ 	.word	index@(_ZN2at6native18elementwise_kernelILi128ELi4EZNS0_15gpu_kernel_implINS0_13AUnaryFunctorIbbbZZZNS0_21heaviside_kernel_cudaERNS_18TensorIteratorBaseEENKUlvE_clEvENKUlvE7_clEvEUlbbE_EEEEvS5_RKT_EUliE_EEviT1_)
        /*1844*/ 	.word	0x00000000


	//----- nvinfo : EIATTR_REGCOUNT
	.align		4
.L_1085:
        /*1848*/ 	.byte	0x04, 0x2f
        /*184a*/ 	.short	(.L_1087 - .L_1086)
	.align		4
.L_1086:
        /*184c*/ 	.word	index@(_ZN2at6native29vectorized_elementwise_kernelILi8ENS0_13BUnaryFunctorIbbbZZZNS0_21heaviside_kernel_cudaERNS_18TensorIteratorBaseEENKUlvE_clEvENKUlvE7_clEvEUlbbE_EESt5arrayIPcLm2EEEEviT0_T1_)
        /*1850*/ 	.word	0x00000004


	//----- nvinfo : EIATTR_FRAME_SIZE
	.align		4
.L_1087:
        /*1854*/ 	.byte	0x04, 0x11
        /*1856*/ 	.short	(.L_1089 - .L_1088)
	.align		4
.L_1088:
        /*1858*/ 	.word	index@(_ZN2at6native29vectorized_elementwise_kernelILi8ENS0_13BUnaryFunctorIbbbZZZNS0_21heaviside_kernel_cudaERNS_18TensorIteratorBaseEENKUlvE_clEvENKUlvE7_clEvEUlbbE_EESt5arrayIPcLm2EEEEviT0_T1_)
        /*185c*/ 	.word	0x00000000


	//----- nvinfo : EIATTR_REGCOUNT
	.align		4
.L_1089:
        /*1860*/ 	.byte	0x04, 0x2f
        /*1862*/ 	.short	(.L_1091 - .L_1090)
	.align		4
.L_1090:
        /*1864*/ 	.word	index@(_ZN2at6native29vectorized_elementwise_kernelILi4ENS0_13BUnaryFunctorIbbbZZZNS0_21heaviside_kernel_cudaERNS_18TensorIteratorBaseEENKUlvE_clEvENKUlvE7_clEvEUlbbE_EESt5arrayIPcLm2EEEEviT0_T1_)
        /*1868*/ 	.word	0x0000001c


	//----- nvinfo : EIATTR_FRAME_SIZE
	.align		4
.L_1091:
        /*186c*/ 	.byte	0x04, 0x11
        /*186e*/ 	.short	(.L_1093 - .L_1092)
	.align		4
.L_1092:
        /*1870*/ 	.word	index@(_ZN2at6native29vectorized_elementwise_kernelILi4ENS0_13BUnaryFunctorIbbbZZZNS0_21heaviside_kernel_cudaERNS_18TensorIteratorBaseEENKUlvE_clEvENKUlvE7_clEvEUlbbE_EESt5arrayIPcLm2EEEEviT0_T1_)
        /*1874*/ 	.word	0x00000000


	//----- nvinfo : EIATTR_REGCOUNT
	.align		4
.L_1093:
        /*1878*/ 	.byte	0x04, 0x2f
        /*187a*/ 	.short	(.L_1095 - .L_1094)
	.align		4
.L_1094:
        /*187c*/ 	.word	index@(_ZN2at6native29vectorized_elementwise_kernelILi2ENS0_13BUnaryFunctorIbbbZZZNS0_21heaviside_kernel_cudaERNS_18TensorIteratorBaseEENKUlvE_clEvENKUlvE7_clEvEUlbbE_EESt5arrayIPcLm2EEEEviT0_T1_)
        /*1880*/ 	.word	0x0000001c


	//----- nvinfo : EIATTR_FRAME_SIZE
	.align		4
.L_1095:
        /*1884*/ 	.byte	0x04, 0x11
        /*1886*/ 	.short	(.L_1097 - .L_1096)
	.align		4
.L_1096:
        /*1888*/ 	.word	index@(_ZN2at6native29vectorized_elementwise_kernelILi2ENS0_13BUnaryFunctorIbbbZZZNS0_21heaviside_kernel_cudaERNS_18TensorIteratorBaseEENKUlvE_clEvENKUlvE7_clEvEUlbbE_EESt5arrayIPcLm2EEEEviT0_T1_)
        /*188c*/ 	.word	0x00000000


	//----- nvinfo : EIATTR_REGCOUNT
	.align		4
.L_1097:
        /*1890*/ 	.byte	0x04, 0x2f
        /*1892*/ 	.short	(.L_1099 - .L_1098)
	.align		4
.L_1098:
        /*1894*/ 	.word	index@(_ZN2at6native27unrolled_elementwise_kernelINS0_13BUnaryFunctorIbbbZZZNS0_21heaviside_kernel_cudaERNS_18TensorIteratorBaseEENKUlvE_clEvENKUlvE7_clEvEUlbbE_EESt5arrayIPcLm2EELi4E23TrivialOffsetCalculatorILi1EjESD_NS0_6memory15LoadWithoutCastENSE_16StoreWithoutCastEEEviT_T0_T2_T3_T4_T5_)
        /*1898*/ 	.word	0x00000016


	//----- nvinfo : EIATTR_FRAME_SIZE
	.align		4
.L_1099:
        /*189c*/ 	.byte	0x04, 0x11
        /*189e*/ 	.short	(.L_1101 - .L_1100)
	.align		4
.L_1100:
        /*18a0*/ 	.word	index@(_ZN2at6native27unrolled_elementwise_kernelINS0_13BUnaryFunctorIbbbZZZNS0_21heaviside_kernel_cudaERNS_18TensorIteratorBaseEENKUlvE_clEvENKUlvE7_clEvEUlbbE_EESt5arrayIPcLm2EELi4E23TrivialOffsetCalculatorILi1EjESD_NS0_6memory15LoadWithoutCastENSE_16StoreWithoutCastEEEviT_T0_T2_T3_T4_T5_)
        /*18a4*/ 	.word	0x00000000


	//----- nvinfo : EIATTR_REGCOUNT
	.align		4
.L_1101:
        /*18a8*/ 	.byte	0x04, 0x2f
        /*18aa*/ 	.short	(.L_1103 - .L_1102)
	.align		4
.L_1102:
        /*18ac*/ 	.word	index@(_ZN2at6native18elementwise_kernelILi128ELi4EZNS0_22gpu_kernel_impl_nocastINS0_13BUnaryFunctorIbbbZZZNS0_21heaviside_kernel_cudaERNS_18TensorIteratorBaseEENKUlvE_clEvENKUlvE7_clEvEUlbbE_EEEEvS5_RKT_EUliE_EEviT1_)
        /*18b0*/ 	.word	0x00000014


	//----- nvinfo : EIATTR_FRAME_SIZE
	.align		4
.L_1103:
        /*18b4*/ 	.byte	0x04, 0x11
        /*18b6*/ 	.short	(.L_1105 - .L_1104)
	.align		4
.L_1104:
        /*18b8*/ 	.word	index@(_ZN2at6native18elementwise_kernelILi128ELi4EZNS0_22gpu_kernel_impl_nocastINS0_13BUnaryFunctorIbbbZZZNS0_21heaviside_kernel_cudaERNS_18TensorIteratorBaseEENKUlvE_clEvENKUlvE7_clEvEUlbbE_EEEEvS5_RKT_EUliE_EEviT1_)
        /*18bc*/ 	.word	0x00000000


	//----- nvinfo : EIATTR_REGCOUNT
	.align		4
.L_1105:
        /*18c0*/ 	.byte	0x04, 0x2f
        /*18c2*/ 	.short	(.L_1107 - .L_1106)
	.align		4
.L_1106:
        /*18c4*/ 	.word	index@(_ZN2at6native27unrolled_elementwise_kernelINS0_13BUnaryFunctorIbbbZZZNS0_21heaviside_kernel_cudaERNS_18TensorIteratorBaseEENKUlvE_clEvENKUlvE7_clEvEUlbbE_EESt5arrayIPcLm2EELi4E23TrivialOffsetCalculatorILi1EjESD_NS0_6memory12LoadWithCastILi1EEENSE_13StoreWithCastILi1EEEEEviT_T0_T2_T3_T4_T5_)
        /*18c8*/ 	.word	0x0000001d


	//----- nvinfo : EIATTR_FRAME_SIZE
	.align		4
.L_1107:
        /*18cc*/ 	.byte	0x04, 0x11
        /*18ce*/ 	.short	(.L_1109 - .L_1108)
	.align		4
.L_1108:
        /*18d0*/ 	.word	index@(_ZN2at6native27unrolled_elementwise_kernelINS0_13BUnaryFunctorIbbbZZZNS0_21heaviside_kernel_cudaERNS_18TensorIteratorBaseEENKUlvE_clEvENKUlvE7_clEvEUlbbE_EESt5arrayIPcLm2EELi4E23TrivialOffsetCalculatorILi1EjESD_NS0_6memory12LoadWithCastILi1EEENSE_13StoreWithCastILi1EEEEEviT_T0_T2_T3_T4_T5_)
        /*18d4*/ 	.word	0x00000000


	//----- nvinfo : EIATTR_REGCOUNT
	.align		4
.L_1109:
        /*18d8*/ 	.byte	0x04, 0x2f
        /*18da*/ 	.short	(.L_1111 - .L_1110)
	.align		4
.L_1110:
        /*18dc*/ 	.word	index@(_ZN2at6native18elementwise_kernelILi128ELi4EZNS0_15gpu_kernel_implINS0_13BUnaryFunctorIbbbZZZNS0_21heaviside_kernel_cudaERNS_18TensorIteratorBaseEENKUlvE_clEvENKUlvE7_clEvEUlbbE_EEEEvS5_RKT_EUliE_EEviT1_)
        /*18e0*/ 	.word	0x00000018


	//----- nvinfo : EIATTR_FRAME_SIZE
	.align		4
.L_1111:
        /*18e4*/ 	.byte	0x04, 0x11
        /*18e6*/ 	.short	(.L_1113 - .L_1112)
	.align		4
.L_1112:
        /*18e8*/ 	.word	index@(_ZN2at6native18elementwise_kernelILi128ELi4EZNS0_15gpu_kernel_implINS0_13BUnaryFunctorIbbbZZZNS0_21heaviside_kernel_cudaERNS_18TensorIteratorBaseEENKUlvE_clEvENKUlvE7_clEvEUlbbE_EEEEvS5_RKT_EUliE_EEviT1_)
        /*18ec*/ 	.word	0x00000000


	//----- nvinfo : EIATTR_REGCOUNT
	.align		4
.L_1113:
        /*18f0*/ 	.byte	0x04, 0x2f
        /*18f2*/ 	.short	(.L_1115 - .L_1114)
	.align		4
.L_1114:
        /*18f4*/ 	.word	index@(_ZN2at6native29vectorized_elementwise_kernelILi8ENS0_13BinaryFunctorIbbbZZZNS0_21heaviside_kernel_cudaERNS_18TensorIteratorBaseEENKUlvE_clEvENKUlvE7_clEvEUlbbE_EESt5arrayIPcLm3EEEEviT0_T1_)
        /*18f8*/ 	.word	0x00000004


	//----- nvinfo : EIATTR_FRAME_SIZE
	.align		4
.L_1115:
        /*18fc*/ 	.byte	0x04, 0x11
        /*18fe*/ 	.short	(.L_1117 - .L_1116)
	.align		4
.L_1116:
        /*1900*/ 	.word	index@(_ZN2at6native29vectorized_elementwise_kernelILi8ENS0_13BinaryFunctorIbbbZZZNS0_21heaviside_kernel_cudaERNS_18TensorIteratorBaseEENKUlvE_clEvENKUlvE7_clEvEUlbbE_EESt5arrayIPcLm3EEEEviT0_T1_)
        /*1904*/ 	.word	0x00000000


	//----- nvinfo : EIATTR_REGCOUNT
	.align		4
.L_1117:
        /*1908*/ 	.byte	0x04, 0x2f
        /*190a*/ 	.short	(.L_1119 - .L_1118)
	.align		4
.L_1118:
        /*190c*/ 	.word	index@(_ZN2at6native29vectorized_elementwise_kernelILi4ENS0_13BinaryFunctorIbbbZZZNS0_21heaviside_kernel_cudaERNS_18TensorIteratorBaseEENKUlvE_clEvENKUlvE7_clEvEUlbbE_EESt5arrayIPcLm3EEEEviT0_T1_)
        /*1910*/ 	.word	0x00000020


	//----- nvinfo : EIATTR_FRAME_SIZE
	.align		4
.L_1119:
        /*1914*/ 	.byte	0x04, 0x11
        /*1916*/ 	.short	(.L_1121 - .L_1120)
	.align		4
.L_1120:
        /*1918*/ 	.word	index@(_ZN2at6native29vectorized_elementwise_kernelILi4ENS0_13BinaryFunctorIbbbZZZNS0_21heaviside_kernel_cudaERNS_18TensorIteratorBaseEENKUlvE_clEvENKUlvE7_clEvEUlbbE_EESt5arrayIPcLm3EEEEviT0_T1_)
        /*191c*/ 	.word	0x00000000


	//----- nvinfo : EIATTR_REGCOUNT
	.align		4
.L_1121:
        /*1920*/ 	.byte	0x04, 0x2f
        /*1922*/ 	.short	(.L_1123 - .L_1122)
	.align		4
.L_1122:
        /*1924*/ 	.word	index@(_ZN2at6native29vectorized_elementwise_kernelILi2ENS0_13BinaryFunctorIbbbZZZNS0_21heaviside_kernel_cudaERNS_18TensorIteratorBaseEENKUlvE_clEvENKUlvE7_clEvEUlbbE_EESt5arrayIPcLm3EEEEviT0_T1_)
        /*1928*/ 	.word	0x00000020


	//----- nvinfo : EIATTR_FRAME_SIZE
	.align		4
.L_1123:
        /*192c*/ 	.byte	0x04, 0x11
        /*192e*/ 	.short	(.L_1125 - .L_1124)
	.align		4
.L_1124:
        /*1930*/ 	.word	index@(_ZN2at6native29vectorized_elementwise_kernelILi2ENS0_13BinaryFunctorIbbbZZZNS0_21heaviside_kernel_cudaERNS_18TensorIteratorBaseEENKUlvE_clEvENKUlvE7_clEvEUlbbE_EESt5arrayIPcLm3EEEEviT0_T1_)
        /*1934*/ 	.word	0x00000000


	//----- nvinfo : EIATTR_REGCOUNT
	.align		4
.L_1125:
        /*1938*/ 	.byte	0x04, 0x2f
        /*193a*/ 	.short	(.L_1127 - .L_1126)
	.align		4
.L_1126:
        /*193c*/ 	.word	index@(_ZN2at6native27unrolled_elementwise_kernelINS0_13BinaryFunctorIbbbZZZNS0_21heaviside_kernel_cudaERNS_18TensorIteratorBaseEENKUlvE_clEvENKUlvE7_clEvEUlbbE_EESt5arrayIPcLm3EELi4E23TrivialOffsetCalculatorILi2EjESC_ILi1EjENS0_6memory15LoadWithoutCastENSF_16StoreWithoutCastEEEviT_T0_T2_T3_T4_T5_)
        /*1940*/ 	.word	0x0000001e


	//----- nvinfo : EIATTR_FRAME_SIZE
	.align		4
.L_1127:
        /*1944*/ 	.byte	0x04, 0x11
        /*1946*/ 	.short	(.L_1129 - .L_1128)
	.align		4
.L_1128:
        /*1948*/ 	.word	index@(_ZN2at6native27unrolled_elementwise_kernelINS0_13BinaryFunctorIbbbZZZNS0_21heaviside_kernel_cudaERNS_18TensorIteratorBaseEENKUlvE_clEvENKUlvE7_clEvEUlbbE_EESt5arrayIPcLm3EELi4E23TrivialOffsetCalculatorILi2EjESC_ILi1EjENS0_6memory15LoadWithoutCastENSF_16StoreWithoutCastEEEviT_T0_T2_T3_T4_T5_)
        /*194c*/ 	.word	0x00000000


	//----- nvinfo : EIATTR_REGCOUNT
	.align		4
.L_1129:
        /*1950*/ 	.byte	0x04, 0x2f
        /*1952*/ 	.short	(.L_1131 - .L_1130)
	.align		4
.L_1130:
        /*1954*/ 	.word	index@(_ZN2at6native18elementwise_kernelILi128ELi4EZNS0_22gpu_kernel_impl_nocastINS0_13BinaryFunctorIbbbZZZNS0_21heaviside_kernel_cudaERNS_18TensorIteratorBaseEENKUlvE_clEvENKUlvE7_clEvEUlbbE_EEEEvS5_RKT_EUliE_EEviT1_)
        /*1958*/ 	.word	0x00000014


	//----- nvinfo : EIATTR_FRAME_SIZE
	.align		4
.L_1131:
        /*195c*/ 	.byte	0x04, 0x11
        /*195e*/ 	.short	(.L_1133 - .L_1132)
	.align		4
.L_1132:
        /*1960*/ 	.word	index@(_ZN2at6native18elementwise_kernelILi128ELi4EZNS0_22gpu_kernel_impl_nocastINS0_13BinaryFunctorIbbbZZZNS0_21heaviside_kernel_cudaERNS_18TensorIteratorBaseEENKUlvE_clEvENKUlvE7_clEvEUlbbE_EEEEvS5_RKT_EUliE_EEviT1_)
        /*1964*/ 	.word	0x00000000


	//----- nvinfo : EIATTR_REGCOUNT
	.align		4
.L_1133:
        /*1968*/ 	.byte	0x04, 0x2f
        /*196a*/ 	.short	(.L_1135 - .L_1134)
	.align		4
.L_1134:
        /*196c*/ 	.word	index@(_ZN2at6native27unrolled_elementwise_kernelINS0_13BinaryFunctorIbbbZZZNS0_21heaviside_kernel_cudaERNS_18TensorIteratorBaseEENKUlvE_clEvENKUlvE7_clEvEUlbbE_EESt5arrayIPcLm3EELi4E23TrivialOffsetCalculatorILi2EjESC_ILi1EjENS0_6memory12LoadWithCastILi2EEENSF_13StoreWithCastILi1EEEEEviT_T0_T2_T3_T4_T5_)
        /*1970*/ 	.word	0x0000001e


	//----- nvinfo : EIATTR_FRAME_SIZE
	.align		4
.L_1135:
        /*1974*/ 	.byte	0x04, 0x11
        /*1976*/ 	.short	(.L_1137 - .L_1136)
	.align		4
.L_1136:
        /*1978*/ 	.word	index@(_ZN2at6native27unrolled_elementwise_kernelINS0_13BinaryFunctorIbbbZZZNS0_21heaviside_kernel_cudaERNS_18TensorIteratorBaseEENKUlvE_clEvENKUlvE7_clEvEUlbbE_EESt5arrayIPcLm3EELi4E23TrivialOffsetCalculatorILi2EjESC_ILi1EjENS0_6memory12LoadWithCastILi2EEENSF_13StoreWithCastILi1EEEEEviT_T0_T2_T3_T4_T5_)
        /*197c*/ 	.word	0x00000000


	//----- nvinfo : EIATTR_REGCOUNT
	.align		4
.L_1137:
        /*1980*/ 	.byte	0x04, 0x2f
        /*1982*/ 	.short	(.L_1139 - .L_1138)
	.align		4
.L_1138:
        /*1984*/ 	.word	index@(_ZN2at6native18elementwise_kernelILi128ELi4EZNS0_15gpu_kernel_implINS0_13BinaryFunctorIbbbZZZNS0_21heaviside_kernel_cudaERNS_18TensorIteratorBaseEENKUlvE_clEvENKUlvE7_clEvEUlbbE_EEEEvS5_RKT_EUliE_EEviT1_)
        /*1988*/ 	.word	0x00000018


	//----- nvinfo : EIATTR_FRAME_SIZE
	.align		4
.L_1139:
        /*198c*/ 	.byte	0x04, 0x11
        /*198e*/ 	.short	(.L_1141 - .L_1140)
	.align		4
.L_1140:
        /*1990*/ 	.word	index@(_ZN2at6native18elementwise_kernelILi128ELi4EZNS0_15gpu_kernel_implINS0_13BinaryFunctorIbbbZZZNS0_21heaviside_kernel_cudaERNS_18TensorIteratorBaseEENKUlvE_clEvENKUlvE7_clEvEUlbbE_EEEEvS5_RKT_EUliE_EEviT1_)
        /*1994*/ 	.word	0x00000000


	//----- nvinfo : EIATTR_REGCOUNT
	.align		4
.L_1141:
        /*1998*/ 	.byte	0x04, 0x2f
        /*199a*/ 	.short	(.L_1143 - .L_1142)
	.align		4
.L_1142:
        /*199c*/ 	.word	index@(_ZN2at6native29vectorized_elementwise_kernelILi8ENS0_13AUnaryFunctorIN3c108BFloat16ES4_S4_ZZZNS0_21heaviside_kernel_cudaERNS_18TensorIteratorBaseEENKUlvE_clEvENKUlvE8_clEvEUlS4_S4_E_EESt5arrayIPcLm2EEEEviT0_T1_)
        /*19a0*/ 	.word	0x00000004


	//----- nvinfo : EIATTR_FRAME_SIZE
	.align		4
.L_1143:
        /*19a4*/ 	.byte	0x04, 0x11
        /*19a6*/ 	.short	(.L_1145 - .L_1144)
	.align		4
.L_1144:
        /*19a8*/ 	.word	index@(_ZN2at6native29vectorized_elementwise_kernelILi8ENS0_13AUnaryFunctorIN3c108BFloat16ES4_S4_ZZZNS0_21heaviside_kernel_cudaERNS_18TensorIteratorBaseEENKUlvE_clEvENKUlvE8_clEvEUlS4_S4_E_EESt5arrayIPcLm2EEEEviT0_T1_)
        /*19ac*/ 	.word	0x00000000


	//----- nvinfo : EIATTR_REGCOUNT
	.align		4
.L_1145:
        /*19b0*/ 	.byte	0x04, 0x2f
        /*19b2*/ 	.short	(.L_1147 - .L_1146)
	.align		4
.L_1146:
        /*19b4*/ 	.word	index@(_ZN2at6native29vectorized_elementwise_kernelILi4ENS0_13AUnaryFunctorIN3c108BFloat16ES4_S4_ZZZNS0_21heaviside_kernel_cudaERNS_18TensorIteratorBaseEENKUlvE_clEvENKUlvE8_clEvEUlS4_S4_E_EESt5arrayIPcLm2EEEEviT0_T1_)
        /*19b8*/ 	.word	0x00000020


	//----- nvinfo : EIATTR_FRAME_SIZE
	.align		4
.L_1147:
        /*19bc*/ 	.byte	0x04, 0x11
        /*19be*/ 	.short	(.L_1149 - .L_1148)
	.align		4
.L_1148:
        /*19c0*/ 	.word	index@(_ZN2at6native29vectorized_elementwise_kernelILi4ENS0_13AUnaryFunctorIN3c108BFloat16ES4_S4_ZZZNS0_21heaviside_kernel_cudaERNS_18TensorIteratorBaseEENKUlvE_clEvENKUlvE8_clEvEUlS4_S4_E_EESt5arrayIPcLm2EEEEviT0_T1_)
        /*19c4*/ 	.word	0x00000000


	//----- nvinfo : EIATTR_REGCOUNT
	.align		4
.L_1149:
        /*19c8*/ 	.byte	0x04, 0x2f
        /*19ca*/ 	.short	(.L_1151 - .L_1150)
	.align		4
.L_1150:
        /*19cc*/ 	.word	index@(_ZN2at6native29vectorized_elementwise_kernelILi2ENS0_13AUnaryFunctorIN3c108BFloat16ES4_S4_ZZZNS0_21heaviside_kernel_cudaERNS_18TensorIteratorBaseEENKUlvE_clEvENKUlvE8_clEvEUlS4_S4_E_EESt5arrayIPcLm2EEEEviT0_T1_)
        /*19d0*/ 	.word	0x00000020


	//----- nvinfo : EIATTR_FRAME_SIZE
	.align		4
.L_1151:
        /*19d4*/ 	.byte	0x04, 0x11
        /*19d6*/ 	.short	(.L_1153 - .L_1152)
	.align		4
.L_1152:
        /*19d8*/ 	.word	index@(_ZN2at6native29vectorized_elementwise_kernelILi2ENS0_13AUnaryFunctorIN3c108BFloat16ES4_S4_ZZZNS0_21heaviside_kernel_cudaERNS_18TensorIteratorBaseEENKUlvE_clEvENKUlvE8_clEvEUlS4_S4_E_EESt5arrayIPcLm2EEEEviT0_T1_)
        /*19dc*/ 	.word	0x00000000


	//----- nvinfo : EIATTR_REGCOUNT
	.align		4
.L_1153:
        /*19e0*/ 	.byte	0x04, 0x2f
        /*19e2*/ 	.short	(.L_1155 - .L_1154)
	.align		4
.L_1154:
        /*19e4*/ 	.word	index@(_ZN2at6native27unrolled_elementwise_kernelINS0_13AUnaryFunctorIN3c108BFloat16ES4_S4_ZZZNS0_21heaviside_kernel_cudaERNS_18TensorIteratorBaseEENKUlvE_clEvENKUlvE8_clEvEUlS4_S4_E_EESt5arrayIPcLm2EELi4E23TrivialOffsetCalculatorILi1EjESF_NS0_6memory15LoadWithoutCastENSG_16StoreWithoutCastEEEviT_T0_T2_T3_T4_T5_)
        /*19e8*/ 	.word	0x0000001c


	//----- nvinfo : EIATTR_FRAME_SIZE
	.align		4
.L_1155:
        /*19ec*/ 	.byte	0x04, 0x11
        /*19ee*/ 	.short	(.L_1157 - .L_1156)
	.align		4
.L_1156:
        /*19f0*/ 	.word	index@(_ZN2at6native27unrolled_elementwise_kernelINS0_13AUnaryFunctorIN3c108BFloat16ES4_S4_ZZZNS0_21heaviside_kernel_cudaERNS_18TensorIteratorBaseEENKUlvE_clEvENKUlvE8_clEvEUlS4_S4_E_EESt5arrayIPcLm2EELi4E23TrivialOffsetCalculatorILi1EjESF_NS0_6memory15LoadWithoutCastENSG_16StoreWithoutCastEEEviT_T0_T2_T3_T4_T5_)
        /*19f4*/ 	.word	0x00000000


	//----- nvinfo : EIATTR_REGCOUNT
	.align		4
.L_1157:
        /*19f8*/ 	.byte	0x04, 0x2f
        /*19fa*/ 	.short	(.L_1159 - .L_1158)
	.align		4
.L_1158:
        /*19fc*/ 	.word	index@(_ZN2at6native18elementwise_kernelILi128ELi4EZNS0_22gpu_kernel_impl_nocastINS0_13AUnaryFunctorIN3c108BFloat16ES5_S5_ZZZNS0_21heaviside_kernel_cudaERNS_18TensorIteratorBaseEENKUlvE_clEvENKUlvE8_clEvEUlS5_S5_E_EEEEvS7_RKT_EUliE_EEviT1_)
        /*1a00*/ 	.word	0x00000014


	//----- nvinfo : EIATTR_FRAME_SIZE
	.align		4
.L_1159:
        /*1a04*/ 	.byte	0x04, 0x11
        /*1a06*/ 	.short	(.L_1161 - .L_1160)
	.align		4
.L_1160:
        /*1a08*/ 	.word	index@(_ZN2at6native18elementwise_kernelILi128ELi4EZNS0_22gpu_kernel_impl_nocastINS0_13AUnaryFunctorIN3c108BFloat16ES5_S5_ZZZNS0_21heaviside_kernel_cudaERNS_18TensorIteratorBaseEENKUlvE_clEvENKUlvE8_clEvEUlS5_S5_E_EEEEvS7_RKT_EUliE_EEviT1_)
        /*1a0c*/ 	.word	0x00000000


	//----- nvinfo : EIATTR_REGCOUNT
	.align		4
.L_1161:
        /*1a10*/ 	.byte	0x04, 0x2f
        /*1a12*/ 	.short	(.L_1163 - .L_1162)
	.align		4
.L_1162:
        /*1a14*/ 	.word	index@(_ZN2at6native27unrolled_elementwise_kernelINS0_13AUnaryFunctorIN3c108BFloat16ES4_S4_ZZZNS0_21heaviside_kernel_cudaERNS_18TensorIteratorBaseEENKUlvE_clEvENKUlvE8_clEvEUlS4_S4_E_EESt5arrayIPcLm2EELi4E23TrivialOffsetCalculatorILi1EjESF_NS0_6memory12LoadWithCastILi1EEENSG_13StoreWithCastILi1EEEEEviT_T0_T2_T3_T4_T5_)
        /*1a18*/ 	.word	0x0000001c


	//----- nvinfo : EIATTR_FRAME_SIZE
	.align		4
.L_1163:
        /*1a1c*/ 	.byte	0x04, 0x11
        /*1a1e*/ 	.short	(.L_1165 - .L_1164)
	.align		4
.L_1164:
        /*1a20*/ 	.word	index@(_ZN2at6native27unrolled_elementwise_kernelINS0_13AUnaryFunctorIN3c108BFloat16ES4_S4_ZZZNS0_21heaviside_kernel_cudaERNS_18TensorIteratorBaseEENKUlvE_clEvENKUlvE8_clEvEUlS4_S4_E_EESt5arrayIPcLm2EELi4E23TrivialOffsetCalculatorILi1EjESF_NS0_6memory12LoadWithCastILi1EEENSG_13StoreWithCastILi1EEEEEviT_T0_T2_T3_T4_T5_)
        /*1a24*/ 	.word	0x00000000


	//----- nvinfo : EIATTR_REGCOUNT
	.align		4
.L_1165:
        /*1a28*/ 	.byte	0x04, 0x2f
        /*1a2a*/ 	.short	(.L_1167 - .L_1166)
	.align		4
.L_1166:
        /*1a2c*/ 	.word	index@(_ZN2at6native18elementwise_kernelILi128ELi4EZNS0_15gpu_kernel_implINS0_13AUnaryFunctorIN3c108BFloat16ES5_S5_ZZZNS0_21heaviside_kernel_cudaERNS_18TensorIteratorBaseEENKUlvE_clEvENKUlvE8_clEvEUlS5_S5_E_EEEEvS7_RKT_EUliE_EEviT1_)
        /*1a30*/ 	.word	0x00000018


	//----- nvinfo : EIATTR_FRAME_SIZE
	.align		4
.L_1167:
        /*1a34*/ 	.byte	0x04, 0x11
        /*1a36*/ 	.short	(.L_1169 - .L_1168)
	.align		4
.L_1168:
        /*1a38*/ 	.word	index@(_ZN2at6native18elementwise_kernelILi128ELi4EZNS0_15gpu_kernel_implINS0_13AUnaryFunctorIN3c108BFloat16ES5_S5_ZZZNS0_21heaviside_kernel_cudaERNS_18TensorIteratorBaseEENKUlvE_clEvENKUlvE8_clEvEUlS5_S5_E_EEEEvS7_RKT_EUliE_EEviT1_)
        /*1a3c*/ 	.word	0x00000000


	//----- nvinfo : EIATTR_REGCOUNT
	.align		4
.L_1169:
        /*1a40*/ 	.byte	0x04, 0x2f
        /*1a42*/ 	.short	(.L_1171 - .L_1170)
	.align		4
.L_1170:
        /*1a44*/ 	.word	index@(_ZN2at6native29vectorized_elementwise_kernelILi8ENS0_13BUnaryFunctorIN3c108BFloat16ES4_S4_ZZZNS0_21heaviside_kernel_cudaERNS_18TensorIteratorBaseEENKUlvE_clEvENKUlvE8_clEvEUlS4_S4_E_EESt5arrayIPcLm2EEEEviT0_T1_)
        /*1a48*/ 	.word	0x00000004


	//----- nvinfo : EIATTR_FRAME_SIZE
	.align		4
.L_1171:
        /*1a4c*/ 	.byte	0x04, 0x11
        /*1a4e*/ 	.short	(.L_1173 - .L_1172)
	.align		4
.L_1172:
        /*1a50*/ 	.word	index@(_ZN2at6native29vectorized_elementwise_kernelILi8ENS0_13BUnaryFunctorIN3c108BFloat16ES4_S4_ZZZNS0_21heaviside_kernel_cudaERNS_18TensorIteratorBaseEENKUlvE_clEvENKUlvE8_clEvEUlS4_S4_E_EESt5arrayIPcLm2EEEEviT0_T1_)
        /*1a54*/ 	.word	0x00000000


	//----- nvinfo : EIATTR_REGCOUNT
	.align		4
.L_1173:
        /*1a58*/ 	.byte	0x04, 0x2f
        /*1a5a*/ 	.short	(.L_1175 - .L_1174)
	.align		4
.L_1174:
        /*1a5c*/ 	.word	index@(_ZN2at6native29vectorized_elementwise_kernelILi4ENS0_13BUnaryFunctorIN3c108BFloat16ES4_S4_ZZZNS0_21heaviside_kernel_cudaERNS_18TensorIteratorBaseEENKUlvE_clEvENKUlvE8_clEvEUlS4_S4_E_EESt5arrayIPcLm2EEEEviT0_T1_)
        /*1a60*/ 	.word	0x0000001e


	//----- nvinfo : EIATTR_FRAME_SIZE
	.align		4
.L_1175:
        /*1a64*/ 	.byte	0x04, 0x11
        /*1a66*/ 	.short	(.L_1177 - .L_1176)
	.align		4
.L_1176:
        /*1a68*/ 	.word	index@(_ZN2at6native29vectorized_elementwise_kernelILi4ENS0_13BUnaryFunctorIN3c108BFloat16ES4_S4_ZZZNS0_21heaviside_kernel_cudaERNS_18TensorIteratorBaseEENKUlvE_clEvENKUlvE8_clEvEUlS4_S4_E_EESt5arrayIPcLm2EEEEviT0_T1_)
        /*1a6c*/ 	.word	0x00000000


	//----- nvinfo : EIATTR_REGCOUNT
	.align		4
.L_1177:
        /*1a70*/ 	.byte	0x04, 0x2f
        /*1a72*/ 	.short	(.L_1179 - .L_1178)
	.align		4
.L_1178:
        /*1a74*/ 	.word	index@(_ZN2at6native29vectorized_elementwise_kernelILi2ENS0_13BUnaryFunctorIN3c108BFloat16ES4_S4_ZZZNS0_21heaviside_kernel_cudaERNS_18TensorIteratorBaseEENKUlvE_clEvENKUlvE8_clEvEUlS4_S4_E_EESt5arrayIPcLm2EEEEviT0_T1_)
        /*1a78*/ 	.word	0x0000001e


	//----- nvinfo : EIATTR_FRAME_SIZE
	.align		4
.L_1179:
        /*1a7c*/ 	.byte	0x04, 0x11
        /*1a7e*/ 	.short	(.L_1181 - .L_1180)
	.align		4
.L_1180:
        /*1a80*/ 	.word	index@(_ZN2at6native29vectorized_elementwise_kernelILi2ENS0_13BUnaryFunctorIN3c108BFloat16ES4_S4_ZZZNS0_21heaviside_kernel_cudaERNS_18TensorIteratorBaseEENKUlvE_clEvENKUlvE8_clEvEUlS4_S4_E_EESt5arrayIPcLm2EEEEviT0_T1_)
        /*1a84*/ 	.word	0x00000000


	//----- nvinfo : EIATTR_REGCOUNT
	.align		4
.L_1181:
        /*1a88*/ 	.byte	0x04, 0x2f
        /*1a8a*/ 	.short	(.L_1183 - .L_1182)
	.align		4
.L_1182:
        /*1a8c*/ 	.word	index@(_ZN2at6native27unrolled_elementwise_kernelINS0_13BUnaryFunctorIN3c108BFloat16ES4_S4_ZZZNS0_21heaviside_kernel_cudaERNS_18TensorIteratorBaseEENKUlvE_clEvENKUlvE8_clEvEUlS4_S4_E_EESt5arrayIPcLm2EELi4E23TrivialOffsetCalculatorILi1EjESF_NS0_6memory15LoadWithoutCastENSG_16StoreWithoutCastEEEviT_T0_T2_T3_T4_T5_)
        /*1a90*/ 	.word	0x00000016


	//----- nvinfo : EIATTR_FRAME_SIZE
	.align		4
.L_1183:
        /*1a94*/ 	.byte	0x04, 0x11
        /*1a96*/ 	.short	(.L_1185 - .L_1184)
	.align		4
.L_1184:
        /*1a98*/ 	.word	index@(_ZN2at6native27unrolled_elementwise_kernelINS0_13BUnaryFunctorIN3c108BFloat16ES4_S4_ZZZNS0_21heaviside_kernel_cudaERNS_18TensorIteratorBaseEENKUlvE_clEvENKUlvE8_clEvEUlS4_S4_E_EESt5arrayIPcLm2EELi4E23TrivialOffsetCalculatorILi1EjESF_NS0_6memory15LoadWithoutCastENSG_16StoreWithoutCastEEEviT_T0_T2_T3_T4_T5_)
        /*1a9c*/ 	.word	0x00000000


	//----- nvinfo : EIATTR_REGCOUNT
	.align		4
.L_1185:
        /*1aa0*/ 	.byte	0x04, 0x2f
        /*1aa2*/ 	.short	(.L_1187 - .L_1186)
	.align		4
.L_1186:
        /*1aa4*/ 	.word	index@(_ZN2at6native18elementwise_kernelILi128ELi4EZNS0_22gpu_kernel_impl_nocastINS0_13BUnaryFunctorIN3c108BFloat16ES5_S5_ZZZNS0_21heaviside_kernel_cudaERNS_18TensorIteratorBaseEENKUlvE_clEvENKUlvE8_clEvEUlS5_S5_E_EEEEvS7_RKT_EUliE_EEviT1_)
        /*1aa8*/ 	.word	0x00000014


	//----- nvinfo : EIATTR_FRAME_SIZE
	.align		4
.L_1187:
        /*1aac*/ 	.byte	0x04, 0x11
        /*1aae*/ 	.short	(.L_1189 - .L_1188)
	.align		4
.L_1188:
        /*1ab0*/ 	.word	index@(_ZN2at6native18elementwise_kernelILi128ELi4EZNS0_22gpu_kernel_impl_nocastINS0_13BUnaryFunctorIN3c108BFloat16ES5_S5_ZZZNS0_21heaviside_kernel_cudaERNS_18TensorIteratorBaseEENKUlvE_clEvENKUlvE8_clEvEUlS5_S5_E_EEEEvS7_RKT_EUliE_EEviT1_)
        /*1ab4*/ 	.word	0x00000000


	//----- nvinfo : EIATTR_REGCOUNT
	.align		4
.L_1189:
        /*1ab8*/ 	.byte	0x04, 0x2f
        /*1aba*/ 	.short	(.L_1191 - .L_1190)
	.align		4
.L_1190:
        /*1abc*/ 	.word	index@(_ZN2at6native27unrolled_elementwise_kernelINS0_13BUnaryFunctorIN3c108BFloat16ES4_S4_ZZZNS0_21heaviside_kernel_cudaERNS_18TensorIteratorBaseEENKUlvE_clEvENKUlvE8_clEvEUlS4_S4_E_EESt5arrayIPcLm2EELi4E23TrivialOffsetCalculatorILi1EjESF_NS0_6memory12LoadWithCastILi1EEENSG_13StoreWithCastILi1EEEEEviT_T0_T2_T3_T4_T5_)
        /*1ac0*/ 	.word	0x0000001c


	//----- nvinfo : EIATTR_FRAME_SIZE
	.align		4
.L_1191:
        /*1ac4*/ 	.byte	0x04, 0x11
        /*1ac6*/ 	.short	(.L_1193 - .L_1192)
	.align		4
.L_1192:
        /*1ac8*/ 	.word	index@(_ZN2at6native27unrolled_elementwise_kernelINS0_13BUnaryFunctorIN3c108BFloat16ES4_S4_ZZZNS0_21heaviside_kernel_cudaERNS_18TensorIteratorBaseEENKUlvE_clEvENKUlvE8_clEvEUlS4_S4_E_EESt5arrayIPcLm2EELi4E23TrivialOffsetCalculatorILi1EjESF_NS0_6memory12LoadWithCastILi1EEENSG_13StoreWithCastILi1EEEEEviT_T0_T2_T3_T4_T5_)
        /*1acc*/ 	.word	0x00000000


	//----- nvinfo : EIATTR_REGCOUNT
	.align		4
.L_1193:
        /*1ad0*/ 	.byte	0x04, 0x2f
        /*1ad2*/ 	.short	(.L_1195 - .L_1194)
	.align		4
.L_1194:
        /*1ad4*/ 	.word	index@(_ZN2at6native18elementwise_kernelILi128ELi4EZNS0_15gpu_kernel_implINS0_13BUnaryFunctorIN3c108BFloat16ES5_S5_ZZZNS0_21heaviside_kernel_cudaERNS_18TensorIteratorBaseEENKUlvE_clEvENKUlvE8_clEvEUlS5_S5_E_EEEEvS7_RKT_EUliE_EEviT1_)
        /*1ad8*/ 	.word	0x00000018


	//----- nvinfo : EIATTR_FRAME_SIZE
	.align		4
.L_1195:
        /*1adc*/ 	.byte	0x04, 0x11
        /*1ade*/ 	.short	(.L_1197 - .L_1196)
	.align		4
.L_1196:
        /*1ae0*/ 	.word	index@(_ZN2at6native18elementwise_kernelILi128ELi4EZNS0_15gpu_kernel_implINS0_13BUnaryFunctorIN3c108BFloat16ES5_S5_ZZZNS0_21heaviside_kernel_cudaERNS_18TensorIteratorBaseEENKUlvE_clEvENKUlvE8_clEvEUlS5_S5_E_EEEEvS7_RKT_EUliE_EEviT1_)
        /*1ae4*/ 	.word	0x00000000


	//----- nvinfo : EIATTR_REGCOUNT
	.align		4
.L_1197:
        /*1ae8*/ 	.byte	0x04, 0x2f
        /*1aea*/ 	.short	(.L_1199 - .L_1198)
	.align		4
.L_1198:
        /*1aec*/ 	.word	index@(_ZN2at6native29vectorized_elementwise_kernelILi8ENS0_13BinaryFunctorIN3c108BFloat16ES4_S4_ZZZNS0_21heaviside_kernel_cudaERNS_18TensorIteratorBaseEENKUlvE_clEvENKUlvE8_clEvEUlS4_S4_E_EESt5arrayIPcLm3EEEEviT0_T1_)
        /*1af0*/ 	.word	0x00000004


	//----- nvinfo : EIATTR_FRAME_SIZE
	.align		4
.L_1199:
        /*1af4*/ 	.byte	0x04, 0x11
        /*1af6*/ 	.short	(.L_1201 - .L_1200)
	.align		4
.L_1200:
        /*1af8*/ 	.word	index@(_ZN2at6native29vectorized_elementwise_kernelILi8ENS0_13BinaryFunctorIN3c108BFloat16ES4_S4_ZZZNS0_21heaviside_kernel_cudaERNS_18TensorIteratorBaseEENKUlvE_clEvENKUlvE8_clEvEUlS4_S4_E_EESt5arrayIPcLm3EEEEviT0_T1_)
        /*1afc*/ 	.word	0x00000000


	//----- nvinfo : EIATTR_REGCOUNT
	.align		4
.L_1201:
        /*1b00*/ 	.byte	0x04, 0x2f
        /*1b02*/ 	.short	(.L_1203 - .L_1202)
	.align		4
.L_1202:
        /*1b04*/ 	.word	index@(_ZN2at6native29vectorized_elementwise_kernelILi4ENS0_13BinaryFunctorIN3c108BFloat16ES4_S4_ZZZNS0_21heaviside_kernel_cudaERNS_18TensorIteratorBaseEENKUlvE_clEvENKUlvE8_clEvEUlS4_S4_E_EESt5arrayIPcLm3EEEEviT0_T1_)
        /*1b08*/ 	.word	0x00000020


	//----- nvinfo : EIATTR_FRAME_SIZE
	.align		4
.L_1203:
        /*1b0c*/ 	.byte	0x04, 0x11
        /*1b0e*/ 	.short	(.L_1205 - .L_1204)
	.align		4
.L_1204:
        /*1b10*/ 	.word	index@(_ZN2at6native29vectorized_elementwise_kernelILi4ENS0_13BinaryFunctorIN3c108BFloat16ES4_S4_ZZZNS0_21heaviside_kernel_cudaERNS_18TensorIteratorBaseEENKUlvE_clEvENKUlvE8_clEvEUlS4_S4_E_EESt5arrayIPcLm3EEEEviT0_T1_)
        /*1b14*/ 	.word	0x00000000


	//----- nvinfo : EIATTR_REGCOUNT
	.align		4
.L_1205:
        /*1b18*/ 	.byte	0x04, 0x2f
        /*1b1a*/ 	.short	(.L_1207 - .L_1206)
	.align		4
.L_1206:
        /*1b1c*/ 	.word	index@(_ZN2at6native29vectorized_elementwise_kernelILi2ENS0_13BinaryFunctorIN3c108BFloat16ES4_S4_ZZZNS0_21heaviside_kernel_cudaERNS_18TensorIteratorBaseEENKUlvE_clEvENKUlvE8_clEvEUlS4_S4_E_EESt5arrayIPcLm3EEEEviT0_T1_)
        /*1b20*/ 	.word	0x00000020


	//----- nvinfo : EIATTR_FRAME_SIZE
	.align		4
.L_1207:
        /*1b24*/ 	.byte	0x04, 0x11
        /*1b26*/ 	.short	(.L_1209 - .L_1208)
	.align		4
.L_1208:
        /*1b28*/ 	.word	index@(_ZN2at6native29vectorized_elementwise_kernelILi2ENS0_13BinaryFunctorIN3c108BFloat16ES4_S4_ZZZNS0_21heaviside_kernel_cudaERNS_18TensorIteratorBaseEENKUlvE_clEvENKUlvE8_clEvEUlS4_S4_E_EESt5arrayIPcLm3EEEEviT0_T1_)
        /*1b2c*/ 	.word	0x00000000


	//----- nvinfo : EIATTR_REGCOUNT
	.align		4
.L_1209:
        /*1b30*/ 	.byte	0x04, 0x2f
        /*1b32*/ 	.short	(.L_1211 - .L_1210)
	.align		4
.L_1210:
        /*1b34*/ 	.word	index@(_ZN2at6native27unrolled_elementwise_kernelINS0_13BinaryFunctorIN3c108BFloat16ES4_S4_ZZZNS0_21heaviside_kernel_cudaERNS_18TensorIteratorBaseEENKUlvE_clEvENKUlvE8_clEvEUlS4_S4_E_EESt5arrayIPcLm3EELi4E23TrivialOffsetCalculatorILi2EjESE_ILi1EjENS0_6memory15LoadWithoutCastENSH_16StoreWithoutCastEEEviT_T0_T2_T3_T4_T5_)
        /*1b38*/ 	.word	0x00000020


	//----- nvinfo : EIATTR_FRAME_SIZE
	.align		4
.L_1211:
        /*1b3c*/ 	.byte	0x04, 0x11
        /*1b3e*/ 	.short	(.L_1213 - .L_1212)
	.align		4
.L_1212:
        /*1b40*/ 	.word	index@(_ZN2at6native27unrolled_elementwise_kernelINS0_13BinaryFunctorIN3c108BFloat16ES4_S4_ZZZNS0_21heaviside_kernel_cudaERNS_18TensorIteratorBaseEENKUlvE_clEvENKUlvE8_clEvEUlS4_S4_E_EESt5arrayIPcLm3EELi4E23TrivialOffsetCalculatorILi2EjESE_ILi1EjENS0_6memory15LoadWithoutCastENSH_16StoreWithoutCastEEEviT_T0_T2_T3_T4_T5_)
        /*1b44*/ 	.word	0x00000000


	//----- nvinfo : EIATTR_REGCOUNT
	.align		4
.L_1213:
        /*1b48*/ 	.byte	0x04, 0x2f
        /*1b4a*/ 	.short	(.L_1215 - .L_1214)
	.align		4
.L_1214:
        /*1b4c*/ 	.word	index@(_ZN2at6native18elementwise_kernelILi128ELi4EZNS0_22gpu_kernel_impl_nocastINS0_13BinaryFunctorIN3c108BFloat16ES5_S5_ZZZNS0_21heaviside_kernel_cudaERNS_18TensorIteratorBaseEENKUlvE_clEvENKUlvE8_clEvEUlS5_S5_E_EEEEvS7_RKT_EUliE_EEviT1_)
        /*1b50*/ 	.word	0x00000014


	//----- nvinfo : EIATTR_FRAME_SIZE
	.align		4
.L_1215:
        /*1b54*/ 	.byte	0x04, 0x11
        /*1b56*/ 	.short	(.L_1217 - .L_1216)
	.align		4
.L_1216:
        /*1b58*/ 	.word	index@(_ZN2at6native18elementwise_kernelILi128ELi4EZNS0_22gpu_kernel_impl_nocastINS0_13BinaryFunctorIN3c108BFloat16ES5_S5_ZZZNS0_21heaviside_kernel_cudaERNS_18TensorIteratorBaseEENKUlvE_clEvENKUlvE8_clEvEUlS5_S5_E_EEEEvS7_RKT_EUliE_EEviT1_)
        /*1b5c*/ 	.word	0x00000000


	//----- nvinfo : EIATTR_REGCOUNT
	.align		4
.L_1217:
        /*1b60*/ 	.byte	0x04, 0x2f
        /*1b62*/ 	.short	(.L_1219 - .L_1218)
	.align		4
.L_1218:
        /*1b64*/ 	.word	index@(_ZN2at6native27unrolled_elementwise_kernelINS0_13BinaryFunctorIN3c108BFloat16ES4_S4_ZZZNS0_21heaviside_kernel_cudaERNS_18TensorIteratorBaseEENKUlvE_clEvENKUlvE8_clEvEUlS4_S4_E_EESt5arrayIPcLm3EELi4E23TrivialOffsetCalculatorILi2EjESE_ILi1EjENS0_6memory12LoadWithCastILi2EEENSH_13StoreWithCastILi1EEEEEviT_T0_T2_T3_T4_T5_)
        /*1b68*/ 	.word	0x00000020


	//----- nvinfo : EIATTR_FRAME_SIZE
	.align		4
.L_1219:
        /*1b6c*/ 	.byte	0x04, 0x11
        /*1b6e*/ 	.short	(.L_1221 - .L_1220)
	.align		4
.L_1220:
        /*1b70*/ 	.word	index@(_ZN2at6native27unrolled_elementwise_kernelINS0_13BinaryFunctorIN3c108BFloat16ES4_S4_ZZZNS0_21heaviside_kernel_cudaERNS_18TensorIteratorBaseEENKUlvE_clEvENKUlvE8_clEvEUlS4_S4_E_EESt5arrayIPcLm3EELi4E23TrivialOffsetCalculatorILi2EjESE_ILi1EjENS0_6memory12LoadWithCastILi2EEENSH_13StoreWithCastILi1EEEEEviT_T0_T2_T3_T4_T5_)
        /*1b74*/ 	.word	0x00000000


	//----- nvinfo : EIATTR_REGCOUNT
	.align		4
.L_1221:
        /*1b78*/ 	.byte	0x04, 0x2f
        /*1b7a*/ 	.short	(.L_1223 - .L_1222)
	.align		4
.L_1222:
        /*1b7c*/ 	.word	index@(_ZN2at6native18elementwise_kernelILi128ELi4EZNS0_15gpu_kernel_implINS0_13BinaryFunctorIN3c108BFloat16ES5_S5_ZZZNS0_21heaviside_kernel_cudaERNS_18TensorIteratorBaseEENKUlvE_clEvENKUlvE8_clEvEUlS5_S5_E_EEEEvS7_RKT_EUliE_EEviT1_)
        /*1b80*/ 	.word	0x00000018


	//----- nvinfo : EIATTR_FRAME_SIZE
	.align		4
.L_1223:
        /*1b84*/ 	.byte	0x04, 0x11
        /*1b86*/ 	.short	(.L_1225 - .L_1224)
	.align		4
.L_1224:
        /*1b88*/ 	.word	index@(_ZN2at6native18elementwise_kernelILi128ELi4EZNS0_15gpu_kernel_implINS0_13BinaryFunctorIN3c108BFloat16ES5_S5_ZZZNS0_21heaviside_kernel_cudaERNS_18TensorIteratorBaseEENKUlvE_clEvENKUlvE8_clEvEUlS5_S5_E_EEEEvS7_RKT_EUliE_EEviT1_)
        /*1b8c*/ 	.word	0x00000000


	//----- nvinfo : EIATTR_MIN_STACK_SIZE
	.align		4
.L_1225:
        /*1b90*/ 	.byte	0x04, 0x12
        /*1b92*/ 	.short	(.L_1227 - .L_1226)
	.align		4
.L_1226:
        /*1b94*/ 	.word	index@(_ZN2at6native18elementwise_kernelILi128ELi4EZNS0_15gpu_kernel_implINS0_13BinaryFunctorIN3c108BFloat16ES5_S5_ZZZNS0_21heaviside_kernel_cudaERNS_18TensorIteratorBaseEENKUlvE_clEvENKUlvE8_clEvEUlS5_S5_E_EEEEvS7_RKT_EUliE_EEviT1_)
        /*1b98*/ 	.word	0x00000000


	//----- nvinfo : EIATTR_MIN_STACK_SIZE
	.align		4
.L_1227:
        /*1b9c*/ 	.byte	0x04, 0x12
        /*1b9e*/ 	.short	(.L_1229 - .L_1228)
	.align		4
.L_1228:
        /*1ba0*/ 	.word	index@(_ZN2at6native27unrolled_elementwise_kernelINS0_13BinaryFunctorIN3c108BFloat16ES4_S4_ZZZNS0_21heaviside_kernel_cudaERNS_18TensorIteratorBaseEENKUlvE_clEvENKUlvE8_clEvEUlS4_S4_E_EESt5arrayIPcLm3EELi4E23TrivialOffsetCalculatorILi2EjESE_ILi1EjENS0_6memory12LoadWithCastILi2EEENSH_13StoreWithCastILi1EEEEEviT_T0_T2_T3_T4_T5_)
        /*1ba4*/ 	.word	0x00000000


	//----- nvinfo : EIATTR_MIN_STACK_SIZE
	.align		4
.L_1229:
        /*1ba8*/ 	.byte	0x04, 0x12
        /*1baa*/ 	.short	(.L_1231 - .L_1230)
	.align		4
.L_1230:
        /*1bac*/ 	.word	index@(_ZN2at6native18elementwise_kernelILi128ELi4EZNS0_22gpu_kernel_impl_nocastINS0_13BinaryFunctorIN3c108BFloat16ES5_S5_ZZZNS0_21heaviside_kernel_cudaERNS_18TensorIteratorBaseEENKUlvE_clEvENKUlvE8_clEvEUlS5_S5_E_EEEEvS7_RKT_EUliE_EEviT1_)
        /*1bb0*/ 	.word	0x00000000


	//----- nvinfo : EIATTR_MIN_STACK_SIZE
	.align		4
.L_1231:
        /*1bb4*/ 	.byte	0x04, 0x12
        /*1bb6*/ 	.short	(.L_1233 - .L_1232)
	.align		4
.L_1232:
        /*1bb8*/ 	.word	index@(_ZN2at6native27unrolled_elementwise_kernelINS0_13BinaryFunctorIN3c108BFloat16ES4_S4_ZZZNS0_21heaviside_kernel_cudaERNS_18TensorIteratorBaseEENKUlvE_clEvENKUlvE8_clEvEUlS4_S4_E_EESt5arrayIPcLm3EELi4E23TrivialOffsetCalculatorILi2EjESE_ILi1EjENS0_6memory15LoadWithoutCastENSH_16StoreWithoutCastEEEviT_T0_T2_T3_T4_T5_)
        /*1bbc*/ 	.word	0x00000000


	//----- nvinfo : EIATTR_MIN_STACK_SIZE
	.align		4
.L_1233:
        /*1bc0*/ 	.byte	0x04, 0x12
        /*1bc2*/ 	.short	(.L_1235 - .L_1234)
	.align		4
.L_1234:
        /*1bc4*/ 	.word	index@(_ZN2at6native29vectorized_elementwise_kernelILi2ENS0_13BinaryFunctorIN3c108BFloat16ES4_S4_ZZZNS0_21heaviside_kernel_cudaERNS_18TensorIteratorBaseEENKUlvE_clEvENKUlvE8_clEvEUlS4_S4_E_EESt5arrayIPcLm3EEEEviT0_T1_)
        /*1bc8*/ 	.word	0x00000000


	//----- nvinfo : EIATTR_MIN_STACK_SIZE
	.align		4
.L_1235:
        /*1bcc*/ 	.byte	0x04, 0x12
        /*1bce*/ 	.short	(.L_1237 - .L_1236)
	.align		4
.L_1236:
        /*1bd0*/ 	.word	index@(_ZN2at6native29vectorized_elementwise_kernelILi4ENS0_13BinaryFunctorIN3c108BFloat16ES4_S4_ZZZNS0_21heaviside_kernel_cudaERNS_18TensorIteratorBaseEENKUlvE_clEvENKUlvE8_clEvEUlS4_S4_E_EESt5arrayIPcLm3EEEEviT0_T1_)
        /*1bd4*/ 	.word	0x00000000


	//----- nvinfo : EIATTR_MIN_STACK_SIZE
	.align		4
.L_1237:
        /*1bd8*/ 	.byte	0x04, 0x12
        /*1bda*/ 	.short	(.L_1239 - .L_1238)
	.align		4
.L_1238:
        /*1bdc*/ 	.word	index@(_ZN2at6native29vectorized_elementwise_kernelILi8ENS0_13BinaryFunctorIN3c108BFloat16ES4_S4_ZZZNS0_21heaviside_kernel_cudaERNS_18TensorIteratorBaseEENKUlvE_clEvENKUlvE8_clEvEUlS4_S4_E_EESt5arrayIPcLm3EEEEviT0_T1_)
        /*1be0*/ 	.word	0x00000000


	//----- nvinfo : EIATTR_MIN_STACK_SIZE
	.align		4
.L_1239:
        /*1be4*/ 	.byte	0x04, 0x12
        /*1be6*/ 	.short	(.L_1241 - .L_1240)
	.align		4
.L_1240:
        /*1be8*/ 	.word	index@(_ZN2at6native18elementwise_kernelILi128ELi4EZNS0_15gpu_kernel_implINS0_13BUnaryFunctorIN3c108BFloat16ES5_S5_ZZZNS0_21heaviside_kernel_cudaERNS_18TensorIteratorBaseEENKUlvE_clEvENKUlvE8_clEvEUlS5_S5_E_EEEEvS7_RKT_EUliE_EEviT1_)
        /*1bec*/ 	.word	0x00000000


	//----- nvinfo : EIATTR_MIN_STACK_SIZE
	.align		4
.L_1241:
        /*1bf0*/ 	.byte	0x04, 0x12
        /*1bf2*/ 	.short	(.L_1243 - .L_1242)
	.align		4
.L_1242:
        /*1bf4*/ 	.word	index@(_ZN2at6native27unrolled_elementwise_kernelINS0_13BUnaryFunctorIN3c108BFloat16ES4_S4_ZZZNS0_21heaviside_kernel_cudaERNS_18TensorIteratorBaseEENKUlvE_clEvENKUlvE8_clEvEUlS4_S4_E_EESt5arrayIPcLm2EELi4E23TrivialOffsetCalculatorILi1EjESF_NS0_6memory12LoadWithCastILi1EEENSG_13StoreWithCastILi1EEEEEviT_T0_T2_T3_T4_T5_)
        /*1bf8*/ 	.word	0x00000000


	//----- nvinfo : EIATTR_MIN_STACK_SIZE
	.align		4
.L_1243:
        /*1bfc*/ 	.byte	0x04, 0x12
        /*1bfe*/ 	.short	(.L_1245 - .L_1244)
	.align		4
.L_1244:
        /*1c00*/ 	.word	index@(_ZN2at6native18elementwise_kernelILi128ELi4EZNS0_22gpu_kernel_impl_nocastINS0_13BUnaryFunctorIN3c108BFloat16ES5_S5_ZZZNS0_21heaviside_kernel_cudaERNS_18TensorIteratorBaseEENKUlvE_clEvENKUlvE8_clEvEUlS5_S5_E_EEEEvS7_RKT_EUliE_EEviT1_)
        /*1c04*/ 	.word	0x00000000


	//----- nvinfo : EIATTR_MIN_STACK_SIZE
	.align		4
.L_1245:
        /*1c08*/ 	.byte	0x04, 0x12
        /*1c0a*/ 	.short	(.L_1247 - .L_1246)
	.align		4
.L_1246:
        /*1c0c*/ 	.word	index@(_ZN2at6native27unrolled_elementwise_kernelINS0_13BUnaryFunctorIN3c108BFloat16ES4_S4_ZZZNS0_21heaviside_kernel_cudaERNS_18TensorIteratorBaseEENKUlvE_clEvENKUlvE8_clEvEUlS4_S4_E_EESt5arrayIPcLm2EELi4E23TrivialOffsetCalculatorILi1EjESF_NS0_6memory15LoadWithoutCastENSG_16StoreWithoutCastEEEviT_T0_T2_T3_T4_T5_)
        /*1c10*/ 	.word	0x00000000


	//----- nvinfo : EIATTR_MIN_STACK_SIZE
	.align		4
.L_1247:
        /*1c14*/ 	.byte	0x04, 0x12
        /*1c16*/ 	.short	(.L_1249 - .L_1248)
	.align		4
.L_1248:
        /*1c18*/ 	.word	index@(_ZN2at6native29vectorized_elementwise_kernelILi2ENS0_13BUnaryFunctorIN3c108BFloat16ES4_S4_ZZZNS0_21heaviside_kernel_cudaERNS_18TensorIteratorBaseEENKUlvE_clEvENKUlvE8_clEvEUlS4_S4_E_EESt5arrayIPcLm2EEEEviT0_T1_)
        /*1c1c*/ 	.word	0x00000000


	//----- nvinfo : EIATTR_MIN_STACK_SIZE
	.align		4
.L_1249:
        /*1c20*/ 	.byte	0x04, 0x12
        /*1c22*/ 	.short	(.L_1251 - .L_1250)
	.align		4
.L_1250:
        /*1c24*/ 	.word	index@(_ZN2at6native29vectorized_elementwise_kernelILi4ENS0_13BUnaryFunctorIN3c108BFloat16ES4_S4_ZZZNS0_21heaviside_kernel_cudaERNS_18TensorIteratorBaseEENKUlvE_clEvENKUlvE8_clEvEUlS4_S4_E_EESt5arrayIPcLm2EEEEviT0_T1_)
        /*1c28*/ 	.word	0x00000000


	//----- nvinfo : EIATTR_MIN_STACK_SIZE
	.align		4
.L_1251:
        /*1c2c*/ 	.byte	0x04, 0x12
        /*1c2e*/ 	.short	(.L_1253 - .L_1252)
	.align		4
.L_1252:
        /*1c30*/ 	.word	index@(_ZN2at6native29vectorized_elementwise_kernelILi8ENS0_13BUnaryFunctorIN3c108BFloat16ES4_S4_ZZZNS0_21heaviside_kernel_cudaERNS_18TensorIteratorBaseEENKUlvE_clEvENKUlvE8_clEvEUlS4_S4_E_EESt5arrayIPcLm2EEEEviT0_T1_)
        /*1c34*/ 	.word	0x00000000


	//----- nvinfo : EIATTR_MIN_STACK_SIZE
	.align		4
.L_1253:
        /*1c38*/ 	.byte	0x04, 0x12
        /*1c3a*/ 	.short	(.L_1255 - .L_1254)
	.align		4
.L_1254:
        /*1c3c*/ 	.word	index@(_ZN2at6native18elementwise_kernelILi128ELi4EZNS0_15gpu_kernel_implINS0_13AUnaryFunctorIN3c108BFloat16ES5_S5_ZZZNS0_21heaviside_kernel_cudaERNS_18TensorIteratorBaseEENKUlvE_clEvENKUlvE8_clEvEUlS5_S5_E_EEEEvS7_RKT_EUliE_EEviT1_)
        /*1c40*/ 	.word	0x00000000


	//----- nvinfo : EIATTR_MIN_STACK_SIZE
	.align		4
.L_1255:
        /*1c44*/ 	.byte	0x04, 0x12
        /*1c46*/ 	.short	(.L_1257 - .L_1256)
	.align		4
.L_1256:
        /*1c48*/ 	.word	index@(_ZN2at6native27unrolled_elementwise_kernelINS0_13AUnaryFunctorIN3c108BFloat16ES4_S4_ZZZNS0_21heaviside_kernel_cudaERNS_18TensorIteratorBaseEENKUlvE_clEvENKUlvE8_clEvEUlS4_S4_E_EESt5arrayIPcLm2EELi4E23TrivialOffsetCalculatorILi1EjESF_NS0_6memory12LoadWithCastILi1EEENSG_13StoreWithCastILi1EEEEEviT_T0_T2_T3_T4_T5_)
        /*1c4c*/ 	.word	0x00000000


	//----- nvinfo : EIATTR_MIN_STACK_SIZE
	.align		4
.L_1257:
        /*1c50*/ 	.byte	0x04, 0x12
        /*1c52*/ 	.short	(.L_1259 - .L_1258)
	.align		4
.L_1258:
        /*1c54*/ 	.word	index@(_ZN2at6native18elementwise_kernelILi128ELi4EZNS0_22gpu_kernel_impl_nocastINS0_13AUnaryFunctorIN3c108BFloat16ES5_S5_ZZZNS0_21heaviside_kernel_cudaERNS_18TensorIteratorBaseEENKUlvE_clEvENKUlvE8_clEvEUlS5_S5_E_EEEEvS7_RKT_EUliE_EEviT1_)
        /*1c58*/ 	.word	0x00000000


	//----- nvinfo : EIATTR_MIN_STACK_SIZE
	.align		4
.L_1259:
        /*1c5c*/ 	.byte	0x04, 0x12
        /*1c5e*/ 	.short	(.L_1261 - .L_1260)
	.align		4
.L_1260:
        /*1c60*/ 	.word	index@(_ZN2at6native27unrolled_elementwise_kernelINS0_13AUnaryFunctorIN3c108BFloat16ES4_S4_ZZZNS0_21heaviside_kernel_cudaERNS_18TensorIteratorBaseEENKUlvE_clEvENKUlvE8_clEvEUlS4_S4_E_EESt5arrayIPcLm2EELi4E23TrivialOffsetCalculatorILi1EjESF_NS0_6memory15LoadWithoutCastENSG_16StoreWithoutCastEEEviT_T0_T2_T3_T4_T5_)
        /*1c64*/ 	.word	0x00000000


	//----- nvinfo : EIATTR_MIN_STACK_SIZE
	.align		4
.L_1261:
        /*1c68*/ 	.byte	0x04, 0x12
        /*1c6a*/ 	.short	(.L_1263 - .L_1262)
	.align		4
.L_1262:
        /*1c6c*/ 	.word	index@(_ZN2at6native29vectorized_elementwise_kernelILi2ENS0_13AUnaryFunctorIN3c108BFloat16ES4_S4_ZZZNS0_21heaviside_kernel_cudaERNS_18TensorIteratorBaseEENKUlvE_clEvENKUlvE8_clEvEUlS4_S4_E_EESt5arrayIPcLm2EEEEviT0_T1_)
        /*1c70*/ 	.word	0x00000000


	//----- nvinfo : EIATTR_MIN_STACK_SIZE
	.align		4
.L_1263:
        /*1c74*/ 	.byte	0x04, 0x12
        /*1c76*/ 	.short	(.L_1265 - .L_1264)
	.align		4
.L_1264:
        /*1c78*/ 	.word	index@(_ZN2at6native29vectorized_elementwise_kernelILi4ENS0_13AUnaryFunctorIN3c108BFloat16ES4_S4_ZZZNS0_21heaviside_kernel_cudaERNS_18TensorIteratorBaseEENKUlvE_clEvENKUlvE8_clEvEUlS4_S4_E_EESt5arrayIPcLm2EEEEviT0_T1_)
        /*1c7c*/ 	.word	0x00000000


	//----- nvinfo : EIATTR_MIN_STACK_SIZE
	.align		4
.L_1265:
        /*1c80*/ 	.byte	0x04, 0x12
        /*1c82*/ 	.short	(.L_1267 - .L_1266)
	.align		4
.L_1266:
        /*1c84*/ 	.word	index@(_ZN2at6native29vectorized_elementwise_kernelILi8ENS0_13AUnaryFunctorIN3c108BFloat16ES4_S4_ZZZNS0_21heaviside_kernel_cudaERNS_18TensorIteratorBaseEENKUlvE_clEvENKUlvE8_clEvEUlS4_S4_E_EESt5arrayIPcLm2EEEEviT0_T1_)
        /*1c88*/ 	.word	0x00000000


	//----- nvinfo : EIATTR_MIN_STACK_SIZE
	.align		4
.L_1267:
        /*1c8c*/ 	.byte	0x04, 0x12
        /*1c8e*/ 	.short	(.L_1269 - .L_1268)
	.align		4
.L_1268:
        /*1c90*/ 	.word	index@(_ZN2at6native18elementwise_kernelILi128ELi4EZNS0_15gpu_kernel_implINS0_13BinaryFunctorIbbbZZZNS0_21heaviside_kernel_cudaERNS_18TensorIteratorBaseEENKUlvE_clEvENKUlvE7_clEvEUlbbE_EEEEvS5_RKT_EUliE_EEviT1_)
        /*1c94*/ 	.word	0x00000000


	//----- nvinfo : EIATTR_MIN_STACK_SIZE
	.align		4
.L_1269:
        /*1c98*/ 	.byte	0x04, 0x12
        /*1c9a*/ 	.short	(.L_1271 - .L_1270)
	.align		4
.L_1270:
        /*1c9c*/ 	.word	index@(_ZN2at6native27unrolled_elementwise_kernelINS0_13BinaryFunctorIbbbZZZNS0_21heaviside_kernel_cudaERNS_18TensorIteratorBaseEENKUlvE_clEvENKUlvE7_clEvEUlbbE_EESt5arrayIPcLm3EELi4E23TrivialOffsetCalculatorILi2EjESC_ILi1EjENS0_6memory12LoadWithCastILi2EEENSF_13StoreWithCastILi1EEEEEviT_T0_T2_T3_T4_T5_)
        /*1ca0*/ 	.word	0x00000000


	//----- nvinfo : EIATTR_MIN_STACK_SIZE
	.align		4
.L_1271:
        /*1ca4*/ 	.byte	0x04, 0x12
        /*1ca6*/ 	.short	(.L_1273 - .L_1272)
	.align		4
.L_1272:
        /*1ca8*/ 	.word	index@(_ZN2at6native18elementwise_kernelILi128ELi4EZNS0_22gpu_kernel_impl_nocastINS0_13BinaryFunctorIbbbZZZNS0_21heaviside_kernel_cudaERNS_18TensorIteratorBaseEENKUlvE_clEvENKUlvE7_clEvEUlbbE_EEEEvS5_RKT_EUliE_EEviT1_)
        /*1cac*/ 	.word	0x00000000


	//----- nvinfo : EIATTR_MIN_STACK_SIZE
	.align		4
.L_1273:
        /*1cb0*/ 	.byte	0x04, 0x12
        /*1cb2*/ 	.short	(.L_1275 - .L_1274)
	.align		4
.L_1274:
        /*1cb4*/ 	.word	index@(_ZN2at6native27unrolled_elementwise_kernelINS0_13BinaryFunctorIbbbZZZNS0_21heaviside_kernel_cudaERNS_18TensorIteratorBaseEENKUlvE_clEvENKUlvE7_clEvEUlbbE_EESt5arrayIPcLm3EELi4E23TrivialOffsetCalculatorILi2EjESC_ILi1EjENS0_6memory15LoadWithoutCastENSF_16StoreWithoutCastEEEviT_T0_T2_T3_T4_T5_)
        /*1cb8*/ 	.word	0x00000000


	//----- nvinfo : EIATTR_MIN_STACK_SIZE
	.align		4
.L_1275:
        /*1cbc*/ 	.byte	0x04, 0x12
        /*1cbe*/ 	.short	(.L_1277 - .L_1276)
	.align		4
.L_1276:
        /*1cc0*/ 	.word	index@(_ZN2at6native29vectorized_elementwise_kernelILi2ENS0_13BinaryFunctorIbbbZZZNS0_21heaviside_kernel_cudaERNS_18TensorIteratorBaseEENKUlvE_clEvENKUlvE7_clEvEUlbbE_EESt5arrayIPcLm3EEEEviT0_T1_)
        /*1cc4*/ 	.word	0x00000000


	//----- nvinfo : EIATTR_MIN_STACK_SIZE
	.align		4
.L_1277:
        /*1cc8*/ 	.byte	0x04, 0x12
        /*1cca*/ 	.short	(.L_1279 - .L_1278)
	.align		4
.L_1278:
        /*1ccc*/ 	.word	index@(_ZN2at6native29vectorized_elementwise_kernelILi4ENS0_13BinaryFunctorIbbbZZZNS0_21heaviside_kernel_cudaERNS_18TensorIteratorBaseEENKUlvE_clEvENKUlvE7_clEvEUlbbE_EESt5arrayIPcLm3EEEEviT0_T1_)
        /*1cd0*/ 	.word	0x00000000


	//----- nvinfo : EIATTR_MIN_STACK_SIZE
	.align		4
.L_1279:
        /*1cd4*/ 	.byte	0x04, 0x12
        /*1cd6*/ 	.short	(.L_1281 - .L_1280)
	.align		4
.L_1280:
        /*1cd8*/ 	.word	index@(_ZN2at6native29vectorized_elementwise_kernelILi8ENS0_13BinaryFunctorIbbbZZZNS0_21heaviside_kernel_cudaERNS_18TensorIteratorBaseEENKUlvE_clEvENKUlvE7_clEvEUlbbE_EESt5arrayIPcLm3EEEEviT0_T1_)
        /*1cdc*/ 	.word	0x00000000


	//----- nvinfo : EIATTR_MIN_STACK_SIZE
	.align		4
.L_1281:
        /*1ce0*/ 	.byte	0x04, 0x12
        /*1ce2*/ 	.short	(.L_1283 - .L_1282)
	.align		4
.L_1282:
        /*1ce4*/ 	.word	index@(_ZN2at6native18elementwise_kernelILi128ELi4EZNS0_15gpu_kernel_implINS0_13BUnaryFunctorIbbbZZZNS0_21heaviside_kernel_cudaERNS_18TensorIteratorBaseEENKUlvE_clEvENKUlvE7_clEvEUlbbE_EEEEvS5_RKT_EUliE_EEviT1_)
        /*1ce8*/ 	.word	0x00000000


	//----- nvinfo : EIATTR_MIN_STACK_SIZE
	.align		4
.L_1283:
        /*1cec*/ 	.byte	0x04, 0x12
        /*1cee*/ 	.short	(.L_1285 - .L_1284)
	.align		4
.L_1284:
        /*1cf0*/ 	.word	index@(_ZN2at6native27unrolled_elementwise_kernelINS0_13BUnaryFunctorIbbbZZZNS0_21heaviside_kernel_cudaERNS_18TensorIteratorBaseEENKUlvE_clEvENKUlvE7_clEvEUlbbE_EESt5arrayIPcLm2EELi4E23TrivialOffsetCalculatorILi1EjESD_NS0_6memory12LoadWithCastILi1EEENSE_13StoreWithCastILi1EEEEEviT_T0_T2_T3_T4_T5_)
        /*1cf4*/ 	.word	0x00000000


	//----- nvinfo : EIATTR_MIN_STACK_SIZE
	.align		4
.L_1285:
        /*1cf8*/ 	.byte	0x04, 0x12
        /*1cfa*/ 	.short	(.L_1287 - .L_1286)
	.align		4
.L_1286:
        /*1cfc*/ 	.word	index@(_ZN2at6native18elementwise_kernelILi128ELi4EZNS0_22gpu_kernel_impl_nocastINS0_13BUnaryFunctorIbbbZZZNS0_21heaviside_kernel_cudaERNS_18TensorIteratorBaseEENKUlvE_clEvENKUlvE7_clEvEUlbbE_EEEEvS5_RKT_EUliE_EEviT1_)
        /*1d00*/ 	.word	0x00000000


	//----- nvinfo : EIATTR_MIN_STACK_SIZE
	.align		4
.L_1287:
        /*1d04*/ 	.byte	0x04, 0x12
        /*1d06*/ 	.short	(.L_1289 - .L_1288)
	.align		4
.L_1288:
        /*1d08*/ 	.word	index@(_ZN2at6native27unrolled_elementwise_kernelINS0_13BUnaryFunctorIbbbZZZNS0_21heaviside_kernel_cudaERNS_18TensorIteratorBaseEENKUlvE_clEvENKUlvE7_clEvEUlbbE_EESt5arrayIPcLm2EELi4E23TrivialOffsetCalculatorILi1EjESD_NS0_6memory15LoadWithoutCastENSE_16StoreWithoutCastEEEviT_T0_T2_T3_T4_T5_)
        /*1d0c*/ 	.word	0x00000000


	//----- nvinfo : EIATTR_MIN_STACK_SIZE
	.align		4
.L_1289:
        /*1d10*/ 	.byte	0x04, 0x12
        /*1d12*/ 	.short	(.L_1291 - .L_1290)
	.align		4
.L_1290:
        /*1d14*/ 	.word	index@(_ZN2at6native29vectorized_elementwise_kernelILi2ENS0_13BUnaryFunctorIbbbZZZNS0_21heaviside_kernel_cudaERNS_18TensorIteratorBaseEENKUlvE_clEvENKUlvE7_clEvEUlbbE_EESt5arrayIPcLm2EEEEviT0_T1_)
        /*1d18*/ 	.word	0x00000000


	//----- nvinfo : EIATTR_MIN_STACK_SIZE
	.align		4
.L_1291:
        /*1d1c*/ 	.byte	0x04, 0x12
        /*1d1e*/ 	.short	(.L_1293 - .L_1292)
	.align		4
.L_1292:
        /*1d20*/ 	.word	index@(_ZN2at6native29vectorized_elementwise_kernelILi4ENS0_13BUnaryFunctorIbbbZZZNS0_21heaviside_kernel_cudaERNS_18TensorIteratorBaseEENKUlvE_clEvENKUlvE7_clEvEUlbbE_EESt5arrayIPcLm2EEEEviT0_T1_)
        /*1d24*/ 	.word	0x00000000


	//----- nvinfo : EIATTR_MIN_STACK_SIZE
	.align		4
.L_1293:
        /*1d28*/ 	.byte	0x04, 0x12
        /*1d2a*/ 	.short	(.L_1295 - .L_1294)
	.align		4
.L_1294:
        /*1d2c*/ 	.word	index@(_ZN2at6native29vectorized_elementwise_kernelILi8ENS0_13BUnaryFunctorIbbbZZZNS0_21heaviside_kernel_cudaERNS_18TensorIteratorBaseEENKUlvE_clEvENKUlvE7_clEvEUlbbE_EESt5arrayIPcLm2EEEEviT0_T1_)
        /*1d30*/ 	.word	0x00000000


	//----- nvinfo : EIATTR_MIN_STACK_SIZE
	.align		4
.L_1295:
        /*1d34*/ 	.byte	0x04, 0x12
        /*1d36*/ 	.short	(.L_1297 - .L_1296)
	.align		4
.L_1296:
        /*1d38*/ 	.word	index@(_ZN2at6native18elementwise_kernelILi128ELi4EZNS0_15gpu_kernel_implINS0_13AUnaryFunctorIbbbZZZNS0_21heaviside_kernel_cudaERNS_18TensorIteratorBaseEENKUlvE_clEvENKUlvE7_clEvEUlbbE_EEEEvS5_RKT_EUliE_EEviT1_)
        /*1d3c*/ 	.word	0x00000000


	//----- nvinfo : EIATTR_MIN_STACK_SIZE
	.align		4
.L_1297:
        /*1d40*/ 	.byte	0x04, 0x12
        /*1d42*/ 	.short	(.L_1299 - .L_1298)
	.align		4
.L_1298:
        /*1d44*/ 	.word	index@(_ZN2at6native27unrolled_elementwise_kernelINS0_13AUnaryFunctorIbbbZZZNS0_21heaviside_kernel_cudaERNS_18TensorIteratorBaseEENKUlvE_clEvENKUlvE7_clEvEUlbbE_EESt5arrayIPcLm2EELi4E23TrivialOffsetCalculatorILi1EjESD_NS0_6memory12LoadWithCastILi1EEENSE_13StoreWithCastILi1EEEEEviT_T0_T2_T3_T4_T5_)
        /*1d48*/ 	.word	0x00000000


	//----- nvinfo : EIATTR_MIN_STACK_SIZE
	.align		4
.L_1299:
        /*1d4c*/ 	.byte	0x04, 0x12
        /*1d4e*/ 	.short	(.L_1301 - .L_1300)
	.align		4
.L_1300:
        /*1d50*/ 	.word	index@(_ZN2at6native18elementwise_kernelILi128ELi4EZNS0_22gpu_kernel_impl_nocastINS0_13AUnaryFunctorIbbbZZZNS0_21heaviside_kernel_cudaERNS_18TensorIteratorBaseEENKUlvE_clEvENKUlvE7_clEvEUlbbE_EEEEvS5_RKT_EUliE_EEviT1_)
        /*1d54*/ 	.word	0x00000000


	//----- nvinfo : EIATTR_MIN_STACK_SIZE
	.align		4
.L_1301:
        /*1d58*/ 	.byte	0x04, 0x12
        /*1d5a*/ 	.short	(.L_1303 - .L_1302)
	.align		4
.L_1302:
        /*1d5c*/ 	.word	index@(_ZN2at6native27unrolled_elementwise_kernelINS0_13AUnaryFunctorIbbbZZZNS0_21heaviside_kernel_cudaERNS_18TensorIteratorBaseEENKUlvE_clEvENKUlvE7_clEvEUlbbE_EESt5arrayIPcLm2EELi4E23TrivialOffsetCalculatorILi1EjESD_NS0_6memory15LoadWithoutCastENSE_16StoreWithoutCastEEEviT_T0_T2_T3_T4_T5_)
        /*1d60*/ 	.word	0x00000000


	//----- nvinfo : EIATTR_MIN_STACK_SIZE
	.align		4
.L_1303:
        /*1d64*/ 	.byte	0x04, 0x12
        /*1d66*/ 	.short	(.L_1305 - .L_1304)
	.align		4
.L_1304:
        /*1d68*/ 	.word	index@(_ZN2at6native29vectorized_elementwise_kernelILi2ENS0_13AUnaryFunctorIbbbZZZNS0_21heaviside_kernel_cudaERNS_18TensorIteratorBaseEENKUlvE_clEvENKUlvE7_clEvEUlbbE_EESt5arrayIPcLm2EEEEviT0_T1_)
        /*1d6c*/ 	.word	0x00000000


	//----- nvinfo : EIATTR_MIN_STACK_SIZE
	.align		4
.L_1305:
        /*1d70*/ 	.byte	0x04, 0x12
        /*1d72*/ 	.short	(.L_1307 - .L_1306)
	.align		4
.L_1306:
        /*1d74*/ 	.word	index@(_ZN2at6native29vectorized_elementwise_kernelILi4ENS0_13AUnaryFunctorIbbbZZZNS0_21heaviside_kernel_cudaERNS_18TensorIteratorBaseEENKUlvE_clEvENKUlvE7_clEvEUlbbE_EESt5arrayIPcLm2EEEEviT0_T1_)
        /*1d78*/ 	.word	0x00000000


	//----- nvinfo : EIATTR_MIN_STACK_SIZE
	.align		4
.L_1307:
        /*1d7c*/ 	.byte	0x04, 0x12
        /*1d7e*/ 	.short	(.L_1309 - .L_1308)
	.align		4
.L_1308:
        /*1d80*/ 	.word	index@(_ZN2at6native29vectorized_elementwise_kernelILi8ENS0_13AUnaryFunctorIbbbZZZNS0_21heaviside_kernel_cudaERNS_18TensorIteratorBaseEENKUlvE_clEvENKUlvE7_clEvEUlbbE_EESt5arrayIPcLm2EEEEviT0_T1_)
        /*1d84*/ 	.word	0x00000000


	//----- nvinfo : EIATTR_MIN_STACK_SIZE
	.align		4
.L_1309:
        /*1d88*/ 	.byte	0x04, 0x12
        /*1d8a*/ 	.short	(.L_1311 - .L_1310)
	.align		4
.L_1310:
        /*1d8c*/ 	.word	index@(_ZN2at6native18elementwise_kernelILi128ELi4EZNS0_15gpu_kernel_implINS0_13BinaryFunctorIN3c104HalfES5_S5_ZZZNS0_21heaviside_kernel_cudaERNS_18TensorIteratorBaseEENKUlvE_clEvENKUlvE6_clEvEUlS5_S5_E_EEEEvS7_RKT_EUliE_EEviT1_)
        /*1d90*/ 	.word	0x00000000


	//----- nvinfo : EIATTR_MIN_STACK_SIZE
	.align		4
.L_1311:
        /*1d94*/ 	.byte	0x04, 0x12
        /*1d96*/ 	.short	(.L_1313 - .L_1312)
	.align		4
.L_1312:
        /*1d98*/ 	.word	index@(_ZN2at6native27unrolled_elementwise_kernelINS0_13BinaryFunctorIN3c104HalfES4_S4_ZZZNS0_21heaviside_kernel_cudaERNS_18TensorIteratorBaseEENKUlvE_clEvENKUlvE6_clEvEUlS4_S4_E_EESt5arrayIPcLm3EELi4E23TrivialOffsetCalculatorILi2EjESE_ILi1EjENS0_6memory12LoadWithCastILi2EEENSH_13StoreWithCastILi1EEEEEviT_T0_T2_T3_T4_T5_)
        /*1d9c*/ 	.word	0x00000000


	//----- nvinfo : EIATTR_MIN_STACK_SIZE
	.align		4
.L_1313:
        /*1da0*/ 	.byte	0x04, 0x12
        /*1da2*/ 	.short	(.L_1315 - .L_1314)
	.align		4
.L_1314:
        /*1da4*/ 	.word	index@(_ZN2at6native18elementwise_kernelILi128ELi4EZNS0_22gpu_kernel_impl_nocastINS0_13BinaryFunctorIN3c104HalfES5_S5_ZZZNS0_21heaviside_kernel_cudaERNS_18TensorIteratorBaseEENKUlvE_clEvENKUlvE6_clEvEUlS5_S5_E_EEEEvS7_RKT_EUliE_EEviT1_)
        /*1da8*/ 	.word	0x00000000


	//----- nvinfo : EIATTR_MIN_STACK_SIZE
	.align		4
.L_1315:
        /*1dac*/ 	.byte	0x04, 0x12
        /*1dae*/ 	.short	(.L_1317 - .L_1316)
	.align		4
.L_1316:
        /*1db0*/ 	.word	index@(_ZN2at6native27unrolled_elementwise_kernelINS0_13BinaryFunctorIN3c104HalfES4_S4_ZZZNS0_21heaviside_kernel_cudaERNS_18TensorIteratorBaseEENKUlvE_clEvENKUlvE6_clEvEUlS4_S4_E_EESt5arrayIPcLm3EELi4E23TrivialOffsetCalculatorILi2EjESE_ILi1EjENS0_6memory15LoadWithoutCastENSH_16StoreWithoutCastEEEviT_T0_T2_T3_T4_T5_)
        /*1db4*/ 	.word	0x00000000


	//----- nvinfo : EIATTR_MIN_STACK_SIZE
	.align		4
.L_1317:
        /*1db8*/ 	.byte	0x04, 0x12
        /*1dba*/ 	.short	(.L_1319 - .L_1318)
	.align		4
.L_1318:
        /*1dbc*/ 	.word	index@(_ZN2at6native29vectorized_elementwise_kernelILi2ENS0_13BinaryFunctorIN3c104HalfES4_S4_ZZZNS0_21heaviside_kernel_cudaERNS_18TensorIteratorBaseEENKUlvE_clEvENKUlvE6_clEvEUlS4_S4_E_EESt5arrayIPcLm3EEEEviT0_T1_)
        /*1dc0*/ 	.word	0x00000000


	//----- nvinfo : EIATTR_MIN_STACK_SIZE
	.align		4
.L_1319:
        /*1dc4*/ 	.byte	0x04, 0x12
        /*1dc6*/ 	.short	(.L_1321 - .L_1320)
	.align		4
.L_1320:
        /*1dc8*/ 	.word	index@(_ZN2at6native29vectorized_elementwise_kernelILi4ENS0_13BinaryFunctorIN3c104HalfES4_S4_ZZZNS0_21heaviside_kernel_cudaERNS_18TensorIteratorBaseEENKUlvE_clEvENKUlvE6_clEvEUlS4_S4_E_EESt5arrayIPcLm3EEEEviT0_T1_)
        /*1dcc*/ 	.word	0x00000000


	//----- nvinfo : EIATTR_MIN_STACK_SIZE
	.align		4
.L_1321:
        /*1dd0*/ 	.byte	0x04, 0x12
        /*1dd2*/ 	.short	(.L_1323 - .L_1322)
	.align		4
.L_1322:
        /*1dd4*/ 	.word	index@(_ZN2at6native29vectorized_elementwise_kernelILi8ENS0_13BinaryFunctorIN3c104HalfES4_S4_ZZZNS0_21heaviside_kernel_cudaERNS_18TensorIteratorBaseEENKUlvE_clEvENKUlvE6_clEvEUlS4_S4_E_EESt5arrayIPcLm3EEEEviT0_T1_)
        /*1dd8*/ 	.word	0x00000000


	//----- nvinfo : EIATTR_MIN_STACK_SIZE
	.align		4
.L_1323:
        /*1ddc*/ 	.byte	0x04, 0x12
        /*1dde*/ 	.short	(.L_1325 - .L_1324)
	.align		4
.L_1324:
        /*1de0*/ 	.word	index@(_ZN2at6native18elementwise_kernelILi128ELi4EZNS0_15gpu_kernel_implINS0_13BUnaryFunctorIN3c104HalfES5_S5_ZZZNS0_21heaviside_kernel_cudaERNS_18TensorIteratorBaseEENKUlvE_clEvENKUlvE6_clEvEUlS5_S5_E_EEEEvS7_RKT_EUliE_EEviT1_)
        /*1de4*/ 	.word	0x00000000


	//----- nvinfo : EIATTR_MIN_STACK_SIZE
	.align		4
.L_1325:
        /*1de8*/ 	.byte	0x04, 0x12
        /*1dea*/ 	.short	(.L_1327 - .L_1326)
	.align		4
.L_1326:
        /*1dec*/ 	.word	index@(_ZN2at6native27unrolled_elementwise_kernelINS0_13BUnaryFunctorIN3c104HalfES4_S4_ZZZNS0_21heaviside_kernel_cudaERNS_18TensorIteratorBaseEENKUlvE_clEvENKUlvE6_clEvEUlS4_S4_E_EESt5arrayIPcLm2EELi4E23TrivialOffsetCalculatorILi1EjESF_NS0_6memory12LoadWithCastILi1EEENSG_13StoreWithCastILi1EEEEEviT_T0_T2_T3_T4_T5_)
        /*1df0*/ 	.word	0x00000000


	//----- nvinfo : EIATTR_MIN_STACK_SIZE
	.align		4
.L_1327:
        /*1df4*/ 	.byte	0x04, 0x12
        /*1df6*/ 	.short	(.L_1329 - .L_1328)
	.align		4
.L_1328:
        /*1df8*/ 	.word	index@(_ZN2at6native18elementwise_kernelILi128ELi4EZNS0_22gpu_kernel_impl_nocastINS0_13BUnaryFunctorIN3c104HalfES5_S5_ZZZNS0_21heaviside_kernel_cudaERNS_18TensorIteratorBaseEENKUlvE_clEvENKUlvE6_clEvEUlS5_S5_E_EEEEvS7_RKT_EUliE_EEviT1_)
        /*1dfc*/ 	.word	0x00000000


	//----- nvinfo : EIATTR_MIN_STACK_SIZE
	.align		4
.L_1329:
        /*1e00*/ 	.byte	0x04, 0x12
        /*1e02*/ 	.short	(.L_1331 - .L_1330)
	.align		4
.L_1330:
        /*1e04*/ 	.word	index@(_ZN2at6native27unrolled_elementwise_kernelINS0_13BUnaryFunctorIN3c104HalfES4_S4_ZZZNS0_21heaviside_kernel_cudaERNS_18TensorIteratorBaseEENKUlvE_clEvENKUlvE6_clEvEUlS4_S4_E_EESt5arrayIPcLm2EELi4E23TrivialOffsetCalculatorILi1EjESF_NS0_6memory15LoadWithoutCastENSG_16StoreWithoutCastEEEviT_T0_T2_T3_T4_T5_)
        /*1e08*/ 	.word	0x00000000


	//----- nvinfo : EIATTR_MIN_STACK_SIZE
	.align		4
.L_1331:
        /*1e0c*/ 	.byte	0x04, 0x12
        /*1e0e*/ 	.short	(.L_1333 - .L_1332)
	.align		4
.L_1332:
        /*1e10*/ 	.word	index@(_ZN2at6native29vectorized_elementwise_kernelILi2ENS0_13BUnaryFunctorIN3c104HalfES4_S4_ZZZNS0_21heaviside_kernel_cudaERNS_18TensorIteratorBaseEENKUlvE_clEvENKUlvE6_clEvEUlS4_S4_E_EESt5arrayIPcLm2EEEEviT0_T1_)
        /*1e14*/ 	.word	0x00000000


	//----- nvinfo : EIATTR_MIN_STACK_SIZE
	.align		4
.L_1333:
        /*1e18*/ 	.byte	0x04, 0x12
        /*1e1a*/ 	.short	(.L_1335 - .L_1334)
	.align		4
.L_1334:
        /*1e1c*/ 	.word	index@(_ZN2at6native29vectorized_elementwise_kernelILi4ENS0_13BUnaryFunctorIN3c104HalfES4_S4_ZZZNS0_21heaviside_kernel_cudaERNS_18TensorIteratorBaseEENKUlvE_clEvENKUlvE6_clEvEUlS4_S4_E_EESt5arrayIPcLm2EEEEviT0_T1_)
        /*1e20*/ 	.word	0x00000000


	//----- nvinfo : EIATTR_MIN_STACK_SIZE
	.align		4
.L_1335:
        /*1e24*/ 	.byte	0x04, 0x12
        /*1e26*/ 	.short	(.L_1337 - .L_1336)
	.align		4
.L_1336:
        /*1e28*/ 	.word	index@(_ZN2at6native29vectorized_elementwise_kernelILi8ENS0_13BUnaryFunctorIN3c104HalfES4_S4_ZZZNS0_21heaviside_kernel_cudaERNS_18TensorIteratorBaseEENKUlvE_clEvENKUlvE6_clEvEUlS4_S4_E_EESt5arrayIPcLm2EEEEviT0_T1_)
        /*1e2c*/ 	.word	0x00000000


	//----- nvinfo : EIATTR_MIN_STACK_SIZE
	.align		4
.L_1337:
        /*1e30*/ 	.byte	0x04, 0x12
        /*1e32*/ 	.short	(.L_1339 - .L_1338)
	.align		4
.L_1338:
        /*1e34*/ 	.word	index@(_ZN2at6native18elementwise_kernelILi128ELi4EZNS0_15gpu_kernel_implINS0_13AUnaryFunctorIN3c104HalfES5_S5_ZZZNS0_21heaviside_kernel_cudaERNS_18TensorIteratorBaseEENKUlvE_clEvENKUlvE6_clEvEUlS5_S5_E_EEEEvS7_RKT_EUliE_EEviT1_)
        /*1e38*/ 	.word	0x00000000


	//----- nvinfo : EIATTR_MIN_STACK_SIZE
	.align		4
.L_1339:
        /*1e3c*/ 	.byte	0x04, 0x12
        /*1e3e*/ 	.short	(.L_1341 - .L_1340)
	.align		4
.L_1340:
        /*1e40*/ 	.word	index@(_ZN2at6native27unrolled_elementwise_kernelINS0_13AUnaryFunctorIN3c104HalfES4_S4_ZZZNS0_21heaviside_kernel_cudaERNS_18TensorIteratorBaseEENKUlvE_clEvENKUlvE6_clEvEUlS4_S4_E_EESt5arrayIPcLm2EELi4E23TrivialOffsetCalculatorILi1EjESF_NS0_6memory12LoadWithCastILi1EEENSG_13StoreWithCastILi1EEEEEviT_T0_T2_T3_T4_T5_)
        /*1e44*/ 	.word	0x00000000


	//----- nvinfo : EIATTR_MIN_STACK_SIZE
	.align		4
.L_1341:
        /*1e48*/ 	.byte	0x04, 0x12
        /*1e4a*/ 	.short	(.L_1343 - .L_1342)
	.align		4
.L_1342:
        /*1e4c*/ 	.word	index@(_ZN2at6native18elementwise_kernelILi128ELi4EZNS0_22gpu_kernel_impl_nocastINS0_13AUnaryFunctorIN3c104HalfES5_S5_ZZZNS0_21heaviside_kernel_cudaERNS_18TensorIteratorBaseEENKUlvE_clEvENKUlvE6_clEvEUlS5_S5_E_EEEEvS7_RKT_EUliE_EEviT1_)
        /*1e50*/ 	.word	0x00000000


	//----- nvinfo : EIATTR_MIN_STACK_SIZE
	.align		4
.L_1343:
        /*1e54*/ 	.byte	0x04, 0x12
        /*1e56*/ 	.short	(.L_1345 - .L_1344)
	.align		4
.L_1344:
        /*1e58*/ 	.word	index@(_ZN2at6native27unrolled_elementwise_kernelINS0_13AUnaryFunctorIN3c104HalfES4_S4_ZZZNS0_21heaviside_kernel_cudaERNS_18TensorIteratorBaseEENKUlvE_clEvENKUlvE6_clEvEUlS4_S4_E_EESt5arrayIPcLm2EELi4E23TrivialOffsetCalculatorILi1EjESF_NS0_6memory15LoadWithoutCastENSG_16StoreWithoutCastEEEviT_T0_T2_T3_T4_T5_)
        /*1e5c*/ 	.word	0x00000000


	//----- nvinfo : EIATTR_MIN_STACK_SIZE
	.align		4
.L_1345:
        /*1e60*/ 	.byte	0x04, 0x12
        /*1e62*/ 	.short	(.L_1347 - .L_1346)
	.align		4
.L_1346:
        /*1e64*/ 	.word	index@(_ZN2at6native29vectorized_elementwise_kernelILi2ENS0_13AUnaryFunctorIN3c104HalfES4_S4_ZZZNS0_21heaviside_kernel_cudaERNS_18TensorIteratorBaseEENKUlvE_clEvENKUlvE6_clEvEUlS4_S4_E_EESt5arrayIPcLm2EEEEviT0_T1_)
        /*1e68*/ 	.word	0x00000000


	//----- nvinfo : EIATTR_MIN_STACK_SIZE
	.align		4
.L_1347:
        /*1e6c*/ 	.byte	0x04, 0x12
        /*1e6e*/ 	.short	(.L_1349 - .L_1348)
	.align		4
.L_1348:
        /*1e70*/ 	.word	index@(_ZN2at6native29vectorized_elementwise_kernelILi4ENS0_13AUnaryFunctorIN3c104HalfES4_S4_ZZZNS0_21heaviside_kernel_cudaERNS_18TensorIteratorBaseEENKUlvE_clEvENKUlvE6_clEvEUlS4_S4_E_EESt5arrayIPcLm2EEEEviT0_T1_)
        /*1e74*/ 	.word	0x00000000


	//----- nvinfo : EIATTR_MIN_STACK_SIZE
	.align		4
.L_1349:
        /*1e78*/ 	.byte	0x04, 0x12
        /*1e7a*/ 	.short	(.L_1351 - .L_1350)
	.align		4
.L_1350:
        /*1e7c*/ 	.word	index@(_ZN2at6native29vectorized_elementwise_kernelILi8ENS0_13AUnaryFunctorIN3c104HalfES4_S4_ZZZNS0_21heaviside_kernel_cudaERNS_18TensorIteratorBaseEENKUlvE_clEvENKUlvE6_clEvEUlS4_S4_E_EESt5arrayIPcLm2EEEEviT0_T1_)
        /*1e80*/ 	.word	0x00000000


	//----- nvinfo : EIATTR_MIN_STACK_SIZE
	.align		4
.L_1351:
        /*1e84*/ 	.byte	0x04, 0x12
        /*1e86*/ 	.short	(.L_1353 - .L_1352)
	.align		4
.L_1352:
        /*1e88*/ 	.word	index@(_ZN2at6native18elementwise_kernelILi128ELi4EZNS0_15gpu_kernel_implINS0_13BinaryFunctorIfffZZZNS0_21heaviside_kernel_cudaERNS_18TensorIteratorBaseEENKUlvE_clEvENKUlvE5_clEvEUlffE_EEEEvS5_RKT_EUliE_EEviT1_)
        /*1e8c*/ 	.word	0x00000000


	//----- nvinfo : EIATTR_MIN_STACK_SIZE
	.align		4
.L_1353:
        /*1e90*/ 	.byte	0x04, 0x12
        /*1e92*/ 	.short	(.L_1355 - .L_1354)
	.align		4
.L_1354:
        /*1e94*/ 	.word	index@(_ZN2at6native27unrolled_elementwise_kernelINS0_13BinaryFunctorIfffZZZNS0_21heaviside_kernel_cudaERNS_18TensorIteratorBaseEENKUlvE_clEvENKUlvE5_clEvEUlffE_EESt5arrayIPcLm3EELi4E23TrivialOffsetCalculatorILi2EjESC_ILi1EjENS0_6memory12LoadWithCastILi2EEENSF_13StoreWithCastILi1EEEEEviT_T0_T2_T3_T4_T5_)
        /*1e98*/ 	.word	0x00000000


	//----- nvinfo : EIATTR_MIN_STACK_SIZE
	.align		4
.L_1355:
        /*1e9c*/ 	.byte	0x04, 0x12
        /*1e9e*/ 	.short	(.L_1357 - .L_1356)
	.align		4
.L_1356:
        /*1ea0*/ 	.word	index@(_ZN2at6native18elementwise_kernelILi128ELi2EZNS0_22gpu_kernel_impl_nocastINS0_13BinaryFunctorIfffZZZNS0_21heaviside_kernel_cudaERNS_18TensorIteratorBaseEENKUlvE_clEvENKUlvE5_clEvEUlffE_EEEEvS5_RKT_EUliE_EEviT1_)
        /*1ea4*/ 	.word	0x00000000


	//----- nvinfo : EIATTR_MIN_STACK_SIZE
	.align		4
.L_1357:
        /*1ea8*/ 	.byte	0x04, 0x12
        /*1eaa*/ 	.short	(.L_1359 - .L_1358)
	.align		4
.L_1358:
        /*1eac*/ 	.word	index@(_ZN2at6native27unrolled_elementwise_kernelINS0_13BinaryFunctorIfffZZZNS0_21heaviside_kernel_cudaERNS_18TensorIteratorBaseEENKUlvE_clEvENKUlvE5_clEvEUlffE_EESt5arrayIPcLm3EELi4E23TrivialOffsetCalculatorILi2EjESC_ILi1EjENS0_6memory15LoadWithoutCastENSF_16StoreWithoutCastEEEviT_T0_T2_T3_T4_T5_)
        /*1eb0*/ 	.word	0x00000000


	//----- nvinfo : EIATTR_MIN_STACK_SIZE
	.align		4
.L_1359:
        /*1eb4*/ 	.byte	0x04, 0x12
        /*1eb6*/ 	.short	(.L_1361 - .L_1360)
	.align		4
.L_1360:
        /*1eb8*/ 	.word	index@(_ZN2at6native29vectorized_elementwise_kernelILi2ENS0_13BinaryFunctorIfffZZZNS0_21heaviside_kernel_cudaERNS_18TensorIteratorBaseEENKUlvE_clEvENKUlvE5_clEvEUlffE_EESt5arrayIPcLm3EEEEviT0_T1_)
        /*1ebc*/ 	.word	0x00000000


	//----- nvinfo : EIATTR_MIN_STACK_SIZE
	.align		4
.L_1361:
        /*1ec0*/ 	.byte	0x04, 0x12
        /*1ec2*/ 	.short	(.L_1363 - .L_1362)
	.align		4
.L_1362:
        /*1ec4*/ 	.word	index@(_ZN2at6native29vectorized_elementwise_kernelILi4ENS0_13BinaryFunctorIfffZZZNS0_21heaviside_kernel_cudaERNS_18TensorIteratorBaseEENKUlvE_clEvENKUlvE5_clEvEUlffE_EESt5arrayIPcLm3EEEEviT0_T1_)
        /*1ec8*/ 	.word	0x00000000


	//----- nvinfo : EIATTR_MIN_STACK_SIZE
	.align		4
.L_1363:
        /*1ecc*/ 	.byte	0x04, 0x12
        /*1ece*/ 	.short	(.L_1365 - .L_1364)
	.align		4
.L_1364:
        /*1ed0*/ 	.word	index@(_ZN2at6native29vectorized_elementwise_kernelILi8ENS0_13BinaryFunctorIfffZZZNS0_21heaviside_kernel_cudaERNS_18TensorIteratorBaseEENKUlvE_clEvENKUlvE5_clEvEUlffE_EESt5arrayIPcLm3EEEEviT0_T1_)
        /*1ed4*/ 	.word	0x00000000


	//----- nvinfo : EIATTR_MIN_STACK_SIZE
	.align		4
.L_1365:
        /*1ed8*/ 	.byte	0x04, 0x12
        /*1eda*/ 	.short	(.L_1367 - .L_1366)
	.align		4
.L_1366:
        /*1edc*/ 	.word	index@(_ZN2at6native18elementwise_kernelILi128ELi4EZNS0_15gpu_kernel_implINS0_13BUnaryFunctorIfffZZZNS0_21heaviside_kernel_cudaERNS_18TensorIteratorBaseEENKUlvE_clEvENKUlvE5_clEvEUlffE_EEEEvS5_RKT_EUliE_EEviT1_)
        /*1ee0*/ 	.word	0x00000000


	//----- nvinfo : EIATTR_MIN_STACK_SIZE
	.align		4
.L_1367:
        /*1ee4*/ 	.byte	0x04, 0x12
        /*1ee6*/ 	.short	(.L_1369 - .L_1368)
	.align		4
.L_1368:
        /*1ee8*/ 	.word	index@(_ZN2at6native27unrolled_elementwise_kernelINS0_13BUnaryFunctorIfffZZZNS0_21heaviside_kernel_cudaERNS_18TensorIteratorBaseEENKUlvE_clEvENKUlvE5_clEvEUlffE_EESt5arrayIPcLm2EELi4E23TrivialOffsetCalculatorILi1EjESD_NS0_6memory12LoadWithCastILi1EEENSE_13StoreWithCastILi1EEEEEviT_T0_T2_T3_T4_T5_)
        /*1eec*/ 	.word	0x00000000


	//----- nvinfo : EIATTR_MIN_STACK_SIZE
	.align		4
.L_1369:
        /*1ef0*/ 	.byte	0x04, 0x12
        /*1ef2*/ 	.short	(.L_1371 - .L_1370)
	.align		4
.L_1370:
        /*1ef4*/ 	.word	index@(_ZN2at6native18elementwise_kernelILi128ELi2EZNS0_22gpu_kernel_impl_nocastINS0_13BUnaryFunctorIfffZZZNS0_21heaviside_kernel_cudaERNS_18TensorIteratorBaseEENKUlvE_clEvENKUlvE5_clEvEUlffE_EEEEvS5_RKT_EUliE_EEviT1_)
        /*1ef8*/ 	.word	0x00000000


	//----- nvinfo : EIATTR_MIN_STACK_SIZE
	.align		4
.L_1371:
        /*1efc*/ 	.byte	0x04, 0x12
        /*1efe*/ 	.short	(.L_1373 - .L_1372)
	.align		4
.L_1372:
        /*1f00*/ 	.word	index@(_ZN2at6native27unrolled_elementwise_kernelINS0_13BUnaryFunctorIfffZZZNS0_21heaviside_kernel_cudaERNS_18TensorIteratorBaseEENKUlvE_clEvENKUlvE5_clEvEUlffE_EESt5arrayIPcLm2EELi4E23TrivialOffsetCalculatorILi1EjESD_NS0_6memory15LoadWithoutCastENSE_16StoreWithoutCastEEEviT_T0_T2_T3_T4_T5_)
        /*1f04*/ 	.word	0x00000000


	//----- nvinfo : EIATTR_MIN_STACK_SIZE
	.align		4
.L_1373:
        /*1f08*/ 	.byte	0x04, 0x12
        /*1f0a*/ 	.short	(.L_1375 - .L_1374)
	.align		4
.L_1374:
        /*1f0c*/ 	.word	index@(_ZN2at6native29vectorized_elementwise_kernelILi2ENS0_13BUnaryFunctorIfffZZZNS0_21heaviside_kernel_cudaERNS_18TensorIteratorBaseEENKUlvE_clEvENKUlvE5_clEvEUlffE_EESt5arrayIPcLm2EEEEviT0_T1_)
        /*1f10*/ 	.word	0x00000000


	//----- nvinfo : EIATTR_MIN_STACK_SIZE
	.align		4
.L_1375:
        /*1f14*/ 	.byte	0x04, 0x12
        /*1f16*/ 	.short	(.L_1377 - .L_1376)
	.align		4
.L_1376:
        /*1f18*/ 	.word	index@(_ZN2at6native29vectorized_elementwise_kernelILi4ENS0_13BUnaryFunctorIfffZZZNS0_21heaviside_kernel_cudaERNS_18TensorIteratorBaseEENKUlvE_clEvENKUlvE5_clEvEUlffE_EESt5arrayIPcLm2EEEEviT0_T1_)
        /*1f1c*/ 	.word	0x00000000


	//----- nvinfo : EIATTR_MIN_STACK_SIZE
	.align		4
.L_1377:
        /*1f20*/ 	.byte	0x04, 0x12
        /*1f22*/ 	.short	(.L_1379 - .L_1378)
	.align		4
.L_1378:
        /*1f24*/ 	.word	index@(_ZN2at6native29vectorized_elementwise_kernelILi8ENS0_13BUnaryFunctorIfffZZZNS0_21heaviside_kernel_cudaERNS_18TensorIteratorBaseEENKUlvE_clEvENKUlvE5_clEvEUlffE_EESt5arrayIPcLm2EEEEviT0_T1_)
        /*1f28*/ 	.word	0x00000000


	//----- nvinfo : EIATTR_MIN_STACK_SIZE
	.align		4
.L_1379:
        /*1f2c*/ 	.byte	0x04, 0x12
        /*1f2e*/ 	.short	(.L_1381 - .L_1380)
	.align		4
.L_1380:
        /*1f30*/ 	.word	index@(_ZN2at6native18elementwise_kernelILi128ELi4EZNS0_15gpu_kernel_implINS0_13AUnaryFunctorIfffZZZNS0_21heaviside_kernel_cudaERNS_18TensorIteratorBaseEENKUlvE_clEvENKUlvE5_clEvEUlffE_EEEEvS5_RKT_EUliE_EEviT1_)
        /*1f34*/ 	.word	0x00000000


	//----- nvinfo : EIATTR_MIN_STACK_SIZE
	.align		4
.L_1381:
        /*1f38*/ 	.byte	0x04, 0x12
        /*1f3a*/ 	.short	(.L_1383 - .L_1382)
	.align		4
.L_1382:
        /*1f3c*/ 	.word	index@(_ZN2at6native27unrolled_elementwise_kernelINS0_13AUnaryFunctorIfffZZZNS0_21heaviside_kernel_cudaERNS_18TensorIteratorBaseEENKUlvE_clEvENKUlvE5_clEvEUlffE_EESt5arrayIPcLm2EELi4E23TrivialOffsetCalculatorILi1EjESD_NS0_6memory12LoadWithCastILi1EEENSE_13StoreWithCastILi1EEEEEviT_T0_T2_T3_T4_T5_)
        /*1f40*/ 	.word	0x00000000


	//----- nvinfo : EIATTR_MIN_STACK_SIZE
	.align		4
.L_1383:
        /*1f44*/ 	.byte	0x04, 0x12
        /*1f46*/ 	.short	(.L_1385 - .L_1384)
	.align		4
.L_1384:
        /*1f48*/ 	.word	index@(_ZN2at6native18elementwise_kernelILi128ELi2EZNS0_22gpu_kernel_impl_nocastINS0_13AUnaryFunctorIfffZZZNS0_21heaviside_kernel_cudaERNS_18TensorIteratorBaseEENKUlvE_clEvENKUlvE5_clEvEUlffE_EEEEvS5_RKT_EUliE_EEviT1_)
        /*1f4c*/ 	.word	0x00000000


	//----- nvinfo : EIATTR_MIN_STACK_SIZE
	.align		4
.L_1385:
        /*1f50*/ 	.byte	0x04, 0x12
        /*1f52*/ 	.short	(.L_1387 - .L_1386)
	.align		4
.L_1386:
        /*1f54*/ 	.word	index@(_ZN2at6native27unrolled_elementwise_kernelINS0_13AUnaryFunctorIfffZZZNS0_21heaviside_kernel_cudaERNS_18TensorIteratorBaseEENKUlvE_clEvENKUlvE5_clEvEUlffE_EESt5arrayIPcLm2EELi4E23TrivialOffsetCalculatorILi1EjESD_NS0_6memory15LoadWithoutCastENSE_16StoreWithoutCastEEEviT_T0_T2_T3_T4_T5_)
        /*1f58*/ 	.word	0x00000000


	//----- nvinfo : EIATTR_MIN_STACK_SIZE
	.align		4
.L_1387:
        /*1f5c*/ 	.byte	0x04, 0x12
        /*1f5e*/ 	.short	(.L_1389 - .L_1388)
	.align		4
.L_1388:
        /*1f60*/ 	.word	index@(_ZN2at6native29vectorized_elementwise_kernelILi2ENS0_13AUnaryFunctorIfffZZZNS0_21heaviside_kernel_cudaERNS_18TensorIteratorBaseEENKUlvE_clEvENKUlvE5_clEvEUlffE_EESt5arrayIPcLm2EEEEviT0_T1_)
        /*1f64*/ 	.word	0x00000000


	//----- nvinfo : EIATTR_MIN_STACK_SIZE
	.align		4
.L_1389:
        /*1f68*/ 	.byte	0x04, 0x12
        /*1f6a*/ 	.short	(.L_1391 - .L_1390)
	.align		4
.L_1390:
        /*1f6c*/ 	.word	index@(_ZN2at6native29vectorized_elementwise_kernelILi4ENS0_13AUnaryFunctorIfffZZZNS0_21heaviside_kernel_cudaERNS_18TensorIteratorBaseEENKUlvE_clEvENKUlvE5_clEvEUlffE_EESt5arrayIPcLm2EEEEviT0_T1_)
        /*1f70*/ 	.word	0x00000000


	//----- nvinfo : EIATTR_MIN_STACK_SIZE
	.align		4
.L_1391:
        /*1f74*/ 	.byte	0x04, 0x12
        /*1f76*/ 	.short	(.L_1393 - .L_1392)
	.align		4
.L_1392:
        /*1f78*/ 	.word	index@(_ZN2at6native29vectorized_elementwise_kernelILi8ENS0_13AUnaryFunctorIfffZZZNS0_21heaviside_kernel_cudaERNS_18TensorIteratorBaseEENKUlvE_clEvENKUlvE5_clEvEUlffE_EESt5arrayIPcLm2EEEEviT0_T1_)
        /*1f7c*/ 	.word	0x00000000


	//----- nvinfo : EIATTR_MIN_STACK_SIZE
	.align		4
.L_1393:
        /*1f80*/ 	.byte	0x04, 0x12
        /*1f82*/ 	.short	(.L_1395 - .L_1394)
	.align		4
.L_1394:
        /*1f84*/ 	.word	index@(_ZN2at6native18elementwise_kernelILi128ELi4EZNS0_15gpu_kernel_implINS0_13BinaryFunctorIdddZZZNS0_21heaviside_kernel_cudaERNS_18TensorIteratorBaseEENKUlvE_clEvENKUlvE4_clEvEUlddE_EEEEvS5_RKT_EUliE_EEviT1_)
        /*1f88*/ 	.word	0x00000000


	//----- nvinfo : EIATTR_MIN_STACK_SIZE
	.align		4
.L_1395:
        /*1f8c*/ 	.byte	0x04, 0x12
        /*1f8e*/ 	.short	(.L_1397 - .L_1396)
	.align		4
.L_1396:
        /*1f90*/ 	.word	index@(_ZN2at6native27unrolled_elementwise_kernelINS0_13BinaryFunctorIdddZZZNS0_21heaviside_kernel_cudaERNS_18TensorIteratorBaseEENKUlvE_clEvENKUlvE4_clEvEUlddE_EESt5arrayIPcLm3EELi4E23TrivialOffsetCalculatorILi2EjESC_ILi1EjENS0_6memory12LoadWithCastILi2EEENSF_13StoreWithCastILi1EEEEEviT_T0_T2_T3_T4_T5_)
        /*1f94*/ 	.word	0x00000000


	//----- nvinfo : EIATTR_MIN_STACK_SIZE
	.align		4
.L_1397:
        /*1f98*/ 	.byte	0x04, 0x12
        /*1f9a*/ 	.short	(.L_1399 - .L_1398)
	.align		4
.L_1398:
        /*1f9c*/ 	.word	index@(_ZN2at6native18elementwise_kernelILi128ELi2EZNS0_22gpu_kernel_impl_nocastINS0_13BinaryFunctorIdddZZZNS0_21heaviside_kernel_cudaERNS_18TensorIteratorBaseEENKUlvE_clEvENKUlvE4_clEvEUlddE_EEEEvS5_RKT_EUliE_EEviT1_)
        /*1fa0*/ 	.word	0x00000000


	//----- nvinfo : EIATTR_MIN_STACK_SIZE
	.align		4
.L_1399:
        /*1fa4*/ 	.byte	0x04, 0x12
        /*1fa6*/ 	.short	(.L_1401 - .L_1400)
	.align		4
.L_1400:
        /*1fa8*/ 	.word	index@(_ZN2at6native27unrolled_elementwise_kernelINS0_13BinaryFunctorIdddZZZNS0_21heaviside_kernel_cudaERNS_18TensorIteratorBaseEENKUlvE_clEvENKUlvE4_clEvEUlddE_EESt5arrayIPcLm3EELi4E23TrivialOffsetCalculatorILi2EjESC_ILi1EjENS0_6memory15LoadWithoutCastENSF_16StoreWithoutCastEEEviT_T0_T2_T3_T4_T5_)
        /*1fac*/ 	.word	0x00000000


	//----- nvinfo : EIATTR_MIN_STACK_SIZE
	.align		4
.L_1401:
        /*1fb0*/ 	.byte	0x04, 0x12
        /*1fb2*/ 	.short	(.L_1403 - .L_1402)
	.align		4
.L_1402:
        /*1fb4*/ 	.word	index@(_ZN2at6native29vectorized_elementwise_kernelILi2ENS0_13BinaryFunctorIdddZZZNS0_21heaviside_kernel_cudaERNS_18TensorIteratorBaseEENKUlvE_clEvENKUlvE4_clEvEUlddE_EESt5arrayIPcLm3EEEEviT0_T1_)
        /*1fb8*/ 	.word	0x00000000


	//----- nvinfo : EIATTR_MIN_STACK_SIZE
	.align		4
.L_1403:
        /*1fbc*/ 	.byte	0x04, 0x12
        /*1fbe*/ 	.short	(.L_1405 - .L_1404)
	.align		4
.L_1404:
        /*1fc0*/ 	.word	index@(_ZN2at6native29vectorized_elementwise_kernelILi4ENS0_13BinaryFunctorIdddZZZNS0_21heaviside_kernel_cudaERNS_18TensorIteratorBaseEENKUlvE_clEvENKUlvE4_clEvEUlddE_EESt5arrayIPcLm3EEEEviT0_T1_)
        /*1fc4*/ 	.word	0x00000000


	//----- nvinfo : EIATTR_MIN_STACK_SIZE
	.align		4
.L_1405:
        /*1fc8*/ 	.byte	0x04, 0x12
        /*1fca*/ 	.short	(.L_1407 - .L_1406)
	.align		4
.L_1406:
        /*1fcc*/ 	.word	index@(_ZN2at6native29vectorized_elementwise_kernelILi8ENS0_13BinaryFunctorIdddZZZNS0_21heaviside_kernel_cudaERNS_18TensorIteratorBaseEENKUlvE_clEvENKUlvE4_clEvEUlddE_EESt5arrayIPcLm3EEEEviT0_T1_)
        /*1fd0*/ 	.word	0x00000000


	//----- nvinfo : EIATTR_MIN_STACK_SIZE
	.align		4
.L_1407:
        /*1fd4*/ 	.byte	0x04, 0x12
        /*1fd6*/ 	.short	(.L_1409 - .L_1408)
	.align		4
.L_1408:
        /*1fd8*/ 	.word	index@(_ZN2at6native18elementwise_kernelILi128ELi4EZNS0_15gpu_kernel_implINS0_13BUnaryFunctorIdddZZZNS0_21heaviside_kernel_cudaERNS_18TensorIteratorBaseEENKUlvE_clEvENKUlvE4_clEvEUlddE_EEEEvS5_RKT_EUliE_EEviT1_)
        /*1fdc*/ 	.word	0x00000000


	//----- nvinfo : EIATTR_MIN_STACK_SIZE
	.align		4
.L_1409:
        /*1fe0*/ 	.byte	0x04, 0x12
        /*1fe2*/ 	.short	(.L_1411 - .L_1410)
	.align		4
.L_1410:
        /*1fe4*/ 	.word	index@(_ZN2at6native27unrolled_elementwise_kernelINS0_13BUnaryFunctorIdddZZZNS0_21heaviside_kernel_cudaERNS_18TensorIteratorBaseEENKUlvE_clEvENKUlvE4_clEvEUlddE_EESt5arrayIPcLm2EELi4E23TrivialOffsetCalculatorILi1EjESD_NS0_6memory12LoadWithCastILi1EEENSE_13StoreWithCastILi1EEEEEviT_T0_T2_T3_T4_T5_)
        /*1fe8*/ 	.word	0x00000000


	//----- nvinfo : EIATTR_MIN_STACK_SIZE
	.align		4
.L_1411:
        /*1fec*/ 	.byte	0x04, 0x12
        /*1fee*/ 	.short	(.L_1413 - .L_1412)
	.align		4
.L_1412:
        /*1ff0*/ 	.word	index@(_ZN2at6native18elementwise_kernelILi128ELi2EZNS0_22gpu_kernel_impl_nocastINS0_13BUnaryFunctorIdddZZZNS0_21heaviside_kernel_cudaERNS_18TensorIteratorBaseEENKUlvE_clEvENKUlvE4_clEvEUlddE_EEEEvS5_RKT_EUliE_EEviT1_)
        /*1ff4*/ 	.word	0x00000000


	//----- nvinfo : EIATTR_MIN_STACK_SIZE
	.align		4
.L_1413:
        /*1ff8*/ 	.byte	0x04, 0x12
        /*1ffa*/ 	.short	(.L_1415 - .L_1414)
	.align		4
.L_1414:
        /*1ffc*/ 	.word	index@(_ZN2at6native27unrolled_elementwise_kernelINS0_13BUnaryFunctorIdddZZZNS0_21heaviside_kernel_cudaERNS_18TensorIteratorBaseEENKUlvE_clEvENKUlvE4_clEvEUlddE_EESt5arrayIPcLm2EELi4E23TrivialOffsetCalculatorILi1EjESD_NS0_6memory15LoadWithoutCastENSE_16StoreWithoutCastEEEviT_T0_T2_T3_T4_T5_)
        /*2000*/ 	.word	0x00000000


	//----- nvinfo : EIATTR_MIN_STACK_SIZE
	.align		4
.L_1415:
        /*2004*/ 	.byte	0x04, 0x12
        /*2006*/ 	.short	(.L_1417 - .L_1416)
	.align		4
.L_1416:
        /*2008*/ 	.word	index@(_ZN2at6native29vectorized_elementwise_kernelILi2ENS0_13BUnaryFunctorIdddZZZNS0_21heaviside_kernel_cudaERNS_18TensorIteratorBaseEENKUlvE_clEvENKUlvE4_clEvEUlddE_EESt5arrayIPcLm2EEEEviT0_T1_)
        /*200c*/ 	.word	0x00000000


	//----- nvinfo : EIATTR_MIN_STACK_SIZE
	.align		4
.L_1417:
        /*2010*/ 	.byte	0x04, 0x12
        /*2012*/ 	.short	(.L_1419 - .L_1418)
	.align		4
.L_1418:
        /*2014*/ 	.word	index@(_ZN2at6native29vectorized_elementwise_kernelILi4ENS0_13BUnaryFunctorIdddZZZNS0_21heaviside_kernel_cudaERNS_18TensorIteratorBaseEENKUlvE_clEvENKUlvE4_clEvEUlddE_EESt5arrayIPcLm2EEEEviT0_T1_)
        /*2018*/ 	.word	0x00000000


	//----- nvinfo : EIATTR_MIN_STACK_SIZE
	.align		4
.L_1419:
        /*201c*/ 	.byte	0x04, 0x12
        /*201e*/ 	.short	(.L_1421 - .L_1420)
	.align		4
.L_1420:
        /*2020*/ 	.word	index@(_ZN2at6native29vectorized_elementwise_kernelILi8ENS0_13BUnaryFunctorIdddZZZNS0_21heaviside_kernel_cudaERNS_18TensorIteratorBaseEENKUlvE_clEvENKUlvE4_clEvEUlddE_EESt5arrayIPcLm2EEEEviT0_T1_)
        /*2024*/ 	.word	0x00000000


	//----- nvinfo : EIATTR_MIN_STACK_SIZE
	.align		4
.L_1421:
        /*2028*/ 	.byte	0x04, 0x12
        /*202a*/ 	.short	(.L_1423 - .L_1422)
	.align		4
.L_1422:
        /*202c*/ 	.word	index@(_ZN2at6native18elementwise_kernelILi128ELi4EZNS0_15gpu_kernel_implINS0_13AUnaryFunctorIdddZZZNS0_21heaviside_kernel_cudaERNS_18TensorIteratorBaseEENKUlvE_clEvENKUlvE4_clEvEUlddE_EEEEvS5_RKT_EUliE_EEviT1_)
        /*2030*/ 	.word	0x00000000


	//----- nvinfo : EIATTR_MIN_STACK_SIZE
	.align		4
.L_1423:
        /*2034*/ 	.byte	0x04, 0x12
        /*2036*/ 	.short	(.L_1425 - .L_1424)
	.align		4
.L_1424:
        /*2038*/ 	.word	index@(_ZN2at6native27unrolled_elementwise_kernelINS0_13AUnaryFunctorIdddZZZNS0_21heaviside_kernel_cudaERNS_18TensorIteratorBaseEENKUlvE_clEvENKUlvE4_clEvEUlddE_EESt5arrayIPcLm2EELi4E23TrivialOffsetCalculatorILi1EjESD_NS0_6memory12LoadWithCastILi1EEENSE_13StoreWithCastILi1EEEEEviT_T0_T2_T3_T4_T5_)
        /*203c*/ 	.word	0x00000000


	//----- nvinfo : EIATTR_MIN_STACK_SIZE
	.align		4
.L_1425:
        /*2040*/ 	.byte	0x04, 0x12
        /*2042*/ 	.short	(.L_1427 - .L_1426)
	.align		4
.L_1426:
        /*2044*/ 	.word	index@(_ZN2at6native18elementwise_kernelILi128ELi2EZNS0_22gpu_kernel_impl_nocastINS0_13AUnaryFunctorIdddZZZNS0_21heaviside_kernel_cudaERNS_18TensorIteratorBaseEENKUlvE_clEvENKUlvE4_clEvEUlddE_EEEEvS5_RKT_EUliE_EEviT1_)
        /*2048*/ 	.word	0x00000000


	//----- nvinfo : EIATTR_MIN_STACK_SIZE
	.align		4
.L_1427:
        /*204c*/ 	.byte	0x04, 0x12
        /*204e*/ 	.short	(.L_1429 - .L_1428)
	.align		4
.L_1428:
        /*2050*/ 	.word	index@(_ZN2at6native27unrolled_elementwise_kernelINS0_13AUnaryFunctorIdddZZZNS0_21heaviside_kernel_cudaERNS_18TensorIteratorBaseEENKUlvE_clEvENKUlvE4_clEvEUlddE_EESt5arrayIPcLm2EELi4E23TrivialOffsetCalculatorILi1EjESD_NS0_6memory15LoadWithoutCastENSE_16StoreWithoutCastEEEviT_T0_T2_T3_T4_T5_)
        /*2054*/ 	.word	0x00000000


	//----- nvinfo : EIATTR_MIN_STACK_SIZE
	.align		4
.L_1429:
        /*2058*/ 	.byte	0x04, 0x12
        /*205a*/ 	.short	(.L_1431 - .L_1430)
	.align		4
.L_1430:
        /*205c*/ 	.word	index@(_ZN2at6native29vectorized_elementwise_kernelILi2ENS0_13AUnaryFunctorIdddZZZNS0_21heaviside_kernel_cudaERNS_18TensorIteratorBaseEENKUlvE_clEvENKUlvE4_clEvEUlddE_EESt5arrayIPcLm2EEEEviT0_T1_)
        /*2060*/ 	.word	0x00000000


	//----- nvinfo : EIATTR_MIN_STACK_SIZE
	.align		4
.L_1431:
        /*2064*/ 	.byte	0x04, 0x12
        /*2066*/ 	.short	(.L_1433 - .L_1432)
	.align		4
.L_1432:
        /*2068*/ 	.word	index@(_ZN2at6native29vectorized_elementwise_kernelILi4ENS0_13AUnaryFunctorIdddZZZNS0_21heaviside_kernel_cudaERNS_18TensorIteratorBaseEENKUlvE_clEvENKUlvE4_clEvEUlddE_EESt5arrayIPcLm2EEEEviT0_T1_)
        /*206c*/ 	.word	0x00000000


	//----- nvinfo : EIATTR_MIN_STACK_SIZE
	.align		4
.L_1433:
        /*2070*/ 	.byte	0x04, 0x12
        /*2072*/ 	.short	(.L_1435 - .L_1434)
	.align		4
.L_1434:
        /*2074*/ 	.word	index@(_ZN2at6native29vectorized_elementwise_kernelILi8ENS0_13AUnaryFunctorIdddZZZNS0_21heaviside_kernel_cudaERNS_18TensorIteratorBaseEENKUlvE_clEvENKUlvE4_clEvEUlddE_EESt5arrayIPcLm2EEEEviT0_T1_)
        /*2078*/ 	.word	0x00000000


	//----- nvinfo : EIATTR_MIN_STACK_SIZE
	.align		4
.L_1435:
        /*207c*/ 	.byte	0x04, 0x12
        /*207e*/ 	.short	(.L_1437 - .L_1436)
	.align		4
.L_1436:
        /*2080*/ 	.word	index@(_ZN2at6native18elementwise_kernelILi128ELi4EZNS0_15gpu_kernel_implINS0_13BinaryFunctorIsssZZZNS0_21heaviside_kernel_cudaERNS_18TensorIteratorBaseEENKUlvE_clEvENKUlvE3_clEvEUlssE_EEEEvS5_RKT_EUliE_EEviT1_)
        /*2084*/ 	.word	0x00000000


	//----- nvinfo : EIATTR_MIN_STACK_SIZE
	.align		4
.L_1437:
        /*2088*/ 	.byte	0x04, 0x12
        /*208a*/ 	.short	(.L_1439 - .L_1438)
	.align		4
.L_1438:
        /*208c*/ 	.word	index@(_ZN2at6native27unrolled_elementwise_kernelINS0_13BinaryFunctorIsssZZZNS0_21heaviside_kernel_cudaERNS_18TensorIteratorBaseEENKUlvE_clEvENKUlvE3_clEvEUlssE_EESt5arrayIPcLm3EELi4E23TrivialOffsetCalculatorILi2EjESC_ILi1EjENS0_6memory12LoadWithCastILi2EEENSF_13StoreWithCastILi1EEEEEviT_T0_T2_T3_T4_T5_)
        /*2090*/ 	.word	0x00000000


	//----- nvinfo : EIATTR_MIN_STACK_SIZE
	.align		4
.L_1439:
        /*2094*/ 	.byte	0x04, 0x12
        /*2096*/ 	.short	(.L_1441 - .L_1440)
	.align		4
.L_1440:
        /*2098*/ 	.word	index@(_ZN2at6native18elementwise_kernelILi128ELi4EZNS0_22gpu_kernel_impl_nocastINS0_13BinaryFunctorIsssZZZNS0_21heaviside_kernel_cudaERNS_18TensorIteratorBaseEENKUlvE_clEvENKUlvE3_clEvEUlssE_EEEEvS5_RKT_EUliE_EEviT1_)
        /*209c*/ 	.word	0x00000000


	//----- nvinfo : EIATTR_MIN_STACK_SIZE
	.align		4
.L_1441:
        /*20a0*/ 	.byte	0x04, 0x12
        /*20a2*/ 	.short	(.L_1443 - .L_1442)
	.align		4
.L_1442:
        /*20a4*/ 	.word	index@(_ZN2at6native27unrolled_elementwise_kernelINS0_13BinaryFunctorIsssZZZNS0_21heaviside_kernel_cudaERNS_18TensorIteratorBaseEENKUlvE_clEvENKUlvE3_clEvEUlssE_EESt5arrayIPcLm3EELi4E23TrivialOffsetCalculatorILi2EjESC_ILi1EjENS0_6memory15LoadWithoutCastENSF_16StoreWithoutCastEEEviT_T0_T2_T3_T4_T5_)
        /*20a8*/ 	.word	0x00000000


	//----- nvinfo : EIATTR_MIN_STACK_SIZE
	.align		4
.L_1443:
        /*20ac*/ 	.byte	0x04, 0x12
        /*20ae*/ 	.short	(.L_1445 - .L_1444)
	.align		4
.L_1444:
        /*20b0*/ 	.word	index@(_ZN2at6native29vectorized_elementwise_kernelILi2ENS0_13BinaryFunctorIsssZZZNS0_21heaviside_kernel_cudaERNS_18TensorIteratorBaseEENKUlvE_clEvENKUlvE3_clEvEUlssE_EESt5arrayIPcLm3EEEEviT0_T1_)
        /*20b4*/ 	.word	0x00000000


	//----- nvinfo : EIATTR_MIN_STACK_SIZE
	.align		4
.L_1445:
        /*20b8*/ 	.byte	0x04, 0x12
        /*20ba*/ 	.short	(.L_1447 - .L_1446)
	.align		4
.L_1446:
        /*20bc*/ 	.word	index@(_ZN2at6native29vectorized_elementwise_kernelILi4ENS0_13BinaryFunctorIsssZZZNS0_21heaviside_kernel_cudaERNS_18TensorIteratorBaseEENKUlvE_clEvENKUlvE3_clEvEUlssE_EESt5arrayIPcLm3EEEEviT0_T1_)
        /*20c0*/ 	.word	0x00000000


	//----- nvinfo : EIATTR_MIN_STACK_SIZE
	.align		4
.L_1447:
        /*20c4*/ 	.byte	0x04, 0x12
        /*20c6*/ 	.short	(.L_1449 - .L_1448)
	.align		4
.L_1448:
        /*20c8*/ 	.word	index@(_ZN2at6native29vectorized_elementwise_kernelILi8ENS0_13BinaryFunctorIsssZZZNS0_21heaviside_kernel_cudaERNS_18TensorIteratorBaseEENKUlvE_clEvENKUlvE3_clEvEUlssE_EESt5arrayIPcLm3EEEEviT0_T1_)
        /*20cc*/ 	.word	0x00000000


	//----- nvinfo : EIATTR_MIN_STACK_SIZE
	.align		4
.L_1449:
        /*20d0*/ 	.byte	0x04, 0x12
        /*20d2*/ 	.short	(.L_1451 - .L_1450)
	.align		4
.L_1450:
        /*20d4*/ 	.word	index@(_ZN2at6native18elementwise_kernelILi128ELi4EZNS0_15gpu_kernel_implINS0_13BUnaryFunctorIsssZZZNS0_21heaviside_kernel_cudaERNS_18TensorIteratorBaseEENKUlvE_clEvENKUlvE3_clEvEUlssE_EEEEvS5_RKT_EUliE_EEviT1_)
        /*20d8*/ 	.word	0x00000000


	//----- nvinfo : EIATTR_MIN_STACK_SIZE
	.align		4
.L_1451:
        /*20dc*/ 	.byte	0x04, 0x12
        /*20de*/ 	.short	(.L_1453 - .L_1452)
	.align		4
.L_1452:
        /*20e0*/ 	.word	index@(_ZN2at6native27unrolled_elementwise_kernelINS0_13BUnaryFunctorIsssZZZNS0_21heaviside_kernel_cudaERNS_18TensorIteratorBaseEENKUlvE_clEvENKUlvE3_clEvEUlssE_EESt5arrayIPcLm2EELi4E23TrivialOffsetCalculatorILi1EjESD_NS0_6memory12LoadWithCastILi1EEENSE_13StoreWithCastILi1EEEEEviT_T0_T2_T3_T4_T5_)
        /*20e4*/ 	.word	0x00000000


	//----- nvinfo : EIATTR_MIN_STACK_SIZE
	.align		4
.L_1453:
        /*20e8*/ 	.byte	0x04, 0x12
        /*20ea*/ 	.short	(.L_1455 - .L_1454)
	.align		4
.L_1454:
        /*20ec*/ 	.word	index@(_ZN2at6native18elementwise_kernelILi128ELi4EZNS0_22gpu_kernel_impl_nocastINS0_13BUnaryFunctorIsssZZZNS0_21heaviside_kernel_cudaERNS_18TensorIteratorBaseEENKUlvE_clEvENKUlvE3_clEvEUlssE_EEEEvS5_RKT_EUliE_EEviT1_)
        /*20f0*/ 	.word	0x00000000


	//----- nvinfo : EIATTR_MIN_STACK_SIZE
	.align		4
.L_1455:
        /*20f4*/ 	.byte	0x04, 0x12
        /*20f6*/ 	.short	(.L_1457 - .L_1456)
	.align		4
.L_1456:
        /*20f8*/ 	.word	index@(_ZN2at6native27unrolled_elementwise_kernelINS0_13BUnaryFunctorIsssZZZNS0_21heaviside_kernel_cudaERNS_18TensorIteratorBaseEENKUlvE_clEvENKUlvE3_clEvEUlssE_EESt5arrayIPcLm2EELi4E23TrivialOffsetCalculatorILi1EjESD_NS0_6memory15LoadWithoutCastENSE_16StoreWithoutCastEEEviT_T0_T2_T3_T4_T5_)
        /*20fc*/ 	.word	0x00000000


	//----- nvinfo : EIATTR_MIN_STACK_SIZE
	.align		4
.L_1457:
        /*2100*/ 	.byte	0x04, 0x12
        /*2102*/ 	.short	(.L_1459 - .L_1458)
	.align		4
.L_1458:
        /*2104*/ 	.word	index@(_ZN2at6native29vectorized_elementwise_kernelILi2ENS0_13BUnaryFunctorIsssZZZNS0_21heaviside_kernel_cudaERNS_18TensorIteratorBaseEENKUlvE_clEvENKUlvE3_clEvEUlssE_EESt5arrayIPcLm2EEEEviT0_T1_)
        /*2108*/ 	.word	0x00000000


	//----- nvinfo : EIATTR_MIN_STACK_SIZE
	.align		4
.L_1459:
        /*210c*/ 	.byte	0x04, 0x12
        /*210e*/ 	.short	(.L_1461 - .L_1460)
	.align		4
.L_1460:
        /*2110*/ 	.word	index@(_ZN2at6native29vectorized_elementwise_kernelILi4ENS0_13BUnaryFunctorIsssZZZNS0_21heaviside_kernel_cudaERNS_18TensorIteratorBaseEENKUlvE_clEvENKUlvE3_clEvEUlssE_EESt5arrayIPcLm2EEEEviT0_T1_)
        /*2114*/ 	.word	0x00000000


	//----- nvinfo : EIATTR_MIN_STACK_SIZE
	.align		4
.L_1461:
        /*2118*/ 	.byte	0x04, 0x12
        /*211a*/ 	.short	(.L_1463 - .L_1462)
	.align		4
.L_1462:
        /*211c*/ 	.word	index@(_ZN2at6native29vectorized_elementwise_kernelILi8ENS0_13BUnaryFunctorIsssZZZNS0_21heaviside_kernel_cudaERNS_18TensorIteratorBaseEENKUlvE_clEvENKUlvE3_clEvEUlssE_EESt5arrayIPcLm2EEEEviT0_T1_)
        /*2120*/ 	.word	0x00000000


	//----- nvinfo : EIATTR_MIN_STACK_SIZE
	.align		4
.L_1463:
        /*2124*/ 	.byte	0x04, 0x12
        /*2126*/ 	.short	(.L_1465 - .L_1464)
	.align		4
.L_1464:
        /*2128*/ 	.word	index@(_ZN2at6native18elementwise_kernelILi128ELi4EZNS0_15gpu_kernel_implINS0_13AUnaryFunctorIsssZZZNS0_21heaviside_kernel_cudaERNS_18TensorIteratorBaseEENKUlvE_clEvENKUlvE3_clEvEUlssE_EEEEvS5_RKT_EUliE_EEviT1_)
        /*212c*/ 	.word	0x00000000


	//----- nvinfo : EIATTR_MIN_STACK_SIZE
	.align		4
.L_1465:
        /*2130*/ 	.byte	0x04, 0x12
        /*2132*/ 	.short	(.L_1467 - .L_1466)
	.align		4
.L_1466:
        /*2134*/ 	.word	index@(_ZN2at6native27unrolled_elementwise_kernelINS0_13AUnaryFunctorIsssZZZNS0_21heaviside_kernel_cudaERNS_18TensorIteratorBaseEENKUlvE_clEvENKUlvE3_clEvEUlssE_EESt5arrayIPcLm2EELi4E23TrivialOffsetCalculatorILi1EjESD_NS0_6memory12LoadWithCastILi1EEENSE_13StoreWithCastILi1EEEEEviT_T0_T2_T3_T4_T5_)
        /*2138*/ 	.word	0x00000000


	//----- nvinfo : EIATTR_MIN_STACK_SIZE
	.align		4
.L_1467:
        /*213c*/ 	.byte	0x04, 0x12
        /*213e*/ 	.short	(.L_1469 - .L_1468)
	.align		4
.L_1468:
        /*2140*/ 	.word	index@(_ZN2at6native18elementwise_kernelILi128ELi4EZNS0_22gpu_kernel_impl_nocastINS0_13AUnaryFunctorIsssZZZNS0_21heaviside_kernel_cudaERNS_18TensorIteratorBaseEENKUlvE_clEvENKUlvE3_clEvEUlssE_EEEEvS5_RKT_EUliE_EEviT1_)
        /*2144*/ 	.word	0x00000000


	//----- nvinfo : EIATTR_MIN_STACK_SIZE
	.align		4
.L_1469:
        /*2148*/ 	.byte	0x04, 0x12
        /*214a*/ 	.short	(.L_1471 - .L_1470)
	.align		4
.L_1470:
        /*214c*/ 	.word	index@(_ZN2at6native27unrolled_elementwise_kernelINS0_13AUnaryFunctorIsssZZZNS0_21heaviside_kernel_cudaERNS_18TensorIteratorBaseEENKUlvE_clEvENKUlvE3_clEvEUlssE_EESt5arrayIPcLm2EELi4E23TrivialOffsetCalculatorILi1EjESD_NS0_6memory15LoadWithoutCastENSE_16StoreWithoutCastEEEviT_T0_T2_T3_T4_T5_)
        /*2150*/ 	.word	0x00000000


	//----- nvinfo : EIATTR_MIN_STACK_SIZE
	.align		4
.L_1471:
        /*2154*/ 	.byte	0x04, 0x12
        /*2156*/ 	.short	(.L_1473 - .L_1472)
	.align		4
.L_1472:
        /*2158*/ 	.word	index@(_ZN2at6native29vectorized_elementwise_kernelILi2ENS0_13AUnaryFunctorIsssZZZNS0_21heaviside_kernel_cudaERNS_18TensorIteratorBaseEENKUlvE_clEvENKUlvE3_clEvEUlssE_EESt5arrayIPcLm2EEEEviT0_T1_)
        /*215c*/ 	.word	0x00000000


	//----- nvinfo : EIATTR_MIN_STACK_SIZE
	.align		4
.L_1473:
        /*2160*/ 	.byte	0x04, 0x12
        /*2162*/ 	.short	(.L_1475 - .L_1474)
	.align		4
.L_1474:
        /*2164*/ 	.word	index@(_ZN2at6native29vectorized_elementwise_kernelILi4ENS0_13AUnaryFunctorIsssZZZNS0_21heaviside_kernel_cudaERNS_18TensorIteratorBaseEENKUlvE_clEvENKUlvE3_clEvEUlssE_EESt5arrayIPcLm2EEEEviT0_T1_)
        /*2168*/ 	.word	0x00000000


	//----- nvinfo : EIATTR_MIN_STACK_SIZE
	.align		4
.L_1475:
        /*216c*/ 	.byte	0x04, 0x12
        /*216e*/ 	.short	(.L_1477 - .L_1476)
	.align		4
.L_1476:
        /*2170*/ 	.word	index@(_ZN2at6native29vectorized_elementwise_kernelILi8ENS0_13AUnaryFunctorIsssZZZNS0_21heaviside_kernel_cudaERNS_18TensorIteratorBaseEENKUlvE_clEvENKUlvE3_clEvEUlssE_EESt5arrayIPcLm2EEEEviT0_T1_)
        /*2174*/ 	.word	0x00000000


	//----- nvinfo : EIATTR_MIN_STACK_SIZE
	.align		4
.L_1477:
        /*2178*/ 	.byte	0x04, 0x12
        /*217a*/ 	.short	(.L_1479 - .L_1478)
	.align		4
.L_1478:
        /*217c*/ 	.word	index@(_ZN2at6native18elementwise_kernelILi128ELi4EZNS0_15gpu_kernel_implINS0_13BinaryFunctorIlllZZZNS0_21heaviside_kernel_cudaERNS_18TensorIteratorBaseEENKUlvE_clEvENKUlvE2_clEvEUlllE_EEEEvS5_RKT_EUliE_EEviT1_)
        /*2180*/ 	.word	0x00000000


	//----- nvinfo : EIATTR_MIN_STACK_SIZE
	.align		4
.L_1479:
        /*2184*/ 	.byte	0x04, 0x12
        /*2186*/ 	.short	(.L_1481 - .L_1480)
	.align		4
.L_1480:
        /*2188*/ 	.word	index@(_ZN2at6native27unrolled_elementwise_kernelINS0_13BinaryFunctorIlllZZZNS0_21heaviside_kernel_cudaERNS_18TensorIteratorBaseEENKUlvE_clEvENKUlvE2_clEvEUlllE_EESt5arrayIPcLm3EELi4E23TrivialOffsetCalculatorILi2EjESC_ILi1EjENS0_6memory12LoadWithCastILi2EEENSF_13StoreWithCastILi1EEEEEviT_T0_T2_T3_T4_T5_)
        /*218c*/ 	.word	0x00000000


	//----- nvinfo : EIATTR_MIN_STACK_SIZE
	.align		4
.L_1481:
        /*2190*/ 	.byte	0x04, 0x12
        /*2192*/ 	.short	(.L_1483 - .L_1482)
	.align		4
.L_1482:
        /*2194*/ 	.word	index@(_ZN2at6native18elementwise_kernelILi128ELi2EZNS0_22gpu_kernel_impl_nocastINS0_13BinaryFunctorIlllZZZNS0_21heaviside_kernel_cudaERNS_18TensorIteratorBaseEENKUlvE_clEvENKUlvE2_clEvEUlllE_EEEEvS5_RKT_EUliE_EEviT1_)
        /*2198*/ 	.word	0x00000000


	//----- nvinfo : EIATTR_MIN_STACK_SIZE
	.align		4
.L_1483:
        /*219c*/ 	.byte	0x04, 0x12
        /*219e*/ 	.short	(.L_1485 - .L_1484)
	.align		4
.L_1484:
        /*21a0*/ 	.word	index@(_ZN2at6native27unrolled_elementwise_kernelINS0_13BinaryFunctorIlllZZZNS0_21heaviside_kernel_cudaERNS_18TensorIteratorBaseEENKUlvE_clEvENKUlvE2_clEvEUlllE_EESt5arrayIPcLm3EELi4E23TrivialOffsetCalculatorILi2EjESC_ILi1EjENS0_6memory15LoadWithoutCastENSF_16StoreWithoutCastEEEviT_T0_T2_T3_T4_T5_)
        /*21a4*/ 	.word	0x00000000


	//----- nvinfo : EIATTR_MIN_STACK_SIZE
	.align		4
.L_1485:
        /*21a8*/ 	.byte	0x04, 0x12
        /*21aa*/ 	.short	(.L_1487 - .L_1486)
	.align		4
.L_1486:
        /*21ac*/ 	.word	index@(_ZN2at6native29vectorized_elementwise_kernelILi2ENS0_13BinaryFunctorIlllZZZNS0_21heaviside_kernel_cudaERNS_18TensorIteratorBaseEENKUlvE_clEvENKUlvE2_clEvEUlllE_EESt5arrayIPcLm3EEEEviT0_T1_)
        /*21b0*/ 	.word	0x00000000


	//----- nvinfo : EIATTR_MIN_STACK_SIZE
	.align		4
.L_1487:
        /*21b4*/ 	.byte	0x04, 0x12
        /*21b6*/ 	.short	(.L_1489 - .L_1488)
	.align		4
.L_1488:
        /*21b8*/ 	.word	index@(_ZN2at6native29vectorized_elementwise_kernelILi4ENS0_13BinaryFunctorIlllZZZNS0_21heaviside_kernel_cudaERNS_18TensorIteratorBaseEENKUlvE_clEvENKUlvE2_clEvEUlllE_EESt5arrayIPcLm3EEEEviT0_T1_)
        /*21bc*/ 	.word	0x00000000


	//----- nvinfo : EIATTR_MIN_STACK_SIZE
	.align		4
.L_1489:
        /*21c0*/ 	.byte	0x04, 0x12
        /*21c2*/ 	.short	(.L_1491 - .L_1490)
	.align		4
.L_1490:
        /*21c4*/ 	.word	index@(_ZN2at6native29vectorized_elementwise_kernelILi8ENS0_13BinaryFunctorIlllZZZNS0_21heaviside_kernel_cudaERNS_18TensorIteratorBaseEENKUlvE_clEvENKUlvE2_clEvEUlllE_EESt5arrayIPcLm3EEEEviT0_T1_)
        /*21c8*/ 	.word	0x00000000


	//----- nvinfo : EIATTR_MIN_STACK_SIZE
	.align		4
.L_1491:
        /*21cc*/ 	.byte	0x04, 0x12
        /*21ce*/ 	.short	(.L_1493 - .L_1492)
	.align		4
.L_1492:
        /*21d0*/ 	.word	index@(_ZN2at6native18elementwise_kernelILi128ELi4EZNS0_15gpu_kernel_implINS0_13BUnaryFunctorIlllZZZNS0_21heaviside_kernel_cudaERNS_18TensorIteratorBaseEENKUlvE_clEvENKUlvE2_clEvEUlllE_EEEEvS5_RKT_EUliE_EEviT1_)
        /*21d4*/ 	.word	0x00000000


	//----- nvinfo : EIATTR_MIN_STACK_SIZE
	.align		4
.L_1493:
        /*21d8*/ 	.byte	0x04, 0x12
        /*21da*/ 	.short	(.L_1495 - .L_1494)
	.align		4
.L_1494:
        /*21dc*/ 	.word	index@(_ZN2at6native27unrolled_elementwise_kernelINS0_13BUnaryFunctorIlllZZZNS0_21heaviside_kernel_cudaERNS_18TensorIteratorBaseEENKUlvE_clEvENKUlvE2_clEvEUlllE_EESt5arrayIPcLm2EELi4E23TrivialOffsetCalculatorILi1EjESD_NS0_6memory12LoadWithCastILi1EEENSE_13StoreWithCastILi1EEEEEviT_T0_T2_T3_T4_T5_)
        /*21e0*/ 	.word	0x00000000


	//----- nvinfo : EIATTR_MIN_STACK_SIZE
	.align		4
.L_1495:
        /*21e4*/ 	.byte	0x04, 0x12
        /*21e6*/ 	.short	(.L_1497 - .L_1496)
	.align		4
.L_1496:
        /*21e8*/ 	.word	index@(_ZN2at6native18elementwise_kernelILi128ELi2EZNS0_22gpu_kernel_impl_nocastINS0_13BUnaryFunctorIlllZZZNS0_21heaviside_kernel_cudaERNS_18TensorIteratorBaseEENKUlvE_clEvENKUlvE2_clEvEUlllE_EEEEvS5_RKT_EUliE_EEviT1_)
        /*21ec*/ 	.word	0x00000000


	//----- nvinfo : EIATTR_MIN_STACK_SIZE
	.align		4
.L_1497:
        /*21f0*/ 	.byte	0x04, 0x12
        /*21f2*/ 	.short	(.L_1499 - .L_1498)
	.align		4
.L_1498:
        /*21f4*/ 	.word	index@(_ZN2at6native27unrolled_elementwise_kernelINS0_13BUnaryFunctorIlllZZZNS0_21heaviside_kernel_cudaERNS_18TensorIteratorBaseEENKUlvE_clEvENKUlvE2_clEvEUlllE_EESt5arrayIPcLm2EELi4E23TrivialOffsetCalculatorILi1EjESD_NS0_6memory15LoadWithoutCastENSE_16StoreWithoutCastEEEviT_T0_T2_T3_T4_T5_)
        /*21f8*/ 	.word	0x00000000


	//----- nvinfo : EIATTR_MIN_STACK_SIZE
	.align		4
.L_1499:
        /*21fc*/ 	.byte	0x04, 0x12
        /*21fe*/ 	.short	(.L_1501 - .L_1500)
	.align		4
.L_1500:
        /*2200*/ 	.word	index@(_ZN2at6native29vectorized_elementwise_kernelILi2ENS0_13BUnaryFunctorIlllZZZNS0_21heaviside_kernel_cudaERNS_18TensorIteratorBaseEENKUlvE_clEvENKUlvE2_clEvEUlllE_EESt5arrayIPcLm2EEEEviT0_T1_)
        /*2204*/ 	.word	0x00000000


	//----- nvinfo : EIATTR_MIN_STACK_SIZE
	.align		4
.L_1501:
        /*2208*/ 	.byte	0x04, 0x12
        /*220a*/ 	.short	(.L_1503 - .L_1502)
	.align		4
.L_1502:
        /*220c*/ 	.word	index@(_ZN2at6native29vectorized_elementwise_kernelILi4ENS0_13BUnaryFunctorIlllZZZNS0_21heaviside_kernel_cudaERNS_18TensorIteratorBaseEENKUlvE_clEvENKUlvE2_clEvEUlllE_EESt5arrayIPcLm2EEEEviT0_T1_)
        /*2210*/ 	.word	0x00000000


	//----- nvinfo : EIATTR_MIN_STACK_SIZE
	.align		4
.L_1503:
        /*2214*/ 	.byte	0x04, 0x12
        /*2216*/ 	.short	(.L_1505 - .L_1504)
	.align		4
.L_1504:
        /*2218*/ 	.word	index@(_ZN2at6native29vectorized_elementwise_kernelILi8ENS0_13BUnaryFunctorIlllZZZNS0_21heaviside_kernel_cudaERNS_18TensorIteratorBaseEENKUlvE_clEvENKUlvE2_clEvEUlllE_EESt5arrayIPcLm2EEEEviT0_T1_)
        /*221c*/ 	.word	0x00000000


	//----- nvinfo : EIATTR_MIN_STACK_SIZE
	.align		4
.L_1505:
        /*2220*/ 	.byte	0x04, 0x12
        /*2222*/ 	.short	(.L_1507 - .L_1506)
	.align		4
.L_1506:
        /*2224*/ 	.word	index@(_ZN2at6native18elementwise_kernelILi128ELi4EZNS0_15gpu_kernel_implINS0_13AUnaryFunctorIlllZZZNS0_21heaviside_kernel_cudaERNS_18TensorIteratorBaseEENKUlvE_clEvENKUlvE2_clEvEUlllE_EEEEvS5_RKT_EUliE_EEviT1_)
        /*2228*/ 	.word	0x00000000


	//----- nvinfo : EIATTR_MIN_STACK_SIZE
	.align		4
.L_1507:
        /*222c*/ 	.byte	0x04, 0x12
        /*222e*/ 	.short	(.L_1509 - .L_1508)
	.align		4
.L_1508:
        /*2230*/ 	.word	index@(_ZN2at6native27unrolled_elementwise_kernelINS0_13AUnaryFunctorIlllZZZNS0_21heaviside_kernel_cudaERNS_18TensorIteratorBaseEENKUlvE_clEvENKUlvE2_clEvEUlllE_EESt5arrayIPcLm2EELi4E23TrivialOffsetCalculatorILi1EjESD_NS0_6memory12LoadWithCastILi1EEENSE_13StoreWithCastILi1EEEEEviT_T0_T2_T3_T4_T5_)
        /*2234*/ 	.word	0x00000000


	//----- nvinfo : EIATTR_MIN_STACK_SIZE
	.align		4
.L_1509:
        /*2238*/ 	.byte	0x04, 0x12
        /*223a*/ 	.short	(.L_1511 - .L_1510)
	.align		4
.L_1510:
        /*223c*/ 	.word	index@(_ZN2at6native18elementwise_kernelILi128ELi2EZNS0_22gpu_kernel_impl_nocastINS0_13AUnaryFunctorIlllZZZNS0_21heaviside_kernel_cudaERNS_18TensorIteratorBaseEENKUlvE_clEvENKUlvE2_clEvEUlllE_EEEEvS5_RKT_EUliE_EEviT1_)
        /*2240*/ 	.word	0x00000000


	//----- nvinfo : EIATTR_MIN_STACK_SIZE
	.align		4
.L_1511:
        /*2244*/ 	.byte	0x04, 0x12
        /*2246*/ 	.short	(.L_1513 - .L_1512)
	.align		4
.L_1512:
        /*2248*/ 	.word	index@(_ZN2at6native27unrolled_elementwise_kernelINS0_13AUnaryFunctorIlllZZZNS0_21heaviside_kernel_cudaERNS_18TensorIteratorBaseEENKUlvE_clEvENKUlvE2_clEvEUlllE_EESt5arrayIPcLm2EELi4E23TrivialOffsetCalculatorILi1EjESD_NS0_6memory15LoadWithoutCastENSE_16StoreWithoutCastEEEviT_T0_T2_T3_T4_T5_)
        /*224c*/ 	.word	0x00000000


	//----- nvinfo : EIATTR_MIN_STACK_SIZE
	.align		4
.L_1513:
        /*2250*/ 	.byte	0x04, 0x12
        /*2252*/ 	.short	(.L_1515 - .L_1514)
	.align		4
.L_1514:
        /*2254*/ 	.word	index@(_ZN2at6native29vectorized_elementwise_kernelILi2ENS0_13AUnaryFunctorIlllZZZNS0_21heaviside_kernel_cudaERNS_18TensorIteratorBaseEENKUlvE_clEvENKUlvE2_clEvEUlllE_EESt5arrayIPcLm2EEEEviT0_T1_)
        /*2258*/ 	.word	0x00000000


	//----- nvinfo : EIATTR_MIN_STACK_SIZE
	.align		4
.L_1515:
        /*225c*/ 	.byte	0x04, 0x12
        /*225e*/ 	.short	(.L_1517 - .L_1516)
	.align		4
.L_1516:
        /*2260*/ 	.word	index@(_ZN2at6native29vectorized_elementwise_kernelILi4ENS0_13AUnaryFunctorIlllZZZNS0_21heaviside_kernel_cudaERNS_18TensorIteratorBaseEENKUlvE_clEvENKUlvE2_clEvEUlllE_EESt5arrayIPcLm2EEEEviT0_T1_)
        /*2264*/ 	.word	0x00000000


	//----- nvinfo : EIATTR_MIN_STACK_SIZE
	.align		4
.L_1517:
        /*2268*/ 	.byte	0x04, 0x12
        /*226a*/ 	.short	(.L_1519 - .L_1518)
	.align		4
.L_1518:
        /*226c*/ 	.word	index@(_ZN2at6native29vectorized_elementwise_kernelILi8ENS0_13AUnaryFunctorIlllZZZNS0_21heaviside_kernel_cudaERNS_18TensorIteratorBaseEENKUlvE_clEvENKUlvE2_clEvEUlllE_EESt5arrayIPcLm2EEEEviT0_T1_)
        /*2270*/ 	.word	0x00000000


	//----- nvinfo : EIATTR_MIN_STACK_SIZE
	.align		4
.L_1519:
        /*2274*/ 	.byte	0x04, 0x12
        /*2276*/ 	.short	(.L_1521 - .L_1520)
	.align		4
.L_1520:
        /*2278*/ 	.word	index@(_ZN2at6native18elementwise_kernelILi128ELi4EZNS0_15gpu_kernel_implINS0_13BinaryFunctorIiiiZZZNS0_21heaviside_kernel_cudaERNS_18TensorIteratorBaseEENKUlvE_clEvENKUlvE1_clEvEUliiE_EEEEvS5_RKT_EUliE_EEviT1_)
        /*227c*/ 	.word	0x00000000


	//----- nvinfo : EIATTR_MIN_STACK_SIZE
	.align		4
.L_1521:
        /*2280*/ 	.byte	0x04, 0x12
        /*2282*/ 	.short	(.L_1523 - .L_1522)
	.align		4
.L_1522:
        /*2284*/ 	.word	index@(_ZN2at6native27unrolled_elementwise_kernelINS0_13BinaryFunctorIiiiZZZNS0_21heaviside_kernel_cudaERNS_18TensorIteratorBaseEENKUlvE_clEvENKUlvE1_clEvEUliiE_EESt5arrayIPcLm3EELi4E23TrivialOffsetCalculatorILi2EjESC_ILi1EjENS0_6memory12LoadWithCastILi2EEENSF_13StoreWithCastILi1EEEEEviT_T0_T2_T3_T4_T5_)
        /*2288*/ 	.word	0x00000000


	//----- nvinfo : EIATTR_MIN_STACK_SIZE
	.align		4
.L_1523:
        /*228c*/ 	.byte	0x04, 0x12
        /*228e*/ 	.short	(.L_1525 - .L_1524)
	.align		4
.L_1524:
        /*2290*/ 	.word	index@(_ZN2at6native18elementwise_kernelILi128ELi2EZNS0_22gpu_kernel_impl_nocastINS0_13BinaryFunctorIiiiZZZNS0_21heaviside_kernel_cudaERNS_18TensorIteratorBaseEENKUlvE_clEvENKUlvE1_clEvEUliiE_EEEEvS5_RKT_EUliE_EEviT1_)
        /*2294*/ 	.word	0x00000000


	//----- nvinfo : EIATTR_MIN_STACK_SIZE
	.align		4
.L_1525:
        /*2298*/ 	.byte	0x04, 0x12
        /*229a*/ 	.short	(.L_1527 - .L_1526)
	.align		4
.L_1526:
        /*229c*/ 	.word	index@(_ZN2at6native27unrolled_elementwise_kernelINS0_13BinaryFunctorIiiiZZZNS0_21heaviside_kernel_cudaERNS_18TensorIteratorBaseEENKUlvE_clEvENKUlvE1_clEvEUliiE_EESt5arrayIPcLm3EELi4E23TrivialOffsetCalculatorILi2EjESC_ILi1EjENS0_6memory15LoadWithoutCastENSF_16StoreWithoutCastEEEviT_T0_T2_T3_T4_T5_)
        /*22a0*/ 	.word	0x00000000


	//----- nvinfo : EIATTR_MIN_STACK_SIZE
	.align		4
.L_1527:
        /*22a4*/ 	.byte	0x04, 0x12
        /*22a6*/ 	.short	(.L_1529 - .L_1528)
	.align		4
.L_1528:
        /*22a8*/ 	.word	index@(_ZN2at6native29vectorized_elementwise_kernelILi2ENS0_13BinaryFunctorIiiiZZZNS0_21heaviside_kernel_cudaERNS_18TensorIteratorBaseEENKUlvE_clEvENKUlvE1_clEvEUliiE_EESt5arrayIPcLm3EEEEviT0_T1_)
        /*22ac*/ 	.word	0x00000000


	//----- nvinfo : EIATTR_MIN_STACK_SIZE
	.align		4
.L_1529:
        /*22b0*/ 	.byte	0x04, 0x12
        /*22b2*/ 	.short	(.L_1531 - .L_1530)
	.align		4
.L_1530:
        /*22b4*/ 	.word	index@(_ZN2at6native29vectorized_elementwise_kernelILi4ENS0_13BinaryFunctorIiiiZZZNS0_21heaviside_kernel_cudaERNS_18TensorIteratorBaseEENKUlvE_clEvENKUlvE1_clEvEUliiE_EESt5arrayIPcLm3EEEEviT0_T1_)
        /*22b8*/ 	.word	0x00000000


	//----- nvinfo : EIATTR_MIN_STACK_SIZE
	.align		4
.L_1531:
        /*22bc*/ 	.byte	0x04, 0x12
        /*22be*/ 	.short	(.L_1533 - .L_1532)
	.align		4
.L_1532:
        /*22c0*/ 	.word	index@(_ZN2at6native29vectorized_elementwise_kernelILi8ENS0_13BinaryFunctorIiiiZZZNS0_21heaviside_kernel_cudaERNS_18TensorIteratorBaseEENKUlvE_clEvENKUlvE1_clEvEUliiE_EESt5arrayIPcLm3EEEEviT0_T1_)
        /*22c4*/ 	.word	0x00000000


	//----- nvinfo : EIATTR_MIN_STACK_SIZE
	.align		4
.L_1533:
        /*22c8*/ 	.byte	0x04, 0x12
        /*22ca*/ 	.short	(.L_1535 - .L_1534)
	.align		4
.L_1534:
        /*22cc*/ 	.word	index@(_ZN2at6native18elementwise_kernelILi128ELi4EZNS0_15gpu_kernel_implINS0_13BUnaryFunctorIiiiZZZNS0_21heaviside_kernel_cudaERNS_18TensorIteratorBaseEENKUlvE_clEvENKUlvE1_clEvEUliiE_EEEEvS5_RKT_EUliE_EEviT1_)
        /*22d0*/ 	.word	0x00000000


	//----- nvinfo : EIATTR_MIN_STACK_SIZE
	.align		4
.L_1535:
        /*22d4*/ 	.byte	0x04, 0x12
        /*22d6*/ 	.short	(.L_1537 - .L_1536)
	.align		4
.L_1536:
        /*22d8*/ 	.word	index@(_ZN2at6native27unrolled_elementwise_kernelINS0_13BUnaryFunctorIiiiZZZNS0_21heaviside_kernel_cudaERNS_18TensorIteratorBaseEENKUlvE_clEvENKUlvE1_clEvEUliiE_EESt5arrayIPcLm2EELi4E23TrivialOffsetCalculatorILi1EjESD_NS0_6memory12LoadWithCastILi1EEENSE_13StoreWithCastILi1EEEEEviT_T0_T2_T3_T4_T5_)
        /*22dc*/ 	.word	0x00000000


	//----- nvinfo : EIATTR_MIN_STACK_SIZE
	.align		4
.L_1537:
        /*22e0*/ 	.byte	0x04, 0x12
        /*22e2*/ 	.short	(.L_1539 - .L_1538)
	.align		4
.L_1538:
        /*22e4*/ 	.word	index@(_ZN2at6native18elementwise_kernelILi128ELi2EZNS0_22gpu_kernel_impl_nocastINS0_13BUnaryFunctorIiiiZZZNS0_21heaviside_kernel_cudaERNS_18TensorIteratorBaseEENKUlvE_clEvENKUlvE1_clEvEUliiE_EEEEvS5_RKT_EUliE_EEviT1_)
        /*22e8*/ 	.word	0x00000000


	//----- nvinfo : EIATTR_MIN_STACK_SIZE
	.align		4
.L_1539:
        /*22ec*/ 	.byte	0x04, 0x12
        /*22ee*/ 	.short	(.L_1541 - .L_1540)
	.align		4
.L_1540:
        /*22f0*/ 	.word	index@(_ZN2at6native27unrolled_elementwise_kernelINS0_13BUnaryFunctorIiiiZZZNS0_21heaviside_kernel_cudaERNS_18TensorIteratorBaseEENKUlvE_clEvENKUlvE1_clEvEUliiE_EESt5arrayIPcLm2EELi4E23TrivialOffsetCalculatorILi1EjESD_NS0_6memory15LoadWithoutCastENSE_16StoreWithoutCastEEEviT_T0_T2_T3_T4_T5_)
        /*22f4*/ 	.word	0x00000000


	//----- nvinfo : EIATTR_MIN_STACK_SIZE
	.align		4
.L_1541:
        /*22f8*/ 	.byte	0x04, 0x12
        /*22fa*/ 	.short	(.L_1543 - .L_1542)
	.align		4
.L_1542:
        /*22fc*/ 	.word	index@(_ZN2at6native29vectorized_elementwise_kernelILi2ENS0_13BUnaryFunctorIiiiZZZNS0_21heaviside_kernel_cudaERNS_18TensorIteratorBaseEENKUlvE_clEvENKUlvE1_clEvEUliiE_EESt5arrayIPcLm2EEEEviT0_T1_)
        /*2300*/ 	.word	0x00000000


	//----- nvinfo : EIATTR_MIN_STACK_SIZE
	.align		4
.L_1543:
        /*2304*/ 	.byte	0x04, 0x12
        /*2306*/ 	.short	(.L_1545 - .L_1544)
	.align		4
.L_1544:
        /*2308*/ 	.word	index@(_ZN2at6native29vectorized_elementwise_kernelILi4ENS0_13BUnaryFunctorIiiiZZZNS0_21heaviside_kernel_cudaERNS_18TensorIteratorBaseEENKUlvE_clEvENKUlvE1_clEvEUliiE_EESt5arrayIPcLm2EEEEviT0_T1_)
        /*230c*/ 	.word	0x00000000


	//----- nvinfo : EIATTR_MIN_STACK_SIZE
	.align		4
.L_1545:
        /*2310*/ 	.byte	0x04, 0x12
        /*2312*/ 	.short	(.L_1547 - .L_1546)
	.align		4
.L_1546:
        /*2314*/ 	.word	index@(_ZN2at6native29vectorized_elementwise_kernelILi8ENS0_13BUnaryFunctorIiiiZZZNS0_21heaviside_kernel_cudaERNS_18TensorIteratorBaseEENKUlvE_clEvENKUlvE1_clEvEUliiE_EESt5arrayIPcLm2EEEEviT0_T1_)
        /*2318*/ 	.word	0x00000000


	//----- nvinfo : EIATTR_MIN_STACK_SIZE
	.align		4
.L_1547:
        /*231c*/ 	.byte	0x04, 0x12
        /*231e*/ 	.short	(.L_1549 - .L_1548)
	.align		4
.L_1548:
        /*2320*/ 	.word	index@(_ZN2at6native18elementwise_kernelILi128ELi4EZNS0_15gpu_kernel_implINS0_13AUnaryFunctorIiiiZZZNS0_21heaviside_kernel_cudaERNS_18TensorIteratorBaseEENKUlvE_clEvENKUlvE1_clEvEUliiE_EEEEvS5_RKT_EUliE_EEviT1_)
        /*2324*/ 	.word	0x00000000


	//----- nvinfo : EIATTR_MIN_STACK_SIZE
	.align		4
.L_1549:
        /*2328*/ 	.byte	0x04, 0x12
        /*232a*/ 	.short	(.L_1551 - .L_1550)
	.align		4
.L_1550:
        /*232c*/ 	.word	index@(_ZN2at6native27unrolled_elementwise_kernelINS0_13AUnaryFunctorIiiiZZZNS0_21heaviside_kernel_cudaERNS_18TensorIteratorBaseEENKUlvE_clEvENKUlvE1_clEvEUliiE_EESt5arrayIPcLm2EELi4E23TrivialOffsetCalculatorILi1EjESD_NS0_6memory12LoadWithCastILi1EEENSE_13StoreWithCastILi1EEEEEviT_T0_T2_T3_T4_T5_)
        /*2330*/ 	.word	0x00000000


	//----- nvinfo : EIATTR_MIN_STACK_SIZE
	.align		4
.L_1551:
        /*2334*/ 	.byte	0x04, 0x12
        /*2336*/ 	.short	(.L_1553 - .L_1552)
	.align		4
.L_1552:
        /*2338*/ 	.word	index@(_ZN2at6native18elementwise_kernelILi128ELi2EZNS0_22gpu_kernel_impl_nocastINS0_13AUnaryFunctorIiiiZZZNS0_21heaviside_kernel_cudaERNS_18TensorIteratorBaseEENKUlvE_clEvENKUlvE1_clEvEUliiE_EEEEvS5_RKT_EUliE_EEviT1_)
        /*233c*/ 	.word	0x00000000


	//----- nvinfo : EIATTR_MIN_STACK_SIZE
	.align		4
.L_1553:
        /*2340*/ 	.byte	0x04, 0x12
        /*2342*/ 	.short	(.L_1555 - .L_1554)
	.align		4
.L_1554:
        /*2344*/ 	.word	index@(_ZN2at6native27unrolled_elementwise_kernelINS0_13AUnaryFunctorIiiiZZZNS0_21heaviside_kernel_cudaERNS_18TensorIteratorBaseEENKUlvE_clEvENKUlvE1_clEvEUliiE_EESt5arrayIPcLm2EELi4E23TrivialOffsetCalculatorILi1EjESD_NS0_6memory15LoadWithoutCastENSE_16StoreWithoutCastEEEviT_T0_T2_T3_T4_T5_)
        /*2348*/ 	.word	0x00000000


	//----- nvinfo : EIATTR_MIN_STACK_SIZE
	.align		4
.L_1555:
        /*234c*/ 	.byte	0x04, 0x12
        /*234e*/ 	.short	(.L_1557 - .L_1556)
	.align		4
.L_1556:
        /*2350*/ 	.word	index@(_ZN2at6native29vectorized_elementwise_kernelILi2ENS0_13AUnaryFunctorIiiiZZZNS0_21heaviside_kernel_cudaERNS_18TensorIteratorBaseEENKUlvE_clEvENKUlvE1_clEvEUliiE_EESt5arrayIPcLm2EEEEviT0_T1_)
        /*2354*/ 	.word	0x00000000


	//----- nvinfo : EIATTR_MIN_STACK_SIZE
	.align		4
.L_1557:
        /*2358*/ 	.byte	0x04, 0x12
        /*235a*/ 	.short	(.L_1559 - .L_1558)
	.align		4
.L_1558:
        /*235c*/ 	.word	index@(_ZN2at6native29vectorized_elementwise_kernelILi4ENS0_13AUnaryFunctorIiiiZZZNS0_21heaviside_kernel_cudaERNS_18TensorIteratorBaseEENKUlvE_clEvENKUlvE1_clEvEUliiE_EESt5arrayIPcLm2EEEEviT0_T1_)
        /*2360*/ 	.word	0x00000000


	//----- nvinfo : EIATTR_MIN_STACK_SIZE
	.align		4
.L_1559:
        /*2364*/ 	.byte	0x04, 0x12
        /*2366*/ 	.short	(.L_1561 - .L_1560)
	.align		4
.L_1560:
        /*2368*/ 	.word	index@(_ZN2at6native29vectorized_elementwise_kernelILi8ENS0_13AUnaryFunctorIiiiZZZNS0_21heaviside_kernel_cudaERNS_18TensorIteratorBaseEENKUlvE_clEvENKUlvE1_clEvEUliiE_EESt5arrayIPcLm2EEEEviT0_T1_)
        /*236c*/ 	.word	0x00000000


	//----- nvinfo : EIATTR_MIN_STACK_SIZE
	.align		4
.L_1561:
        /*2370*/ 	.byte	0x04, 0x12
        /*2372*/ 	.short	(.L_1563 - .L_1562)
	.align		4
.L_1562:
        /*2374*/ 	.word	index@(_ZN2at6native18elementwise_kernelILi128ELi4EZNS0_15gpu_kernel_implINS0_13BinaryFunctorIaaaZZZNS0_21heaviside_kernel_cudaERNS_18TensorIteratorBaseEENKUlvE_clEvENKUlvE0_clEvEUlaaE_EEEEvS5_RKT_EUliE_EEviT1_)
        /*2378*/ 	.word	0x00000000


	//----- nvinfo : EIATTR_MIN_STACK_SIZE
	.align		4
.L_1563:
        /*237c*/ 	.byte	0x04, 0x12
        /*237e*/ 	.short	(.L_1565 - .L_1564)
	.align		4
.L_1564:
        /*2380*/ 	.word	index@(_ZN2at6native27unrolled_elementwise_kernelINS0_13BinaryFunctorIaaaZZZNS0_21heaviside_kernel_cudaERNS_18TensorIteratorBaseEENKUlvE_clEvENKUlvE0_clEvEUlaaE_EESt5arrayIPcLm3EELi4E23TrivialOffsetCalculatorILi2EjESC_ILi1EjENS0_6memory12LoadWithCastILi2EEENSF_13StoreWithCastILi1EEEEEviT_T0_T2_T3_T4_T5_)
        /*2384*/ 	.word	0x00000000


	//----- nvinfo : EIATTR_MIN_STACK_SIZE
	.align		4
.L_1565:
        /*2388*/ 	.byte	0x04, 0x12
        /*238a*/ 	.short	(.L_1567 - .L_1566)
	.align		4
.L_1566:
        /*238c*/ 	.word	index@(_ZN2at6native18elementwise_kernelILi128ELi4EZNS0_22gpu_kernel_impl_nocastINS0_13BinaryFunctorIaaaZZZNS0_21heaviside_kernel_cudaERNS_18TensorIteratorBaseEENKUlvE_clEvENKUlvE0_clEvEUlaaE_EEEEvS5_RKT_EUliE_EEviT1_)
        /*2390*/ 	.word	0x00000000


	//----- nvinfo : EIATTR_MIN_STACK_SIZE
	.align		4
.L_1567:
        /*2394*/ 	.byte	0x04, 0x12
        /*2396*/ 	.short	(.L_1569 - .L_1568)
	.align		4
.L_1568:
        /*2398*/ 	.word	index@(_ZN2at6native27unrolled_elementwise_kernelINS0_13BinaryFunctorIaaaZZZNS0_21heaviside_kernel_cudaERNS_18TensorIteratorBaseEENKUlvE_clEvENKUlvE0_clEvEUlaaE_EESt5arrayIPcLm3EELi4E23TrivialOffsetCalculatorILi2EjESC_ILi1EjENS0_6memory15LoadWithoutCastENSF_16StoreWithoutCastEEEviT_T0_T2_T3_T4_T5_)
        /*239c*/ 	.word	0x00000000


	//----- nvinfo : EIATTR_MIN_STACK_SIZE
	.align		4
.L_1569:
        /*23a0*/ 	.byte	0x04, 0x12
        /*23a2*/ 	.short	(.L_1571 - .L_1570)
	.align		4
.L_1570:
        /*23a4*/ 	.word	index@(_ZN2at6native29vectorized_elementwise_kernelILi2ENS0_13BinaryFunctorIaaaZZZNS0_21heaviside_kernel_cudaERNS_18TensorIteratorBaseEENKUlvE_clEvENKUlvE0_clEvEUlaaE_EESt5arrayIPcLm3EEEEviT0_T1_)
        /*23a8*/ 	.word	0x00000000


	//----- nvinfo : EIATTR_MIN_STACK_SIZE
	.align		4
.L_1571:
        /*23ac*/ 	.byte	0x04, 0x12
        /*23ae*/ 	.short	(.L_1573 - .L_1572)
	.align		4
.L_1572:
        /*23b0*/ 	.word	index@(_ZN2at6native29vectorized_elementwise_kernelILi4ENS0_13BinaryFunctorIaaaZZZNS0_21heaviside_kernel_cudaERNS_18TensorIteratorBaseEENKUlvE_clEvENKUlvE0_clEvEUlaaE_EESt5arrayIPcLm3EEEEviT0_T1_)
        /*23b4*/ 	.word	0x00000000


	//----- nvinfo : EIATTR_MIN_STACK_SIZE
	.align		4
.L_1573:
        /*23b8*/ 	.byte	0x04, 0x12
        /*23ba*/ 	.short	(.L_1575 - .L_1574)
	.align		4
.L_1574:
        /*23bc*/ 	.word	index@(_ZN2at6native29vectorized_elementwise_kernelILi8ENS0_13BinaryFunctorIaaaZZZNS0_21heaviside_kernel_cudaERNS_18TensorIteratorBaseEENKUlvE_clEvENKUlvE0_clEvEUlaaE_EESt5arrayIPcLm3EEEEviT0_T1_)
        /*23c0*/ 	.word	0x00000000


	//----- nvinfo : EIATTR_MIN_STACK_SIZE
	.align		4
.L_1575:
        /*23c4*/ 	.byte	0x04, 0x12
        /*23c6*/ 	.short	(.L_1577 - .L_1576)
	.align		4
.L_1576:
        /*23c8*/ 	.word	index@(_ZN2at6native18elementwise_kernelILi128ELi4EZNS0_15gpu_kernel_implINS0_13BUnaryFunctorIaaaZZZNS0_21heaviside_kernel_cudaERNS_18TensorIteratorBaseEENKUlvE_clEvENKUlvE0_clEvEUlaaE_EEEEvS5_RKT_EUliE_EEviT1_)
        /*23cc*/ 	.word	0x00000000


	//----- nvinfo : EIATTR_MIN_STACK_SIZE
	.align		4
.L_1577:
        /*23d0*/ 	.byte	0x04, 0x12
        /*23d2*/ 	.short	(.L_1579 - .L_1578)
	.align		4
.L_1578:
        /*23d4*/ 	.word	index@(_ZN2at6native27unrolled_elementwise_kernelINS0_13BUnaryFunctorIaaaZZZNS0_21heaviside_kernel_cudaERNS_18TensorIteratorBaseEENKUlvE_clEvENKUlvE0_clEvEUlaaE_EESt5arrayIPcLm2EELi4E23TrivialOffsetCalculatorILi1EjESD_NS0_6memory12LoadWithCastILi1EEENSE_13StoreWithCastILi1EEEEEviT_T0_T2_T3_T4_T5_)
        /*23d8*/ 	.word	0x00000000


	//----- nvinfo : EIATTR_MIN_STACK_SIZE
	.align		4
.L_1579:
        /*23dc*/ 	.byte	0x04, 0x12
        /*23de*/ 	.short	(.L_1581 - .L_1580)
	.align		4
.L_1580:
        /*23e0*/ 	.word	index@(_ZN2at6native18elementwise_kernelILi128ELi4EZNS0_22gpu_kernel_impl_nocastINS0_13BUnaryFunctorIaaaZZZNS0_21heaviside_kernel_cudaERNS_18TensorIteratorBaseEENKUlvE_clEvENKUlvE0_clEvEUlaaE_EEEEvS5_RKT_EUliE_EEviT1_)
        /*23e4*/ 	.word	0x00000000


	//----- nvinfo : EIATTR_MIN_STACK_SIZE
	.align		4
.L_1581:
        /*23e8*/ 	.byte	0x04, 0x12
        /*23ea*/ 	.short	(.L_1583 - .L_1582)
	.align		4
.L_1582:
        /*23ec*/ 	.word	index@(_ZN2at6native27unrolled_elementwise_kernelINS0_13BUnaryFunctorIaaaZZZNS0_21heaviside_kernel_cudaERNS_18TensorIteratorBaseEENKUlvE_clEvENKUlvE0_clEvEUlaaE_EESt5arrayIPcLm2EELi4E23TrivialOffsetCalculatorILi1EjESD_NS0_6memory15LoadWithoutCastENSE_16StoreWithoutCastEEEviT_T0_T2_T3_T4_T5_)
        /*23f0*/ 	.word	0x00000000


	//----- nvinfo : EIATTR_MIN_STACK_SIZE
	.align		4
.L_1583:
        /*23f4*/ 	.byte	0x04, 0x12
        /*23f6*/ 	.short	(.L_1585 - .L_1584)
	.align		4
.L_1584:
        /*23f8*/ 	.word	index@(_ZN2at6native29vectorized_elementwise_kernelILi2ENS0_13BUnaryFunctorIaaaZZZNS0_21heaviside_kernel_cudaERNS_18TensorIteratorBaseEENKUlvE_clEvENKUlvE0_clEvEUlaaE_EESt5arrayIPcLm2EEEEviT0_T1_)
        /*23fc*/ 	.word	0x00000000


	//----- nvinfo : EIATTR_MIN_STACK_SIZE
	.align		4
.L_1585:
        /*2400*/ 	.byte	0x04, 0x12
        /*2402*/ 	.short	(.L_1587 - .L_1586)
	.align		4
.L_1586:
        /*2404*/ 	.word	index@(_ZN2at6native29vectorized_elementwise_kernelILi4ENS0_13BUnaryFunctorIaaaZZZNS0_21heaviside_kernel_cudaERNS_18TensorIteratorBaseEENKUlvE_clEvENKUlvE0_clEvEUlaaE_EESt5arrayIPcLm2EEEEviT0_T1_)
        /*2408*/ 	.word	0x00000000


	//----- nvinfo : EIATTR_MIN_STACK_SIZE
	.align		4
.L_1587:
        /*240c*/ 	.byte	0x04, 0x12
        /*240e*/ 	.short	(.L_1589 - .L_1588)
	.align		4
.L_1588:
        /*2410*/ 	.word	index@(_ZN2at6native29vectorized_elementwise_kernelILi8ENS0_13BUnaryFunctorIaaaZZZNS0_21heaviside_kernel_cudaERNS_18TensorIteratorBaseEENKUlvE_clEvENKUlvE0_clEvEUlaaE_EESt5arrayIPcLm2EEEEviT0_T1_)
        /*2414*/ 	.word	0x00000000


	//----- nvinfo : EIATTR_MIN_STACK_SIZE
	.align		4
.L_1589:
        /*2418*/ 	.byte	0x04, 0x12
        /*241a*/ 	.short	(.L_1591 - .L_1590)
	.align		4
.L_1590:
        /*241c*/ 	.word	index@(_ZN2at6native18elementwise_kernelILi128ELi4EZNS0_15gpu_kernel_implINS0_13AUnaryFunctorIaaaZZZNS0_21heaviside_kernel_cudaERNS_18TensorIteratorBaseEENKUlvE_clEvENKUlvE0_clEvEUlaaE_EEEEvS5_RKT_EUliE_EEviT1_)
        /*2420*/ 	.word	0x00000000


	//----- nvinfo : EIATTR_MIN_STACK_SIZE
	.align		4
.L_1591:
        /*2424*/ 	.byte	0x04, 0x12
        /*2426*/ 	.short	(.L_1593 - .L_1592)
	.align		4
.L_1592:
        /*2428*/ 	.word	index@(_ZN2at6native27unrolled_elementwise_kernelINS0_13AUnaryFunctorIaaaZZZNS0_21heaviside_kernel_cudaERNS_18TensorIteratorBaseEENKUlvE_clEvENKUlvE0_clEvEUlaaE_EESt5arrayIPcLm2EELi4E23TrivialOffsetCalculatorILi1EjESD_NS0_6memory12LoadWithCastILi1EEENSE_13StoreWithCastILi1EEEEEviT_T0_T2_T3_T4_T5_)
        /*242c*/ 	.word	0x00000000


	//----- nvinfo : EIATTR_MIN_STACK_SIZE
	.align		4
.L_1593:
        /*2430*/ 	.byte	0x04, 0x12
        /*2432*/ 	.short	(.L_1595 - .L_1594)
	.align		4
.L_1594:
        /*2434*/ 	.word	index@(_ZN2at6native18elementwise_kernelILi128ELi4EZNS0_22gpu_kernel_impl_nocastINS0_13AUnaryFunctorIaaaZZZNS0_21heaviside_kernel_cudaERNS_18TensorIteratorBaseEENKUlvE_clEvENKUlvE0_clEvEUlaaE_EEEEvS5_RKT_EUliE_EEviT1_)
        /*2438*/ 	.word	0x00000000


	//----- nvinfo : EIATTR_MIN_STACK_SIZE
	.align		4
.L_1595:
        /*243c*/ 	.byte	0x04, 0x12
        /*243e*/ 	.short	(.L_1597 - .L_1596)
	.align		4
.L_1596:
        /*2440*/ 	.word	index@(_ZN2at6native27unrolled_elementwise_kernelINS0_13AUnaryFunctorIaaaZZZNS0_21heaviside_kernel_cudaERNS_18TensorIteratorBaseEENKUlvE_clEvENKUlvE0_clEvEUlaaE_EESt5arrayIPcLm2EELi4E23TrivialOffsetCalculatorILi1EjESD_NS0_6memory15LoadWithoutCastENSE_16StoreWithoutCastEEEviT_T0_T2_T3_T4_T5_)
        /*2444*/ 	.word	0x00000000


	//----- nvinfo : EIATTR_MIN_STACK_SIZE
	.align		4
.L_1597:
        /*2448*/ 	.byte	0x04, 0x12
        /*244a*/ 	.short	(.L_1599 - .L_1598)
	.align		4
.L_1598:
        /*244c*/ 	.word	index@(_ZN2at6native29vectorized_elementwise_kernelILi2ENS0_13AUnaryFunctorIaaaZZZNS0_21heaviside_kernel_cudaERNS_18TensorIteratorBaseEENKUlvE_clEvENKUlvE0_clEvEUlaaE_EESt5arrayIPcLm2EEEEviT0_T1_)
        /*2450*/ 	.word	0x00000000


	//----- nvinfo : EIATTR_MIN_STACK_SIZE
	.align		4
.L_1599:
        /*2454*/ 	.byte	0x04, 0x12
        /*2456*/ 	.short	(.L_1601 - .L_1600)
	.align		4
.L_1600:
        /*2458*/ 	.word	index@(_ZN2at6native29vectorized_elementwise_kernelILi4ENS0_13AUnaryFunctorIaaaZZZNS0_21heaviside_kernel_cudaERNS_18TensorIteratorBaseEENKUlvE_clEvENKUlvE0_clEvEUlaaE_EESt5arrayIPcLm2EEEEviT0_T1_)
        /*245c*/ 	.word	0x00000000


	//----- nvinfo : EIATTR_MIN_STACK_SIZE
	.align		4
.L_1601:
        /*2460*/ 	.byte	0x04, 0x12
        /*2462*/ 	.short	(.L_1603 - .L_1602)
	.align		4
.L_1602:
        /*2464*/ 	.word	index@(_ZN2at6native29vectorized_elementwise_kernelILi8ENS0_13AUnaryFunctorIaaaZZZNS0_21heaviside_kernel_cudaERNS_18TensorIteratorBaseEENKUlvE_clEvENKUlvE0_clEvEUlaaE_EESt5arrayIPcLm2EEEEviT0_T1_)
        /*2468*/ 	.word	0x00000000


	//----- nvinfo : EIATTR_MIN_STACK_SIZE
	.align		4
.L_1603:
        /*246c*/ 	.byte	0x04, 0x12
        /*246e*/ 	.short	(.L_1605 - .L_1604)
	.align		4
.L_1604:
        /*2470*/ 	.word	index@(_ZN2at6native18elementwise_kernelILi128ELi4EZNS0_15gpu_kernel_implINS0_13BinaryFunctorIhhhZZZNS0_21heaviside_kernel_cudaERNS_18TensorIteratorBaseEENKUlvE_clEvENKUlvE_clEvEUlhhE_EEEEvS5_RKT_EUliE_EEviT1_)
        /*2474*/ 	.word	0x00000000


	//----- nvinfo : EIATTR_MIN_STACK_SIZE
	.align		4
.L_1605:
        /*2478*/ 	.byte	0x04, 0x12
        /*247a*/ 	.short	(.L_1607 - .L_1606)
	.align		4
.L_1606:
        /*247c*/ 	.word	index@(_ZN2at6native27unrolled_elementwise_kernelINS0_13BinaryFunctorIhhhZZZNS0_21heaviside_kernel_cudaERNS_18TensorIteratorBaseEENKUlvE_clEvENKUlvE_clEvEUlhhE_EESt5arrayIPcLm3EELi4E23TrivialOffsetCalculatorILi2EjESC_ILi1EjENS0_6memory12LoadWithCastILi2EEENSF_13StoreWithCastILi1EEEEEviT_T0_T2_T3_T4_T5_)
        /*2480*/ 	.word	0x00000000


	//----- nvinfo : EIATTR_MIN_STACK_SIZE
	.align		4
.L_1607:
        /*2484*/ 	.byte	0x04, 0x12
        /*2486*/ 	.short	(.L_1609 - .L_1608)
	.align		4
.L_1608:
        /*2488*/ 	.word	index@(_ZN2at6native18elementwise_kernelILi128ELi4EZNS0_22gpu_kernel_impl_nocastINS0_13BinaryFunctorIhhhZZZNS0_21heaviside_kernel_cudaERNS_18TensorIteratorBaseEENKUlvE_clEvENKUlvE_clEvEUlhhE_EEEEvS5_RKT_EUliE_EEviT1_)
        /*248c*/ 	.word	0x00000000


	//----- nvinfo : EIATTR_MIN_STACK_SIZE
	.align		4
.L_1609:
        /*2490*/ 	.byte	0x04, 0x12
        /*2492*/ 	.short	(.L_1611 - .L_1610)
	.align		4
.L_1610:
        /*2494*/ 	.word	index@(_ZN2at6native27unrolled_elementwise_kernelINS0_13BinaryFunctorIhhhZZZNS0_21heaviside_kernel_cudaERNS_18TensorIteratorBaseEENKUlvE_clEvENKUlvE_clEvEUlhhE_EESt5arrayIPcLm3EELi4E23TrivialOffsetCalculatorILi2EjESC_ILi1EjENS0_6memory15LoadWithoutCastENSF_16StoreWithoutCastEEEviT_T0_T2_T3_T4_T5_)
        /*2498*/ 	.word	0x00000000


	//----- nvinfo : EIATTR_MIN_STACK_SIZE
	.align		4
.L_1611:
        /*249c*/ 	.byte	0x04, 0x12
        /*249e*/ 	.short	(.L_1613 - .L_1612)
	.align		4
.L_1612:
        /*24a0*/ 	.word	index@(_ZN2at6native29vectorized_elementwise_kernelILi2ENS0_13BinaryFunctorIhhhZZZNS0_21heaviside_kernel_cudaERNS_18TensorIteratorBaseEENKUlvE_clEvENKUlvE_clEvEUlhhE_EESt5arrayIPcLm3EEEEviT0_T1_)
        /*24a4*/ 	.word	0x00000000


	//----- nvinfo : EIATTR_MIN_STACK_SIZE
	.align		4
.L_1613:
        /*24a8*/ 	.byte	0x04, 0x12
        /*24aa*/ 	.short	(.L_1615 - .L_1614)
	.align		4
.L_1614:
        /*24ac*/ 	.word	index@(_ZN2at6native29vectorized_elementwise_kernelILi4ENS0_13BinaryFunctorIhhhZZZNS0_21heaviside_kernel_cudaERNS_18TensorIteratorBaseEENKUlvE_clEvENKUlvE_clEvEUlhhE_EESt5arrayIPcLm3EEEEviT0_T1_)
        /*24b0*/ 	.word	0x00000000


	//----- nvinfo : EIATTR_MIN_STACK_SIZE
	.align		4
.L_1615:
        /*24b4*/ 	.byte	0x04, 0x12
        /*24b6*/ 	.short	(.L_1617 - .L_1616)
	.align		4
.L_1616:
        /*24b8*/ 	.word	index@(_ZN2at6native29vectorized_elementwise_kernelILi8ENS0_13BinaryFunctorIhhhZZZNS0_21heaviside_kernel_cudaERNS_18TensorIteratorBaseEENKUlvE_clEvENKUlvE_clEvEUlhhE_EESt5arrayIPcLm3EEEEviT0_T1_)
        /*24bc*/ 	.word	0x00000000


	//----- nvinfo : EIATTR_MIN_STACK_SIZE
	.align		4
.L_1617:
        /*24c0*/ 	.byte	0x04, 0x12
        /*24c2*/ 	.short	(.L_1619 - .L_1618)
	.align		4
.L_1618:
        /*24c4*/ 	.word	index@(_ZN2at6native18elementwise_kernelILi128ELi4EZNS0_15gpu_kernel_implINS0_13BUnaryFunctorIhhhZZZNS0_21heaviside_kernel_cudaERNS_18TensorIteratorBaseEENKUlvE_clEvENKUlvE_clEvEUlhhE_EEEEvS5_RKT_EUliE_EEviT1_)
        /*24c8*/ 	.word	0x00000000


	//----- nvinfo : EIATTR_MIN_STACK_SIZE
	.align		4
.L_1619:
        /*24cc*/ 	.byte	0x04, 0x12
        /*24ce*/ 	.short	(.L_1621 - .L_1620)
	.align		4
.L_1620:
        /*24d0*/ 	.word	index@(_ZN2at6native27unrolled_elementwise_kernelINS0_13BUnaryFunctorIhhhZZZNS0_21heaviside_kernel_cudaERNS_18TensorIteratorBaseEENKUlvE_clEvENKUlvE_clEvEUlhhE_EESt5arrayIPcLm2EELi4E23TrivialOffsetCalculatorILi1EjESD_NS0_6memory12LoadWithCastILi1EEENSE_13StoreWithCastILi1EEEEEviT_T0_T2_T3_T4_T5_)
        /*24d4*/ 	.word	0x00000000


	//----- nvinfo : EIATTR_MIN_STACK_SIZE
	.align		4
.L_1621:
        /*24d8*/ 	.byte	0x04, 0x12
        /*24da*/ 	.short	(.L_1623 - .L_1622)
	.align		4
.L_1622:
        /*24dc*/ 	.word	index@(_ZN2at6native18elementwise_kernelILi128ELi4EZNS0_22gpu_kernel_impl_nocastINS0_13BUnaryFunctorIhhhZZZNS0_21heaviside_kernel_cudaERNS_18TensorIteratorBaseEENKUlvE_clEvENKUlvE_clEvEUlhhE_EEEEvS5_RKT_EUliE_EEviT1_)
        /*24e0*/ 	.word	0x00000000


	//----- nvinfo : EIATTR_MIN_STACK_SIZE
	.align		4
.L_1623:
        /*24e4*/ 	.byte	0x04, 0x12
        /*24e6*/ 	.short	(.L_1625 - .L_1624)
	.align		4
.L_1624:
        /*24e8*/ 	.word	index@(_ZN2at6native27unrolled_elementwise_kernelINS0_13BUnaryFunctorIhhhZZZNS0_21heaviside_kernel_cudaERNS_18TensorIteratorBaseEENKUlvE_clEvENKUlvE_clEvEUlhhE_EESt5arrayIPcLm2EELi4E23TrivialOffsetCalculatorILi1EjESD_NS0_6memory15LoadWithoutCastENSE_16StoreWithoutCastEEEviT_T0_T2_T3_T4_T5_)
        /*24ec*/ 	.word	0x00000000


	//----- nvinfo : EIATTR_MIN_STACK_SIZE
	.align		4
.L_1625:
        /*24f0*/ 	.byte	0x04, 0x12
        /*24f2*/ 	.short	(.L_1627 - .L_1626)
	.align		4
.L_1626:
        /*24f4*/ 	.word	index@(_ZN2at6native29vectorized_elementwise_kernelILi2ENS0_13BUnaryFunctorIhhhZZZNS0_21heaviside_kernel_cudaERNS_18TensorIteratorBaseEENKUlvE_clEvENKUlvE_clEvEUlhhE_EESt5arrayIPcLm2EEEEviT0_T1_)
        /*24f8*/ 	.word	0x00000000


	//----- nvinfo : EIATTR_MIN_STACK_SIZE
	.align		4
.L_1627:
        /*24fc*/ 	.byte	0x04, 0x12
        /*24fe*/ 	.short	(.L_1629 - .L_1628)
	.align		4
.L_1628:
        /*2500*/ 	.word	index@(_ZN2at6native29vectorized_elementwise_kernelILi4ENS0_13BUnaryFunctorIhhhZZZNS0_21heaviside_kernel_cudaERNS_18TensorIteratorBaseEENKUlvE_clEvENKUlvE_clEvEUlhhE_EESt5arrayIPcLm2EEEEviT0_T1_)
        /*2504*/ 	.word	0x00000000


	//----- nvinfo : EIATTR_MIN_STACK_SIZE
	.align		4
.L_1629:
        /*2508*/ 	.byte	0x04, 0x12
        /*250a*/ 	.short	(.L_1631 - .L_1630)
	.align		4
.L_1630:
        /*250c*/ 	.word	index@(_ZN2at6native29vectorized_elementwise_kernelILi8ENS0_13BUnaryFunctorIhhhZZZNS0_21heaviside_kernel_cudaERNS_18TensorIteratorBaseEENKUlvE_clEvENKUlvE_clEvEUlhhE_EESt5arrayIPcLm2EEEEviT0_T1_)
        /*2510*/ 	.word	0x00000000


	//----- nvinfo : EIATTR_MIN_STACK_SIZE
	.align		4
.L_1631:
        /*2514*/ 	.byte	0x04, 0x12
        /*2516*/ 	.short	(.L_1633 - .L_1632)
	.align		4
.L_1632:
        /*2518*/ 	.word	index@(_ZN2at6native18elementwise_kernelILi128ELi4EZNS0_15gpu_kernel_implINS0_13AUnaryFunctorIhhhZZZNS0_21heaviside_kernel_cudaERNS_18TensorIteratorBaseEENKUlvE_clEvENKUlvE_clEvEUlhhE_EEEEvS5_RKT_EUliE_EEviT1_)
        /*251c*/ 	.word	0x00000000


	//----- nvinfo : EIATTR_MIN_STACK_SIZE
	.align		4
.L_1633:
        /*2520*/ 	.byte	0x04, 0x12
        /*2522*/ 	.short	(.L_1635 - .L_1634)
	.align		4
.L_1634:
        /*2524*/ 	.word	index@(_ZN2at6native27unrolled_elementwise_kernelINS0_13AUnaryFunctorIhhhZZZNS0_21heaviside_kernel_cudaERNS_18TensorIteratorBaseEENKUlvE_clEvENKUlvE_clEvEUlhhE_EESt5arrayIPcLm2EELi4E23TrivialOffsetCalculatorILi1EjESD_NS0_6memory12LoadWithCastILi1EEENSE_13StoreWithCastILi1EEEEEviT_T0_T2_T3_T4_T5_)
        /*2528*/ 	.word	0x00000000


	//----- nvinfo : EIATTR_MIN_STACK_SIZE
	.align		4
.L_1635:
        /*252c*/ 	.byte	0x04, 0x12
        /*252e*/ 	.short	(.L_1637 - .L_1636)
	.align		4
.L_1636:
        /*2530*/ 	.word	index@(_ZN2at6native18elementwise_kernelILi128ELi4EZNS0_22gpu_kernel_impl_nocastINS0_13AUnaryFunctorIhhhZZZNS0_21heaviside_kernel_cudaERNS_18TensorIteratorBaseEENKUlvE_clEvENKUlvE_clEvEUlhhE_EEEEvS5_RKT_EUliE_EEviT1_)
        /*2534*/ 	.word	0x00000000


	//----- nvinfo : EIATTR_MIN_STACK_SIZE
	.align		4
.L_1637:
        /*2538*/ 	.byte	0x04, 0x12
        /*253a*/ 	.short	(.L_1639 - .L_1638)
	.align		4
.L_1638:
        /*253c*/ 	.word	index@(_ZN2at6native27unrolled_elementwise_kernelINS0_13AUnaryFunctorIhhhZZZNS0_21heaviside_kernel_cudaERNS_18TensorIteratorBaseEENKUlvE_clEvENKUlvE_clEvEUlhhE_EESt5arrayIPcLm2EELi4E23TrivialOffsetCalculatorILi1EjESD_NS0_6memory15LoadWithoutCastENSE_16StoreWithoutCastEEEviT_T0_T2_T3_T4_T5_)
        /*2540*/ 	.word	0x00000000


	//----- nvinfo : EIATTR_MIN_STACK_SIZE
	.align		4
.L_1639:
        /*2544*/ 	.byte	0x04, 0x12
        /*2546*/ 	.short	(.L_1641 - .L_1640)
	.align		4
.L_1640:
        /*2548*/ 	.word	index@(_ZN2at6native29vectorized_elementwise_kernelILi2ENS0_13AUnaryFunctorIhhhZZZNS0_21heaviside_kernel_cudaERNS_18TensorIteratorBaseEENKUlvE_clEvENKUlvE_clEvEUlhhE_EESt5arrayIPcLm2EEEEviT0_T1_)
        /*254c*/ 	.word	0x00000000


	//----- nvinfo : EIATTR_MIN_STACK_SIZE
	.align		4
.L_1641:
        /*2550*/ 	.byte	0x04, 0x12
        /*2552*/ 	.short	(.L_1643 - .L_1642)
	.align		4
.L_1642:
        /*2554*/ 	.word	index@(_ZN2at6native29vectorized_elementwise_kernelILi4ENS0_13AUnaryFunctorIhhhZZZNS0_21heaviside_kernel_cudaERNS_18TensorIteratorBaseEENKUlvE_clEvENKUlvE_clEvEUlhhE_EESt5arrayIPcLm2EEEEviT0_T1_)
        /*2558*/ 	.word	0x00000000


	//----- nvinfo : EIATTR_MIN_STACK_SIZE
	.align		4
.L_1643:
        /*255c*/ 	.byte	0x04, 0x12
        /*255e*/ 	.short	(.L_1645 - .L_1644)
	.align		4
.L_1644:
        /*2560*/ 	.word	index@(_ZN2at6native29vectorized_elementwise_kernelILi8ENS0_13AUnaryFunctorIhhhZZZNS0_21heaviside_kernel_cudaERNS_18TensorIteratorBaseEENKUlvE_clEvENKUlvE_clEvEUlhhE_EESt5arrayIPcLm2EEEEviT0_T1_)
        /*2564*/ 	.word	0x00000000


	//----- nvinfo : EIATTR_MIN_STACK_SIZE
	.align		4
.L_1645:
        /*2568*/ 	.byte	0x04, 0x12
        /*256a*/ 	.short	(.L_1647 - .L_1646)
	.align		4
.L_1646:
        /*256c*/ 	.word	index@(_ZN2at6native18elementwise_kernelILi128ELi4EZNS0_15gpu_kernel_implINS0_13BinaryFunctorIN3c104HalfES5_S5_ZZZNS0_21nextafter_kernel_cudaERNS_18TensorIteratorBaseEENKUlvE_clEvENKUlvE2_clEvEUlS5_S5_E_EEEEvS7_RKT_EUliE_EEviT1_)
        /*2570*/ 	.word	0x00000000


	//----- nvinfo : EIATTR_MIN_STACK_SIZE
	.align		4
.L_1647:
        /*2574*/ 	.byte	0x04, 0x12
        /*2576*/ 	.short	(.L_1649 - .L_1648)
	.align		4
.L_1648:
        /*2578*/ 	.word	index@(_ZN2at6native27unrolled_elementwise_kernelINS0_13BinaryFunctorIN3c104HalfES4_S4_ZZZNS0_21nextafter_kernel_cudaERNS_18TensorIteratorBaseEENKUlvE_clEvENKUlvE2_clEvEUlS4_S4_E_EESt5arrayIPcLm3EELi4E23TrivialOffsetCalculatorILi2EjESE_ILi1EjENS0_6memory12LoadWithCastILi2EEENSH_13StoreWithCastILi1EEEEEviT_T0_T2_T3_T4_T5_)
        /*257c*/ 	.word	0x00000000


	//----- nvinfo : EIATTR_MIN_STACK_SIZE
	.align		4
.L_1649:
        /*2580*/ 	.byte	0x04, 0x12
        /*2582*/ 	.short	(.L_1651 - .L_1650)
	.align		4
.L_1650:
        /*2584*/ 	.word	index@(_ZN2at6native18elementwise_kernelILi128ELi4EZNS0_22gpu_kernel_impl_nocastINS0_13BinaryFunctorIN3c104HalfES5_S5_ZZZNS0_21nextafter_kernel_cudaERNS_18TensorIteratorBaseEENKUlvE_clEvENKUlvE2_clEvEUlS5_S5_E_EEEEvS7_RKT_EUliE_EEviT1_)
        /*2588*/ 	.word	0x00000000


	//----- nvinfo : EIATTR_MIN_STACK_SIZE
	.align		4
.L_1651:
        /*258c*/ 	.byte	0x04, 0x12
        /*258e*/ 	.short	(.L_1653 - .L_1652)
	.align		4
.L_1652:
        /*2590*/ 	.word	index@(_ZN2at6native27unrolled_elementwise_kernelINS0_13BinaryFunctorIN3c104HalfES4_S4_ZZZNS0_21nextafter_kernel_cudaERNS_18TensorIteratorBaseEENKUlvE_clEvENKUlvE2_clEvEUlS4_S4_E_EESt5arrayIPcLm3EELi4E23TrivialOffsetCalculatorILi2EjESE_ILi1EjENS0_6memory15LoadWithoutCastENSH_16StoreWithoutCastEEEviT_T0_T2_T3_T4_T5_)
        /*2594*/ 	.word	0x00000000


	//----- nvinfo : EIATTR_MIN_STACK_SIZE
	.align		4
.L_1653:
        /*2598*/ 	.byte	0x04, 0x12
        /*259a*/ 	.short	(.L_1655 - .L_1654)
	.align		4
.L_1654:
        /*259c*/ 	.word	index@(_ZN2at6native29vectorized_elementwise_kernelILi2ENS0_13BinaryFunctorIN3c104HalfES4_S4_ZZZNS0_21nextafter_kernel_cudaERNS_18TensorIteratorBaseEENKUlvE_clEvENKUlvE2_clEvEUlS4_S4_E_EESt5arrayIPcLm3EEEEviT0_T1_)
        /*25a0*/ 	.word	0x00000000


	//----- nvinfo : EIATTR_MIN_STACK_SIZE
	.align		4
.L_1655:
        /*25a4*/ 	.byte	0x04, 0x12
        /*25a6*/ 	.short	(.L_1657 - .L_1656)
	.align		4
.L_1656:
        /*25a8*/ 	.word	index@(_ZN2at6native29vectorized_elementwise_kernelILi4ENS0_13BinaryFunctorIN3c104HalfES4_S4_ZZZNS0_21nextafter_kernel_cudaERNS_18TensorIteratorBaseEENKUlvE_clEvENKUlvE2_clEvEUlS4_S4_E_EESt5arrayIPcLm3EEEEviT0_T1_)
        /*25ac*/ 	.word	0x00000000


	//----- nvinfo : EIATTR_MIN_STACK_SIZE
	.align		4
.L_1657:
        /*25b0*/ 	.byte	0x04, 0x12
        /*25b2*/ 	.short	(.L_1659 - .L_1658)
	.align		4
.L_1658:
        /*25b4*/ 	.word	index@(_ZN2at6native29vectorized_elementwise_kernelILi8ENS0_13BinaryFunctorIN3c104HalfES4_S4_ZZZNS0_21nextafter_kernel_cudaERNS_18TensorIteratorBaseEENKUlvE_clEvENKUlvE2_clEvEUlS4_S4_E_EESt5arrayIPcLm3EEEEviT0_T1_)
        /*25b8*/ 	.word	0x00000000


	//----- nvinfo : EIATTR_MIN_STACK_SIZE
	.align		4
.L_1659:
        /*25bc*/ 	.byte	0x04, 0x12
        /*25be*/ 	.short	(.L_1661 - .L_1660)
	.align		4
.L_1660:
        /*25c0*/ 	.word	index@(_ZN2at6native18elementwise_kernelILi128ELi4EZNS0_15gpu_kernel_implINS0_13BUnaryFunctorIN3c104HalfES5_S5_ZZZNS0_21nextafter_kernel_cudaERNS_18TensorIteratorBaseEENKUlvE_clEvENKUlvE2_clEvEUlS5_S5_E_EEEEvS7_RKT_EUliE_EEviT1_)
        /*25c4*/ 	.word	0x00000000


	//----- nvinfo : EIATTR_MIN_STACK_SIZE
	.align		4
.L_1661:
        /*25c8*/ 	.byte	0x04, 0x12
        /*25ca*/ 	.short	(.L_1663 - .L_1662)
	.align		4
.L_1662:
        /*25cc*/ 	.word	index@(_ZN2at6native27unrolled_elementwise_kernelINS0_13BUnaryFunctorIN3c104HalfES4_S4_ZZZNS0_21nextafter_kernel_cudaERNS_18TensorIteratorBaseEENKUlvE_clEvENKUlvE2_clEvEUlS4_S4_E_EESt5arrayIPcLm2EELi4E23TrivialOffsetCalculatorILi1EjESF_NS0_6memory12LoadWithCastILi1EEENSG_13StoreWithCastILi1EEEEEviT_T0_T2_T3_T4_T5_)
        /*25d0*/ 	.word	0x00000000


	//----- nvinfo : EIATTR_MIN_STACK_SIZE
	.align		4
.L_1663:
        /*25d4*/ 	.byte	0x04, 0x12
        /*25d6*/ 	.short	(.L_1665 - .L_1664)
	.align		4
.L_1664:
        /*25d8*/ 	.word	index@(_ZN2at6native18elementwise_kernelILi128ELi4EZNS0_22gpu_kernel_impl_nocastINS0_13BUnaryFunctorIN3c104HalfES5_S5_ZZZNS0_21nextafter_kernel_cudaERNS_18TensorIteratorBaseEENKUlvE_clEvENKUlvE2_clEvEUlS5_S5_E_EEEEvS7_RKT_EUliE_EEviT1_)
        /*25dc*/ 	.word	0x00000000


	//----- nvinfo : EIATTR_MIN_STACK_SIZE
	.align		4
.L_1665:
        /*25e0*/ 	.byte	0x04, 0x12
        /*25e2*/ 	.short	(.L_1667 - .L_1666)
	.align		4
.L_1666:
        /*25e4*/ 	.word	index@(_ZN2at6native27unrolled_elementwise_kernelINS0_13BUnaryFunctorIN3c104HalfES4_S4_ZZZNS0_21nextafter_kernel_cudaERNS_18TensorIteratorBaseEENKUlvE_clEvENKUlvE2_clEvEUlS4_S4_E_EESt5arrayIPcLm2EELi4E23TrivialOffsetCalculatorILi1EjESF_NS0_6memory15LoadWithoutCastENSG_16StoreWithoutCastEEEviT_T0_T2_T3_T4_T5_)
        /*25e8*/ 	.word	0x00000000


	//----- nvinfo : EIATTR_MIN_STACK_SIZE
	.align		4
.L_1667:
        /*25ec*/ 	.byte	0x04, 0x12
        /*25ee*/ 	.short	(.L_1669 - .L_1668)
	.align		4
.L_1668:
        /*25f0*/ 	.word	index@(_ZN2at6native29vectorized_elementwise_kernelILi2ENS0_13BUnaryFunctorIN3c104HalfES4_S4_ZZZNS0_21nextafter_kernel_cudaERNS_18TensorIteratorBaseEENKUlvE_clEvENKUlvE2_clEvEUlS4_S4_E_EESt5arrayIPcLm2EEEEviT0_T1_)
        /*25f4*/ 	.word	0x00000000


	//----- nvinfo : EIATTR_MIN_STACK_SIZE
	.align		4
.L_1669:
        /*25f8*/ 	.byte	0x04, 0x12
        /*25fa*/ 	.short	(.L_1671 - .L_1670)
	.align		4
.L_1670:
        /*25fc*/ 	.word	index@(_ZN2at6native29vectorized_elementwise_kernelILi4ENS0_13BUnaryFunctorIN3c104HalfES4_S4_ZZZNS0_21nextafter_kernel_cudaERNS_18TensorIteratorBaseEENKUlvE_clEvENKUlvE2_clEvEUlS4_S4_E_EESt5arrayIPcLm2EEEEviT0_T1_)
        /*2600*/ 	.word	0x00000000


	//----- nvinfo : EIATTR_MIN_STACK_SIZE
	.align		4
.L_1671:
        /*2604*/ 	.byte	0x04, 0x12
        /*2606*/ 	.short	(.L_1673 - .L_1672)
	.align		4
.L_1672:
        /*2608*/ 	.word	index@(_ZN2at6native29vectorized_elementwise_kernelILi8ENS0_13BUnaryFunctorIN3c104HalfES4_S4_ZZZNS0_21nextafter_kernel_cudaERNS_18TensorIteratorBaseEENKUlvE_clEvENKUlvE2_clEvEUlS4_S4_E_EESt5arrayIPcLm2EEEEviT0_T1_)
        /*260c*/ 	.word	0x00000000


	//----- nvinfo : EIATTR_MIN_STACK_SIZE
	.align		4
.L_1673:
        /*2610*/ 	.byte	0x04, 0x12
        /*2612*/ 	.short	(.L_1675 - .L_1674)
	.align		4
.L_1674:
        /*2614*/ 	.word	index@(_ZN2at6native18elementwise_kernelILi128ELi4EZNS0_15gpu_kernel_implINS0_13AUnaryFunctorIN3c104HalfES5_S5_ZZZNS0_21nextafter_kernel_cudaERNS_18TensorIteratorBaseEENKUlvE_clEvENKUlvE2_clEvEUlS5_S5_E_EEEEvS7_RKT_EUliE_EEviT1_)
        /*2618*/ 	.word	0x00000000


	//----- nvinfo : EIATTR_MIN_STACK_SIZE
	.align		4
.L_1675:
        /*261c*/ 	.byte	0x04, 0x12
        /*261e*/ 	.short	(.L_1677 - .L_1676)
	.align		4
.L_1676:
        /*2620*/ 	.word	index@(_ZN2at6native27unrolled_elementwise_kernelINS0_13AUnaryFunctorIN3c104HalfES4_S4_ZZZNS0_21nextafter_kernel_cudaERNS_18TensorIteratorBaseEENKUlvE_clEvENKUlvE2_clEvEUlS4_S4_E_EESt5arrayIPcLm2EELi4E23TrivialOffsetCalculatorILi1EjESF_NS0_6memory12LoadWithCastILi1EEENSG_13StoreWithCastILi1EEEEEviT_T0_T2_T3_T4_T5_)
        /*2624*/ 	.word	0x00000000


	//----- nvinfo : EIATTR_MIN_STACK_SIZE
	.align		4
.L_1677:
        /*2628*/ 	.byte	0x04, 0x12
        /*262a*/ 	.short	(.L_1679 - .L_1678)
	.align		4
.L_1678:
        /*262c*/ 	.word	index@(_ZN2at6native18elementwise_kernelILi128ELi4EZNS0_22gpu_kernel_impl_nocastINS0_13AUnaryFunctorIN3c104HalfES5_S5_ZZZNS0_21nextafter_kernel_cudaERNS_18TensorIteratorBaseEENKUlvE_clEvENKUlvE2_clEvEUlS5_S5_E_EEEEvS7_RKT_EUliE_EEviT1_)
        /*2630*/ 	.word	0x00000000


	//----- nvinfo : EIATTR_MIN_STACK_SIZE
	.align		4
.L_1679:
        /*2634*/ 	.byte	0x04, 0x12
        /*2636*/ 	.short	(.L_1681 - .L_1680)
	.align		4
.L_1680:
        /*2638*/ 	.word	index@(_ZN2at6native27unrolled_elementwise_kernelINS0_13AUnaryFunctorIN3c104HalfES4_S4_ZZZNS0_21nextafter_kernel_cudaERNS_18TensorIteratorBaseEENKUlvE_clEvENKUlvE2_clEvEUlS4_S4_E_EESt5arrayIPcLm2EELi4E23TrivialOffsetCalculatorILi1EjESF_NS0_6memory15LoadWithoutCastENSG_16StoreWithoutCastEEEviT_T0_T2_T3_T4_T5_)
        /*263c*/ 	.word	0x00000000


	//----- nvinfo : EIATTR_MIN_STACK_SIZE
	.align		4
.L_1681:
        /*2640*/ 	.byte	0x04, 0x12
        /*2642*/ 	.short	(.L_1683 - .L_1682)
	.align		4
.L_1682:
        /*2644*/ 	.word	index@(_ZN2at6native29vectorized_elementwise_kernelILi2ENS0_13AUnaryFunctorIN3c104HalfES4_S4_ZZZNS0_21nextafter_kernel_cudaERNS_18TensorIteratorBaseEENKUlvE_clEvENKUlvE2_clEvEUlS4_S4_E_EESt5arrayIPcLm2EEEEviT0_T1_)
        /*2648*/ 	.word	0x00000000


	//----- nvinfo : EIATTR_MIN_STACK_SIZE
	.align		4
.L_1683:
        /*264c*/ 	.byte	0x04, 0x12
        /*264e*/ 	.short	(.L_1685 - .L_1684)
	.align		4
.L_1684:
        /*2650*/ 	.word	index@(_ZN2at6native29vectorized_elementwise_kernelILi4ENS0_13AUnaryFunctorIN3c104HalfES4_S4_ZZZNS0_21nextafter_kernel_cudaERNS_18TensorIteratorBaseEENKUlvE_clEvENKUlvE2_clEvEUlS4_S4_E_EESt5arrayIPcLm2EEEEviT0_T1_)
        /*2654*/ 	.word	0x00000000


	//----- nvinfo : EIATTR_MIN_STACK_SIZE
	.align		4
.L_1685:
        /*2658*/ 	.byte	0x04, 0x12
        /*265a*/ 	.short	(.L_1687 - .L_1686)
	.align		4
.L_1686:
        /*265c*/ 	.word	index@(_ZN2at6native29vectorized_elementwise_kernelILi8ENS0_13AUnaryFunctorIN3c104HalfES4_S4_ZZZNS0_21nextafter_kernel_cudaERNS_18TensorIteratorBaseEENKUlvE_clEvENKUlvE2_clEvEUlS4_S4_E_EESt5arrayIPcLm2EEEEviT0_T1_)
        /*2660*/ 	.word	0x00000000


	//----- nvinfo : EIATTR_MIN_STACK_SIZE
	.align		4
.L_1687:
        /*2664*/ 	.byte	0x04, 0x12
        /*2666*/ 	.short	(.L_1689 - .L_1688)
	.align		4
.L_1688:
        /*2668*/ 	.word	index@(_ZN2at6native18elementwise_kernelILi128ELi4EZNS0_15gpu_kernel_implINS0_13BinaryFunctorIN3c108BFloat16ES5_S5_ZZZNS0_21nextafter_kernel_cudaERNS_18TensorIteratorBaseEENKUlvE_clEvENKUlvE1_clEvEUlS5_S5_E_EEEEvS7_RKT_EUliE_EEviT1_)
        /*266c*/ 	.word	0x00000000


	//----- nvinfo : EIATTR_MIN_STACK_SIZE
	.align		4
.L_1689:
        /*2670*/ 	.byte	0x04, 0x12
        /*2672*/ 	.short	(.L_1691 - .L_1690)
	.align		4
.L_1690:
        /*2674*/ 	.word	index@(_ZN2at6native27unrolled_elementwise_kernelINS0_13BinaryFunctorIN3c108BFloat16ES4_S4_ZZZNS0_21nextafter_kernel_cudaERNS_18TensorIteratorBaseEENKUlvE_clEvENKUlvE1_clEvEUlS4_S4_E_EESt5arrayIPcLm3EELi4E23TrivialOffsetCalculatorILi2EjESE_ILi1EjENS0_6memory12LoadWithCastILi2EEENSH_13StoreWithCastILi1EEEEEviT_T0_T2_T3_T4_T5_)
        /*2678*/ 	.word	0x00000000


	//----- nvinfo : EIATTR_MIN_STACK_SIZE
	.align		4
.L_1691:
        /*267c*/ 	.byte	0x04, 0x12
        /*267e*/ 	.short	(.L_1693 - .L_1692)
	.align		4
.L_1692:
        /*2680*/ 	.word	index@(_ZN2at6native18elementwise_kernelILi128ELi4EZNS0_22gpu_kernel_impl_nocastINS0_13BinaryFunctorIN3c108BFloat16ES5_S5_ZZZNS0_21nextafter_kernel_cudaERNS_18TensorIteratorBaseEENKUlvE_clEvENKUlvE1_clEvEUlS5_S5_E_EEEEvS7_RKT_EUliE_EEviT1_)
        /*2684*/ 	.word	0x00000000


	//----- nvinfo : EIATTR_MIN_STACK_SIZE
	.align		4
.L_1693:
        /*2688*/ 	.byte	0x04, 0x12
        /*268a*/ 	.short	(.L_1695 - .L_1694)
	.align		4
.L_1694:
        /*268c*/ 	.word	index@(_ZN2at6native27unrolled_elementwise_kernelINS0_13BinaryFunctorIN3c108BFloat16ES4_S4_ZZZNS0_21nextafter_kernel_cudaERNS_18TensorIteratorBaseEENKUlvE_clEvENKUlvE1_clEvEUlS4_S4_E_EESt5arrayIPcLm3EELi4E23TrivialOffsetCalculatorILi2EjESE_ILi1EjENS0_6memory15LoadWithoutCastENSH_16StoreWithoutCastEEEviT_T0_T2_T3_T4_T5_)
        /*2690*/ 	.word	0x00000000


	//----- nvinfo : EIATTR_MIN_STACK_SIZE
	.align		4
.L_1695:
        /*2694*/ 	.byte	0x04, 0x12
        /*2696*/ 	.short	(.L_1697 - .L_1696)
	.align		4
.L_1696:
        /*2698*/ 	.word	index@(_ZN2at6native29vectorized_elementwise_kernelILi2ENS0_13BinaryFunctorIN3c108BFloat16ES4_S4_ZZZNS0_21nextafter_kernel_cudaERNS_18TensorIteratorBaseEENKUlvE_clEvENKUlvE1_clEvEUlS4_S4_E_EESt5arrayIPcLm3EEEEviT0_T1_)
        /*269c*/ 	.word	0x00000000


	//----- nvinfo : EIATTR_MIN_STACK_SIZE
	.align		4
.L_1697:
        /*26a0*/ 	.byte	0x04, 0x12
        /*26a2*/ 	.short	(.L_1699 - .L_1698)
	.align		4
.L_1698:
        /*26a4*/ 	.word	index@(_ZN2at6native29vectorized_elementwise_kernelILi4ENS0_13BinaryFunctorIN3c108BFloat16ES4_S4_ZZZNS0_21nextafter_kernel_cudaERNS_18TensorIteratorBaseEENKUlvE_clEvENKUlvE1_clEvEUlS4_S4_E_EESt5arrayIPcLm3EEEEviT0_T1_)
        /*26a8*/ 	.word	0x00000000


	//----- nvinfo : EIATTR_MIN_STACK_SIZE
	.align		4
.L_1699:
        /*26ac*/ 	.byte	0x04, 0x12
        /*26ae*/ 	.short	(.L_1701 - .L_1700)
	.align		4
.L_1700:
        /*26b0*/ 	.word	index@(_ZN2at6native29vectorized_elementwise_kernelILi8ENS0_13BinaryFunctorIN3c108BFloat16ES4_S4_ZZZNS0_21nextafter_kernel_cudaERNS_18TensorIteratorBaseEENKUlvE_clEvENKUlvE1_clEvEUlS4_S4_E_EESt5arrayIPcLm3EEEEviT0_T1_)
        /*26b4*/ 	.word	0x00000000


	//----- nvinfo : EIATTR_MIN_STACK_SIZE
	.align		4
.L_1701:
        /*26b8*/ 	.byte	0x04, 0x12
        /*26ba*/ 	.short	(.L_1703 - .L_1702)
	.align		4
.L_1702:
        /*26bc*/ 	.word	index@(_ZN2at6native18elementwise_kernelILi128ELi4EZNS0_15gpu_kernel_implINS0_13BUnaryFunctorIN3c108BFloat16ES5_S5_ZZZNS0_21nextafter_kernel_cudaERNS_18TensorIteratorBaseEENKUlvE_clEvENKUlvE1_clEvEUlS5_S5_E_EEEEvS7_RKT_EUliE_EEviT1_)
        /*26c0*/ 	.word	0x00000000


	//----- nvinfo : EIATTR_MIN_STACK_SIZE
	.align		4
.L_1703:
        /*26c4*/ 	.byte	0x04, 0x12
        /*26c6*/ 	.short	(.L_1705 - .L_1704)
	.align		4
.L_1704:
        /*26c8*/ 	.word	index@(_ZN2at6native27unrolled_elementwise_kernelINS0_13BUnaryFunctorIN3c108BFloat16ES4_S4_ZZZNS0_21nextafter_kernel_cudaERNS_18TensorIteratorBaseEENKUlvE_clEvENKUlvE1_clEvEUlS4_S4_E_EESt5arrayIPcLm2EELi4E23TrivialOffsetCalculatorILi1EjESF_NS0_6memory12LoadWithCastILi1EEENSG_13StoreWithCastILi1EEEEEviT_T0_T2_T3_T4_T5_)
        /*26cc*/ 	.word	0x00000000


	//----- nvinfo : EIATTR_MIN_STACK_SIZE
	.align		4
.L_1705:
        /*26d0*/ 	.byte	0x04, 0x12
        /*26d2*/ 	.short	(.L_1707 - .L_1706)
	.align		4
.L_1706:
        /*26d4*/ 	.word	index@(_ZN2at6native18elementwise_kernelILi128ELi4EZNS0_22gpu_kernel_impl_nocastINS0_13BUnaryFunctorIN3c108BFloat16ES5_S5_ZZZNS0_21nextafter_kernel_cudaERNS_18TensorIteratorBaseEENKUlvE_clEvENKUlvE1_clEvEUlS5_S5_E_EEEEvS7_RKT_EUliE_EEviT1_)
        /*26d8*/ 	.word	0x00000000


	//----- nvinfo : EIATTR_MIN_STACK_SIZE
	.align		4
.L_1707:
        /*26dc*/ 	.byte	0x04, 0x12
        /*26de*/ 	.short	(.L_1709 - .L_1708)
	.align		4
.L_1708:
        /*26e0*/ 	.word	index@(_ZN2at6native27unrolled_elementwise_kernelINS0_13BUnaryFunctorIN3c108BFloat16ES4_S4_ZZZNS0_21nextafter_kernel_cudaERNS_18TensorIteratorBaseEENKUlvE_clEvENKUlvE1_clEvEUlS4_S4_E_EESt5arrayIPcLm2EELi4E23TrivialOffsetCalculatorILi1EjESF_NS0_6memory15LoadWithoutCastENSG_16StoreWithoutCastEEEviT_T0_T2_T3_T4_T5_)
        /*26e4*/ 	.word	0x00000000


	//----- nvinfo : EIATTR_MIN_STACK_SIZE
	.align		4
.L_1709:
        /*26e8*/ 	.byte	0x04, 0x12
        /*26ea*/ 	.short	(.L_1711 - .L_1710)
	.align		4
.L_1710:
        /*26ec*/ 	.word	index@(_ZN2at6native29vectorized_elementwise_kernelILi2ENS0_13BUnaryFunctorIN3c108BFloat16ES4_S4_ZZZNS0_21nextafter_kernel_cudaERNS_18TensorIteratorBaseEENKUlvE_clEvENKUlvE1_clEvEUlS4_S4_E_EESt5arrayIPcLm2EEEEviT0_T1_)
        /*26f0*/ 	.word	0x00000000


	//----- nvinfo : EIATTR_MIN_STACK_SIZE
	.align		4
.L_1711:
        /*26f4*/ 	.byte	0x04, 0x12
        /*26f6*/ 	.short	(.L_1713 - .L_1712)
	.align		4
.L_1712:
        /*26f8*/ 	.word	index@(_ZN2at6native29vectorized_elementwise_kernelILi4ENS0_13BUnaryFunctorIN3c108BFloat16ES4_S4_ZZZNS0_21nextafter_kernel_cudaERNS_18TensorIteratorBaseEENKUlvE_clEvENKUlvE1_clEvEUlS4_S4_E_EESt5arrayIPcLm2EEEEviT0_T1_)
        /*26fc*/ 	.word	0x00000000


	//----- nvinfo : EIATTR_MIN_STACK_SIZE
	.align		4
.L_1713:
        /*2700*/ 	.byte	0x04, 0x12
        /*2702*/ 	.short	(.L_1715 - .L_1714)
	.align		4
.L_1714:
        /*2704*/ 	.word	index@(_ZN2at6native29vectorized_elementwise_kernelILi8ENS0_13BUnaryFunctorIN3c108BFloat16ES4_S4_ZZZNS0_21nextafter_kernel_cudaERNS_18TensorIteratorBaseEENKUlvE_clEvENKUlvE1_clEvEUlS4_S4_E_EESt5arrayIPcLm2EEEEviT0_T1_)
        /*2708*/ 	.word	0x00000000


	//----- nvinfo : EIATTR_MIN_STACK_SIZE
	.align		4
.L_1715:
        /*270c*/ 	.byte	0x04, 0x12
        /*270e*/ 	.short	(.L_1717 - .L_1716)
	.align		4
.L_1716:
        /*2710*/ 	.word	index@(_ZN2at6native18elementwise_kernelILi128ELi4EZNS0_15gpu_kernel_implINS0_13AUnaryFunctorIN3c108BFloat16ES5_S5_ZZZNS0_21nextafter_kernel_cudaERNS_18TensorIteratorBaseEENKUlvE_clEvENKUlvE1_clEvEUlS5_S5_E_EEEEvS7_RKT_EUliE_EEviT1_)
        /*2714*/ 	.word	0x00000000


	//----- nvinfo : EIATTR_MIN_STACK_SIZE
	.align		4
.L_1717:
        /*2718*/ 	.byte	0x04, 0x12
        /*271a*/ 	.short	(.L_1719 - .L_1718)
	.align		4
.L_1718:
        /*271c*/ 	.word	index@(_ZN2at6native27unrolled_elementwise_kernelINS0_13AUnaryFunctorIN3c108BFloat16ES4_S4_ZZZNS0_21nextafter_kernel_cudaERNS_18TensorIteratorBaseEENKUlvE_clEvENKUlvE1_clEvEUlS4_S4_E_EESt5arrayIPcLm2EELi4E23TrivialOffsetCalculatorILi1EjESF_NS0_6memory12LoadWithCastILi1EEENSG_13StoreWithCastILi1EEEEEviT_T0_T2_T3_T4_T5_)
        /*2720*/ 	.word	0x00000000


	//----- nvinfo : EIATTR_MIN_STACK_SIZE
	.align		4
.L_1719:
        /*2724*/ 	.byte	0x04, 0x12
        /*2726*/ 	.short	(.L_1721 - .L_1720)
	.align		4
.L_1720:
        /*2728*/ 	.word	index@(_ZN2at6native18elementwise_kernelILi128ELi4EZNS0_22gpu_kernel_impl_nocastINS0_13AUnaryFunctorIN3c108BFloat16ES5_S5_ZZZNS0_21nextafter_kernel_cudaERNS_18TensorIteratorBaseEENKUlvE_clEvENKUlvE1_clEvEUlS5_S5_E_EEEEvS7_RKT_EUliE_EEviT1_)
        /*272c*/ 	.word	0x00000000


	//----- nvinfo : EIATTR_MIN_STACK_SIZE
	.align		4
.L_1721:
        /*2730*/ 	.byte	0x04, 0x12
        /*2732*/ 	.short	(.L_1723 - .L_1722)
	.align		4
.L_1722:
        /*2734*/ 	.word	index@(_ZN2at6native27unrolled_elementwise_kernelINS0_13AUnaryFunctorIN3c108BFloat16ES4_S4_ZZZNS0_21nextafter_kernel_cudaERNS_18TensorIteratorBaseEENKUlvE_clEvENKUlvE1_clEvEUlS4_S4_E_EESt5arrayIPcLm2EELi4E23TrivialOffsetCalculatorILi1EjESF_NS0_6memory15LoadWithoutCastENSG_16StoreWithoutCastEEEviT_T0_T2_T3_T4_T5_)
        /*2738*/ 	.word	0x00000000


	//----- nvinfo : EIATTR_MIN_STACK_SIZE
	.align		4
.L_1723:
        /*273c*/ 	.byte	0x04, 0x12
        /*273e*/ 	.short	(.L_1725 - .L_1724)
	.align		4
.L_1724:
        /*2740*/ 	.word	index@(_ZN2at6native29vectorized_elementwise_kernelILi2ENS0_13AUnaryFunctorIN3c108BFloat16ES4_S4_ZZZNS0_21nextafter_kernel_cudaERNS_18TensorIteratorBaseEENKUlvE_clEvENKUlvE1_clEvEUlS4_S4_E_EESt5arrayIPcLm2EEEEviT0_T1_)
        /*2744*/ 	.word	0x00000000


	//----- nvinfo : EIATTR_MIN_STACK_SIZE
	.align		4
.L_1725:
        /*2748*/ 	.byte	0x04, 0x12
        /*274a*/ 	.short	(.L_1727 - .L_1726)
	.align		4
.L_1726:
        /*274c*/ 	.word	index@(_ZN2at6native29vectorized_elementwise_kernelILi4ENS0_13AUnaryFunctorIN3c108BFloat16ES4_S4_ZZZNS0_21nextafter_kernel_cudaERNS_18TensorIteratorBaseEENKUlvE_clEvENKUlvE1_clEvEUlS4_S4_E_EESt5arrayIPcLm2EEEEviT0_T1_)
        /*2750*/ 	.word	0x00000000


	//----- nvinfo : EIATTR_MIN_STACK_SIZE
	.align		4
.L_1727:
        /*2754*/ 	.byte	0x04, 0x12
        /*2756*/ 	.short	(.L_1729 - .L_1728)
	.align		4
.L_1728:
        /*2758*/ 	.word	index@(_ZN2at6native29vectorized_elementwise_kernelILi8ENS0_13AUnaryFunctorIN3c108BFloat16ES4_S4_ZZZNS0_21nextafter_kernel_cudaERNS_18TensorIteratorBaseEENKUlvE_clEvENKUlvE1_clEvEUlS4_S4_E_EESt5arrayIPcLm2EEEEviT0_T1_)
        /*275c*/ 	.word	0x00000000


	//----- nvinfo : EIATTR_MIN_STACK_SIZE
	.align		4
.L_1729:
        /*2760*/ 	.byte	0x04, 0x12
        /*2762*/ 	.short	(.L_1731 - .L_1730)
	.align		4
.L_1730:
        /*2764*/ 	.word	index@(_ZN2at6native18elementwise_kernelILi128ELi4EZNS0_15gpu_kernel_implINS0_13BinaryFunctorIfffZZZNS0_21nextafter_kernel_cudaERNS_18TensorIteratorBaseEENKUlvE_clEvENKUlvE0_clEvEUlffE_EEEEvS5_RKT_EUliE_EEviT1_)
        /*2768*/ 	.word	0x00000000


	//----- nvinfo : EIATTR_MIN_STACK_SIZE
	.align		4
.L_1731:
        /*276c*/ 	.byte	0x04, 0x12
        /*276e*/ 	.short	(.L_1733 - .L_1732)
	.align		4
.L_1732:
        /*2770*/ 	.word	index@(_ZN2at6native27unrolled_elementwise_kernelINS0_13BinaryFunctorIfffZZZNS0_21nextafter_kernel_cudaERNS_18TensorIteratorBaseEENKUlvE_clEvENKUlvE0_clEvEUlffE_EESt5arrayIPcLm3EELi4E23TrivialOffsetCalculatorILi2EjESC_ILi1EjENS0_6memory12LoadWithCastILi2EEENSF_13StoreWithCastILi1EEEEEviT_T0_T2_T3_T4_T5_)
        /*2774*/ 	.word	0x00000000


	//----- nvinfo : EIATTR_MIN_STACK_SIZE
	.align		4
.L_1733:
        /*2778*/ 	.byte	0x04, 0x12
        /*277a*/ 	.short	(.L_1735 - .L_1734)
	.align		4
.L_1734:
        /*277c*/ 	.word	index@(_ZN2at6native18elementwise_kernelILi128ELi2EZNS0_22gpu_kernel_impl_nocastINS0_13BinaryFunctorIfffZZZNS0_21nextafter_kernel_cudaERNS_18TensorIteratorBaseEENKUlvE_clEvENKUlvE0_clEvEUlffE_EEEEvS5_RKT_EUliE_EEviT1_)
        /*2780*/ 	.word	0x00000000


	//----- nvinfo : EIATTR_MIN_STACK_SIZE
	.align		4
.L_1735:
        /*2784*/ 	.byte	0x04, 0x12
        /*2786*/ 	.short	(.L_1737 - .L_1736)
	.align		4
.L_1736:
        /*2788*/ 	.word	index@(_ZN2at6native27unrolled_elementwise_kernelINS0_13BinaryFunctorIfffZZZNS0_21nextafter_kernel_cudaERNS_18TensorIteratorBaseEENKUlvE_clEvENKUlvE0_clEvEUlffE_EESt5arrayIPcLm3EELi4E23TrivialOffsetCalculatorILi2EjESC_ILi1EjENS0_6memory15LoadWithoutCastENSF_16StoreWithoutCastEEEviT_T0_T2_T3_T4_T5_)
        /*278c*/ 	.word	0x00000000


	//----- nvinfo : EIATTR_MIN_STACK_SIZE
	.align		4
.L_1737:
        /*2790*/ 	.byte	0x04, 0x12
        /*2792*/ 	.short	(.L_1739 - .L_1738)
	.align		4
.L_1738:
        /*2794*/ 	.word	index@(_ZN2at6native29vectorized_elementwise_kernelILi2ENS0_13BinaryFunctorIfffZZZNS0_21nextafter_kernel_cudaERNS_18TensorIteratorBaseEENKUlvE_clEvENKUlvE0_clEvEUlffE_EESt5arrayIPcLm3EEEEviT0_T1_)
        /*2798*/ 	.word	0x00000000


	//----- nvinfo : EIATTR_MIN_STACK_SIZE
	.align		4
.L_1739:
        /*279c*/ 	.byte	0x04, 0x12
        /*279e*/ 	.short	(.L_1741 - .L_1740)
	.align		4
.L_1740:
        /*27a0*/ 	.word	index@(_ZN2at6native29vectorized_elementwise_kernelILi4ENS0_13BinaryFunctorIfffZZZNS0_21nextafter_kernel_cudaERNS_18TensorIteratorBaseEENKUlvE_clEvENKUlvE0_clEvEUlffE_EESt5arrayIPcLm3EEEEviT0_T1_)
        /*27a4*/ 	.word	0x00000000


	//----- nvinfo : EIATTR_MIN_STACK_SIZE
	.align		4
.L_1741:
        /*27a8*/ 	.byte	0x04, 0x12
        /*27aa*/ 	.short	(.L_1743 - .L_1742)
	.align		4
.L_1742:
        /*27ac*/ 	.word	index@(_ZN2at6native29vectorized_elementwise_kernelILi8ENS0_13BinaryFunctorIfffZZZNS0_21nextafter_kernel_cudaERNS_18TensorIteratorBaseEENKUlvE_clEvENKUlvE0_clEvEUlffE_EESt5arrayIPcLm3EEEEviT0_T1_)
        /*27b0*/ 	.word	0x00000000


	//----- nvinfo : EIATTR_MIN_STACK_SIZE
	.align		4
.L_1743:
        /*27b4*/ 	.byte	0x04, 0x12
        /*27b6*/ 	.short	(.L_1745 - .L_1744)
	.align		4
.L_1744:
        /*27b8*/ 	.word	index@(_ZN2at6native18elementwise_kernelILi128ELi4EZNS0_15gpu_kernel_implINS0_13BUnaryFunctorIfffZZZNS0_21nextafter_kernel_cudaERNS_18TensorIteratorBaseEENKUlvE_clEvENKUlvE0_clEvEUlffE_EEEEvS5_RKT_EUliE_EEviT1_)
        /*27bc*/ 	.word	0x00000000


	//----- nvinfo : EIATTR_MIN_STACK_SIZE
	.align		4
.L_1745:
        /*27c0*/ 	.byte	0x04, 0x12
        /*27c2*/ 	.short	(.L_1747 - .L_1746)
	.align		4
.L_1746:
        /*27c4*/ 	.word	index@(_ZN2at6native27unrolled_elementwise_kernelINS0_13BUnaryFunctorIfffZZZNS0_21nextafter_kernel_cudaERNS_18TensorIteratorBaseEENKUlvE_clEvENKUlvE0_clEvEUlffE_EESt5arrayIPcLm2EELi4E23TrivialOffsetCalculatorILi1EjESD_NS0_6memory12LoadWithCastILi1EEENSE_13StoreWithCastILi1EEEEEviT_T0_T2_T3_T4_T5_)
        /*27c8*/ 	.word	0x00000000


	//----- nvinfo : EIATTR_MIN_STACK_SIZE
	.align		4
.L_1747:
        /*27cc*/ 	.byte	0x04, 0x12
        /*27ce*/ 	.short	(.L_1749 - .L_1748)
	.align		4
.L_1748:
        /*27d0*/ 	.word	index@(_ZN2at6native18elementwise_kernelILi128ELi2EZNS0_22gpu_kernel_impl_nocastINS0_13BUnaryFunctorIfffZZZNS0_21nextafter_kernel_cudaERNS_18TensorIteratorBaseEENKUlvE_clEvENKUlvE0_clEvEUlffE_EEEEvS5_RKT_EUliE_EEviT1_)
        /*27d4*/ 	.word	0x00000000


	//----- nvinfo : EIATTR_MIN_STACK_SIZE
	.align		4
.L_1749:
        /*27d8*/ 	.byte	0x04, 0x12
        /*27da*/ 	.short	(.L_1751 - .L_1750)
	.align		4
.L_1750:
        /*27dc*/ 	.word	index@(_ZN2at6native27unrolled_elementwise_kernelINS0_13BUnaryFunctorIfffZZZNS0_21nextafter_kernel_cudaERNS_18TensorIteratorBaseEENKUlvE_clEvENKUlvE0_clEvEUlffE_EESt5arrayIPcLm2EELi4E23TrivialOffsetCalculatorILi1EjESD_NS0_6memory15LoadWithoutCastENSE_16StoreWithoutCastEEEviT_T0_T2_T3_T4_T5_)
        /*27e0*/ 	.word	0x00000000


	//----- nvinfo : EIATTR_MIN_STACK_SIZE
	.align		4
.L_1751:
        /*27e4*/ 	.byte	0x04, 0x12
        /*27e6*/ 	.short	(.L_1753 - .L_1752)
	.align		4
.L_1752:
        /*27e8*/ 	.word	index@(_ZN2at6native29vectorized_elementwise_kernelILi2ENS0_13BUnaryFunctorIfffZZZNS0_21nextafter_kernel_cudaERNS_18TensorIteratorBaseEENKUlvE_clEvENKUlvE0_clEvEUlffE_EESt5arrayIPcLm2EEEEviT0_T1_)
        /*27ec*/ 	.word	0x00000000


	//----- nvinfo : EIATTR_MIN_STACK_SIZE
	.align		4
.L_1753:
        /*27f0*/ 	.byte	0x04, 0x12
        /*27f2*/ 	.short	(.L_1755 - .L_1754)
	.align		4
.L_1754:
        /*27f4*/ 	.word	index@(_ZN2at6native29vectorized_elementwise_kernelILi4ENS0_13BUnaryFunctorIfffZZZNS0_21nextafter_kernel_cudaERNS_18TensorIteratorBaseEENKUlvE_clEvENKUlvE0_clEvEUlffE_EESt5arrayIPcLm2EEEEviT0_T1_)
        /*27f8*/ 	.word	0x00000000


	//----- nvinfo : EIATTR_MIN_STACK_SIZE
	.align		4
.L_1755:
        /*27fc*/ 	.byte	0x04, 0x12
        /*27fe*/ 	.short	(.L_1757 - .L_1756)
	.align		4
.L_1756:
        /*2800*/ 	.word	index@(_ZN2at6native29vectorized_elementwise_kernelILi8ENS0_13BUnaryFunctorIfffZZZNS0_21nextafter_kernel_cudaERNS_18TensorIteratorBaseEENKUlvE_clEvENKUlvE0_clEvEUlffE_EESt5arrayIPcLm2EEEEviT0_T1_)
        /*2804*/ 	.word	0x00000000


	//----- nvinfo : EIATTR_MIN_STACK_SIZE
	.align		4
.L_1757:
        /*2808*/ 	.byte	0x04, 0x12
        /*280a*/ 	.short	(.L_1759 - .L_1758)
	.align		4
.L_1758:
        /*280c*/ 	.word	index@(_ZN2at6native18elementwise_kernelILi128ELi4EZNS0_15gpu_kernel_implINS0_13AUnaryFunctorIfffZZZNS0_21nextafter_kernel_cudaERNS_18TensorIteratorBaseEENKUlvE_clEvENKUlvE0_clEvEUlffE_EEEEvS5_RKT_EUliE_EEviT1_)
        /*2810*/ 	.word	0x00000000


	//----- nvinfo : EIATTR_MIN_STACK_SIZE
	.align		4
.L_1759:
        /*2814*/ 	.byte	0x04, 0x12
        /*2816*/ 	.short	(.L_1761 - .L_1760)
	.align		4
.L_1760:
        /*2818*/ 	.word	index@(_ZN2at6native27unrolled_elementwise_kernelINS0_13AUnaryFunctorIfffZZZNS0_21nextafter_kernel_cudaERNS_18TensorIteratorBaseEENKUlvE_clEvENKUlvE0_clEvEUlffE_EESt5arrayIPcLm2EELi4E23TrivialOffsetCalculatorILi1EjESD_NS0_6memory12LoadWithCastILi1EEENSE_13StoreWithCastILi1EEEEEviT_T0_T2_T3_T4_T5_)
        /*281c*/ 	.word	0x00000000


	//----- nvinfo : EIATTR_MIN_STACK_SIZE
	.align		4
.L_1761:
        /*2820*/ 	.byte	0x04, 0x12
        /*2822*/ 	.short	(.L_1763 - .L_1762)
	.align		4
.L_1762:
        /*2824*/ 	.word	index@(_ZN2at6native18elementwise_kernelILi128ELi2EZNS0_22gpu_kernel_impl_nocastINS0_13AUnaryFunctorIfffZZZNS0_21nextafter_kernel_cudaERNS_18TensorIteratorBaseEENKUlvE_clEvENKUlvE0_clEvEUlffE_EEEEvS5_RKT_EUliE_EEviT1_)
        /*2828*/ 	.word	0x00000000


	//----- nvinfo : EIATTR_MIN_STACK_SIZE
	.align		4
.L_1763:
        /*282c*/ 	.byte	0x04, 0x12
        /*282e*/ 	.short	(.L_1765 - .L_1764)
	.align		4
.L_1764:
        /*2830*/ 	.word	index@(_ZN2at6native27unrolled_elementwise_kernelINS0_13AUnaryFunctorIfffZZZNS0_21nextafter_kernel_cudaERNS_18TensorIteratorBaseEENKUlvE_clEvENKUlvE0_clEvEUlffE_EESt5arrayIPcLm2EELi4E23TrivialOffsetCalculatorILi1EjESD_NS0_6memory15LoadWithoutCastENSE_16StoreWithoutCastEEEviT_T0_T2_T3_T4_T5_)
        /*2834*/ 	.word	0x00000000


	//----- nvinfo : EIATTR_MIN_STACK_SIZE
	.align		4
.L_1765:
        /*2838*/ 	.byte	0x04, 0x12
        /*283a*/ 	.short	(.L_1767 - .L_1766)
	.align		4
.L_1766:
        /*283c*/ 	.word	index@(_ZN2at6native29vectorized_elementwise_kernelILi2ENS0_13AUnaryFunctorIfffZZZNS0_21nextafter_kernel_cudaERNS_18TensorIteratorBaseEENKUlvE_clEvENKUlvE0_clEvEUlffE_EESt5arrayIPcLm2EEEEviT0_T1_)
        /*2840*/ 	.word	0x00000000


	//----- nvinfo : EIATTR_MIN_STACK_SIZE
	.align		4
.L_1767:
        /*2844*/ 	.byte	0x04, 0x12
        /*2846*/ 	.short	(.L_1769 - .L_1768)
	.align		4
.L_1768:
        /*2848*/ 	.word	index@(_ZN2at6native29vectorized_elementwise_kernelILi4ENS0_13AUnaryFunctorIfffZZZNS0_21nextafter_kernel_cudaERNS_18TensorIteratorBaseEENKUlvE_clEvENKUlvE0_clEvEUlffE_EESt5arrayIPcLm2EEEEviT0_T1_)
        /*284c*/ 	.word	0x00000000


	//----- nvinfo : EIATTR_MIN_STACK_SIZE
	.align		4
.L_1769:
        /*2850*/ 	.byte	0x04, 0x12
        /*2852*/ 	.short	(.L_1771 - .L_1770)
	.align		4
.L_1770:
        /*2854*/ 	.word	index@(_ZN2at6native29vectorized_elementwise_kernelILi8ENS0_13AUnaryFunctorIfffZZZNS0_21nextafter_kernel_cudaERNS_18TensorIteratorBaseEENKUlvE_clEvENKUlvE0_clEvEUlffE_EESt5arrayIPcLm2EEEEviT0_T1_)
        /*2858*/ 	.word	0x00000000


	//----- nvinfo : EIATTR_MIN_STACK_SIZE
	.align		4
.L_1771:
        /*285c*/ 	.byte	0x04, 0x12
        /*285e*/ 	.short	(.L_1773 - .L_1772)
	.align		4
.L_1772:
        /*2860*/ 	.word	index@(_ZN2at6native18elementwise_kernelILi128ELi4EZNS0_15gpu_kernel_implINS0_13BinaryFunctorIdddZZZNS0_21nextafter_kernel_cudaERNS_18TensorIteratorBaseEENKUlvE_clEvENKUlvE_clEvEUlddE_EEEEvS5_RKT_EUliE_EEviT1_)
        /*2864*/ 	.word	0x00000000


	//----- nvinfo : EIATTR_MIN_STACK_SIZE
	.align		4
.L_1773:
        /*2868*/ 	.byte	0x04, 0x12
        /*286a*/ 	.short	(.L_1775 - .L_1774)
	.align		4
.L_1774:
        /*286c*/ 	.word	index@(_ZN2at6native27unrolled_elementwise_kernelINS0_13BinaryFunctorIdddZZZNS0_21nextafter_kernel_cudaERNS_18TensorIteratorBaseEENKUlvE_clEvENKUlvE_clEvEUlddE_EESt5arrayIPcLm3EELi4E23TrivialOffsetCalculatorILi2EjESC_ILi1EjENS0_6memory12LoadWithCastILi2EEENSF_13StoreWithCastILi1EEEEEviT_T0_T2_T3_T4_T5_)
        /*2870*/ 	.word	0x00000000


	//----- nvinfo : EIATTR_MIN_STACK_SIZE
	.align		4
.L_1775:
        /*2874*/ 	.byte	0x04, 0x12
        /*2876*/ 	.short	(.L_1777 - .L_1776)
	.align		4
.L_1776:
        /*2878*/ 	.word	index@(_ZN2at6native18elementwise_kernelILi128ELi2EZNS0_22gpu_kernel_impl_nocastINS0_13BinaryFunctorIdddZZZNS0_21nextafter_kernel_cudaERNS_18TensorIteratorBaseEENKUlvE_clEvENKUlvE_clEvEUlddE_EEEEvS5_RKT_EUliE_EEviT1_)
        /*287c*/ 	.word	0x00000000


	//----- nvinfo : EIATTR_MIN_STACK_SIZE
	.align		4
.L_1777:
        /*2880*/ 	.byte	0x04, 0x12
        /*2882*/ 	.short	(.L_1779 - .L_1778)
	.align		4
.L_1778:
        /*2884*/ 	.word	index@(_ZN2at6native27unrolled_elementwise_kernelINS0_13BinaryFunctorIdddZZZNS0_21nextafter_kernel_cudaERNS_18TensorIteratorBaseEENKUlvE_clEvENKUlvE_clEvEUlddE_EESt5arrayIPcLm3EELi4E23TrivialOffsetCalculatorILi2EjESC_ILi1EjENS0_6memory15LoadWithoutCastENSF_16StoreWithoutCastEEEviT_T0_T2_T3_T4_T5_)
        /*2888*/ 	.word	0x00000000


	//----- nvinfo : EIATTR_MIN_STACK_SIZE
	.align		4
.L_1779:
        /*288c*/ 	.byte	0x04, 0x12
        /*288e*/ 	.short	(.L_1781 - .L_1780)
	.align		4
.L_1780:
        /*2890*/ 	.word	index@(_ZN2at6native29vectorized_elementwise_kernelILi2ENS0_13BinaryFunctorIdddZZZNS0_21nextafter_kernel_cudaERNS_18TensorIteratorBaseEENKUlvE_clEvENKUlvE_clEvEUlddE_EESt5arrayIPcLm3EEEEviT0_T1_)
        /*2894*/ 	.word	0x00000000


	//----- nvinfo : EIATTR_MIN_STACK_SIZE
	.align		4
.L_1781:
        /*2898*/ 	.byte	0x04, 0x12
        /*289a*/ 	.short	(.L_1783 - .L_1782)
	.align		4
.L_1782:
        /*289c*/ 	.word	index@(_ZN2at6native29vectorized_elementwise_kernelILi4ENS0_13BinaryFunctorIdddZZZNS0_21nextafter_kernel_cudaERNS_18TensorIteratorBaseEENKUlvE_clEvENKUlvE_clEvEUlddE_EESt5arrayIPcLm3EEEEviT0_T1_)
        /*28a0*/ 	.word	0x00000000


	//----- nvinfo : EIATTR_MIN_STACK_SIZE
	.align		4
.L_1783:
        /*28a4*/ 	.byte	0x04, 0x12
        /*28a6*/ 	.short	(.L_1785 - .L_1784)
	.align		4
.L_1784:
        /*28a8*/ 	.word	index@(_ZN2at6native29vectorized_elementwise_kernelILi8ENS0_13BinaryFunctorIdddZZZNS0_21nextafter_kernel_cudaERNS_18TensorIteratorBaseEENKUlvE_clEvENKUlvE_clEvEUlddE_EESt5arrayIPcLm3EEEEviT0_T1_)
        /*28ac*/ 	.word	0x00000000


	//----- nvinfo : EIATTR_MIN_STACK_SIZE
	.align		4
.L_1785:
        /*28b0*/ 	.byte	0x04, 0x12
        /*28b2*/ 	.short	(.L_1787 - .L_1786)
	.align		4
.L_1786:
        /*28b4*/ 	.word	index@(_ZN2at6native18elementwise_kernelILi128ELi4EZNS0_15gpu_kernel_implINS0_13BUnaryFunctorIdddZZZNS0_21nextafter_kernel_cudaERNS_18TensorIteratorBaseEENKUlvE_clEvENKUlvE_clEvEUlddE_EEEEvS5_RKT_EUliE_EEviT1_)
        /*28b8*/ 	.word	0x00000000


	//----- nvinfo : EIATTR_MIN_STACK_SIZE
	.align		4
.L_1787:
        /*28bc*/ 	.byte	0x04, 0x12
        /*28be*/ 	.short	(.L_1789 - .L_1788)
	.align		4
.L_1788:
        /*28c0*/ 	.word	index@(_ZN2at6native27unrolled_elementwise_kernelINS0_13BUnaryFunctorIdddZZZNS0_21nextafter_kernel_cudaERNS_18TensorIteratorBaseEENKUlvE_clEvENKUlvE_clEvEUlddE_EESt5arrayIPcLm2EELi4E23TrivialOffsetCalculatorILi1EjESD_NS0_6memory12LoadWithCastILi1EEENSE_13StoreWithCastILi1EEEEEviT_T0_T2_T3_T4_T5_)
        /*28c4*/ 	.word	0x00000000


	//----- nvinfo : EIATTR_MIN_STACK_SIZE
	.align		4
.L_1789:
        /*28c8*/ 	.byte	0x04, 0x12
        /*28ca*/ 	.short	(.L_1791 - .L_1790)
	.align		4
.L_1790:
        /*28cc*/ 	.word	index@(_ZN2at6native18elementwise_kernelILi128ELi2EZNS0_22gpu_kernel_impl_nocastINS0_13BUnaryFunctorIdddZZZNS0_21nextafter_kernel_cudaERNS_18TensorIteratorBaseEENKUlvE_clEvENKUlvE_clEvEUlddE_EEEEvS5_RKT_EUliE_EEviT1_)
        /*28d0*/ 	.word	0x00000000


	//----- nvinfo : EIATTR_MIN_STACK_SIZE
	.align		4
.L_1791:
        /*28d4*/ 	.byte	0x04, 0x12
        /*28d6*/ 	.short	(.L_1793 - .L_1792)
	.align		4
.L_1792:
        /*28d8*/ 	.word	index@(_ZN2at6native27unrolled_elementwise_kernelINS0_13BUnaryFunctorIdddZZZNS0_21nextafter_kernel_cudaERNS_18TensorIteratorBaseEENKUlvE_clEvENKUlvE_clEvEUlddE_EESt5arrayIPcLm2EELi4E23TrivialOffsetCalculatorILi1EjESD_NS0_6memory15LoadWithoutCastENSE_16StoreWithoutCastEEEviT_T0_T2_T3_T4_T5_)
        /*28dc*/ 	.word	0x00000000


	//----- nvinfo : EIATTR_MIN_STACK_SIZE
	.align		4
.L_1793:
        /*28e0*/ 	.byte	0x04, 0x12
        /*28e2*/ 	.short	(.L_1795 - .L_1794)
	.align		4
.L_1794:
        /*28e4*/ 	.word	index@(_ZN2at6native29vectorized_elementwise_kernelILi2ENS0_13BUnaryFunctorIdddZZZNS0_21nextafter_kernel_cudaERNS_18TensorIteratorBaseEENKUlvE_clEvENKUlvE_clEvEUlddE_EESt5arrayIPcLm2EEEEviT0_T1_)
        /*28e8*/ 	.word	0x00000000


	//----- nvinfo : EIATTR_MIN_STACK_SIZE
	.align		4
.L_1795:
        /*28ec*/ 	.byte	0x04, 0x12
        /*28ee*/ 	.short	(.L_1797 - .L_1796)
	.align		4
.L_1796:
        /*28f0*/ 	.word	index@(_ZN2at6native29vectorized_elementwise_kernelILi4ENS0_13BUnaryFunctorIdddZZZNS0_21nextafter_kernel_cudaERNS_18TensorIteratorBaseEENKUlvE_clEvENKUlvE_clEvEUlddE_EESt5arrayIPcLm2EEEEviT0_T1_)
        /*28f4*/ 	.word	0x00000000


	//----- nvinfo : EIATTR_MIN_STACK_SIZE
	.align		4
.L_1797:
        /*28f8*/ 	.byte	0x04, 0x12
        /*28fa*/ 	.short	(.L_1799 - .L_1798)
	.align		4
.L_1798:
        /*28fc*/ 	.word	index@(_ZN2at6native29vectorized_elementwise_kernelILi8ENS0_13BUnaryFunctorIdddZZZNS0_21nextafter_kernel_cudaERNS_18TensorIteratorBaseEENKUlvE_clEvENKUlvE_clEvEUlddE_EESt5arrayIPcLm2EEEEviT0_T1_)
        /*2900*/ 	.word	0x00000000


	//----- nvinfo : EIATTR_MIN_STACK_SIZE
	.align		4
.L_1799:
        /*2904*/ 	.byte	0x04, 0x12
        /*2906*/ 	.short	(.L_1801 - .L_1800)
	.align		4
.L_1800:
        /*2908*/ 	.word	index@(_ZN2at6native18elementwise_kernelILi128ELi4EZNS0_15gpu_kernel_implINS0_13AUnaryFunctorIdddZZZNS0_21nextafter_kernel_cudaERNS_18TensorIteratorBaseEENKUlvE_clEvENKUlvE_clEvEUlddE_EEEEvS5_RKT_EUliE_EEviT1_)
        /*290c*/ 	.word	0x00000000


	//----- nvinfo : EIATTR_MIN_STACK_SIZE
	.align		4
.L_1801:
        /*2910*/ 	.byte	0x04, 0x12
        /*2912*/ 	.short	(.L_1803 - .L_1802)
	.align		4
.L_1802:
        /*2914*/ 	.word	index@(_ZN2at6native27unrolled_elementwise_kernelINS0_13AUnaryFunctorIdddZZZNS0_21nextafter_kernel_cudaERNS_18TensorIteratorBaseEENKUlvE_clEvENKUlvE_clEvEUlddE_EESt5arrayIPcLm2EELi4E23TrivialOffsetCalculatorILi1EjESD_NS0_6memory12LoadWithCastILi1EEENSE_13StoreWithCastILi1EEEEEviT_T0_T2_T3_T4_T5_)
        /*2918*/ 	.word	0x00000000


	//----- nvinfo : EIATTR_MIN_STACK_SIZE
	.align		4
.L_1803:
        /*291c*/ 	.byte	0x04, 0x12
        /*291e*/ 	.short	(.L_1805 - .L_1804)
	.align		4
.L_1804:
        /*2920*/ 	.word	index@(_ZN2at6native18elementwise_kernelILi128ELi2EZNS0_22gpu_kernel_impl_nocastINS0_13AUnaryFunctorIdddZZZNS0_21nextafter_kernel_cudaERNS_18TensorIteratorBaseEENKUlvE_clEvENKUlvE_clEvEUlddE_EEEEvS5_RKT_EUliE_EEviT1_)
        /*2924*/ 	.word	0x00000000


	//----- nvinfo : EIATTR_MIN_STACK_SIZE
	.align		4
.L_1805:
        /*2928*/ 	.byte	0x04, 0x12
        /*292a*/ 	.short	(.L_1807 - .L_1806)
	.align		4
.L_1806:
        /*292c*/ 	.word	index@(_ZN2at6native27unrolled_elementwise_kernelINS0_13AUnaryFunctorIdddZZZNS0_21nextafter_kernel_cudaERNS_18TensorIteratorBaseEENKUlvE_clEvENKUlvE_clEvEUlddE_EESt5arrayIPcLm2EELi4E23TrivialOffsetCalculatorILi1EjESD_NS0_6memory15LoadWithoutCastENSE_16StoreWithoutCastEEEviT_T0_T2_T3_T4_T5_)
        /*2930*/ 	.word	0x00000000


	//----- nvinfo : EIATTR_MIN_STACK_SIZE
	.align		4
.L_1807:
        /*2934*/ 	.byte	0x04, 0x12
        /*2936*/ 	.short	(.L_1809 - .L_1808)
	.align		4
.L_1808:
        /*2938*/ 	.word	index@(_ZN2at6native29vectorized_elementwise_kernelILi2ENS0_13AUnaryFunctorIdddZZZNS0_21nextafter_kernel_cudaERNS_18TensorIteratorBaseEENKUlvE_clEvENKUlvE_clEvEUlddE_EESt5arrayIPcLm2EEEEviT0_T1_)
        /*293c*/ 	.word	0x00000000


	//----- nvinfo : EIATTR_MIN_STACK_SIZE
	.align		4
.L_1809:
        /*2940*/ 	.byte	0x04, 0x12
        /*2942*/ 	.short	(.L_1811 - .L_1810)
	.align		4
.L_1810:
        /*2944*/ 	.word	index@(_ZN2at6native29vectorized_elementwise_kernelILi4ENS0_13AUnaryFunctorIdddZZZNS0_21nextafter_kernel_cudaERNS_18TensorIteratorBaseEENKUlvE_clEvENKUlvE_clEvEUlddE_EESt5arrayIPcLm2EEEEviT0_T1_)
        /*2948*/ 	.word	0x00000000


	//----- nvinfo : EIATTR_MIN_STACK_SIZE
	.align		4
.L_1811:
        /*294c*/ 	.byte	0x04, 0x12
        /*294e*/ 	.short	(.L_1813 - .L_1812)
	.align		4
.L_1812:
        /*2950*/ 	.word	index@(_ZN2at6native29vectorized_elementwise_kernelILi8ENS0_13AUnaryFunctorIdddZZZNS0_21nextafter_kernel_cudaERNS_18TensorIteratorBaseEENKUlvE_clEvENKUlvE_clEvEUlddE_EESt5arrayIPcLm2EEEEviT0_T1_)
        /*2954*/ 	.word	0x00000000
.L_1813:


//--------------------- .nv.compat                --------------------------
	.section	.nv.compat,"",@"SHT_CUDA_COMPAT_INFO"
	.align	4
        /*0000*/ 	.byte	0x02, 0x09, 0x01, 0x00, 0x02, 0x02, 0x01, 0x00, 0x02, 0x05, 0x05, 0x00, 0x03, 0x07, 0x01, 0x01
        /*0010*/ 	.byte	0x02, 0x03, 0x00, 0x00, 0x02, 0x06, 0x01, 0x00, 0x04, 0x0b, 0x08, 0x00, 0x00, 0x00, 0x00, 0x00
        /*0020*/ 	.byte	0x00, 0x00, 0x00, 0x00


//--------------------- .nv.info._ZN2at6native18elementwise_kernelILi128ELi4EZNS0_15gpu_kernel_implINS0_13BinaryFunctorIN3c108BFloat16ES5_S5_ZZZNS0_21heaviside_kernel_cudaERNS_18TensorIteratorBaseEENKUlvE_clEvENKUlvE8_clEvEUlS5_S5_E_EEEEvS7_RKT_EUliE_EEviT1_ --------------------------
	.section	.nv.info._ZN2at6native18elementwise_kernelILi128ELi4EZNS0_15gpu_kernel_implINS0_13BinaryFunctorIN3c108BFloat16ES5_S5_ZZZNS0_21heaviside_kernel_cudaERNS_18TensorIteratorBaseEENKUlvE_clEvENKUlvE8_clEvEUlS5_S5_E_EEEEvS7_RKT_EUliE_EEviT1_,"",@"SHT_CUDA_INFO"
	.sectionflags	@""
	.align	4


	//----- nvinfo : EIATTR_CUDA_API_VERSION
	.align		4
        /*0000*/ 	.byte	0x04, 0x37
        /*0002*/ 	.short	(.L_1815 - .L_1814)
.L_1814:
        /*0004*/ 	.word	0x00000082


	//----- nvinfo : EIATTR_KPARAM_INFO
	.align		4
.L_1815:
        /*0008*/ 	.byte	0x04, 0x17
        /*000a*/ 	.short	(.L_1817 - .L_1816)
.L_1816:
        /*000c*/ 	.word	0x00000000
        /*0010*/ 	.short	0x0001
        /*0012*/ 	.short	0x0008
        /*0014*/ 	.byte	0x00, 0xf0, 0x21, 0x0a


	//----- nvinfo : EIATTR_KPARAM_INFO
	.align		4
.L_1817:
        /*0018*/ 	.byte	0x04, 0x17
        /*001a*/ 	.short	(.L_1819 - .L_1818)
.L_1818:
        /*001c*/ 	.word	0x00000000
        /*0020*/ 	.short	0x0000
        /*0022*/ 	.short	0x0000
        /*0024*/ 	.byte	0x00, 0xf0, 0x11, 0x00


	//----- nvinfo : EIATTR_SPARSE_MMA_MASK
	.align		4
.L_1819:
        /*0028*/ 	.byte	0x03, 0x50
        /*002a*/ 	.short	0x0000


	//----- nvinfo : EIATTR_MAXREG_COUNT
	.align		4
        /*002c*/ 	.byte	0x03, 0x1b
        /*002e*/ 	.short	0x0080


	//----- nvinfo : EIATTR_EXTERNS
	.align		4
        /*0030*/ 	.byte	0x04, 0x0f
        /*0032*/ 	.short	(.L_1821 - .L_1820)


	//   ....[0]....
	.align		4
.L_1820:
        /*0034*/ 	.word	index@(__assertfail)


	//----- nvinfo : EIATTR_MERCURY_ISA_VERSION
	.align		4
.L_1821:
        /*0038*/ 	.byte	0x03, 0x5f
        /*003a*/ 	.short	0x0101


	//----- nvinfo : EIATTR_VRC_CTA_INIT_COUNT
	.align		4
        /*003c*/ 	.byte	0x02, 0x4a
	.zero		1
	.zero		1


	//----- nvinfo : EIATTR_SYSCALL_OFFSETS
	.align		4
        /*0040*/ 	.byte	0x04, 0x46
        /*0042*/ 	.short	(.L_1823 - .L_1822)


	//   ....[0]....
.L_1822:
        /*0044*/ 	.word	0x000026b0


	//   ....[1]....
        /*0048*/ 	.word	0x000037a0


	//   ....[2]....
        /*004c*/ 	.word	0x00004700


	//   ....[3]....
        /*0050*/ 	.word	0x00006f50


	//   ....[4]....
        /*0054*/ 	.word	0x00008040


	//   ....[5]....
        /*0058*/ 	.word	0x00008de0


	//   ....[6]....
        /*005c*/ 	.word	0x0000b720


	//   ....[7]....
        /*0060*/ 	.word	0x0000c810


	//   ....[8]....
        /*0064*/ 	.word	0x0000d5b0


	//   ....[9]....
        /*0068*/ 	.word	0x0000ff10


	//   ....[10]....
        /*006c*/ 	.word	0x00011000


	//   ....[11]....
        /*0070*/ 	.word	0x00011d70


	//----- nvinfo : EIATTR_EXIT_INSTR_OFFSETS
	.align		4
.L_1823:
        /*0074*/ 	.byte	0x04, 0x1c
        /*0076*/ 	.short	(.L_1825 - .L_1824)


	//   ....[0]....
.L_1824:
        /*0078*/ 	.word	0x0000d870


	//   ....[1]....
        /*007c*/ 	.word	0x000111f0


	//   ....[2]....
        /*0080*/ 	.word	0x00011230


	//   ....[3]....
        /*0084*/ 	.word	0x000112d0


	//   ....[4]....
        /*0088*/ 	.word	0x00011310


	//   ....[5]....
        /*008c*/ 	.word	0x00011350


	//   ....[6]....
        /*0090*/ 	.word	0x000113e0


	//   ....[7]....
        /*0094*/ 	.word	0x00011420


	//   ....[8]....
        /*0098*/ 	.word	0x000114c0


	//   ....[9]....
        /*009c*/ 	.word	0x00011510


	//   ....[10]....
        /*00a0*/ 	.word	0x00011560


	//   ....[11]....
        /*00a4*/ 	.word	0x00011640


	//   ....[12]....
        /*00a8*/ 	.word	0x000117b0


	//   ....[13]....
        /*00ac*/ 	.word	0x00011920


	//   ....[14]....
        /*00b0*/ 	.word	0x00011a80


	//   ....[15]....
        /*00b4*/ 	.word	0x00011ac0


	//   ....[16]....
        /*00b8*/ 	.word	0x00011b00


	//   ....[17]....
        /*00bc*/ 	.word	0x00011bb0


	//   ....[18]....
        /*00c0*/ 	.word	0x00011c10


	//   ....[19]....
        /*00c4*/ 	.word	0x00011d80


	//   ....[20]....
        /*00c8*/ 	.word	0x00011e90


	//   ....[21]....
        /*00cc*/ 	.word	0x00011fd0


	//   ....[22]....
        /*00d0*/ 	.word	0x00011ff0


	//----- nvinfo : EIATTR_MAX_THREADS
	.align		4
.L_1825:
        /*00d4*/ 	.byte	0x04, 0x05
        /*00d6*/ 	.short	(.L_1827 - .L_1826)
.L_1826:
        /*00d8*/ 	.word	0x00000080
        /*00dc*/ 	.word	0x00000001
        /*00e0*/ 	.word	0x00000001


	//----- nvinfo : EIATTR_CRS_STACK_SIZE
	.align		4
.L_1827:
        /*00e4*/ 	.byte	0x04, 0x1e
        /*00e6*/ 	.short	(.L_1829 - .L_1828)
.L_1828:
        /*00e8*/ 	.word	0x00000000


	//----- nvinfo : EIATTR_CBANK_PARAM_SIZE
	.align		4
.L_1829:
        /*00ec*/ 	.byte	0x03, 0x19
        /*00ee*/ 	.short	0x0290


	//----- nvinfo : EIATTR_PARAM_CBANK
	.align		4
        /*00f0*/ 	.byte	0x04, 0x0a
        /*00f2*/ 	.short	(.L_1831 - .L_1830)
	.align		4
.L_1830:
        /*00f4*/ 	.word	index@(.nv.constant0._ZN2at6native18elementwise_kernelILi128ELi4EZNS0_15gpu_kernel_implINS0_13BinaryFunctorIN3c108BFloat16ES5_S5_ZZZNS0_21heaviside_kernel_cudaERNS_18TensorIteratorBaseEENKUlvE_clEvENKUlvE8_clEvEUlS5_S5_E_EEEEvS7_RKT_EUliE_EEviT1_)
        /*00f8*/ 	.short	0x0380
        /*00fa*/ 	.short	0x0290


	//----- nvinfo : EIATTR_SW_WAR
	.align		4
.L_1831:
        /*00fc*/ 	.byte	0x04, 0x36
        /*00fe*/ 	.short	(.L_1833 - .L_1832)
.L_1832:
        /*0100*/ 	.word	0x00000008
.L_1833:


//--------------------- .nv.info._ZN2at6native27unrolled_elementwise_kernelINS0_13BinaryFunctorIN3c108BFloat16ES4_S4_ZZZNS0_21heaviside_kernel_cudaERNS_18TensorIteratorBaseEENKUlvE_clEvENKUlvE8_clEvEUlS4_S4_E_EESt5arrayIPcLm3EELi4E23TrivialOffsetCalculatorILi2EjESE_ILi1EjENS0_6memory12LoadWithCastILi2EEENSH_13StoreWithCastILi1EEEEEviT_T0_T2_T3_T4_T5_ --------------------------
	.section	.nv.info._ZN2at6native27unrolled_elementwise_kernelINS0_13BinaryFunctorIN3c108BFloat16ES4_S4_ZZZNS0_21heaviside_kernel_cudaERNS_18TensorIteratorBaseEENKUlvE_clEvENKUlvE8_clEvEUlS4_S4_E_EESt5arrayIPcLm3EELi4E23TrivialOffsetCalculatorILi2EjESE_ILi1EjENS0_6memory12LoadWithCastILi2EEENSH_13StoreWithCastILi1EEEEEviT_T0_T2_T3_T4_T5_,"",@"SHT_CUDA_INFO"
	.sectionflags	@""
	.align	4


	//----- nvinfo : EIATTR_CUDA_API_VERSION
	.align		4
        /*0000*/ 	.byte	0x04, 0x37
        /*0002*/ 	.short	(.L_1835 - .L_1834)
.L_1834:
        /*0004*/ 	.word	0x00000082


	//----- nvinfo : EIATTR_KPARAM_INFO
	.align		4
.L_1835:
        /*0008*/ 	.byte	0x04, 0x17
        /*000a*/ 	.short	(.L_1837 - .L_1836)
.L_1836:
        /*000c*/ 	.word	0x00000000
        /*0010*/ 	.short	0x0006
        /*0012*/ 	.short	0x0030
        /*0014*/ 	.byte	0x00, 0xf0, 0x21, 0x00


	//----- nvinfo : EIATTR_KPARAM_INFO
	.align		4
.L_1837:
        /*0018*/ 	.byte	0x04, 0x17
        /*001a*/ 	.short	(.L_1839 - .L_1838)
.L_1838:
        /*001c*/ 	.word	0x00000000
        /*0020*/ 	.short	0x0005
        /*0022*/ 	.short	0x0024
        /*0024*/ 	.byte	0x00, 0xf0, 0x31, 0x00


	//----- nvinfo : EIATTR_KPARAM_INFO
	.align		4
.L_1839:
        /*0028*/ 	.byte	0x04, 0x17
        /*002a*/ 	.short	(.L_1841 - .L_1840)
.L_1840:
        /*002c*/ 	.word	0x00000000
        /*0030*/ 	.short	0x0004
        /*0032*/ 	.short	0x0021
        /*0034*/ 	.byte	0x00, 0xf0, 0x05, 0x00


	//----- nvinfo : EIATTR_KPARAM_INFO
	.align		4
.L_1841:
        /*0038*/ 	.byte	0x04, 0x17
        /*003a*/ 	.short	(.L_1843 - .L_1842)
.L_1842:
        /*003c*/ 	.word	0x00000000
        /*0040*/ 	.short	0x0003
        /*0042*/ 	.short	0x0020
        /*0044*/ 	.byte	0x00, 0xf0, 0x05, 0x00


	//----- nvinfo : EIATTR_KPARAM_INFO
	.align		4
.L_1843:
        /*0048*/ 	.byte	0x04, 0x17
        /*004a*/ 	.short	(.L_1845 - .L_1844)
.L_1844:
        /*004c*/ 	.word	0x00000000
        /*0050*/ 	.short	0x0002
        /*0052*/ 	.short	0x0008
        /*0054*/ 	.byte	0x00, 0xf0, 0x61, 0x00


	//----- nvinfo : EIATTR_KPARAM_INFO
	.align		4
.L_1845:
        /*0058*/ 	.byte	0x04, 0x17
        /*005a*/ 	.short	(.L_1847 - .L_1846)
.L_1846:
        /*005c*/ 	.word	0x00000000
        /*0060*/ 	.short	0x0001
        /*0062*/ 	.short	0x0004
        /*0064*/ 	.byte	0x00, 0xf0, 0x05, 0x00


	//----- nvinfo : EIATTR_KPARAM_INFO
	.align		4
.L_1847:
        /*0068*/ 	.byte	0x04, 0x17
        /*006a*/ 	.short	(.L_1849 - .L_1848)
.L_1848:
        /*006c*/ 	.word	0x00000000
        /*0070*/ 	.short	0x0000
        /*0072*/ 	.short	0x0000
        /*0074*/ 	.byte	0x00, 0xf0, 0x11, 0x00


	//----- nvinfo : EIATTR_SPARSE_MMA_MASK
	.align		4
.L_1849:
        /*0078*/ 	.byte	0x03, 0x50
        /*007a*/ 	.short	0x0000


	//----- nvinfo : EIATTR_MAXREG_COUNT
	.align		4
        /*007c*/ 	.byte	0x03, 0x1b
        /*007e*/ 	.short	0x00ff


	//----- nvinfo : EIATTR_EXTERNS
	.align		4
        /*0080*/ 	.byte	0x04, 0x0f
        /*0082*/ 	.short	(.L_1851 - .L_1850)


	//   ....[0]....
	.align		4
.L_1850:
        /*0084*/ 	.word	index@(__assertfail)


	//----- nvinfo : EIATTR_MERCURY_ISA_VERSION
	.align		4
.L_1851:
        /*0088*/ 	.byte	0x03, 0x5f
        /*008a*/ 	.short	0x0101


	//----- nvinfo : EIATTR_VRC_CTA_INIT_COUNT
	.align		4
        /*008c*/ 	.byte	0x02, 0x4a
	.zero		1
	.zero		1


	//----- nvinfo : EIATTR_SYSCALL_OFFSETS
	.align		4
        /*0090*/ 	.byte	0x04, 0x46
        /*0092*/ 	.short	(.L_1853 - .L_1852)


	//   ....[0]....
.L_1852:
        /*0094*/ 	.word	0x000010a0


	//   ....[1]....
        /*0098*/ 	.word	0x000021d0


	//   ....[2]....
        /*009c*/ 	.word	0x00003440


	//   ....[3]....
        /*00a0*/ 	.word	0x00004570


	//   ....[4]....
        /*00a4*/ 	.word	0x00005720


	//   ....[5]....
        /*00a8*/ 	.word	0x00006860


	//   ....[6]....
        /*00ac*/ 	.word	0x00007a10


	//   ....[7]....
        /*00b0*/ 	.word	0x00008b50


	//   ....[8]....
        /*00b4*/ 	.word	0x00009db0


	//   ....[9]....
        /*00b8*/ 	.word	0x0000ac90


	//   ....[10]....
        /*00bc*/ 	.word	0x0000bc10


	//   ....[11]....
        /*00c0*/ 	.word	0x0000cb90


	//----- nvinfo : EIATTR_EXIT_INSTR_OFFSETS
	.align		4
.L_1853:
        /*00c4*/ 	.byte	0x04, 0x1c
        /*00c6*/ 	.short	(.L_1855 - .L_1854)


	//   ....[0]....
.L_1854:
        /*00c8*/ 	.word	0x0000bec0


	//   ....[1]....
        /*00cc*/ 	.word	0x0000c010


	//   ....[2]....
        /*00d0*/ 	.word	0x0000c050


	//   ....[3]....
        /*00d4*/ 	.word	0x0000c0f0


	//   ....[4]....
        /*00d8*/ 	.word	0x0000c130


	//   ....[5]....
        /*00dc*/ 	.word	0x0000c170


	//   ....[6]....
        /*00e0*/ 	.word	0x0000c200


	//   ....[7]....
        /*00e4*/ 	.word	0x0000c240


	//   ....[8]....
        /*00e8*/ 	.word	0x0000c2e0


	//   ....[9]....
        /*00ec*/ 	.word	0x0000c330


	//   ....[10]....
        /*00f0*/ 	.word	0x0000c380


	//   ....[11]....
        /*00f4*/ 	.word	0x0000c460


	//   ....[12]....
        /*00f8*/ 	.word	0x0000c5d0


	//   ....[13]....
        /*00fc*/ 	.word	0x0000c740


	//   ....[14]....
        /*0100*/ 	.word	0x0000c8a0


	//   ....[15]....
        /*0104*/ 	.word	0x0000c8e0


	//   ....[16]....
        /*0108*/ 	.word	0x0000c920


	//   ....[17]....
        /*010c*/ 	.word	0x0000c9d0


	//   ....[18]....
        /*0110*/ 	.word	0x0000ca30


	//   ....[19]....
        /*0114*/ 	.word	0x0000cba0


	//   ....[20]....
        /*0118*/ 	.word	0x0000ccb0


	//   ....[21]....
        /*011c*/ 	.word	0x0000cdf0


	//   ....[22]....
        /*0120*/ 	.word	0x0000ce10


	//----- nvinfo : EIATTR_MAX_THREADS
	.align		4
.L_1855:
        /*0124*/ 	.byte	0x04, 0x05
        /*0126*/ 	.short	(.L_1857 - .L_1856)
.L_1856:
        /*0128*/ 	.word	0x00000080
        /*012c*/ 	.word	0x00000001
        /*0130*/ 	.word	0x00000001


	//----- nvinfo : EIATTR_CRS_STACK_SIZE
	.align		4
.L_1857:
        /*0134*/ 	.byte	0x04, 0x1e
        /*0136*/ 	.short	(.L_1859 - .L_1858)
.L_1858:
        /*0138*/ 	.word	0x00000000


	//----- nvinfo : EIATTR_CBANK_PARAM_SIZE
	.align		4
.L_1859:
        /*013c*/ 	.byte	0x03, 0x19
        /*013e*/ 	.short	0x0038


	//----- nvinfo : EIATTR_PARAM_CBANK
	.align		4
        /*0140*/ 	.byte	0x04, 0x0a
        /*0142*/ 	.short	(.L_1861 - .L_1860)
	.align		4
.L_1860:
        /*0144*/ 	.word	index@(.nv.constant0._ZN2at6native27unrolled_elementwise_kernelINS0_13BinaryFunctorIN3c108BFloat16ES4_S4_ZZZNS0_21heaviside_kernel_cudaERNS_18TensorIteratorBaseEENKUlvE_clEvENKUlvE8_clEvEUlS4_S4_E_EESt5arrayIPcLm3EELi4E23TrivialOffsetCalculatorILi2EjESE_ILi1EjENS0_6memory12LoadWithCastILi2EEENSH_13StoreWithCastILi1EEEEEviT_T0_T2_T3_T4_T5_)
        /*0148*/ 	.short	0x0380
        /*014a*/ 	.short	0x0038


	//----- nvinfo : EIATTR_SW_WAR
	.align		4
.L_1861:
        /*014c*/ 	.byte	0x04, 0x36
        /*014e*/ 	.short	(.L_1863 - .L_1862)
.L_1862:
        /*0150*/ 	.word	0x00000008
.L_1863:


//--------------------- .nv.info._ZN2at6native18elementwise_kernelILi128ELi4EZNS0_22gpu_kernel_impl_nocastINS0_13BinaryFunctorIN3c108BFloat16ES5_S5_ZZZNS0_21heaviside_kernel_cudaERNS_18TensorIteratorBaseEENKUlvE_clEvENKUlvE8_clEvEUlS5_S5_E_EEEEvS7_RKT_EUliE_EEviT1_ --------------------------
	.section	.nv.info._ZN2at6native18elementwise_kernelILi128ELi4EZNS0_22gpu_kernel_impl_nocastINS0_13BinaryFunctorIN3c108BFloat16ES5_S5_ZZZNS0_21heaviside_kernel_cudaERNS_18TensorIteratorBaseEENKUlvE_clEvENKUlvE8_clEvEUlS5_S5_E_EEEEvS7_RKT_EUliE_EEviT1_,"",@"SHT_CUDA_INFO"
	.sectionflags	@""
	.align	4


	//----- nvinfo : EIATTR_CUDA_API_VERSION
	.align		4
        /*0000*/ 	.byte	0x04, 0x37
        /*0002*/ 	.short	(.L_1865 - .L_1864)
.L_1864:
        /*0004*/ 	.word	0x00000082


	//----- nvinfo : EIATTR_KPARAM_INFO
	.align		4
.L_1865:
        /*0008*/ 	.byte	0x04, 0x17
        /*000a*/ 	.short	(.L_1867 - .L_1866)
.L_1866:
        /*000c*/ 	.word	0x00000000
        /*0010*/ 	.short	0x0001
        /*0012*/ 	.short	0x0008
        /*0014*/ 	.byte	0x00, 0xf0, 0x21, 0x0a


	//----- nvinfo : EIATTR_KPARAM_INFO
	.align		4
.L_1867:
        /*0018*/ 	.byte	0x04, 0x17
        /*001a*/ 	.short	(.L_1869 - .L_1868)
.L_1868:
        /*001c*/ 	.word	0x00000000
        /*0020*/ 	.short	0x0000
        /*0022*/ 	.short	0x0000
        /*0024*/ 	.byte	0x00, 0xf0, 0x11, 0x00


	//----- nvinfo : EIATTR_SPARSE_MMA_MASK
	.align		4
.L_1869:
        /*0028*/ 	.byte	0x03, 0x50
        /*002a*/ 	.short	0x0000


	//----- nvinfo : EIATTR_MAXREG_COUNT
	.align		4
        /*002c*/ 	.byte	0x03, 0x1b
        /*002e*/ 	.short	0x0080


	//----- nvinfo : EIATTR_MERCURY_ISA_VERSION
	.align		4
        /*0030*/ 	.byte	0x03, 0x5f
        /*0032*/ 	.short	0x0101


	//----- nvinfo : EIATTR_VRC_CTA_INIT_COUNT
	.align		4
        /*0034*/ 	.byte	0x02, 0x4a
	.zero		1
	.zero		1


	//----- nvinfo : EIATTR_EXIT_INSTR_OFFSETS
	.align		4
        /*0038*/ 	.byte	0x04, 0x1c
        /*003a*/ 	.short	(.L_1871 - .L_1870)


	//   ....[0]....
.L_1870:
        /*003c*/ 	.word	0x000003c0


	//   ....[1]....
        /*0040*/ 	.word	0x00000480


	//   ....[2]....
        /*0044*/ 	.word	0x00004a20


	//   ....[3]....
        /*0048*/ 	.word	0x000060f0


	//----- nvinfo : EIATTR_MAX_THREADS
	.align		4
.L_1871:
        /*004c*/ 	.byte	0x04, 0x05
        /*004e*/ 	.short	(.L_1873 - .L_1872)
.L_1872:
        /*0050*/ 	.word	0x00000080
        /*0054*/ 	.word	0x00000001
        /*0058*/ 	.word	0x00000001


	//----- nvinfo : EIATTR_CRS_STACK_SIZE
	.align		4
.L_1873:
        /*005c*/ 	.byte	0x04, 0x1e
        /*005e*/ 	.short	(.L_1875 - .L_1874)
.L_1874:
        /*0060*/ 	.word	0x00000000


	//----- nvinfo : EIATTR_CBANK_PARAM_SIZE
	.align		4
.L_1875:
        /*0064*/ 	.byte	0x03, 0x19
        /*0066*/ 	.short	0x0290


	//----- nvinfo : EIATTR_PARAM_CBANK
	.align		4
        /*0068*/ 	.byte	0x04, 0x0a
        /*006a*/ 	.short	(.L_1877 - .L_1876)
	.align		4
.L_1876:
        /*006c*/ 	.word	index@(.nv.constant0._ZN2at6native18elementwise_kernelILi128ELi4EZNS0_22gpu_kernel_impl_nocastINS0_13BinaryFunctorIN3c108BFloat16ES5_S5_ZZZNS0_21heaviside_kernel_cudaERNS_18TensorIteratorBaseEENKUlvE_clEvENKUlvE8_clEvEUlS5_S5_E_EEEEvS7_RKT_EUliE_EEviT1_)
        /*0070*/ 	.short	0x0380
        /*0072*/ 	.short	0x0290


	//----- nvinfo : EIATTR_SW_WAR
	.align		4
.L_1877:
        /*0074*/ 	.byte	0x04, 0x36
        /*0076*/ 	.short	(.L_1879 - .L_1878)
.L_1878:
        /*0078*/ 	.word	0x00000008
.L_1879:


//--------------------- .nv.info._ZN2at6native27unrolled_elementwise_kernelINS0_13BinaryFunctorIN3c108BFloat16ES4_S4_ZZZNS0_21heaviside_kernel_cudaERNS_18TensorIteratorBaseEENKUlvE_clEvENKUlvE8_clEvEUlS4_S4_E_EESt5arrayIPcLm3EELi4E23TrivialOffsetCalculatorILi2EjESE_ILi1EjENS0_6memory15LoadWithoutCastENSH_16StoreWithoutCastEEEviT_T0_T2_T3_T4_T5_ --------------------------
	.section	.nv.info._ZN2at6native27unrolled_elementwise_kernelINS0_13BinaryFunctorIN3c108BFloat16ES4_S4_ZZZNS0_21heaviside_kernel_cudaERNS_18TensorIteratorBaseEENKUlvE_clEvENKUlvE8_clEvEUlS4_S4_E_EESt5arrayIPcLm3EELi4E23TrivialOffsetCalculatorILi2EjESE_ILi1EjENS0_6memory15LoadWithoutCastENSH_16StoreWithoutCastEEEviT_T0_T2_T3_T4_T5_,"",@"SHT_CUDA_INFO"
	.sectionflags	@""
	.align	4


	//----- nvinfo : EIATTR_CUDA_API_VERSION
	.align		4
        /*0000*/ 	.byte	0x04, 0x37
        /*0002*/ 	.short	(.L_1881 - .L_1880)
.L_1880:
        /*0004*/ 	.word	0x00000082


	//----- nvinfo : EIATTR_KPARAM_INFO
	.align		4
.L_1881:
        /*0008*/ 	.byte	0x04, 0x17
        /*000a*/ 	.short	(.L_1883 - .L_1882)
.L_1882:
        /*000c*/ 	.word	0x00000000
        /*0010*/ 	.short	0x0006
        /*0012*/ 	.short	0x0023
        /*0014*/ 	.byte	0x00, 0xf0, 0x05, 0x00


	//----- nvinfo : EIATTR_KPARAM_INFO
	.align		4
.L_1883:
        /*0018*/ 	.byte	0x04, 0x17
        /*001a*/ 	.short	(.L_1885 - .L_1884)
.L_1884:
        /*001c*/ 	.word	0x00000000
        /*0020*/ 	.short	0x0005
        /*0022*/ 	.short	0x0022
        /*0024*/ 	.byte	0x00, 0xf0, 0x05, 0x00


	//----- nvinfo : EIATTR_KPARAM_INFO
	.align		4
.L_1885:
        /*0028*/ 	.byte	0x04, 0x17
        /*002a*/ 	.short	(.L_1887 - .L_1886)
.L_1886:
        /*002c*/ 	.word	0x00000000
        /*0030*/ 	.short	0x0004
        /*0032*/ 	.short	0x0021
        /*0034*/ 	.byte	0x00, 0xf0, 0x05, 0x00


	//----- nvinfo : EIATTR_KPARAM_INFO
	.align		4
.L_1887:
        /*0038*/ 	.byte	0x04, 0x17
        /*003a*/ 	.short	(.L_1889 - .L_1888)
.L_1888:
        /*003c*/ 	.word	0x00000000
        /*0040*/ 	.short	0x0003
        /*0042*/ 	.short	0x0020
        /*0044*/ 	.byte	0x00, 0xf0, 0x05, 0x00


	//----- nvinfo : EIATTR_KPARAM_INFO
	.align		4
.L_1889:
        /*0048*/ 	.byte	0x04, 0x17
        /*004a*/ 	.short	(.L_1891 - .L_1890)
.L_1890:
        /*004c*/ 	.word	0x00000000
        /*0050*/ 	.short	0x0002
        /*0052*/ 	.short	0x0008
        /*0054*/ 	.byte	0x00, 0xf0, 0x61, 0x00


	//----- nvinfo : EIATTR_KPARAM_INFO
	.align		4
.L_1891:
        /*0058*/ 	.byte	0x04, 0x17
        /*005a*/ 	.short	(.L_1893 - .L_1892)
.L_1892:
        /*005c*/ 	.word	0x00000000
        /*0060*/ 	.short	0x0001
        /*0062*/ 	.short	0x0004
        /*0064*/ 	.byte	0x00, 0xf0, 0x05, 0x00


	//----- nvinfo : EIATTR_KPARAM_INFO
	.align		4
.L_1893:
        /*0068*/ 	.byte	0x04, 0x17
        /*006a*/ 	.short	(.L_1895 - .L_1894)
.L_1894:
        /*006c*/ 	.word	0x00000000
        /*0070*/ 	.short	0x0000
        /*0072*/ 	.short	0x0000
        /*0074*/ 	.byte	0x00, 0xf0, 0x11, 0x00


	//----- nvinfo : EIATTR_SPARSE_MMA_MASK
	.align		4
.L_1895:
        /*0078*/ 	.byte	0x03, 0x50
        /*007a*/ 	.short	0x0000


	//----- nvinfo : EIATTR_MAXREG_COUNT
	.align		4
        /*007c*/ 	.byte	0x03, 0x1b
        /*007e*/ 	.short	0x00ff


	//----- nvinfo : EIATTR_MERCURY_ISA_VERSION
	.align		4
        /*0080*/ 	.byte	0x03, 0x5f
        /*0082*/ 	.short	0x0101


	//----- nvinfo : EIATTR_VRC_CTA_INIT_COUNT
	.align		4
        /*0084*/ 	.byte	0x02, 0x4a
	.zero		1
	.zero		1


	//----- nvinfo : EIATTR_EXIT_INSTR_OFFSETS
	.align		4
        /*0088*/ 	.byte	0x04, 0x1c
        /*008a*/ 	.short	(.L_1897 - .L_1896)


	//   ....[0]....
.L_1896:
        /*008c*/ 	.word	0x000006d0


	//   ....[1]....
        /*0090*/ 	.word	0x00000720


	//----- nvinfo : EIATTR_MAX_THREADS
	.align		4
.L_1897:
        /*0094*/ 	.byte	0x04, 0x05
        /*0096*/ 	.short	(.L_1899 - .L_1898)
.L_1898:
        /*0098*/ 	.word	0x00000080
        /*009c*/ 	.word	0x00000001
        /*00a0*/ 	.word	0x00000001


	//----- nvinfo : EIATTR_CRS_STACK_SIZE
	.align		4
.L_1899:
        /*00a4*/ 	.byte	0x04, 0x1e
        /*00a6*/ 	.short	(.L_1901 - .L_1900)
.L_1900:
        /*00a8*/ 	.word	0x00000000


	//----- nvinfo : EIATTR_CBANK_PARAM_SIZE
	.align		4
.L_1901:
        /*00ac*/ 	.byte	0x03, 0x19
        /*00ae*/ 	.short	0x0024


	//----- nvinfo : EIATTR_PARAM_CBANK
	.align		4
        /*00b0*/ 	.byte	0x04, 0x0a
        /*00b2*/ 	.short	(.L_1903 - .L_1902)
	.align		4
.L_1902:
        /*00b4*/ 	.word	index@(.nv.constant0._ZN2at6native27unrolled_elementwise_kernelINS0_13BinaryFunctorIN3c108BFloat16ES4_S4_ZZZNS0_21heaviside_kernel_cudaERNS_18TensorIteratorBaseEENKUlvE_clEvENKUlvE8_clEvEUlS4_S4_E_EESt5arrayIPcLm3EELi4E23TrivialOffsetCalculatorILi2EjESE_ILi1EjENS0_6memory15LoadWithoutCastENSH_16StoreWithoutCastEEEviT_T0_T2_T3_T4_T5_)
        /*00b8*/ 	.short	0x0380
        /*00ba*/ 	.short	0x0024


	//----- nvinfo : EIATTR_SW_WAR
	.align		4
.L_1903:
        /*00bc*/ 	.byte	0x04, 0x36
        /*00be*/ 	.short	(.L_1905 - .L_1904)
.L_1904:
        /*00c0*/ 	.word	0x00000008
.L_1905:


//--------------------- .nv.info._ZN2at6native29vectorized_elementwise_kernelILi2ENS0_13BinaryFunctorIN3c108BFloat16ES4_S4_ZZZNS0_21heaviside_kernel_cudaERNS_18TensorIteratorBaseEENKUlvE_clEvENKUlvE8_clEvEUlS4_S4_E_EESt5arrayIPcLm3EEEEviT0_T1_ --------------------------
	.section	.nv.info._ZN2at6native29vectorized_elementwise_kernelILi2ENS0_13BinaryFunctorIN3c108BFloat16ES4_S4_ZZZNS0_21heaviside_kernel_cudaERNS_18TensorIteratorBaseEENKUlvE_clEvENKUlvE8_clEvEUlS4_S4_E_EESt5arrayIPcLm3EEEEviT0_T1_,"",@"SHT_CUDA_INFO"
	.sectionflags	@""
	.align	4


	//----- nvinfo : EIATTR_CUDA_API_VERSION
	.align		4
        /*0000*/ 	.byte	0x04, 0x37
        /*0002*/ 	.short	(.L_1907 - .L_1906)
.L_1906:
        /*0004*/ 	.word	0x00000082


	//----- nvinfo : EIATTR_KPARAM_INFO
	.align		4
.L_1907:
        /*0008*/ 	.byte	0x04, 0x17
        /*000a*/ 	.short	(.L_1909 - .L_1908)
.L_1908:
        /*000c*/ 	.word	0x00000000
        /*0010*/ 	.short	0x0002
        /*0012*/ 	.short	0x0008
        /*0014*/ 	.byte	0x00, 0xf0, 0x61, 0x00


	//----- nvinfo : EIATTR_KPARAM_INFO
	.align		4
.L_1909:
        /*0018*/ 	.byte	0x04, 0x17
        /*001a*/ 	.short	(.L_1911 - .L_1910)
.L_1910:
        /*001c*/ 	.word	0x00000000
        /*0020*/ 	.short	0x0001
        /*0022*/ 	.short	0x0004
        /*0024*/ 	.byte	0x00, 0xf0, 0x05, 0x00


	//----- nvinfo : EIATTR_KPARAM_INFO
	.align		4
.L_1911:
        /*0028*/ 	.byte	0x04, 0x17
        /*002a*/ 	.short	(.L_1913 - .L_1912)
.L_1912:
        /*002c*/ 	.word	0x00000000
        /*0030*/ 	.short	0x0000
        /*0032*/ 	.short	0x0000
        /*0034*/ 	.byte	0x00, 0xf0, 0x11, 0x00


	//----- nvinfo : EIATTR_SPARSE_MMA_MASK
	.align		4
.L_1913:
        /*0038*/ 	.byte	0x03, 0x50
        /*003a*/ 	.short	0x0000


	//----- nvinfo : EIATTR_MAXREG_COUNT
	.align		4
        /*003c*/ 	.byte	0x03, 0x1b
        /*003e*/ 	.short	0x00ff


	//----- nvinfo : EIATTR_MERCURY_ISA_VERSION
	.align		4
        /*0040*/ 	.byte	0x03, 0x5f
        /*0042*/ 	.short	0x0101


	//----- nvinfo : EIATTR_VRC_CTA_INIT_COUNT
	.align		4
        /*0044*/ 	.byte	0x02, 0x4a
	.zero		1
	.zero		1


	//----- nvinfo : EIATTR_EXIT_INSTR_OFFSETS
	.align		4
        /*0048*/ 	.byte	0x04, 0x1c
        /*004a*/ 	.short	(.L_1915 - .L_1914)


	//   ....[0]....
.L_1914:
        /*004c*/ 	.word	0x00000e50


	//   ....[1]....
        /*0050*/ 	.word	0x00000ea0


	//   ....[2]....
        /*0054*/ 	.word	0x00001310


	//----- nvinfo : EIATTR_MAX_THREADS
	.align		4
.L_1915:
        /*0058*/ 	.byte	0x04, 0x05
        /*005a*/ 	.short	(.L_1917 - .L_1916)
.L_1916:
        /*005c*/ 	.word	0x00000080
        /*0060*/ 	.word	0x00000001
        /*0064*/ 	.word	0x00000001


	//----- nvinfo : EIATTR_CRS_STACK_SIZE
	.align		4
.L_1917:
        /*0068*/ 	.byte	0x04, 0x1e
        /*006a*/ 	.short	(.L_1919 - .L_1918)
.L_1918:
        /*006c*/ 	.word	0x00000000


	//----- nvinfo : EIATTR_CBANK_PARAM_SIZE
	.align		4
.L_1919:
        /*0070*/ 	.byte	0x03, 0x19
        /*0072*/ 	.short	0x0020


	//----- nvinfo : EIATTR_PARAM_CBANK
	.align		4
        /*0074*/ 	.byte	0x04, 0x0a
        /*0076*/ 	.short	(.L_1921 - .L_1920)
	.align		4
.L_1920:
        /*0078*/ 	.word	index@(.nv.constant0._ZN2at6native29vectorized_elementwise_kernelILi2ENS0_13BinaryFunctorIN3c108BFloat16ES4_S4_ZZZNS0_21heaviside_kernel_cudaERNS_18TensorIteratorBaseEENKUlvE_clEvENKUlvE8_clEvEUlS4_S4_E_EESt5arrayIPcLm3EEEEviT0_T1_)
        /*007c*/ 	.short	0x0380
        /*007e*/ 	.short	0x0020


	//----- nvinfo : EIATTR_SW_WAR
	.align		4
.L_1921:
        /*0080*/ 	.byte	0x04, 0x36
        /*0082*/ 	.short	(.L_1923 - .L_1922)
.L_1922:
        /*0084*/ 	.word	0x00000008
.L_1923:


//--------------------- .nv.info._ZN2at6native29vectorized_elementwise_kernelILi4ENS0_13BinaryFunctorIN3c108BFloat16ES4_S4_ZZZNS0_21heaviside_kernel_cudaERNS_18TensorIteratorBaseEENKUlvE_clEvENKUlvE8_clEvEUlS4_S4_E_EESt5arrayIPcLm3EEEEviT0_T1_ --------------------------
	.section	.nv.info._ZN2at6native29vectorized_elementwise_kernelILi4ENS0_13BinaryFunctorIN3c108BFloat16ES4_S4_ZZZNS0_21heaviside_kernel_cudaERNS_18TensorIteratorBaseEENKUlvE_clEvENKUlvE8_clEvEUlS4_S4_E_EESt5arrayIPcLm3EEEEviT0_T1_,"",@"SHT_CUDA_INFO"
	.sectionflags	@""
	.align	4


	//----- nvinfo : EIATTR_CUDA_API_VERSION
	.align		4
        /*0000*/ 	.byte	0x04, 0x37
        /*0002*/ 	.short	(.L_1925 - .L_1924)
.L_1924:
        /*0004*/ 	.word	0x00000082


	//----- nvinfo : EIATTR_KPARAM_INFO
	.align		4
.L_1925:
        /*0008*/ 	.byte	0x04, 0x17
        /*000a*/ 	.short	(.L_1927 - .L_1926)
.L_1926:
        /*000c*/ 	.word	0x00000000
        /*0010*/ 	.short	0x0002
        /*0012*/ 	.short	0x0008
        /*0014*/ 	.byte	0x00, 0xf0, 0x61, 0x00


	//----- nvinfo : EIATTR_KPARAM_INFO
	.align		4
.L_1927:
        /*0018*/ 	.byte	0x04, 0x17
        /*001a*/ 	.short	(.L_1929 - .L_1928)
.L_1928:
        /*001c*/ 	.word	0x00000000
        /*0020*/ 	.short	0x0001
        /*0022*/ 	.short	0x0004
        /*0024*/ 	.byte	0x00, 0xf0, 0x05, 0x00


	//----- nvinfo : EIATTR_KPARAM_INFO
	.align		4
.L_1929:
        /*0028*/ 	.byte	0x04, 0x17
        /*002a*/ 	.short	(.L_1931 - .L_1930)
.L_1930:
        /*002c*/ 	.word	0x00000000
        /*0030*/ 	.short	0x0000
        /*0032*/ 	.short	0x0000
        /*0034*/ 	.byte	0x00, 0xf0, 0x11, 0x00


	//----- nvinfo : EIATTR_SPARSE_MMA_MASK
	.align		4
.L_1931:
        /*0038*/ 	.byte	0x03, 0x50
        /*003a*/ 	.short	0x0000


	//----- nvinfo : EIATTR_MAXREG_COUNT
	.align		4
        /*003c*/ 	.byte	0x03, 0x1b
        /*003e*/ 	.short	0x00ff


	//----- nvinfo : EIATTR_MERCURY_ISA_VERSION
	.align		4
        /*0040*/ 	.byte	0x03, 0x5f
        /*0042*/ 	.short	0x0101


	//----- nvinfo : EIATTR_VRC_CTA_INIT_COUNT
	.align		4
        /*0044*/ 	.byte	0x02, 0x4a
	.zero		1
	.zero		1


	//----- nvinfo : EIATTR_EXIT_INSTR_OFFSETS
	.align		4
        /*0048*/ 	.byte	0x04, 0x1c
        /*004a*/ 	.short	(.L_1933 - .L_1932)


	//   ....[0]....
.L_1932:
        /*004c*/ 	.word	0x00000e50


	//   ....[1]....
        /*0050*/ 	.word	0x00000ea0


	//   ....[2]....
        /*0054*/ 	.word	0x00001290


	//----- nvinfo : EIATTR_MAX_THREADS
	.align		4
.L_1933:
        /*0058*/ 	.byte	0x04, 0x05
        /*005a*/ 	.short	(.L_1935 - .L_1934)
.L_1934:
        /*005c*/ 	.word	0x00000080
        /*0060*/ 	.word	0x00000001
        /*0064*/ 	.word	0x00000001


	//----- nvinfo : EIATTR_CRS_STACK_SIZE
	.align		4
.L_1935:
        /*0068*/ 	.byte	0x04, 0x1e
        /*006a*/ 	.short	(.L_1937 - .L_1936)
.L_1936:
        /*006c*/ 	.word	0x00000000


	//----- nvinfo : EIATTR_CBANK_PARAM_SIZE
	.align		4
.L_1937:
        /*0070*/ 	.byte	0x03, 0x19
        /*0072*/ 	.short	0x0020


	//----- nvinfo : EIATTR_PARAM_CBANK
	.align		4
        /*0074*/ 	.byte	0x04, 0x0a
        /*0076*/ 	.short	(.L_1939 - .L_1938)
	.align		4
.L_1938:
        /*0078*/ 	.word	index@(.nv.constant0._ZN2at6native29vectorized_elementwise_kernelILi4ENS0_13BinaryFunctorIN3c108BFloat16ES4_S4_ZZZNS0_21heaviside_kernel_cudaERNS_18TensorIteratorBaseEENKUlvE_clEvENKUlvE8_clEvEUlS4_S4_E_EESt5arrayIPcLm3EEEEviT0_T1_)
        /*007c*/ 	.short	0x0380
        /*007e*/ 	.short	0x0020


	//----- nvinfo : EIATTR_SW_WAR
	.align		4
.L_1939:
        /*0080*/ 	.byte	0x04, 0x36
        /*0082*/ 	.short	(.L_1941 - .L_1940)
.L_1940:
        /*0084*/ 	.word	0x00000008
.L_1941:


//--------------------- .nv.info._ZN2at6native29vectorized_elementwise_kernelILi8ENS0_13BinaryFunctorIN3c108BFloat16ES4_S4_ZZZNS0_21heaviside_kernel_cudaERNS_18TensorIteratorBaseEENKUlvE_clEvENKUlvE8_clEvEUlS4_S4_E_EESt5arrayIPcLm3EEEEviT0_T1_ --------------------------
	.section	.nv.info._ZN2at6native29vectorized_elementwise_kernelILi8ENS0_13BinaryFunctorIN3c108BFloat16ES4_S4_ZZZNS0_21heaviside_kernel_cudaERNS_18TensorIteratorBaseEENKUlvE_clEvENKUlvE8_clEvEUlS4_S4_E_EESt5arrayIPcLm3EEEEviT0_T1_,"",@"SHT_CUDA_INFO"
	.sectionflags	@""
	.align	4


	//----- nvinfo : EIATTR_CUDA_API_VERSION
	.align		4
        /*0000*/ 	.byte	0x04, 0x37
        /*0002*/ 	.short	(.L_1943 - .L_1942)
.L_1942:
        /*0004*/ 	.word	0x00000082


	//----- nvinfo : EIATTR_KPARAM_INFO
	.align		4
.L_1943:
        /*0008*/ 	.byte	0x04, 0x17
        /*000a*/ 	.short	(.L_1945 - .L_1944)
.L_1944:
        /*000c*/ 	.word	0x00000000
        /*0010*/ 	.short	0x0002
        /*0012*/ 	.short	0x0008
        /*0014*/ 	.byte	0x00, 0xf0, 0x61, 0x00


	//----- nvinfo : EIATTR_KPARAM_INFO
	.align		4
.L_1945:
        /*0018*/ 	.byte	0x04, 0x17
        /*001a*/ 	.short	(.L_1947 - .L_1946)
.L_1946:
        /*001c*/ 	.word	0x00000000
        /*0020*/ 	.short	0x0001
        /*0022*/ 	.short	0x0004
        /*0024*/ 	.byte	0x00, 0xf0, 0x05, 0x00


	//----- nvinfo : EIATTR_KPARAM_INFO
	.align		4
.L_1947:
        /*0028*/ 	.byte	0x04, 0x17
        /*002a*/ 	.short	(.L_1949 - .L_1948)
.L_1948:
        /*002c*/ 	.word	0x00000000
        /*0030*/ 	.short	0x0000
        /*0032*/ 	.short	0x0000
        /*0034*/ 	.byte	0x00, 0xf0, 0x11, 0x00


	//----- nvinfo : EIATTR_SPARSE_MMA_MASK
	.align		4
.L_1949:
        /*0038*/ 	.byte	0x03, 0x50
        /*003a*/ 	.short	0x0000


	//----- nvinfo : EIATTR_MAXREG_COUNT
	.align		4
        /*003c*/ 	.byte	0x03, 0x1b
        /*003e*/ 	.short	0x00ff


	//----- nvinfo : EIATTR_MERCURY_ISA_VERSION
	.align		4
        /*0040*/ 	.byte	0x03, 0x5f
        /*0042*/ 	.short	0x0101


	//----- nvinfo : EIATTR_VRC_CTA_INIT_COUNT
	.align		4
        /*0044*/ 	.byte	0x02, 0x4a
	.zero		1
	.zero		1


	//----- nvinfo : EIATTR_EXIT_INSTR_OFFSETS
	.align		4
        /*0048*/ 	.byte	0x04, 0x1c
        /*004a*/ 	.short	(.L_1951 - .L_1950)


	//   ....[0]....
.L_1950:
        /*004c*/ 	.word	0x00000010


	//----- nvinfo : EIATTR_MAX_THREADS
	.align		4
.L_1951:
        /*0050*/ 	.byte	0x04, 0x05
        /*0052*/ 	.short	(.L_1953 - .L_1952)
.L_1952:
        /*0054*/ 	.word	0x00000080
        /*0058*/ 	.word	0x00000001
        /*005c*/ 	.word	0x00000001


	//----- nvinfo : EIATTR_CBANK_PARAM_SIZE
	.align		4
.L_1953:
        /*0060*/ 	.byte	0x03, 0x19
        /*0062*/ 	.short	0x0020


	//----- nvinfo : EIATTR_PARAM_CBANK
	.align		4
        /*0064*/ 	.byte	0x04, 0x0a
        /*0066*/ 	.short	(.L_1955 - .L_1954)
	.align		4
.L_1954:
        /*0068*/ 	.word	index@(.nv.constant0._ZN2at6native29vectorized_elementwise_kernelILi8ENS0_13BinaryFunctorIN3c108BFloat16ES4_S4_ZZZNS0_21heaviside_kernel_cudaERNS_18TensorIteratorBaseEENKUlvE_clEvENKUlvE8_clEvEUlS4_S4_E_EESt5arrayIPcLm3EEEEviT0_T1_)
        /*006c*/ 	.short	0x0380
        /*006e*/ 	.short	0x0020


	//----- nvinfo : EIATTR_SW_WAR
	.align		4
.L_1955:
        /*0070*/ 	.byte	0x04, 0x36
        /*0072*/ 	.short	(.L_1957 - .L_1956)
.L_1956:
        /*0074*/ 	.word	0x00000008
.L_1957:


//--------------------- .nv.info._ZN2at6native18elementwise_kernelILi128ELi4EZNS0_15gpu_kernel_implINS0_13BUnaryFunctorIN3c108BFloat16ES5_S5_ZZZNS0_21heaviside_kernel_cudaERNS_18TensorIteratorBaseEENKUlvE_clEvENKUlvE8_clEvEUlS5_S5_E_EEEEvS7_RKT_EUliE_EEviT1_ --------------------------
	.section	.nv.info._ZN2at6native18elementwise_kernelILi128ELi4EZNS0_15gpu_kernel_implINS0_13BUnaryFunctorIN3c108BFloat16ES5_S5_ZZZNS0_21heaviside_kernel_cudaERNS_18TensorIteratorBaseEENKUlvE_clEvENKUlvE8_clEvEUlS5_S5_E_EEEEvS7_RKT_EUliE_EEviT1_,"",@"SHT_CUDA_INFO"
	.sectionflags	@""
	.align	4


	//----- nvinfo : EIATTR_CUDA_API_VERSION
	.align		4
        /*0000*/ 	.byte	0x04, 0x37
        /*0002*/ 	.short	(.L_1959 - .L_1958)
.L_1958:
        /*0004*/ 	.word	0x00000082


	//----- nvinfo : EIATTR_KPARAM_INFO
	.align		4
.L_1959:
        /*0008*/ 	.byte	0x04, 0x17
        /*000a*/ 	.short	(.L_1961 - .L_1960)
.L_1960:
        /*000c*/ 	.word	0x00000000
        /*0010*/ 	.short	0x0001
        /*0012*/ 	.short	0x0008
        /*0014*/ 	.byte	0x00, 0xf0, 0x61, 0x08


	//----- nvinfo : EIATTR_KPARAM_INFO
	.align		4
.L_1961:
        /*0018*/ 	.byte	0x04, 0x17
        /*001a*/ 	.short	(.L_1963 - .L_1962)
.L_1962:
        /*001c*/ 	.word	0x00000000
        /*0020*/ 	.short	0x0000
        /*0022*/ 	.short	0x0000
        /*0024*/ 	.byte	0x00, 0xf0, 0x11, 0x00


	//----- nvinfo : EIATTR_SPARSE_MMA_MASK
	.align		4
.L_1963:
        /*0028*/ 	.byte	0x03, 0x50
        /*002a*/ 	.short	0x0000


	//----- nvinfo : EIATTR_MAXREG_COUNT
	.align		4
        /*002c*/ 	.byte	0x03, 0x1b
        /*002e*/ 	.short	0x0080


	//----- nvinfo : EIATTR_EXTERNS
	.align		4
        /*0030*/ 	.byte	0x04, 0x0f
        /*0032*/ 	.short	(.L_1965 - .L_1964)


	//   ....[0]....
	.align		4
.L_1964:
        /*0034*/ 	.word	index@(__assertfail)


	//----- nvinfo : EIATTR_MERCURY_ISA_VERSION
	.align		4
.L_1965:
        /*0038*/ 	.byte	0x03, 0x5f
        /*003a*/ 	.short	0x0101


	//----- nvinfo : EIATTR_VRC_CTA_INIT_COUNT
	.align		4
        /*003c*/ 	.byte	0x02, 0x4a
	.zero		1
	.zero		1


	//----- nvinfo : EIATTR_SYSCALL_OFFSETS
	.align		4
        /*0040*/ 	.byte	0x04, 0x46
        /*0042*/ 	.short	(.L_1967 - .L_1966)


	//   ....[0]....
.L_1966:
        /*0044*/ 	.word	0x000022b0


	//   ....[1]....
        /*0048*/ 	.word	0x00003200


	//   ....[2]....
        /*004c*/ 	.word	0x00005630


	//   ....[3]....
        /*0050*/ 	.word	0x000063d0


	//   ....[4]....
        /*0054*/ 	.word	0x000088f0


	//   ....[5]....
        /*0058*/ 	.word	0x00009690


	//   ....[6]....
        /*005c*/ 	.word	0x0000bbc0


	//   ....[7]....
        /*0060*/ 	.word	0x0000c910


	//----- nvinfo : EIATTR_EXIT_INSTR_OFFSETS
	.align		4
.L_1967:
        /*0064*/ 	.byte	0x04, 0x1c
        /*0066*/ 	.short	(.L_1969 - .L_1968)


	//   ....[0]....
.L_1968:
        /*0068*/ 	.word	0x00009950


	//   ....[1]....
        /*006c*/ 	.word	0x0000bd90


	//   ....[2]....
        /*0070*/ 	.word	0x0000bdd0


	//   ....[3]....
        /*0074*/ 	.word	0x0000be70


	//   ....[4]....
        /*0078*/ 	.word	0x0000beb0


	//   ....[5]....
        /*007c*/ 	.word	0x0000bef0


	//   ....[6]....
        /*0080*/ 	.word	0x0000bf80


	//   ....[7]....
        /*0084*/ 	.word	0x0000bfc0


	//   ....[8]....
        /*0088*/ 	.word	0x0000c060


	//   ....[9]....
        /*008c*/ 	.word	0x0000c0b0


	//   ....[10]....
        /*0090*/ 	.word	0x0000c100


	//   ....[11]....
        /*0094*/ 	.word	0x0000c1e0


	//   ....[12]....
        /*0098*/ 	.word	0x0000c350


	//   ....[13]....
        /*009c*/ 	.word	0x0000c4c0


	//   ....[14]....
        /*00a0*/ 	.word	0x0000c620


	//   ....[15]....
        /*00a4*/ 	.word	0x0000c660


	//   ....[16]....
        /*00a8*/ 	.word	0x0000c6a0


	//   ....[17]....
        /*00ac*/ 	.word	0x0000c750


	//   ....[18]....
        /*00b0*/ 	.word	0x0000c7b0


	//   ....[19]....
        /*00b4*/ 	.word	0x0000c920


	//   ....[20]....
        /*00b8*/ 	.word	0x0000ca30


	//   ....[21]....
        /*00bc*/ 	.word	0x0000cb70


	//   ....[22]....
        /*00c0*/ 	.word	0x0000cb90


	//----- nvinfo : EIATTR_MAX_THREADS
	.align		4
.L_1969:
        /*00c4*/ 	.byte	0x04, 0x05
        /*00c6*/ 	.short	(.L_1971 - .L_1970)
.L_1970:
        /*00c8*/ 	.word	0x00000080
        /*00cc*/ 	.word	0x00000001
        /*00d0*/ 	.word	0x00000001


	//----- nvinfo : EIATTR_CRS_STACK_SIZE
	.align		4
.L_1971:
        /*00d4*/ 	.byte	0x04, 0x1e
        /*00d6*/ 	.short	(.L_1973 - .L_1972)
.L_1972:
        /*00d8*/ 	.word	0x00000000


	//----- nvinfo : EIATTR_CBANK_PARAM_SIZE
	.align		4
.L_1973:
        /*00dc*/ 	.byte	0x03, 0x19
        /*00de*/ 	.short	0x0220


	//----- nvinfo : EIATTR_PARAM_CBANK
	.align		4
        /*00e0*/ 	.byte	0x04, 0x0a
        /*00e2*/ 	.short	(.L_1975 - .L_1974)
	.align		4
.L_1974:
        /*00e4*/ 	.word	index@(.nv.constant0._ZN2at6native18elementwise_kernelILi128ELi4EZNS0_15gpu_kernel_implINS0_13BUnaryFunctorIN3c108BFloat16ES5_S5_ZZZNS0_21heaviside_kernel_cudaERNS_18TensorIteratorBaseEENKUlvE_clEvENKUlvE8_clEvEUlS5_S5_E_EEEEvS7_RKT_EUliE_EEviT1_)
        /*00e8*/ 	.short	0x0380
        /*00ea*/ 	.short	0x0220


	//----- nvinfo : EIATTR_SW_WAR
	.align		4
.L_1975:
        /*00ec*/ 	.byte	0x04, 0x36
        /*00ee*/ 	.short	(.L_1977 - .L_1976)
.L_1976:
        /*00f0*/ 	.word	0x00000008
.L_1977:


//--------------------- .nv.info._ZN2at6native27unrolled_elementwise_kernelINS0_13BUnaryFunctorIN3c108BFloat16ES4_S4_ZZZNS0_21heaviside_kernel_cudaERNS_18TensorIteratorBaseEENKUlvE_clEvENKUlvE8_clEvEUlS4_S4_E_EESt5arrayIPcLm2EELi4E23TrivialOffsetCalculatorILi1EjESF_NS0_6memory12LoadWithCastILi1EEENSG_13StoreWithCastILi1EEEEEviT_T0_T2_T3_T4_T5_ --------------------------
	.section	.nv.info._ZN2at6native27unrolled_elementwise_kernelINS0_13BUnaryFunctorIN3c108BFloat16ES4_S4_ZZZNS0_21heaviside_kernel_cudaERNS_18TensorIteratorBaseEENKUlvE_clEvENKUlvE8_clEvEUlS4_S4_E_EESt5arrayIPcLm2EELi4E23TrivialOffsetCalculatorILi1EjESF_NS0_6memory12LoadWithCastILi1EEENSG_13StoreWithCastILi1EEEEEviT_T0_T2_T3_T4_T5_,"",@"SHT_CUDA_INFO"
	.sectionflags	@""
	.align	4


	//----- nvinfo : EIATTR_CUDA_API_VERSION
	.align		4
        /*0000*/ 	.byte	0x04, 0x37
        /*0002*/ 	.short	(.L_1979 - .L_1978)
.L_1978:
        /*0004*/ 	.word	0x00000082


	//----- nvinfo : EIATTR_KPARAM_INFO
	.align		4
.L_1979:
        /*0008*/ 	.byte	0x04, 0x17
        /*000a*/ 	.short	(.L_1981 - .L_1980)
.L_1980:
        /*000c*/ 	.word	0x00000000
        /*0010*/ 	.short	0x0006
        /*0012*/ 	.short	0x0024
        /*0014*/ 	.byte	0x00, 0xf0, 0x21, 0x00


	//----- nvinfo : EIATTR_KPARAM_INFO
	.align		4
.L_1981:
        /*0018*/ 	.byte	0x04, 0x17
        /*001a*/ 	.short	(.L_1983 - .L_1982)
.L_1982:
        /*001c*/ 	.word	0x00000000
        /*0020*/ 	.short	0x0005
        /*0022*/ 	.short	0x001c
        /*0024*/ 	.byte	0x00, 0xf0, 0x21, 0x00


	//----- nvinfo : EIATTR_KPARAM_INFO
	.align		4
.L_1983:
        /*0028*/ 	.byte	0x04, 0x17
        /*002a*/ 	.short	(.L_1985 - .L_1984)
.L_1984:
        /*002c*/ 	.word	0x00000000
        /*0030*/ 	.short	0x0004
        /*0032*/ 	.short	0x0019
        /*0034*/ 	.byte	0x00, 0xf0, 0x05, 0x00


	//----- nvinfo : EIATTR_KPARAM_INFO
	.align		4
.L_1985:
        /*0038*/ 	.byte	0x04, 0x17
        /*003a*/ 	.short	(.L_1987 - .L_1986)
.L_1986:
        /*003c*/ 	.word	0x00000000
        /*0040*/ 	.short	0x0003
        /*0042*/ 	.short	0x0018
        /*0044*/ 	.byte	0x00, 0xf0, 0x05, 0x00


	//----- nvinfo : EIATTR_KPARAM_INFO
	.align		4
.L_1987:
        /*0048*/ 	.byte	0x04, 0x17
        /*004a*/ 	.short	(.L_1989 - .L_1988)
.L_1988:
        /*004c*/ 	.word	0x00000000
        /*0050*/ 	.short	0x0002
        /*0052*/ 	.short	0x0008
        /*0054*/ 	.byte	0x00, 0xf0, 0x41, 0x00


	//----- nvinfo : EIATTR_KPARAM_INFO
	.align		4
.L_1989:
        /*0058*/ 	.byte	0x04, 0x17
        /*005a*/ 	.short	(.L_1991 - .L_1990)
.L_1990:
        /*005c*/ 	.word	0x00000000
        /*0060*/ 	.short	0x0001
        /*0062*/ 	.short	0x0004
        /*0064*/ 	.byte	0x00, 0xf0, 0x11, 0x00


	//----- nvinfo : EIATTR_KPARAM_INFO
	.align		4
.L_1991:
        /*0068*/ 	.byte	0x04, 0x17
        /*006a*/ 	.short	(.L_1993 - .L_1992)
.L_1992:
        /*006c*/ 	.word	0x00000000
        /*0070*/ 	.short	0x0000
        /*0072*/ 	.short	0x0000
        /*0074*/ 	.byte	0x00, 0xf0, 0x11, 0x00


	//----- nvinfo : EIATTR_SPARSE_MMA_MASK
	.align		4
.L_1993:
        /*0078*/ 	.byte	0x03, 0x50
        /*007a*/ 	.short	0x0000


	//----- nvinfo : EIATTR_MAXREG_COUNT
	.align		4
        /*007c*/ 	.byte	0x03, 0x1b
        /*007e*/ 	.short	0x00ff


	//----- nvinfo : EIATTR_EXTERNS
	.align		4
        /*0080*/ 	.byte	0x04, 0x0f
        /*0082*/ 	.short	(.L_1995 - .L_1994)


	//   ....[0]....
	.align		4
.L_1994:
        /*0084*/ 	.word	index@(__assertfail)


	//----- nvinfo : EIATTR_MERCURY_ISA_VERSION
	.align		4
.L_1995:
        /*0088*/ 	.byte	0x03, 0x5f
        /*008a*/ 	.short	0x0101


	//----- nvinfo : EIATTR_VRC_CTA_INIT_COUNT
	.align		4
        /*008c*/ 	.byte	0x02, 0x4a
	.zero		1
	.zero		1


	//----- nvinfo : EIATTR_SYSCALL_OFFSETS
	.align		4
        /*0090*/ 	.byte	0x04, 0x46
        /*0092*/ 	.short	(.L_1997 - .L_1996)


	//   ....[0]....
.L_1996:
        /*0094*/ 	.word	0x000010a0


	//   ....[1]....
        /*0098*/ 	.word	0x00002300


	//   ....[2]....
        /*009c*/ 	.word	0x000034a0


	//   ....[3]....
        /*00a0*/ 	.word	0x00004550


	//   ....[4]....
        /*00a4*/ 	.word	0x000057f0


	//   ....[5]....
        /*00a8*/ 	.word	0x000066d0


	//   ....[6]....
        /*00ac*/ 	.word	0x00007650


	//   ....[7]....
        /*00b0*/ 	.word	0x000085d0


	//----- nvinfo : EIATTR_EXIT_INSTR_OFFSETS
	.align		4
.L_1997:
        /*00b4*/ 	.byte	0x04, 0x1c
        /*00b6*/ 	.short	(.L_1999 - .L_1998)


	//   ....[0]....
.L_1998:
        /*00b8*/ 	.word	0x00007900


	//   ....[1]....
        /*00bc*/ 	.word	0x00007a50


	//   ....[2]....
        /*00c0*/ 	.word	0x00007a90


	//   ....[3]....
        /*00c4*/ 	.word	0x00007b30


	//   ....[4]....
        /*00c8*/ 	.word	0x00007b70


	//   ....[5]....
        /*00cc*/ 	.word	0x00007bb0


	//   ....[6]....
        /*00d0*/ 	.word	0x00007c40


	//   ....[7]....
        /*00d4*/ 	.word	0x00007c80


	//   ....[8]....
        /*00d8*/ 	.word	0x00007d20


	//   ....[9]....
        /*00dc*/ 	.word	0x00007d70


	//   ....[10]....
        /*00e0*/ 	.word	0x00007dc0


	//   ....[11]....
        /*00e4*/ 	.word	0x00007ea0


	//   ....[12]....
        /*00e8*/ 	.word	0x00008010


	//   ....[13]....
        /*00ec*/ 	.word	0x00008180


	//   ....[14]....
        /*00f0*/ 	.word	0x000082e0


	//   ....[15]....
        /*00f4*/ 	.word	0x00008320


	//   ....[16]....
        /*00f8*/ 	.word	0x00008360


	//   ....[17]....
        /*00fc*/ 	.word	0x00008410


	//   ....[18]....
        /*0100*/ 	.word	0x00008470


	//   ....[19]....
        /*0104*/ 	.word	0x000085e0


	//   ....[20]....
        /*0108*/ 	.word	0x000086f0


	//   ....[21]....
        /*010c*/ 	.word	0x00008830


	//   ....[22]....
        /*0110*/ 	.word	0x00008850


	//----- nvinfo : EIATTR_MAX_THREADS
	.align		4
.L_1999:
        /*0114*/ 	.byte	0x04, 0x05
        /*0116*/ 	.short	(.L_2001 - .L_2000)
.L_2000:
        /*0118*/ 	.word	0x00000080
        /*011c*/ 	.word	0x00000001
        /*0120*/ 	.word	0x00000001


	//----- nvinfo : EIATTR_CRS_STACK_SIZE
	.align		4
.L_2001:
        /*0124*/ 	.byte	0x04, 0x1e
        /*0126*/ 	.short	(.L_2003 - .L_2002)
.L_2002:
        /*0128*/ 	.word	0x00000000


	//----- nvinfo : EIATTR_CBANK_PARAM_SIZE
	.align		4
.L_2003:
        /*012c*/ 	.byte	0x03, 0x19
        /*012e*/ 	.short	0x002c


	//----- nvinfo : EIATTR_PARAM_CBANK
	.align		4
        /*0130*/ 	.byte	0x04, 0x0a
        /*0132*/ 	.short	(.L_2005 - .L_2004)
	.align		4
.L_2004:
        /*0134*/ 	.word	index@(.nv.constant0._ZN2at6native27unrolled_elementwise_kernelINS0_13BUnaryFunctorIN3c108BFloat16ES4_S4_ZZZNS0_21heaviside_kernel_cudaERNS_18TensorIteratorBaseEENKUlvE_clEvENKUlvE8_clEvEUlS4_S4_E_EESt5arrayIPcLm2EELi4E23TrivialOffsetCalculatorILi1EjESF_NS0_6memory12LoadWithCastILi1EEENSG_13StoreWithCastILi1EEEEEviT_T0_T2_T3_T4_T5_)
        /*0138*/ 	.short	0x0380
        /*013a*/ 	.short	0x002c


	//----- nvinfo : EIATTR_SW_WAR
	.align		4
.L_2005:
        /*013c*/ 	.byte	0x04, 0x36
        /*013e*/ 	.short	(.L_2007 - .L_2006)
.L_2006:
        /*0140*/ 	.word	0x00000008
.L_2007:


//--------------------- .nv.info._ZN2at6native18elementwise_kernelILi128ELi4EZNS0_22gpu_kernel_impl_nocastINS0_13BUnaryFunctorIN3c108BFloat16ES5_S5_ZZZNS0_21heaviside_kernel_cudaERNS_18TensorIteratorBaseEENKUlvE_clEvENKUlvE8_clEvEUlS5_S5_E_EEEEvS7_RKT_EUliE_EEviT1_ --------------------------
	.section	.nv.info._ZN2at6native18elementwise_kernelILi128ELi4EZNS0_22gpu_kernel_impl_nocastINS0_13BUnaryFunctorIN3c108BFloat16ES5_S5_ZZZNS0_21heaviside_kernel_cudaERNS_18TensorIteratorBaseEENKUlvE_clEvENKUlvE8_clEvEUlS5_S5_E_EEEEvS7_RKT_EUliE_EEviT1_,"",@"SHT_CUDA_INFO"
	.sectionflags	@""
	.align	4


	//----- nvinfo : EIATTR_CUDA_API_VERSION
	.align		4
        /*0000*/ 	.byte	0x04, 0x37
        /*0002*/ 	.short	(.L_2009 - .L_2008)
.L_2008:
        /*0004*/ 	.word	0x00000082


	//----- nvinfo : EIATTR_KPARAM_INFO
	.align		4
.L_2009:
        /*0008*/ 	.byte	0x04, 0x17
        /*000a*/ 	.short	(.L_2011 - .L_2010)
.L_2010:
        /*000c*/ 	.word	0x00000000
        /*0010*/ 	.short	0x0001
        /*0012*/ 	.short	0x0008
        /*0014*/ 	.byte	0x00, 0xf0, 0x61, 0x08


	//----- nvinfo : EIATTR_KPARAM_INFO
	.align		4
.L_2011:
        /*0018*/ 	.byte	0x04, 0x17
        /*001a*/ 	.short	(.L_2013 - .L_2012)
.L_2012:
        /*001c*/ 	.word	0x00000000
        /*0020*/ 	.short	0x0000
        /*0022*/ 	.short	0x0000
        /*0024*/ 	.byte	0x00, 0xf0, 0x11, 0x00


	//----- nvinfo : EIATTR_SPARSE_MMA_MASK
	.align		4
.L_2013:
        /*0028*/ 	.byte	0x03, 0x50
        /*002a*/ 	.short	0x0000


	//----- nvinfo : EIATTR_MAXREG_COUNT
	.align		4
        /*002c*/ 	.byte	0x03, 0x1b
        /*002e*/ 	.short	0x0080


	//----- nvinfo : EIATTR_MERCURY_ISA_VERSION
	.align		4
        /*0030*/ 	.byte	0x03, 0x5f
        /*0032*/ 	.short	0x0101


	//----- nvinfo : EIATTR_VRC_CTA_INIT_COUNT
	.align		4
        /*0034*/ 	.byte	0x02, 0x4a
	.zero		1
	.zero		1


	//----- nvinfo : EIATTR_EXIT_INSTR_OFFSETS
	.align		4
        /*0038*/ 	.byte	0x04, 0x1c
        /*003a*/ 	.short	(.L_2015 - .L_2014)


	//   ....[0]....
.L_2014:
        /*003c*/ 	.word	0x000003b0


	//   ....[1]....
        /*0040*/ 	.word	0x00000450


	//   ....[2]....
        /*0044*/ 	.word	0x00004030


	//   ....[3]....
        /*0048*/ 	.word	0x000053a0


	//----- nvinfo : EIATTR_MAX_THREADS
	.align		4
.L_2015:
        /*004c*/ 	.byte	0x04, 0x05
        /*004e*/ 	.short	(.L_2017 - .L_2016)
.L_2016:
        /*0050*/ 	.word	0x00000080
        /*0054*/ 	.word	0x00000001
        /*0058*/ 	.word	0x00000001


	//----- nvinfo : EIATTR_CRS_STACK_SIZE
	.align		4
.L_2017:
        /*005c*/ 	.byte	0x04, 0x1e
        /*005e*/ 	.short	(.L_2019 - .L_2018)
.L_2018:
        /*0060*/ 	.word	0x00000000


	//----- nvinfo : EIATTR_CBANK_PARAM_SIZE
	.align		4
.L_2019:
        /*0064*/ 	.byte	0x03, 0x19
        /*0066*/ 	.short	0x0220


	//----- nvinfo : EIATTR_PARAM_CBANK
	.align		4
        /*0068*/ 	.byte	0x04, 0x0a
        /*006a*/ 	.short	(.L_2021 - .L_2020)
	.align		4
.L_2020:
        /*006c*/ 	.word	index@(.nv.constant0._ZN2at6native18elementwise_kernelILi128ELi4EZNS0_22gpu_kernel_impl_nocastINS0_13BUnaryFunctorIN3c108BFloat16ES5_S5_ZZZNS0_21heaviside_kernel_cudaERNS_18TensorIteratorBaseEENKUlvE_clEvENKUlvE8_clEvEUlS5_S5_E_EEEEvS7_RKT_EUliE_EEviT1_)
        /*0070*/ 	.short	0x0380
        /*0072*/ 	.short	0x0220


	//----- nvinfo : EIATTR_SW_WAR
	.align		4
.L_2021:
        /*0074*/ 	.byte	0x04, 0x36
        /*0076*/ 	.short	(.L_2023 - .L_2022)
.L_2022:
        /*0078*/ 	.word	0x00000008
.L_2023:


//--------------------- .nv.info._ZN2at6native27unrolled_elementwise_kernelINS0_13BUnaryFunctorIN3c108BFloat16ES4_S4_ZZZNS0_21heaviside_kernel_cudaERNS_18TensorIteratorBaseEENKUlvE_clEvENKUlvE8_clEvEUlS4_S4_E_EESt5arrayIPcLm2EELi4E23TrivialOffsetCalculatorILi1EjESF_NS0_6memory15LoadWithoutCastENSG_16StoreWithoutCastEEEviT_T0_T2_T3_T4_T5_ --------------------------
	.section	.nv.info._ZN2at6native27unrolled_elementwise_kernelINS0_13BUnaryFunctorIN3c108BFloat16ES4_S4_ZZZNS0_21heaviside_kernel_cudaERNS_18TensorIteratorBaseEENKUlvE_clEvENKUlvE8_clEvEUlS4_S4_E_EESt5arrayIPcLm2EELi4E23TrivialOffsetCalculatorILi1EjESF_NS0_6memory15LoadWithoutCastENSG_16StoreWithoutCastEEEviT_T0_T2_T3_T4_T5_,"",@"SHT_CUDA_INFO"
	.sectionflags	@""
	.align	4


	//----- nvinfo : EIATTR_CUDA_API_VERSION
	.align		4
        /*0000*/ 	.byte	0x04, 0x37
        /*0002*/ 	.short	(.L_2025 - .L_2024)
.L_2024:
        /*0004*/ 	.word	0x00000082


	//----- nvinfo : EIATTR_KPARAM_INFO
	.align		4
.L_2025:
        /*0008*/ 	.byte	0x04, 0x17
        /*000a*/ 	.short	(.L_2027 - .L_2026)
.L_2026:
        /*000c*/ 	.word	0x00000000
        /*0010*/ 	.short	0x0006
        /*0012*/ 	.short	0x001b
        /*0014*/ 	.byte	0x00, 0xf0, 0x05, 0x00


	//----- nvinfo : EIATTR_KPARAM_INFO
	.align		4
.L_2027:
        /*0018*/ 	.byte	0x04, 0x17
        /*001a*/ 	.short	(.L_2029 - .L_2028)
.L_2028:
        /*001c*/ 	.word	0x00000000
        /*0020*/ 	.short	0x0005
        /*0022*/ 	.short	0x001a
        /*0024*/ 	.byte	0x00, 0xf0, 0x05, 0x00


	//----- nvinfo : EIATTR_KPARAM_INFO
	.align		4
.L_2029:
        /*0028*/ 	.byte	0x04, 0x17
        /*002a*/ 	.short	(.L_2031 - .L_2030)
.L_2030:
        /*002c*/ 	.word	0x00000000
        /*0030*/ 	.short	0x0004
        /*0032*/ 	.short	0x0019
        /*0034*/ 	.byte	0x00, 0xf0, 0x05, 0x00


	//----- nvinfo : EIATTR_KPARAM_INFO
	.align		4
.L_2031:
        /*0038*/ 	.byte	0x04, 0x17
        /*003a*/ 	.short	(.L_2033 - .L_2032)
.L_2032:
        /*003c*/ 	.word	0x00000000
        /*0040*/ 	.short	0x0003
        /*0042*/ 	.short	0x0018
        /*0044*/ 	.byte	0x00, 0xf0, 0x05, 0x00


	//----- nvinfo : EIATTR_KPARAM_INFO
	.align		4
.L_2033:
        /*0048*/ 	.byte	0x04, 0x17
        /*004a*/ 	.short	(.L_2035 - .L_2034)
.L_2034:
        /*004c*/ 	.word	0x00000000
        /*0050*/ 	.short	0x0002
        /*0052*/ 	.short	0x0008
        /*0054*/ 	.byte	0x00, 0xf0, 0x41, 0x00


	//----- nvinfo : EIATTR_KPARAM_INFO
	.align		4
.L_2035:
        /*0058*/ 	.byte	0x04, 0x17
        /*005a*/ 	.short	(.L_2037 - .L_2036)
.L_2036:
        /*005c*/ 	.word	0x00000000
        /*0060*/ 	.short	0x0001
        /*0062*/ 	.short	0x0004
        /*0064*/ 	.byte	0x00, 0xf0, 0x11, 0x00


	//----- nvinfo : EIATTR_KPARAM_INFO
	.align		4
.L_2037:
        /*0068*/ 	.byte	0x04, 0x17
        /*006a*/ 	.short	(.L_2039 - .L_2038)
.L_2038:
        /*006c*/ 	.word	0x00000000
        /*0070*/ 	.short	0x0000
        /*0072*/ 	.short	0x0000
        /*0074*/ 	.byte	0x00, 0xf0, 0x11, 0x00


	//----- nvinfo : EIATTR_SPARSE_MMA_MASK
	.align		4
.L_2039:
        /*0078*/ 	.byte	0x03, 0x50
        /*007a*/ 	.short	0x0000


	//----- nvinfo : EIATTR_MAXREG_COUNT
	.align		4
        /*007c*/ 	.byte	0x03, 0x1b
        /*007e*/ 	.short	0x00ff


	//----- nvinfo : EIATTR_MERCURY_ISA_VERSION
	.align		4
        /*0080*/ 	.byte	0x03, 0x5f
        /*0082*/ 	.short	0x0101


	//----- nvinfo : EIATTR_VRC_CTA_INIT_COUNT
	.align		4
        /*0084*/ 	.byte	0x02, 0x4a
	.zero		1
	.zero		1


	//----- nvinfo : EIATTR_EXIT_INSTR_OFFSETS
	.align		4
        /*0088*/ 	.byte	0x04, 0x1c
        /*008a*/ 	.short	(.L_2041 - .L_2040)


	//   ....[0]....
.L_2040:
        /*008c*/ 	.word	0x00000620


	//   ....[1]....
        /*0090*/ 	.word	0x00000670


	//----- nvinfo : EIATTR_MAX_THREADS
	.align		4
.L_2041:
        /*0094*/ 	.byte	0x04, 0x05
        /*0096*/ 	.short	(.L_2043 - .L_2042)
.L_2042:
        /*0098*/ 	.word	0x00000080
        /*009c*/ 	.word	0x00000001
        /*00a0*/ 	.word	0x00000001


	//----- nvinfo : EIATTR_CRS_STACK_SIZE
	.align		4
.L_2043:
        /*00a4*/ 	.byte	0x04, 0x1e
        /*00a6*/ 	.short	(.L_2045 - .L_2044)
.L_2044:
        /*00a8*/ 	.word	0x00000000


	//----- nvinfo : EIATTR_CBANK_PARAM_SIZE
	.align		4
.L_2045:
        /*00ac*/ 	.byte	0x03, 0x19
        /*00ae*/ 	.short	0x001c


	//----- nvinfo : EIATTR_PARAM_CBANK
	.align		4
        /*00b0*/ 	.byte	0x04, 0x0a
        /*00b2*/ 	.short	(.L_2047 - .L_2046)
	.align		4
.L_2046:
        /*00b4*/ 	.word	index@(.nv.constant0._ZN2at6native27unrolled_elementwise_kernelINS0_13BUnaryFunctorIN3c108BFloat16ES4_S4_ZZZNS0_21heaviside_kernel_cudaERNS_18TensorIteratorBaseEENKUlvE_clEvENKUlvE8_clEvEUlS4_S4_E_EESt5arrayIPcLm2EELi4E23TrivialOffsetCalculatorILi1EjESF_NS0_6memory15LoadWithoutCastENSG_16StoreWithoutCastEEEviT_T0_T2_T3_T4_T5_)
        /*00b8*/ 	.short	0x0380
        /*00ba*/ 	.short	0x001c


	//----- nvinfo : EIATTR_SW_WAR
	.align		4
.L_2047:
        /*00bc*/ 	.byte	0x04, 0x36
        /*00be*/ 	.short	(.L_2049 - .L_2048)
.L_2048:
        /*00c0*/ 	.word	0x00000008
.L_2049:


//--------------------- .nv.info._ZN2at6native29vectorized_elementwise_kernelILi2ENS0_13BUnaryFunctorIN3c108BFloat16ES4_S4_ZZZNS0_21heaviside_kernel_cudaERNS_18TensorIteratorBaseEENKUlvE_clEvENKUlvE8_clEvEUlS4_S4_E_EESt5arrayIPcLm2EEEEviT0_T1_ --------------------------
	.section	.nv.info._ZN2at6native29vectorized_elementwise_kernelILi2ENS0_13BUnaryFunctorIN3c108BFloat16ES4_S4_ZZZNS0_21heaviside_kernel_cudaERNS_18TensorIteratorBaseEENKUlvE_clEvENKUlvE8_clEvEUlS4_S4_E_EESt5arrayIPcLm2EEEEviT0_T1_,"",@"SHT_CUDA_INFO"
	.sectionflags	@""
	.align	4


	//----- nvinfo : EIATTR_CUDA_API_VERSION
	.align		4
        /*0000*/ 	.byte	0x04, 0x37
        /*0002*/ 	.short	(.L_2051 - .L_2050)
.L_2050:
        /*0004*/ 	.word	0x00000082


	//----- nvinfo : EIATTR_KPARAM_INFO
	.align		4
.L_2051:
        /*0008*/ 	.byte	0x04, 0x17
        /*000a*/ 	.short	(.L_2053 - .L_2052)
.L_2052:
        /*000c*/ 	.word	0x00000000
        /*0010*/ 	.short	0x0002
        /*0012*/ 	.short	0x0008
        /*0014*/ 	.byte	0x00, 0xf0, 0x41, 0x00


	//----- nvinfo : EIATTR_KPARAM_INFO
	.align		4
.L_2053:
        /*0018*/ 	.byte	0x04, 0x17
        /*001a*/ 	.short	(.L_2055 - .L_2054)
.L_2054:
        /*001c*/ 	.word	0x00000000
        /*0020*/ 	.short	0x0001
        /*0022*/ 	.short	0x0004
        /*0024*/ 	.byte	0x00, 0xf0, 0x11, 0x00


	//----- nvinfo : EIATTR_KPARAM_INFO
	.align		4
.L_2055:
        /*0028*/ 	.byte	0x04, 0x17
        /*002a*/ 	.short	(.L_2057 - .L_2056)
.L_2056:
        /*002c*/ 	.word	0x00000000
        /*0030*/ 	.short	0x0000
        /*0032*/ 	.short	0x0000
        /*0034*/ 	.byte	0x00, 0xf0, 0x11, 0x00


	//----- nvinfo : EIATTR_SPARSE_MMA_MASK
	.align		4
.L_2057:
        /*0038*/ 	.byte	0x03, 0x50
        /*003a*/ 	.short	0x0000


	//----- nvinfo : EIATTR_MAXREG_COUNT
	.align		4
        /*003c*/ 	.byte	0x03, 0x1b
        /*003e*/ 	.short	0x00ff


	//----- nvinfo : EIATTR_MERCURY_ISA_VERSION
	.align		4
        /*0040*/ 	.byte	0x03, 0x5f
        /*0042*/ 	.short	0x0101


	//----- nvinfo : EIATTR_VRC_CTA_INIT_COUNT
	.align		4
        /*0044*/ 	.byte	0x02, 0x4a
	.zero		1
	.zero		1


	//----- nvinfo : EIATTR_EXIT_INSTR_OFFSETS
	.align		4
        /*0048*/ 	.byte	0x04, 0x1c
        /*004a*/ 	.short	(.L_2059 - .L_2058)


	//   ....[0]....
.L_2058:
        /*004c*/ 	.word	0x00000ce0


	//   ....[1]....
        /*0050*/ 	.word	0x00000d30


	//   ....[2]....
        /*0054*/ 	.word	0x000011a0


	//----- nvinfo : EIATTR_MAX_THREADS
	.align		4
.L_2059:
        /*0058*/ 	.byte	0x04, 0x05
        /*005a*/ 	.short	(.L_2061 - .L_2060)
.L_2060:
        /*005c*/ 	.word	0x00000080
        /*0060*/ 	.word	0x00000001
        /*0064*/ 	.word	0x00000001


	//----- nvinfo : EIATTR_CRS_STACK_SIZE
	.align		4
.L_2061:
        /*0068*/ 	.byte	0x04, 0x1e
        /*006a*/ 	.short	(.L_2063 - .L_2062)
.L_2062:
        /*006c*/ 	.word	0x00000000


	//----- nvinfo : EIATTR_CBANK_PARAM_SIZE
	.align		4
.L_2063:
        /*0070*/ 	.byte	0x03, 0x19
        /*0072*/ 	.short	0x0018


	//----- nvinfo : EIATTR_PARAM_CBANK
	.align		4
        /*0074*/ 	.byte	0x04, 0x0a
        /*0076*/ 	.short	(.L_2065 - .L_2064)
	.align		4
.L_2064:
        /*0078*/ 	.word	index@(.nv.constant0._ZN2at6native29vectorized_elementwise_kernelILi2ENS0_13BUnaryFunctorIN3c108BFloat16ES4_S4_ZZZNS0_21heaviside_kernel_cudaERNS_18TensorIteratorBaseEENKUlvE_clEvENKUlvE8_clEvEUlS4_S4_E_EESt5arrayIPcLm2EEEEviT0_T1_)
        /*007c*/ 	.short	0x0380
        /*007e*/ 	.short	0x0018


	//----- nvinfo : EIATTR_SW_WAR
	.align		4
.L_2065:
        /*0080*/ 	.byte	0x04, 0x36
        /*0082*/ 	.short	(.L_2067 - .L_2066)
.L_2066:
        /*0084*/ 	.word	0x00000008
.L_2067:


//--------------------- .nv.info._ZN2at6native29vectorized_elementwise_kernelILi4ENS0_13BUnaryFunctorIN3c108BFloat16ES4_S4_ZZZNS0_21heaviside_kernel_cudaERNS_18TensorIteratorBaseEENKUlvE_clEvENKUlvE8_clEvEUlS4_S4_E_EESt5arrayIPcLm2EEEEviT0_T1_ --------------------------
	.section	.nv.info._ZN2at6native29vectorized_elementwise_kernelILi4ENS0_13BUnaryFunctorIN3c108BFloat16ES4_S4_ZZZNS0_21heaviside_kernel_cudaERNS_18TensorIteratorBaseEENKUlvE_clEvENKUlvE8_clEvEUlS4_S4_E_EESt5arrayIPcLm2EEEEviT0_T1_,"",@"SHT_CUDA_INFO"
	.sectionflags	@""
	.align	4


	//----- nvinfo : EIATTR_CUDA_API_VERSION
	.align		4
        /*0000*/ 	.byte	0x04, 0x37
        /*0002*/ 	.short	(.L_2069 - .L_2068)
.L_2068:
        /*0004*/ 	.word	0x00000082


	//----- nvinfo : EIATTR_KPARAM_INFO
	.align		4
.L_2069:
        /*0008*/ 	.byte	0x04, 0x17
        /*000a*/ 	.short	(.L_2071 - .L_2070)
.L_2070:
        /*000c*/ 	.word	0x00000000
        /*0010*/ 	.short	0x0002
        /*0012*/ 	.short	0x0008
        /*0014*/ 	.byte	0x00, 0xf0, 0x41, 0x00


	//----- nvinfo : EIATTR_KPARAM_INFO
	.align		4
.L_2071:
        /*0018*/ 	.byte	0x04, 0x17
        /*001a*/ 	.short	(.L_2073 - .L_2072)
.L_2072:
        /*001c*/ 	.word	0x00000000
        /*0020*/ 	.short	0x0001
        /*0022*/ 	.short	0x0004
        /*0024*/ 	.byte	0x00, 0xf0, 0x11, 0x00


	//----- nvinfo : EIATTR_KPARAM_INFO
	.align		4
.L_2073:
        /*0028*/ 	.byte	0x04, 0x17
        /*002a*/ 	.short	(.L_2075 - .L_2074)
.L_2074:
        /*002c*/ 	.word	0x00000000
        /*0030*/ 	.short	0x0000
        /*0032*/ 	.short	0x0000
        /*0034*/ 	.byte	0x00, 0xf0, 0x11, 0x00


	//----- nvinfo : EIATTR_SPARSE_MMA_MASK
	.align		4
.L_2075:
        /*0038*/ 	.byte	0x03, 0x50
        /*003a*/ 	.short	0x0000


	//----- nvinfo : EIATTR_MAXREG_COUNT
	.align		4
        /*003c*/ 	.byte	0x03, 0x1b
        /*003e*/ 	.short	0x00ff


	//----- nvinfo : EIATTR_MERCURY_ISA_VERSION
	.align		4
        /*0040*/ 	.byte	0x03, 0x5f
        /*0042*/ 	.short	0x0101


	//----- nvinfo : EIATTR_VRC_CTA_INIT_COUNT
	.align		4
        /*0044*/ 	.byte	0x02, 0x4a
	.zero		1
	.zero		1


	//----- nvinfo : EIATTR_EXIT_INSTR_OFFSETS
	.align		4
        /*0048*/ 	.byte	0x04, 0x1c
        /*004a*/ 	.short	(.L_2077 - .L_2076)


	//   ....[0]....
.L_2076:
        /*004c*/ 	.word	0x00000ce0


	//   ....[1]....
        /*0050*/ 	.word	0x00000d30


	//   ....[2]....
        /*0054*/ 	.word	0x00001160


	//----- nvinfo : EIATTR_MAX_THREADS
	.align		4
.L_2077:
        /*0058*/ 	.byte	0x04, 0x05
        /*005a*/ 	.short	(.L_2079 - .L_2078)
.L_2078:
        /*005c*/ 	.word	0x00000080
        /*0060*/ 	.word	0x00000001
        /*0064*/ 	.word	0x00000001


	//----- nvinfo : EIATTR_CRS_STACK_SIZE
	.align		4
.L_2079:
        /*0068*/ 	.byte	0x04, 0x1e
        /*006a*/ 	.short	(.L_2081 - .L_2080)
.L_2080:
        /*006c*/ 	.word	0x00000000


	//----- nvinfo : EIATTR_CBANK_PARAM_SIZE
	.align		4
.L_2081:
        /*0070*/ 	.byte	0x03, 0x19
        /*0072*/ 	.short	0x0018


	//----- nvinfo : EIATTR_PARAM_CBANK
	.align		4
        /*0074*/ 	.byte	0x04, 0x0a
        /*0076*/ 	.short	(.L_2083 - .L_2082)
	.align		4
.L_2082:
        /*0078*/ 	.word	index@(.nv.constant0._ZN2at6native29vectorized_elementwise_kernelILi4ENS0_13BUnaryFunctorIN3c108BFloat16ES4_S4_ZZZNS0_21heaviside_kernel_cudaERNS_18TensorIteratorBaseEENKUlvE_clEvENKUlvE8_clEvEUlS4_S4_E_EESt5arrayIPcLm2EEEEviT0_T1_)
        /*007c*/ 	.short	0x0380
        /*007e*/ 	.short	0x0018


	//----- nvinfo : EIATTR_SW_WAR
	.align		4
.L_2083:
        /*0080*/ 	.byte	0x04, 0x36
        /*0082*/ 	.short	(.L_2085 - .L_2084)
.L_2084:
        /*0084*/ 	.word	0x00000008
.L_2085:


//--------------------- .nv.info._ZN2at6native29vectorized_elementwise_kernelILi8ENS0_13BUnaryFunctorIN3c108BFloat16ES4_S4_ZZZNS0_21heaviside_kernel_cudaERNS_18TensorIteratorBaseEENKUlvE_clEvENKUlvE8_clEvEUlS4_S4_E_EESt5arrayIPcLm2EEEEviT0_T1_ --------------------------
	.section	.nv.info._ZN2at6native29vectorized_elementwise_kernelILi8ENS0_13BUnaryFunctorIN3c108BFloat16ES4_S4_ZZZNS0_21heaviside_kernel_cudaERNS_18TensorIteratorBaseEENKUlvE_clEvENKUlvE8_clEvEUlS4_S4_E_EESt5arrayIPcLm2EEEEviT0_T1_,"",@"SHT_CUDA_INFO"
	.sectionflags	@""
	.align	4


	//----- nvinfo : EIATTR_CUDA_API_VERSION
	.align		4
        /*0000*/ 	.byte	0x04, 0x37
        /*0002*/ 	.short	(.L_2087 - .L_2086)
.L_2086:
        /*0004*/ 	.word	0x00000082


	//----- nvinfo : EIATTR_KPARAM_INFO
	.align		4
.L_2087:
        /*0008*/ 	.byte	0x04, 0x17
        /*000a*/ 	.short	(.L_2089 - .L_2088)
.L_2088:
        /*000c*/ 	.word	0x00000000
        /*0010*/ 	.short	0x0002
        /*0012*/ 	.short	0x0008
        /*0014*/ 	.byte	0x00, 0xf0, 0x41, 0x00


	//----- nvinfo : EIATTR_KPARAM_INFO
	.align		4
.L_2089:
        /*0018*/ 	.byte	0x04, 0x17
        /*001a*/ 	.short	(.L_2091 - .L_2090)
.L_2090:
        /*001c*/ 	.word	0x00000000
        /*0020*/ 	.short	0x0001
        /*0022*/ 	.short	0x0004
        /*0024*/ 	.byte	0x00, 0xf0, 0x11, 0x00


	//----- nvinfo : EIATTR_KPARAM_INFO
	.align		4
.L_2091:
        /*0028*/ 	.byte	0x04, 0x17
        /*002a*/ 	.short	(.L_2093 - .L_2092)
.L_2092:
        /*002c*/ 	.word	0x00000000
        /*0030*/ 	.short	0x0000
        /*0032*/ 	.short	0x0000
        /*0034*/ 	.byte	0x00, 0xf0, 0x11, 0x00


	//----- nvinfo : EIATTR_SPARSE_MMA_MASK
	.align		4
.L_2093:
        /*0038*/ 	.byte	0x03, 0x50
        /*003a*/ 	.short	0x0000


	//----- nvinfo : EIATTR_MAXREG_COUNT
	.align		4
        /*003c*/ 	.byte	0x03, 0x1b
        /*003e*/ 	.short	0x00ff


	//----- nvinfo : EIATTR_MERCURY_ISA_VERSION
	.align		4
        /*0040*/ 	.byte	0x03, 0x5f
        /*0042*/ 	.short	0x0101


	//----- nvinfo : EIATTR_VRC_CTA_INIT_COUNT
	.align		4
        /*0044*/ 	.byte	0x02, 0x4a
	.zero		1
	.zero		1


	//----- nvinfo : EIATTR_EXIT_INSTR_OFFSETS
	.align		4
        /*0048*/ 	.byte	0x04, 0x1c
        /*004a*/ 	.short	(.L_2095 - .L_2094)


	//   ....[0]....
.L_2094:
        /*004c*/ 	.word	0x00000010


	//----- nvinfo : EIATTR_MAX_THREADS
	.align		4
.L_2095:
        /*0050*/ 	.byte	0x04, 0x05
        /*0052*/ 	.short	(.L_2097 - .L_2096)
.L_2096:
        /*0054*/ 	.word	0x00000080
        /*0058*/ 	.word	0x00000001
        /*005c*/ 	.word	0x00000001


	//----- nvinfo : EIATTR_CBANK_PARAM_SIZE
	.align		4
.L_2097:
        /*0060*/ 	.byte	0x03, 0x19
        /*0062*/ 	.short	0x0018


	//----- nvinfo : EIATTR_PARAM_CBANK
	.align		4
        /*0064*/ 	.byte	0x04, 0x0a
        /*0066*/ 	.short	(.L_2099 - .L_2098)
	.align		4
.L_2098:
        /*0068*/ 	.word	index@(.nv.constant0._ZN2at6native29vectorized_elementwise_kernelILi8ENS0_13BUnaryFunctorIN3c108BFloat16ES4_S4_ZZZNS0_21heaviside_kernel_cudaERNS_18TensorIteratorBaseEENKUlvE_clEvENKUlvE8_clEvEUlS4_S4_E_EESt5arrayIPcLm2EEEEviT0_T1_)
        /*006c*/ 	.short	0x0380
        /*006e*/ 	.short	0x0018


	//----- nvinfo : EIATTR_SW_WAR
	.align		4
.L_2099:
        /*0070*/ 	.byte	0x04, 0x36
        /*0072*/ 	.short	(.L_2101 - .L_2100)
.L_2100:
        /*0074*/ 	.word	0x00000008
.L_2101:


//--------------------- .nv.info._ZN2at6native18elementwise_kernelILi128ELi4EZNS0_15gpu_kernel_implINS0_13AUnaryFunctorIN3c108BFloat16ES5_S5_ZZZNS0_21heaviside_kernel_cudaERNS_18TensorIteratorBaseEENKUlvE_clEvENKUlvE8_clEvEUlS5_S5_E_EEEEvS7_RKT_EUliE_EEviT1_ --------------------------
	.section	.nv.info._ZN2at6native18elementwise_kernelILi128ELi4EZNS0_15gpu_kernel_implINS0_13AUnaryFunctorIN3c108BFloat16ES5_S5_ZZZNS0_21heaviside_kernel_cudaERNS_18TensorIteratorBaseEENKUlvE_clEvENKUlvE8_clEvEUlS5_S5_E_EEEEvS7_RKT_EUliE_EEviT1_,"",@"SHT_CUDA_INFO"
	.sectionflags	@""
	.align	4


	//----- nvinfo : EIATTR_CUDA_API_VERSION
	.align		4
        /*0000*/ 	.byte	0x04, 0x37
        /*0002*/ 	.short	(.L_2103 - .L_2102)
.L_2102:
        /*0004*/ 	.word	0x00000082


	//----- nvinfo : EIATTR_KPARAM_INFO
	.align		4
.L_2103:
        /*0008*/ 	.byte	0x04, 0x17
        /*000a*/ 	.short	(.L_2105 - .L_2104)
.L_2104:
        /*000c*/ 	.word	0x00000000
        /*0010*/ 	.short	0x0001
        /*0012*/ 	.short	0x0008
        /*0014*/ 	.byte	0x00, 0xf0, 0x61, 0x08


	//----- nvinfo : EIATTR_KPARAM_INFO
	.align		4
.L_2105:
        /*0018*/ 	.byte	0x04, 0x17
        /*001a*/ 	.short	(.L_2107 - .L_2106)
.L_2106:
        /*001c*/ 	.word	0x00000000
        /*0020*/ 	.short	0x0000
        /*0022*/ 	.short	0x0000
        /*0024*/ 	.byte	0x00, 0xf0, 0x11, 0x00


	//----- nvinfo : EIATTR_SPARSE_MMA_MASK
	.align		4
.L_2107:
        /*0028*/ 	.byte	0x03, 0x50
        /*002a*/ 	.short	0x0000


	//----- nvinfo : EIATTR_MAXREG_COUNT
	.align		4
        /*002c*/ 	.byte	0x03, 0x1b
        /*002e*/ 	.short	0x0080


	//----- nvinfo : EIATTR_EXTERNS
	.align		4
        /*0030*/ 	.byte	0x04, 0x0f
        /*0032*/ 	.short	(.L_2109 - .L_2108)


	//   ....[0]....
	.align		4
.L_2108:
        /*0034*/ 	.word	index@(__assertfail)


	//----- nvinfo : EIATTR_MERCURY_ISA_VERSION
	.align		4
.L_2109:
        /*0038*/ 	.byte	0x03, 0x5f
        /*003a*/ 	.short	0x0101


	//----- nvinfo : EIATTR_VRC_CTA_INIT_COUNT
	.align		4
        /*003c*/ 	.byte	0x02, 0x4a
	.zero		1
	.zero		1


	//----- nvinfo : EIATTR_SYSCALL_OFFSETS
	.align		4
        /*0040*/ 	.byte	0x04, 0x46
        /*0042*/ 	.short	(.L_2111 - .L_2110)


	//   ....[0]....
.L_2110:
        /*0044*/ 	.word	0x00002370


	//   ....[1]....
        /*0048*/ 	.word	0x000032d0


	//   ....[2]....
        /*004c*/ 	.word	0x000057e0


	//   ....[3]....
        /*0050*/ 	.word	0x00006580


	//   ....[4]....
        /*0054*/ 	.word	0x00008b80


	//   ....[5]....
        /*0058*/ 	.word	0x00009920


	//   ....[6]....
        /*005c*/ 	.word	0x0000bf30


	//   ....[7]....
        /*0060*/ 	.word	0x0000cca0


	//----- nvinfo : EIATTR_EXIT_INSTR_OFFSETS
	.align		4
.L_2111:
        /*0064*/ 	.byte	0x04, 0x1c
        /*0066*/ 	.short	(.L_2113 - .L_2112)


	//   ....[0]....
.L_2112:
        /*0068*/ 	.word	0x00009be0


	//   ....[1]....
        /*006c*/ 	.word	0x0000c120


	//   ....[2]....
        /*0070*/ 	.word	0x0000c160


	//   ....[3]....
        /*0074*/ 	.word	0x0000c200


	//   ....[4]....
        /*0078*/ 	.word	0x0000c240


	//   ....[5]....
        /*007c*/ 	.word	0x0000c280


	//   ....[6]....
        /*0080*/ 	.word	0x0000c310


	//   ....[7]....
        /*0084*/ 	.word	0x0000c350


	//   ....[8]....
        /*0088*/ 	.word	0x0000c3f0


	//   ....[9]....
        /*008c*/ 	.word	0x0000c440


	//   ....[10]....
        /*0090*/ 	.word	0x0000c490


	//   ....[11]....
        /*0094*/ 	.word	0x0000c570


	//   ....[12]....
        /*0098*/ 	.word	0x0000c6e0


	//   ....[13]....
        /*009c*/ 	.word	0x0000c850


	//   ....[14]....
        /*00a0*/ 	.word	0x0000c9b0


	//   ....[15]....
        /*00a4*/ 	.word	0x0000c9f0


	//   ....[16]....
        /*00a8*/ 	.word	0x0000ca30


	//   ....[17]....
        /*00ac*/ 	.word	0x0000cae0


	//   ....[18]....
        /*00b0*/ 	.word	0x0000cb40


	//   ....[19]....
        /*00b4*/ 	.word	0x0000ccb0


	//   ....[20]....
        /*00b8*/ 	.word	0x0000cdc0


	//   ....[21]....
        /*00bc*/ 	.word	0x0000cf00


	//   ....[22]....
        /*00c0*/ 	.word	0x0000cf20


	//----- nvinfo : EIATTR_MAX_THREADS
	.align		4
.L_2113:
        /*00c4*/ 	.byte	0x04, 0x05
        /*00c6*/ 	.short	(.L_2115 - .L_2114)
.L_2114:
        /*00c8*/ 	.word	0x00000080
        /*00cc*/ 	.word	0x00000001
        /*00d0*/ 	.word	0x00000001


	//----- nvinfo : EIATTR_CRS_STACK_SIZE
	.align		4
.L_2115:
        /*00d4*/ 	.byte	0x04, 0x1e
        /*00d6*/ 	.short	(.L_2117 - .L_2116)
.L_2116:
        /*00d8*/ 	.word	0x00000000


	//----- nvinfo : EIATTR_CBANK_PARAM_SIZE
	.align		4
.L_2117:
        /*00dc*/ 	.byte	0x03, 0x19
        /*00de*/ 	.short	0x0220


	//----- nvinfo : EIATTR_PARAM_CBANK
	.align		4
        /*00e0*/ 	.byte	0x04, 0x0a
        /*00e2*/ 	.short	(.L_2119 - .L_2118)
	.align		4
.L_2118:
        /*00e4*/ 	.word	index@(.nv.constant0._ZN2at6native18elementwise_kernelILi128ELi4EZNS0_15gpu_kernel_implINS0_13AUnaryFunctorIN3c108BFloat16ES5_S5_ZZZNS0_21heaviside_kernel_cudaERNS_18TensorIteratorBaseEENKUlvE_clEvENKUlvE8_clEvEUlS5_S5_E_EEEEvS7_RKT_EUliE_EEviT1_)
        /*00e8*/ 	.short	0x0380
        /*00ea*/ 	.short	0x0220


	//----- nvinfo : EIATTR_SW_WAR
	.align		4
.L_2119:
        /*00ec*/ 	.byte	0x04, 0x36
        /*00ee*/ 	.short	(.L_2121 - .L_2120)
.L_2120:
        /*00f0*/ 	.word	0x00000008
.L_2121:


//--------------------- .nv.info._ZN2at6native27unrolled_elementwise_kernelINS0_13AUnaryFunctorIN3c108BFloat16ES4_S4_ZZZNS0_21heaviside_kernel_cudaERNS_18TensorIteratorBaseEENKUlvE_clEvENKUlvE8_clEvEUlS4_S4_E_EESt5arrayIPcLm2EELi4E23TrivialOffsetCalculatorILi1EjESF_NS0_6memory12LoadWithCastILi1EEENSG_13StoreWithCastILi1EEEEEviT_T0_T2_T3_T4_T5_ --------------------------
	.section	.nv.info._ZN2at6native27unrolled_elementwise_kernelINS0_13AUnaryFunctorIN3c108BFloat16ES4_S4_ZZZNS0_21heaviside_kernel_cudaERNS_18TensorIteratorBaseEENKUlvE_clEvENKUlvE8_clEvEUlS4_S4_E_EESt5arrayIPcLm2EELi4E23TrivialOffsetCalculatorILi1EjESF_NS0_6memory12LoadWithCastILi1EEENSG_13StoreWithCastILi1EEEEEviT_T0_T2_T3_T4_T5_,"",@"SHT_CUDA_INFO"
	.sectionflags	@""
	.align	4


	//----- nvinfo : EIATTR_CUDA_API_VERSION
	.align		4
        /*0000*/ 	.byte	0x04, 0x37
        /*0002*/ 	.short	(.L_2123 - .L_2122)
.L_2122:
        /*0004*/ 	.word	0x00000082


	//----- nvinfo : EIATTR_KPARAM_INFO
	.align		4
.L_2123:
        /*0008*/ 	.byte	0x04, 0x17
        /*000a*/ 	.short	(.L_2125 - .L_2124)
.L_2124:
        /*000c*/ 	.word	0x00000000
        /*0010*/ 	.short	0x0006
        /*0012*/ 	.short	0x0024
        /*0014*/ 	.byte	0x00, 0xf0, 0x21, 0x00


	//----- nvinfo : EIATTR_KPARAM_INFO
	.align		4
.L_2125:
        /*0018*/ 	.byte	0x04, 0x17
        /*001a*/ 	.short	(.L_2127 - .L_2126)
.L_2126:
        /*001c*/ 	.word	0x00000000
        /*0020*/ 	.short	0x0005
        /*0022*/ 	.short	0x001c
        /*0024*/ 	.byte	0x00, 0xf0, 0x21, 0x00


	//----- nvinfo : EIATTR_KPARAM_INFO
	.align		4
.L_2127:
        /*0028*/ 	.byte	0x04, 0x17
        /*002a*/ 	.short	(.L_2129 - .L_2128)
.L_2128:
        /*002c*/ 	.word	0x00000000
        /*0030*/ 	.short	0x0004
        /*0032*/ 	.short	0x0019
        /*0034*/ 	.byte	0x00, 0xf0, 0x05, 0x00


	//----- nvinfo : EIATTR_KPARAM_INFO
	.align		4
.L_2129:
        /*0038*/ 	.byte	0x04, 0x17
        /*003a*/ 	.short	(.L_2131 - .L_2130)
.L_2130:
        /*003c*/ 	.word	0x00000000
        /*0040*/ 	.short	0x0003
        /*0042*/ 	.short	0x0018
        /*0044*/ 	.byte	0x00, 0xf0, 0x05, 0x00


	//----- nvinfo : EIATTR_KPARAM_INFO
	.align		4
.L_2131:
        /*0048*/ 	.byte	0x04, 0x17
        /*004a*/ 	.short	(.L_2133 - .L_2132)
.L_2132:
        /*004c*/ 	.word	0x00000000
        /*0050*/ 	.short	0x0002
        /*0052*/ 	.short	0x0008
        /*0054*/ 	.byte	0x00, 0xf0, 0x41, 0x00


	//----- nvinfo : EIATTR_KPARAM_INFO
	.align		4
.L_2133:
        /*0058*/ 	.byte	0x04, 0x17
        /*005a*/ 	.short	(.L_2135 - .L_2134)
.L_2134:
        /*005c*/ 	.word	0x00000000
        /*0060*/ 	.short	0x0001
        /*0062*/ 	.short	0x0004
        /*0064*/ 	.byte	0x00, 0xf0, 0x11, 0x00


	//----- nvinfo : EIATTR_KPARAM_INFO
	.align		4
.L_2135:
        /*0068*/ 	.byte	0x04, 0x17
        /*006a*/ 	.short	(.L_2137 - .L_2136)
.L_2136:
        /*006c*/ 	.word	0x00000000
        /*0070*/ 	.short	0x0000
        /*0072*/ 	.short	0x0000
        /*0074*/ 	.byte	0x00, 0xf0, 0x11, 0x00


	//----- nvinfo : EIATTR_SPARSE_MMA_MASK
	.align		4
.L_2137:
        /*0078*/ 	.byte	0x03, 0x50
        /*007a*/ 	.short	0x0000


	//----- nvinfo : EIATTR_MAXREG_COUNT
	.align		4
        /*007c*/ 	.byte	0x03, 0x1b
        /*007e*/ 	.short	0x00ff


	//----- nvinfo : EIATTR_EXTERNS
	.align		4
        /*0080*/ 	.byte	0x04, 0x0f
        /*0082*/ 	.short	(.L_2139 - .L_2138)


	//   ....[0]....
	.align		4
.L_2138:
        /*0084*/ 	.word	index@(__assertfail)


	//----- nvinfo : EIATTR_MERCURY_ISA_VERSION
	.align		4
.L_2139:
        /*0088*/ 	.byte	0x03, 0x5f
        /*008a*/ 	.short	0x0101


	//----- nvinfo : EIATTR_VRC_CTA_INIT_COUNT
	.align		4
        /*008c*/ 	.byte	0x02, 0x4a
	.zero		1
	.zero		1


	//----- nvinfo : EIATTR_SYSCALL_OFFSETS
	.align		4
        /*0090*/ 	.byte	0x04, 0x46
        /*0092*/ 	.short	(.L_2141 - .L_2140)


	//   ....[0]....
.L_2140:
        /*0094*/ 	.word	0x00001080


	//   ....[1]....
        /*0098*/ 	.word	0x000022e0


	//   ....[2]....
        /*009c*/ 	.word	0x00003480


	//   ....[3]....
        /*00a0*/ 	.word	0x00004620


	//   ....[4]....
        /*00a4*/ 	.word	0x00005890


	//   ....[5]....
        /*00a8*/ 	.word	0x00006770


	//   ....[6]....
        /*00ac*/ 	.word	0x000076f0


	//   ....[7]....
        /*00b0*/ 	.word	0x00008670


	//----- nvinfo : EIATTR_EXIT_INSTR_OFFSETS
	.align		4
.L_2141:
        /*00b4*/ 	.byte	0x04, 0x1c
        /*00b6*/ 	.short	(.L_2143 - .L_2142)


	//   ....[0]....
.L_2142:
        /*00b8*/ 	.word	0x000079a0


	//   ....[1]....
        /*00bc*/ 	.word	0x00007af0


	//   ....[2]....
        /*00c0*/ 	.word	0x00007b30


	//   ....[3]....
        /*00c4*/ 	.word	0x00007bd0


	//   ....[4]....
        /*00c8*/ 	.word	0x00007c10


	//   ....[5]....
        /*00cc*/ 	.word	0x00007c50


	//   ....[6]....
        /*00d0*/ 	.word	0x00007ce0


	//   ....[7]....
        /*00d4*/ 	.word	0x00007d20


	//   ....[8]....
        /*00d8*/ 	.word	0x00007dc0


	//   ....[9]....
        /*00dc*/ 	.word	0x00007e10


	//   ....[10]....
        /*00e0*/ 	.word	0x00007e60


	//   ....[11]....
        /*00e4*/ 	.word	0x00007f40


	//   ....[12]....
        /*00e8*/ 	.word	0x000080b0


	//   ....[13]....
        /*00ec*/ 	.word	0x00008220


	//   ....[14]....
        /*00f0*/ 	.word	0x00008380


	//   ....[15]....
        /*00f4*/ 	.word	0x000083c0


	//   ....[16]....
        /*00f8*/ 	.word	0x00008400


	//   ....[17]....
        /*00fc*/ 	.word	0x000084b0


	//   ....[18]....
        /*0100*/ 	.word	0x00008510


	//   ....[19]....
        /*0104*/ 	.word	0x00008680


	//   ....[20]....
        /*0108*/ 	.word	0x00008790


	//   ....[21]....
        /*010c*/ 	.word	0x000088d0


	//   ....[22]....
        /*0110*/ 	.word	0x000088f0


	//----- nvinfo : EIATTR_MAX_THREADS
	.align		4
.L_2143:
        /*0114*/ 	.byte	0x04, 0x05
        /*0116*/ 	.short	(.L_2145 - .L_2144)
.L_2144:
        /*0118*/ 	.word	0x00000080
        /*011c*/ 	.word	0x00000001
        /*0120*/ 	.word	0x00000001


	//----- nvinfo : EIATTR_CRS_STACK_SIZE
	.align		4
.L_2145:
        /*0124*/ 	.byte	0x04, 0x1e
        /*0126*/ 	.short	(.L_2147 - .L_2146)
.L_2146:
        /*0128*/ 	.word	0x00000000


	//----- nvinfo : EIATTR_CBANK_PARAM_SIZE
	.align		4
.L_2147:
        /*012c*/ 	.byte	0x03, 0x19
        /*012e*/ 	.short	0x002c


	//----- nvinfo : EIATTR_PARAM_CBANK
	.align		4
        /*0130*/ 	.byte	0x04, 0x0a
        /*0132*/ 	.short	(.L_2149 - .L_2148)
	.align		4
.L_2148:
        /*0134*/ 	.word	index@(.nv.constant0._ZN2at6native27unrolled_elementwise_kernelINS0_13AUnaryFunctorIN3c108BFloat16ES4_S4_ZZZNS0_21heaviside_kernel_cudaERNS_18TensorIteratorBaseEENKUlvE_clEvENKUlvE8_clEvEUlS4_S4_E_EESt5arrayIPcLm2EELi4E23TrivialOffsetCalculatorILi1EjESF_NS0_6memory12LoadWithCastILi1EEENSG_13StoreWithCastILi1EEEEEviT_T0_T2_T3_T4_T5_)
        /*0138*/ 	.short	0x0380
        /*013a*/ 	.short	0x002c


	//----- nvinfo : EIATTR_SW_WAR
	.align		4
.L_2149:
        /*013c*/ 	.byte	0x04, 0x36
        /*013e*/ 	.short	(.L_2151 - .L_2150)
.L_2150:
        /*0140*/ 	.word	0x00000008
.L_2151:


//--------------------- .nv.info._ZN2at6native18elementwise_kernelILi128ELi4EZNS0_22gpu_kernel_impl_nocastINS0_13AUnaryFunctorIN3c108BFloat16ES5_S5_ZZZNS0_21heaviside_kernel_cudaERNS_18TensorIteratorBaseEENKUlvE_clEvENKUlvE8_clEvEUlS5_S5_E_EEEEvS7_RKT_EUliE_EEviT1_ --------------------------
	.section	.nv.info._ZN2at6native18elementwise_kernelILi128ELi4EZNS0_22gpu_kernel_impl_nocastINS0_13AUnaryFunctorIN3c108BFloat16ES5_S5_ZZZNS0_21heaviside_kernel_cudaERNS_18TensorIteratorBaseEENKUlvE_clEvENKUlvE8_clEvEUlS5_S5_E_EEEEvS7_RKT_EUliE_EEviT1_,"",@"SHT_CUDA_INFO"
	.sectionflags	@""
	.align	4


	//----- nvinfo : EIATTR_CUDA_API_VERSION
	.align		4
        /*0000*/ 	.byte	0x04, 0x37
        /*0002*/ 	.short	(.L_2153 - .L_2152)
.L_2152:
        /*0004*/ 	.word	0x00000082


	//----- nvinfo : EIATTR_KPARAM_INFO
	.align		4
.L_2153:
        /*0008*/ 	.byte	0x04, 0x17
        /*000a*/ 	.short	(.L_2155 - .L_2154)
.L_2154:
        /*000c*/ 	.word	0x00000000
        /*0010*/ 	.short	0x0001
        /*0012*/ 	.short	0x0008
        /*0014*/ 	.byte	0x00, 0xf0, 0x61, 0x08


	//----- nvinfo : EIATTR_KPARAM_INFO
	.align		4
.L_2155:
        /*0018*/ 	.byte	0x04, 0x17
        /*001a*/ 	.short	(.L_2157 - .L_2156)
.L_2156:
        /*001c*/ 	.word	0x00000000
        /*0020*/ 	.short	0x0000
        /*0022*/ 	.short	0x0000
        /*0024*/ 	.byte	0x00, 0xf0, 0x11, 0x00


	//----- nvinfo : EIATTR_SPARSE_MMA_MASK
	.align		4
.L_2157:
        /*0028*/ 	.byte	0x03, 0x50
        /*002a*/ 	.short	0x0000


	//----- nvinfo : EIATTR_MAXREG_COUNT
	.align		4
        /*002c*/ 	.byte	0x03, 0x1b
        /*002e*/ 	.short	0x0080


	//----- nvinfo : EIATTR_MERCURY_ISA_VERSION
	.align		4
        /*0030*/ 	.byte	0x03, 0x5f
        /*0032*/ 	.short	0x0101


	//----- nvinfo : EIATTR_VRC_CTA_INIT_COUNT
	.align		4
        /*0034*/ 	.byte	0x02, 0x4a
	.zero		1
	.zero		1


	//----- nvinfo : EIATTR_EXIT_INSTR_OFFSETS
	.align		4
        /*0038*/ 	.byte	0x04, 0x1c
        /*003a*/ 	.short	(.L_2159 - .L_2158)


	//   ....[0]....
.L_2158:
        /*003c*/ 	.word	0x00000370


	//   ....[1]....
        /*0040*/ 	.word	0x00000410


	//   ....[2]....
        /*0044*/ 	.word	0x00003fc0


	//   ....[3]....
        /*0048*/ 	.word	0x00005330


	//----- nvinfo : EIATTR_MAX_THREADS
	.align		4
.L_2159:
        /*004c*/ 	.byte	0x04, 0x05
        /*004e*/ 	.short	(.L_2161 - .L_2160)
.L_2160:
        /*0050*/ 	.word	0x00000080
        /*0054*/ 	.word	0x00000001
        /*0058*/ 	.word	0x00000001


	//----- nvinfo : EIATTR_CRS_STACK_SIZE
	.align		4
.L_2161:
        /*005c*/ 	.byte	0x04, 0x1e
        /*005e*/ 	.short	(.L_2163 - .L_2162)
.L_2162:
        /*0060*/ 	.word	0x00000000


	//----- nvinfo : EIATTR_CBANK_PARAM_SIZE
	.align		4
.L_2163:
        /*0064*/ 	.byte	0x03, 0x19
        /*0066*/ 	.short	0x0220


	//----- nvinfo : EIATTR_PARAM_CBANK
	.align		4
        /*0068*/ 	.byte	0x04, 0x0a
        /*006a*/ 	.short	(.L_2165 - .L_2164)
	.align		4
.L_2164:
        /*006c*/ 	.word	index@(.nv.constant0._ZN2at6native18elementwise_kernelILi128ELi4EZNS0_22gpu_kernel_impl_nocastINS0_13AUnaryFunctorIN3c108BFloat16ES5_S5_ZZZNS0_21heaviside_kernel_cudaERNS_18TensorIteratorBaseEENKUlvE_clEvENKUlvE8_clEvEUlS5_S5_E_EEEEvS7_RKT_EUliE_EEviT1_)
        /*0070*/ 	.short	0x0380
        /*0072*/ 	.short	0x0220


	//----- nvinfo : EIATTR_SW_WAR
	.align		4
.L_2165:
        /*0074*/ 	.byte	0x04, 0x36
        /*0076*/ 	.short	(.L_2167 - .L_2166)
.L_2166:
        /*0078*/ 	.word	0x00000008
.L_2167:


//--------------------- .nv.info._ZN2at6native27unrolled_elementwise_kernelINS0_13AUnaryFunctorIN3c108BFloat16ES4_S4_ZZZNS0_21heaviside_kernel_cudaERNS_18TensorIteratorBaseEENKUlvE_clEvENKUlvE8_clEvEUlS4_S4_E_EESt5arrayIPcLm2EELi4E23TrivialOffsetCalculatorILi1EjESF_NS0_6memory15LoadWithoutCastENSG_16StoreWithoutCastEEEviT_T0_T2_T3_T4_T5_ --------------------------
	.section	.nv.info._ZN2at6native27unrolled_elementwise_kernelINS0_13AUnaryFunctorIN3c108BFloat16ES4_S4_ZZZNS0_21heaviside_kernel_cudaERNS_18TensorIteratorBaseEENKUlvE_clEvENKUlvE8_clEvEUlS4_S4_E_EESt5arrayIPcLm2EELi4E23TrivialOffsetCalculatorILi1EjESF_NS0_6memory15LoadWithoutCastENSG_16StoreWithoutCastEEEviT_T0_T2_T3_T4_T5_,"",@"SHT_CUDA_INFO"
	.sectionflags	@""
	.align	4


	//----- nvinfo : EIATTR_CUDA_API_VERSION
	.align		4
        /*0000*/ 	.byte	0x04, 0x37
        /*0002*/ 	.short	(.L_2169 - .L_2168)
.L_2168:
        /*0004*/ 	.word	0x00000082


	//----- nvinfo : EIATTR_KPARAM_INFO
	.align		4
.L_2169:
        /*0008*/ 	.byte	0x04, 0x17
        /*000a*/ 	.short	(.L_2171 - .L_2170)
.L_2170:
        /*000c*/ 	.word	0x00000000
        /*0010*/ 	.short	0x0006
        /*0012*/ 	.short	0x001b
        /*0014*/ 	.byte	0x00, 0xf0, 0x05, 0x00


	//----- nvinfo : EIATTR_KPARAM_INFO
	.align		4
.L_2171:
        /*0018*/ 	.byte	0x04, 0x17
        /*001a*/ 	.short	(.L_2173 - .L_2172)
.L_2172:
        /*001c*/ 	.word	0x00000000
        /*0020*/ 	.short	0x0005
        /*0022*/ 	.short	0x001a
        /*0024*/ 	.byte	0x00, 0xf0, 0x05, 0x00


	//----- nvinfo : EIATTR_KPARAM_INFO
	.align		4
.L_2173:
        /*0028*/ 	.byte	0x04, 0x17
        /*002a*/ 	.short	(.L_2175 - .L_2174)
.L_2174:
        /*002c*/ 	.word	0x00000000
        /*0030*/ 	.short	0x0004
        /*0032*/ 	.short	0x0019
        /*0034*/ 	.byte	0x00, 0xf0, 0x05, 0x00


	//----- nvinfo : EIATTR_KPARAM_INFO
	.align		4
.L_2175:
        /*0038*/ 	.byte	0x04, 0x17
        /*003a*/ 	.short	(.L_2177 - .L_2176)
.L_2176:
        /*003c*/ 	.word	0x00000000
        /*0040*/ 	.short	0x0003
        /*0042*/ 	.short	0x0018
        /*0044*/ 	.byte	0x00, 0xf0, 0x05, 0x00


	//----- nvinfo : EIATTR_KPARAM_INFO
	.align		4
.L_2177:
        /*0048*/ 	.byte	0x04, 0x17
        /*004a*/ 	.short	(.L_2179 - .L_2178)
.L_2178:
        /*004c*/ 	.word	0x00000000
        /*0050*/ 	.short	0x0002
        /*0052*/ 	.short	0x0008
        /*0054*/ 	.byte	0x00, 0xf0, 0x41, 0x00


	//----- nvinfo : EIATTR_KPARAM_INFO
	.align		4
.L_2179:
        /*0058*/ 	.byte	0x04, 0x17
        /*005a*/ 	.short	(.L_2181 - .L_2180)
.L_2180:
        /*005c*/ 	.word	0x00000000
        /*0060*/ 	.short	0x0001
        /*0062*/ 	.short	0x0004
        /*0064*/ 	.byte	0x00, 0xf0, 0x11, 0x00


	//----- nvinfo : EIATTR_KPARAM_INFO
	.align		4
.L_2181:
        /*0068*/ 	.byte	0x04, 0x17
        /*006a*/ 	.short	(.L_2183 - .L_2182)
.L_2182:
        /*006c*/ 	.word	0x00000000
        /*0070*/ 	.short	0x0000
        /*0072*/ 	.short	0x0000
        /*0074*/ 	.byte	0x00, 0xf0, 0x11, 0x00


	//----- nvinfo : EIATTR_SPARSE_MMA_MASK
	.align		4
.L_2183:
        /*0078*/ 	.byte	0x03, 0x50
        /*007a*/ 	.short	0x0000


	//----- nvinfo : EIATTR_MAXREG_COUNT
	.align		4
        /*007c*/ 	.byte	0x03, 0x1b
        /*007e*/ 	.short	0x00ff


	//----- nvinfo : EIATTR_MERCURY_ISA_VERSION
	.align		4
        /*0080*/ 	.byte	0x03, 0x5f
        /*0082*/ 	.short	0x0101


	//----- nvinfo : EIATTR_VRC_CTA_INIT_COUNT
	.align		4
        /*0084*/ 	.byte	0x02, 0x4a
	.zero		1
	.zero		1


	//----- nvinfo : EIATTR_EXIT_INSTR_OFFSETS
	.align		4
        /*0088*/ 	.byte	0x04, 0x1c
        /*008a*/ 	.short	(.L_2185 - .L_2184)


	//   ....[0]....
.L_2184:
        /*008c*/ 	.word	0x000005e0


	//   ....[1]....
        /*0090*/ 	.word	0x00000630


	//----- nvinfo : EIATTR_MAX_THREADS
	.align		4
.L_2185:
        /*0094*/ 	.byte	0x04, 0x05
        /*0096*/ 	.short	(.L_2187 - .L_2186)
.L_2186:
        /*0098*/ 	.word	0x00000080
        /*009c*/ 	.word	0x00000001
        /*00a0*/ 	.word	0x00000001


	//----- nvinfo : EIATTR_CRS_STACK_SIZE
	.align		4
.L_2187:
        /*00a4*/ 	.byte	0x04, 0x1e
        /*00a6*/ 	.short	(.L_2189 - .L_2188)
.L_2188:
        /*00a8*/ 	.word	0x00000000


	//----- nvinfo : EIATTR_CBANK_PARAM_SIZE
	.align		4
.L_2189:
        /*00ac*/ 	.byte	0x03, 0x19
        /*00ae*/ 	.short	0x001c


	//----- nvinfo : EIATTR_PARAM_CBANK
	.align		4
        /*00b0*/ 	.byte	0x04, 0x0a
        /*00b2*/ 	.short	(.L_2191 - .L_2190)
	.align		4
.L_2190:
        /*00b4*/ 	.word	index@(.nv.constant0._ZN2at6native27unrolled_elementwise_kernelINS0_13AUnaryFunctorIN3c108BFloat16ES4_S4_ZZZNS0_21heaviside_kernel_cudaERNS_18TensorIteratorBaseEENKUlvE_clEvENKUlvE8_clEvEUlS4_S4_E_EESt5arrayIPcLm2EELi4E23TrivialOffsetCalculatorILi1EjESF_NS0_6memory15LoadWithoutCastENSG_16StoreWithoutCastEEEviT_T0_T2_T3_T4_T5_)
        /*00b8*/ 	.short	0x0380
        /*00ba*/ 	.short	0x001c


	//----- nvinfo : EIATTR_SW_WAR
	.align		4
.L_2191:
        /*00bc*/ 	.byte	0x04, 0x36
        /*00be*/ 	.short	(.L_2193 - .L_2192)
.L_2192:
        /*00c0*/ 	.word	0x00000008
.L_2193:


//--------------------- .nv.info._ZN2at6native29vectorized_elementwise_kernelILi2ENS0_13AUnaryFunctorIN3c108BFloat16ES4_S4_ZZZNS0_21heaviside_kernel_cudaERNS_18TensorIteratorBaseEENKUlvE_clEvENKUlvE8_clEvEUlS4_S4_E_EESt5arrayIPcLm2EEEEviT0_T1_ --------------------------
	.section	.nv.info._ZN2at6native29vectorized_elementwise_kernelILi2ENS0_13AUnaryFunctorIN3c108BFloat16ES4_S4_ZZZNS0_21heaviside_kernel_cudaERNS_18TensorIteratorBaseEENKUlvE_clEvENKUlvE8_clEvEUlS4_S4_E_EESt5arrayIPcLm2EEEEviT0_T1_,"",@"SHT_CUDA_INFO"
	.sectionflags	@""
	.align	4


	//----- nvinfo : EIATTR_CUDA_API_VERSION
	.align		4
        /*0000*/ 	.byte	0x04, 0x37
        /*0002*/ 	.short	(.L_2195 - .L_2194)
.L_2194:
        /*0004*/ 	.word	0x00000082


	//----- nvinfo : EIATTR_KPARAM_INFO
	.align		4
.L_2195:
        /*0008*/ 	.byte	0x04, 0x17
        /*000a*/ 	.short	(.L_2197 - .L_2196)
.L_2196:
        /*000c*/ 	.word	0x00000000
        /*0010*/ 	.short	0x0002
        /*0012*/ 	.short	0x0008
        /*0014*/ 	.byte	0x00, 0xf0, 0x41, 0x00


	//----- nvinfo : EIATTR_KPARAM_INFO
	.align		4
.L_2197:
        /*0018*/ 	.byte	0x04, 0x17
        /*001a*/ 	.short	(.L_2199 - .L_2198)
.L_2198:
        /*001c*/ 	.word	0x00000000
        /*0020*/ 	.short	0x0001
        /*0022*/ 	.short	0x0004
        /*0024*/ 	.byte	0x00, 0xf0, 0x11, 0x00


	//----- nvinfo : EIATTR_KPARAM_INFO
	.align		4
.L_2199:
        /*0028*/ 	.byte	0x04, 0x17
        /*002a*/ 	.short	(.L_2201 - .L_2200)
.L_2200:
        /*002c*/ 	.word	0x00000000
        /*0030*/ 	.short	0x0000
        /*0032*/ 	.short	0x0000
        /*0034*/ 	.byte	0x00, 0xf0, 0x11, 0x00


	//----- nvinfo : EIATTR_SPARSE_MMA_MASK
	.align		4
.L_2201:
        /*0038*/ 	.byte	0x03, 0x50
        /*003a*/ 	.short	0x0000


	//----- nvinfo : EIATTR_MAXREG_COUNT
	.align		4
        /*003c*/ 	.byte	0x03, 0x1b
        /*003e*/ 	.short	0x00ff


	//----- nvinfo : EIATTR_MERCURY_ISA_VERSION
	.align		4
        /*0040*/ 	.byte	0x03, 0x5f
        /*0042*/ 	.short	0x0101


	//----- nvinfo : EIATTR_VRC_CTA_INIT_COUNT
	.align		4
        /*0044*/ 	.byte	0x02, 0x4a
	.zero		1
	.zero		1


	//----- nvinfo : EIATTR_EXIT_INSTR_OFFSETS
	.align		4
        /*0048*/ 	.byte	0x04, 0x1c
        /*004a*/ 	.short	(.L_2203 - .L_2202)


	//   ....[0]....
.L_2202:
        /*004c*/ 	.word	0x00000c60


	//   ....[1]....
        /*0050*/ 	.word	0x00000cb0


	//   ....[2]....
        /*0054*/ 	.word	0x00000ec0


	//----- nvinfo : EIATTR_MAX_THREADS
	.align		4
.L_2203:
        /*0058*/ 	.byte	0x04, 0x05
        /*005a*/ 	.short	(.L_2205 - .L_2204)
.L_2204:
        /*005c*/ 	.word	0x00000080
        /*0060*/ 	.word	0x00000001
        /*0064*/ 	.word	0x00000001


	//----- nvinfo : EIATTR_CRS_STACK_SIZE
	.align		4
.L_2205:
        /*0068*/ 	.byte	0x04, 0x1e
        /*006a*/ 	.short	(.L_2207 - .L_2206)
.L_2206:
        /*006c*/ 	.word	0x00000000


	//----- nvinfo : EIATTR_CBANK_PARAM_SIZE
	.align		4
.L_2207:
        /*0070*/ 	.byte	0x03, 0x19
        /*0072*/ 	.short	0x0018


	//----- nvinfo : EIATTR_PARAM_CBANK
	.align		4
        /*0074*/ 	.byte	0x04, 0x0a
        /*0076*/ 	.short	(.L_2209 - .L_2208)
	.align		4
.L_2208:
        /*0078*/ 	.word	index@(.nv.constant0._ZN2at6native29vectorized_elementwise_kernelILi2ENS0_13AUnaryFunctorIN3c108BFloat16ES4_S4_ZZZNS0_21heaviside_kernel_cudaERNS_18TensorIteratorBaseEENKUlvE_clEvENKUlvE8_clEvEUlS4_S4_E_EESt5arrayIPcLm2EEEEviT0_T1_)
        /*007c*/ 	.short	0x0380
        /*007e*/ 	.short	0x0018


	//----- nvinfo : EIATTR_SW_WAR
	.align		4
.L_2209:
        /*0080*/ 	.byte	0x04, 0x36
        /*0082*/ 	.short	(.L_2211 - .L_2210)
.L_2210:
        /*0084*/ 	.word	0x00000008
.L_2211:


//--------------------- .nv.info._ZN2at6native29vectorized_elementwise_kernelILi4ENS0_13AUnaryFunctorIN3c108BFloat16ES4_S4_ZZZNS0_21heaviside_kernel_cudaERNS_18TensorIteratorBaseEENKUlvE_clEvENKUlvE8_clEvEUlS4_S4_E_EESt5arrayIPcLm2EEEEviT0_T1_ --------------------------
	.section	.nv.info._ZN2at6native29vectorized_elementwise_kernelILi4ENS0_13AUnaryFunctorIN3c108BFloat16ES4_S4_ZZZNS0_21heaviside_kernel_cudaERNS_18TensorIteratorBaseEENKUlvE_clEvENKUlvE8_clEvEUlS4_S4_E_EESt5arrayIPcLm2EEEEviT0_T1_,"",@"SHT_CUDA_INFO"
	.sectionflags	@""
	.align	4


	//----- nvinfo : EIATTR_CUDA_API_VERSION
	.align		4
        /*0000*/ 	.byte	0x04, 0x37
        /*0002*/ 	.short	(.L_2213 - .L_2212)
.L_2212:
        /*0004*/ 	.word	0x00000082


	//----- nvinfo : EIATTR_KPARAM_INFO
	.align		4
.L_2213:
        /*0008*/ 	.byte	0x04, 0x17
        /*000a*/ 	.short	(.L_2215 - .L_2214)
.L_2214:
        /*000c*/ 	.word	0x00000000
        /*0010*/ 	.short	0x0002
        /*0012*/ 	.short	0x0008
        /*0014*/ 	.byte	0x00, 0xf0, 0x41, 0x00


	//----- nvinfo : EIATTR_KPARAM_INFO
	.align		4
.L_2215:
        /*0018*/ 	.byte	0x04, 0x17
        /*001a*/ 	.short	(.L_2217 - .L_2216)
.L_2216:
        /*001c*/ 	.word	0x00000000
        /*0020*/ 	.short	0x0001
        /*0022*/ 	.short	0x0004
        /*0024*/ 	.byte	0x00, 0xf0, 0x11, 0x00


	//----- nvinfo : EIATTR_KPARAM_INFO
	.align		4
.L_2217:
        /*0028*/ 	.byte	0x04, 0x17
        /*002a*/ 	.short	(.L_2219 - .L_2218)
.L_2218:
        /*002c*/ 	.word	0x00000000
        /*0030*/ 	.short	0x0000
        /*0032*/ 	.short	0x0000
        /*0034*/ 	.byte	0x00, 0xf0, 0x11, 0x00


	//----- nvinfo : EIATTR_SPARSE_MMA_MASK
	.align		4
.L_2219:
        /*0038*/ 	.byte	0x03, 0x50
        /*003a*/ 	.short	0x0000


	//----- nvinfo : EIATTR_MAXREG_COUNT
	.align		4
        /*003c*/ 	.byte	0x03, 0x1b
        /*003e*/ 	.short	0x00ff


	//----- nvinfo : EIATTR_MERCURY_ISA_VERSION
	.align		4
        /*0040*/ 	.byte	0x03, 0x5f
        /*0042*/ 	.short	0x0101


	//----- nvinfo : EIATTR_VRC_CTA_INIT_COUNT
	.align		4
        /*0044*/ 	.byte	0x02, 0x4a
	.zero		1
	.zero		1


	//----- nvinfo : EIATTR_EXIT_INSTR_OFFSETS
	.align		4
        /*0048*/ 	.byte	0x04, 0x1c
        /*004a*/ 	.short	(.L_2221 - .L_2220)


	//   ....[0]....
.L_2220:
        /*004c*/ 	.word	0x00000c60


	//   ....[1]....
        /*0050*/ 	.word	0x00000cb0


	//   ....[2]....
        /*0054*/ 	.word	0x00000ea0


	//----- nvinfo : EIATTR_MAX_THREADS
	.align		4
.L_2221:
        /*0058*/ 	.byte	0x04, 0x05
        /*005a*/ 	.short	(.L_2223 - .L_2222)
.L_2222:
        /*005c*/ 	.word	0x00000080
        /*0060*/ 	.word	0x00000001
        /*0064*/ 	.word	0x00000001


	//----- nvinfo : EIATTR_CRS_STACK_SIZE
	.align		4
.L_2223:
        /*0068*/ 	.byte	0x04, 0x1e
        /*006a*/ 	.short	(.L_2225 - .L_2224)
.L_2224:
        /*006c*/ 	.word	0x00000000


	//----- nvinfo : EIATTR_CBANK_PARAM_SIZE
	.align		4
.L_2225:
        /*0070*/ 	.byte	0x03, 0x19
        /*0072*/ 	.short	0x0018


	//----- nvinfo : EIATTR_PARAM_CBANK
	.align		4
        /*0074*/ 	.byte	0x04, 0x0a
        /*0076*/ 	.short	(.L_2227 - .L_2226)
	.align		4
.L_2226:
        /*0078*/ 	.word	index@(.nv.constant0._ZN2at6native29vectorized_elementwise_kernelILi4ENS0_13AUnaryFunctorIN3c108BFloat16ES4_S4_ZZZNS0_21heaviside_kernel_cudaERNS_18TensorIteratorBaseEENKUlvE_clEvENKUlvE8_clEvEUlS4_S4_E_EESt5arrayIPcLm2EEEEviT0_T1_)
        /*007c*/ 	.short	0x0380
        /*007e*/ 	.short	0x0018


	//----- nvinfo : EIATTR_SW_WAR
	.align		4
.L_2227:
        /*0080*/ 	.byte	0x04, 0x36
        /*0082*/ 	.short	(.L_2229 - .L_2228)
.L_2228:
        /*0084*/ 	.word	0x00000008
.L_2229:


//--------------------- .nv.info._ZN2at6native29vectorized_elementwise_kernelILi8ENS0_13AUnaryFunctorIN3c108BFloat16ES4_S4_ZZZNS0_21heaviside_kernel_cudaERNS_18TensorIteratorBaseEENKUlvE_clEvENKUlvE8_clEvEUlS4_S4_E_EESt5arrayIPcLm2EEEEviT0_T1_ --------------------------
	.section	.nv.info._ZN2at6native29vectorized_elementwise_kernelILi8ENS0_13AUnaryFunctorIN3c108BFloat16ES4_S4_ZZZNS0_21heaviside_kernel_cudaERNS_18TensorIteratorBaseEENKUlvE_clEvENKUlvE8_clEvEUlS4_S4_E_EESt5arrayIPcLm2EEEEviT0_T1_,"",@"SHT_CUDA_INFO"
	.sectionflags	@""
	.align	4


	//----- nvinfo : EIATTR_CUDA_API_VERSION
	.align		4
        /*0000*/ 	.byte	0x04, 0x37
        /*0002*/ 	.short	(.L_2231 - .L_2230)
.L_2230:
        /*0004*/ 	.word	0x00000082


	//----- nvinfo : EIATTR_KPARAM_INFO
	.align		4
.L_2231:
        /*0008*/ 	.byte	0x04, 0x17
        /*000a*/ 	.short	(.L_2233 - .L_2232)
.L_2232:
        /*000c*/ 	.word	0x00000000
        /*0010*/ 	.short	0x0002
        /*0012*/ 	.short	0x0008
        /*0014*/ 	.byte	0x00, 0xf0, 0x41, 0x00


	//----- nvinfo : EIATTR_KPARAM_INFO
	.align		4
.L_2233:
        /*0018*/ 	.byte	0x04, 0x17
        /*001a*/ 	.short	(.L_2235 - .L_2234)
.L_2234:
        /*001c*/ 	.word	0x00000000
        /*0020*/ 	.short	0x0001
        /*0022*/ 	.short	0x0004
        /*0024*/ 	.byte	0x00, 0xf0, 0x11, 0x00


	//----- nvinfo : EIATTR_KPARAM_INFO
	.align		4
.L_2235:
        /*0028*/ 	.byte	0x04, 0x17
        /*002a*/ 	.short	(.L_2237 - .L_2236)
.L_2236:
        /*002c*/ 	.word	0x00000000
        /*0030*/ 	.short	0x0000
        /*0032*/ 	.short	0x0000
        /*0034*/ 	.byte	0x00, 0xf0, 0x11, 0x00


	//----- nvinfo : EIATTR_SPARSE_MMA_MASK
	.align		4
.L_2237:
        /*0038*/ 	.byte	0x03, 0x50
        /*003a*/ 	.short	0x0000


	//----- nvinfo : EIATTR_MAXREG_COUNT
	.align		4
        /*003c*/ 	.byte	0x03, 0x1b
        /*003e*/ 	.short	0x00ff


	//----- nvinfo : EIATTR_MERCURY_ISA_VERSION
	.align		4
        /*0040*/ 	.byte	0x03, 0x5f
        /*0042*/ 	.short	0x0101


	//----- nvinfo : EIATTR_VRC_CTA_INIT_COUNT
	.align		4
        /*0044*/ 	.byte	0x02, 0x4a
	.zero		1
	.zero		1


	//----- nvinfo : EIATTR_EXIT_INSTR_OFFSETS
	.align		4
        /*0048*/ 	.byte	0x04, 0x1c
        /*004a*/ 	.short	(.L_2239 - .L_2238)


	//   ....[0]....
.L_2238:
        /*004c*/ 	.word	0x00000010


	//----- nvinfo : EIATTR_MAX_THREADS
	.align		4
.L_2239:
        /*0050*/ 	.byte	0x04, 0x05
        /*0052*/ 	.short	(.L_2241 - .L_2240)
.L_2240:
        /*0054*/ 	.word	0x00000080
        /*0058*/ 	.word	0x00000001
        /*005c*/ 	.word	0x00000001


	//----- nvinfo : EIATTR_CBANK_PARAM_SIZE
	.align		4
.L_2241:
        /*0060*/ 	.byte	0x03, 0x19
        /*0062*/ 	.short	0x0018


	//----- nvinfo : EIATTR_PARAM_CBANK
	.align		4
        /*0064*/ 	.byte	0x04, 0x0a
        /*0066*/ 	.short	(.L_2243 - .L_2242)
	.align		4
.L_2242:
        /*0068*/ 	.word	index@(.nv.constant0._ZN2at6native29vectorized_elementwise_kernelILi8ENS0_13AUnaryFunctorIN3c108BFloat16ES4_S4_ZZZNS0_21heaviside_kernel_cudaERNS_18TensorIteratorBaseEENKUlvE_clEvENKUlvE8_clEvEUlS4_S4_E_EESt5arrayIPcLm2EEEEviT0_T1_)
        /*006c*/ 	.short	0x0380
        /*006e*/ 	.short	0x0018


	//----- nvinfo : EIATTR_SW_WAR
	.align		4
.L_2243:
        /*0070*/ 	.byte	0x04, 0x36
        /*0072*/ 	.short	(.L_2245 - .L_2244)
.L_2244:
        /*0074*/ 	.word	0x00000008
.L_2245:


//--------------------- .nv.info._ZN2at6native18elementwise_kernelILi128ELi4EZNS0_15gpu_kernel_implINS0_13BinaryFunctorIbbbZZZNS0_21heaviside_kernel_cudaERNS_18TensorIteratorBaseEENKUlvE_clEvENKUlvE7_clEvEUlbbE_EEEEvS5_RKT_EUliE_EEviT1_ --------------------------
	.section	.nv.info._ZN2at6native18elementwise_kernelILi128ELi4EZNS0_15gpu_kernel_implINS0_13BinaryFunctorIbbbZZZNS0_21heaviside_kernel_cudaERNS_18TensorIteratorBaseEENKUlvE_clEvENKUlvE7_clEvEUlbbE_EEEEvS5_RKT_EUliE_EEviT1_,"",@"SHT_CUDA_INFO"
	.sectionflags	@""
	.align	4


	//----- nvinfo : EIATTR_CUDA_API_VERSION
	.align		4
        /*0000*/ 	.byte	0x04, 0x37
        /*0002*/ 	.short	(.L_2247 - .L_2246)
.L_2246:
        /*0004*/ 	.word	0x00000082


	//----- nvinfo : EIATTR_KPARAM_INFO
	.align		4
.L_2247:
        /*0008*/ 	.byte	0x04, 0x17
        /*000a*/ 	.short	(.L_2249 - .L_2248)
.L_2248:
        /*000c*/ 	.word	0x00000000
        /*0010*/ 	.short	0x0001
        /*0012*/ 	.short	0x0008
        /*0014*/ 	.byte	0x00, 0xf0, 0x21, 0x0a


	//----- nvinfo : EIATTR_KPARAM_INFO
	.align		4
.L_2249:
        /*0018*/ 	.byte	0x04, 0x17
        /*001a*/ 	.short	(.L_2251 - .L_2250)
.L_2250:
        /*001c*/ 	.word	0x00000000
        /*0020*/ 	.short	0x0000
        /*0022*/ 	.short	0x0000
        /*0024*/ 	.byte	0x00, 0xf0, 0x11, 0x00


	//----- nvinfo : EIATTR_SPARSE_MMA_MASK
	.align		4
.L_2251:
        /*0028*/ 	.byte	0x03, 0x50
        /*002a*/ 	.short	0x0000


	//----- nvinfo : EIATTR_MAXREG_COUNT
	.align		4
        /*002c*/ 	.byte	0x03, 0x1b
        /*002e*/ 	.short	0x0080


	//----- nvinfo : EIATTR_EXTERNS
	.align		4
        /*0030*/ 	.byte	0x04, 0x0f
        /*0032*/ 	.short	(.L_2253 - .L_2252)


	//   ....[0]....
	.align		4
.L_2252:
        /*0034*/ 	.word	index@(__assertfail)


	//----- nvinfo : EIATTR_MERCURY_ISA_VERSION
	.align		4
.L_2253:
        /*0038*/ 	.byte	0x03, 0x5f
        /*003a*/ 	.short	0x0101


	//----- nvinfo : EIATTR_VRC_CTA_INIT_COUNT
	.align		4
        /*003c*/ 	.byte	0x02, 0x4a
	.zero		1
	.zero		1


	//----- nvinfo : EIATTR_SYSCALL_OFFSETS
	.align		4
        /*0040*/ 	.byte	0x04, 0x46
        /*0042*/ 	.short	(.L_2255 - .L_2254)


	//   ....[0]....
.L_2254:
        /*0044*/ 	.word	0x000021f0


	//   ....[1]....
        /*0048*/ 	.word	0x00002c90


	//   ....[2]....
        /*004c*/ 	.word	0x00003970


	//   ....[3]....
        /*0050*/ 	.word	0x00005c50


	//   ....[4]....
        /*0054*/ 	.word	0x000066e0


	//   ....[5]....
        /*0058*/ 	.word	0x00007290


	//   ....[6]....
        /*005c*/ 	.word	0x00009660


	//   ....[7]....
        /*0060*/ 	.word	0x0000a0f0


	//   ....[8]....
        /*0064*/ 	.word	0x0000aca0


	//   ....[9]....
        /*0068*/ 	.word	0x0000d090


	//   ....[10]....
        /*006c*/ 	.word	0x0000db20


	//   ....[11]....
        /*0070*/ 	.word	0x0000e690


	//----- nvinfo : EIATTR_EXIT_INSTR_OFFSETS
	.align		4
.L_2255:
        /*0074*/ 	.byte	0x04, 0x1c
        /*0076*/ 	.short	(.L_2257 - .L_2256)


	//   ....[0]....
.L_2256:
        /*0078*/ 	.word	0x0000af30


	//   ....[1]....
        /*007c*/ 	.word	0x0000dcb0


	//   ....[2]....
        /*0080*/ 	.word	0x0000dcd0


	//   ....[3]....
        /*0084*/ 	.word	0x0000dd60


	//   ....[4]....
        /*0088*/ 	.word	0x0000dd80


	//   ....[5]....
        /*008c*/ 	.word	0x0000dda0


	//   ....[6]....
        /*0090*/ 	.word	0x0000de30


	//   ....[7]....
        /*0094*/ 	.word	0x0000de70


	//   ....[8]....
        /*0098*/ 	.word	0x0000df10


	//   ....[9]....
        /*009c*/ 	.word	0x0000df60


	//   ....[10]....
        /*00a0*/ 	.word	0x0000df90


	//   ....[11]....
        /*00a4*/ 	.word	0x0000e050


	//   ....[12]....
        /*00a8*/ 	.word	0x0000e190


	//   ....[13]....
        /*00ac*/ 	.word	0x0000e2d0


	//   ....[14]....
        /*00b0*/ 	.word	0x0000e420


	//   ....[15]....
        /*00b4*/ 	.word	0x0000e450


	//   ....[16]....
        /*00b8*/ 	.word	0x0000e470


	//   ....[17]....
        /*00bc*/ 	.word	0x0000e4f0


	//   ....[18]....
        /*00c0*/ 	.word	0x0000e530


	//   ....[19]....
        /*00c4*/ 	.word	0x0000e6a0


	//   ....[20]....
        /*00c8*/ 	.word	0x0000e780


	//   ....[21]....
        /*00cc*/ 	.word	0x0000e820


	//   ....[22]....
        /*00d0*/ 	.word	0x0000e850


	//   ....[23]....
        /*00d4*/ 	.word	0x0000e8a0


	//   ....[24]....
        /*00d8*/ 	.word	0x0000e8e0


	//----- nvinfo : EIATTR_MAX_THREADS
	.align		4
.L_2257:
        /*00dc*/ 	.byte	0x04, 0x05
        /*00de*/ 	.short	(.L_2259 - .L_2258)
.L_2258:
        /*00e0*/ 	.word	0x00000080
        /*00e4*/ 	.word	0x00000001
        /*00e8*/ 	.word	0x00000001


	//----- nvinfo : EIATTR_CRS_STACK_SIZE
	.align		4
.L_2259:
        /*00ec*/ 	.byte	0x04, 0x1e
        /*00ee*/ 	.short	(.L_2261 - .L_2260)
.L_2260:
        /*00f0*/ 	.word	0x00000000


	//----- nvinfo : EIATTR_CBANK_PARAM_SIZE
	.align		4
.L_2261:
        /*00f4*/ 	.byte	0x03, 0x19
        /*00f6*/ 	.short	0x0290


	//----- nvinfo : EIATTR_PARAM_CBANK
	.align		4
        /*00f8*/ 	.byte	0x04, 0x0a
        /*00fa*/ 	.short	(.L_2263 - .L_2262)
	.align		4
.L_2262:
        /*00fc*/ 	.word	index@(.nv.constant0._ZN2at6native18elementwise_kernelILi128ELi4EZNS0_15gpu_kernel_implINS0_13BinaryFunctorIbbbZZZNS0_21heaviside_kernel_cudaERNS_18TensorIteratorBaseEENKUlvE_clEvENKUlvE7_clEvEUlbbE_EEEEvS5_RKT_EUliE_EEviT1_)
        /*0100*/ 	.short	0x0380
        /*0102*/ 	.short	0x0290


	//----- nvinfo : EIATTR_SW_WAR
	.align		4
.L_2263:
        /*0104*/ 	.byte	0x04, 0x36
        /*0106*/ 	.short	(.L_2265 - .L_2264)
.L_2264:
        /*0108*/ 	.word	0x00000008
.L_2265:


//--------------------- .nv.info._ZN2at6native27unrolled_elementwise_kernelINS0_13BinaryFunctorIbbbZZZNS0_21heaviside_kernel_cudaERNS_18TensorIteratorBaseEENKUlvE_clEvENKUlvE7_clEvEUlbbE_EESt5arrayIPcLm3EELi4E23TrivialOffsetCalculatorILi2EjESC_ILi1EjENS0_6memory12LoadWithCastILi2EEENSF_13StoreWithCastILi1EEEEEviT_T0_T2_T3_T4_T5_ --------------------------
	.section	.nv.info._ZN2at6native27unrolled_elementwise_kernelINS0_13BinaryFunctorIbbbZZZNS0_21heaviside_kernel_cudaERNS_18TensorIteratorBaseEENKUlvE_clEvENKUlvE7_clEvEUlbbE_EESt5arrayIPcLm3EELi4E23TrivialOffsetCalculatorILi2EjESC_ILi1EjENS0_6memory12LoadWithCastILi2EEENSF_13StoreWithCastILi1EEEEEviT_T0_T2_T3_T4_T5_,"",@"SHT_CUDA_INFO"
	.sectionflags	@""
	.align	4


	//----- nvinfo : EIATTR_CUDA_API_VERSION
	.align		4
        /*0000*/ 	.byte	0x04, 0x37
        /*0002*/ 	.short	(.L_2267 - .L_2266)
.L_2266:
        /*0004*/ 	.word	0x00000082


	//----- nvinfo : EIATTR_KPARAM_INFO
	.align		4
.L_2267:
        /*0008*/ 	.byte	0x04, 0x17
        /*000a*/ 	.short	(.L_2269 - .L_2268)
.L_2268:
        /*000c*/ 	.word	0x00000000
        /*0010*/ 	.short	0x0006
        /*0012*/ 	.short	0x0030
        /*0014*/ 	.byte	0x00, 0xf0, 0x21, 0x00


	//----- nvinfo : EIATTR_KPARAM_INFO
	.align		4
.L_2269:
        /*0018*/ 	.byte	0x04, 0x17
        /*001a*/ 	.short	(.L_2271 - .L_2270)
.L_2270:
        /*001c*/ 	.word	0x00000000
        /*0020*/ 	.short	0x0005
        /*0022*/ 	.short	0x0024
        /*0024*/ 	.byte	0x00, 0xf0, 0x31, 0x00


	//----- nvinfo : EIATTR_KPARAM_INFO
	.align		4
.L_2271:
        /*0028*/ 	.byte	0x04, 0x17
        /*002a*/ 	.short	(.L_2273 - .L_2272)
.L_2272:
        /*002c*/ 	.word	0x00000000
        /*0030*/ 	.short	0x0004
        /*0032*/ 	.short	0x0021
        /*0034*/ 	.byte	0x00, 0xf0, 0x05, 0x00


	//----- nvinfo : EIATTR_KPARAM_INFO
	.align		4
.L_2273:
        /*0038*/ 	.byte	0x04, 0x17
        /*003a*/ 	.short	(.L_2275 - .L_2274)
.L_2274:
        /*003c*/ 	.word	0x00000000
        /*0040*/ 	.short	0x0003
        /*0042*/ 	.short	0x0020
        /*0044*/ 	.byte	0x00, 0xf0, 0x05, 0x00


	//----- nvinfo : EIATTR_KPARAM_INFO
	.align		4
.L_2275:
        /*0048*/ 	.byte	0x04, 0x17
        /*004a*/ 	.short	(.L_2277 - .L_2276)
.L_2276:
        /*004c*/ 	.word	0x00000000
        /*0050*/ 	.short	0x0002
        /*0052*/ 	.short	0x0008
        /*0054*/ 	.byte	0x00, 0xf0, 0x61, 0x00


	//----- nvinfo : EIATTR_KPARAM_INFO
	.align		4
.L_2277:
        /*0058*/ 	.byte	0x04, 0x17
        /*005a*/ 	.short	(.L_2279 - .L_2278)
.L_2278:
        /*005c*/ 	.word	0x00000000
        /*0060*/ 	.short	0x0001
        /*0062*/ 	.short	0x0004
        /*0064*/ 	.byte	0x00, 0xf0, 0x05, 0x00


	//----- nvinfo : EIATTR_KPARAM_INFO
	.align		4
.L_2279:
        /*0068*/ 	.byte	0x04, 0x17
        /*006a*/ 	.short	(.L_2281 - .L_2280)
.L_2280:
        /*006c*/ 	.word	0x00000000
        /*0070*/ 	.short	0x0000
        /*0072*/ 	.short	0x0000
        /*0074*/ 	.byte	0x00, 0xf0, 0x11, 0x00


	//----- nvinfo : EIATTR_SPARSE_MMA_MASK
	.align		4
.L_2281:
        /*0078*/ 	.byte	0x03, 0x50
        /*007a*/ 	.short	0x0000


	//----- nvinfo : EIATTR_MAXREG_COUNT
	.align		4
        /*007c*/ 	.byte	0x03, 0x1b
        /*007e*/ 	.short	0x00ff


	//----- nvinfo : EIATTR_EXTERNS
	.align		4
        /*0080*/ 	.byte	0x04, 0x0f
        /*0082*/ 	.short	(.L_2283 - .L_2282)


	//   ....[0]....
	.align		4
.L_2282:
        /*0084*/ 	.word	index@(__assertfail)


	//----- nvinfo : EIATTR_MERCURY_ISA_VERSION
	.align		4
.L_2283:
        /*0088*/ 	.byte	0x03, 0x5f
        /*008a*/ 	.short	0x0101


	//----- nvinfo : EIATTR_VRC_CTA_INIT_COUNT
	.align		4
        /*008c*/ 	.byte	0x02, 0x4a
	.zero		1
	.zero		1


	//----- nvinfo : EIATTR_SYSCALL_OFFSETS
	.align		4
        /*0090*/ 	.byte	0x04, 0x46
        /*0092*/ 	.short	(.L_2285 - .L_2284)


	//   ....[0]....
.L_2284:
        /*0094*/ 	.word	0x00000aa0


	//   ....[1]....
        /*0098*/ 	.word	0x00001530


	//   ....[2]....
        /*009c*/ 	.word	0x00002070


	//   ....[3]....
        /*00a0*/ 	.word	0x00002b00


	//   ....[4]....
        /*00a4*/ 	.word	0x00003610


	//   ....[5]....
        /*00a8*/ 	.word	0x000040b0


	//   ....[6]....
        /*00ac*/ 	.word	0x00004bc0


	//   ....[7]....
        /*00b0*/ 	.word	0x00005660


	//   ....[8]....
        /*00b4*/ 	.word	0x00006480


	//   ....[9]....
        /*00b8*/ 	.word	0x00007190


	//   ....[10]....
        /*00bc*/ 	.word	0x00007f90


	//   ....[11]....
        /*00c0*/ 	.word	0x00008d60


	//----- nvinfo : EIATTR_EXIT_INSTR_OFFSETS
	.align		4
.L_2285:
        /*00c4*/ 	.byte	0x04, 0x1c
        /*00c6*/ 	.short	(.L_2287 - .L_2286)


	//   ....[0]....
.L_2286:
        /*00c8*/ 	.word	0x00008210


	//   ....[1]....
        /*00cc*/ 	.word	0x00008340


	//   ....[2]....
        /*00d0*/ 	.word	0x00008360


	//   ....[3]....
        /*00d4*/ 	.word	0x00008400


	//   ....[4]....
        /*00d8*/ 	.word	0x00008430


	//   ....[5]....
        /*00dc*/ 	.word	0x00008450


	//   ....[6]....
        /*00e0*/ 	.word	0x000084e0


	//   ....[7]....
        /*00e4*/ 	.word	0x00008520


	//   ....[8]....
        /*00e8*/ 	.word	0x000085c0


	//   ....[9]....
        /*00ec*/ 	.word	0x00008610


	//   ....[10]....
        /*00f0*/ 	.word	0x00008640


	//   ....[11]....
        /*00f4*/ 	.word	0x00008700


	//   ....[12]....
        /*00f8*/ 	.word	0x00008840


	//   ....[13]....
        /*00fc*/ 	.word	0x00008980


	//   ....[14]....
        /*0100*/ 	.word	0x00008ad0


	//   ....[15]....
        /*0104*/ 	.word	0x00008b10


	//   ....[16]....
        /*0108*/ 	.word	0x00008b40


	//   ....[17]....
        /*010c*/ 	.word	0x00008bc0


	//   ....[18]....
        /*0110*/ 	.word	0x00008c00


	//   ....[19]....
        /*0114*/ 	.word	0x00008d70


	//   ....[20]....
        /*0118*/ 	.word	0x00008e50


	//   ....[21]....
        /*011c*/ 	.word	0x00008ef0


	//   ....[22]....
        /*0120*/ 	.word	0x00008f20


	//   ....[23]....
        /*0124*/ 	.word	0x00008f70


	//   ....[24]....
        /*0128*/ 	.word	0x00008fb0


	//----- nvinfo : EIATTR_MAX_THREADS
	.align		4
.L_2287:
        /*012c*/ 	.byte	0x04, 0x05
        /*012e*/ 	.short	(.L_2289 - .L_2288)
.L_2288:
        /*0130*/ 	.word	0x00000080
        /*0134*/ 	.word	0x00000001
        /*0138*/ 	.word	0x00000001


	//----- nvinfo : EIATTR_CRS_STACK_SIZE
	.align		4
.L_2289:
        /*013c*/ 	.byte	0x04, 0x1e
        /*013e*/ 	.short	(.L_2291 - .L_2290)
.L_2290:
        /*0140*/ 	.word	0x00000000


	//----- nvinfo : EIATTR_CBANK_PARAM_SIZE
	.align		4
.L_2291:
        /*0144*/ 	.byte	0x03, 0x19
        /*0146*/ 	.short	0x0038


	//----- nvinfo : EIATTR_PARAM_CBANK
	.align		4
        /*0148*/ 	.byte	0x04, 0x0a
        /*014a*/ 	.short	(.L_2293 - .L_2292)
	.align		4
.L_2292:
        /*014c*/ 	.word	index@(.nv.constant0._ZN2at6native27unrolled_elementwise_kernelINS0_13BinaryFunctorIbbbZZZNS0_21heaviside_kernel_cudaERNS_18TensorIteratorBaseEENKUlvE_clEvENKUlvE7_clEvEUlbbE_EESt5arrayIPcLm3EELi4E23TrivialOffsetCalculatorILi2EjESC_ILi1EjENS0_6memory12LoadWithCastILi2EEENSF_13StoreWithCastILi1EEEEEviT_T0_T2_T3_T4_T5_)
        /*0150*/ 	.short	0x0380
        /*0152*/ 	.short	0x0038


	//----- nvinfo : EIATTR_SW_WAR
	.align		4
.L_2293:
        /*0154*/ 	.byte	0x04, 0x36
        /*0156*/ 	.short	(.L_2295 - .L_2294)
.L_2294:
        /*0158*/ 	.word	0x00000008
.L_2295:


//--------------------- .nv.info._ZN2at6native18elementwise_kernelILi128ELi4EZNS0_22gpu_kernel_impl_nocastINS0_13BinaryFunctorIbbbZZZNS0_21heaviside_kernel_cudaERNS_18TensorIteratorBaseEENKUlvE_clEvENKUlvE7_clEvEUlbbE_EEEEvS5_RKT_EUliE_EEviT1_ --------------------------
	.section	.nv.info._ZN2at6native18elementwise_kernelILi128ELi4EZNS0_22gpu_kernel_impl_nocastINS0_13BinaryFunctorIbbbZZZNS0_21heaviside_kernel_cudaERNS_18TensorIteratorBaseEENKUlvE_clEvENKUlvE7_clEvEUlbbE_EEEEvS5_RKT_EUliE_EEviT1_,"",@"SHT_CUDA_INFO"
	.sectionflags	@""
	.align	4


	//----- nvinfo : EIATTR_CUDA_API_VERSION
	.align		4
        /*0000*/ 	.byte	0x04, 0x37
        /*0002*/ 	.short	(.L_2297 - .L_2296)
.L_2296:
        /*0004*/ 	.word	0x00000082


	//----- nvinfo : EIATTR_KPARAM_INFO
	.align		4
.L_2297:
        /*0008*/ 	.byte	0x04, 0x17
        /*000a*/ 	.short	(.L_2299 - .L_2298)
.L_2298:
        /*000c*/ 	.word	0x00000000
        /*0010*/ 	.short	0x0001
        /*0012*/ 	.short	0x0008
        /*0014*/ 	.byte	0x00, 0xf0, 0x21, 0x0a


	//----- nvinfo : EIATTR_KPARAM_INFO
	.align		4
.L_2299:
        /*0018*/ 	.byte	0x04, 0x17
        /*001a*/ 	.short	(.L_2301 - .L_2300)
.L_2300:
        /*001c*/ 	.word	0x00000000
        /*0020*/ 	.short	0x0000
        /*0022*/ 	.short	0x0000
        /*0024*/ 	.byte	0x00, 0xf0, 0x11, 0x00


	//----- nvinfo : EIATTR_SPARSE_MMA_MASK
	.align		4
.L_2301:
        /*0028*/ 	.byte	0x03, 0x50
        /*002a*/ 	.short	0x0000


	//----- nvinfo : EIATTR_MAXREG_COUNT
	.align		4
        /*002c*/ 	.byte	0x03, 0x1b
        /*002e*/ 	.short	0x0080


	//----- nvinfo : EIATTR_MERCURY_ISA_VERSION
	.align		4
        /*0030*/ 	.byte	0x03, 0x5f
        /*0032*/ 	.short	0x0101


	//----- nvinfo : EIATTR_VRC_CTA_INIT_COUNT
	.align		4
        /*0034*/ 	.byte	0x02, 0x4a
	.zero		1
	.zero		1


	//----- nvinfo : EIATTR_EXIT_INSTR_OFFSETS
	.align		4
        /*0038*/ 	.byte	0x04, 0x1c
        /*003a*/ 	.short	(.L_2303 - .L_2302)


	//   ....[0]....
.L_2302:
        /*003c*/ 	.word	0x00000330


	//   ....[1]....
        /*0040*/ 	.word	0x000003c0


	//   ....[2]....
        /*0044*/ 	.word	0x000048d0


	//   ....[3]....
        /*0048*/ 	.word	0x00005f70


	//----- nvinfo : EIATTR_MAX_THREADS
	.align		4
.L_2303:
        /*004c*/ 	.byte	0x04, 0x05
        /*004e*/ 	.short	(.L_2305 - .L_2304)
.L_2304:
        /*0050*/ 	.word	0x00000080
        /*0054*/ 	.word	0x00000001
        /*0058*/ 	.word	0x00000001


	//----- nvinfo : EIATTR_CRS_STACK_SIZE
	.align		4
.L_2305:
        /*005c*/ 	.byte	0x04, 0x1e
        /*005e*/ 	.short	(.L_2307 - .L_2306)
.L_2306:
        /*0060*/ 	.word	0x00000000


	//----- nvinfo : EIATTR_CBANK_PARAM_SIZE
	.align		4
.L_2307:
        /*0064*/ 	.byte	0x03, 0x19
        /*0066*/ 	.short	0x0290


	//----- nvinfo : EIATTR_PARAM_CBANK
	.align		4
        /*0068*/ 	.byte	0x04, 0x0a
        /*006a*/ 	.short	(.L_2309 - .L_2308)
	.align		4
.L_2308:
        /*006c*/ 	.word	index@(.nv.constant0._ZN2at6native18elementwise_kernelILi128ELi4EZNS0_22gpu_kernel_impl_nocastINS0_13BinaryFunctorIbbbZZZNS0_21heaviside_kernel_cudaERNS_18TensorIteratorBaseEENKUlvE_clEvENKUlvE7_clEvEUlbbE_EEEEvS5_RKT_EUliE_EEviT1_)
        /*0070*/ 	.short	0x0380
        /*0072*/ 	.short	0x0290


	//----- nvinfo : EIATTR_SW_WAR
	.align		4
.L_2309:
        /*0074*/ 	.byte	0x04, 0x36
        /*0076*/ 	.short	(.L_2311 - .L_2310)
.L_2310:
        /*0078*/ 	.word	0x00000008
.L_2311:


//--------------------- .nv.info._ZN2at6native27unrolled_elementwise_kernelINS0_13BinaryFunctorIbbbZZZNS0_21heaviside_kernel_cudaERNS_18TensorIteratorBaseEENKUlvE_clEvENKUlvE7_clEvEUlbbE_EESt5arrayIPcLm3EELi4E23TrivialOffsetCalculatorILi2EjESC_ILi1EjENS0_6memory15LoadWithoutCastENSF_16StoreWithoutCastEEEviT_T0_T2_T3_T4_T5_ --------------------------
	.section	.nv.info._ZN2at6native27unrolled_elementwise_kernelINS0_13BinaryFunctorIbbbZZZNS0_21heaviside_kernel_cudaERNS_18TensorIteratorBaseEENKUlvE_clEvENKUlvE7_clEvEUlbbE_EESt5arrayIPcLm3EELi4E23TrivialOffsetCalculatorILi2EjESC_ILi1EjENS0_6memory15LoadWithoutCastENSF_16StoreWithoutCastEEEviT_T0_T2_T3_T4_T5_,"",@"SHT_CUDA_INFO"
	.sectionflags	@""
	.align	4


	//----- nvinfo : EIATTR_CUDA_API_VERSION
	.align		4
        /*0000*/ 	.byte	0x04, 0x37
        /*0002*/ 	.short	(.L_2313 - .L_2312)
.L_2312:
        /*0004*/ 	.word	0x00000082


	//----- nvinfo : EIATTR_KPARAM_INFO
	.align		4
.L_2313:
        /*0008*/ 	.byte	0x04, 0x17
        /*000a*/ 	.short	(.L_2315 - .L_2314)
.L_2314:
        /*000c*/ 	.word	0x00000000
        /*0010*/ 	.short	0x0006
        /*0012*/ 	.short	0x0023
        /*0014*/ 	.byte	0x00, 0xf0, 0x05, 0x00


	//----- nvinfo : EIATTR_KPARAM_INFO
	.align		4
.L_2315:
        /*0018*/ 	.byte	0x04, 0x17
        /*001a*/ 	.short	(.L_2317 - .L_2316)
.L_2316:
        /*001c*/ 	.word	0x00000000
        /*0020*/ 	.short	0x0005
        /*0022*/ 	.short	0x0022
        /*0024*/ 	.byte	0x00, 0xf0, 0x05, 0x00


	//----- nvinfo : EIATTR_KPARAM_INFO
	.align		4
.L_2317:
        /*0028*/ 	.byte	0x04, 0x17
        /*002a*/ 	.short	(.L_2319 - .L_2318)
.L_2318:
        /*002c*/ 	.word	0x00000000
        /*0030*/ 	.short	0x0004
        /*0032*/ 	.short	0x0021
        /*0034*/ 	.byte	0x00, 0xf0, 0x05, 0x00


	//----- nvinfo : EIATTR_KPARAM_INFO
	.align		4
.L_2319:
        /*0038*/ 	.byte	0x04, 0x17
        /*003a*/ 	.short	(.L_2321 - .L_2320)
.L_2320:
        /*003c*/ 	.word	0x00000000
        /*0040*/ 	.short	0x0003
        /*0042*/ 	.short	0x0020
        /*0044*/ 	.byte	0x00, 0xf0, 0x05, 0x00


	//----- nvinfo : EIATTR_KPARAM_INFO
	.align		4
.L_2321:
        /*0048*/ 	.byte	0x04, 0x17
        /*004a*/ 	.short	(.L_2323 - .L_2322)
.L_2322:
        /*004c*/ 	.word	0x00000000
        /*0050*/ 	.short	0x0002
        /*0052*/ 	.short	0x0008
        /*0054*/ 	.byte	0x00, 0xf0, 0x61, 0x00


	//----- nvinfo : EIATTR_KPARAM_INFO
	.align		4
.L_2323:
        /*0058*/ 	.byte	0x04, 0x17
        /*005a*/ 	.short	(.L_2325 - .L_2324)
.L_2324:
        /*005c*/ 	.word	0x00000000
        /*0060*/ 	.short	0x0001
        /*0062*/ 	.short	0x0004
        /*0064*/ 	.byte	0x00, 0xf0, 0x05, 0x00


	//----- nvinfo : EIATTR_KPARAM_INFO
	.align		4
.L_2325:
        /*0068*/ 	.byte	0x04, 0x17
        /*006a*/ 	.short	(.L_2327 - .L_2326)
.L_2326:
        /*006c*/ 	.word	0x00000000
        /*0070*/ 	.short	0x0000
        /*0072*/ 	.short	0x0000
        /*0074*/ 	.byte	0x00, 0xf0, 0x11, 0x00


	//----- nvinfo : EIATTR_SPARSE_MMA_MASK
	.align		4
.L_2327:
        /*0078*/ 	.byte	0x03, 0x50
        /*007a*/ 	.short	0x0000


	//----- nvinfo : EIATTR_MAXREG_COUNT
	.align		4
        /*007c*/ 	.byte	0x03, 0x1b
        /*007e*/ 	.short	0x00ff


	//----- nvinfo : EIATTR_MERCURY_ISA_VERSION
	.align		4
        /*0080*/ 	.byte	0x03, 0x5f
        /*0082*/ 	.short	0x0101


	//----- nvinfo : EIATTR_VRC_CTA_INIT_COUNT
	.align		4
        /*0084*/ 	.byte	0x02, 0x4a
	.zero		1
	.zero		1


	//----- nvinfo : EIATTR_EXIT_INSTR_OFFSETS
	.align		4
        /*0088*/ 	.byte	0x04, 0x1c
        /*008a*/ 	.short	(.L_2329 - .L_2328)


	//   ....[0]....
.L_2328:
        /*008c*/ 	.word	0x00000750


	//   ....[1]....
        /*0090*/ 	.word	0x000007b0


	//----- nvinfo : EIATTR_MAX_THREADS
	.align		4
.L_2329:
        /*0094*/ 	.byte	0x04, 0x05
        /*0096*/ 	.short	(.L_2331 - .L_2330)
.L_2330:
        /*0098*/ 	.word	0x00000080
        /*009c*/ 	.word	0x00000001
        /*00a0*/ 	.word	0x00000001


	//----- nvinfo : EIATTR_CRS_STACK_SIZE
	.align		4
.L_2331:
        /*00a4*/ 	.byte	0x04, 0x1e
        /*00a6*/ 	.short	(.L_2333 - .L_2332)
.L_2332:
        /*00a8*/ 	.word	0x00000000


	//----- nvinfo : EIATTR_CBANK_PARAM_SIZE
	.align		4
.L_2333:
        /*00ac*/ 	.byte	0x03, 0x19
        /*00ae*/ 	.short	0x0024


	//----- nvinfo : EIATTR_PARAM_CBANK
	.align		4
        /*00b0*/ 	.byte	0x04, 0x0a
        /*00b2*/ 	.short	(.L_2335 - .L_2334)
	.align		4
.L_2334:
        /*00b4*/ 	.word	index@(.nv.constant0._ZN2at6native27unrolled_elementwise_kernelINS0_13BinaryFunctorIbbbZZZNS0_21heaviside_kernel_cudaERNS_18TensorIteratorBaseEENKUlvE_clEvENKUlvE7_clEvEUlbbE_EESt5arrayIPcLm3EELi4E23TrivialOffsetCalculatorILi2EjESC_ILi1EjENS0_6memory15LoadWithoutCastENSF_16StoreWithoutCastEEEviT_T0_T2_T3_T4_T5_)
        /*00b8*/ 	.short	0x0380
        /*00ba*/ 	.short	0x0024


	//----- nvinfo : EIATTR_SW_WAR
	.align		4
.L_2335:
        /*00bc*/ 	.byte	0x04, 0x36
        /*00be*/ 	.short	(.L_2337 - .L_2336)
.L_2336:
        /*00c0*/ 	.word	0x00000008
.L_2337:


//--------------------- .nv.info._ZN2at6native29vectorized_elementwise_kernelILi2ENS0_13BinaryFunctorIbbbZZZNS0_21heaviside_kernel_cudaERNS_18TensorIteratorBaseEENKUlvE_clEvENKUlvE7_clEvEUlbbE_EESt5arrayIPcLm3EEEEviT0_T1_ --------------------------
	.section	.nv.info._ZN2at6native29vectorized_elementwise_kernelILi2ENS0_13BinaryFunctorIbbbZZZNS0_21heaviside_kernel_cudaERNS_18TensorIteratorBaseEENKUlvE_clEvENKUlvE7_clEvEUlbbE_EESt5arrayIPcLm3EEEEviT0_T1_,"",@"SHT_CUDA_INFO"
	.sectionflags	@""
	.align	4


	//----- nvinfo : EIATTR_CUDA_API_VERSION
	.align		4
        /*0000*/ 	.byte	0x04, 0x37
        /*0002*/ 	.short	(.L_2339 - .L_2338)
.L_2338:
        /*0004*/ 	.word	0x00000082


	//----- nvinfo : EIATTR_KPARAM_INFO
	.align		4
.L_2339:
        /*0008*/ 	.byte	0x04, 0x17
        /*000a*/ 	.short	(.L_2341 - .L_2340)
.L_2340:
        /*000c*/ 	.word	0x00000000
        /*0010*/ 	.short	0x0002
        /*0012*/ 	.short	0x0008
        /*0014*/ 	.byte	0x00, 0xf0, 0x61, 0x00


	//----- nvinfo : EIATTR_KPARAM_INFO
	.align		4
.L_2341:
        /*0018*/ 	.byte	0x04, 0x17
        /*001a*/ 	.short	(.L_2343 - .L_2342)
.L_2342:
        /*001c*/ 	.word	0x00000000
        /*0020*/ 	.short	0x0001
        /*0022*/ 	.short	0x0004
        /*0024*/ 	.byte	0x00, 0xf0, 0x05, 0x00


	//----- nvinfo : EIATTR_KPARAM_INFO
	.align		4
.L_2343:
        /*0028*/ 	.byte	0x04, 0x17
        /*002a*/ 	.short	(.L_2345 - .L_2344)
.L_2344:
        /*002c*/ 	.word	0x00000000
        /*0030*/ 	.short	0x0000
        /*0032*/ 	.short	0x0000
        /*0034*/ 	.byte	0x00, 0xf0, 0x11, 0x00


	//----- nvinfo : EIATTR_SPARSE_MMA_MASK
	.align		4
.L_2345:
        /*0038*/ 	.byte	0x03, 0x50
        /*003a*/ 	.short	0x0000


	//----- nvinfo : EIATTR_MAXREG_COUNT
	.align		4
        /*003c*/ 	.byte	0x03, 0x1b
        /*003e*/ 	.short	0x00ff


	//----- nvinfo : EIATTR_MERCURY_ISA_VERSION
	.align		4
        /*0040*/ 	.byte	0x03, 0x5f
        /*0042*/ 	.short	0x0101


	//----- nvinfo : EIATTR_VRC_CTA_INIT_COUNT
	.align		4
        /*0044*/ 	.byte	0x02, 0x4a
	.zero		1
	.zero		1


	//----- nvinfo : EIATTR_EXIT_INSTR_OFFSETS
	.align		4
        /*0048*/ 	.byte	0x04, 0x1c
        /*004a*/ 	.short	(.L_2347 - .L_2346)


	//   ....[0]....
.L_2346:
        /*004c*/ 	.word	0x00000e80


	//   ....[1]....
        /*0050*/ 	.word	0x00000ee0


	//   ....[2]....
        /*0054*/ 	.word	0x00001310


	//----- nvinfo : EIATTR_MAX_THREADS
	.align		4
.L_2347:
        /*0058*/ 	.byte	0x04, 0x05
        /*005a*/ 	.short	(.L_2349 - .L_2348)
.L_2348:
        /*005c*/ 	.word	0x00000080
        /*0060*/ 	.word	0x00000001
        /*0064*/ 	.word	0x00000001


	//----- nvinfo : EIATTR_CRS_STACK_SIZE
	.align		4
.L_2349:
        /*0068*/ 	.byte	0x04, 0x1e
        /*006a*/ 	.short	(.L_2351 - .L_2350)
.L_2350:
        /*006c*/ 	.word	0x00000000


	//----- nvinfo : EIATTR_CBANK_PARAM_SIZE
	.align		4
.L_2351:
        /*0070*/ 	.byte	0x03, 0x19
        /*0072*/ 	.short	0x0020


	//----- nvinfo : EIATTR_PARAM_CBANK
	.align		4
        /*0074*/ 	.byte	0x04, 0x0a
        /*0076*/ 	.short	(.L_2353 - .L_2352)
	.align		4
.L_2352:
        /*0078*/ 	.word	index@(.nv.constant0._ZN2at6native29vectorized_elementwise_kernelILi2ENS0_13BinaryFunctorIbbbZZZNS0_21heaviside_kernel_cudaERNS_18TensorIteratorBaseEENKUlvE_clEvENKUlvE7_clEvEUlbbE_EESt5arrayIPcLm3EEEEviT0_T1_)
        /*007c*/ 	.short	0x0380
        /*007e*/ 	.short	0x0020


	//----- nvinfo : EIATTR_SW_WAR
	.align		4
.L_2353:
        /*0080*/ 	.byte	0x04, 0x36
        /*0082*/ 	.short	(.L_2355 - .L_2354)
.L_2354:
        /*0084*/ 	.word	0x00000008
.L_2355:


//--------------------- .nv.info._ZN2at6native29vectorized_elementwise_kernelILi4ENS0_13BinaryFunctorIbbbZZZNS0_21heaviside_kernel_cudaERNS_18TensorIteratorBaseEENKUlvE_clEvENKUlvE7_clEvEUlbbE_EESt5arrayIPcLm3EEEEviT0_T1_ --------------------------
	.section	.nv.info._ZN2at6native29vectorized_elementwise_kernelILi4ENS0_13BinaryFunctorIbbbZZZNS0_21heaviside_kernel_cudaERNS_18TensorIteratorBaseEENKUlvE_clEvENKUlvE7_clEvEUlbbE_EESt5arrayIPcLm3EEEEviT0_T1_,"",@"SHT_CUDA_INFO"
	.sectionflags	@""
	.align	4


	//----- nvinfo : EIATTR_CUDA_API_VERSION
	.align		4
        /*0000*/ 	.byte	0x04, 0x37
        /*0002*/ 	.short	(.L_2357 - .L_2356)
.L_2356:
        /*0004*/ 	.word	0x00000082


	//----- nvinfo : EIATTR_KPARAM_INFO
	.align		4
.L_2357:
        /*0008*/ 	.byte	0x04, 0x17
        /*000a*/ 	.short	(.L_2359 - .L_2358)
.L_2358:
        /*000c*/ 	.word	0x00000000
        /*0010*/ 	.short	0x0002
        /*0012*/ 	.short	0x0008
        /*0014*/ 	.byte	0x00, 0xf0, 0x61, 0x00


	//----- nvinfo : EIATTR_KPARAM_INFO
	.align		4
.L_2359:
        /*0018*/ 	.byte	0x04, 0x17
        /*001a*/ 	.short	(.L_2361 - .L_2360)
.L_2360:
        /*001c*/ 	.word	0x00000000
        /*0020*/ 	.short	0x0001
        /*0022*/ 	.short	0x0004
        /*0024*/ 	.byte	0x00, 0xf0, 0x05, 0x00


	//----- nvinfo : EIATTR_KPARAM_INFO
	.align		4
.L_2361:
        /*0028*/ 	.byte	0x04, 0x17
        /*002a*/ 	.short	(.L_2363 - .L_2362)
.L_2362:
        /*002c*/ 	.word	0x00000000
        /*0030*/ 	.short	0x0000
        /*0032*/ 	.short	0x0000
        /*0034*/ 	.byte	0x00, 0xf0, 0x11, 0x00


	//----- nvinfo : EIATTR_SPARSE_MMA_MASK
	.align		4
.L_2363:
        /*0038*/ 	.byte	0x03, 0x50
        /*003a*/ 	.short	0x0000


	//----- nvinfo : EIATTR_MAXREG_COUNT
	.align		4
        /*003c*/ 	.byte	0x03, 0x1b
        /*003e*/ 	.short	0x00ff


	//----- nvinfo : EIATTR_MERCURY_ISA_VERSION
	.align		4
        /*0040*/ 	.byte	0x03, 0x5f
        /*0042*/ 	.short	0x0101


	//----- nvinfo : EIATTR_VRC_CTA_INIT_COUNT
	.align		4
        /*0044*/ 	.byte	0x02, 0x4a
	.zero		1
	.zero		1


	//----- nvinfo : EIATTR_EXIT_INSTR_OFFSETS
	.align		4
        /*0048*/ 	.byte	0x04, 0x1c
        /*004a*/ 	.short	(.L_2365 - .L_2364)


	//   ....[0]....
.L_2364:
        /*004c*/ 	.word	0x00000e80


	//   ....[1]....
        /*0050*/ 	.word	0x00000ee0


	//   ....[2]....
        /*0054*/ 	.word	0x000012d0


	//----- nvinfo : EIATTR_MAX_THREADS
	.align		4
.L_2365:
        /*0058*/ 	.byte	0x04, 0x05
        /*005a*/ 	.short	(.L_2367 - .L_2366)
.L_2366:
        /*005c*/ 	.word	0x00000080
        /*0060*/ 	.word	0x00000001
        /*0064*/ 	.word	0x00000001


	//----- nvinfo : EIATTR_CRS_STACK_SIZE
	.align		4
.L_2367:
        /*0068*/ 	.byte	0x04, 0x1e
        /*006a*/ 	.short	(.L_2369 - .L_2368)
.L_2368:
        /*006c*/ 	.word	0x00000000


	//----- nvinfo : EIATTR_CBANK_PARAM_SIZE
	.align		4
.L_2369:
        /*0070*/ 	.byte	0x03, 0x19
        /*0072*/ 	.short	0x0020


	//----- nvinfo : EIATTR_PARAM_CBANK
	.align		4
        /*0074*/ 	.byte	0x04, 0x0a
        /*0076*/ 	.short	(.L_2371 - .L_2370)
	.align		4
.L_2370:
        /*0078*/ 	.word	index@(.nv.constant0._ZN2at6native29vectorized_elementwise_kernelILi4ENS0_13BinaryFunctorIbbbZZZNS0_21heaviside_kernel_cudaERNS_18TensorIteratorBaseEENKUlvE_clEvENKUlvE7_clEvEUlbbE_EESt5arrayIPcLm3EEEEviT0_T1_)
        /*007c*/ 	.short	0x0380
        /*007e*/ 	.short	0x0020


	//----- nvinfo : EIATTR_SW_WAR
	.align		4
.L_2371:
        /*0080*/ 	.byte	0x04, 0x36
        /*0082*/ 	.short	(.L_2373 - .L_2372)
.L_2372:
        /*0084*/ 	.word	0x00000008
.L_2373:


//--------------------- .nv.info._ZN2at6native29vectorized_elementwise_kernelILi8ENS0_13BinaryFunctorIbbbZZZNS0_21heaviside_kernel_cudaERNS_18TensorIteratorBaseEENKUlvE_clEvENKUlvE7_clEvEUlbbE_EESt5arrayIPcLm3EEEEviT0_T1_ --------------------------
	.section	.nv.info._ZN2at6native29vectorized_elementwise_kernelILi8ENS0_13BinaryFunctorIbbbZZZNS0_21heaviside_kernel_cudaERNS_18TensorIteratorBaseEENKUlvE_clEvENKUlvE7_clEvEUlbbE_EESt5arrayIPcLm3EEEEviT0_T1_,"",@"SHT_CUDA_INFO"
	.sectionflags	@""
	.align	4


	//----- nvinfo : EIATTR_CUDA_API_VERSION
	.align		4
        /*0000*/ 	.byte	0x04, 0x37
        /*0002*/ 	.short	(.L_2375 - .L_2374)
.L_2374:
        /*0004*/ 	.word	0x00000082


	//----- nvinfo : EIATTR_KPARAM_INFO
	.align		4
.L_2375:
        /*0008*/ 	.byte	0x04, 0x17
        /*000a*/ 	.short	(.L_2377 - .L_2376)
.L_2376:
        /*000c*/ 	.word	0x00000000
        /*0010*/ 	.short	0x0002
        /*0012*/ 	.short	0x0008
        /*0014*/ 	.byte	0x00, 0xf0, 0x61, 0x00


	//----- nvinfo : EIATTR_KPARAM_INFO
	.align		4
.L_2377:
        /*0018*/ 	.byte	0x04, 0x17
        /*001a*/ 	.short	(.L_2379 - .L_2378)
.L_2378:
        /*001c*/ 	.word	0x00000000
        /*0020*/ 	.short	0x0001
        /*0022*/ 	.short	0x0004
        /*0024*/ 	.byte	0x00, 0xf0, 0x05, 0x00


	//----- nvinfo : EIATTR_KPARAM_INFO
	.align		4
.L_2379:
        /*0028*/ 	.byte	0x04, 0x17
        /*002a*/ 	.short	(.L_2381 - .L_2380)
.L_2380:
        /*002c*/ 	.word	0x00000000
        /*0030*/ 	.short	0x0000
        /*0032*/ 	.short	0x0000
        /*0034*/ 	.byte	0x00, 0xf0, 0x11, 0x00


	//----- nvinfo : EIATTR_SPARSE_MMA_MASK
	.align		4
.L_2381:
        /*0038*/ 	.byte	0x03, 0x50
        /*003a*/ 	.short	0x0000


	//----- nvinfo : EIATTR_MAXREG_COUNT
	.align		4
        /*003c*/ 	.byte	0x03, 0x1b
        /*003e*/ 	.short	0x00ff


	//----- nvinfo : EIATTR_MERCURY_ISA_VERSION
	.align		4
        /*0040*/ 	.byte	0x03, 0x5f
        /*0042*/ 	.short	0x0101


	//----- nvinfo : EIATTR_VRC_CTA_INIT_COUNT
	.align		4
        /*0044*/ 	.byte	0x02, 0x4a
	.zero		1
	.zero		1


	//----- nvinfo : EIATTR_EXIT_INSTR_OFFSETS
	.align		4
        /*0048*/ 	.byte	0x04, 0x1c
        /*004a*/ 	.short	(.L_2383 - .L_2382)


	//   ....[0]....
.L_2382:
        /*004c*/ 	.word	0x00000010


	//----- nvinfo : EIATTR_MAX_THREADS
	.align		4
.L_2383:
        /*0050*/ 	.byte	0x04, 0x05
        /*0052*/ 	.short	(.L_2385 - .L_2384)
.L_2384:
        /*0054*/ 	.word	0x00000080
        /*0058*/ 	.word	0x00000001
        /*005c*/ 	.word	0x00000001


	//----- nvinfo : EIATTR_CBANK_PARAM_SIZE
	.align		4
.L_2385:
        /*0060*/ 	.byte	0x03, 0x19
        /*0062*/ 	.short	0x0020


	//----- nvinfo : EIATTR_PARAM_CBANK
	.align		4
        /*0064*/ 	.byte	0x04, 0x0a
        /*0066*/ 	.short	(.L_2387 - .L_2386)
	.align		4
.L_2386:
        /*0068*/ 	.word	index@(.nv.constant0._ZN2at6native29vectorized_elementwise_kernelILi8ENS0_13BinaryFunctorIbbbZZZNS0_21heaviside_kernel_cudaERNS_18TensorIteratorBaseEENKUlvE_clEvENKUlvE7_clEvEUlbbE_EESt5arrayIPcLm3EEEEviT0_T1_)
        /*006c*/ 	.short	0x0380
        /*006e*/ 	.short	0x0020


	//----- nvinfo : EIATTR_SW_WAR
	.align		4
.L_2387:
        /*0070*/ 	.byte	0x04, 0x36
        /*0072*/ 	.short	(.L_2389 - .L_2388)
.L_2388:
        /*0074*/ 	.word	0x00000008
.L_2389:


//--------------------- .nv.info._ZN2at6native18elementwise_kernelILi128ELi4EZNS0_15gpu_kernel_implINS0_13BUnaryFunctorIbbbZZZNS0_21heaviside_kernel_cudaERNS_18TensorIteratorBaseEENKUlvE_clEvENKUlvE7_clEvEUlbbE_EEEEvS5_RKT_EUliE_EEviT1_ --------------------------
	.section	.nv.info._ZN2at6native18elementwise_kernelILi128ELi4EZNS0_15gpu_kernel_implINS0_13BUnaryFunctorIbbbZZZNS0_21heaviside_kernel_cudaERNS_18TensorIteratorBaseEENKUlvE_clEvENKUlvE7_clEvEUlbbE_EEEEvS5_RKT_EUliE_EEviT1_,"",@"SHT_CUDA_INFO"
	.sectionflags	@""
	.align	4


	//----- nvinfo : EIATTR_CUDA_API_VERSION
	.align		4
        /*0000*/ 	.byte	0x04, 0x37
        /*0002*/ 	.short	(.L_2391 - .L_2390)
.L_2390:
        /*0004*/ 	.word	0x00000082


	//----- nvinfo : EIATTR_KPARAM_INFO
	.align		4
.L_2391:
        /*0008*/ 	.byte	0x04, 0x17
        /*000a*/ 	.short	(.L_2393 - .L_2392)
.L_2392:
        /*000c*/ 	.word	0x00000000
        /*0010*/ 	.short	0x0001
        /*0012*/ 	.short	0x0008
        /*0014*/ 	.byte	0x00, 0xf0, 0x61, 0x08


	//----- nvinfo : EIATTR_KPARAM_INFO
	.align		4
.L_2393:
        /*0018*/ 	.byte	0x04, 0x17
        /*001a*/ 	.short	(.L_2395 - .L_2394)
.L_2394:
        /*001c*/ 	.word	0x00000000
        /*0020*/ 	.short	0x0000
        /*0022*/ 	.short	0x0000
        /*0024*/ 	.byte	0x00, 0xf0, 0x11, 0x00


	//----- nvinfo : EIATTR_SPARSE_MMA_MASK
	.align		4
.L_2395:
        /*0028*/ 	.byte	0x03, 0x50
        /*002a*/ 	.short	0x0000


	//----- nvinfo : EIATTR_MAXREG_COUNT
	.align		4
        /*002c*/ 	.byte	0x03, 0x1b
        /*002e*/ 	.short	0x0080


	//----- nvinfo : EIATTR_EXTERNS
	.align		4
        /*0030*/ 	.byte	0x04, 0x0f
        /*0032*/ 	.short	(.L_2397 - .L_2396)


	//   ....[0]....
	.align		4
.L_2396:
        /*0034*/ 	.word	index@(__assertfail)


	//----- nvinfo : EIATTR_MERCURY_ISA_VERSION
	.align		4
.L_2397:
        /*0038*/ 	.byte	0x03, 0x5f
        /*003a*/ 	.short	0x0101


	//----- nvinfo : EIATTR_VRC_CTA_INIT_COUNT
	.align		4
        /*003c*/ 	.byte	0x02, 0x4a
	.zero		1
	.zero		1


	//----- nvinfo : EIATTR_SYSCALL_OFFSETS
	.align		4
        /*0040*/ 	.byte	0x04, 0x46
        /*0042*/ 	.short	(.L_2399 - .L_2398)


	//   ....[0]....
.L_2398:
        /*0044*/ 	.word	0x00001d90


	//   ....[1]....
        /*0048*/ 	.word	0x00002be0


	//   ....[2]....
        /*004c*/ 	.word	0x00004a90


	//   ....[3]....
        /*0050*/ 	.word	0x000057a0


	//   ....[4]....
        /*0054*/ 	.word	0x00007750


	//   ....[5]....
        /*0058*/ 	.word	0x00008460


	//   ....[6]....
        /*005c*/ 	.word	0x0000a420


	//   ....[7]....
        /*0060*/ 	.word	0x0000b100


	//----- nvinfo : EIATTR_EXIT_INSTR_OFFSETS
	.align		4
.L_2399:
        /*0064*/ 	.byte	0x04, 0x1c
        /*0066*/ 	.short	(.L_2401 - .L_2400)


	//   ....[0]....
.L_2400:
        /*0068*/ 	.word	0x00008740


	//   ....[1]....
        /*006c*/ 	.word	0x0000a590


	//   ....[2]....
        /*0070*/ 	.word	0x0000a5b0


	//   ....[3]....
        /*0074*/ 	.word	0x0000a670


	//   ....[4]....
        /*0078*/ 	.word	0x0000a6a0


	//   ....[5]....
        /*007c*/ 	.word	0x0000a6e0


	//   ....[6]....
        /*0080*/ 	.word	0x0000a770


	//   ....[7]....
        /*0084*/ 	.word	0x0000a7b0


	//   ....[8]....
        /*0088*/ 	.word	0x0000a850


	//   ....[9]....
        /*008c*/ 	.word	0x0000a8a0


	//   ....[10]....
        /*0090*/ 	.word	0x0000a8f0


	//   ....[11]....
        /*0094*/ 	.word	0x0000a9d0


	//   ....[12]....
        /*0098*/ 	.word	0x0000ab40


	//   ....[13]....
        /*009c*/ 	.word	0x0000acb0


	//   ....[14]....
        /*00a0*/ 	.word	0x0000ae10


	//   ....[15]....
        /*00a4*/ 	.word	0x0000ae70


	//   ....[16]....
        /*00a8*/ 	.word	0x0000aea0


	//   ....[17]....
        /*00ac*/ 	.word	0x0000af40


	//   ....[18]....
        /*00b0*/ 	.word	0x0000afa0


	//   ....[19]....
        /*00b4*/ 	.word	0x0000b110


	//   ....[20]....
        /*00b8*/ 	.word	0x0000b220


	//   ....[21]....
        /*00bc*/ 	.word	0x0000b360


	//   ....[22]....
        /*00c0*/ 	.word	0x0000b3a0


	//----- nvinfo : EIATTR_MAX_THREADS
	.align		4
.L_2401:
        /*00c4*/ 	.byte	0x04, 0x05
        /*00c6*/ 	.short	(.L_2403 - .L_2402)
.L_2402:
        /*00c8*/ 	.word	0x00000080
        /*00cc*/ 	.word	0x00000001
        /*00d0*/ 	.word	0x00000001


	//----- nvinfo : EIATTR_CRS_STACK_SIZE
	.align		4
.L_2403:
        /*00d4*/ 	.byte	0x04, 0x1e
        /*00d6*/ 	.short	(.L_2405 - .L_2404)
.L_2404:
        /*00d8*/ 	.word	0x00000000


	//----- nvinfo : EIATTR_CBANK_PARAM_SIZE
	.align		4
.L_2405:
        /*00dc*/ 	.byte	0x03, 0x19
        /*00de*/ 	.short	0x0220


	//----- nvinfo : EIATTR_PARAM_CBANK
	.align		4
        /*00e0*/ 	.byte	0x04, 0x0a
        /*00e2*/ 	.short	(.L_2407 - .L_2406)
	.align		4
.L_2406:
        /*00e4*/ 	.word	index@(.nv.constant0._ZN2at6native18elementwise_kernelILi128ELi4EZNS0_15gpu_kernel_implINS0_13BUnaryFunctorIbbbZZZNS0_21heaviside_kernel_cudaERNS_18TensorIteratorBaseEENKUlvE_clEvENKUlvE7_clEvEUlbbE_EEEEvS5_RKT_EUliE_EEviT1_)
        /*00e8*/ 	.short	0x0380
        /*00ea*/ 	.short	0x0220


	//----- nvinfo : EIATTR_SW_WAR
	.align		4
.L_2407:
        /*00ec*/ 	.byte	0x04, 0x36
        /*00ee*/ 	.short	(.L_2409 - .L_2408)
.L_2408:
        /*00f0*/ 	.word	0x00000008
.L_2409:


//--------------------- .nv.info._ZN2at6native27unrolled_elementwise_kernelINS0_13BUnaryFunctorIbbbZZZNS0_21heaviside_kernel_cudaERNS_18TensorIteratorBaseEENKUlvE_clEvENKUlvE7_clEvEUlbbE_EESt5arrayIPcLm2EELi4E23TrivialOffsetCalculatorILi1EjESD_NS0_6memory12LoadWithCastILi1EEENSE_13StoreWithCastILi1EEEEEviT_T0_T2_T3_T4_T5_ --------------------------
	.section	.nv.info._ZN2at6native27unrolled_elementwise_kernelINS0_13BUnaryFunctorIbbbZZZNS0_21heaviside_kernel_cudaERNS_18TensorIteratorBaseEENKUlvE_clEvENKUlvE7_clEvEUlbbE_EESt5arrayIPcLm2EELi4E23TrivialOffsetCalculatorILi1EjESD_NS0_6memory12LoadWithCastILi1EEENSE_13StoreWithCastILi1EEEEEviT_T0_T2_T3_T4_T5_,"",@"SHT_CUDA_INFO"
	.sectionflags	@""
	.align	4


	//----- nvinfo : EIATTR_CUDA_API_VERSION
	.align		4
        /*0000*/ 	.byte	0x04, 0x37
        /*0002*/ 	.short	(.L_2411 - .L_2410)
.L_2410:
        /*0004*/ 	.word	0x00000082


	//----- nvinfo : EIATTR_KPARAM_INFO
	.align		4
.L_2411:
        /*0008*/ 	.byte	0x04, 0x17
        /*000a*/ 	.short	(.L_2413 - .L_2412)
.L_2412:
        /*000c*/ 	.word	0x00000000
        /*0010*/ 	.short	0x0006
        /*0012*/ 	.short	0x0024
        /*0014*/ 	.byte	0x00, 0xf0, 0x21, 0x00


	//----- nvinfo : EIATTR_KPARAM_INFO
	.align		4
.L_2413:
        /*0018*/ 	.byte	0x04, 0x17
        /*001a*/ 	.short	(.L_2415 - .L_2414)
.L_2414:
        /*001c*/ 	.word	0x00000000
        /*0020*/ 	.short	0x0005
        /*0022*/ 	.short	0x001c
        /*0024*/ 	.byte	0x00, 0xf0, 0x21, 0x00


	//----- nvinfo : EIATTR_KPARAM_INFO
	.align		4
.L_2415:
        /*0028*/ 	.byte	0x04, 0x17
        /*002a*/ 	.short	(.L_2417 - .L_2416)
.L_2416:
        /*002c*/ 	.word	0x00000000
        /*0030*/ 	.short	0x0004
        /*0032*/ 	.short	0x0019
        /*0034*/ 	.byte	0x00, 0xf0, 0x05, 0x00


	//----- nvinfo : EIATTR_KPARAM_INFO
	.align		4
.L_2417:
        /*0038*/ 	.byte	0x04, 0x17
        /*003a*/ 	.short	(.L_2419 - .L_2418)
.L_2418:
        /*003c*/ 	.word	0x00000000
        /*0040*/ 	.short	0x0003
        /*0042*/ 	.short	0x0018
        /*0044*/ 	.byte	0x00, 0xf0, 0x05, 0x00


	//----- nvinfo : EIATTR_KPARAM_INFO
	.align		4
.L_2419:
        /*0048*/ 	.byte	0x04, 0x17
        /*004a*/ 	.short	(.L_2421 - .L_2420)
.L_2420:
        /*004c*/ 	.word	0x00000000
        /*0050*/ 	.short	0x0002
        /*0052*/ 	.short	0x0008
        /*0054*/ 	.byte	0x00, 0xf0, 0x41, 0x00


	//----- nvinfo : EIATTR_KPARAM_INFO
	.align		4
.L_2421:
        /*0058*/ 	.byte	0x04, 0x17
        /*005a*/ 	.short	(.L_2423 - .L_2422)
.L_2422:
        /*005c*/ 	.word	0x00000000
        /*0060*/ 	.short	0x0001
        /*0062*/ 	.short	0x0004
        /*0064*/ 	.byte	0x00, 0xf0, 0x09, 0x00


	//----- nvinfo : EIATTR_KPARAM_INFO
	.align		4
.L_2423:
        /*0068*/ 	.byte	0x04, 0x17
        /*006a*/ 	.short	(.L_2425 - .L_2424)
.L_2424:
        /*006c*/ 	.word	0x00000000
        /*0070*/ 	.short	0x0000
        /*0072*/ 	.short	0x0000
        /*0074*/ 	.byte	0x00, 0xf0, 0x11, 0x00


	//----- nvinfo : EIATTR_SPARSE_MMA_MASK
	.align		4
.L_2425:
        /*0078*/ 	.byte	0x03, 0x50
        /*007a*/ 	.short	0x0000


	//----- nvinfo : EIATTR_MAXREG_COUNT
	.align		4
        /*007c*/ 	.byte	0x03, 0x1b
        /*007e*/ 	.short	0x00ff


	//----- nvinfo : EIATTR_EXTERNS
	.align		4
        /*0080*/ 	.byte	0x04, 0x0f
        /*0082*/ 	.short	(.L_2427 - .L_2426)


	//   ....[0]....
	.align		4
.L_2426:
        /*0084*/ 	.word	index@(__assertfail)


	//----- nvinfo : EIATTR_MERCURY_ISA_VERSION
	.align		4
.L_2427:
        /*0088*/ 	.byte	0x03, 0x5f
        /*008a*/ 	.short	0x0101


	//----- nvinfo : EIATTR_VRC_CTA_INIT_COUNT
	.align		4
        /*008c*/ 	.byte	0x02, 0x4a
	.zero		1
	.zero		1


	//----- nvinfo : EIATTR_SYSCALL_OFFSETS
	.align		4
        /*0090*/ 	.byte	0x04, 0x46
        /*0092*/ 	.short	(.L_2429 - .L_2428)


	//   ....[0]....
.L_2428:
        /*0094*/ 	.word	0x00000a80


	//   ....[1]....
        /*0098*/ 	.word	0x000015b0


	//   ....[2]....
        /*009c*/ 	.word	0x000020b0


	//   ....[3]....
        /*00a0*/ 	.word	0x00002bc0


	//   ....[4]....
        /*00a4*/ 	.word	0x00003b60


	//   ....[5]....
        /*00a8*/ 	.word	0x00004a10


	//   ....[6]....
        /*00ac*/ 	.word	0x000059c0


	//   ....[7]....
        /*00b0*/ 	.word	0x00006950


	//----- nvinfo : EIATTR_EXIT_INSTR_OFFSETS
	.align		4
.L_2429:
        /*00b4*/ 	.byte	0x04, 0x1c
        /*00b6*/ 	.short	(.L_2431 - .L_2430)


	//   ....[0]....
.L_2430:
        /*00b8*/ 	.word	0x00005c90


	//   ....[1]....
        /*00bc*/ 	.word	0x00005dc0


	//   ....[2]....
        /*00c0*/ 	.word	0x00005de0


	//   ....[3]....
        /*00c4*/ 	.word	0x00005ea0


	//   ....[4]....
        /*00c8*/ 	.word	0x00005ee0


	//   ....[5]....
        /*00cc*/ 	.word	0x00005f20


	//   ....[6]....
        /*00d0*/ 	.word	0x00005fb0


	//   ....[7]....
        /*00d4*/ 	.word	0x00005ff0


	//   ....[8]....
        /*00d8*/ 	.word	0x00006090


	//   ....[9]....
        /*00dc*/ 	.word	0x000060e0


	//   ....[10]....
        /*00e0*/ 	.word	0x00006130


	//   ....[11]....
        /*00e4*/ 	.word	0x00006210


	//   ....[12]....
        /*00e8*/ 	.word	0x00006380


	//   ....[13]....
        /*00ec*/ 	.word	0x000064f0


	//   ....[14]....
        /*00f0*/ 	.word	0x00006650


	//   ....[15]....
        /*00f4*/ 	.word	0x000066b0


	//   ....[16]....
        /*00f8*/ 	.word	0x000066f0


	//   ....[17]....
        /*00fc*/ 	.word	0x00006790


	//   ....[18]....
        /*0100*/ 	.word	0x000067f0


	//   ....[19]....
        /*0104*/ 	.word	0x00006960


	//   ....[20]....
        /*0108*/ 	.word	0x00006a70


	//   ....[21]....
        /*010c*/ 	.word	0x00006bb0


	//   ....[22]....
        /*0110*/ 	.word	0x00006bf0


	//----- nvinfo : EIATTR_MAX_THREADS
	.align		4
.L_2431:
        /*0114*/ 	.byte	0x04, 0x05
        /*0116*/ 	.short	(.L_2433 - .L_2432)
.L_2432:
        /*0118*/ 	.word	0x00000080
        /*011c*/ 	.word	0x00000001
        /*0120*/ 	.word	0x00000001


	//----- nvinfo : EIATTR_CRS_STACK_SIZE
	.align		4
.L_2433:
        /*0124*/ 	.byte	0x04, 0x1e
        /*0126*/ 	.short	(.L_2435 - .L_2434)
.L_2434:
        /*0128*/ 	.word	0x00000000


	//----- nvinfo : EIATTR_CBANK_PARAM_SIZE
	.align		4
.L_2435:
        /*012c*/ 	.byte	0x03, 0x19
        /*012e*/ 	.short	0x002c


	//----- nvinfo : EIATTR_PARAM_CBANK
	.align		4
        /*0130*/ 	.byte	0x04, 0x0a
        /*0132*/ 	.short	(.L_2437 - .L_2436)
	.align		4
.L_2436:
        /*0134*/ 	.word	index@(.nv.constant0._ZN2at6native27unrolled_elementwise_kernelINS0_13BUnaryFunctorIbbbZZZNS0_21heaviside_kernel_cudaERNS_18TensorIteratorBaseEENKUlvE_clEvENKUlvE7_clEvEUlbbE_EESt5arrayIPcLm2EELi4E23TrivialOffsetCalculatorILi1EjESD_NS0_6memory12LoadWithCastILi1EEENSE_13StoreWithCastILi1EEEEEviT_T0_T2_T3_T4_T5_)
        /*0138*/ 	.short	0x0380
        /*013a*/ 	.short	0x002c


	//----- nvinfo : EIATTR_SW_WAR
	.align		4
.L_2437:
        /*013c*/ 	.byte	0x04, 0x36
        /*013e*/ 	.short	(.L_2439 - .L_2438)
.L_2438:
        /*0140*/ 	.word	0x00000008
.L_2439:


//--------------------- .nv.info._ZN2at6native18elementwise_kernelILi128ELi4EZNS0_22gpu_kernel_impl_nocastINS0_13BUnaryFunctorIbbbZZZNS0_21heaviside_kernel_cudaERNS_18TensorIteratorBaseEENKUlvE_clEvENKUlvE7_clEvEUlbbE_EEEEvS5_RKT_EUliE_EEviT1_ --------------------------
	.section	.nv.info._ZN2at6native18elementwise_kernelILi128ELi4EZNS0_22gpu_kernel_impl_nocastINS0_13BUnaryFunctorIbbbZZZNS0_21heaviside_kernel_cudaERNS_18TensorIteratorBaseEENKUlvE_clEvENKUlvE7_clEvEUlbbE_EEEEvS5_RKT_EUliE_EEviT1_,"",@"SHT_CUDA_INFO"
	.sectionflags	@""
	.align	4


	//----- nvinfo : EIATTR_CUDA_API_VERSION
	.align		4
        /*0000*/ 	.byte	0x04, 0x37
        /*0002*/ 	.short	(.L_2441 - .L_2440)
.L_2440:
        /*0004*/ 	.word	0x00000082


	//----- nvinfo : EIATTR_KPARAM_INFO
	.align		4
.L_2441:
        /*0008*/ 	.byte	0x04, 0x17
        /*000a*/ 	.short	(.L_2443 - .L_2442)
.L_2442:
        /*000c*/ 	.word	0x00000000
        /*0010*/ 	.short	0x0001
        /*0012*/ 	.short	0x0008
        /*0014*/ 	.byte	0x00, 0xf0, 0x61, 0x08


	//----- nvinfo : EIATTR_KPARAM_INFO
	.align		4
.L_2443:
        /*0018*/ 	.byte	0x04, 0x17
        /*001a*/ 	.short	(.L_2445 - .L_2444)
.L_2444:
        /*001c*/ 	.word	0x00000000
        /*0020*/ 	.short	0x0000
        /*0022*/ 	.short	0x0000
        /*0024*/ 	.byte	0x00, 0xf0, 0x11, 0x00


	//----- nvinfo : EIATTR_SPARSE_MMA_MASK
	.align		4
.L_2445:
        /*0028*/ 	.byte	0x03, 0x50
        /*002a*/ 	.short	0x0000


	//----- nvinfo : EIATTR_MAXREG_COUNT
	.align		4
        /*002c*/ 	.byte	0x03, 0x1b
        /*002e*/ 	.short	0x0080


	//----- nvinfo : EIATTR_MERCURY_ISA_VERSION
	.align		4
        /*0030*/ 	.byte	0x03, 0x5f
        /*0032*/ 	.short	0x0101


	//----- nvinfo : EIATTR_VRC_CTA_INIT_COUNT
	.align		4
        /*0034*/ 	.byte	0x02, 0x4a
	.zero		1
	.zero		1


	//----- nvinfo : EIATTR_EXIT_INSTR_OFFSETS
	.align		4
        /*0038*/ 	.byte	0x04, 0x1c
        /*003a*/ 	.short	(.L_2447 - .L_2446)


	//   ....[0]....
.L_2446:
        /*003c*/ 	.word	0x000002e0


	//   ....[1]....
        /*0040*/ 	.word	0x00000350


	//   ....[2]....
        /*0044*/ 	.word	0x00003e40


	//   ....[3]....
        /*0048*/ 	.word	0x00005180


	//----- nvinfo : EIATTR_MAX_THREADS
	.align		4
.L_2447:
        /*004c*/ 	.byte	0x04, 0x05
        /*004e*/ 	.short	(.L_2449 - .L_2448)
.L_2448:
        /*0050*/ 	.word	0x00000080
        /*0054*/ 	.word	0x00000001
        /*0058*/ 	.word	0x00000001


	//----- nvinfo : EIATTR_CRS_STACK_SIZE
	.align		4
.L_2449:
        /*005c*/ 	.byte	0x04, 0x1e
        /*005e*/ 	.short	(.L_2451 - .L_2450)
.L_2450:
        /*0060*/ 	.word	0x00000000


	//----- nvinfo : EIATTR_CBANK_PARAM_SIZE
	.align		4
.L_2451:
        /*0064*/ 	.byte	0x03, 0x19
        /*0066*/ 	.short	0x0220


	//----- nvinfo : EIATTR_PARAM_CBANK
	.align		4
        /*0068*/ 	.byte	0x04, 0x0a
        /*006a*/ 	.short	(.L_2453 - .L_2452)
	.align		4
.L_2452:
        /*006c*/ 	.word	index@(.nv.constant0._ZN2at6native18elementwise_kernelILi128ELi4EZNS0_22gpu_kernel_impl_nocastINS0_13BUnaryFunctorIbbbZZZNS0_21heaviside_kernel_cudaERNS_18TensorIteratorBaseEENKUlvE_clEvENKUlvE7_clEvEUlbbE_EEEEvS5_RKT_EUliE_EEviT1_)
        /*0070*/ 	.short	0x0380
        /*0072*/ 	.short	0x0220


	//----- nvinfo : EIATTR_SW_WAR
	.align		4
.L_2453:
        /*0074*/ 	.byte	0x04, 0x36
        /*0076*/ 	.short	(.L_2455 - .L_2454)
.L_2454:
        /*0078*/ 	.word	0x00000008
.L_2455:


//--------------------- .nv.info._ZN2at6native27unrolled_elementwise_kernelINS0_13BUnaryFunctorIbbbZZZNS0_21heaviside_kernel_cudaERNS_18TensorIteratorBaseEENKUlvE_clEvENKUlvE7_clEvEUlbbE_EESt5arrayIPcLm2EELi4E23TrivialOffsetCalculatorILi1EjESD_NS0_6memory15LoadWithoutCastENSE_16StoreWithoutCastEEEviT_T0_T2_T3_T4_T5_ --------------------------
	.section	.nv.info._ZN2at6native27unrolled_elementwise_kernelINS0_13BUnaryFunctorIbbbZZZNS0_21heaviside_kernel_cudaERNS_18TensorIteratorBaseEENKUlvE_clEvENKUlvE7_clEvEUlbbE_EESt5arrayIPcLm2EELi4E23TrivialOffsetCalculatorILi1EjESD_NS0_6memory15LoadWithoutCastENSE_16StoreWithoutCastEEEviT_T0_T2_T3_T4_T5_,"",@"SHT_CUDA_INFO"
	.sectionflags	@""
	.align	4


	//----- nvinfo : EIATTR_CUDA_API_VERSION
	.align		4
        /*0000*/ 	.byte	0x04, 0x37
        /*0002*/ 	.short	(.L_2457 - .L_2456)
.L_2456:
        /*0004*/ 	.word	0x00000082


	//----- nvinfo : EIATTR_KPARAM_INFO
	.align		4
.L_2457:
        /*0008*/ 	.byte	0x04, 0x17
        /*000a*/ 	.short	(.L_2459 - .L_2458)
.L_2458:
        /*000c*/ 	.word	0x00000000
        /*0010*/ 	.short	0x0006
        /*0012*/ 	.short	0x001b
        /*0014*/ 	.byte	0x00, 0xf0, 0x05, 0x00


	//----- nvinfo : EIATTR_KPARAM_INFO
	.align		4
.L_2459:
        /*0018*/ 	.byte	0x04, 0x17
        /*001a*/ 	.short	(.L_2461 - .L_2460)
.L_2460:
        /*001c*/ 	.word	0x00000000
        /*0020*/ 	.short	0x0005
        /*0022*/ 	.short	0x001a
        /*0024*/ 	.byte	0x00, 0xf0, 0x05, 0x00


	//----- nvinfo : EIATTR_KPARAM_INFO
	.align		4
.L_2461:
        /*0028*/ 	.byte	0x04, 0x17
        /*002a*/ 	.short	(.L_2463 - .L_2462)
.L_2462:
        /*002c*/ 	.word	0x00000000
        /*0030*/ 	.short	0x0004
        /*0032*/ 	.short	0x0019
        /*0034*/ 	.byte	0x00, 0xf0, 0x05, 0x00


	//----- nvinfo : EIATTR_KPARAM_INFO
	.align		4
.L_2463:
        /*0038*/ 	.byte	0x04, 0x17
        /*003a*/ 	.short	(.L_2465 - .L_2464)
.L_2464:
        /*003c*/ 	.word	0x00000000
        /*0040*/ 	.short	0x0003
        /*0042*/ 	.short	0x0018
        /*0044*/ 	.byte	0x00, 0xf0, 0x05, 0x00


	//----- nvinfo : EIATTR_KPARAM_INFO
	.align		4
.L_2465:
        /*0048*/ 	.byte	0x04, 0x17
        /*004a*/ 	.short	(.L_2467 - .L_2466)
.L_2466:
        /*004c*/ 	.word	0x00000000
        /*0050*/ 	.short	0x0002
        /*0052*/ 	.short	0x0008
        /*0054*/ 	.byte	0x00, 0xf0, 0x41, 0x00


	//----- nvinfo : EIATTR_KPARAM_INFO
	.align		4
.L_2467:
        /*0058*/ 	.byte	0x04, 0x17
        /*005a*/ 	.short	(.L_2469 - .L_2468)
.L_2468:
        /*005c*/ 	.word	0x00000000
        /*0060*/ 	.short	0x0001
        /*0062*/ 	.short	0x0004
        /*0064*/ 	.byte	0x00, 0xf0, 0x09, 0x00


	//----- nvinfo : EIATTR_KPARAM_INFO
	.align		4
.L_2469:
        /*0068*/ 	.byte	0x04, 0x17
        /*006a*/ 	.short	(.L_2471 - .L_2470)
.L_2470:
        /*006c*/ 	.word	0x00000000
        /*0070*/ 	.short	0x0000
        /*0072*/ 	.short	0x0000
        /*0074*/ 	.byte	0x00, 0xf0, 0x11, 0x00


	//----- nvinfo : EIATTR_SPARSE_MMA_MASK
	.align		4
.L_2471:
        /*0078*/ 	.byte	0x03, 0x50
        /*007a*/ 	.short	0x0000


	//----- nvinfo : EIATTR_MAXREG_COUNT
	.align		4
        /*007c*/ 	.byte	0x03, 0x1b
        /*007e*/ 	.short	0x00ff


	//----- nvinfo : EIATTR_MERCURY_ISA_VERSION
	.align		4
        /*0080*/ 	.byte	0x03, 0x5f
        /*0082*/ 	.short	0x0101


	//----- nvinfo : EIATTR_VRC_CTA_INIT_COUNT
	.align		4
        /*0084*/ 	.byte	0x02, 0x4a
	.zero		1
	.zero		1


	//----- nvinfo : EIATTR_EXIT_INSTR_OFFSETS
	.align		4
        /*0088*/ 	.byte	0x04, 0x1c
        /*008a*/ 	.short	(.L_2473 - .L_2472)


	//   ....[0]....
.L_2472:
        /*008c*/ 	.word	0x00000590


	//   ....[1]....
        /*0090*/ 	.word	0x000005f0


	//----- nvinfo : EIATTR_MAX_THREADS
	.align		4
.L_2473:
        /*0094*/ 	.byte	0x04, 0x05
        /*0096*/ 	.short	(.L_2475 - .L_2474)
.L_2474:
        /*0098*/ 	.word	0x00000080
        /*009c*/ 	.word	0x00000001
        /*00a0*/ 	.word	0x00000001


	//----- nvinfo : EIATTR_CRS_STACK_SIZE
	.align		4
.L_2475:
        /*00a4*/ 	.byte	0x04, 0x1e
        /*00a6*/ 	.short	(.L_2477 - .L_2476)
.L_2476:
        /*00a8*/ 	.word	0x00000000


	//----- nvinfo : EIATTR_CBANK_PARAM_SIZE
	.align		4
.L_2477:
        /*00ac*/ 	.byte	0x03, 0x19
        /*00ae*/ 	.short	0x001c


	//----- nvinfo : EIATTR_PARAM_CBANK
	.align		4
        /*00b0*/ 	.byte	0x04, 0x0a
        /*00b2*/ 	.short	(.L_2479 - .L_2478)
	.align		4
.L_2478:
        /*00b4*/ 	.word	index@(.nv.constant0._ZN2at6native27unrolled_elementwise_kernelINS0_13BUnaryFunctorIbbbZZZNS0_21heaviside_kernel_cudaERNS_18TensorIteratorBaseEENKUlvE_clEvENKUlvE7_clEvEUlbbE_EESt5arrayIPcLm2EELi4E23TrivialOffsetCalculatorILi1EjESD_NS0_6memory15LoadWithoutCastENSE_16StoreWithoutCastEEEviT_T0_T2_T3_T4_T5_)
        /*00b8*/ 	.short	0x0380
        /*00ba*/ 	.short	0x001c


	//----- nvinfo : EIATTR_SW_WAR
	.align		4
.L_2479:
        /*00bc*/ 	.byte	0x04, 0x36
        /*00be*/ 	.short	(.L_2481 - .L_2480)
.L_2480:
        /*00c0*/ 	.word	0x00000008
.L_2481:


//--------------------- .nv.info._ZN2at6native29vectorized_elementwise_kernelILi2ENS0_13BUnaryFunctorIbbbZZZNS0_21heaviside_kernel_cudaERNS_18TensorIteratorBaseEENKUlvE_clEvENKUlvE7_clEvEUlbbE_EESt5arrayIPcLm2EEEEviT0_T1_ --------------------------
	.section	.nv.info._ZN2at6native29vectorized_elementwise_kernelILi2ENS0_13BUnaryFunctorIbbbZZZNS0_21heaviside_kernel_cudaERNS_18TensorIteratorBaseEENKUlvE_clEvENKUlvE7_clEvEUlbbE_EESt5arrayIPcLm2EEEEviT0_T1_,"",@"SHT_CUDA_INFO"
	.sectionflags	@""
	.align	4


	//----- nvinfo : EIATTR_CUDA_API_VERSION
	.align		4
        /*0000*/ 	.byte	0x04, 0x37
        /*0002*/ 	.short	(.L_2483 - .L_2482)
.L_2482:
        /*0004*/ 	.word	0x00000082


	//----- nvinfo : EIATTR_KPARAM_INFO
	.align		4
.L_2483:
        /*0008*/ 	.byte	0x04, 0x17
        /*000a*/ 	.short	(.L_2485 - .L_2484)
.L_2484:
        /*000c*/ 	.word	0x00000000
        /*0010*/ 	.short	0x0002
        /*0012*/ 	.short	0x0008
        /*0014*/ 	.byte	0x00, 0xf0, 0x41, 0x00


	//----- nvinfo : EIATTR_KPARAM_INFO
	.align		4
.L_2485:
        /*0018*/ 	.byte	0x04, 0x17
        /*001a*/ 	.short	(.L_2487 - .L_2486)
.L_2486:
        /*001c*/ 	.word	0x00000000
        /*0020*/ 	.short	0x0001
        /*0022*/ 	.short	0x0004
        /*0024*/ 	.byte	0x00, 0xf0, 0x09, 0x00


	//----- nvinfo : EIATTR_KPARAM_INFO
	.align		4
.L_2487:
        /*0028*/ 	.byte	0x04, 0x17
        /*002a*/ 	.short	(.L_2489 - .L_2488)
.L_2488:
        /*002c*/ 	.word	0x00000000
        /*0030*/ 	.short	0x0000
        /*0032*/ 	.short	0x0000
        /*0034*/ 	.byte	0x00, 0xf0, 0x11, 0x00


	//----- nvinfo : EIATTR_SPARSE_MMA_MASK
	.align		4
.L_2489:
        /*0038*/ 	.byte	0x03, 0x50
        /*003a*/ 	.short	0x0000


	//----- nvinfo : EIATTR_MAXREG_COUNT
	.align		4
        /*003c*/ 	.byte	0x03, 0x1b
        /*003e*/ 	.short	0x00ff


	//----- nvinfo : EIATTR_MERCURY_ISA_VERSION
	.align		4
        /*0040*/ 	.byte	0x03, 0x5f
        /*0042*/ 	.short	0x0101


	//----- nvinfo : EIATTR_VRC_CTA_INIT_COUNT
	.align		4
        /*0044*/ 	.byte	0x02, 0x4a
	.zero		1
	.zero		1


	//----- nvinfo : EIATTR_EXIT_INSTR_OFFSETS
	.align		4
        /*0048*/ 	.byte	0x04, 0x1c
        /*004a*/ 	.short	(.L_2491 - .L_2490)


	//   ....[0]....
.L_2490:
        /*004c*/ 	.word	0x00000b10


	//   ....[1]....
        /*0050*/ 	.word	0x00000b70


	//   ....[2]....
        /*0054*/ 	.word	0x00000e90


	//----- nvinfo : EIATTR_MAX_THREADS
	.align		4
.L_2491:
        /*0058*/ 	.byte	0x04, 0x05
        /*005a*/ 	.short	(.L_2493 - .L_2492)
.L_2492:
        /*005c*/ 	.word	0x00000080
        /*0060*/ 	.word	0x00000001
        /*0064*/ 	.word	0x00000001


	//----- nvinfo : EIATTR_CRS_STACK_SIZE
	.align		4
.L_2493:
        /*0068*/ 	.byte	0x04, 0x1e
        /*006a*/ 	.short	(.L_2495 - .L_2494)
.L_2494:
        /*006c*/ 	.word	0x00000000


	//----- nvinfo : EIATTR_CBANK_PARAM_SIZE
	.align		4
.L_2495:
        /*0070*/ 	.byte	0x03, 0x19
        /*0072*/ 	.short	0x0018


	//----- nvinfo : EIATTR_PARAM_CBANK
	.align		4
        /*0074*/ 	.byte	0x04, 0x0a
        /*0076*/ 	.short	(.L_2497 - .L_2496)
	.align		4
.L_2496:
        /*0078*/ 	.word	index@(.nv.constant0._ZN2at6native29vectorized_elementwise_kernelILi2ENS0_13BUnaryFunctorIbbbZZZNS0_21heaviside_kernel_cudaERNS_18TensorIteratorBaseEENKUlvE_clEvENKUlvE7_clEvEUlbbE_EESt5arrayIPcLm2EEEEviT0_T1_)
        /*007c*/ 	.short	0x0380
        /*007e*/ 	.short	0x0018


	//----- nvinfo : EIATTR_SW_WAR
	.align		4
.L_2497:
        /*0080*/ 	.byte	0x04, 0x36
        /*0082*/ 	.short	(.L_2499 - .L_2498)
.L_2498:
        /*0084*/ 	.word	0x00000008
.L_2499:


//--------------------- .nv.info._ZN2at6native29vectorized_elementwise_kernelILi4ENS0_13BUnaryFunctorIbbbZZZNS0_21heaviside_kernel_cudaERNS_18TensorIteratorBaseEENKUlvE_clEvENKUlvE7_clEvEUlbbE_EESt5arrayIPcLm2EEEEviT0_T1_ --------------------------
	.section	.nv.info._ZN2at6native29vectorized_elementwise_kernelILi4ENS0_13BUnaryFunctorIbbbZZZNS0_21heaviside_kernel_cudaERNS_18TensorIteratorBaseEENKUlvE_clEvENKUlvE7_clEvEUlbbE_EESt5arrayIPcLm2EEEEviT0_T1_,"",@"SHT_CUDA_INFO"
	.sectionflags	@""
	.align	4


	//----- nvinfo : EIATTR_CUDA_API_VERSION
	.align		4
        /*0000*/ 	.byte	0x04, 0x37
        /*0002*/ 	.short	(.L_2501 - .L_2500)
.L_2500:
        /*0004*/ 	.word	0x00000082


	//----- nvinfo : EIATTR_KPARAM_INFO
	.align		4
.L_2501:
        /*0008*/ 	.byte	0x04, 0x17
        /*000a*/ 	.short	(.L_2503 - .L_2502)
.L_2502:
        /*000c*/ 	.word	0x00000000
        /*0010*/ 	.short	0x0002
        /*0012*/ 	.short	0x0008
        /*0014*/ 	.byte	0x00, 0xf0, 0x41, 0x00


	//----- nvinfo : EIATTR_KPARAM_INFO
	.align		4
.L_2503:
        /*0018*/ 	.byte	0x04, 0x17
        /*001a*/ 	.short	(.L_2505 - .L_2504)
.L_2504:
        /*001c*/ 	.word	0x00000000
        /*0020*/ 	.short	0x0001
        /*0022*/ 	.short	0x0004
        /*0024*/ 	.byte	0x00, 0xf0, 0x09, 0x00


	//----- nvinfo : EIATTR_KPARAM_INFO
	.align		4
.L_2505:
        /*0028*/ 	.byte	0x04, 0x17
        /*002a*/ 	.short	(.L_2507 - .L_2506)
.L_2506:
        /*002c*/ 	.word	0x00000000
        /*0030*/ 	.short	0x0000
        /*0032*/ 	.short	0x0000
        /*0034*/ 	.byte	0x00, 0xf0, 0x11, 0x00


	//----- nvinfo : EIATTR_SPARSE_MMA_MASK
	.align		4
.L_2507:
        /*0038*/ 	.byte	0x03, 0x50
        /*003a*/ 	.short	0x0000


	//----- nvinfo : EIATTR_MAXREG_COUNT
	.align		4
        /*003c*/ 	.byte	0x03, 0x1b
        /*003e*/ 	.short	0x00ff


	//----- nvinfo : EIATTR_MERCURY_ISA_VERSION
	.align		4
        /*0040*/ 	.byte	0x03, 0x5f
        /*0042*/ 	.short	0x0101


	//----- nvinfo : EIATTR_VRC_CTA_INIT_COUNT
	.align		4
        /*0044*/ 	.byte	0x02, 0x4a
	.zero		1
	.zero		1


	//----- nvinfo : EIATTR_EXIT_INSTR_OFFSETS
	.align		4
        /*0048*/ 	.byte	0x04, 0x1c
        /*004a*/ 	.short	(.L_2509 - .L_2508)


	//   ....[0]....
.L_2508:
        /*004c*/ 	.word	0x00000b10


	//   ....[1]....
        /*0050*/ 	.word	0x00000b70


	//   ....[2]....
        /*0054*/ 	.word	0x00000e70


	//----- nvinfo : EIATTR_MAX_THREADS
	.align		4
.L_2509:
        /*0058*/ 	.byte	0x04, 0x05
        /*005a*/ 	.short	(.L_2511 - .L_2510)
.L_2510:
        /*005c*/ 	.word	0x00000080
        /*0060*/ 	.word	0x00000001
        /*0064*/ 	.word	0x00000001


	//----- nvinfo : EIATTR_CRS_STACK_SIZE
	.align		4
.L_2511:
        /*0068*/ 	.byte	0x04, 0x1e
        /*006a*/ 	.short	(.L_2513 - .L_2512)
.L_2512:
        /*006c*/ 	.word	0x00000000


	//----- nvinfo : EIATTR_CBANK_PARAM_SIZE
	.align		4
.L_2513:
        /*0070*/ 	.byte	0x03, 0x19
        /*0072*/ 	.short	0x0018


	//----- nvinfo : EIATTR_PARAM_CBANK
	.align		4
        /*0074*/ 	.byte	0x04, 0x0a
        /*0076*/ 	.short	(.L_2515 - .L_2514)
	.align		4
.L_2514:
        /*0078*/ 	.word	index@(.nv.constant0._ZN2at6native29vectorized_elementwise_kernelILi4ENS0_13BUnaryFunctorIbbbZZZNS0_21heaviside_kernel_cudaERNS_18TensorIteratorBaseEENKUlvE_clEvENKUlvE7_clEvEUlbbE_EESt5arrayIPcLm2EEEEviT0_T1_)
        /*007c*/ 	.short	0x0380
        /*007e*/ 	.short	0x0018


	//----- nvinfo : EIATTR_SW_WAR
	.align		4
.L_2515:
        /*0080*/ 	.byte	0x04, 0x36
        /*0082*/ 	.short	(.L_2517 - .L_2516)
.L_2516:
        /*0084*/ 	.word	0x00000008
.L_2517:


//--------------------- .nv.info._ZN2at6native29vectorized_elementwise_kernelILi8ENS0_13BUnaryFunctorIbbbZZZNS0_21heaviside_kernel_cudaERNS_18TensorIteratorBaseEENKUlvE_clEvENKUlvE7_clEvEUlbbE_EESt5arrayIPcLm2EEEEviT0_T1_ --------------------------
	.section	.nv.info._ZN2at6native29vectorized_elementwise_kernelILi8ENS0_13BUnaryFunctorIbbbZZZNS0_21heaviside_kernel_cudaERNS_18TensorIteratorBaseEENKUlvE_clEvENKUlvE7_clEvEUlbbE_EESt5arrayIPcLm2EEEEviT0_T1_,"",@"SHT_CUDA_INFO"
	.sectionflags	@""
	.align	4


	//----- nvinfo : EIATTR_CUDA_API_VERSION
	.align		4
        /*0000*/ 	.byte	0x04, 0x37
        /*0002*/ 	.short	(.L_2519 - .L_2518)
.L_2518:
        /*0004*/ 	.word	0x00000082


	//----- nvinfo : EIATTR_KPARAM_INFO
	.align		4
.L_2519:
        /*0008*/ 	.byte	0x04, 0x17
        /*000a*/ 	.short	(.L_2521 - .L_2520)
.L_2520:
        /*000c*/ 	.word	0x00000000
        /*0010*/ 	.short	0x0002
        /*0012*/ 	.short	0x0008
        /*0014*/ 	.byte	0x00, 0xf0, 0x41, 0x00


	//----- nvinfo : EIATTR_KPARAM_INFO
	.align		4
.L_2521:
        /*0018*/ 	.byte	0x04, 0x17
        /*001a*/ 	.short	(.L_2523 - .L_2522)
.L_2522:
        /*001c*/ 	.word	0x00000000
        /*0020*/ 	.short	0x0001
        /*0022*/ 	.short	0x0004
        /*0024*/ 	.byte	0x00, 0xf0, 0x09, 0x00


	//----- nvinfo : EIATTR_KPARAM_INFO
	.align		4
.L_2523:
        /*0028*/ 	.byte	0x04, 0x17
        /*002a*/ 	.short	(.L_2525 - .L_2524)
.L_2524:
        /*002c*/ 	.word	0x00000000
        /*0030*/ 	.short	0x0000
        /*0032*/ 	.short	0x0000
        /*0034*/ 	.byte	0x00, 0xf0, 0x11, 0x00


	//----- nvinfo : EIATTR_SPARSE_MMA_MASK
	.align		4
.L_2525:
        /*0038*/ 	.byte	0x03, 0x50
        /*003a*/ 	.short	0x0000


	//----- nvinfo : EIATTR_MAXREG_COUNT
	.align		4
        /*003c*/ 	.byte	0x03, 0x1b
        /*003e*/ 	.short	0x00ff


	//----- nvinfo : EIATTR_MERCURY_ISA_VERSION
	.align		4
        /*0040*/ 	.byte	0x03, 0x5f
        /*0042*/ 	.short	0x0101


	//----- nvinfo : EIATTR_VRC_CTA_INIT_COUNT
	.align		4
        /*0044*/ 	.byte	0x02, 0x4a
	.zero		1
	.zero		1


	//----- nvinfo : EIATTR_EXIT_INSTR_OFFSETS
	.align		4
        /*0048*/ 	.byte	0x04, 0x1c
        /*004a*/ 	.short	(.L_2527 - .L_2526)


	//   ....[0]....
.L_2526:
        /*004c*/ 	.word	0x00000010


	//----- nvinfo : EIATTR_MAX_THREADS
	.align		4
.L_2527:
        /*0050*/ 	.byte	0x04, 0x05
        /*0052*/ 	.short	(.L_2529 - .L_2528)
.L_2528:
        /*0054*/ 	.word	0x00000080
        /*0058*/ 	.word	0x00000001
        /*005c*/ 	.word	0x00000001


	//----- nvinfo : EIATTR_CBANK_PARAM_SIZE
	.align		4
.L_2529:
        /*0060*/ 	.byte	0x03, 0x19
        /*0062*/ 	.short	0x0018


	//----- nvinfo : EIATTR_PARAM_CBANK
	.align		4
        /*0064*/ 	.byte	0x04, 0x0a
        /*0066*/ 	.short	(.L_2531 - .L_2530)
	.align		4
.L_2530:
        /*0068*/ 	.word	index@(.nv.constant0._ZN2at6native29vectorized_elementwise_kernelILi8ENS0_13BUnaryFunctorIbbbZZZNS0_21heaviside_kernel_cudaERNS_18TensorIteratorBaseEENKUlvE_clEvENKUlvE7_clEvEUlbbE_EESt5arrayIPcLm2EEEEviT0_T1_)
        /*006c*/ 	.short	0x0380
        /*006e*/ 	.short	0x0018


	//----- nvinfo : EIATTR_SW_WAR
	.align		4
.L_2531:
        /*0070*/ 	.byte	0x04, 0x36
        /*0072*/ 	.short	(.L_2533 - .L_2532)
.L_2532:
        /*0074*/ 	.word	0x00000008
.L_2533:


//--------------------- .nv.info._ZN2at6native18elementwise_kernelILi128ELi4EZNS0_15gpu_kernel_implINS0_13AUnaryFunctorIbbbZZZNS0_21heaviside_kernel_cudaERNS_18TensorIteratorBaseEENKUlvE_clEvENKUlvE7_clEvEUlbbE_EEEEvS5_RKT_EUliE_EEviT1_ --------------------------
	.section	.nv.info._ZN2at6native18elementwise_kernelILi128ELi4EZNS0_15gpu_kernel_implINS0_13AUnaryFunctorIbbbZZZNS0_21heaviside_kernel_cudaERNS_18TensorIteratorBaseEENKUlvE_clEvENKUlvE7_clEvEUlbbE_EEEEvS5_RKT_EUliE_EEviT1_,"",@"SHT_CUDA_INFO"
	.sectionflags	@""
	.align	4


	//----- nvinfo : EIATTR_CUDA_API_VERSION
	.align		4
        /*0000*/ 	.byte	0x04, 0x37
        /*0002*/ 	.short	(.L_2535 - .L_2534)
.L_2534:
        /*0004*/ 	.word	0x00000082


	//----- nvinfo : EIATTR_KPARAM_INFO
	.align		4
.L_2535:
        /*0008*/ 	.byte	0x04, 0x17
        /*000a*/ 	.short	(.L_2537 - .L_2536)
.L_2536:
        /*000c*/ 	.word	0x00000000
        /*0010*/ 	.short	0x0001
        /*0012*/ 	.short	0x0008
        /*0014*/ 	.byte	0x00, 0xf0, 0x61, 0x08


	//----- nvinfo : EIATTR_KPARAM_INFO
	.align		4
.L_2537:
        /*0018*/ 	.byte	0x04, 0x17
        /*001a*/ 	.short	(.L_2539 - .L_2538)
.L_2538:
        /*001c*/ 	.word	0x00000000
        /*0020*/ 	.short	0x0000
        /*0022*/ 	.short	0x0000
        /*0024*/ 	.byte	0x00, 0xf0, 0x11, 0x00


	//----- nvinfo : EIATTR_SPARSE_MMA_MASK
	.align		4
.L_2539:
        /*0028*/ 	.byte	0x03, 0x50
        /*002a*/ 	.short	0x0000


	//----- nvinfo : EIATTR_MAXREG_COUNT
	.align		4
        /*002c*/ 	.byte	0x03, 0x1b
        /*002e*/ 	.short	0x0080


	//----- nvinfo : EIATTR_EXTERNS
	.align		4
        /*0030*/ 	.byte	0x04, 0x0f
        /*0032*/ 	.short	(.L_2541 - .L_2540)


	//   ....[0]....
	.align		4
.L_2540:
        /*0034*/ 	.word	index@(__assertfail)


	//----- nvinfo : EIATTR_MERCURY_ISA_VERSION
	.align		4
.L_2541:
        /*0038*/ 	.byte	0x03, 0x5f
        /*003a*/ 	.short	0x0101


	//----- nvinfo : EIATTR_VRC_CTA_INIT_COUNT
	.align		4
        /*003c*/ 	.byte	0x02, 0x4a
	.zero		1
	.zero		1


	//----- nvinfo : EIATTR_SYSCALL_OFFSETS
	.align		4
        /*0040*/ 	.byte	0x04, 0x46
        /*0042*/ 	.short	(.L_2543 - .L_2542)


	//   ....[0]....
.L_2542:
        /*0044*/ 	.word	0x00001d80


	//   ....[1]....
        /*0048*/ 	.word	0x00002b90


	//   ....[2]....
        /*004c*/ 	.word	0x00004a30


	//   ....[3]....
        /*0050*/ 	.word	0x00005710


	//   ....[4]....
        /*0054*/ 	.word	0x000076a0


	//   ....[5]....
        /*0058*/ 	.word	0x00008380


	//   ....[6]....
        /*005c*/ 	.word	0x0000a320


	//   ....[7]....
        /*0060*/ 	.word	0x0000afc0


	//----- nvinfo : EIATTR_EXIT_INSTR_OFFSETS
	.align		4
.L_2543:
        /*0064*/ 	.byte	0x04, 0x1c
        /*0066*/ 	.short	(.L_2545 - .L_2544)


	//   ....[0]....
.L_2544:
        /*0068*/ 	.word	0x00008640


	//   ....[1]....
        /*006c*/ 	.word	0x0000a4f0


	//   ....[2]....
        /*0070*/ 	.word	0x0000a510


	//   ....[3]....
        /*0074*/ 	.word	0x0000a5b0


	//   ....[4]....
        /*0078*/ 	.word	0x0000a5e0


	//   ....[5]....
        /*007c*/ 	.word	0x0000a610


	//   ....[6]....
        /*0080*/ 	.word	0x0000a6b0


	//   ....[7]....
        /*0084*/ 	.word	0x0000a700


	//   ....[8]....
        /*0088*/ 	.word	0x0000a7b0


	//   ....[9]....
        /*008c*/ 	.word	0x0000a810


	//   ....[10]....
        /*0090*/ 	.word	0x0000a850


	//   ....[11]....
        /*0094*/ 	.word	0x0000a920


	//   ....[12]....
        /*0098*/ 	.word	0x0000aa70


	//   ....[13]....
        /*009c*/ 	.word	0x0000abc0


	//   ....[14]....
        /*00a0*/ 	.word	0x0000ad20


	//   ....[15]....
        /*00a4*/ 	.word	0x0000ad60


	//   ....[16]....
        /*00a8*/ 	.word	0x0000ad90


	//   ....[17]....
        /*00ac*/ 	.word	0x0000ae10


	//   ....[18]....
        /*00b0*/ 	.word	0x0000ae60


	//   ....[19]....
        /*00b4*/ 	.word	0x0000afd0


	//   ....[20]....
        /*00b8*/ 	.word	0x0000b0c0


	//   ....[21]....
        /*00bc*/ 	.word	0x0000b170


	//   ....[22]....
        /*00c0*/ 	.word	0x0000b1a0


	//   ....[23]....
        /*00c4*/ 	.word	0x0000b1f0


	//   ....[24]....
        /*00c8*/ 	.word	0x0000b240


	//----- nvinfo : EIATTR_MAX_THREADS
	.align		4
.L_2545:
        /*00cc*/ 	.byte	0x04, 0x05
        /*00ce*/ 	.short	(.L_2547 - .L_2546)
.L_2546:
        /*00d0*/ 	.word	0x00000080
        /*00d4*/ 	.word	0x00000001
        /*00d8*/ 	.word	0x00000001


	//----- nvinfo : EIATTR_CRS_STACK_SIZE
	.align		4
.L_2547:
        /*00dc*/ 	.byte	0x04, 0x1e
        /*00de*/ 	.short	(.L_2549 - .L_2548)
.L_2548:
        /*00e0*/ 	.word	0x00000000


	//----- nvinfo : EIATTR_CBANK_PARAM_SIZE
	.align		4
.L_2549:
        /*00e4*/ 	.byte	0x03, 0x19
        /*00e6*/ 	.short	0x0220


	//----- nvinfo : EIATTR_PARAM_CBANK
	.align		4
        /*00e8*/ 	.byte	0x04, 0x0a
        /*00ea*/ 	.short	(.L_2551 - .L_2550)
	.align		4
.L_2550:
        /*00ec*/ 	.word	index@(.nv.constant0._ZN2at6native18elementwise_kernelILi128ELi4EZNS0_15gpu_kernel_implINS0_13AUnaryFunctorIbbbZZZNS0_21heaviside_kernel_cudaERNS_18TensorIteratorBaseEENKUlvE_clEvENKUlvE7_clEvEUlbbE_EEEEvS5_RKT_EUliE_EEviT1_)
        /*00f0*/ 	.short	0x0380
        /*00f2*/ 	.short	0x0220


	//----- nvinfo : EIATTR_SW_WAR
	.align		4
.L_2551:
        /*00f4*/ 	.byte	0x04, 0x36
        /*00f6*/ 	.short	(.L_2553 - .L_2552)
.L_2552:
        /*00f8*/ 	.word	0x00000008
.L_2553:


//--------------------- .nv.info._ZN2at6native27unrolled_elementwise_kernelINS0_13AUnaryFunctorIbbbZZZNS0_21heaviside_kernel_cudaERNS_18TensorIteratorBaseEENKUlvE_clEvENKUlvE7_clEvEUlbbE_EESt5arrayIPcLm2EELi4E23TrivialOffsetCalculatorILi1EjESD_NS0_6memory12LoadWithCastILi1EEENSE_13StoreWithCastILi1EEEEEviT_T0_T2_T3_T4_T5_ --------------------------
	.section	.nv.info._ZN2at6native27unrolled_elementwise_kernelINS0_13AUnaryFunctorIbbbZZZNS0_21heaviside_kernel_cudaERNS_18TensorIteratorBaseEENKUlvE_clEvENKUlvE7_clEvEUlbbE_EESt5arrayIPcLm2EELi4E23TrivialOffsetCalculatorILi1EjESD_NS0_6memory12LoadWithCastILi1EEENSE_13StoreWithCastILi1EEEEEviT_T0_T2_T3_T4_T5_,"",@"SHT_CUDA_INFO"
	.sectionflags	@""
	.align	4


	//----- nvinfo : EIATTR_CUDA_API_VERSION
	.align		4
        /*0000*/ 	.byte	0x04, 0x37
        /*0002*/ 	.short	(.L_2555 - .L_2554)
.L_2554:
        /*0004*/ 	.word	0x00000082


	//----- nvinfo : EIATTR_KPARAM_INFO
	.align		4
.L_2555:
        /*0008*/ 	.byte	0x04, 0x17
        /*000a*/ 	.short	(.L_2557 - .L_2556)
.L_2556:
        /*000c*/ 	.word	0x00000000
        /*0010*/ 	.short	0x0006
        /*0012*/ 	.short	0x0024
        /*0014*/ 	.byte	0x00, 0xf0, 0x21, 0x00


	//----- nvinfo : EIATTR_KPARAM_INFO
	.align		4
.L_2557:
        /*0018*/ 	.byte	0x04, 0x17
        /*001a*/ 	.short	(.L_2559 - .L_2558)
.L_2558:
        /*001c*/ 	.word	0x00000000
        /*0020*/ 	.short	0x0005
        /*0022*/ 	.short	0x001c
        /*0024*/ 	.byte	0x00, 0xf0, 0x21, 0x00


	//----- nvinfo : EIATTR_KPARAM_INFO
	.align		4
.L_2559:
        /*0028*/ 	.byte	0x04, 0x17
        /*002a*/ 	.short	(.L_2561 - .L_2560)
.L_2560:
        /*002c*/ 	.word	0x00000000
        /*0030*/ 	.short	0x0004
        /*0032*/ 	.short	0x0019
        /*0034*/ 	.byte	0x00, 0xf0, 0x05, 0x00


	//----- nvinfo : EIATTR_KPARAM_INFO
	.align		4
.L_2561:
        /*0038*/ 	.byte	0x04, 0x17
        /*003a*/ 	.short	(.L_2563 - .L_2562)
.L_2562:
        /*003c*/ 	.word	0x00000000
        /*0040*/ 	.short	0x0003
        /*0042*/ 	.short	0x0018
        /*0044*/ 	.byte	0x00, 0xf0, 0x05, 0x00


	//----- nvinfo : EIATTR_KPARAM_INFO
	.align		4
.L_2563:
        /*0048*/ 	.byte	0x04, 0x17
        /*004a*/ 	.short	(.L_2565 - .L_2564)
.L_2564:
        /*004c*/ 	.word	0x00000000
        /*0050*/ 	.short	0x0002
        /*0052*/ 	.short	0x0008
        /*0054*/ 	.byte	0x00, 0xf0, 0x41, 0x00


	//----- nvinfo : EIATTR_KPARAM_INFO
	.align		4
.L_2565:
        /*0058*/ 	.byte	0x04, 0x17
        /*005a*/ 	.short	(.L_2567 - .L_2566)
.L_2566:
        /*005c*/ 	.word	0x00000000
        /*0060*/ 	.short	0x0001
        /*0062*/ 	.short	0x0004
        /*0064*/ 	.byte	0x00, 0xf0, 0x09, 0x00


	//----- nvinfo : EIATTR_KPARAM_INFO
	.align		4
.L_2567:
        /*0068*/ 	.byte	0x04, 0x17
        /*006a*/ 	.short	(.L_2569 - .L_2568)
.L_2568:
        /*006c*/ 	.word	0x00000000
        /*0070*/ 	.short	0x0000
        /*0072*/ 	.short	0x0000
        /*0074*/ 	.byte	0x00, 0xf0, 0x11, 0x00


	//----- nvinfo : EIATTR_SPARSE_MMA_MASK
	.align		4
.L_2569:
        /*0078*/ 	.byte	0x03, 0x50
        /*007a*/ 	.short	0x0000


	//----- nvinfo : EIATTR_MAXREG_COUNT
	.align		4
        /*007c*/ 	.byte	0x03, 0x1b
        /*007e*/ 	.short	0x00ff


	//----- nvinfo : EIATTR_EXTERNS
	.align		4
        /*0080*/ 	.byte	0x04, 0x0f
        /*0082*/ 	.short	(.L_2571 - .L_2570)


	//   ....[0]....
	.align		4
.L_2570:
        /*0084*/ 	.word	index@(__assertfail)


	//----- nvinfo : EIATTR_MERCURY_ISA_VERSION
	.align		4
.L_2571:
        /*0088*/ 	.byte	0x03, 0x5f
        /*008a*/ 	.short	0x0101


	//----- nvinfo : EIATTR_VRC_CTA_INIT_COUNT
	.align		4
        /*008c*/ 	.byte	0x02, 0x4a
	.zero		1
	.zero		1


	//----- nvinfo : EIATTR_SYSCALL_OFFSETS
	.align		4
        /*0090*/ 	.byte	0x04, 0x46
        /*0092*/ 	.short	(.L_2573 - .L_2572)


	//   ....[0]....
.L_2572:
        /*0094*/ 	.word	0x00000a80


	//   ....[1]....
        /*0098*/ 	.word	0x000015b0


	//   ....[2]....
        /*009c*/ 	.word	0x000020b0


	//   ....[3]....
        /*00a0*/ 	.word	0x00002bc0


	//   ....[4]....
        /*00a4*/ 	.word	0x000039a0


	//   ....[5]....
        /*00a8*/ 	.word	0x000046b0


	//   ....[6]....
        /*00ac*/ 	.word	0x000054b0


	//   ....[7]....
        /*00b0*/ 	.word	0x00006280


	//----- nvinfo : EIATTR_EXIT_INSTR_OFFSETS
	.align		4
.L_2573:
        /*00b4*/ 	.byte	0x04, 0x1c
        /*00b6*/ 	.short	(.L_2575 - .L_2574)


	//   ....[0]....
.L_2574:
        /*00b8*/ 	.word	0x00005730


	//   ....[1]....
        /*00bc*/ 	.word	0x00005860


	//   ....[2]....
        /*00c0*/ 	.word	0x00005880


	//   ....[3]....
        /*00c4*/ 	.word	0x00005920


	//   ....[4]....
        /*00c8*/ 	.word	0x00005950


	//   ....[5]....
        /*00cc*/ 	.word	0x00005970


	//   ....[6]....
        /*00d0*/ 	.word	0x00005a00


	//   ....[7]....
        /*00d4*/ 	.word	0x00005a40


	//   ....[8]....
        /*00d8*/ 	.word	0x00005ae0


	//   ....[9]....
        /*00dc*/ 	.word	0x00005b30


	//   ....[10]....
        /*00e0*/ 	.word	0x00005b60


	//   ....[11]....
        /*00e4*/ 	.word	0x00005c20


	//   ....[12]....
        /*00e8*/ 	.word	0x00005d60


	//   ....[13]....
        /*00ec*/ 	.word	0x00005ea0


	//   ....[14]....
        /*00f0*/ 	.word	0x00005ff0


	//   ....[15]....
        /*00f4*/ 	.word	0x00006030


	//   ....[16]....
        /*00f8*/ 	.word	0x00006060


	//   ....[17]....
        /*00fc*/ 	.word	0x000060e0


	//   ....[18]....
        /*0100*/ 	.word	0x00006120


	//   ....[19]....
        /*0104*/ 	.word	0x00006290


	//   ....[20]....
        /*0108*/ 	.word	0x00006370


	//   ....[21]....
        /*010c*/ 	.word	0x00006410


	//   ....[22]....
        /*0110*/ 	.word	0x00006440


	//   ....[23]....
        /*0114*/ 	.word	0x00006490


	//   ....[24]....
        /*0118*/ 	.word	0x000064d0


	//----- nvinfo : EIATTR_MAX_THREADS
	.align		4
.L_2575:
        /*011c*/ 	.byte	0x04, 0x05
        /*011e*/ 	.short	(.L_2577 - .L_2576)
.L_2576:
        /*0120*/ 	.word	0x00000080
        /*0124*/ 	.word	0x00000001
        /*0128*/ 	.word	0x00000001


	//----- nvinfo : EIATTR_CRS_STACK_SIZE
	.align		4
.L_2577:
        /*012c*/ 	.byte	0x04, 0x1e
        /*012e*/ 	.short	(.L_2579 - .L_2578)
.L_2578:
        /*0130*/ 	.word	0x00000000


	//----- nvinfo : EIATTR_CBANK_PARAM_SIZE
	.align		4
.L_2579:
        /*0134*/ 	.byte	0x03, 0x19
        /*0136*/ 	.short	0x002c


	//----- nvinfo : EIATTR_PARAM_CBANK
	.align		4
        /*0138*/ 	.byte	0x04, 0x0a
        /*013a*/ 	.short	(.L_2581 - .L_2580)
	.align		4
.L_2580:
        /*013c*/ 	.word	index@(.nv.constant0._ZN2at6native27unrolled_elementwise_kernelINS0_13AUnaryFunctorIbbbZZZNS0_21heaviside_kernel_cudaERNS_18TensorIteratorBaseEENKUlvE_clEvENKUlvE7_clEvEUlbbE_EESt5arrayIPcLm2EELi4E23TrivialOffsetCalculatorILi1EjESD_NS0_6memory12LoadWithCastILi1EEENSE_13StoreWithCastILi1EEEEEviT_T0_T2_T3_T4_T5_)
        /*0140*/ 	.short	0x0380
        /*0142*/ 	.short	0x002c


	//----- nvinfo : EIATTR_SW_WAR
	.align		4
.L_2581:
        /*0144*/ 	.byte	0x04, 0x36
        /*0146*/ 	.short	(.L_2583 - .L_2582)
.L_2582:
        /*0148*/ 	.word	0x00000008
.L_2583:


//--------------------- .nv.info._ZN2at6native18elementwise_kernelILi128ELi4EZNS0_22gpu_kernel_impl_nocastINS0_13AUnaryFunctorIbbbZZZNS0_21heaviside_kernel_cudaERNS_18TensorIteratorBaseEENKUlvE_clEvENKUlvE7_clEvEUlbbE_EEEEvS5_RKT_EUliE_EEviT1_ --------------------------
	.section	.nv.info._ZN2at6native18elementwise_kernelILi128ELi4EZNS0_22gpu_kernel_impl_nocastINS0_13AUnaryFunctorIbbbZZZNS0_21heaviside_kernel_cudaERNS_18TensorIteratorBaseEENKUlvE_clEvENKUlvE7_clEvEUlbbE_EEEEvS5_RKT_EUliE_EEviT1_,"",@"SHT_CUDA_INFO"
	.sectionflags	@""
	.align	4


	//----- nvinfo : EIATTR_CUDA_API_VERSION
	.align		4
        /*0000*/ 	.byte	0x04, 0x37
        /*0002*/ 	.short	(.L_2585 - .L_2584)
.L_2584:
        /*0004*/ 	.word	0x00000082


	//----- nvinfo : EIATTR_KPARAM_INFO
	.align		4
.L_2585:
        /*0008*/ 	.byte	0x04, 0x17
        /*000a*/ 	.short	(.L_2587 - .L_2586)
.L_2586:
        /*000c*/ 	.word	0x00000000
        /*0010*/ 	.short	0x0001
        /*0012*/ 	.short	0x0008
        /*0014*/ 	.byte	0x00, 0xf0, 0x61, 0x08


	//----- nvinfo : EIATTR_KPARAM_INFO
	.align		4
.L_2587:
        /*0018*/ 	.byte	0x04, 0x17
        /*001a*/ 	.short	(.L_2589 - .L_2588)
.L_2588:
        /*001c*/ 	.word	0x00000000
        /*0020*/ 	.short	0x0000
        /*0022*/ 	.short	0x0000
        /*0024*/ 	.byte	0x00, 0xf0, 0x11, 0x00


	//----- nvinfo : EIATTR_SPARSE_MMA_MASK
	.align		4
.L_2589:
        /*0028*/ 	.byte	0x03, 0x50
        /*002a*/ 	.short	0x0000


	//----- nvinfo : EIATTR_MAXREG_COUNT
	.align		4
        /*002c*/ 	.byte	0x03, 0x1b
        /*002e*/ 	.short	0x0080


	//----- nvinfo : EIATTR_MERCURY_ISA_VERSION
	.align		4
        /*0030*/ 	.byte	0x03, 0x5f
        /*0032*/ 	.short	0x0101


	//----- nvinfo : EIATTR_VRC_CTA_INIT_COUNT
	.align		4
        /*0034*/ 	.byte	0x02, 0x4a
	.zero		1
	.zero		1


	//----- nvinfo : EIATTR_EXIT_INSTR_OFFSETS
	.align		4
        /*0038*/ 	.byte	0x04, 0x1c
        /*003a*/ 	.short	(.L_2591 - .L_2590)


	//   ....[0]....
.L_2590:
        /*003c*/ 	.word	0x000003c0


	//   ....[1]....
        /*0040*/ 	.word	0x00000480


	//   ....[2]....
        /*0044*/ 	.word	0x00004060


	//   ....[3]....
        /*0048*/ 	.word	0x000053f0


	//----- nvinfo : EIATTR_MAX_THREADS
	.align		4
.L_2591:
        /*004c*/ 	.byte	0x04, 0x05
        /*004e*/ 	.short	(.L_2593 - .L_2592)
.L_2592:
        /*0050*/ 	.word	0x00000080
        /*0054*/ 	.word	0x00000001
        /*0058*/ 	.word	0x00000001


	//----- nvinfo : EIATTR_CRS_STACK_SIZE
	.align		4
.L_2593:
        /*005c*/ 	.byte	0x04, 0x1e
        /*005e*/ 	.short	(.L_2595 - .L_2594)
.L_2594:
        /*0060*/ 	.word	0x00000000


	//----- nvinfo : EIATTR_CBANK_PARAM_SIZE
	.align		4
.L_2595:
        /*0064*/ 	.byte	0x03, 0x19
        /*0066*/ 	.short	0x0220


	//----- nvinfo : EIATTR_PARAM_CBANK
	.align		4
        /*0068*/ 	.byte	0x04, 0x0a
        /*006a*/ 	.short	(.L_2597 - .L_2596)
	.align		4
.L_2596:
        /*006c*/ 	.word	index@(.nv.constant0._ZN2at6native18elementwise_kernelILi128ELi4EZNS0_22gpu_kernel_impl_nocastINS0_13AUnaryFunctorIbbbZZZNS0_21heaviside_kernel_cudaERNS_18TensorIteratorBaseEENKUlvE_clEvENKUlvE7_clEvEUlbbE_EEEEvS5_RKT_EUliE_EEviT1_)
        /*0070*/ 	.short	0x0380
        /*0072*/ 	.short	0x0220


	//----- nvinfo : EIATTR_SW_WAR
	.align		4
.L_2597:
        /*0074*/ 	.byte	0x04, 0x36
        /*0076*/ 	.short	(.L_2599 - .L_2598)
.L_2598:
        /*0078*/ 	.word	0x00000008
.L_2599:


//--------------------- .nv.info._ZN2at6native27unrolled_elementwise_kernelINS0_13AUnaryFunctorIbbbZZZNS0_21heaviside_kernel_cudaERNS_18TensorIteratorBaseEENKUlvE_clEvENKUlvE7_clEvEUlbbE_EESt5arrayIPcLm2EELi4E23TrivialOffsetCalculatorILi1EjESD_NS0_6memory15LoadWithoutCastENSE_16StoreWithoutCastEEEviT_T0_T2_T3_T4_T5_ --------------------------
	.section	.nv.info._ZN2at6native27unrolled_elementwise_kernelINS0_13AUnaryFunctorIbbbZZZNS0_21heaviside_kernel_cudaERNS_18TensorIteratorBaseEENKUlvE_clEvENKUlvE7_clEvEUlbbE_EESt5arrayIPcLm2EELi4E23TrivialOffsetCalculatorILi1EjESD_NS0_6memory15LoadWithoutCastENSE_16StoreWithoutCastEEEviT_T0_T2_T3_T4_T5_,"",@"SHT_CUDA_INFO"
	.sectionflags	@""
	.align	4


	//----- nvinfo : EIATTR_CUDA_API_VERSION
	.align		4
        /*0000*/ 	.byte	0x04, 0x37
        /*0002*/ 	.short	(.L_2601 - .L_2600)
.L_2600:
        /*0004*/ 	.word	0x00000082


	//----- nvinfo : EIATTR_KPARAM_INFO
	.align		4
.L_2601:
        /*0008*/ 	.byte	0x04, 0x17
        /*000a*/ 	.short	(.L_2603 - .L_2602)
.L_2602:
        /*000c*/ 	.word	0x00000000
        /*0010*/ 	.short	0x0006
        /*0012*/ 	.short	0x001b
        /*0014*/ 	.byte	0x00, 0xf0, 0x05, 0x00


	//----- nvinfo : EIATTR_KPARAM_INFO
	.align		4
.L_2603:
        /*0018*/ 	.byte	0x04, 0x17
        /*001a*/ 	.short	(.L_2605 - .L_2604)
.L_2604:
        /*001c*/ 	.word	0x00000000
        /*0020*/ 	.short	0x0005
        /*0022*/ 	.short	0x001a
        /*0024*/ 	.byte	0x00, 0xf0, 0x05, 0x00


	//----- nvinfo : EIATTR_KPARAM_INFO
	.align		4
.L_2605:
        /*0028*/ 	.byte	0x04, 0x17
        /*002a*/ 	.short	(.L_2607 - .L_2606)
.L_2606:
        /*002c*/ 	.word	0x00000000
        /*0030*/ 	.short	0x0004
        /*0032*/ 	.short	0x0019
        /*0034*/ 	.byte	0x00, 0xf0, 0x05, 0x00


	//----- nvinfo : EIATTR_KPARAM_INFO
	.align		4
.L_2607:
        /*0038*/ 	.byte	0x04, 0x17
        /*003a*/ 	.short	(.L_2609 - .L_2608)
.L_2608:
        /*003c*/ 	.word	0x00000000
        /*0040*/ 	.short	0x0003
        /*0042*/ 	.short	0x0018
        /*0044*/ 	.byte	0x00, 0xf0, 0x05, 0x00


	//----- nvinfo : EIATTR_KPARAM_INFO
	.align		4
.L_2609:
        /*0048*/ 	.byte	0x04, 0x17
        /*004a*/ 	.short	(.L_2611 - .L_2610)
.L_2610:
        /*004c*/ 	.word	0x00000000
        /*0050*/ 	.short	0x0002
        /*0052*/ 	.short	0x0008
        /*0054*/ 	.byte	0x00, 0xf0, 0x41, 0x00


	//----- nvinfo : EIATTR_KPARAM_INFO
	.align		4
.L_2611:
        /*0058*/ 	.byte	0x04, 0x17
        /*005a*/ 	.short	(.L_2613 - .L_2612)
.L_2612:
        /*005c*/ 	.word	0x00000000
        /*0060*/ 	.short	0x0001
        /*0062*/ 	.short	0x0004
        /*0064*/ 	.byte	0x00, 0xf0, 0x09, 0x00


	//----- nvinfo : EIATTR_KPARAM_INFO
	.align		4
.L_2613:
        /*0068*/ 	.byte	0x04, 0x17
        /*006a*/ 	.short	(.L_2615 - .L_2614)
.L_2614:
        /*006c*/ 	.word	0x00000000
        /*0070*/ 	.short	0x0000
        /*0072*/ 	.short	0x0000
        /*0074*/ 	.byte	0x00, 0xf0, 0x11, 0x00


	//----- nvinfo : EIATTR_SPARSE_MMA_MASK
	.align		4
.L_2615:
        /*0078*/ 	.byte	0x03, 0x50
        /*007a*/ 	.short	0x0000


	//----- nvinfo : EIATTR_MAXREG_COUNT
	.align		4
        /*007c*/ 	.byte	0x03, 0x1b
        /*007e*/ 	.short	0x00ff


	//----- nvinfo : EIATTR_MERCURY_ISA_VERSION
	.align		4
        /*0080*/ 	.byte	0x03, 0x5f
        /*0082*/ 	.short	0x0101


	//----- nvinfo : EIATTR_VRC_CTA_INIT_COUNT
	.align		4
        /*0084*/ 	.byte	0x02, 0x4a
	.zero		1
	.zero		1


	//----- nvinfo : EIATTR_EXIT_INSTR_OFFSETS
	.align		4
        /*0088*/ 	.byte	0x04, 0x1c
        /*008a*/ 	.short	(.L_2617 - .L_2616)


	//   ....[0]....
.L_2616:
        /*008c*/ 	.word	0x00000550


	//   ....[1]....
        /*0090*/ 	.word	0x000005b0


	//----- nvinfo : EIATTR_MAX_THREADS
	.align		4
.L_2617:
        /*0094*/ 	.byte	0x04, 0x05
        /*0096*/ 	.short	(.L_2619 - .L_2618)
.L_2618:
        /*0098*/ 	.word	0x00000080
        /*009c*/ 	.word	0x00000001
        /*00a0*/ 	.word	0x00000001


	//----- nvinfo : EIATTR_CRS_STACK_SIZE
	.align		4
.L_2619:
        /*00a4*/ 	.byte	0x04, 0x1e
        /*00a6*/ 	.short	(.L_2621 - .L_2620)
.L_2620:
        /*00a8*/ 	.word	0x00000000


	//----- nvinfo : EIATTR_CBANK_PARAM_SIZE
	.align		4
.L_2621:
        /*00ac*/ 	.byte	0x03, 0x19
        /*00ae*/ 	.short	0x001c


	//----- nvinfo : EIATTR_PARAM_CBANK
	.align		4
        /*00b0*/ 	.byte	0x04, 0x0a
        /*00b2*/ 	.short	(.L_2623 - .L_2622)
	.align		4
.L_2622:
        /*00b4*/ 	.word	index@(.nv.constant0._ZN2at6native27unrolled_elementwise_kernelINS0_13AUnaryFunctorIbbbZZZNS0_21heaviside_kernel_cudaERNS_18TensorIteratorBaseEENKUlvE_clEvENKUlvE7_clEvEUlbbE_EESt5arrayIPcLm2EELi4E23TrivialOffsetCalculatorILi1EjESD_NS0_6memory15LoadWithoutCastENSE_16StoreWithoutCastEEEviT_T0_T2_T3_T4_T5_)
        /*00b8*/ 	.short	0x0380
        /*00ba*/ 	.short	0x001c


	//----- nvinfo : EIATTR_SW_WAR
	.align		4
.L_2623:
        /*00bc*/ 	.byte	0x04, 0x36
        /*00be*/ 	.short	(.L_2625 - .L_2624)
.L_2624:
        /*00c0*/ 	.word	0x00000008
.L_2625:


//--------------------- .nv.info._ZN2at6native29vectorized_elementwise_kernelILi2ENS0_13AUnaryFunctorIbbbZZZNS0_21heaviside_kernel_cudaERNS_18TensorIteratorBaseEENKUlvE_clEvENKUlvE7_clEvEUlbbE_EESt5arrayIPcLm2EEEEviT0_T1_ --------------------------
	.section	.nv.info._ZN2at6native29vectorized_elementwise_kernelILi2ENS0_13AUnaryFunctorIbbbZZZNS0_21heaviside_kernel_cudaERNS_18TensorIteratorBaseEENKUlvE_clEvENKUlvE7_clEvEUlbbE_EESt5arrayIPcLm2EEEEviT0_T1_,"",@"SHT_CUDA_INFO"
	.sectionflags	@""
	.align	4


	//----- nvinfo : EIATTR_CUDA_API_VERSION
	.align		4
        /*0000*/ 	.byte	0x04, 0x37
        /*0002*/ 	.short	(.L_2627 - .L_2626)
.L_2626:
        /*0004*/ 	.word	0x00000082


	//----- nvinfo : EIATTR_KPARAM_INFO
	.align		4
.L_2627:
        /*0008*/ 	.byte	0x04, 0x17
        /*000a*/ 	.short	(.L_2629 - .L_2628)
.L_2628:
        /*000c*/ 	.word	0x00000000
        /*0010*/ 	.short	0x0002
        /*0012*/ 	.short	0x0008
        /*0014*/ 	.byte	0x00, 0xf0, 0x41, 0x00


	//----- nvinfo : EIATTR_KPARAM_INFO
	.align		4
.L_2629:
        /*0018*/ 	.byte	0x04, 0x17
        /*001a*/ 	.short	(.L_2631 - .L_2630)
.L_2630:
        /*001c*/ 	.word	0x00000000
        /*0020*/ 	.short	0x0001
        /*0022*/ 	.short	0x0004
        /*0024*/ 	.byte	0x00, 0xf0, 0x09, 0x00


	//----- nvinfo : EIATTR_KPARAM_INFO
	.align		4
.L_2631:
        /*0028*/ 	.byte	0x04, 0x17
        /*002a*/ 	.short	(.L_2633 - .L_2632)
.L_2632:
        /*002c*/ 	.word	0x00000000
        /*0030*/ 	.short	0x0000
        /*0032*/ 	.short	0x0000
        /*0034*/ 	.byte	0x00, 0xf0, 0x11, 0x00


	//----- nvinfo : EIATTR_SPARSE_MMA_MASK
	.align		4
.L_2633:
        /*0038*/ 	.byte	0x03, 0x50
        /*003a*/ 	.short	0x0000


	//----- nvinfo : EIATTR_MAXREG_COUNT
	.align		4
        /*003c*/ 	.byte	0x03, 0x1b
        /*003e*/ 	.short	0x00ff


	//----- nvinfo : EIATTR_MERCURY_ISA_VERSION
	.align		4
        /*0040*/ 	.byte	0x03, 0x5f
        /*0042*/ 	.short	0x0101


	//----- nvinfo : EIATTR_VRC_CTA_INIT_COUNT
	.align		4
        /*0044*/ 	.byte	0x02, 0x4a
	.zero		1
	.zero		1


	//----- nvinfo : EIATTR_EXIT_INSTR_OFFSETS
	.align		4
        /*0048*/ 	.byte	0x04, 0x1c
        /*004a*/ 	.short	(.L_2635 - .L_2634)


	//   ....[0]....
.L_2634:
        /*004c*/ 	.word	0x00000a40


	//   ....[1]....
        /*0050*/ 	.word	0x00000aa0


	//   ....[2]....
        /*0054*/ 	.word	0x00000e70


	//----- nvinfo : EIATTR_MAX_THREADS
	.align		4
.L_2635:
        /*0058*/ 	.byte	0x04, 0x05
        /*005a*/ 	.short	(.L_2637 - .L_2636)
.L_2636:
        /*005c*/ 	.word	0x00000080
        /*0060*/ 	.word	0x00000001
        /*0064*/ 	.word	0x00000001


	//----- nvinfo : EIATTR_CRS_STACK_SIZE
	.align		4
.L_2637:
        /*0068*/ 	.byte	0x04, 0x1e
        /*006a*/ 	.short	(.L_2639 - .L_2638)
.L_2638:
        /*006c*/ 	.word	0x00000000


	//----- nvinfo : EIATTR_CBANK_PARAM_SIZE
	.align		4
.L_2639:
        /*0070*/ 	.byte	0x03, 0x19
        /*0072*/ 	.short	0x0018


	//----- nvinfo : EIATTR_PARAM_CBANK
	.align		4
        /*0074*/ 	.byte	0x04, 0x0a
        /*0076*/ 	.short	(.L_2641 - .L_2640)
	.align		4
.L_2640:
        /*0078*/ 	.word	index@(.nv.constant0._ZN2at6native29vectorized_elementwise_kernelILi2ENS0_13AUnaryFunctorIbbbZZZNS0_21heaviside_kernel_cudaERNS_18TensorIteratorBaseEENKUlvE_clEvENKUlvE7_clEvEUlbbE_EESt5arrayIPcLm2EEEEviT0_T1_)
        /*007c*/ 	.short	0x0380
        /*007e*/ 	.short	0x0018


	//----- nvinfo : EIATTR_SW_WAR
	.align		4
.L_2641:
        /*0080*/ 	.byte	0x04, 0x36
        /*0082*/ 	.short	(.L_2643 - .L_2642)
.L_2642:
        /*0084*/ 	.word	0x00000008
.L_2643:


//--------------------- .nv.info._ZN2at6native29vectorized_elementwise_kernelILi4ENS0_13AUnaryFunctorIbbbZZZNS0_21heaviside_kernel_cudaERNS_18TensorIteratorBaseEENKUlvE_clEvENKUlvE7_clEvEUlbbE_EESt5arrayIPcLm2EEEEviT0_T1_ --------------------------
	.section	.nv.info._ZN2at6native29vectorized_elementwise_kernelILi4ENS0_13AUnaryFunctorIbbbZZZNS0_21heaviside_kernel_cudaERNS_18TensorIteratorBaseEENKUlvE_clEvENKUlvE7_clEvEUlbbE_EESt5arrayIPcLm2EEEEviT0_T1_,"",@"SHT_CUDA_INFO"
	.sectionflags	@""
	.align	4


	//----- nvinfo : EIATTR_CUDA_API_VERSION
	.align		4
        /*0000*/ 	.byte	0x04, 0x37
        /*0002*/ 	.short	(.L_2645 - .L_2644)
.L_2644:
        /*0004*/ 	.word	0x00000082


	//----- nvinfo : EIATTR_KPARAM_INFO
	.align		4
.L_2645:
        /*0008*/ 	.byte	0x04, 0x17
        /*000a*/ 	.short	(.L_2647 - .L_2646)
.L_2646:
        /*000c*/ 	.word	0x00000000
        /*0010*/ 	.short	0x0002
        /*0012*/ 	.short	0x0008
        /*0014*/ 	.byte	0x00, 0xf0, 0x41, 0x00


	//----- nvinfo : EIATTR_KPARAM_INFO
	.align		4
.L_2647:
        /*0018*/ 	.byte	0x04, 0x17
        /*001a*/ 	.short	(.L_2649 - .L_2648)
.L_2648:
        /*001c*/ 	.word	0x00000000
        /*0020*/ 	.short	0x0001
        /*0022*/ 	.short	0x0004
        /*0024*/ 	.byte	0x00, 0xf0, 0x09, 0x00


	//----- nvinfo : EIATTR_KPARAM_INFO
	.align		4
.L_2649:
        /*0028*/ 	.byte	0x04, 0x17
        /*002a*/ 	.short	(.L_2651 - .L_2650)
.L_2650:
        /*002c*/ 	.word	0x00000000
        /*0030*/ 	.short	0x0000
        /*0032*/ 	.short	0x0000
        /*0034*/ 	.byte	0x00, 0xf0, 0x11, 0x00


	//----- nvinfo : EIATTR_SPARSE_MMA_MASK
	.align		4
.L_2651:
        /*0038*/ 	.byte	0x03, 0x50
        /*003a*/ 	.short	0x0000


	//----- nvinfo : EIATTR_MAXREG_COUNT
	.align		4
        /*003c*/ 	.byte	0x03, 0x1b
        /*003e*/ 	.short	0x00ff


	//----- nvinfo : EIATTR_MERCURY_ISA_VERSION
	.align		4
        /*0040*/ 	.byte	0x03, 0x5f
        /*0042*/ 	.short	0x0101


	//----- nvinfo : EIATTR_VRC_CTA_INIT_COUNT
	.align		4
        /*0044*/ 	.byte	0x02, 0x4a
	.zero		1
	.zero		1


	//----- nvinfo : EIATTR_EXIT_INSTR_OFFSETS
	.align		4
        /*0048*/ 	.byte	0x04, 0x1c
        /*004a*/ 	.short	(.L_2653 - .L_2652)


	//   ....[0]....
.L_2652:
        /*004c*/ 	.word	0x00000a40


	//   ....[1]....
        /*0050*/ 	.word	0x00000aa0


	//   ....[2]....
        /*0054*/ 	.word	0x00000e50


	//----- nvinfo : EIATTR_MAX_THREADS
	.align		4
.L_2653:
        /*0058*/ 	.byte	0x04, 0x05
        /*005a*/ 	.short	(.L_2655 - .L_2654)
.L_2654:
        /*005c*/ 	.word	0x00000080
        /*0060*/ 	.word	0x00000001
        /*0064*/ 	.word	0x00000001


	//----- nvinfo : EIATTR_CRS_STACK_SIZE
	.align		4
.L_2655:
        /*0068*/ 	.byte	0x04, 0x1e
        /*006a*/ 	.short	(.L_2657 - .L_2656)
.L_2656:
        /*006c*/ 	.word	0x00000000


	//----- nvinfo : EIATTR_CBANK_PARAM_SIZE
	.align		4
.L_2657:
        /*0070*/ 	.byte	0x03, 0x19
        /*0072*/ 	.short	0x0018


	//----- nvinfo : EIATTR_PARAM_CBANK
	.align		4
        /*0074*/ 	.byte	0x04, 0x0a
        /*0076*/ 	.short	(.L_2659 - .L_2658)
	.align		4
.L_2658:
        /*0078*/ 	.word	index@(.nv.constant0._ZN2at6native29vectorized_elementwise_kernelILi4ENS0_13AUnaryFunctorIbbbZZZNS0_21heaviside_kernel_cudaERNS_18TensorIteratorBaseEENKUlvE_clEvENKUlvE7_clEvEUlbbE_EESt5arrayIPcLm2EEEEviT0_T1_)
        /*007c*/ 	.short	0x0380
        /*007e*/ 	.short	0x0018


	//----- nvinfo : EIATTR_SW_WAR
	.align		4
.L_2659:
        /*0080*/ 	.byte	0x04, 0x36
        /*0082*/ 	.short	(.L_2661 - .L_2660)
.L_2660:
        /*0084*/ 	.word	0x00000008
.L_2661:


//--------------------- .nv.info._ZN2at6native29vectorized_elementwise_kernelILi8ENS0_13AUnaryFunctorIbbbZZZNS0_21heaviside_kernel_cudaERNS_18TensorIteratorBaseEENKUlvE_clEvENKUlvE7_clEvEUlbbE_EESt5arrayIPcLm2EEEEviT0_T1_ --------------------------
	.section	.nv.info._ZN2at6native29vectorized_elementwise_kernelILi8ENS0_13AUnaryFunctorIbbbZZZNS0_21heaviside_kernel_cudaERNS_18TensorIteratorBaseEENKUlvE_clEvENKUlvE7_clEvEUlbbE_EESt5arrayIPcLm2EEEEviT0_T1_,"",@"SHT_CUDA_INFO"
	.sectionflags	@""
	.align	4


	//----- nvinfo : EIATTR_CUDA_API_VERSION
	.align		4
        /*0000*/ 	.byte	0x04, 0x37
        /*0002*/ 	.short	(.L_2663 - .L_2662)
.L_2662:
        /*0004*/ 	.word	0x00000082


	//----- nvinfo : EIATTR_KPARAM_INFO
	.align		4
.L_2663:
        /*0008*/ 	.byte	0x04, 0x17
        /*000a*/ 	.short	(.L_2665 - .L_2664)
.L_2664:
        /*000c*/ 	.word	0x00000000
        /*0010*/ 	.short	0x0002
        /*0012*/ 	.short	0x0008
        /*0014*/ 	.byte	0x00, 0xf0, 0x41, 0x00


	//----- nvinfo : EIATTR_KPARAM_INFO
	.align		4
.L_2665:
        /*0018*/ 	.byte	0x04, 0x17
        /*001a*/ 	.short	(.L_2667 - .L_2666)
.L_2666:
        /*001c*/ 	.word	0x00000000
        /*0020*/ 	.short	0x0001
        /*0022*/ 	.short	0x0004
        /*0024*/ 	.byte	0x00, 0xf0, 0x09, 0x00


	//----- nvinfo : EIATTR_KPARAM_INFO
	.align		4
.L_2667:
        /*0028*/ 	.byte	0x04, 0x17
        /*002a*/ 	.short	(.L_2669 - .L_2668)
.L_2668:
        /*002c*/ 	.word	0x00000000
        /*0030*/ 	.short	0x0000
        /*0032*/ 	.short	0x0000
        /*0034*/ 	.byte	0x00, 0xf0, 0x11, 0x00


	//----- nvinfo : EIATTR_SPARSE_MMA_MASK
	.align		4
.L_2669:
        /*0038*/ 	.byte	0x03, 0x50
        /*003a*/ 	.short	0x0000


	//----- nvinfo : EIATTR_MAXREG_COUNT
	.align		4
        /*003c*/ 	.byte	0x03, 0x1b
        /*003e*/ 	.short	0x00ff


	//----- nvinfo : EIATTR_MERCURY_ISA_VERSION
	.align		4
        /*0040*/ 	.byte	0x03, 0x5f
        /*0042*/ 	.short	0x0101


	//----- nvinfo : EIATTR_VRC_CTA_INIT_COUNT
	.align		4
        /*0044*/ 	.byte	0x02, 0x4a
	.zero		1
	.zero		1


	//----- nvinfo : EIATTR_EXIT_INSTR_OFFSETS
	.align		4
        /*0048*/ 	.byte	0x04, 0x1c
        /*004a*/ 	.short	(.L_2671 - .L_2670)


	//   ....[0]....
.L_2670:
        /*004c*/ 	.word	0x00000010


	//----- nvinfo : EIATTR_MAX_THREADS
	.align		4
.L_2671:
        /*0050*/ 	.byte	0x04, 0x05
        /*0052*/ 	.short	(.L_2673 - .L_2672)
.L_2672:
        /*0054*/ 	.word	0x00000080
        /*0058*/ 	.word	0x00000001
        /*005c*/ 	.word	0x00000001


	//----- nvinfo : EIATTR_CBANK_PARAM_SIZE
	.align		4
.L_2673:
        /*0060*/ 	.byte	0x03, 0x19
        /*0062*/ 	.short	0x0018


	//----- nvinfo : EIATTR_PARAM_CBANK
	.align		4
        /*0064*/ 	.byte	0x04, 0x0a
        /*0066*/ 	.short	(.L_2675 - .L_2674)
	.align		4
.L_2674:
        /*0068*/ 	.word	index@(.nv.constant0._ZN2at6native29vectorized_elementwise_kernelILi8ENS0_13AUnaryFunctorIbbbZZZNS0_21heaviside_kernel_cudaERNS_18TensorIteratorBaseEENKUlvE_clEvENKUlvE7_clEvEUlbbE_EESt5arrayIPcLm2EEEEviT0_T1_)
        /*006c*/ 	.short	0x0380
        /*006e*/ 	.short	0x0018


	//----- nvinfo : EIATTR_SW_WAR
	.align		4
.L_2675:
        /*0070*/ 	.byte	0x04, 0x36
        /*0072*/ 	.short	(.L_2677 - .L_2676)
.L_2676:
        /*0074*/ 	.word	0x00000008
.L_2677:


//--------------------- .nv.info._ZN2at6native18elementwise_kernelILi128ELi4EZNS0_15gpu_kernel_implINS0_13BinaryFunctorIN3c104HalfES5_S5_ZZZNS0_21heaviside_kernel_cudaERNS_18TensorIteratorBaseEENKUlvE_clEvENKUlvE6_clEvEUlS5_S5_E_EEEEvS7_RKT_EUliE_EEviT1_ --------------------------
	.section	.nv.info._ZN2at6native18elementwise_kernelILi128ELi4EZNS0_15gpu_kernel_implINS0_13BinaryFunctorIN3c104HalfES5_S5_ZZZNS0_21heaviside_kernel_cudaERNS_18TensorIteratorBaseEENKUlvE_clEvENKUlvE6_clEvEUlS5_S5_E_EEEEvS7_RKT_EUliE_EEviT1_,"",@"SHT_CUDA_INFO"
	.sectionflags	@""
	.align	4


	//----- nvinfo : EIATTR_CUDA_API_VERSION
	.align		4
        /*0000*/ 	.byte	0x04, 0x37
        /*0002*/ 	.short	(.L_2679 - .L_2678)
.L_2678:
        /*0004*/ 	.word	0x00000082


	//----- nvinfo : EIATTR_KPARAM_INFO
	.align		4
.L_2679:
        /*0008*/ 	.byte	0x04, 0x17
        /*000a*/ 	.short	(.L_2681 - .L_2680)
.L_2680:
        /*000c*/ 	.word	0x00000000
        /*0010*/ 	.short	0x0001
        /*0012*/ 	.short	0x0008
        /*0014*/ 	.byte	0x00, 0xf0, 0x21, 0x0a


	//----- nvinfo : EIATTR_KPARAM_INFO
	.align		4
.L_2681:
        /*0018*/ 	.byte	0x04, 0x17
        /*001a*/ 	.short	(.L_2683 - .L_2682)
.L_2682:
        /*001c*/ 	.word	0x00000000
        /*0020*/ 	.short	0x0000
        /*0022*/ 	.short	0x0000
        /*0024*/ 	.byte	0x00, 0xf0, 0x11, 0x00


	//----- nvinfo : EIATTR_SPARSE_MMA_MASK
	.align		4
.L_2683:
        /*0028*/ 	.byte	0x03, 0x50
        /*002a*/ 	.short	0x0000


	//----- nvinfo : EIATTR_MAXREG_COUNT
	.align		4
        /*002c*/ 	.byte	0x03, 0x1b
        /*002e*/ 	.short	0x0080


	//----- nvinfo : EIATTR_EXTERNS
	.align		4
        /*0030*/ 	.byte	0x04, 0x0f
        /*0032*/ 	.short	(.L_2685 - .L_2684)


	//   ....[0]....
	.align		4
.L_2684:
        /*0034*/ 	.word	index@(__assertfail)


	//----- nvinfo : EIATTR_MERCURY_ISA_VERSION
	.align		4
.L_2685:
        /*0038*/ 	.byte	0x03, 0x5f
        /*003a*/ 	.short	0x0101


	//----- nvinfo : EIATTR_VRC_CTA_INIT_COUNT
	.align		4
        /*003c*/ 	.byte	0x02, 0x4a
	.zero		1
	.zero		1


	//----- nvinfo : EIATTR_SYSCALL_OFFSETS
	.align		4
        /*0040*/ 	.byte	0x04, 0x46
        /*0042*/ 	.short	(.L_2687 - .L_2686)


	//   ....[0]....
.L_2686:
        /*0044*/ 	.word	0x00002680


	//   ....[1]....
        /*0048*/ 	.word	0x00003740


	//   ....[2]....
        /*004c*/ 	.word	0x000046a0


	//   ....[3]....
        /*0050*/ 	.word	0x00006ec0


	//   ....[4]....
        /*0054*/ 	.word	0x00007f80


	//   ....[5]....
        /*0058*/ 	.word	0x00008d00


	//   ....[6]....
        /*005c*/ 	.word	0x0000b630


	//   ....[7]....
        /*0060*/ 	.word	0x0000c6f0


	//   ....[8]....
        /*0064*/ 	.word	0x0000d470


	//   ....[9]....
        /*0068*/ 	.word	0x0000fdc0


	//   ....[10]....
        /*006c*/ 	.word	0x00010e80


	//   ....[11]....
        /*0070*/ 	.word	0x00011bd0


	//----- nvinfo : EIATTR_EXIT_INSTR_OFFSETS
	.align		4
.L_2687:
        /*0074*/ 	.byte	0x04, 0x1c
        /*0076*/ 	.short	(.L_2689 - .L_2688)


	//   ....[0]....
.L_2688:
        /*0078*/ 	.word	0x0000d750


	//   ....[1]....
        /*007c*/ 	.word	0x00011070


	//   ....[2]....
        /*0080*/ 	.word	0x000110b0


	//   ....[3]....
        /*0084*/ 	.word	0x00011150


	//   ....[4]....
        /*0088*/ 	.word	0x00011190


	//   ....[5]....
        /*008c*/ 	.word	0x000111d0


	//   ....[6]....
        /*0090*/ 	.word	0x00011260


	//   ....[7]....
        /*0094*/ 	.word	0x00011280


	//   ....[8]....
        /*0098*/ 	.word	0x00011320


	//   ....[9]....
        /*009c*/ 	.word	0x00011370


	//   ....[10]....
        /*00a0*/ 	.word	0x000113c0


	//   ....[11]....
        /*00a4*/ 	.word	0x000114a0


	//   ....[12]....
        /*00a8*/ 	.word	0x00011610


	//   ....[13]....
        /*00ac*/ 	.word	0x00011780


	//   ....[14]....
        /*00b0*/ 	.word	0x000118e0


	//   ....[15]....
        /*00b4*/ 	.word	0x00011920


	//   ....[16]....
        /*00b8*/ 	.word	0x00011960


	//   ....[17]....
        /*00bc*/ 	.word	0x00011a10


	//   ....[18]....
        /*00c0*/ 	.word	0x00011a70


	//   ....[19]....
        /*00c4*/ 	.word	0x00011be0


	//   ....[20]....
        /*00c8*/ 	.word	0x00011cf0


	//   ....[21]....
        /*00cc*/ 	.word	0x00011e30


	//   ....[22]....
        /*00d0*/ 	.word	0x00011e70


	//----- nvinfo : EIATTR_MAX_THREADS
	.align		4
.L_2689:
        /*00d4*/ 	.byte	0x04, 0x05
        /*00d6*/ 	.short	(.L_2691 - .L_2690)
.L_2690:
        /*00d8*/ 	.word	0x00000080
        /*00dc*/ 	.word	0x00000001
        /*00e0*/ 	.word	0x00000001


	//----- nvinfo : EIATTR_CRS_STACK_SIZE
	.align		4
.L_2691:
        /*00e4*/ 	.byte	0x04, 0x1e
        /*00e6*/ 	.short	(.L_2693 - .L_2692)
.L_2692:
        /*00e8*/ 	.word	0x00000000


	//----- nvinfo : EIATTR_CBANK_PARAM_SIZE
	.align		4
.L_2693:
        /*00ec*/ 	.byte	0x03, 0x19
        /*00ee*/ 	.short	0x0290


	//----- nvinfo : EIATTR_PARAM_CBANK
	.align		4
        /*00f0*/ 	.byte	0x04, 0x0a
        /*00f2*/ 	.short	(.L_2695 - .L_2694)
	.align		4
.L_2694:
        /*00f4*/ 	.word	index@(.nv.constant0._ZN2at6native18elementwise_kernelILi128ELi4EZNS0_15gpu_kernel_implINS0_13BinaryFunctorIN3c104HalfES5_S5_ZZZNS0_21heaviside_kernel_cudaERNS_18TensorIteratorBaseEENKUlvE_clEvENKUlvE6_clEvEUlS5_S5_E_EEEEvS7_RKT_EUliE_EEviT1_)
        /*00f8*/ 	.short	0x0380
        /*00fa*/ 	.short	0x0290


	//----- nvinfo : EIATTR_SW_WAR
	.align		4
.L_2695:
        /*00fc*/ 	.byte	0x04, 0x36
        /*00fe*/ 	.short	(.L_2697 - .L_2696)
.L_2696:
        /*0100*/ 	.word	0x00000008
.L_2697:


//--------------------- .nv.info._ZN2at6native27unrolled_elementwise_kernelINS0_13BinaryFunctorIN3c104HalfES4_S4_ZZZNS0_21heaviside_kernel_cudaERNS_18TensorIteratorBaseEENKUlvE_clEvENKUlvE6_clEvEUlS4_S4_E_EESt5arrayIPcLm3EELi4E23TrivialOffsetCalculatorILi2EjESE_ILi1EjENS0_6memory12LoadWithCastILi2EEENSH_13StoreWithCastILi1EEEEEviT_T0_T2_T3_T4_T5_ --------------------------
	.section	.nv.info._ZN2at6native27unrolled_elementwise_kernelINS0_13BinaryFunctorIN3c104HalfES4_S4_ZZZNS0_21heaviside_kernel_cudaERNS_18TensorIteratorBaseEENKUlvE_clEvENKUlvE6_clEvEUlS4_S4_E_EESt5arrayIPcLm3EELi4E23TrivialOffsetCalculatorILi2EjESE_ILi1EjENS0_6memory12LoadWithCastILi2EEENSH_13StoreWithCastILi1EEEEEviT_T0_T2_T3_T4_T5_,"",@"SHT_CUDA_INFO"
	.sectionflags	@""
	.align	4


	//----- nvinfo : EIATTR_CUDA_API_VERSION
	.align		4
        /*0000*/ 	.byte	0x04, 0x37
        /*0002*/ 	.short	(.L_2699 - .L_2698)
.L_2698:
        /*0004*/ 	.word	0x00000082


	//----- nvinfo : EIATTR_KPARAM_INFO
	.align		4
.L_2699:
        /*0008*/ 	.byte	0x04, 0x17
        /*000a*/ 	.short	(.L_2701 - .L_2700)
.L_2700:
        /*000c*/ 	.word	0x00000000
        /*0010*/ 	.short	0x0006
        /*0012*/ 	.short	0x0030
        /*0014*/ 	.byte	0x00, 0xf0, 0x21, 0x00


	//----- nvinfo : EIATTR_KPARAM_INFO
	.align		4
.L_2701:
        /*0018*/ 	.byte	0x04, 0x17
        /*001a*/ 	.short	(.L_2703 - .L_2702)
.L_2702:
        /*001c*/ 	.word	0x00000000
        /*0020*/ 	.short	0x0005
        /*0022*/ 	.short	0x0024
        /*0024*/ 	.byte	0x00, 0xf0, 0x31, 0x00


	//----- nvinfo : EIATTR_KPARAM_INFO
	.align		4
.L_2703:
        /*0028*/ 	.byte	0x04, 0x17
        /*002a*/ 	.short	(.L_2705 - .L_2704)
.L_2704:
        /*002c*/ 	.word	0x00000000
        /*0030*/ 	.short	0x0004
        /*0032*/ 	.short	0x0021
        /*0034*/ 	.byte	0x00, 0xf0, 0x05, 0x00


	//----- nvinfo : EIATTR_KPARAM_INFO
	.align		4
.L_2705:
        /*0038*/ 	.byte	0x04, 0x17
        /*003a*/ 	.short	(.L_2707 - .L_2706)
.L_2706:
        /*003c*/ 	.word	0x00000000
        /*0040*/ 	.short	0x0003
        /*0042*/ 	.short	0x0020
        /*0044*/ 	.byte	0x00, 0xf0, 0x05, 0x00


	//----- nvinfo : EIATTR_KPARAM_INFO
	.align		4
.L_2707:
        /*0048*/ 	.byte	0x04, 0x17
        /*004a*/ 	.short	(.L_2709 - .L_2708)
.L_2708:
        /*004c*/ 	.word	0x00000000
        /*0050*/ 	.short	0x0002
        /*0052*/ 	.short	0x0008
        /*0054*/ 	.byte	0x00, 0xf0, 0x61, 0x00


	//----- nvinfo : EIATTR_KPARAM_INFO
	.align		4
.L_2709:
        /*0058*/ 	.byte	0x04, 0x17
        /*005a*/ 	.short	(.L_2711 - .L_2710)
.L_2710:
        /*005c*/ 	.word	0x00000000
        /*0060*/ 	.short	0x0001
        /*0062*/ 	.short	0x0004
        /*0064*/ 	.byte	0x00, 0xf0, 0x05, 0x00


	//----- nvinfo : EIATTR_KPARAM_INFO
	.align		4
.L_2711:
        /*0068*/ 	.byte	0x04, 0x17
        /*006a*/ 	.short	(.L_2713 - .L_2712)
.L_2712:
        /*006c*/ 	.word	0x00000000
        /*0070*/ 	.short	0x0000
        /*0072*/ 	.short	0x0000
        /*0074*/ 	.byte	0x00, 0xf0, 0x11, 0x00


	//----- nvinfo : EIATTR_SPARSE_MMA_MASK
	.align		4
.L_2713:
        /*0078*/ 	.byte	0x03, 0x50
        /*007a*/ 	.short	0x0000


	//----- nvinfo : EIATTR_MAXREG_COUNT
	.align		4
        /*007c*/ 	.byte	0x03, 0x1b
        /*007e*/ 	.short	0x00ff


	//----- nvinfo : EIATTR_EXTERNS
	.align		4
        /*0080*/ 	.byte	0x04, 0x0f
        /*0082*/ 	.short	(.L_2715 - .L_2714)


	//   ....[0]....
	.align		4
.L_2714:
        /*0084*/ 	.word	index@(__assertfail)


	//----- nvinfo : EIATTR_MERCURY_ISA_VERSION
	.align		4
.L_2715:
        /*0088*/ 	.byte	0x03, 0x5f
        /*008a*/ 	.short	0x0101


	//----- nvinfo : EIATTR_VRC_CTA_INIT_COUNT
	.align		4
        /*008c*/ 	.byte	0x02, 0x4a
	.zero		1
	.zero		1


	//----- nvinfo : EIATTR_SYSCALL_OFFSETS
	.align		4
        /*0090*/ 	.byte	0x04, 0x46
        /*0092*/ 	.short	(.L_2717 - .L_2716)


	//   ....[0]....
.L_2716:
        /*0094*/ 	.word	0x00001070


	//   ....[1]....
        /*0098*/ 	.word	0x00002170


	//   ....[2]....
        /*009c*/ 	.word	0x000033b0


	//   ....[3]....
        /*00a0*/ 	.word	0x000044b0


	//   ....[4]....
        /*00a4*/ 	.word	0x00005630


	//   ....[5]....
        /*00a8*/ 	.word	0x00006740


	//   ....[6]....
        /*00ac*/ 	.word	0x000078c0


	//   ....[7]....
        /*00b0*/ 	.word	0x000089d0


	//   ....[8]....
        /*00b4*/ 	.word	0x00009c30


	//   ....[9]....
        /*00b8*/ 	.word	0x0000aaf0


	//   ....[10]....
        /*00bc*/ 	.word	0x0000ba70


	//   ....[11]....
        /*00c0*/ 	.word	0x0000c9f0


	//----- nvinfo : EIATTR_EXIT_INSTR_OFFSETS
	.align		4
.L_2717:
        /*00c4*/ 	.byte	0x04, 0x1c
        /*00c6*/ 	.short	(.L_2719 - .L_2718)


	//   ....[0]....
.L_2718:
        /*00c8*/ 	.word	0x0000bd40


	//   ....[1]....
        /*00cc*/ 	.word	0x0000be90


	//   ....[2]....
        /*00d0*/ 	.word	0x0000bed0


	//   ....[3]....
        /*00d4*/ 	.word	0x0000bf70


	//   ....[4]....
        /*00d8*/ 	.word	0x0000bfb0


	//   ....[5]....
        /*00dc*/ 	.word	0x0000bff0


	//   ....[6]....
        /*00e0*/ 	.word	0x0000c080


	//   ....[7]....
        /*00e4*/ 	.word	0x0000c0a0


	//   ....[8]....
        /*00e8*/ 	.word	0x0000c140


	//   ....[9]....
        /*00ec*/ 	.word	0x0000c190


	//   ....[10]....
        /*00f0*/ 	.word	0x0000c1e0


	//   ....[11]....
        /*00f4*/ 	.word	0x0000c2c0


	//   ....[12]....
        /*00f8*/ 	.word	0x0000c430


	//   ....[13]....
        /*00fc*/ 	.word	0x0000c5a0


	//   ....[14]....
        /*0100*/ 	.word	0x0000c700


	//   ....[15]....
        /*0104*/ 	.word	0x0000c740


	//   ....[16]....
        /*0108*/ 	.word	0x0000c780


	//   ....[17]....
        /*010c*/ 	.word	0x0000c830


	//   ....[18]....
        /*0110*/ 	.word	0x0000c890


	//   ....[19]....
        /*0114*/ 	.word	0x0000ca00


	//   ....[20]....
        /*0118*/ 	.word	0x0000cb10


	//   ....[21]....
        /*011c*/ 	.word	0x0000cc50


	//   ....[22]....
        /*0120*/ 	.word	0x0000cc90


	//----- nvinfo : EIATTR_MAX_THREADS
	.align		4
.L_2719:
        /*0124*/ 	.byte	0x04, 0x05
        /*0126*/ 	.short	(.L_2721 - .L_2720)
.L_2720:
        /*0128*/ 	.word	0x00000080
        /*012c*/ 	.word	0x00000001
        /*0130*/ 	.word	0x00000001


	//----- nvinfo : EIATTR_CRS_STACK_SIZE
	.align		4
.L_2721:
        /*0134*/ 	.byte	0x04, 0x1e
        /*0136*/ 	.short	(.L_2723 - .L_2722)
.L_2722:
        /*0138*/ 	.word	0x00000000


	//----- nvinfo : EIATTR_CBANK_PARAM_SIZE
	.align		4
.L_2723:
        /*013c*/ 	.byte	0x03, 0x19
        /*013e*/ 	.short	0x0038


	//----- nvinfo : EIATTR_PARAM_CBANK
	.align		4
        /*0140*/ 	.byte	0x04, 0x0a
        /*0142*/ 	.short	(.L_2725 - .L_2724)
	.align		4
.L_2724:
        /*0144*/ 	.word	index@(.nv.constant0._ZN2at6native27unrolled_elementwise_kernelINS0_13BinaryFunctorIN3c104HalfES4_S4_ZZZNS0_21heaviside_kernel_cudaERNS_18TensorIteratorBaseEENKUlvE_clEvENKUlvE6_clEvEUlS4_S4_E_EESt5arrayIPcLm3EELi4E23TrivialOffsetCalculatorILi2EjESE_ILi1EjENS0_6memory12LoadWithCastILi2EEENSH_13StoreWithCastILi1EEEEEviT_T0_T2_T3_T4_T5_)
        /*0148*/ 	.short	0x0380
        /*014a*/ 	.short	0x0038


	//----- nvinfo : EIATTR_SW_WAR
	.align		4
.L_2725:
        /*014c*/ 	.byte	0x04, 0x36
        /*014e*/ 	.short	(.L_2727 - .L_2726)
.L_2726:
        /*0150*/ 	.word	0x00000008
.L_2727:


//--------------------- .nv.info._ZN2at6native18elementwise_kernelILi128ELi4EZNS0_22gpu_kernel_impl_nocastINS0_13BinaryFunctorIN3c104HalfES5_S5_ZZZNS0_21heaviside_kernel_cudaERNS_18TensorIteratorBaseEENKUlvE_clEvENKUlvE6_clEvEUlS5_S5_E_EEEEvS7_RKT_EUliE_EEviT1_ --------------------------
	.section	.nv.info._ZN2at6native18elementwise_kernelILi128ELi4EZNS0_22gpu_kernel_impl_nocastINS0_13BinaryFunctorIN3c104HalfES5_S5_ZZZNS0_21heaviside_kernel_cudaERNS_18TensorIteratorBaseEENKUlvE_clEvENKUlvE6_clEvEUlS5_S5_E_EEEEvS7_RKT_EUliE_EEviT1_,"",@"SHT_CUDA_INFO"
	.sectionflags	@""
	.align	4


	//----- nvinfo : EIATTR_CUDA_API_VERSION
	.align		4
        /*0000*/ 	.byte	0x04, 0x37
        /*0002*/ 	.short	(.L_2729 - .L_2728)
.L_2728:
        /*0004*/ 	.word	0x00000082


	//----- nvinfo : EIATTR_KPARAM_INFO
	.align		4
.L_2729:
        /*0008*/ 	.byte	0x04, 0x17
        /*000a*/ 	.short	(.L_2731 - .L_2730)
.L_2730:
        /*000c*/ 	.word	0x00000000
        /*0010*/ 	.short	0x0001
        /*0012*/ 	.short	0x0008
        /*0014*/ 	.byte	0x00, 0xf0, 0x21, 0x0a


	//----- nvinfo : EIATTR_KPARAM_INFO
	.align		4
.L_2731:
        /*0018*/ 	.byte	0x04, 0x17
        /*001a*/ 	.short	(.L_2733 - .L_2732)
.L_2732:
        /*001c*/ 	.word	0x00000000
        /*0020*/ 	.short	0x0000
        /*0022*/ 	.short	0x0000
        /*0024*/ 	.byte	0x00, 0xf0, 0x11, 0x00


	//----- nvinfo : EIATTR_SPARSE_MMA_MASK
	.align		4
.L_2733:
        /*0028*/ 	.byte	0x03, 0x50
        /*002a*/ 	.short	0x0000


	//----- nvinfo : EIATTR_MAXREG_COUNT
	.align		4
        /*002c*/ 	.byte	0x03, 0x1b
        /*002e*/ 	.short	0x0080


	//----- nvinfo : EIATTR_MERCURY_ISA_VERSION
	.align		4
        /*0030*/ 	.byte	0x03, 0x5f
        /*0032*/ 	.short	0x0101


	//----- nvinfo : EIATTR_VRC_CTA_INIT_COUNT
	.align		4
        /*0034*/ 	.byte	0x02, 0x4a
	.zero		1
	.zero		1


	//----- nvinfo : EIATTR_EXIT_INSTR_OFFSETS
	.align		4
        /*0038*/ 	.byte	0x04, 0x1c
        /*003a*/ 	.short	(.L_2735 - .L_2734)


	//   ....[0]....
.L_2734:
        /*003c*/ 	.word	0x000003c0


	//   ....[1]....
        /*0040*/ 	.word	0x00000480


	//   ....[2]....
        /*0044*/ 	.word	0x00004a20


	//   ....[3]....
        /*0048*/ 	.word	0x000060f0


	//----- nvinfo : EIATTR_MAX_THREADS
	.align		4
.L_2735:
        /*004c*/ 	.byte	0x04, 0x05
        /*004e*/ 	.short	(.L_2737 - .L_2736)
.L_2736:
        /*0050*/ 	.word	0x00000080
        /*0054*/ 	.word	0x00000001
        /*0058*/ 	.word	0x00000001


	//----- nvinfo : EIATTR_CRS_STACK_SIZE
	.align		4
.L_2737:
        /*005c*/ 	.byte	0x04, 0x1e
        /*005e*/ 	.short	(.L_2739 - .L_2738)
.L_2738:
        /*0060*/ 	.word	0x00000000


	//----- nvinfo : EIATTR_CBANK_PARAM_SIZE
	.align		4
.L_2739:
        /*0064*/ 	.byte	0x03, 0x19
        /*0066*/ 	.short	0x0290


	//----- nvinfo : EIATTR_PARAM_CBANK
	.align		4
        /*0068*/ 	.byte	0x04, 0x0a
        /*006a*/ 	.short	(.L_2741 - .L_2740)
	.align		4
.L_2740:
        /*006c*/ 	.word	index@(.nv.constant0._ZN2at6native18elementwise_kernelILi128ELi4EZNS0_22gpu_kernel_impl_nocastINS0_13BinaryFunctorIN3c104HalfES5_S5_ZZZNS0_21heaviside_kernel_cudaERNS_18TensorIteratorBaseEENKUlvE_clEvENKUlvE6_clEvEUlS5_S5_E_EEEEvS7_RKT_EUliE_EEviT1_)
        /*0070*/ 	.short	0x0380
        /*0072*/ 	.short	0x0290


	//----- nvinfo : EIATTR_SW_WAR
	.align		4
.L_2741:
        /*0074*/ 	.byte	0x04, 0x36
        /*0076*/ 	.short	(.L_2743 - .L_2742)
.L_2742:
        /*0078*/ 	.word	0x00000008
.L_2743:


//--------------------- .nv.info._ZN2at6native27unrolled_elementwise_kernelINS0_13BinaryFunctorIN3c104HalfES4_S4_ZZZNS0_21heaviside_kernel_cudaERNS_18TensorIteratorBaseEENKUlvE_clEvENKUlvE6_clEvEUlS4_S4_E_EESt5arrayIPcLm3EELi4E23TrivialOffsetCalculatorILi2EjESE_ILi1EjENS0_6memory15LoadWithoutCastENSH_16StoreWithoutCastEEEviT_T0_T2_T3_T4_T5_ --------------------------
	.section	.nv.info._ZN2at6native27unrolled_elementwise_kernelINS0_13BinaryFunctorIN3c104HalfES4_S4_ZZZNS0_21heaviside_kernel_cudaERNS_18TensorIteratorBaseEENKUlvE_clEvENKUlvE6_clEvEUlS4_S4_E_EESt5arrayIPcLm3EELi4E23TrivialOffsetCalculatorILi2EjESE_ILi1EjENS0_6memory15LoadWithoutCastENSH_16StoreWithoutCastEEEviT_T0_T2_T3_T4_T5_,"",@"SHT_CUDA_INFO"
	.sectionflags	@""
	.align	4


	//----- nvinfo : EIATTR_CUDA_API_VERSION
	.align		4
        /*0000*/ 	.byte	0x04, 0x37
        /*0002*/ 	.short	(.L_2745 - .L_2744)
.L_2744:
        /*0004*/ 	.word	0x00000082


	//----- nvinfo : EIATTR_KPARAM_INFO
	.align		4
.L_2745:
        /*0008*/ 	.byte	0x04, 0x17
        /*000a*/ 	.short	(.L_2747 - .L_2746)
.L_2746:
        /*000c*/ 	.word	0x00000000
        /*0010*/ 	.short	0x0006
        /*0012*/ 	.short	0x0023
        /*0014*/ 	.byte	0x00, 0xf0, 0x05, 0x00


	//----- nvinfo : EIATTR_KPARAM_INFO
	.align		4
.L_2747:
        /*0018*/ 	.byte	0x04, 0x17
        /*001a*/ 	.short	(.L_2749 - .L_2748)
.L_2748:
        /*001c*/ 	.word	0x00000000
        /*0020*/ 	.short	0x0005
        /*0022*/ 	.short	0x0022
        /*0024*/ 	.byte	0x00, 0xf0, 0x05, 0x00


	//----- nvinfo : EIATTR_KPARAM_INFO
	.align		4
.L_2749:
        /*0028*/ 	.byte	0x04, 0x17
        /*002a*/ 	.short	(.L_2751 - .L_2750)
.L_2750:
        /*002c*/ 	.word	0x00000000
        /*0030*/ 	.short	0x0004
        /*0032*/ 	.short	0x0021
        /*0034*/ 	.byte	0x00, 0xf0, 0x05, 0x00


	//----- nvinfo : EIATTR_KPARAM_INFO
	.align		4
.L_2751:
        /*0038*/ 	.byte	0x04, 0x17
        /*003a*/ 	.short	(.L_2753 - .L_2752)
.L_2752:
        /*003c*/ 	.word	0x00000000
        /*0040*/ 	.short	0x0003
        /*0042*/ 	.short	0x0020
        /*0044*/ 	.byte	0x00, 0xf0, 0x05, 0x00


	//----- nvinfo : EIATTR_KPARAM_INFO
	.align		4
.L_2753:
        /*0048*/ 	.byte	0x04, 0x17
        /*004a*/ 	.short	(.L_2755 - .L_2754)
.L_2754:
        /*004c*/ 	.word	0x00000000
        /*0050*/ 	.short	0x0002
        /*0052*/ 	.short	0x0008
        /*0054*/ 	.byte	0x00, 0xf0, 0x61, 0x00


	//----- nvinfo : EIATTR_KPARAM_INFO
	.align		4
.L_2755:
        /*0058*/ 	.byte	0x04, 0x17
        /*005a*/ 	.short	(.L_2757 - .L_2756)
.L_2756:
        /*005c*/ 	.word	0x00000000
        /*0060*/ 	.short	0x0001
        /*0062*/ 	.short	0x0004
        /*0064*/ 	.byte	0x00, 0xf0, 0x05, 0x00


	//----- nvinfo : EIATTR_KPARAM_INFO
	.align		4
.L_2757:
        /*0068*/ 	.byte	0x04, 0x17
        /*006a*/ 	.short	(.L_2759 - .L_2758)
.L_2758:
        /*006c*/ 	.word	0x00000000
        /*0070*/ 	.short	0x0000
        /*0072*/ 	.short	0x0000
        /*0074*/ 	.byte	0x00, 0xf0, 0x11, 0x00


	//----- nvinfo : EIATTR_SPARSE_MMA_MASK
	.align		4
.L_2759:
        /*0078*/ 	.byte	0x03, 0x50
        /*007a*/ 	.short	0x0000


	//----- nvinfo : EIATTR_MAXREG_COUNT
	.align		4
        /*007c*/ 	.byte	0x03, 0x1b
        /*007e*/ 	.short	0x00ff


	//----- nvinfo : EIATTR_MERCURY_ISA_VERSION
	.align		4
        /*0080*/ 	.byte	0x03, 0x5f
        /*0082*/ 	.short	0x0101


	//----- nvinfo : EIATTR_VRC_CTA_INIT_COUNT
	.align		4
        /*0084*/ 	.byte	0x02, 0x4a
	.zero		1
	.zero		1


	//----- nvinfo : EIATTR_EXIT_INSTR_OFFSETS
	.align		4
        /*0088*/ 	.byte	0x04, 0x1c
        /*008a*/ 	.short	(.L_2761 - .L_2760)


	//   ....[0]....
.L_2760:
        /*008c*/ 	.word	0x000006d0


	//   ....[1]....
        /*0090*/ 	.word	0x00000720


	//----- nvinfo : EIATTR_MAX_THREADS
	.align		4
.L_2761:
        /*0094*/ 	.byte	0x04, 0x05
        /*0096*/ 	.short	(.L_2763 - .L_2762)
.L_2762:
        /*0098*/ 	.word	0x00000080
        /*009c*/ 	.word	0x00000001
        /*00a0*/ 	.word	0x00000001


	//----- nvinfo : EIATTR_CRS_STACK_SIZE
	.align		4
.L_2763:
        /*00a4*/ 	.byte	0x04, 0x1e
        /*00a6*/ 	.short	(.L_2765 - .L_2764)
.L_2764:
        /*00a8*/ 	.word	0x00000000


	//----- nvinfo : EIATTR_CBANK_PARAM_SIZE
	.align		4
.L_2765:
        /*00ac*/ 	.byte	0x03, 0x19
        /*00ae*/ 	.short	0x0024


	//----- nvinfo : EIATTR_PARAM_CBANK
	.align		4
        /*00b0*/ 	.byte	0x04, 0x0a
        /*00b2*/ 	.short	(.L_2767 - .L_2766)
	.align		4
.L_2766:
        /*00b4*/ 	.word	index@(.nv.constant0._ZN2at6native27unrolled_elementwise_kernelINS0_13BinaryFunctorIN3c104HalfES4_S4_ZZZNS0_21heaviside_kernel_cudaERNS_18TensorIteratorBaseEENKUlvE_clEvENKUlvE6_clEvEUlS4_S4_E_EESt5arrayIPcLm3EELi4E23TrivialOffsetCalculatorILi2EjESE_ILi1EjENS0_6memory15LoadWithoutCastENSH_16StoreWithoutCastEEEviT_T0_T2_T3_T4_T5_)
        /*00b8*/ 	.short	0x0380
        /*00ba*/ 	.short	0x0024


	//----- nvinfo : EIATTR_SW_WAR
	.align		4
.L_2767:
        /*00bc*/ 	.byte	0x04, 0x36
        /*00be*/ 	.short	(.L_2769 - .L_2768)
.L_2768:
        /*00c0*/ 	.word	0x00000008
.L_2769:


//--------------------- .nv.info._ZN2at6native29vectorized_elementwise_kernelILi2ENS0_13BinaryFunctorIN3c104HalfES4_S4_ZZZNS0_21heaviside_kernel_cudaERNS_18TensorIteratorBaseEENKUlvE_clEvENKUlvE6_clEvEUlS4_S4_E_EESt5arrayIPcLm3EEEEviT0_T1_ --------------------------
	.section	.nv.info._ZN2at6native29vectorized_elementwise_kernelILi2ENS0_13BinaryFunctorIN3c104HalfES4_S4_ZZZNS0_21heaviside_kernel_cudaERNS_18TensorIteratorBaseEENKUlvE_clEvENKUlvE6_clEvEUlS4_S4_E_EESt5arrayIPcLm3EEEEviT0_T1_,"",@"SHT_CUDA_INFO"
	.sectionflags	@""
	.align	4


	//----- nvinfo : EIATTR_CUDA_API_VERSION
	.align		4
        /*0000*/ 	.byte	0x04, 0x37
        /*0002*/ 	.short	(.L_2771 - .L_2770)
.L_2770:
        /*0004*/ 	.word	0x00000082


	//----- nvinfo : EIATTR_KPARAM_INFO
	.align		4
.L_2771:
        /*0008*/ 	.byte	0x04, 0x17
        /*000a*/ 	.short	(.L_2773 - .L_2772)
.L_2772:
        /*000c*/ 	.word	0x00000000
        /*0010*/ 	.short	0x0002
        /*0012*/ 	.short	0x0008
        /*0014*/ 	.byte	0x00, 0xf0, 0x61, 0x00


	//----- nvinfo : EIATTR_KPARAM_INFO
	.align		4
.L_2773:
        /*0018*/ 	.byte	0x04, 0x17
        /*001a*/ 	.short	(.L_2775 - .L_2774)
.L_2774:
        /*001c*/ 	.word	0x00000000
        /*0020*/ 	.short	0x0001
        /*0022*/ 	.short	0x0004
        /*0024*/ 	.byte	0x00, 0xf0, 0x05, 0x00


	//----- nvinfo : EIATTR_KPARAM_INFO
	.align		4
.L_2775:
        /*0028*/ 	.byte	0x04, 0x17
        /*002a*/ 	.short	(.L_2777 - .L_2776)
.L_2776:
        /*002c*/ 	.word	0x00000000
        /*0030*/ 	.short	0x0000
        /*0032*/ 	.short	0x0000
        /*0034*/ 	.byte	0x00, 0xf0, 0x11, 0x00


	//----- nvinfo : EIATTR_SPARSE_MMA_MASK
	.align		4
.L_2777:
        /*0038*/ 	.byte	0x03, 0x50
        /*003a*/ 	.short	0x0000


	//----- nvinfo : EIATTR_MAXREG_COUNT
	.align		4
        /*003c*/ 	.byte	0x03, 0x1b
        /*003e*/ 	.short	0x00ff


	//----- nvinfo : EIATTR_MERCURY_ISA_VERSION
	.align		4
        /*0040*/ 	.byte	0x03, 0x5f
        /*0042*/ 	.short	0x0101


	//----- nvinfo : EIATTR_VRC_CTA_INIT_COUNT
	.align		4
        /*0044*/ 	.byte	0x02, 0x4a
	.zero		1
	.zero		1


	//----- nvinfo : EIATTR_EXIT_INSTR_OFFSETS
	.align		4
        /*0048*/ 	.byte	0x04, 0x1c
        /*004a*/ 	.short	(.L_2779 - .L_2778)


	//   ....[0]....
.L_2778:
        /*004c*/ 	.word	0x00000e50


	//   ....[1]....
        /*0050*/ 	.word	0x00000ea0


	//   ....[2]....
        /*0054*/ 	.word	0x000012c0


	//----- nvinfo : EIATTR_MAX_THREADS
	.align		4
.L_2779:
        /*0058*/ 	.byte	0x04, 0x05
        /*005a*/ 	.short	(.L_2781 - .L_2780)
.L_2780:
        /*005c*/ 	.word	0x00000080
        /*0060*/ 	.word	0x00000001
        /*0064*/ 	.word	0x00000001


	//----- nvinfo : EIATTR_CRS_STACK_SIZE
	.align		4
.L_2781:
        /*0068*/ 	.byte	0x04, 0x1e
        /*006a*/ 	.short	(.L_2783 - .L_2782)
.L_2782:
        /*006c*/ 	.word	0x00000000


	//----- nvinfo : EIATTR_CBANK_PARAM_SIZE
	.align		4
.L_2783:
        /*0070*/ 	.byte	0x03, 0x19
        /*0072*/ 	.short	0x0020


	//----- nvinfo : EIATTR_PARAM_CBANK
	.align		4
        /*0074*/ 	.byte	0x04, 0x0a
        /*0076*/ 	.short	(.L_2785 - .L_2784)
	.align		4
.L_2784:
        /*0078*/ 	.word	index@(.nv.constant0._ZN2at6native29vectorized_elementwise_kernelILi2ENS0_13BinaryFunctorIN3c104HalfES4_S4_ZZZNS0_21heaviside_kernel_cudaERNS_18TensorIteratorBaseEENKUlvE_clEvENKUlvE6_clEvEUlS4_S4_E_EESt5arrayIPcLm3EEEEviT0_T1_)
        /*007c*/ 	.short	0x0380
        /*007e*/ 	.short	0x0020


	//----- nvinfo : EIATTR_SW_WAR
	.align		4
.L_2785:
        /*0080*/ 	.byte	0x04, 0x36
        /*0082*/ 	.short	(.L_2787 - .L_2786)
.L_2786:
        /*0084*/ 	.word	0x00000008
.L_2787:


//--------------------- .nv.info._ZN2at6native29vectorized_elementwise_kernelILi4ENS0_13BinaryFunctorIN3c104HalfES4_S4_ZZZNS0_21heaviside_kernel_cudaERNS_18TensorIteratorBaseEENKUlvE_clEvENKUlvE6_clEvEUlS4_S4_E_EESt5arrayIPcLm3EEEEviT0_T1_ --------------------------
	.section	.nv.info._ZN2at6native29vectorized_elementwise_kernelILi4ENS0_13BinaryFunctorIN3c104HalfES4_S4_ZZZNS0_21heaviside_kernel_cudaERNS_18TensorIteratorBaseEENKUlvE_clEvENKUlvE6_clEvEUlS4_S4_E_EESt5arrayIPcLm3EEEEviT0_T1_,"",@"SHT_CUDA_INFO"
	.sectionflags	@""
	.align	4


	//----- nvinfo : EIATTR_CUDA_API_VERSION
	.align		4
        /*0000*/ 	.byte	0x04, 0x37
        /*0002*/ 	.short	(.L_2789 - .L_2788)
.L_2788:
        /*0004*/ 	.word	0x00000082


	//----- nvinfo : EIATTR_KPARAM_INFO
	.align		4
.L_2789:
        /*0008*/ 	.byte	0x04, 0x17
        /*000a*/ 	.short	(.L_2791 - .L_2790)
.L_2790:
        /*000c*/ 	.word	0x00000000
        /*0010*/ 	.short	0x0002
        /*0012*/ 	.short	0x0008
        /*0014*/ 	.byte	0x00, 0xf0, 0x61, 0x00


	//----- nvinfo : EIATTR_KPARAM_INFO
	.align		4
.L_2791:
        /*0018*/ 	.byte	0x04, 0x17
        /*001a*/ 	.short	(.L_2793 - .L_2792)
.L_2792:
        /*001c*/ 	.word	0x00000000
        /*0020*/ 	.short	0x0001
        /*0022*/ 	.short	0x0004
        /*0024*/ 	.byte	0x00, 0xf0, 0x05, 0x00


	//----- nvinfo : EIATTR_KPARAM_INFO
	.align		4
.L_2793:
        /*0028*/ 	.byte	0x04, 0x17
        /*002a*/ 	.short	(.L_2795 - .L_2794)
.L_2794:
        /*002c*/ 	.word	0x00000000
        /*0030*/ 	.short	0x0000
        /*0032*/ 	.short	0x0000
        /*0034*/ 	.byte	0x00, 0xf0, 0x11, 0x00


	//----- nvinfo : EIATTR_SPARSE_MMA_MASK
	.align		4
.L_2795:
        /*0038*/ 	.byte	0x03, 0x50
        /*003a*/ 	.short	0x0000


	//----- nvinfo : EIATTR_MAXREG_COUNT
	.align		4
        /*003c*/ 	.byte	0x03, 0x1b
        /*003e*/ 	.short	0x00ff


	//----- nvinfo : EIATTR_MERCURY_ISA_VERSION
	.align		4
        /*0040*/ 	.byte	0x03, 0x5f
        /*0042*/ 	.short	0x0101


	//----- nvinfo : EIATTR_VRC_CTA_INIT_COUNT
	.align		4
        /*0044*/ 	.byte	0x02, 0x4a
	.zero		1
	.zero		1


	//----- nvinfo : EIATTR_EXIT_INSTR_OFFSETS
	.align		4
        /*0048*/ 	.byte	0x04, 0x1c
        /*004a*/ 	.short	(.L_2797 - .L_2796)


	//   ....[0]....
.L_2796:
        /*004c*/ 	.word	0x00000e50


	//   ....[1]....
        /*0050*/ 	.word	0x00000ea0


	//   ....[2]....
        /*0054*/ 	.word	0x00001260


	//----- nvinfo : EIATTR_MAX_THREADS
	.align		4
.L_2797:
        /*0058*/ 	.byte	0x04, 0x05
        /*005a*/ 	.short	(.L_2799 - .L_2798)
.L_2798:
        /*005c*/ 	.word	0x00000080
        /*0060*/ 	.word	0x00000001
        /*0064*/ 	.word	0x00000001


	//----- nvinfo : EIATTR_CRS_STACK_SIZE
	.align		4
.L_2799:
        /*0068*/ 	.byte	0x04, 0x1e
        /*006a*/ 	.short	(.L_2801 - .L_2800)
.L_2800:
        /*006c*/ 	.word	0x00000000


	//----- nvinfo : EIATTR_CBANK_PARAM_SIZE
	.align		4
.L_2801:
        /*0070*/ 	.byte	0x03, 0x19
        /*0072*/ 	.short	0x0020


	//----- nvinfo : EIATTR_PARAM_CBANK
	.align		4
        /*0074*/ 	.byte	0x04, 0x0a
        /*0076*/ 	.short	(.L_2803 - .L_2802)
	.align		4
.L_2802:
        /*0078*/ 	.word	index@(.nv.constant0._ZN2at6native29vectorized_elementwise_kernelILi4ENS0_13BinaryFunctorIN3c104HalfES4_S4_ZZZNS0_21heaviside_kernel_cudaERNS_18TensorIteratorBaseEENKUlvE_clEvENKUlvE6_clEvEUlS4_S4_E_EESt5arrayIPcLm3EEEEviT0_T1_)
        /*007c*/ 	.short	0x0380
        /*007e*/ 	.short	0x0020


	//----- nvinfo : EIATTR_SW_WAR
	.align		4
.L_2803:
        /*0080*/ 	.byte	0x04, 0x36
        /*0082*/ 	.short	(.L_2805 - .L_2804)
.L_2804:
        /*0084*/ 	.word	0x00000008
.L_2805:


//--------------------- .nv.info._ZN2at6native29vectorized_elementwise_kernelILi8ENS0_13BinaryFunctorIN3c104HalfES4_S4_ZZZNS0_21heaviside_kernel_cudaERNS_18TensorIteratorBaseEENKUlvE_clEvENKUlvE6_clEvEUlS4_S4_E_EESt5arrayIPcLm3EEEEviT0_T1_ --------------------------
	.section	.nv.info._ZN2at6native29vectorized_elementwise_kernelILi8ENS0_13BinaryFunctorIN3c104HalfES4_S4_ZZZNS0_21heaviside_kernel_cudaERNS_18TensorIteratorBaseEENKUlvE_clEvENKUlvE6_clEvEUlS4_S4_E_EESt5arrayIPcLm3EEEEviT0_T1_,"",@"SHT_CUDA_INFO"
	.sectionflags	@""
	.align	4


	//----- nvinfo : EIATTR_CUDA_API_VERSION
	.align		4
        /*0000*/ 	.byte	0x04, 0x37
        /*0002*/ 	.short	(.L_2807 - .L_2806)
.L_2806:
        /*0004*/ 	.word	0x00000082


	//----- nvinfo : EIATTR_KPARAM_INFO
	.align		4
.L_2807:
        /*0008*/ 	.byte	0x04, 0x17
        /*000a*/ 	.short	(.L_2809 - .L_2808)
.L_2808:
        /*000c*/ 	.word	0x00000000
        /*0010*/ 	.short	0x0002
        /*0012*/ 	.short	0x0008
        /*0014*/ 	.byte	0x00, 0xf0, 0x61, 0x00


	//----- nvinfo : EIATTR_KPARAM_INFO
	.align		4
.L_2809:
        /*0018*/ 	.byte	0x04, 0x17
        /*001a*/ 	.short	(.L_2811 - .L_2810)
.L_2810:
        /*001c*/ 	.word	0x00000000
        /*0020*/ 	.short	0x0001
        /*0022*/ 	.short	0x0004
        /*0024*/ 	.byte	0x00, 0xf0, 0x05, 0x00


	//----- nvinfo : EIATTR_KPARAM_INFO
	.align		4
.L_2811:
        /*0028*/ 	.byte	0x04, 0x17
        /*002a*/ 	.short	(.L_2813 - .L_2812)
.L_2812:
        /*002c*/ 	.word	0x00000000
        /*0030*/ 	.short	0x0000
        /*0032*/ 	.short	0x0000
        /*0034*/ 	.byte	0x00, 0xf0, 0x11, 0x00


	//----- nvinfo : EIATTR_SPARSE_MMA_MASK
	.align		4
.L_2813:
        /*0038*/ 	.byte	0x03, 0x50
        /*003a*/ 	.short	0x0000


	//----- nvinfo : EIATTR_MAXREG_COUNT
	.align		4
        /*003c*/ 	.byte	0x03, 0x1b
        /*003e*/ 	.short	0x00ff


	//----- nvinfo : EIATTR_MERCURY_ISA_VERSION
	.align		4
        /*0040*/ 	.byte	0x03, 0x5f
        /*0042*/ 	.short	0x0101


	//----- nvinfo : EIATTR_VRC_CTA_INIT_COUNT
	.align		4
        /*0044*/ 	.byte	0x02, 0x4a
	.zero		1
	.zero		1


	//----- nvinfo : EIATTR_EXIT_INSTR_OFFSETS
	.align		4
        /*0048*/ 	.byte	0x04, 0x1c
        /*004a*/ 	.short	(.L_2815 - .L_2814)


	//   ....[0]....
.L_2814:
        /*004c*/ 	.word	0x00000010


	//----- nvinfo : EIATTR_MAX_THREADS
	.align		4
.L_2815:
        /*0050*/ 	.byte	0x04, 0x05
        /*0052*/ 	.short	(.L_2817 - .L_2816)
.L_2816:
        /*0054*/ 	.word	0x00000080
        /*0058*/ 	.word	0x00000001
        /*005c*/ 	.word	0x00000001


	//----- nvinfo : EIATTR_CBANK_PARAM_SIZE
	.align		4
.L_2817:
        /*0060*/ 	.byte	0x03, 0x19
        /*0062*/ 	.short	0x0020


	//----- nvinfo : EIATTR_PARAM_CBANK
	.align		4
        /*0064*/ 	.byte	0x04, 0x0a
        /*0066*/ 	.short	(.L_2819 - .L_2818)
	.align		4
.L_2818:
        /*0068*/ 	.word	index@(.nv.constant0._ZN2at6native29vectorized_elementwise_kernelILi8ENS0_13BinaryFunctorIN3c104HalfES4_S4_ZZZNS0_21heaviside_kernel_cudaERNS_18TensorIteratorBaseEENKUlvE_clEvENKUlvE6_clEvEUlS4_S4_E_EESt5arrayIPcLm3EEEEviT0_T1_)
        /*006c*/ 	.short	0x0380
        /*006e*/ 	.short	0x0020


	//----- nvinfo : EIATTR_SW_WAR
	.align		4
.L_2819:
        /*0070*/ 	.byte	0x04, 0x36
        /*0072*/ 	.short	(.L_2821 - .L_2820)
.L_2820:
        /*0074*/ 	.word	0x00000008
.L_2821:


//--------------------- .nv.info._ZN2at6native18elementwise_kernelILi128ELi4EZNS0_15gpu_kernel_implINS0_13BUnaryFunctorIN3c104HalfES5_S5_ZZZNS0_21heaviside_kernel_cudaERNS_18TensorIteratorBaseEENKUlvE_clEvENKUlvE6_clEvEUlS5_S5_E_EEEEvS7_RKT_EUliE_EEviT1_ --------------------------
	.section	.nv.info._ZN2at6native18elementwise_kernelILi128ELi4EZNS0_15gpu_kernel_implINS0_13BUnaryFunctorIN3c104HalfES5_S5_ZZZNS0_21heaviside_kernel_cudaERNS_18TensorIteratorBaseEENKUlvE_clEvENKUlvE6_clEvEUlS5_S5_E_EEEEvS7_RKT_EUliE_EEviT1_,"",@"SHT_CUDA_INFO"
	.sectionflags	@""
	.align	4


	//----- nvinfo : EIATTR_CUDA_API_VERSION
	.align		4
        /*0000*/ 	.byte	0x04, 0x37
        /*0002*/ 	.short	(.L_2823 - .L_2822)
.L_2822:
        /*0004*/ 	.word	0x00000082


	//----- nvinfo : EIATTR_KPARAM_INFO
	.align		4
.L_2823:
        /*0008*/ 	.byte	0x04, 0x17
        /*000a*/ 	.short	(.L_2825 - .L_2824)
.L_2824:
        /*000c*/ 	.word	0x00000000
        /*0010*/ 	.short	0x0001
        /*0012*/ 	.short	0x0008
        /*0014*/ 	.byte	0x00, 0xf0, 0x61, 0x08


	//----- nvinfo : EIATTR_KPARAM_INFO
	.align		4
.L_2825:
        /*0018*/ 	.byte	0x04, 0x17
        /*001a*/ 	.short	(.L_2827 - .L_2826)
.L_2826:
        /*001c*/ 	.word	0x00000000
        /*0020*/ 	.short	0x0000
        /*0022*/ 	.short	0x0000
        /*0024*/ 	.byte	0x00, 0xf0, 0x11, 0x00


	//----- nvinfo : EIATTR_SPARSE_MMA_MASK
	.align		4
.L_2827:
        /*0028*/ 	.byte	0x03, 0x50
        /*002a*/ 	.short	0x0000


	//----- nvinfo : EIATTR_MAXREG_COUNT
	.align		4
        /*002c*/ 	.byte	0x03, 0x1b
        /*002e*/ 	.short	0x0080


	//----- nvinfo : EIATTR_EXTERNS
	.align		4
        /*0030*/ 	.byte	0x04, 0x0f
        /*0032*/ 	.short	(.L_2829 - .L_2828)


	//   ....[0]....
	.align		4
.L_2828:
        /*0034*/ 	.word	index@(__assertfail)


	//----- nvinfo : EIATTR_MERCURY_ISA_VERSION
	.align		4
.L_2829:
        /*0038*/ 	.byte	0x03, 0x5f
        /*003a*/ 	.short	0x0101


	//----- nvinfo : EIATTR_VRC_CTA_INIT_COUNT
	.align		4
        /*003c*/ 	.byte	0x02, 0x4a
	.zero		1
	.zero		1


	//----- nvinfo : EIATTR_SYSCALL_OFFSETS
	.align		4
        /*0040*/ 	.byte	0x04, 0x46
        /*0042*/ 	.short	(.L_2831 - .L_2830)


	//   ....[0]....
.L_2830:
        /*0044*/ 	.word	0x00002290


	//   ....[1]....
        /*0048*/ 	.word	0x000031e0


	//   ....[2]....
        /*004c*/ 	.word	0x000055f0


	//   ....[3]....
        /*0050*/ 	.word	0x00006370


	//   ....[4]....
        /*0054*/ 	.word	0x00008890


	//   ....[5]....
        /*0058*/ 	.word	0x00009610


	//   ....[6]....
        /*005c*/ 	.word	0x0000bb40


	//   ....[7]....
        /*0060*/ 	.word	0x0000c870


	//----- nvinfo : EIATTR_EXIT_INSTR_OFFSETS
	.align		4
.L_2831:
        /*0064*/ 	.byte	0x04, 0x1c
        /*0066*/ 	.short	(.L_2833 - .L_2832)


	//   ....[0]....
.L_2832:
        /*0068*/ 	.word	0x000098f0


	//   ....[1]....
        /*006c*/ 	.word	0x0000bd10


	//   ....[2]....
        /*0070*/ 	.word	0x0000bd50


	//   ....[3]....
        /*0074*/ 	.word	0x0000bdf0


	//   ....[4]....
        /*0078*/ 	.word	0x0000be30


	//   ....[5]....
        /*007c*/ 	.word	0x0000be70


	//   ....[6]....
        /*0080*/ 	.word	0x0000bf00


	//   ....[7]....
        /*0084*/ 	.word	0x0000bf20


	//   ....[8]....
        /*0088*/ 	.word	0x0000bfc0


	//   ....[9]....
        /*008c*/ 	.word	0x0000c010


	//   ....[10]....
        /*0090*/ 	.word	0x0000c060


	//   ....[11]....
        /*0094*/ 	.word	0x0000c140


	//   ....[12]....
        /*0098*/ 	.word	0x0000c2b0


	//   ....[13]....
        /*009c*/ 	.word	0x0000c420


	//   ....[14]....
        /*00a0*/ 	.word	0x0000c580


	//   ....[15]....
        /*00a4*/ 	.word	0x0000c5c0


	//   ....[16]....
        /*00a8*/ 	.word	0x0000c600


	//   ....[17]....
        /*00ac*/ 	.word	0x0000c6b0


	//   ....[18]....
        /*00b0*/ 	.word	0x0000c710


	//   ....[19]....
        /*00b4*/ 	.word	0x0000c880


	//   ....[20]....
        /*00b8*/ 	.word	0x0000c990


	//   ....[21]....
        /*00bc*/ 	.word	0x0000cad0


	//   ....[22]....
        /*00c0*/ 	.word	0x0000cb10


	//----- nvinfo : EIATTR_MAX_THREADS
	.align		4
.L_2833:
        /*00c4*/ 	.byte	0x04, 0x05
        /*00c6*/ 	.short	(.L_2835 - .L_2834)
.L_2834:
        /*00c8*/ 	.word	0x00000080
        /*00cc*/ 	.word	0x00000001
        /*00d0*/ 	.word	0x00000001


	//----- nvinfo : EIATTR_CRS_STACK_SIZE
	.align		4
.L_2835:
        /*00d4*/ 	.byte	0x04, 0x1e
        /*00d6*/ 	.short	(.L_2837 - .L_2836)
.L_2836:
        /*00d8*/ 	.word	0x00000000


	//----- nvinfo : EIATTR_CBANK_PARAM_SIZE
	.align		4
.L_2837:
        /*00dc*/ 	.byte	0x03, 0x19
        /*00de*/ 	.short	0x0220


	//----- nvinfo : EIATTR_PARAM_CBANK
	.align		4
        /*00e0*/ 	.byte	0x04, 0x0a
        /*00e2*/ 	.short	(.L_2839 - .L_2838)
	.align		4
.L_2838:
        /*00e4*/ 	.word	index@(.nv.constant0._ZN2at6native18elementwise_kernelILi128ELi4EZNS0_15gpu_kernel_implINS0_13BUnaryFunctorIN3c104HalfES5_S5_ZZZNS0_21heaviside_kernel_cudaERNS_18TensorIteratorBaseEENKUlvE_clEvENKUlvE6_clEvEUlS5_S5_E_EEEEvS7_RKT_EUliE_EEviT1_)
        /*00e8*/ 	.short	0x0380
        /*00ea*/ 	.short	0x0220


	//----- nvinfo : EIATTR_SW_WAR
	.align		4
.L_2839:
        /*00ec*/ 	.byte	0x04, 0x36
        /*00ee*/ 	.short	(.L_2841 - .L_2840)
.L_2840:
        /*00f0*/ 	.word	0x00000008
.L_2841:


//--------------------- .nv.info._ZN2at6native27unrolled_elementwise_kernelINS0_13BUnaryFunctorIN3c104HalfES4_S4_ZZZNS0_21heaviside_kernel_cudaERNS_18TensorIteratorBaseEENKUlvE_clEvENKUlvE6_clEvEUlS4_S4_E_EESt5arrayIPcLm2EELi4E23TrivialOffsetCalculatorILi1EjESF_NS0_6memory12LoadWithCastILi1EEENSG_13StoreWithCastILi1EEEEEviT_T0_T2_T3_T4_T5_ --------------------------
	.section	.nv.info._ZN2at6native27unrolled_elementwise_kernelINS0_13BUnaryFunctorIN3c104HalfES4_S4_ZZZNS0_21heaviside_kernel_cudaERNS_18TensorIteratorBaseEENKUlvE_clEvENKUlvE6_clEvEUlS4_S4_E_EESt5arrayIPcLm2EELi4E23TrivialOffsetCalculatorILi1EjESF_NS0_6memory12LoadWithCastILi1EEENSG_13StoreWithCastILi1EEEEEviT_T0_T2_T3_T4_T5_,"",@"SHT_CUDA_INFO"
	.sectionflags	@""
	.align	4


	//----- nvinfo : EIATTR_CUDA_API_VERSION
	.align		4
        /*0000*/ 	.byte	0x04, 0x37
        /*0002*/ 	.short	(.L_2843 - .L_2842)
.L_2842:
        /*0004*/ 	.word	0x00000082


	//----- nvinfo : EIATTR_KPARAM_INFO
	.align		4
.L_2843:
        /*0008*/ 	.byte	0x04, 0x17
        /*000a*/ 	.short	(.L_2845 - .L_2844)
.L_2844:
        /*000c*/ 	.word	0x00000000
        /*0010*/ 	.short	0x0006
        /*0012*/ 	.short	0x0024
        /*0014*/ 	.byte	0x00, 0xf0, 0x21, 0x00


	//----- nvinfo : EIATTR_KPARAM_INFO
	.align		4
.L_2845:
        /*0018*/ 	.byte	0x04, 0x17
        /*001a*/ 	.short	(.L_2847 - .L_2846)
.L_2846:
        /*001c*/ 	.word	0x00000000
        /*0020*/ 	.short	0x0005
        /*0022*/ 	.short	0x001c
        /*0024*/ 	.byte	0x00, 0xf0, 0x21, 0x00


	//----- nvinfo : EIATTR_KPARAM_INFO
	.align		4
.L_2847:
        /*0028*/ 	.byte	0x04, 0x17
        /*002a*/ 	.short	(.L_2849 - .L_2848)
.L_2848:
        /*002c*/ 	.word	0x00000000
        /*0030*/ 	.short	0x0004
        /*0032*/ 	.short	0x0019
        /*0034*/ 	.byte	0x00, 0xf0, 0x05, 0x00


	//----- nvinfo : EIATTR_KPARAM_INFO
	.align		4
.L_2849:
        /*0038*/ 	.byte	0x04, 0x17
        /*003a*/ 	.short	(.L_2851 - .L_2850)
.L_2850:
        /*003c*/ 	.word	0x00000000
        /*0040*/ 	.short	0x0003
        /*0042*/ 	.short	0x0018
        /*0044*/ 	.byte	0x00, 0xf0, 0x05, 0x00


	//----- nvinfo : EIATTR_KPARAM_INFO
	.align		4
.L_2851:
        /*0048*/ 	.byte	0x04, 0x17
        /*004a*/ 	.short	(.L_2853 - .L_2852)
.L_2852:
        /*004c*/ 	.word	0x00000000
        /*0050*/ 	.short	0x0002
        /*0052*/ 	.short	0x0008
        /*0054*/ 	.byte	0x00, 0xf0, 0x41, 0x00


	//----- nvinfo : EIATTR_KPARAM_INFO
	.align		4
.L_2853:
        /*0058*/ 	.byte	0x04, 0x17
        /*005a*/ 	.short	(.L_2855 - .L_2854)
.L_2854:
        /*005c*/ 	.word	0x00000000
        /*0060*/ 	.short	0x0001
        /*0062*/ 	.short	0x0004
        /*0064*/ 	.byte	0x00, 0xf0, 0x11, 0x00


	//----- nvinfo : EIATTR_KPARAM_INFO
	.align		4
.L_2855:
        /*0068*/ 	.byte	0x04, 0x17
        /*006a*/ 	.short	(.L_2857 - .L_2856)
.L_2856:
        /*006c*/ 	.word	0x00000000
        /*0070*/ 	.short	0x0000
        /*0072*/ 	.short	0x0000
        /*0074*/ 	.byte	0x00, 0xf0, 0x11, 0x00


	//----- nvinfo : EIATTR_SPARSE_MMA_MASK
	.align		4
.L_2857:
        /*0078*/ 	.byte	0x03, 0x50
        /*007a*/ 	.short	0x0000


	//----- nvinfo : EIATTR_MAXREG_COUNT
	.align		4
        /*007c*/ 	.byte	0x03, 0x1b
        /*007e*/ 	.short	0x00ff


	//----- nvinfo : EIATTR_EXTERNS
	.align		4
        /*0080*/ 	.byte	0x04, 0x0f
        /*0082*/ 	.short	(.L_2859 - .L_2858)


	//   ....[0]....
	.align		4
.L_2858:
        /*0084*/ 	.word	index@(__assertfail)


	//----- nvinfo : EIATTR_MERCURY_ISA_VERSION
	.align		4
.L_2859:
        /*0088*/ 	.byte	0x03, 0x5f
        /*008a*/ 	.short	0x0101


	//----- nvinfo : EIATTR_VRC_CTA_INIT_COUNT
	.align		4
        /*008c*/ 	.byte	0x02, 0x4a
	.zero		1
	.zero		1


	//----- nvinfo : EIATTR_SYSCALL_OFFSETS
	.align		4
        /*0090*/ 	.byte	0x04, 0x46
        /*0092*/ 	.short	(.L_2861 - .L_2860)


	//   ....[0]....
.L_2860:
        /*0094*/ 	.word	0x00001070


	//   ....[1]....
        /*0098*/ 	.word	0x000022a0


	//   ....[2]....
        /*009c*/ 	.word	0x00003410


	//   ....[3]....
        /*00a0*/ 	.word	0x000044a0


	//   ....[4]....
        /*00a4*/ 	.word	0x00005740


	//   ....[5]....
        /*00a8*/ 	.word	0x00006600


	//   ....[6]....
        /*00ac*/ 	.word	0x00007580


	//   ....[7]....
        /*00b0*/ 	.word	0x00008500


	//----- nvinfo : EIATTR_EXIT_INSTR_OFFSETS
	.align		4
.L_2861:
        /*00b4*/ 	.byte	0x04, 0x1c
        /*00b6*/ 	.short	(.L_2863 - .L_2862)


	//   ....[0]....
.L_2862:
        /*00b8*/ 	.word	0x00007850


	//   ....[1]....
        /*00bc*/ 	.word	0x000079a0


	//   ....[2]....
        /*00c0*/ 	.word	0x000079e0


	//   ....[3]....
        /*00c4*/ 	.word	0x00007a80


	//   ....[4]....
        /*00c8*/ 	.word	0x00007ac0


	//   ....[5]....
        /*00cc*/ 	.word	0x00007b00


	//   ....[6]....
        /*00d0*/ 	.word	0x00007b90


	//   ....[7]....
        /*00d4*/ 	.word	0x00007bb0


	//   ....[8]....
        /*00d8*/ 	.word	0x00007c50


	//   ....[9]....
        /*00dc*/ 	.word	0x00007ca0


	//   ....[10]....
        /*00e0*/ 	.word	0x00007cf0


	//   ....[11]....
        /*00e4*/ 	.word	0x00007dd0


	//   ....[12]....
        /*00e8*/ 	.word	0x00007f40


	//   ....[13]....
        /*00ec*/ 	.word	0x000080b0


	//   ....[14]....
        /*00f0*/ 	.word	0x00008210


	//   ....[15]....
        /*00f4*/ 	.word	0x00008250


	//   ....[16]....
        /*00f8*/ 	.word	0x00008290


	//   ....[17]....
        /*00fc*/ 	.word	0x00008340


	//   ....[18]....
        /*0100*/ 	.word	0x000083a0


	//   ....[19]....
        /*0104*/ 	.word	0x00008510


	//   ....[20]....
        /*0108*/ 	.word	0x00008620


	//   ....[21]....
        /*010c*/ 	.word	0x00008760


	//   ....[22]....
        /*0110*/ 	.word	0x000087a0


	//----- nvinfo : EIATTR_MAX_THREADS
	.align		4
.L_2863:
        /*0114*/ 	.byte	0x04, 0x05
        /*0116*/ 	.short	(.L_2865 - .L_2864)
.L_2864:
        /*0118*/ 	.word	0x00000080
        /*011c*/ 	.word	0x00000001
        /*0120*/ 	.word	0x00000001


	//----- nvinfo : EIATTR_CRS_STACK_SIZE
	.align		4
.L_2865:
        /*0124*/ 	.byte	0x04, 0x1e
        /*0126*/ 	.short	(.L_2867 - .L_2866)
.L_2866:
        /*0128*/ 	.word	0x00000000


	//----- nvinfo : EIATTR_CBANK_PARAM_SIZE
	.align		4
.L_2867:
        /*012c*/ 	.byte	0x03, 0x19
        /*012e*/ 	.short	0x002c


	//----- nvinfo : EIATTR_PARAM_CBANK
	.align		4
        /*0130*/ 	.byte	0x04, 0x0a
        /*0132*/ 	.short	(.L_2869 - .L_2868)
	.align		4
.L_2868:
        /*0134*/ 	.word	index@(.nv.constant0._ZN2at6native27unrolled_elementwise_kernelINS0_13BUnaryFunctorIN3c104HalfES4_S4_ZZZNS0_21heaviside_kernel_cudaERNS_18TensorIteratorBaseEENKUlvE_clEvENKUlvE6_clEvEUlS4_S4_E_EESt5arrayIPcLm2EELi4E23TrivialOffsetCalculatorILi1EjESF_NS0_6memory12LoadWithCastILi1EEENSG_13StoreWithCastILi1EEEEEviT_T0_T2_T3_T4_T5_)
        /*0138*/ 	.short	0x0380
        /*013a*/ 	.short	0x002c


	//----- nvinfo : EIATTR_SW_WAR
	.align		4
.L_2869:
        /*013c*/ 	.byte	0x04, 0x36
        /*013e*/ 	.short	(.L_2871 - .L_2870)
.L_2870:
        /*0140*/ 	.word	0x00000008
.L_2871:


//--------------------- .nv.info._ZN2at6native18elementwise_kernelILi128ELi4EZNS0_22gpu_kernel_impl_nocastINS0_13BUnaryFunctorIN3c104HalfES5_S5_ZZZNS0_21heaviside_kernel_cudaERNS_18TensorIteratorBaseEENKUlvE_clEvENKUlvE6_clEvEUlS5_S5_E_EEEEvS7_RKT_EUliE_EEviT1_ --------------------------
	.section	.nv.info._ZN2at6native18elementwise_kernelILi128ELi4EZNS0_22gpu_kernel_impl_nocastINS0_13BUnaryFunctorIN3c104HalfES5_S5_ZZZNS0_21heaviside_kernel_cudaERNS_18TensorIteratorBaseEENKUlvE_clEvENKUlvE6_clEvEUlS5_S5_E_EEEEvS7_RKT_EUliE_EEviT1_,"",@"SHT_CUDA_INFO"
	.sectionflags	@""
	.align	4


	//----- nvinfo : EIATTR_CUDA_API_VERSION
	.align		4
        /*0000*/ 	.byte	0x04, 0x37
        /*0002*/ 	.short	(.L_2873 - .L_2872)
.L_2872:
        /*0004*/ 	.word	0x00000082


	//----- nvinfo : EIATTR_KPARAM_INFO
	.align		4
.L_2873:
        /*0008*/ 	.byte	0x04, 0x17
        /*000a*/ 	.short	(.L_2875 - .L_2874)
.L_2874:
        /*000c*/ 	.word	0x00000000
        /*0010*/ 	.short	0x0001
        /*0012*/ 	.short	0x0008
        /*0014*/ 	.byte	0x00, 0xf0, 0x61, 0x08


	//----- nvinfo : EIATTR_KPARAM_INFO
	.align		4
.L_2875:
        /*0018*/ 	.byte	0x04, 0x17
        /*001a*/ 	.short	(.L_2877 - .L_2876)
.L_2876:
        /*001c*/ 	.word	0x00000000
        /*0020*/ 	.short	0x0000
        /*0022*/ 	.short	0x0000
        /*0024*/ 	.byte	0x00, 0xf0, 0x11, 0x00


	//----- nvinfo : EIATTR_SPARSE_MMA_MASK
	.align		4
.L_2877:
        /*0028*/ 	.byte	0x03, 0x50
        /*002a*/ 	.short	0x0000


	//----- nvinfo : EIATTR_MAXREG_COUNT
	.align		4
        /*002c*/ 	.byte	0x03, 0x1b
        /*002e*/ 	.short	0x0080


	//----- nvinfo : EIATTR_MERCURY_ISA_VERSION
	.align		4
        /*0030*/ 	.byte	0x03, 0x5f
        /*0032*/ 	.short	0x0101


	//----- nvinfo : EIATTR_VRC_CTA_INIT_COUNT
	.align		4
        /*0034*/ 	.byte	0x02, 0x4a
	.zero		1
	.zero		1


	//----- nvinfo : EIATTR_EXIT_INSTR_OFFSETS
	.align		4
        /*0038*/ 	.byte	0x04, 0x1c
        /*003a*/ 	.short	(.L_2879 - .L_2878)


	//   ....[0]....
.L_2878:
        /*003c*/ 	.word	0x000003b0


	//   ....[1]....
        /*0040*/ 	.word	0x00000450


	//   ....[2]....
        /*0044*/ 	.word	0x00004030


	//   ....[3]....
        /*0048*/ 	.word	0x000053a0


	//----- nvinfo : EIATTR_MAX_THREADS
	.align		4
.L_2879:
        /*004c*/ 	.byte	0x04, 0x05
        /*004e*/ 	.short	(.L_2881 - .L_2880)
.L_2880:
        /*0050*/ 	.word	0x00000080
        /*0054*/ 	.word	0x00000001
        /*0058*/ 	.word	0x00000001


	//----- nvinfo : EIATTR_CRS_STACK_SIZE
	.align		4
.L_2881:
        /*005c*/ 	.byte	0x04, 0x1e
        /*005e*/ 	.short	(.L_2883 - .L_2882)
.L_2882:
        /*0060*/ 	.word	0x00000000


	//----- nvinfo : EIATTR_CBANK_PARAM_SIZE
	.align		4
.L_2883:
        /*0064*/ 	.byte	0x03, 0x19
        /*0066*/ 	.short	0x0220


	//----- nvinfo : EIATTR_PARAM_CBANK
	.align		4
        /*0068*/ 	.byte	0x04, 0x0a
        /*006a*/ 	.short	(.L_2885 - .L_2884)
	.align		4
.L_2884:
        /*006c*/ 	.word	index@(.nv.constant0._ZN2at6native18elementwise_kernelILi128ELi4EZNS0_22gpu_kernel_impl_nocastINS0_13BUnaryFunctorIN3c104HalfES5_S5_ZZZNS0_21heaviside_kernel_cudaERNS_18TensorIteratorBaseEENKUlvE_clEvENKUlvE6_clEvEUlS5_S5_E_EEEEvS7_RKT_EUliE_EEviT1_)
        /*0070*/ 	.short	0x0380
        /*0072*/ 	.short	0x0220


	//----- nvinfo : EIATTR_SW_WAR
	.align		4
.L_2885:
        /*0074*/ 	.byte	0x04, 0x36
        /*0076*/ 	.short	(.L_2887 - .L_2886)
.L_2886:
        /*0078*/ 	.word	0x00000008
.L_2887:


//--------------------- .nv.info._ZN2at6native27unrolled_elementwise_kernelINS0_13BUnaryFunctorIN3c104HalfES4_S4_ZZZNS0_21heaviside_kernel_cudaERNS_18TensorIteratorBaseEENKUlvE_clEvENKUlvE6_clEvEUlS4_S4_E_EESt5arrayIPcLm2EELi4E23TrivialOffsetCalculatorILi1EjESF_NS0_6memory15LoadWithoutCastENSG_16StoreWithoutCastEEEviT_T0_T2_T3_T4_T5_ --------------------------
	.section	.nv.info._ZN2at6native27unrolled_elementwise_kernelINS0_13BUnaryFunctorIN3c104HalfES4_S4_ZZZNS0_21heaviside_kernel_cudaERNS_18TensorIteratorBaseEENKUlvE_clEvENKUlvE6_clEvEUlS4_S4_E_EESt5arrayIPcLm2EELi4E23TrivialOffsetCalculatorILi1EjESF_NS0_6memory15LoadWithoutCastENSG_16StoreWithoutCastEEEviT_T0_T2_T3_T4_T5_,"",@"SHT_CUDA_INFO"
	.sectionflags	@""
	.align	4


	//----- nvinfo : EIATTR_CUDA_API_VERSION
	.align		4
        /*0000*/ 	.byte	0x04, 0x37
        /*0002*/ 	.short	(.L_2889 - .L_2888)
.L_2888:
        /*0004*/ 	.word	0x00000082


	//----- nvinfo : EIATTR_KPARAM_INFO
	.align		4
.L_2889:
        /*0008*/ 	.byte	0x04, 0x17
        /*000a*/ 	.short	(.L_2891 - .L_2890)
.L_2890:
        /*000c*/ 	.word	0x00000000
        /*0010*/ 	.short	0x0006
        /*0012*/ 	.short	0x001b
        /*0014*/ 	.byte	0x00, 0xf0, 0x05, 0x00


	//----- nvinfo : EIATTR_KPARAM_INFO
	.align		4
.L_2891:
        /*0018*/ 	.byte	0x04, 0x17
        /*001a*/ 	.short	(.L_2893 - .L_2892)
.L_2892:
        /*001c*/ 	.word	0x00000000
        /*0020*/ 	.short	0x0005
        /*0022*/ 	.short	0x001a
        /*0024*/ 	.byte	0x00, 0xf0, 0x05, 0x00


	//----- nvinfo : EIATTR_KPARAM_INFO
	.align		4
.L_2893:
        /*0028*/ 	.byte	0x04, 0x17
        /*002a*/ 	.short	(.L_2895 - .L_2894)
.L_2894:
        /*002c*/ 	.word	0x00000000
        /*0030*/ 	.short	0x0004
        /*0032*/ 	.short	0x0019
        /*0034*/ 	.byte	0x00, 0xf0, 0x05, 0x00


	//----- nvinfo : EIATTR_KPARAM_INFO
	.align		4
.L_2895:
        /*0038*/ 	.byte	0x04, 0x17
        /*003a*/ 	.short	(.L_2897 - .L_2896)
.L_2896:
        /*003c*/ 	.word	0x00000000
        /*0040*/ 	.short	0x0003
        /*0042*/ 	.short	0x0018
        /*0044*/ 	.byte	0x00, 0xf0, 0x05, 0x00


	//----- nvinfo : EIATTR_KPARAM_INFO
	.align		4
.L_2897:
        /*0048*/ 	.byte	0x04, 0x17
        /*004a*/ 	.short	(.L_2899 - .L_2898)
.L_2898:
        /*004c*/ 	.word	0x00000000
        /*0050*/ 	.short	0x0002
        /*0052*/ 	.short	0x0008
        /*0054*/ 	.byte	0x00, 0xf0, 0x41, 0x00


	//----- nvinfo : EIATTR_KPARAM_INFO
	.align		4
.L_2899:
        /*0058*/ 	.byte	0x04, 0x17
        /*005a*/ 	.short	(.L_2901 - .L_2900)
.L_2900:
        /*005c*/ 	.word	0x00000000
        /*0060*/ 	.short	0x0001
        /*0062*/ 	.short	0x0004
        /*0064*/ 	.byte	0x00, 0xf0, 0x11, 0x00


	//----- nvinfo : EIATTR_KPARAM_INFO
	.align		4
.L_2901:
        /*0068*/ 	.byte	0x04, 0x17
        /*006a*/ 	.short	(.L_2903 - .L_2902)
.L_2902:
        /*006c*/ 	.word	0x00000000
        /*0070*/ 	.short	0x0000
        /*0072*/ 	.short	0x0000
        /*0074*/ 	.byte	0x00, 0xf0, 0x11, 0x00


	//----- nvinfo : EIATTR_SPARSE_MMA_MASK
	.align		4
.L_2903:
        /*0078*/ 	.byte	0x03, 0x50
        /*007a*/ 	.short	0x0000


	//----- nvinfo : EIATTR_MAXREG_COUNT
	.align		4
        /*007c*/ 	.byte	0x03, 0x1b
        /*007e*/ 	.short	0x00ff


	//----- nvinfo : EIATTR_MERCURY_ISA_VERSION
	.align		4
        /*0080*/ 	.byte	0x03, 0x5f
        /*0082*/ 	.short	0x0101


	//----- nvinfo : EIATTR_VRC_CTA_INIT_COUNT
	.align		4
        /*0084*/ 	.byte	0x02, 0x4a
	.zero		1
	.zero		1


	//----- nvinfo : EIATTR_EXIT_INSTR_OFFSETS
	.align		4
        /*0088*/ 	.byte	0x04, 0x1c
        /*008a*/ 	.short	(.L_2905 - .L_2904)


	//   ....[0]....
.L_2904:
        /*008c*/ 	.word	0x00000620


	//   ....[1]....
        /*0090*/ 	.word	0x00000670


	//----- nvinfo : EIATTR_MAX_THREADS
	.align		4
.L_2905:
        /*0094*/ 	.byte	0x04, 0x05
        /*0096*/ 	.short	(.L_2907 - .L_2906)
.L_2906:
        /*0098*/ 	.word	0x00000080
        /*009c*/ 	.word	0x00000001
        /*00a0*/ 	.word	0x00000001


	//----- nvinfo : EIATTR_CRS_STACK_SIZE
	.align		4
.L_2907:
        /*00a4*/ 	.byte	0x04, 0x1e
        /*00a6*/ 	.short	(.L_2909 - .L_2908)
.L_2908:
        /*00a8*/ 	.word	0x00000000


	//----- nvinfo : EIATTR_CBANK_PARAM_SIZE
	.align		4
.L_2909:
        /*00ac*/ 	.byte	0x03, 0x19
        /*00ae*/ 	.short	0x001c


	//----- nvinfo : EIATTR_PARAM_CBANK
	.align		4
        /*00b0*/ 	.byte	0x04, 0x0a
        /*00b2*/ 	.short	(.L_2911 - .L_2910)
	.align		4
.L_2910:
        /*00b4*/ 	.word	index@(.nv.constant0._ZN2at6native27unrolled_elementwise_kernelINS0_13BUnaryFunctorIN3c104HalfES4_S4_ZZZNS0_21heaviside_kernel_cudaERNS_18TensorIteratorBaseEENKUlvE_clEvENKUlvE6_clEvEUlS4_S4_E_EESt5arrayIPcLm2EELi4E23TrivialOffsetCalculatorILi1EjESF_NS0_6memory15LoadWithoutCastENSG_16StoreWithoutCastEEEviT_T0_T2_T3_T4_T5_)
        /*00b8*/ 	.short	0x0380
        /*00ba*/ 	.short	0x001c


	//----- nvinfo : EIATTR_SW_WAR
	.align		4
.L_2911:
        /*00bc*/ 	.byte	0x04, 0x36
        /*00be*/ 	.short	(.L_2913 - .L_2912)
.L_2912:
        /*00c0*/ 	.word	0x00000008
.L_2913:


//--------------------- .nv.info._ZN2at6native29vectorized_elementwise_kernelILi2ENS0_13BUnaryFunctorIN3c104HalfES4_S4_ZZZNS0_21heaviside_kernel_cudaERNS_18TensorIteratorBaseEENKUlvE_clEvENKUlvE6_clEvEUlS4_S4_E_EESt5arrayIPcLm2EEEEviT0_T1_ --------------------------
	.section	.nv.info._ZN2at6native29vectorized_elementwise_kernelILi2ENS0_13BUnaryFunctorIN3c104HalfES4_S4_ZZZNS0_21heaviside_kernel_cudaERNS_18TensorIteratorBaseEENKUlvE_clEvENKUlvE6_clEvEUlS4_S4_E_EESt5arrayIPcLm2EEEEviT0_T1_,"",@"SHT_CUDA_INFO"
	.sectionflags	@""
	.align	4


	//----- nvinfo : EIATTR_CUDA_API_VERSION
	.align		4
        /*0000*/ 	.byte	0x04, 0x37
        /*0002*/ 	.short	(.L_2915 - .L_2914)
.L_2914:
        /*0004*/ 	.word	0x00000082


	//----- nvinfo : EIATTR_KPARAM_INFO
	.align		4
.L_2915:
        /*0008*/ 	.byte	0x04, 0x17
        /*000a*/ 	.short	(.L_2917 - .L_2916)
.L_2916:
        /*000c*/ 	.word	0x00000000
        /*0010*/ 	.short	0x0002
        /*0012*/ 	.short	0x0008
        /*0014*/ 	.byte	0x00, 0xf0, 0x41, 0x00


	//----- nvinfo : EIATTR_KPARAM_INFO
	.align		4
.L_2917:
        /*0018*/ 	.byte	0x04, 0x17
        /*001a*/ 	.short	(.L_2919 - .L_2918)
.L_2918:
        /*001c*/ 	.word	0x00000000
        /*0020*/ 	.short	0x0001
        /*0022*/ 	.short	0x0004
        /*0024*/ 	.byte	0x00, 0xf0, 0x11, 0x00


	//----- nvinfo : EIATTR_KPARAM_INFO
	.align		4
.L_2919:
        /*0028*/ 	.byte	0x04, 0x17
        /*002a*/ 	.short	(.L_2921 - .L_2920)
.L_2920:
        /*002c*/ 	.word	0x00000000
        /*0030*/ 	.short	0x0000
        /*0032*/ 	.short	0x0000
        /*0034*/ 	.byte	0x00, 0xf0, 0x11, 0x00


	//----- nvinfo : EIATTR_SPARSE_MMA_MASK
	.align		4
.L_2921:
        /*0038*/ 	.byte	0x03, 0x50
        /*003a*/ 	.short	0x0000


	//----- nvinfo : EIATTR_MAXREG_COUNT
	.align		4
        /*003c*/ 	.byte	0x03, 0x1b
        /*003e*/ 	.short	0x00ff


	//----- nvinfo : EIATTR_MERCURY_ISA_VERSION
	.align		4
        /*0040*/ 	.byte	0x03, 0x5f
        /*0042*/ 	.short	0x0101


	//----- nvinfo : EIATTR_VRC_CTA_INIT_COUNT
	.align		4
        /*0044*/ 	.byte	0x02, 0x4a
	.zero		1
	.zero		1


	//----- nvinfo : EIATTR_EXIT_INSTR_OFFSETS
	.align		4
        /*0048*/ 	.byte	0x04, 0x1c
        /*004a*/ 	.short	(.L_2923 - .L_2922)


	//   ....[0]....
.L_2922:
        /*004c*/ 	.word	0x00000ce0


	//   ....[1]....
        /*0050*/ 	.word	0x00000d30


	//   ....[2]....
        /*0054*/ 	.word	0x00001160


	//----- nvinfo : EIATTR_MAX_THREADS
	.align		4
.L_2923:
        /*0058*/ 	.byte	0x04, 0x05
        /*005a*/ 	.short	(.L_2925 - .L_2924)
.L_2924:
        /*005c*/ 	.word	0x00000080
        /*0060*/ 	.word	0x00000001
        /*0064*/ 	.word	0x00000001


	//----- nvinfo : EIATTR_CRS_STACK_SIZE
	.align		4
.L_2925:
        /*0068*/ 	.byte	0x04, 0x1e
        /*006a*/ 	.short	(.L_2927 - .L_2926)
.L_2926:
        /*006c*/ 	.word	0x00000000


	//----- nvinfo : EIATTR_CBANK_PARAM_SIZE
	.align		4
.L_2927:
        /*0070*/ 	.byte	0x03, 0x19
        /*0072*/ 	.short	0x0018


	//----- nvinfo : EIATTR_PARAM_CBANK
	.align		4
        /*0074*/ 	.byte	0x04, 0x0a
        /*0076*/ 	.short	(.L_2929 - .L_2928)
	.align		4
.L_2928:
        /*0078*/ 	.word	index@(.nv.constant0._ZN2at6native29vectorized_elementwise_kernelILi2ENS0_13BUnaryFunctorIN3c104HalfES4_S4_ZZZNS0_21heaviside_kernel_cudaERNS_18TensorIteratorBaseEENKUlvE_clEvENKUlvE6_clEvEUlS4_S4_E_EESt5arrayIPcLm2EEEEviT0_T1_)
        /*007c*/ 	.short	0x0380
        /*007e*/ 	.short	0x0018


	//----- nvinfo : EIATTR_SW_WAR
	.align		4
.L_2929:
        /*0080*/ 	.byte	0x04, 0x36
        /*0082*/ 	.short	(.L_2931 - .L_2930)
.L_2930:
        /*0084*/ 	.word	0x00000008
.L_2931:


//--------------------- .nv.info._ZN2at6native29vectorized_elementwise_kernelILi4ENS0_13BUnaryFunctorIN3c104HalfES4_S4_ZZZNS0_21heaviside_kernel_cudaERNS_18TensorIteratorBaseEENKUlvE_clEvENKUlvE6_clEvEUlS4_S4_E_EESt5arrayIPcLm2EEEEviT0_T1_ --------------------------
	.section	.nv.info._ZN2at6native29vectorized_elementwise_kernelILi4ENS0_13BUnaryFunctorIN3c104HalfES4_S4_ZZZNS0_21heaviside_kernel_cudaERNS_18TensorIteratorBaseEENKUlvE_clEvENKUlvE6_clEvEUlS4_S4_E_EESt5arrayIPcLm2EEEEviT0_T1_,"",@"SHT_CUDA_INFO"
	.sectionflags	@""
	.align	4


	//----- nvinfo : EIATTR_CUDA_API_VERSION
	.align		4
        /*0000*/ 	.byte	0x04, 0x37
        /*0002*/ 	.short	(.L_2933 - .L_2932)
.L_2932:
        /*0004*/ 	.word	0x00000082


	//----- nvinfo : EIATTR_KPARAM_INFO
	.align		4
.L_2933:
        /*0008*/ 	.byte	0x04, 0x17
        /*000a*/ 	.short	(.L_2935 - .L_2934)
.L_2934:
        /*000c*/ 	.word	0x00000000
        /*0010*/ 	.short	0x0002
        /*0012*/ 	.short	0x0008
        /*0014*/ 	.byte	0x00, 0xf0, 0x41, 0x00


	//----- nvinfo : EIATTR_KPARAM_INFO
	.align		4
.L_2935:
        /*0018*/ 	.byte	0x04, 0x17
        /*001a*/ 	.short	(.L_2937 - .L_2936)
.L_2936:
        /*001c*/ 	.word	0x00000000
        /*0020*/ 	.short	0x0001
        /*0022*/ 	.short	0x0004
        /*0024*/ 	.byte	0x00, 0xf0, 0x11, 0x00


	//----- nvinfo : EIATTR_KPARAM_INFO
	.align		4
.L_2937:
        /*0028*/ 	.byte	0x04, 0x17
        /*002a*/ 	.short	(.L_2939 - .L_2938)
.L_2938:
        /*002c*/ 	.word	0x00000000
        /*0030*/ 	.short	0x0000
        /*0032*/ 	.short	0x0000
        /*0034*/ 	.byte	0x00, 0xf0, 0x11, 0x00


	//----- nvinfo : EIATTR_SPARSE_MMA_MASK
	.align		4
.L_2939:
        /*0038*/ 	.byte	0x03, 0x50
        /*003a*/ 	.short	0x0000


	//----- nvinfo : EIATTR_MAXREG_COUNT
	.align		4
        /*003c*/ 	.byte	0x03, 0x1b
        /*003e*/ 	.short	0x00ff


	//----- nvinfo : EIATTR_MERCURY_ISA_VERSION
	.align		4
        /*0040*/ 	.byte	0x03, 0x5f
        /*0042*/ 	.short	0x0101


	//----- nvinfo : EIATTR_VRC_CTA_INIT_COUNT
	.align		4
        /*0044*/ 	.byte	0x02, 0x4a
	.zero		1
	.zero		1


	//----- nvinfo : EIATTR_EXIT_INSTR_OFFSETS
	.align		4
        /*0048*/ 	.byte	0x04, 0x1c
        /*004a*/ 	.short	(.L_2941 - .L_2940)


	//   ....[0]....
.L_2940:
        /*004c*/ 	.word	0x00000ce0


	//   ....[1]....
        /*0050*/ 	.word	0x00000d30


	//   ....[2]....
        /*0054*/ 	.word	0x00001120


	//----- nvinfo : EIATTR_MAX_THREADS
	.align		4
.L_2941:
        /*0058*/ 	.byte	0x04, 0x05
        /*005a*/ 	.short	(.L_2943 - .L_2942)
.L_2942:
        /*005c*/ 	.word	0x00000080
        /*0060*/ 	.word	0x00000001
        /*0064*/ 	.word	0x00000001


	//----- nvinfo : EIATTR_CRS_STACK_SIZE
	.align		4
.L_2943:
        /*0068*/ 	.byte	0x04, 0x1e
        /*006a*/ 	.short	(.L_2945 - .L_2944)
.L_2944:
        /*006c*/ 	.word	0x00000000


	//----- nvinfo : EIATTR_CBANK_PARAM_SIZE
	.align		4
.L_2945:
        /*0070*/ 	.byte	0x03, 0x19
        /*0072*/ 	.short	0x0018


	//----- nvinfo : EIATTR_PARAM_CBANK
	.align		4
        /*0074*/ 	.byte	0x04, 0x0a
        /*0076*/ 	.short	(.L_2947 - .L_2946)
	.align		4
.L_2946:
        /*0078*/ 	.word	index@(.nv.constant0._ZN2at6native29vectorized_elementwise_kernelILi4ENS0_13BUnaryFunctorIN3c104HalfES4_S4_ZZZNS0_21heaviside_kernel_cudaERNS_18TensorIteratorBaseEENKUlvE_clEvENKUlvE6_clEvEUlS4_S4_E_EESt5arrayIPcLm2EEEEviT0_T1_)
        /*007c*/ 	.short	0x0380
        /*007e*/ 	.short	0x0018


	//----- nvinfo : EIATTR_SW_WAR
	.align		4
.L_2947:
        /*0080*/ 	.byte	0x04, 0x36
        /*0082*/ 	.short	(.L_2949 - .L_2948)
.L_2948:
        /*0084*/ 	.word	0x00000008
.L_2949:


//--------------------- .nv.info._ZN2at6native29vectorized_elementwise_kernelILi8ENS0_13BUnaryFunctorIN3c104HalfES4_S4_ZZZNS0_21heaviside_kernel_cudaERNS_18TensorIteratorBaseEENKUlvE_clEvENKUlvE6_clEvEUlS4_S4_E_EESt5arrayIPcLm2EEEEviT0_T1_ --------------------------
	.section	.nv.info._ZN2at6native29vectorized_elementwise_kernelILi8ENS0_13BUnaryFunctorIN3c104HalfES4_S4_ZZZNS0_21heaviside_kernel_cudaERNS_18TensorIteratorBaseEENKUlvE_clEvENKUlvE6_clEvEUlS4_S4_E_EESt5arrayIPcLm2EEEEviT0_T1_,"",@"SHT_CUDA_INFO"
	.sectionflags	@""
	.align	4


	//----- nvinfo : EIATTR_CUDA_API_VERSION
	.align		4
        /*0000*/ 	.byte	0x04, 0x37
        /*0002*/ 	.short	(.L_2951 - .L_2950)
.L_2950:
        /*0004*/ 	.word	0x00000082


	//----- nvinfo : EIATTR_KPARAM_INFO
	.align		4
.L_2951:
        /*0008*/ 	.byte	0x04, 0x17
        /*000a*/ 	.short	(.L_2953 - .L_2952)
.L_2952:
        /*000c*/ 	.word	0x00000000
        /*0010*/ 	.short	0x0002
        /*0012*/ 	.short	0x0008
        /*0014*/ 	.byte	0x00, 0xf0, 0x41, 0x00


	//----- nvinfo : EIATTR_KPARAM_INFO
	.align		4
.L_2953:
        /*0018*/ 	.byte	0x04, 0x17
        /*001a*/ 	.short	(.L_2955 - .L_2954)
.L_2954:
        /*001c*/ 	.word	0x00000000
        /*0020*/ 	.short	0x0001
        /*0022*/ 	.short	0x0004
        /*0024*/ 	.byte	0x00, 0xf0, 0x11, 0x00


	//----- nvinfo : EIATTR_KPARAM_INFO
	.align		4
.L_2955:
        /*0028*/ 	.byte	0x04, 0x17
        /*002a*/ 	.short	(.L_2957 - .L_2956)
.L_2956:
        /*002c*/ 	.word	0x00000000
        /*0030*/ 	.short	0x0000
        /*0032*/ 	.short	0x0000
        /*0034*/ 	.byte	0x00, 0xf0, 0x11, 0x00


	//----- nvinfo : EIATTR_SPARSE_MMA_MASK
	.align		4
.L_2957:
        /*0038*/ 	.byte	0x03, 0x50
        /*003a*/ 	.short	0x0000


	//----- nvinfo : EIATTR_MAXREG_COUNT
	.align		4
        /*003c*/ 	.byte	0x03, 0x1b
        /*003e*/ 	.short	0x00ff


	//----- nvinfo : EIATTR_MERCURY_ISA_VERSION
	.align		4
        /*0040*/ 	.byte	0x03, 0x5f
        /*0042*/ 	.short	0x0101


	//----- nvinfo : EIATTR_VRC_CTA_INIT_COUNT
	.align		4
        /*0044*/ 	.byte	0x02, 0x4a
	.zero		1
	.zero		1


	//----- nvinfo : EIATTR_EXIT_INSTR_OFFSETS
	.align		4
        /*0048*/ 	.byte	0x04, 0x1c
        /*004a*/ 	.short	(.L_2959 - .L_2958)


	//   ....[0]....
.L_2958:
        /*004c*/ 	.word	0x00000010


	//----- nvinfo : EIATTR_MAX_THREADS
	.align		4
.L_2959:
        /*0050*/ 	.byte	0x04, 0x05
        /*0052*/ 	.short	(.L_2961 - .L_2960)
.L_2960:
        /*0054*/ 	.word	0x00000080
        /*0058*/ 	.word	0x00000001
        /*005c*/ 	.word	0x00000001


	//----- nvinfo : EIATTR_CBANK_PARAM_SIZE
	.align		4
.L_2961:
        /*0060*/ 	.byte	0x03, 0x19
        /*0062*/ 	.short	0x0018


	//----- nvinfo : EIATTR_PARAM_CBANK
	.align		4
        /*0064*/ 	.byte	0x04, 0x0a
        /*0066*/ 	.short	(.L_2963 - .L_2962)
	.align		4
.L_2962:
        /*0068*/ 	.word	index@(.nv.constant0._ZN2at6native29vectorized_elementwise_kernelILi8ENS0_13BUnaryFunctorIN3c104HalfES4_S4_ZZZNS0_21heaviside_kernel_cudaERNS_18TensorIteratorBaseEENKUlvE_clEvENKUlvE6_clEvEUlS4_S4_E_EESt5arrayIPcLm2EEEEviT0_T1_)
        /*006c*/ 	.short	0x0380
        /*006e*/ 	.short	0x0018


	//----- nvinfo : EIATTR_SW_WAR
	.align		4
.L_2963:
        /*0070*/ 	.byte	0x04, 0x36
        /*0072*/ 	.short	(.L_2965 - .L_2964)
.L_2964:
        /*0074*/ 	.word	0x00000008
.L_2965:


//--------------------- .nv.info._ZN2at6native18elementwise_kernelILi128ELi4EZNS0_15gpu_kernel_implINS0_13AUnaryFunctorIN3c104HalfES5_S5_ZZZNS0_21heaviside_kernel_cudaERNS_18TensorIteratorBaseEENKUlvE_clEvENKUlvE6_clEvEUlS5_S5_E_EEEEvS7_RKT_EUliE_EEviT1_ --------------------------
	.section	.nv.info._ZN2at6native18elementwise_kernelILi128ELi4EZNS0_15gpu_kernel_implINS0_13AUnaryFunctorIN3c104HalfES5_S5_ZZZNS0_21heaviside_kernel_cudaERNS_18TensorIteratorBaseEENKUlvE_clEvENKUlvE6_clEvEUlS5_S5_E_EEEEvS7_RKT_EUliE_EEviT1_,"",@"SHT_CUDA_INFO"
	.sectionflags	@""
	.align	4


	//----- nvinfo : EIATTR_CUDA_API_VERSION
	.align		4
        /*0000*/ 	.byte	0x04, 0x37
        /*0002*/ 	.short	(.L_2967 - .L_2966)
.L_2966:
        /*0004*/ 	.word	0x00000082


	//----- nvinfo : EIATTR_KPARAM_INFO
	.align		4
.L_2967:
        /*0008*/ 	.byte	0x04, 0x17
        /*000a*/ 	.short	(.L_2969 - .L_2968)
.L_2968:
        /*000c*/ 	.word	0x00000000
        /*0010*/ 	.short	0x0001
        /*0012*/ 	.short	0x0008
        /*0014*/ 	.byte	0x00, 0xf0, 0x61, 0x08


	//----- nvinfo : EIATTR_KPARAM_INFO
	.align		4
.L_2969:
        /*0018*/ 	.byte	0x04, 0x17
        /*001a*/ 	.short	(.L_2971 - .L_2970)
.L_2970:
        /*001c*/ 	.word	0x00000000
        /*0020*/ 	.short	0x0000
        /*0022*/ 	.short	0x0000
        /*0024*/ 	.byte	0x00, 0xf0, 0x11, 0x00


	//----- nvinfo : EIATTR_SPARSE_MMA_MASK
	.align		4
.L_2971:
        /*0028*/ 	.byte	0x03, 0x50
        /*002a*/ 	.short	0x0000


	//----- nvinfo : EIATTR_MAXREG_COUNT
	.align		4
        /*002c*/ 	.byte	0x03, 0x1b
        /*002e*/ 	.short	0x0080


	//----- nvinfo : EIATTR_EXTERNS
	.align		4
        /*0030*/ 	.byte	0x04, 0x0f
        /*0032*/ 	.short	(.L_2973 - .L_2972)


	//   ....[0]....
	.align		4
.L_2972:
        /*0034*/ 	.word	index@(__assertfail)


	//----- nvinfo : EIATTR_MERCURY_ISA_VERSION
	.align		4
.L_2973:
        /*0038*/ 	.byte	0x03, 0x5f
        /*003a*/ 	.short	0x0101


	//----- nvinfo : EIATTR_VRC_CTA_INIT_COUNT
	.align		4
        /*003c*/ 	.byte	0x02, 0x4a
	.zero		1
	.zero		1


	//----- nvinfo : EIATTR_SYSCALL_OFFSETS
	.align		4
        /*0040*/ 	.byte	0x04, 0x46
        /*0042*/ 	.short	(.L_2975 - .L_2974)


	//   ....[0]....
.L_2974:
        /*0044*/ 	.word	0x00002330


	//   ....[1]....
        /*0048*/ 	.word	0x000032a0


	//   ....[2]....
        /*004c*/ 	.word	0x00005780


	//   ....[3]....
        /*0050*/ 	.word	0x00006510


	//   ....[4]....
        /*0054*/ 	.word	0x00008b00


	//   ....[5]....
        /*0058*/ 	.word	0x00009890


	//   ....[6]....
        /*005c*/ 	.word	0x0000be90


	//   ....[7]....
        /*0060*/ 	.word	0x0000cbf0


	//----- nvinfo : EIATTR_EXIT_INSTR_OFFSETS
	.align		4
.L_2975:
        /*0064*/ 	.byte	0x04, 0x1c
        /*0066*/ 	.short	(.L_2977 - .L_2976)


	//   ....[0]....
.L_2976:
        /*0068*/ 	.word	0x00009b70


	//   ....[1]....
        /*006c*/ 	.word	0x0000c090


	//   ....[2]....
        /*0070*/ 	.word	0x0000c0d0


	//   ....[3]....
        /*0074*/ 	.word	0x0000c170


	//   ....[4]....
        /*0078*/ 	.word	0x0000c1b0


	//   ....[5]....
        /*007c*/ 	.word	0x0000c1f0


	//   ....[6]....
        /*0080*/ 	.word	0x0000c280


	//   ....[7]....
        /*0084*/ 	.word	0x0000c2a0


	//   ....[8]....
        /*0088*/ 	.word	0x0000c340


	//   ....[9]....
        /*008c*/ 	.word	0x0000c390


	//   ....[10]....
        /*0090*/ 	.word	0x0000c3e0


	//   ....[11]....
        /*0094*/ 	.word	0x0000c4c0


	//   ....[12]....
        /*0098*/ 	.word	0x0000c630


	//   ....[13]....
        /*009c*/ 	.word	0x0000c7a0


	//   ....[14]....
        /*00a0*/ 	.word	0x0000c900


	//   ....[15]....
        /*00a4*/ 	.word	0x0000c940


	//   ....[16]....
        /*00a8*/ 	.word	0x0000c980


	//   ....[17]....
        /*00ac*/ 	.word	0x0000ca30


	//   ....[18]....
        /*00b0*/ 	.word	0x0000ca90


	//   ....[19]....
        /*00b4*/ 	.word	0x0000cc00


	//   ....[20]....
        /*00b8*/ 	.word	0x0000cd10


	//   ....[21]....
        /*00bc*/ 	.word	0x0000ce50


	//   ....[22]....
        /*00c0*/ 	.word	0x0000ce90


	//----- nvinfo : EIATTR_MAX_THREADS
	.align		4
.L_2977:
        /*00c4*/ 	.byte	0x04, 0x05
        /*00c6*/ 	.short	(.L_2979 - .L_2978)
.L_2978:
        /*00c8*/ 	.word	0x00000080
        /*00cc*/ 	.word	0x00000001
        /*00d0*/ 	.word	0x00000001


	//----- nvinfo : EIATTR_CRS_STACK_SIZE
	.align		4
.L_2979:
        /*00d4*/ 	.byte	0x04, 0x1e
        /*00d6*/ 	.short	(.L_2981 - .L_2980)
.L_2980:
        /*00d8*/ 	.word	0x00000000


	//----- nvinfo : EIATTR_CBANK_PARAM_SIZE
	.align		4
.L_2981:
        /*00dc*/ 	.byte	0x03, 0x19
        /*00de*/ 	.short	0x0220


	//----- nvinfo : EIATTR_PARAM_CBANK
	.align		4
        /*00e0*/ 	.byte	0x04, 0x0a
        /*00e2*/ 	.short	(.L_2983 - .L_2982)
	.align		4
.L_2982:
        /*00e4*/ 	.word	index@(.nv.constant0._ZN2at6native18elementwise_kernelILi128ELi4EZNS0_15gpu_kernel_implINS0_13AUnaryFunctorIN3c104HalfES5_S5_ZZZNS0_21heaviside_kernel_cudaERNS_18TensorIteratorBaseEENKUlvE_clEvENKUlvE6_clEvEUlS5_S5_E_EEEEvS7_RKT_EUliE_EEviT1_)
        /*00e8*/ 	.short	0x0380
        /*00ea*/ 	.short	0x0220


	//----- nvinfo : EIATTR_SW_WAR
	.align		4
.L_2983:
        /*00ec*/ 	.byte	0x04, 0x36
        /*00ee*/ 	.short	(.L_2985 - .L_2984)
.L_2984:
        /*00f0*/ 	.word	0x00000008
.L_2985:


//--------------------- .nv.info._ZN2at6native27unrolled_elementwise_kernelINS0_13AUnaryFunctorIN3c104HalfES4_S4_ZZZNS0_21heaviside_kernel_cudaERNS_18TensorIteratorBaseEENKUlvE_clEvENKUlvE6_clEvEUlS4_S4_E_EESt5arrayIPcLm2EELi4E23TrivialOffsetCalculatorILi1EjESF_NS0_6memory12LoadWithCastILi1EEENSG_13StoreWithCastILi1EEEEEviT_T0_T2_T3_T4_T5_ --------------------------
	.section	.nv.info._ZN2at6native27unrolled_elementwise_kernelINS0_13AUnaryFunctorIN3c104HalfES4_S4_ZZZNS0_21heaviside_kernel_cudaERNS_18TensorIteratorBaseEENKUlvE_clEvENKUlvE6_clEvEUlS4_S4_E_EESt5arrayIPcLm2EELi4E23TrivialOffsetCalculatorILi1EjESF_NS0_6memory12LoadWithCastILi1EEENSG_13StoreWithCastILi1EEEEEviT_T0_T2_T3_T4_T5_,"",@"SHT_CUDA_INFO"
	.sectionflags	@""
	.align	4


	//----- nvinfo : EIATTR_CUDA_API_VERSION
	.align		4
        /*0000*/ 	.byte	0x04, 0x37
        /*0002*/ 	.short	(.L_2987 - .L_2986)
.L_2986:
        /*0004*/ 	.word	0x00000082


	//----- nvinfo : EIATTR_KPARAM_INFO
	.align		4
.L_2987:
        /*0008*/ 	.byte	0x04, 0x17
        /*000a*/ 	.short	(.L_2989 - .L_2988)
.L_2988:
        /*000c*/ 	.word	0x00000000
        /*0010*/ 	.short	0x0006
        /*0012*/ 	.short	0x0024
        /*0014*/ 	.byte	0x00, 0xf0, 0x21, 0x00


	//----- nvinfo : EIATTR_KPARAM_INFO
	.align		4
.L_2989:
        /*0018*/ 	.byte	0x04, 0x17
        /*001a*/ 	.short	(.L_2991 - .L_2990)
.L_2990:
        /*001c*/ 	.word	0x00000000
        /*0020*/ 	.short	0x0005
        /*0022*/ 	.short	0x001c
        /*0024*/ 	.byte	0x00, 0xf0, 0x21, 0x00


	//----- nvinfo : EIATTR_KPARAM_INFO
	.align		4
.L_2991:
        /*0028*/ 	.byte	0x04, 0x17
        /*002a*/ 	.short	(.L_2993 - .L_2992)
.L_2992:
        /*002c*/ 	.word	0x00000000
        /*0030*/ 	.short	0x0004
        /*0032*/ 	.short	0x0019
        /*0034*/ 	.byte	0x00, 0xf0, 0x05, 0x00


	//----- nvinfo : EIATTR_KPARAM_INFO
	.align		4
.L_2993:
        /*0038*/ 	.byte	0x04, 0x17
        /*003a*/ 	.short	(.L_2995 - .L_2994)
.L_2994:
        /*003c*/ 	.word	0x00000000
        /*0040*/ 	.short	0x0003
        /*0042*/ 	.short	0x0018
        /*0044*/ 	.byte	0x00, 0xf0, 0x05, 0x00


	//----- nvinfo : EIATTR_KPARAM_INFO
	.align		4
.L_2995:
        /*0048*/ 	.byte	0x04, 0x17
        /*004a*/ 	.short	(.L_2997 - .L_2996)
.L_2996:
        /*004c*/ 	.word	0x00000000
        /*0050*/ 	.short	0x0002
        /*0052*/ 	.short	0x0008
        /*0054*/ 	.byte	0x00, 0xf0, 0x41, 0x00


	//----- nvinfo : EIATTR_KPARAM_INFO
	.align		4
.L_2997:
        /*0058*/ 	.byte	0x04, 0x17
        /*005a*/ 	.short	(.L_2999 - .L_2998)
.L_2998:
        /*005c*/ 	.word	0x00000000
        /*0060*/ 	.short	0x0001
        /*0062*/ 	.short	0x0004
        /*0064*/ 	.byte	0x00, 0xf0, 0x11, 0x00


	//----- nvinfo : EIATTR_KPARAM_INFO
	.align		4
.L_2999:
        /*0068*/ 	.byte	0x04, 0x17
        /*006a*/ 	.short	(.L_3001 - .L_3000)
.L_3000:
        /*006c*/ 	.word	0x00000000
        /*0070*/ 	.short	0x0000
        /*0072*/ 	.short	0x0000
        /*0074*/ 	.byte	0x00, 0xf0, 0x11, 0x00


	//----- nvinfo : EIATTR_SPARSE_MMA_MASK
	.align		4
.L_3001:
        /*0078*/ 	.byte	0x03, 0x50
        /*007a*/ 	.short	0x0000


	//----- nvinfo : EIATTR_MAXREG_COUNT
	.align		4
        /*007c*/ 	.byte	0x03, 0x1b
        /*007e*/ 	.short	0x00ff


	//----- nvinfo : EIATTR_EXTERNS
	.align		4
        /*0080*/ 	.byte	0x04, 0x0f
        /*0082*/ 	.short	(.L_3003 - .L_3002)


	//   ....[0]....
	.align		4
.L_3002:
        /*0084*/ 	.word	index@(__assertfail)


	//----- nvinfo : EIATTR_MERCURY_ISA_VERSION
	.align		4
.L_3003:
        /*0088*/ 	.byte	0x03, 0x5f
        /*008a*/ 	.short	0x0101


	//----- nvinfo : EIATTR_VRC_CTA_INIT_COUNT
	.align		4
        /*008c*/ 	.byte	0x02, 0x4a
	.zero		1
	.zero		1


	//----- nvinfo : EIATTR_SYSCALL_OFFSETS
	.align		4
        /*0090*/ 	.byte	0x04, 0x46
        /*0092*/ 	.short	(.L_3005 - .L_3004)


	//   ....[0]....
.L_3004:
        /*0094*/ 	.word	0x00001050


	//   ....[1]....
        /*0098*/ 	.word	0x00002280


	//   ....[2]....
        /*009c*/ 	.word	0x000033f0


	//   ....[3]....
        /*00a0*/ 	.word	0x00004560


	//   ....[4]....
        /*00a4*/ 	.word	0x00005800


	//   ....[5]....
        /*00a8*/ 	.word	0x000066c0


	//   ....[6]....
        /*00ac*/ 	.word	0x00007640


	//   ....[7]....
        /*00b0*/ 	.word	0x000085c0


	//----- nvinfo : EIATTR_EXIT_INSTR_OFFSETS
	.align		4
.L_3005:
        /*00b4*/ 	.byte	0x04, 0x1c
        /*00b6*/ 	.short	(.L_3007 - .L_3006)


	//   ....[0]....
.L_3006:
        /*00b8*/ 	.word	0x00007910


	//   ....[1]....
        /*00bc*/ 	.word	0x00007a60


	//   ....[2]....
        /*00c0*/ 	.word	0x00007aa0


	//   ....[3]....
        /*00c4*/ 	.word	0x00007b40


	//   ....[4]....
        /*00c8*/ 	.word	0x00007b80


	//   ....[5]....
        /*00cc*/ 	.word	0x00007bc0


	//   ....[6]....
        /*00d0*/ 	.word	0x00007c50


	//   ....[7]....
        /*00d4*/ 	.word	0x00007c70


	//   ....[8]....
        /*00d8*/ 	.word	0x00007d10


	//   ....[9]....
        /*00dc*/ 	.word	0x00007d60


	//   ....[10]....
        /*00e0*/ 	.word	0x00007db0


	//   ....[11]....
        /*00e4*/ 	.word	0x00007e90


	//   ....[12]....
        /*00e8*/ 	.word	0x00008000


	//   ....[13]....
        /*00ec*/ 	.word	0x00008170


	//   ....[14]....
        /*00f0*/ 	.word	0x000082d0


	//   ....[15]....
        /*00f4*/ 	.word	0x00008310


	//   ....[16]....
        /*00f8*/ 	.word	0x00008350


	//   ....[17]....
        /*00fc*/ 	.word	0x00008400


	//   ....[18]....
        /*0100*/ 	.word	0x00008460


	//   ....[19]....
        /*0104*/ 	.word	0x000085d0


	//   ....[20]....
        /*0108*/ 	.word	0x000086e0


	//   ....[21]....
        /*010c*/ 	.word	0x00008820


	//   ....[22]....
        /*0110*/ 	.word	0x00008860


	//----- nvinfo : EIATTR_MAX_THREADS
	.align		4
.L_3007:
        /*0114*/ 	.byte	0x04, 0x05
        /*0116*/ 	.short	(.L_3009 - .L_3008)
.L_3008:
        /*0118*/ 	.word	0x00000080
        /*011c*/ 	.word	0x00000001
        /*0120*/ 	.word	0x00000001


	//----- nvinfo : EIATTR_CRS_STACK_SIZE
	.align		4
.L_3009:
        /*0124*/ 	.byte	0x04, 0x1e
        /*0126*/ 	.short	(.L_3011 - .L_3010)
.L_3010:
        /*0128*/ 	.word	0x00000000


	//----- nvinfo : EIATTR_CBANK_PARAM_SIZE
	.align		4
.L_3011:
        /*012c*/ 	.byte	0x03, 0x19
        /*012e*/ 	.short	0x002c


	//----- nvinfo : EIATTR_PARAM_CBANK
	.align		4
        /*0130*/ 	.byte	0x04, 0x0a
        /*0132*/ 	.short	(.L_3013 - .L_3012)
	.align		4
.L_3012:
        /*0134*/ 	.word	index@(.nv.constant0._ZN2at6native27unrolled_elementwise_kernelINS0_13AUnaryFunctorIN3c104HalfES4_S4_ZZZNS0_21heaviside_kernel_cudaERNS_18TensorIteratorBaseEENKUlvE_clEvENKUlvE6_clEvEUlS4_S4_E_EESt5arrayIPcLm2EELi4E23TrivialOffsetCalculatorILi1EjESF_NS0_6memory12LoadWithCastILi1EEENSG_13StoreWithCastILi1EEEEEviT_T0_T2_T3_T4_T5_)
        /*0138*/ 	.short	0x0380
        /*013a*/ 	.short	0x002c


	//----- nvinfo : EIATTR_SW_WAR
	.align		4
.L_3013:
        /*013c*/ 	.byte	0x04, 0x36
        /*013e*/ 	.short	(.L_3015 - .L_3014)
.L_3014:
        /*0140*/ 	.word	0x00000008
.L_3015:


//--------------------- .nv.info._ZN2at6native18elementwise_kernelILi128ELi4EZNS0_22gpu_kernel_impl_nocastINS0_13AUnaryFunctorIN3c104HalfES5_S5_ZZZNS0_21heaviside_kernel_cudaERNS_18TensorIteratorBaseEENKUlvE_clEvENKUlvE6_clEvEUlS5_S5_E_EEEEvS7_RKT_EUliE_EEviT1_ --------------------------
	.section	.nv.info._ZN2at6native18elementwise_kernelILi128ELi4EZNS0_22gpu_kernel_impl_nocastINS0_13AUnaryFunctorIN3c104HalfES5_S5_ZZZNS0_21heaviside_kernel_cudaERNS_18TensorIteratorBaseEENKUlvE_clEvENKUlvE6_clEvEUlS5_S5_E_EEEEvS7_RKT_EUliE_EEviT1_,"",@"SHT_CUDA_INFO"
	.sectionflags	@""
	.align	4


	//----- nvinfo : EIATTR_CUDA_API_VERSION
	.align		4
        /*0000*/ 	.byte	0x04, 0x37
        /*0002*/ 	.short	(.L_3017 - .L_3016)
.L_3016:
        /*0004*/ 	.word	0x00000082


	//----- nvinfo : EIATTR_KPARAM_INFO
	.align		4
.L_3017:
        /*0008*/ 	.byte	0x04, 0x17
        /*000a*/ 	.short	(.L_3019 - .L_3018)
.L_3018:
        /*000c*/ 	.word	0x00000000
        /*0010*/ 	.short	0x0001
        /*0012*/ 	.short	0x0008
        /*0014*/ 	.byte	0x00, 0xf0, 0x61, 0x08


	//----- nvinfo : EIATTR_KPARAM_INFO
	.align		4
.L_3019:
        /*0018*/ 	.byte	0x04, 0x17
        /*001a*/ 	.short	(.L_3021 - .L_3020)
.L_3020:
        /*001c*/ 	.word	0x00000000
        /*0020*/ 	.short	0x0000
        /*0022*/ 	.short	0x0000
        /*0024*/ 	.byte	0x00, 0xf0, 0x11, 0x00


	//----- nvinfo : EIATTR_SPARSE_MMA_MASK
	.align		4
.L_3021:
        /*0028*/ 	.byte	0x03, 0x50
        /*002a*/ 	.short	0x0000


	//----- nvinfo : EIATTR_MAXREG_COUNT
	.align		4
        /*002c*/ 	.byte	0x03, 0x1b
        /*002e*/ 	.short	0x0080


	//----- nvinfo : EIATTR_MERCURY_ISA_VERSION
	.align		4
        /*0030*/ 	.byte	0x03, 0x5f
        /*0032*/ 	.short	0x0101


	//----- nvinfo : EIATTR_VRC_CTA_INIT_COUNT
	.align		4
        /*0034*/ 	.byte	0x02, 0x4a
	.zero		1
	.zero		1


	//----- nvinfo : EIATTR_EXIT_INSTR_OFFSETS
	.align		4
        /*0038*/ 	.byte	0x04, 0x1c
        /*003a*/ 	.short	(.L_3023 - .L_3022)


	//   ....[0]....
.L_3022:
        /*003c*/ 	.word	0x00000390


	//   ....[1]....
        /*0040*/ 	.word	0x00000440


	//   ....[2]....
        /*0044*/ 	.word	0x00004020


	//   ....[3]....
        /*0048*/ 	.word	0x000053a0


	//----- nvinfo : EIATTR_MAX_THREADS
	.align		4
.L_3023:
        /*004c*/ 	.byte	0x04, 0x05
        /*004e*/ 	.short	(.L_3025 - .L_3024)
.L_3024:
        /*0050*/ 	.word	0x00000080
        /*0054*/ 	.word	0x00000001
        /*0058*/ 	.word	0x00000001


	//----- nvinfo : EIATTR_CRS_STACK_SIZE
	.align		4
.L_3025:
        /*005c*/ 	.byte	0x04, 0x1e
        /*005e*/ 	.short	(.L_3027 - .L_3026)
.L_3026:
        /*0060*/ 	.word	0x00000000


	//----- nvinfo : EIATTR_CBANK_PARAM_SIZE
	.align		4
.L_3027:
        /*0064*/ 	.byte	0x03, 0x19
        /*0066*/ 	.short	0x0220


	//----- nvinfo : EIATTR_PARAM_CBANK
	.align		4
        /*0068*/ 	.byte	0x04, 0x0a
        /*006a*/ 	.short	(.L_3029 - .L_3028)
	.align		4
.L_3028:
        /*006c*/ 	.word	index@(.nv.constant0._ZN2at6native18elementwise_kernelILi128ELi4EZNS0_22gpu_kernel_impl_nocastINS0_13AUnaryFunctorIN3c104HalfES5_S5_ZZZNS0_21heaviside_kernel_cudaERNS_18TensorIteratorBaseEENKUlvE_clEvENKUlvE6_clEvEUlS5_S5_E_EEEEvS7_RKT_EUliE_EEviT1_)
        /*0070*/ 	.short	0x0380
        /*0072*/ 	.short	0x0220


	//----- nvinfo : EIATTR_SW_WAR
	.align		4
.L_3029:
        /*0074*/ 	.byte	0x04, 0x36
        /*0076*/ 	.short	(.L_3031 - .L_3030)
.L_3030:
        /*0078*/ 	.word	0x00000008
.L_3031:


//--------------------- .nv.info._ZN2at6native27unrolled_elementwise_kernelINS0_13AUnaryFunctorIN3c104HalfES4_S4_ZZZNS0_21heaviside_kernel_cudaERNS_18TensorIteratorBaseEENKUlvE_clEvENKUlvE6_clEvEUlS4_S4_E_EESt5arrayIPcLm2EELi4E23TrivialOffsetCalculatorILi1EjESF_NS0_6memory15LoadWithoutCastENSG_16StoreWithoutCastEEEviT_T0_T2_T3_T4_T5_ --------------------------
	.section	.nv.info._ZN2at6native27unrolled_elementwise_kernelINS0_13AUnaryFunctorIN3c104HalfES4_S4_ZZZNS0_21heaviside_kernel_cudaERNS_18TensorIteratorBaseEENKUlvE_clEvENKUlvE6_clEvEUlS4_S4_E_EESt5arrayIPcLm2EELi4E23TrivialOffsetCalculatorILi1EjESF_NS0_6memory15LoadWithoutCastENSG_16StoreWithoutCastEEEviT_T0_T2_T3_T4_T5_,"",@"SHT_CUDA_INFO"
	.sectionflags	@""
	.align	4


	//----- nvinfo : EIATTR_CUDA_API_VERSION
	.align		4
        /*0000*/ 	.byte	0x04, 0x37
        /*0002*/ 	.short	(.L_3033 - .L_3032)
.L_3032:
        /*0004*/ 	.word	0x00000082


	//----- nvinfo : EIATTR_KPARAM_INFO
	.align		4
.L_3033:
        /*0008*/ 	.byte	0x04, 0x17
        /*000a*/ 	.short	(.L_3035 - .L_3034)
.L_3034:
        /*000c*/ 	.word	0x00000000
        /*0010*/ 	.short	0x0006
        /*0012*/ 	.short	0x001b
        /*0014*/ 	.byte	0x00, 0xf0, 0x05, 0x00


	//----- nvinfo : EIATTR_KPARAM_INFO
	.align		4
.L_3035:
        /*0018*/ 	.byte	0x04, 0x17
        /*001a*/ 	.short	(.L_3037 - .L_3036)
.L_3036:
        /*001c*/ 	.word	0x00000000
        /*0020*/ 	.short	0x0005
        /*0022*/ 	.short	0x001a
        /*0024*/ 	.byte	0x00, 0xf0, 0x05, 0x00


	//----- nvinfo : EIATTR_KPARAM_INFO
	.align		4
.L_3037:
        /*0028*/ 	.byte	0x04, 0x17
        /*002a*/ 	.short	(.L_3039 - .L_3038)
.L_3038:
        /*002c*/ 	.word	0x00000000
        /*0030*/ 	.short	0x0004
        /*0032*/ 	.short	0x0019
        /*0034*/ 	.byte	0x00, 0xf0, 0x05, 0x00


	//----- nvinfo : EIATTR_KPARAM_INFO
	.align		4
.L_3039:
        /*0038*/ 	.byte	0x04, 0x17
        /*003a*/ 	.short	(.L_3041 - .L_3040)
.L_3040:
        /*003c*/ 	.word	0x00000000
        /*0040*/ 	.short	0x0003
        /*0042*/ 	.short	0x0018
        /*0044*/ 	.byte	0x00, 0xf0, 0x05, 0x00


	//----- nvinfo : EIATTR_KPARAM_INFO
	.align		4
.L_3041:
        /*0048*/ 	.byte	0x04, 0x17
        /*004a*/ 	.short	(.L_3043 - .L_3042)
.L_3042:
        /*004c*/ 	.word	0x00000000
        /*0050*/ 	.short	0x0002
        /*0052*/ 	.short	0x0008
        /*0054*/ 	.byte	0x00, 0xf0, 0x41, 0x00


	//----- nvinfo : EIATTR_KPARAM_INFO
	.align		4
.L_3043:
        /*0058*/ 	.byte	0x04, 0x17
        /*005a*/ 	.short	(.L_3045 - .L_3044)
.L_3044:
        /*005c*/ 	.word	0x00000000
        /*0060*/ 	.short	0x0001
        /*0062*/ 	.short	0x0004
        /*0064*/ 	.byte	0x00, 0xf0, 0x11, 0x00


	//----- nvinfo : EIATTR_KPARAM_INFO
	.align		4
.L_3045:
        /*0068*/ 	.byte	0x04, 0x17
        /*006a*/ 	.short	(.L_3047 - .L_3046)
.L_3046:
        /*006c*/ 	.word	0x00000000
        /*0070*/ 	.short	0x0000
        /*0072*/ 	.short	0x0000
        /*0074*/ 	.byte	0x00, 0xf0, 0x11, 0x00


	//----- nvinfo : EIATTR_SPARSE_MMA_MASK
	.align		4
.L_3047:
        /*0078*/ 	.byte	0x03, 0x50
        /*007a*/ 	.short	0x0000


	//----- nvinfo : EIATTR_MAXREG_COUNT
	.align		4
        /*007c*/ 	.byte	0x03, 0x1b
        /*007e*/ 	.short	0x00ff


	//----- nvinfo : EIATTR_MERCURY_ISA_VERSION
	.align		4
        /*0080*/ 	.byte	0x03, 0x5f
        /*0082*/ 	.short	0x0101


	//----- nvinfo : EIATTR_VRC_CTA_INIT_COUNT
	.align		4
        /*0084*/ 	.byte	0x02, 0x4a
	.zero		1
	.zero		1


	//----- nvinfo : EIATTR_EXIT_INSTR_OFFSETS
	.align		4
        /*0088*/ 	.byte	0x04, 0x1c
        /*008a*/ 	.short	(.L_3049 - .L_3048)


	//   ....[0]....
.L_3048:
        /*008c*/ 	.word	0x00000610


	//   ....[1]....
        /*0090*/ 	.word	0x00000660


	//----- nvinfo : EIATTR_MAX_THREADS
	.align		4
.L_3049:
        /*0094*/ 	.byte	0x04, 0x05
        /*0096*/ 	.short	(.L_3051 - .L_3050)
.L_3050:
        /*0098*/ 	.word	0x00000080
        /*009c*/ 	.word	0x00000001
        /*00a0*/ 	.word	0x00000001


	//----- nvinfo : EIATTR_CRS_STACK_SIZE
	.align		4
.L_3051:
        /*00a4*/ 	.byte	0x04, 0x1e
        /*00a6*/ 	.short	(.L_3053 - .L_3052)
.L_3052:
        /*00a8*/ 	.word	0x00000000


	//----- nvinfo : EIATTR_CBANK_PARAM_SIZE
	.align		4
.L_3053:
        /*00ac*/ 	.byte	0x03, 0x19
        /*00ae*/ 	.short	0x001c


	//----- nvinfo : EIATTR_PARAM_CBANK
	.align		4
        /*00b0*/ 	.byte	0x04, 0x0a
        /*00b2*/ 	.short	(.L_3055 - .L_3054)
	.align		4
.L_3054:
        /*00b4*/ 	.word	index@(.nv.constant0._ZN2at6native27unrolled_elementwise_kernelINS0_13AUnaryFunctorIN3c104HalfES4_S4_ZZZNS0_21heaviside_kernel_cudaERNS_18TensorIteratorBaseEENKUlvE_clEvENKUlvE6_clEvEUlS4_S4_E_EESt5arrayIPcLm2EELi4E23TrivialOffsetCalculatorILi1EjESF_NS0_6memory15LoadWithoutCastENSG_16StoreWithoutCastEEEviT_T0_T2_T3_T4_T5_)
        /*00b8*/ 	.short	0x0380
        /*00ba*/ 	.short	0x001c


	//----- nvinfo : EIATTR_SW_WAR
	.align		4
.L_3055:
        /*00bc*/ 	.byte	0x04, 0x36
        /*00be*/ 	.short	(.L_3057 - .L_3056)
.L_3056:
        /*00c0*/ 	.word	0x00000008
.L_3057:


//--------------------- .nv.info._ZN2at6native29vectorized_elementwise_kernelILi2ENS0_13AUnaryFunctorIN3c104HalfES4_S4_ZZZNS0_21heaviside_kernel_cudaERNS_18TensorIteratorBaseEENKUlvE_clEvENKUlvE6_clEvEUlS4_S4_E_EESt5arrayIPcLm2EEEEviT0_T1_ --------------------------
	.section	.nv.info._ZN2at6native29vectorized_elementwise_kernelILi2ENS0_13AUnaryFunctorIN3c104HalfES4_S4_ZZZNS0_21heaviside_kernel_cudaERNS_18TensorIteratorBaseEENKUlvE_clEvENKUlvE6_clEvEUlS4_S4_E_EESt5arrayIPcLm2EEEEviT0_T1_,"",@"SHT_CUDA_INFO"
	.sectionflags	@""
	.align	4


	//----- nvinfo : EIATTR_CUDA_API_VERSION
	.align		4
        /*0000*/ 	.byte	0x04, 0x37
        /*0002*/ 	.short	(.L_3059 - .L_3058)
.L_3058:
        /*0004*/ 	.word	0x00000082


	//----- nvinfo : EIATTR_KPARAM_INFO
	.align		4
.L_3059:
        /*0008*/ 	.byte	0x04, 0x17
        /*000a*/ 	.short	(.L_3061 - .L_3060)
.L_3060:
        /*000c*/ 	.word	0x00000000
        /*0010*/ 	.short	0x0002
        /*0012*/ 	.short	0x0008
        /*0014*/ 	.byte	0x00, 0xf0, 0x41, 0x00


	//----- nvinfo : EIATTR_KPARAM_INFO
	.align		4
.L_3061:
        /*0018*/ 	.byte	0x04, 0x17
        /*001a*/ 	.short	(.L_3063 - .L_3062)
.L_3062:
        /*001c*/ 	.word	0x00000000
        /*0020*/ 	.short	0x0001
        /*0022*/ 	.short	0x0004
        /*0024*/ 	.byte	0x00, 0xf0, 0x11, 0x00


	//----- nvinfo : EIATTR_KPARAM_INFO
	.align		4
.L_3063:
        /*0028*/ 	.byte	0x04, 0x17
        /*002a*/ 	.short	(.L_3065 - .L_3064)
.L_3064:
        /*002c*/ 	.word	0x00000000
        /*0030*/ 	.short	0x0000
        /*0032*/ 	.short	0x0000
        /*0034*/ 	.byte	0x00, 0xf0, 0x11, 0x00


	//----- nvinfo : EIATTR_SPARSE_MMA_MASK
	.align		4
.L_3065:
        /*0038*/ 	.byte	0x03, 0x50
        /*003a*/ 	.short	0x0000


	//----- nvinfo : EIATTR_MAXREG_COUNT
	.align		4
        /*003c*/ 	.byte	0x03, 0x1b
        /*003e*/ 	.short	0x00ff


	//----- nvinfo : EIATTR_MERCURY_ISA_VERSION
	.align		4
        /*0040*/ 	.byte	0x03, 0x5f
        /*0042*/ 	.short	0x0101


	//----- nvinfo : EIATTR_VRC_CTA_INIT_COUNT
	.align		4
        /*0044*/ 	.byte	0x02, 0x4a
	.zero		1
	.zero		1


	//----- nvinfo : EIATTR_EXIT_INSTR_OFFSETS
	.align		4
        /*0048*/ 	.byte	0x04, 0x1c
        /*004a*/ 	.short	(.L_3067 - .L_3066)


	//   ....[0]....
.L_3066:
        /*004c*/ 	.word	0x00000cd0


	//   ....[1]....
        /*0050*/ 	.word	0x00000d20


	//   ....[2]....
        /*0054*/ 	.word	0x00000f40


	//----- nvinfo : EIATTR_MAX_THREADS
	.align		4
.L_3067:
        /*0058*/ 	.byte	0x04, 0x05
        /*005a*/ 	.short	(.L_3069 - .L_3068)
.L_3068:
        /*005c*/ 	.word	0x00000080
        /*0060*/ 	.word	0x00000001
        /*0064*/ 	.word	0x00000001


	//----- nvinfo : EIATTR_CRS_STACK_SIZE
	.align		4
.L_3069:
        /*0068*/ 	.byte	0x04, 0x1e
        /*006a*/ 	.short	(.L_3071 - .L_3070)
.L_3070:
        /*006c*/ 	.word	0x00000000


	//----- nvinfo : EIATTR_CBANK_PARAM_SIZE
	.align		4
.L_3071:
        /*0070*/ 	.byte	0x03, 0x19
        /*0072*/ 	.short	0x0018


	//----- nvinfo : EIATTR_PARAM_CBANK
	.align		4
        /*0074*/ 	.byte	0x04, 0x0a
        /*0076*/ 	.short	(.L_3073 - .L_3072)
	.align		4
.L_3072:
        /*0078*/ 	.word	index@(.nv.constant0._ZN2at6native29vectorized_elementwise_kernelILi2ENS0_13AUnaryFunctorIN3c104HalfES4_S4_ZZZNS0_21heaviside_kernel_cudaERNS_18TensorIteratorBaseEENKUlvE_clEvENKUlvE6_clEvEUlS4_S4_E_EESt5arrayIPcLm2EEEEviT0_T1_)
        /*007c*/ 	.short	0x0380
        /*007e*/ 	.short	0x0018


	//----- nvinfo : EIATTR_SW_WAR
	.align		4
.L_3073:
        /*0080*/ 	.byte	0x04, 0x36
        /*0082*/ 	.short	(.L_3075 - .L_3074)
.L_3074:
        /*0084*/ 	.word	0x00000008
.L_3075:


//--------------------- .nv.info._ZN2at6native29vectorized_elementwise_kernelILi4ENS0_13AUnaryFunctorIN3c104HalfES4_S4_ZZZNS0_21heaviside_kernel_cudaERNS_18TensorIteratorBaseEENKUlvE_clEvENKUlvE6_clEvEUlS4_S4_E_EESt5arrayIPcLm2EEEEviT0_T1_ --------------------------
	.section	.nv.info._ZN2at6native29vectorized_elementwise_kernelILi4ENS0_13AUnaryFunctorIN3c104HalfES4_S4_ZZZNS0_21heaviside_kernel_cudaERNS_18TensorIteratorBaseEENKUlvE_clEvENKUlvE6_clEvEUlS4_S4_E_EESt5arrayIPcLm2EEEEviT0_T1_,"",@"SHT_CUDA_INFO"
	.sectionflags	@""
	.align	4


	//----- nvinfo : EIATTR_CUDA_API_VERSION
	.align		4
        /*0000*/ 	.byte	0x04, 0x37
        /*0002*/ 	.short	(.L_3077 - .L_3076)
.L_3076:
        /*0004*/ 	.word	0x00000082


	//----- nvinfo : EIATTR_KPARAM_INFO
	.align		4
.L_3077:
        /*0008*/ 	.byte	0x04, 0x17
        /*000a*/ 	.short	(.L_3079 - .L_3078)
.L_3078:
        /*000c*/ 	.word	0x00000000
        /*0010*/ 	.short	0x0002
        /*0012*/ 	.short	0x0008
        /*0014*/ 	.byte	0x00, 0xf0, 0x41, 0x00


	//----- nvinfo : EIATTR_KPARAM_INFO
	.align		4
.L_3079:
        /*0018*/ 	.byte	0x04, 0x17
        /*001a*/ 	.short	(.L_3081 - .L_3080)
.L_3080:
        /*001c*/ 	.word	0x00000000
        /*0020*/ 	.short	0x0001
        /*0022*/ 	.short	0x0004
        /*0024*/ 	.byte	0x00, 0xf0, 0x11, 0x00


	//----- nvinfo : EIATTR_KPARAM_INFO
	.align		4
.L_3081:
        /*0028*/ 	.byte	0x04, 0x17
        /*002a*/ 	.short	(.L_3083 - .L_3082)
.L_3082:
        /*002c*/ 	.word	0x00000000
        /*0030*/ 	.short	0x0000
        /*0032*/ 	.short	0x0000
        /*0034*/ 	.byte	0x00, 0xf0, 0x11, 0x00


	//----- nvinfo : EIATTR_SPARSE_MMA_MASK
	.align		4
.L_3083:
        /*0038*/ 	.byte	0x03, 0x50
        /*003a*/ 	.short	0x0000


	//----- nvinfo : EIATTR_MAXREG_COUNT
	.align		4
        /*003c*/ 	.byte	0x03, 0x1b
        /*003e*/ 	.short	0x00ff


	//----- nvinfo : EIATTR_MERCURY_ISA_VERSION
	.align		4
        /*0040*/ 	.byte	0x03, 0x5f
        /*0042*/ 	.short	0x0101


	//----- nvinfo : EIATTR_VRC_CTA_INIT_COUNT
	.align		4
        /*0044*/ 	.byte	0x02, 0x4a
	.zero		1
	.zero		1


	//----- nvinfo : EIATTR_EXIT_INSTR_OFFSETS
	.align		4
        /*0048*/ 	.byte	0x04, 0x1c
        /*004a*/ 	.short	(.L_3085 - .L_3084)


	//   ....[0]....
.L_3084:
        /*004c*/ 	.word	0x00000cd0


	//   ....[1]....
        /*0050*/ 	.word	0x00000d20


	//   ....[2]....
        /*0054*/ 	.word	0x00000f00


	//----- nvinfo : EIATTR_MAX_THREADS
	.align		4
.L_3085:
        /*0058*/ 	.byte	0x04, 0x05
        /*005a*/ 	.short	(.L_3087 - .L_3086)
.L_3086:
        /*005c*/ 	.word	0x00000080
        /*0060*/ 	.word	0x00000001
        /*0064*/ 	.word	0x00000001


	//----- nvinfo : EIATTR_CRS_STACK_SIZE
	.align		4
.L_3087:
        /*0068*/ 	.byte	0x04, 0x1e
        /*006a*/ 	.short	(.L_3089 - .L_3088)
.L_3088:
        /*006c*/ 	.word	0x00000000


	//----- nvinfo : EIATTR_CBANK_PARAM_SIZE
	.align		4
.L_3089:
        /*0070*/ 	.byte	0x03, 0x19
        /*0072*/ 	.short	0x0018


	//----- nvinfo : EIATTR_PARAM_CBANK
	.align		4
        /*0074*/ 	.byte	0x04, 0x0a
        /*0076*/ 	.short	(.L_3091 - .L_3090)
	.align		4
.L_3090:
        /*0078*/ 	.word	index@(.nv.constant0._ZN2at6native29vectorized_elementwise_kernelILi4ENS0_13AUnaryFunctorIN3c104HalfES4_S4_ZZZNS0_21heaviside_kernel_cudaERNS_18TensorIteratorBaseEENKUlvE_clEvENKUlvE6_clEvEUlS4_S4_E_EESt5arrayIPcLm2EEEEviT0_T1_)
        /*007c*/ 	.short	0x0380
        /*007e*/ 	.short	0x0018


	//----- nvinfo : EIATTR_SW_WAR
	.align		4
.L_3091:
        /*0080*/ 	.byte	0x04, 0x36
        /*0082*/ 	.short	(.L_3093 - .L_3092)
.L_3092:
        /*0084*/ 	.word	0x00000008
.L_3093:


//--------------------- .nv.info._ZN2at6native29vectorized_elementwise_kernelILi8ENS0_13AUnaryFunctorIN3c104HalfES4_S4_ZZZNS0_21heaviside_kernel_cudaERNS_18TensorIteratorBaseEENKUlvE_clEvENKUlvE6_clEvEUlS4_S4_E_EESt5arrayIPcLm2EEEEviT0_T1_ --------------------------
	.section	.nv.info._ZN2at6native29vectorized_elementwise_kernelILi8ENS0_13AUnaryFunctorIN3c104HalfES4_S4_ZZZNS0_21heaviside_kernel_cudaERNS_18TensorIteratorBaseEENKUlvE_clEvENKUlvE6_clEvEUlS4_S4_E_EESt5arrayIPcLm2EEEEviT0_T1_,"",@"SHT_CUDA_INFO"
	.sectionflags	@""
	.align	4


	//----- nvinfo : EIATTR_CUDA_API_VERSION
	.align		4
        /*0000*/ 	.byte	0x04, 0x37
        /*0002*/ 	.short	(.L_3095 - .L_3094)
.L_3094:
        /*0004*/ 	.word	0x00000082


	//----- nvinfo : EIATTR_KPARAM_INFO
	.align		4
.L_3095:
        /*0008*/ 	.byte	0x04, 0x17
        /*000a*/ 	.short	(.L_3097 - .L_3096)
.L_3096:
        /*000c*/ 	.word	0x00000000
        /*0010*/ 	.short	0x0002
        /*0012*/ 	.short	0x0008
        /*0014*/ 	.byte	0x00, 0xf0, 0x41, 0x00


	//----- nvinfo : EIATTR_KPARAM_INFO
	.align		4
.L_3097:
        /*0018*/ 	.byte	0x04, 0x17
        /*001a*/ 	.short	(.L_3099 - .L_3098)
.L_3098:
        /*001c*/ 	.word	0x00000000
        /*0020*/ 	.short	0x0001
        /*0022*/ 	.short	0x0004
        /*0024*/ 	.byte	0x00, 0xf0, 0x11, 0x00


	//----- nvinfo : EIATTR_KPARAM_INFO
	.align		4
.L_3099:
        /*0028*/ 	.byte	0x04, 0x17
        /*002a*/ 	.short	(.L_3101 - .L_3100)
.L_3100:
        /*002c*/ 	.word	0x00000000
        /*0030*/ 	.short	0x0000
        /*0032*/ 	.short	0x0000
        /*0034*/ 	.byte	0x00, 0xf0, 0x11, 0x00


	//----- nvinfo : EIATTR_SPARSE_MMA_MASK
	.align		4
.L_3101:
        /*0038*/ 	.byte	0x03, 0x50
        /*003a*/ 	.short	0x0000


	//----- nvinfo : EIATTR_MAXREG_COUNT
	.align		4
        /*003c*/ 	.byte	0x03, 0x1b
        /*003e*/ 	.short	0x00ff


	//----- nvinfo : EIATTR_MERCURY_ISA_VERSION
	.align		4
        /*0040*/ 	.byte	0x03, 0x5f
        /*0042*/ 	.short	0x0101


	//----- nvinfo : EIATTR_VRC_CTA_INIT_COUNT
	.align		4
        /*0044*/ 	.byte	0x02, 0x4a
	.zero		1
	.zero		1


	//----- nvinfo : EIATTR_EXIT_INSTR_OFFSETS
	.align		4
        /*0048*/ 	.byte	0x04, 0x1c
        /*004a*/ 	.short	(.L_3103 - .L_3102)


	//   ....[0]....
.L_3102:
        /*004c*/ 	.word	0x00000010


	//----- nvinfo : EIATTR_MAX_THREADS
	.align		4
.L_3103:
        /*0050*/ 	.byte	0x04, 0x05
        /*0052*/ 	.short	(.L_3105 - .L_3104)
.L_3104:
        /*0054*/ 	.word	0x00000080
        /*0058*/ 	.word	0x00000001
        /*005c*/ 	.word	0x00000001


	//----- nvinfo : EIATTR_CBANK_PARAM_SIZE
	.align		4
.L_3105:
        /*0060*/ 	.byte	0x03, 0x19
        /*0062*/ 	.short	0x0018


	//----- nvinfo : EIATTR_PARAM_CBANK
	.align		4
        /*0064*/ 	.byte	0x04, 0x0a
        /*0066*/ 	.short	(.L_3107 - .L_3106)
	.align		4
.L_3106:
        /*0068*/ 	.word	index@(.nv.constant0._ZN2at6native29vectorized_elementwise_kernelILi8ENS0_13AUnaryFunctorIN3c104HalfES4_S4_ZZZNS0_21heaviside_kernel_cudaERNS_18TensorIteratorBaseEENKUlvE_clEvENKUlvE6_clEvEUlS4_S4_E_EESt5arrayIPcLm2EEEEviT0_T1_)
        /*006c*/ 	.short	0x0380
        /*006e*/ 	.short	0x0018


	//----- nvinfo : EIATTR_SW_WAR
	.align		4
.L_3107:
        /*0070*/ 	.byte	0x04, 0x36
        /*0072*/ 	.short	(.L_3109 - .L_3108)
.L_3108:
        /*0074*/ 	.word	0x00000008
.L_3109:


//--------------------- .nv.info._ZN2at6native18elementwise_kernelILi128ELi4EZNS0_15gpu_kernel_implINS0_13BinaryFunctorIfffZZZNS0_21heaviside_kernel_cudaERNS_18TensorIteratorBaseEENKUlvE_clEvENKUlvE5_clEvEUlffE_EEEEvS5_RKT_EUliE_EEviT1_ --------------------------
	.section	.nv.info._ZN2at6native18elementwise_kernelILi128ELi4EZNS0_15gpu_kernel_implINS0_13BinaryFunctorIfffZZZNS0_21heaviside_kernel_cudaERNS_18TensorIteratorBaseEENKUlvE_clEvENKUlvE5_clEvEUlffE_EEEEvS5_RKT_EUliE_EEviT1_,"",@"SHT_CUDA_INFO"
	.sectionflags	@""
	.align	4


	//----- nvinfo : EIATTR_CUDA_API_VERSION
	.align		4
        /*0000*/ 	.byte	0x04, 0x37
        /*0002*/ 	.short	(.L_3111 - .L_3110)
.L_3110:
        /*0004*/ 	.word	0x00000082


	//----- nvinfo : EIATTR_KPARAM_INFO
	.align		4
.L_3111:
        /*0008*/ 	.byte	0x04, 0x17
        /*000a*/ 	.short	(.L_3113 - .L_3112)
.L_3112:
        /*000c*/ 	.word	0x00000000
        /*0010*/ 	.short	0x0001
        /*0012*/ 	.short	0x0008
        /*0014*/ 	.byte	0x00, 0xf0, 0x21, 0x0a


	//----- nvinfo : EIATTR_KPARAM_INFO
	.align		4
.L_3113:
        /*0018*/ 	.byte	0x04, 0x17
        /*001a*/ 	.short	(.L_3115 - .L_3114)
.L_3114:
        /*001c*/ 	.word	0x00000000
        /*0020*/ 	.short	0x0000
        /*0022*/ 	.short	0x0000
        /*0024*/ 	.byte	0x00, 0xf0, 0x11, 0x00


	//----- nvinfo : EIATTR_SPARSE_MMA_MASK
	.align		4
.L_3115:
        /*0028*/ 	.byte	0x03, 0x50
        /*002a*/ 	.short	0x0000


	//----- nvinfo : EIATTR_MAXREG_COUNT
	.align		4
        /*002c*/ 	.byte	0x03, 0x1b
        /*002e*/ 	.short	0x0080


	//----- nvinfo : EIATTR_EXTERNS
	.align		4
        /*0030*/ 	.byte	0x04, 0x0f
        /*0032*/ 	.short	(.L_3117 - .L_3116)


	//   ....[0]....
	.align		4
.L_3116:
        /*0034*/ 	.word	index@(__assertfail)


	//----- nvinfo : EIATTR_MERCURY_ISA_VERSION
	.align		4
.L_3117:
        /*0038*/ 	.byte	0x03, 0x5f
        /*003a*/ 	.short	0x0101


	//----- nvinfo : EIATTR_VRC_CTA_INIT_COUNT
	.align		4
        /*003c*/ 	.byte	0x02, 0x4a
	.zero		1
	.zero		1


	//----- nvinfo : EIATTR_SYSCALL_OFFSETS
	.align		4
        /*0040*/ 	.byte	0x04, 0x46
        /*0042*/ 	.short	(.L_3119 - .L_3118)


	//   ....[0]....
.L_3118:
        /*0044*/ 	.word	0x00002490


	//   ....[1]....
        /*0048*/ 	.word	0x00003300


	//   ....[2]....
        /*004c*/ 	.word	0x000040d0


	//   ....[3]....
        /*0050*/ 	.word	0x00006690


	//   ....[4]....
        /*0054*/ 	.word	0x00007500


	//   ....[5]....
        /*0058*/ 	.word	0x00008130


	//   ....[6]....
        /*005c*/ 	.word	0x0000a800


	//   ....[7]....
        /*0060*/ 	.word	0x0000b670


	//   ....[8]....
        /*0064*/ 	.word	0x0000c2a0


	//   ....[9]....
        /*0068*/ 	.word	0x0000e990


	//   ....[10]....
        /*006c*/ 	.word	0x0000f800


	//   ....[11]....
        /*0070*/ 	.word	0x00010410


	//----- nvinfo : EIATTR_EXIT_INSTR_OFFSETS
	.align		4
.L_3119:
        /*0074*/ 	.byte	0x04, 0x1c
        /*0076*/ 	.short	(.L_3121 - .L_3120)


	//   ....[0]....
.L_3120:
        /*0078*/ 	.word	0x0000c550


	//   ....[1]....
        /*007c*/ 	.word	0x0000f990


	//   ....[2]....
        /*0080*/ 	.word	0x0000f9d0


	//   ....[3]....
        /*0084*/ 	.word	0x0000fa60


	//   ....[4]....
        /*0088*/ 	.word	0x0000fa90


	//   ....[5]....
        /*008c*/ 	.word	0x0000fac0


	//   ....[6]....
        /*0090*/ 	.word	0x0000fb40


	//   ....[7]....
        /*0094*/ 	.word	0x0000fb70


	//   ....[8]....
        /*0098*/ 	.word	0x0000fc00


	//   ....[9]....
        /*009c*/ 	.word	0x0000fc40


	//   ....[10]....
        /*00a0*/ 	.word	0x0000fc80


	//   ....[11]....
        /*00a4*/ 	.word	0x0000fd50


	//   ....[12]....
        /*00a8*/ 	.word	0x0000feb0


	//   ....[13]....
        /*00ac*/ 	.word	0x00010010


	//   ....[14]....
        /*00b0*/ 	.word	0x00010160


	//   ....[15]....
        /*00b4*/ 	.word	0x00010190


	//   ....[16]....
        /*00b8*/ 	.word	0x000101c0


	//   ....[17]....
        /*00bc*/ 	.word	0x00010260


	//   ....[18]....
        /*00c0*/ 	.word	0x000102b0


	//   ....[19]....
        /*00c4*/ 	.word	0x00010420


	//   ....[20]....
        /*00c8*/ 	.word	0x00010520


	//   ....[21]....
        /*00cc*/ 	.word	0x00010650


	//   ....[22]....
        /*00d0*/ 	.word	0x00010680


	//----- nvinfo : EIATTR_MAX_THREADS
	.align		4
.L_3121:
        /*00d4*/ 	.byte	0x04, 0x05
        /*00d6*/ 	.short	(.L_3123 - .L_3122)
.L_3122:
        /*00d8*/ 	.word	0x00000080
        /*00dc*/ 	.word	0x00000001
        /*00e0*/ 	.word	0x00000001


	//----- nvinfo : EIATTR_CRS_STACK_SIZE
	.align		4
.L_3123:
        /*00e4*/ 	.byte	0x04, 0x1e
        /*00e6*/ 	.short	(.L_3125 - .L_3124)
.L_3124:
        /*00e8*/ 	.word	0x00000000


	//----- nvinfo : EIATTR_CBANK_PARAM_SIZE
	.align		4
.L_3125:
        /*00ec*/ 	.byte	0x03, 0x19
        /*00ee*/ 	.short	0x0290


	//----- nvinfo : EIATTR_PARAM_CBANK
	.align		4
        /*00f0*/ 	.byte	0x04, 0x0a
        /*00f2*/ 	.short	(.L_3127 - .L_3126)
	.align		4
.L_3126:
        /*00f4*/ 	.word	index@(.nv.constant0._ZN2at6native18elementwise_kernelILi128ELi4EZNS0_15gpu_kernel_implINS0_13BinaryFunctorIfffZZZNS0_21heaviside_kernel_cudaERNS_18TensorIteratorBaseEENKUlvE_clEvENKUlvE5_clEvEUlffE_EEEEvS5_RKT_EUliE_EEviT1_)
        /*00f8*/ 	.short	0x0380
        /*00fa*/ 	.short	0x0290


	//----- nvinfo : EIATTR_SW_WAR
	.align		4
.L_3127:
        /*00fc*/ 	.byte	0x04, 0x36
        /*00fe*/ 	.short	(.L_3129 - .L_3128)
.L_3128:
        /*0100*/ 	.word	0x00000008
.L_3129:


//--------------------- .nv.info._ZN2at6native27unrolled_elementwise_kernelINS0_13BinaryFunctorIfffZZZNS0_21heaviside_kernel_cudaERNS_18TensorIteratorBaseEENKUlvE_clEvENKUlvE5_clEvEUlffE_EESt5arrayIPcLm3EELi4E23TrivialOffsetCalculatorILi2EjESC_ILi1EjENS0_6memory12LoadWithCastILi2EEENSF_13StoreWithCastILi1EEEEEviT_T0_T2_T3_T4_T5_ --------------------------
	.section	.nv.info._ZN2at6native27unrolled_elementwise_kernelINS0_13BinaryFunctorIfffZZZNS0_21heaviside_kernel_cudaERNS_18TensorIteratorBaseEENKUlvE_clEvENKUlvE5_clEvEUlffE_EESt5arrayIPcLm3EELi4E23TrivialOffsetCalculatorILi2EjESC_ILi1EjENS0_6memory12LoadWithCastILi2EEENSF_13StoreWithCastILi1EEEEEviT_T0_T2_T3_T4_T5_,"",@"SHT_CUDA_INFO"
	.sectionflags	@""
	.align	4


	//----- nvinfo : EIATTR_CUDA_API_VERSION
	.align		4
        /*0000*/ 	.byte	0x04, 0x37
        /*0002*/ 	.short	(.L_3131 - .L_3130)
.L_3130:
        /*0004*/ 	.word	0x00000082


	//----- nvinfo : EIATTR_KPARAM_INFO
	.align		4
.L_3131:
        /*0008*/ 	.byte	0x04, 0x17
        /*000a*/ 	.short	(.L_3133 - .L_3132)
.L_3132:
        /*000c*/ 	.word	0x00000000
        /*0010*/ 	.short	0x0006
        /*0012*/ 	.short	0x0030
        /*0014*/ 	.byte	0x00, 0xf0, 0x21, 0x00


	//----- nvinfo : EIATTR_KPARAM_INFO
	.align		4
.L_3133:
        /*0018*/ 	.byte	0x04, 0x17
        /*001a*/ 	.short	(.L_3135 - .L_3134)
.L_3134:
        /*001c*/ 	.word	0x00000000
        /*0020*/ 	.short	0x0005
        /*0022*/ 	.short	0x0024
        /*0024*/ 	.byte	0x00, 0xf0, 0x31, 0x00


	//----- nvinfo : EIATTR_KPARAM_INFO
	.align		4
.L_3135:
        /*0028*/ 	.byte	0x04, 0x17
        /*002a*/ 	.short	(.L_3137 - .L_3136)
.L_3136:
        /*002c*/ 	.word	0x00000000
        /*0030*/ 	.short	0x0004
        /*0032*/ 	.short	0x0021
        /*0034*/ 	.byte	0x00, 0xf0, 0x05, 0x00


	//----- nvinfo : EIATTR_KPARAM_INFO
	.align		4
.L_3137:
        /*0038*/ 	.byte	0x04, 0x17
        /*003a*/ 	.short	(.L_3139 - .L_3138)
.L_3138:
        /*003c*/ 	.word	0x00000000
        /*0040*/ 	.short	0x0003
        /*0042*/ 	.short	0x0020
        /*0044*/ 	.byte	0x00, 0xf0, 0x05, 0x00


	//----- nvinfo : EIATTR_KPARAM_INFO
	.align		4
.L_3139:
        /*0048*/ 	.byte	0x04, 0x17
        /*004a*/ 	.short	(.L_3141 - .L_3140)
.L_3140:
        /*004c*/ 	.word	0x00000000
        /*0050*/ 	.short	0x0002
        /*0052*/ 	.short	0x0008
        /*0054*/ 	.byte	0x00, 0xf0, 0x61, 0x00


	//----- nvinfo : EIATTR_KPARAM_INFO
	.align		4
.L_3141:
        /*0058*/ 	.byte	0x04, 0x17
        /*005a*/ 	.short	(.L_3143 - .L_3142)
.L_3142:
        /*005c*/ 	.word	0x00000000
        /*0060*/ 	.short	0x0001
        /*0062*/ 	.short	0x0004
        /*0064*/ 	.byte	0x00, 0xf0, 0x05, 0x00


	//----- nvinfo : EIATTR_KPARAM_INFO
	.align		4
.L_3143:
        /*0068*/ 	.byte	0x04, 0x17
        /*006a*/ 	.short	(.L_3145 - .L_3144)
.L_3144:
        /*006c*/ 	.word	0x00000000
        /*0070*/ 	.short	0x0000
        /*0072*/ 	.short	0x0000
        /*0074*/ 	.byte	0x00, 0xf0, 0x11, 0x00


	//----- nvinfo : EIATTR_SPARSE_MMA_MASK
	.align		4
.L_3145:
        /*0078*/ 	.byte	0x03, 0x50
        /*007a*/ 	.short	0x0000


	//----- nvinfo : EIATTR_MAXREG_COUNT
	.align		4
        /*007c*/ 	.byte	0x03, 0x1b
        /*007e*/ 	.short	0x00ff


	//----- nvinfo : EIATTR_EXTERNS
	.align		4
        /*0080*/ 	.byte	0x04, 0x0f
        /*0082*/ 	.short	(.L_3147 - .L_3146)


	//   ....[0]....
	.align		4
.L_3146:
        /*0084*/ 	.word	index@(__assertfail)


	//----- nvinfo : EIATTR_MERCURY_ISA_VERSION
	.align		4
.L_3147:
        /*0088*/ 	.byte	0x03, 0x5f
        /*008a*/ 	.short	0x0101


	//----- nvinfo : EIATTR_VRC_CTA_INIT_COUNT
	.align		4
        /*008c*/ 	.byte	0x02, 0x4a
	.zero		1
	.zero		1


	//----- nvinfo : EIATTR_SYSCALL_OFFSETS
	.align		4
        /*0090*/ 	.byte	0x04, 0x46
        /*0092*/ 	.short	(.L_3149 - .L_3148)


	//   ....[0]....
.L_3148:
        /*0094*/ 	.word	0x00000e80


	//   ....[1]....
        /*0098*/ 	.word	0x00001d20


	//   ....[2]....
        /*009c*/ 	.word	0x00002cb0


	//   ....[3]....
        /*00a0*/ 	.word	0x00003b50


	//   ....[4]....
        /*00a4*/ 	.word	0x00004a60


	//   ....[5]....
        /*00a8*/ 	.word	0x00005900


	//   ....[6]....
        /*00ac*/ 	.word	0x00006810


	//   ....[7]....
        /*00b0*/ 	.word	0x00007690


	//   ....[8]....
        /*00b4*/ 	.word	0x000084d0


	//   ....[9]....
        /*00b8*/ 	.word	0x00009220


	//   ....[10]....
        /*00bc*/ 	.word	0x0000a0a0


	//   ....[11]....
        /*00c0*/ 	.word	0x0000af00


	//----- nvinfo : EIATTR_EXIT_INSTR_OFFSETS
	.align		4
.L_3149:
        /*00c4*/ 	.byte	0x04, 0x1c
        /*00c6*/ 	.short	(.L_3151 - .L_3150)


	//   ....[0]....
.L_3150:
        /*00c8*/ 	.word	0x0000a340


	//   ....[1]....
        /*00cc*/ 	.word	0x0000a480


	//   ....[2]....
        /*00d0*/ 	.word	0x0000a4c0


	//   ....[3]....
        /*00d4*/ 	.word	0x0000a550


	//   ....[4]....
        /*00d8*/ 	.word	0x0000a580


	//   ....[5]....
        /*00dc*/ 	.word	0x0000a5b0


	//   ....[6]....
        /*00e0*/ 	.word	0x0000a630


	//   ....[7]....
        /*00e4*/ 	.word	0x0000a660


	//   ....[8]....
        /*00e8*/ 	.word	0x0000a6f0


	//   ....[9]....
        /*00ec*/ 	.word	0x0000a730


	//   ....[10]....
        /*00f0*/ 	.word	0x0000a770


	//   ....[11]....
        /*00f4*/ 	.word	0x0000a840


	//   ....[12]....
        /*00f8*/ 	.word	0x0000a9a0


	//   ....[13]....
        /*00fc*/ 	.word	0x0000ab00


	//   ....[14]....
        /*0100*/ 	.word	0x0000ac50


	//   ....[15]....
        /*0104*/ 	.word	0x0000ac80


	//   ....[16]....
        /*0108*/ 	.word	0x0000acb0


	//   ....[17]....
        /*010c*/ 	.word	0x0000ad50


	//   ....[18]....
        /*0110*/ 	.word	0x0000ada0


	//   ....[19]....
        /*0114*/ 	.word	0x0000af10


	//   ....[20]....
        /*0118*/ 	.word	0x0000b010


	//   ....[21]....
        /*011c*/ 	.word	0x0000b140


	//   ....[22]....
        /*0120*/ 	.word	0x0000b170


	//----- nvinfo : EIATTR_MAX_THREADS
	.align		4
.L_3151:
        /*0124*/ 	.byte	0x04, 0x05
        /*0126*/ 	.short	(.L_3153 - .L_3152)
.L_3152:
        /*0128*/ 	.word	0x00000080
        /*012c*/ 	.word	0x00000001
        /*0130*/ 	.word	0x00000001


	//----- nvinfo : EIATTR_CRS_STACK_SIZE
	.align		4
.L_3153:
        /*0134*/ 	.byte	0x04, 0x1e
        /*0136*/ 	.short	(.L_3155 - .L_3154)
.L_3154:
        /*0138*/ 	.word	0x00000000


	//----- nvinfo : EIATTR_CBANK_PARAM_SIZE
	.align		4
.L_3155:
        /*013c*/ 	.byte	0x03, 0x19
        /*013e*/ 	.short	0x0038


	//----- nvinfo : EIATTR_PARAM_CBANK
	.align		4
        /*0140*/ 	.byte	0x04, 0x0a
        /*0142*/ 	.short	(.L_3157 - .L_3156)
	.align		4
.L_3156:
        /*0144*/ 	.word	index@(.nv.constant0._ZN2at6native27unrolled_elementwise_kernelINS0_13BinaryFunctorIfffZZZNS0_21heaviside_kernel_cudaERNS_18TensorIteratorBaseEENKUlvE_clEvENKUlvE5_clEvEUlffE_EESt5arrayIPcLm3EELi4E23TrivialOffsetCalculatorILi2EjESC_ILi1EjENS0_6memory12LoadWithCastILi2EEENSF_13StoreWithCastILi1EEEEEviT_T0_T2_T3_T4_T5_)
        /*0148*/ 	.short	0x0380
        /*014a*/ 	.short	0x0038


	//----- nvinfo : EIATTR_SW_WAR
	.align		4
.L_3157:
        /*014c*/ 	.byte	0x04, 0x36
        /*014e*/ 	.short	(.L_3159 - .L_3158)
.L_3158:
        /*0150*/ 	.word	0x00000008
.L_3159:


//--------------------- .nv.info._ZN2at6native18elementwise_kernelILi128ELi2EZNS0_22gpu_kernel_impl_nocastINS0_13BinaryFunctorIfffZZZNS0_21heaviside_kernel_cudaERNS_18TensorIteratorBaseEENKUlvE_clEvENKUlvE5_clEvEUlffE_EEEEvS5_RKT_EUliE_EEviT1_ --------------------------
	.section	.nv.info._ZN2at6native18elementwise_kernelILi128ELi2EZNS0_22gpu_kernel_impl_nocastINS0_13BinaryFunctorIfffZZZNS0_21heaviside_kernel_cudaERNS_18TensorIteratorBaseEENKUlvE_clEvENKUlvE5_clEvEUlffE_EEEEvS5_RKT_EUliE_EEviT1_,"",@"SHT_CUDA_INFO"
	.sectionflags	@""
	.align	4


	//----- nvinfo : EIATTR_CUDA_API_VERSION
	.align		4
        /*0000*/ 	.byte	0x04, 0x37
        /*0002*/ 	.short	(.L_3161 - .L_3160)
.L_3160:
        /*0004*/ 	.word	0x00000082


	//----- nvinfo : EIATTR_KPARAM_INFO
	.align		4
.L_3161:
        /*0008*/ 	.byte	0x04, 0x17
        /*000a*/ 	.short	(.L_3163 - .L_3162)
.L_3162:
        /*000c*/ 	.word	0x00000000
        /*0010*/ 	.short	0x0001
        /*0012*/ 	.short	0x0008
        /*0014*/ 	.byte	0x00, 0xf0, 0x21, 0x0a


	//----- nvinfo : EIATTR_KPARAM_INFO
	.align		4
.L_3163:
        /*0018*/ 	.byte	0x04, 0x17
        /*001a*/ 	.short	(.L_3165 - .L_3164)
.L_3164:
        /*001c*/ 	.word	0x00000000
        /*0020*/ 	.short	0x0000
        /*0022*/ 	.short	0x0000
        /*0024*/ 	.byte	0x00, 0xf0, 0x11, 0x00


	//----- nvinfo : EIATTR_SPARSE_MMA_MASK
	.align		4
.L_3165:
        /*0028*/ 	.byte	0x03, 0x50
        /*002a*/ 	.short	0x0000


	//----- nvinfo : EIATTR_MAXREG_COUNT
	.align		4
        /*002c*/ 	.byte	0x03, 0x1b
        /*002e*/ 	.short	0x0080


	//----- nvinfo : EIATTR_MERCURY_ISA_VERSION
	.align		4
        /*0030*/ 	.byte	0x03, 0x5f
        /*0032*/ 	.short	0x0101


	//----- nvinfo : EIATTR_VRC_CTA_INIT_COUNT
	.align		4
        /*0034*/ 	.byte	0x02, 0x4a
	.zero		1
	.zero		1


	//----- nvinfo : EIATTR_EXIT_INSTR_OFFSETS
	.align		4
        /*0038*/ 	.byte	0x04, 0x1c
        /*003a*/ 	.short	(.L_3167 - .L_3166)


	//   ....[0]....
.L_3166:
        /*003c*/ 	.word	0x00000180


	//   ....[1]....
        /*0040*/ 	.word	0x00000210


	//   ....[2]....
        /*0044*/ 	.word	0x00001950


	//   ....[3]....
        /*0048*/ 	.word	0x00002ff0


	//----- nvinfo : EIATTR_MAX_THREADS
	.align		4
.L_3167:
        /*004c*/ 	.byte	0x04, 0x05
        /*004e*/ 	.short	(.L_3169 - .L_3168)
.L_3168:
        /*0050*/ 	.word	0x00000080
        /*0054*/ 	.word	0x00000001
        /*0058*/ 	.word	0x00000001


	//----- nvinfo : EIATTR_CRS_STACK_SIZE
	.align		4
.L_3169:
        /*005c*/ 	.byte	0x04, 0x1e
        /*005e*/ 	.short	(.L_3171 - .L_3170)
.L_3170:
        /*0060*/ 	.word	0x00000000


	//----- nvinfo : EIATTR_CBANK_PARAM_SIZE
	.align		4
.L_3171:
        /*0064*/ 	.byte	0x03, 0x19
        /*0066*/ 	.short	0x0290


	//----- nvinfo : EIATTR_PARAM_CBANK
	.align		4
        /*0068*/ 	.byte	0x04, 0x0a
        /*006a*/ 	.short	(.L_3173 - .L_3172)
	.align		4
.L_3172:
        /*006c*/ 	.word	index@(.nv.constant0._ZN2at6native18elementwise_kernelILi128ELi2EZNS0_22gpu_kernel_impl_nocastINS0_13BinaryFunctorIfffZZZNS0_21heaviside_kernel_cudaERNS_18TensorIteratorBaseEENKUlvE_clEvENKUlvE5_clEvEUlffE_EEEEvS5_RKT_EUliE_EEviT1_)
        /*0070*/ 	.short	0x0380
        /*0072*/ 	.short	0x0290


	//----- nvinfo : EIATTR_SW_WAR
	.align		4
.L_3173:
        /*0074*/ 	.byte	0x04, 0x36
        /*0076*/ 	.short	(.L_3175 - .L_3174)
.L_3174:
        /*0078*/ 	.word	0x00000008
.L_3175:


//--------------------- .nv.info._ZN2at6native27unrolled_elementwise_kernelINS0_13BinaryFunctorIfffZZZNS0_21heaviside_kernel_cudaERNS_18TensorIteratorBaseEENKUlvE_clEvENKUlvE5_clEvEUlffE_EESt5arrayIPcLm3EELi4E23TrivialOffsetCalculatorILi2EjESC_ILi1EjENS0_6memory15LoadWithoutCastENSF_16StoreWithoutCastEEEviT_T0_T2_T3_T4_T5_ --------------------------
	.section	.nv.info._ZN2at6native27unrolled_elementwise_kernelINS0_13BinaryFunctorIfffZZZNS0_21heaviside_kernel_cudaERNS_18TensorIteratorBaseEENKUlvE_clEvENKUlvE5_clEvEUlffE_EESt5arrayIPcLm3EELi4E23TrivialOffsetCalculatorILi2EjESC_ILi1EjENS0_6memory15LoadWithoutCastENSF_16StoreWithoutCastEEEviT_T0_T2_T3_T4_T5_,"",@"SHT_CUDA_INFO"
	.sectionflags	@""
	.align	4


	//----- nvinfo : EIATTR_CUDA_API_VERSION
	.align		4
        /*0000*/ 	.byte	0x04, 0x37
        /*0002*/ 	.short	(.L_3177 - .L_3176)
.L_3176:
        /*0004*/ 	.word	0x00000082


	//----- nvinfo : EIATTR_KPARAM_INFO
	.align		4
.L_3177:
        /*0008*/ 	.byte	0x04, 0x17
        /*000a*/ 	.short	(.L_3179 - .L_3178)
.L_3178:
        /*000c*/ 	.word	0x00000000
        /*0010*/ 	.short	0x0006
        /*0012*/ 	.short	0x0023
        /*0014*/ 	.byte	0x00, 0xf0, 0x05, 0x00


	//----- nvinfo : EIATTR_KPARAM_INFO
	.align		4
.L_3179:
        /*0018*/ 	.byte	0x04, 0x17
        /*001a*/ 	.short	(.L_3181 - .L_3180)
.L_3180:
        /*001c*/ 	.word	0x00000000
        /*0020*/ 	.short	0x0005
        /*0022*/ 	.short	0x0022
        /*0024*/ 	.byte	0x00, 0xf0, 0x05, 0x00


	//----- nvinfo : EIATTR_KPARAM_INFO
	.align		4
.L_3181:
        /*0028*/ 	.byte	0x04, 0x17
        /*002a*/ 	.short	(.L_3183 - .L_3182)
.L_3182:
        /*002c*/ 	.word	0x00000000
        /*0030*/ 	.short	0x0004
        /*0032*/ 	.short	0x0021
        /*0034*/ 	.byte	0x00, 0xf0, 0x05, 0x00


	//----- nvinfo : EIATTR_KPARAM_INFO
	.align		4
.L_3183:
        /*0038*/ 	.byte	0x04, 0x17
        /*003a*/ 	.short	(.L_3185 - .L_3184)
.L_3184:
        /*003c*/ 	.word	0x00000000
        /*0040*/ 	.short	0x0003
        /*0042*/ 	.short	0x0020
        /*0044*/ 	.byte	0x00, 0xf0, 0x05, 0x00


	//----- nvinfo : EIATTR_KPARAM_INFO
	.align		4
.L_3185:
        /*0048*/ 	.byte	0x04, 0x17
        /*004a*/ 	.short	(.L_3187 - .L_3186)
.L_3186:
        /*004c*/ 	.word	0x00000000
        /*0050*/ 	.short	0x0002
        /*0052*/ 	.short	0x0008
        /*0054*/ 	.byte	0x00, 0xf0, 0x61, 0x00


	//----- nvinfo : EIATTR_KPARAM_INFO
	.align		4
.L_3187:
        /*0058*/ 	.byte	0x04, 0x17
        /*005a*/ 	.short	(.L_3189 - .L_3188)
.L_3188:
        /*005c*/ 	.word	0x00000000
        /*0060*/ 	.short	0x0001
        /*0062*/ 	.short	0x0004
        /*0064*/ 	.byte	0x00, 0xf0, 0x05, 0x00


	//----- nvinfo : EIATTR_KPARAM_INFO
	.align		4
.L_3189:
        /*0068*/ 	.byte	0x04, 0x17
        /*006a*/ 	.short	(.L_3191 - .L_3190)
.L_3190:
        /*006c*/ 	.word	0x00000000
        /*0070*/ 	.short	0x0000
        /*0072*/ 	.short	0x0000
        /*0074*/ 	.byte	0x00, 0xf0, 0x11, 0x00


	//----- nvinfo : EIATTR_SPARSE_MMA_MASK
	.align		4
.L_3191:
        /*0078*/ 	.byte	0x03, 0x50
        /*007a*/ 	.short	0x0000


	//----- nvinfo : EIATTR_MAXREG_COUNT
	.align		4
        /*007c*/ 	.byte	0x03, 0x1b
        /*007e*/ 	.short	0x00ff


	//----- nvinfo : EIATTR_MERCURY_ISA_VERSION
	.align		4
        /*0080*/ 	.byte	0x03, 0x5f
        /*0082*/ 	.short	0x0101


	//----- nvinfo : EIATTR_VRC_CTA_INIT_COUNT
	.align		4
        /*0084*/ 	.byte	0x02, 0x4a
	.zero		1
	.zero		1


	//----- nvinfo : EIATTR_EXIT_INSTR_OFFSETS
	.align		4
        /*0088*/ 	.byte	0x04, 0x1c
        /*008a*/ 	.short	(.L_3193 - .L_3192)


	//   ....[0]....
.L_3192:
        /*008c*/ 	.word	0x00000540


	//   ....[1]....
        /*0090*/ 	.word	0x00000590


	//----- nvinfo : EIATTR_MAX_THREADS
	.align		4
.L_3193:
        /*0094*/ 	.byte	0x04, 0x05
        /*0096*/ 	.short	(.L_3195 - .L_3194)
.L_3194:
        /*0098*/ 	.word	0x00000080
        /*009c*/ 	.word	0x00000001
        /*00a0*/ 	.word	0x00000001


	//----- nvinfo : EIATTR_CRS_STACK_SIZE
	.align		4
.L_3195:
        /*00a4*/ 	.byte	0x04, 0x1e
        /*00a6*/ 	.short	(.L_3197 - .L_3196)
.L_3196:
        /*00a8*/ 	.word	0x00000000


	//----- nvinfo : EIATTR_CBANK_PARAM_SIZE
	.align		4
.L_3197:
        /*00ac*/ 	.byte	0x03, 0x19
        /*00ae*/ 	.short	0x0024


	//----- nvinfo : EIATTR_PARAM_CBANK
	.align		4
        /*00b0*/ 	.byte	0x04, 0x0a
        /*00b2*/ 	.short	(.L_3199 - .L_3198)
	.align		4
.L_3198:
        /*00b4*/ 	.word	index@(.nv.constant0._ZN2at6native27unrolled_elementwise_kernelINS0_13BinaryFunctorIfffZZZNS0_21heaviside_kernel_cudaERNS_18TensorIteratorBaseEENKUlvE_clEvENKUlvE5_clEvEUlffE_EESt5arrayIPcLm3EELi4E23TrivialOffsetCalculatorILi2EjESC_ILi1EjENS0_6memory15LoadWithoutCastENSF_16StoreWithoutCastEEEviT_T0_T2_T3_T4_T5_)
        /*00b8*/ 	.short	0x0380
        /*00ba*/ 	.short	0x0024


	//----- nvinfo : EIATTR_SW_WAR
	.align		4
.L_3199:
        /*00bc*/ 	.byte	0x04, 0x36
        /*00be*/ 	.short	(.L_3201 - .L_3200)
.L_3200:
        /*00c0*/ 	.word	0x00000008
.L_3201:


//--------------------- .nv.info._ZN2at6native29vectorized_elementwise_kernelILi2ENS0_13BinaryFunctorIfffZZZNS0_21heaviside_kernel_cudaERNS_18TensorIteratorBaseEENKUlvE_clEvENKUlvE5_clEvEUlffE_EESt5arrayIPcLm3EEEEviT0_T1_ --------------------------
	.section	.nv.info._ZN2at6native29vectorized_elementwise_kernelILi2ENS0_13BinaryFunctorIfffZZZNS0_21heaviside_kernel_cudaERNS_18TensorIteratorBaseEENKUlvE_clEvENKUlvE5_clEvEUlffE_EESt5arrayIPcLm3EEEEviT0_T1_,"",@"SHT_CUDA_INFO"
	.sectionflags	@""
	.align	4


	//----- nvinfo : EIATTR_CUDA_API_VERSION
	.align		4
        /*0000*/ 	.byte	0x04, 0x37
        /*0002*/ 	.short	(.L_3203 - .L_3202)
.L_3202:
        /*0004*/ 	.word	0x00000082


	//----- nvinfo : EIATTR_KPARAM_INFO
	.align		4
.L_3203:
        /*0008*/ 	.byte	0x04, 0x17
        /*000a*/ 	.short	(.L_3205 - .L_3204)
.L_3204:
        /*000c*/ 	.word	0x00000000
        /*0010*/ 	.short	0x0002
        /*0012*/ 	.short	0x0008
        /*0014*/ 	.byte	0x00, 0xf0, 0x61, 0x00


	//----- nvinfo : EIATTR_KPARAM_INFO
	.align		4
.L_3205:
        /*0018*/ 	.byte	0x04, 0x17
        /*001a*/ 	.short	(.L_3207 - .L_3206)
.L_3206:
        /*001c*/ 	.word	0x00000000
        /*0020*/ 	.short	0x0001
        /*0022*/ 	.short	0x0004
        /*0024*/ 	.byte	0x00, 0xf0, 0x05, 0x00


	//----- nvinfo : EIATTR_KPARAM_INFO
	.align		4
.L_3207:
        /*0028*/ 	.byte	0x04, 0x17
        /*002a*/ 	.short	(.L_3209 - .L_3208)
.L_3208:
        /*002c*/ 	.word	0x00000000
        /*0030*/ 	.short	0x0000
        /*0032*/ 	.short	0x0000
        /*0034*/ 	.byte	0x00, 0xf0, 0x11, 0x00


	//----- nvinfo : EIATTR_SPARSE_MMA_MASK
	.align		4
.L_3209:
        /*0038*/ 	.byte	0x03, 0x50
        /*003a*/ 	.short	0x0000


	//----- nvinfo : EIATTR_MAXREG_COUNT
	.align		4
        /*003c*/ 	.byte	0x03, 0x1b
        /*003e*/ 	.short	0x00ff


	//----- nvinfo : EIATTR_MERCURY_ISA_VERSION
	.align		4
        /*0040*/ 	.byte	0x03, 0x5f
        /*0042*/ 	.short	0x0101


	//----- nvinfo : EIATTR_VRC_CTA_INIT_COUNT
	.align		4
        /*0044*/ 	.byte	0x02, 0x4a
	.zero		1
	.zero		1


	//----- nvinfo : EIATTR_EXIT_INSTR_OFFSETS
	.align		4
        /*0048*/ 	.byte	0x04, 0x1c
        /*004a*/ 	.short	(.L_3211 - .L_3210)


	//   ....[0]....
.L_3210:
        /*004c*/ 	.word	0x00000a50


	//   ....[1]....
        /*0050*/ 	.word	0x00000aa0


	//   ....[2]....
        /*0054*/ 	.word	0x00000d10


	//----- nvinfo : EIATTR_MAX_THREADS
	.align		4
.L_3211:
        /*0058*/ 	.byte	0x04, 0x05
        /*005a*/ 	.short	(.L_3213 - .L_3212)
.L_3212:
        /*005c*/ 	.word	0x00000080
        /*0060*/ 	.word	0x00000001
        /*0064*/ 	.word	0x00000001


	//----- nvinfo : EIATTR_CRS_STACK_SIZE
	.align		4
.L_3213:
        /*0068*/ 	.byte	0x04, 0x1e
        /*006a*/ 	.short	(.L_3215 - .L_3214)
.L_3214:
        /*006c*/ 	.word	0x00000000


	//----- nvinfo : EIATTR_CBANK_PARAM_SIZE
	.align		4
.L_3215:
        /*0070*/ 	.byte	0x03, 0x19
        /*0072*/ 	.short	0x0020


	//----- nvinfo : EIATTR_PARAM_CBANK
	.align		4
        /*0074*/ 	.byte	0x04, 0x0a
        /*0076*/ 	.short	(.L_3217 - .L_3216)
	.align		4
.L_3216:
        /*0078*/ 	.word	index@(.nv.constant0._ZN2at6native29vectorized_elementwise_kernelILi2ENS0_13BinaryFunctorIfffZZZNS0_21heaviside_kernel_cudaERNS_18TensorIteratorBaseEENKUlvE_clEvENKUlvE5_clEvEUlffE_EESt5arrayIPcLm3EEEEviT0_T1_)
        /*007c*/ 	.short	0x0380
        /*007e*/ 	.short	0x0020


	//----- nvinfo : EIATTR_SW_WAR
	.align		4
.L_3217:
        /*0080*/ 	.byte	0x04, 0x36
        /*0082*/ 	.short	(.L_3219 - .L_3218)
.L_3218:
        /*0084*/ 	.word	0x00000008
.L_3219:


//--------------------- .nv.info._ZN2at6native29vectorized_elementwise_kernelILi4ENS0_13BinaryFunctorIfffZZZNS0_21heaviside_kernel_cudaERNS_18TensorIteratorBaseEENKUlvE_clEvENKUlvE5_clEvEUlffE_EESt5arrayIPcLm3EEEEviT0_T1_ --------------------------
	.section	.nv.info._ZN2at6native29vectorized_elementwise_kernelILi4ENS0_13BinaryFunctorIfffZZZNS0_21heaviside_kernel_cudaERNS_18TensorIteratorBaseEENKUlvE_clEvENKUlvE5_clEvEUlffE_EESt5arrayIPcLm3EEEEviT0_T1_,"",@"SHT_CUDA_INFO"
	.sectionflags	@""
	.align	4


	//----- nvinfo : EIATTR_CUDA_API_VERSION
	.align		4
        /*0000*/ 	.byte	0x04, 0x37
        /*0002*/ 	.short	(.L_3221 - .L_3220)
.L_3220:
        /*0004*/ 	.word	0x00000082


	//----- nvinfo : EIATTR_KPARAM_INFO
	.align		4
.L_3221:
        /*0008*/ 	.byte	0x04, 0x17
        /*000a*/ 	.short	(.L_3223 - .L_3222)
.L_3222:
        /*000c*/ 	.word	0x00000000
        /*0010*/ 	.short	0x0002
        /*0012*/ 	.short	0x0008
        /*0014*/ 	.byte	0x00, 0xf0, 0x61, 0x00


	//----- nvinfo : EIATTR_KPARAM_INFO
	.align		4
.L_3223:
        /*0018*/ 	.byte	0x04, 0x17
        /*001a*/ 	.short	(.L_3225 - .L_3224)
.L_3224:
        /*001c*/ 	.word	0x00000000
        /*0020*/ 	.short	0x0001
        /*0022*/ 	.short	0x0004
        /*0024*/ 	.byte	0x00, 0xf0, 0x05, 0x00


	//----- nvinfo : EIATTR_KPARAM_INFO
	.align		4
.L_3225:
        /*0028*/ 	.byte	0x04, 0x17
        /*002a*/ 	.short	(.L_3227 - .L_3226)
.L_3226:
        /*002c*/ 	.word	0x00000000
        /*0030*/ 	.short	0x0000
        /*0032*/ 	.short	0x0000
        /*0034*/ 	.byte	0x00, 0xf0, 0x11, 0x00


	//----- nvinfo : EIATTR_SPARSE_MMA_MASK
	.align		4
.L_3227:
        /*0038*/ 	.byte	0x03, 0x50
        /*003a*/ 	.short	0x0000


	//----- nvinfo : EIATTR_MAXREG_COUNT
	.align		4
        /*003c*/ 	.byte	0x03, 0x1b
        /*003e*/ 	.short	0x00ff


	//----- nvinfo : EIATTR_MERCURY_ISA_VERSION
	.align		4
        /*0040*/ 	.byte	0x03, 0x5f
        /*0042*/ 	.short	0x0101


	//----- nvinfo : EIATTR_VRC_CTA_INIT_COUNT
	.align		4
        /*0044*/ 	.byte	0x02, 0x4a
	.zero		1
	.zero		1


	//----- nvinfo : EIATTR_EXIT_INSTR_OFFSETS
	.align		4
        /*0048*/ 	.byte	0x04, 0x1c
        /*004a*/ 	.short	(.L_3229 - .L_3228)


	//   ....[0]....
.L_3228:
        /*004c*/ 	.word	0x00000a50


	//   ....[1]....
        /*0050*/ 	.word	0x00000aa0


	//   ....[2]....
        /*0054*/ 	.word	0x00000cb0


	//----- nvinfo : EIATTR_MAX_THREADS
	.align		4
.L_3229:
        /*0058*/ 	.byte	0x04, 0x05
        /*005a*/ 	.short	(.L_3231 - .L_3230)
.L_3230:
        /*005c*/ 	.word	0x00000080
        /*0060*/ 	.word	0x00000001
        /*0064*/ 	.word	0x00000001


	//----- nvinfo : EIATTR_CRS_STACK_SIZE
	.align		4
.L_3231:
        /*0068*/ 	.byte	0x04, 0x1e
        /*006a*/ 	.short	(.L_3233 - .L_3232)
.L_3232:
        /*006c*/ 	.word	0x00000000


	//----- nvinfo : EIATTR_CBANK_PARAM_SIZE
	.align		4
.L_3233:
        /*0070*/ 	.byte	0x03, 0x19
        /*0072*/ 	.short	0x0020


	//----- nvinfo : EIATTR_PARAM_CBANK
	.align		4
        /*0074*/ 	.byte	0x04, 0x0a
        /*0076*/ 	.short	(.L_3235 - .L_3234)
	.align		4
.L_3234:
        /*0078*/ 	.word	index@(.nv.constant0._ZN2at6native29vectorized_elementwise_kernelILi4ENS0_13BinaryFunctorIfffZZZNS0_21heaviside_kernel_cudaERNS_18TensorIteratorBaseEENKUlvE_clEvENKUlvE5_clEvEUlffE_EESt5arrayIPcLm3EEEEviT0_T1_)
        /*007c*/ 	.short	0x0380
        /*007e*/ 	.short	0x0020


	//----- nvinfo : EIATTR_SW_WAR
	.align		4
.L_3235:
        /*0080*/ 	.byte	0x04, 0x36
        /*0082*/ 	.short	(.L_3237 - .L_3236)
.L_3236:
        /*0084*/ 	.word	0x00000008
.L_3237:


//--------------------- .nv.info._ZN2at6native29vectorized_elementwise_kernelILi8ENS0_13BinaryFunctorIfffZZZNS0_21heaviside_kernel_cudaERNS_18TensorIteratorBaseEENKUlvE_clEvENKUlvE5_clEvEUlffE_EESt5arrayIPcLm3EEEEviT0_T1_ --------------------------
	.section	.nv.info._ZN2at6native29vectorized_elementwise_kernelILi8ENS0_13BinaryFunctorIfffZZZNS0_21heaviside_kernel_cudaERNS_18TensorIteratorBaseEENKUlvE_clEvENKUlvE5_clEvEUlffE_EESt5arrayIPcLm3EEEEviT0_T1_,"",@"SHT_CUDA_INFO"
	.sectionflags	@""
	.align	4


	//----- nvinfo : EIATTR_CUDA_API_VERSION
	.align		4
        /*0000*/ 	.byte	0x04, 0x37
        /*0002*/ 	.short	(.L_3239 - .L_3238)
.L_3238:
        /*0004*/ 	.word	0x00000082


	//----- nvinfo : EIATTR_KPARAM_INFO
	.align		4
.L_3239:
        /*0008*/ 	.byte	0x04, 0x17
        /*000a*/ 	.short	(.L_3241 - .L_3240)
.L_3240:
        /*000c*/ 	.word	0x00000000
        /*0010*/ 	.short	0x0002
        /*0012*/ 	.short	0x0008
        /*0014*/ 	.byte	0x00, 0xf0, 0x61, 0x00


	//----- nvinfo : EIATTR_KPARAM_INFO
	.align		4
.L_3241:
        /*0018*/ 	.byte	0x04, 0x17
        /*001a*/ 	.short	(.L_3243 - .L_3242)
.L_3242:
        /*001c*/ 	.word	0x00000000
        /*0020*/ 	.short	0x0001
        /*0022*/ 	.short	0x0004
        /*0024*/ 	.byte	0x00, 0xf0, 0x05, 0x00


	//----- nvinfo : EIATTR_KPARAM_INFO
	.align		4
.L_3243:
        /*0028*/ 	.byte	0x04, 0x17
        /*002a*/ 	.short	(.L_3245 - .L_3244)
.L_3244:
        /*002c*/ 	.word	0x00000000
        /*0030*/ 	.short	0x0000
        /*0032*/ 	.short	0x0000
        /*0034*/ 	.byte	0x00, 0xf0, 0x11, 0x00


	//----- nvinfo : EIATTR_SPARSE_MMA_MASK
	.align		4
.L_3245:
        /*0038*/ 	.byte	0x03, 0x50
        /*003a*/ 	.short	0x0000


	//----- nvinfo : EIATTR_MAXREG_COUNT
	.align		4
        /*003c*/ 	.byte	0x03, 0x1b
        /*003e*/ 	.short	0x00ff


	//----- nvinfo : EIATTR_MERCURY_ISA_VERSION
	.align		4
        /*0040*/ 	.byte	0x03, 0x5f
        /*0042*/ 	.short	0x0101


	//----- nvinfo : EIATTR_VRC_CTA_INIT_COUNT
	.align		4
        /*0044*/ 	.byte	0x02, 0x4a
	.zero		1
	.zero		1


	//----- nvinfo : EIATTR_EXIT_INSTR_OFFSETS
	.align		4
        /*0048*/ 	.byte	0x04, 0x1c
        /*004a*/ 	.short	(.L_3247 - .L_3246)


	//   ....[0]....
.L_3246:
        /*004c*/ 	.word	0x00000010


	//----- nvinfo : EIATTR_MAX_THREADS
	.align		4
.L_3247:
        /*0050*/ 	.byte	0x04, 0x05
        /*0052*/ 	.short	(.L_3249 - .L_3248)
.L_3248:
        /*0054*/ 	.word	0x00000080
        /*0058*/ 	.word	0x00000001
        /*005c*/ 	.word	0x00000001


	//----- nvinfo : EIATTR_CBANK_PARAM_SIZE
	.align		4
.L_3249:
        /*0060*/ 	.byte	0x03, 0x19
        /*0062*/ 	.short	0x0020


	//----- nvinfo : EIATTR_PARAM_CBANK
	.align		4
        /*0064*/ 	.byte	0x04, 0x0a
        /*0066*/ 	.short	(.L_3251 - .L_3250)
	.align		4
.L_3250:
        /*0068*/ 	.word	index@(.nv.constant0._ZN2at6native29vectorized_elementwise_kernelILi8ENS0_13BinaryFunctorIfffZZZNS0_21heaviside_kernel_cudaERNS_18TensorIteratorBaseEENKUlvE_clEvENKUlvE5_clEvEUlffE_EESt5arrayIPcLm3EEEEviT0_T1_)
        /*006c*/ 	.short	0x0380
        /*006e*/ 	.short	0x0020


	//----- nvinfo : EIATTR_SW_WAR
	.align		4
.L_3251:
        /*0070*/ 	.byte	0x04, 0x36
        /*0072*/ 	.short	(.L_3253 - .L_3252)
.L_3252:
        /*0074*/ 	.word	0x00000008
.L_3253:


//--------------------- .nv.info._ZN2at6native18elementwise_kernelILi128ELi4EZNS0_15gpu_kernel_implINS0_13BUnaryFunctorIfffZZZNS0_21heaviside_kernel_cudaERNS_18TensorIteratorBaseEENKUlvE_clEvENKUlvE5_clEvEUlffE_EEEEvS5_RKT_EUliE_EEviT1_ --------------------------
	.section	.nv.info._ZN2at6native18elementwise_kernelILi128ELi4EZNS0_15gpu_kernel_implINS0_13BUnaryFunctorIfffZZZNS0_21heaviside_kernel_cudaERNS_18TensorIteratorBaseEENKUlvE_clEvENKUlvE5_clEvEUlffE_EEEEvS5_RKT_EUliE_EEviT1_,"",@"SHT_CUDA_INFO"
	.sectionflags	@""
	.align	4


	//----- nvinfo : EIATTR_CUDA_API_VERSION
	.align		4
        /*0000*/ 	.byte	0x04, 0x37
        /*0002*/ 	.short	(.L_3255 - .L_3254)
.L_3254:
        /*0004*/ 	.word	0x00000082


	//----- nvinfo : EIATTR_KPARAM_INFO
	.align		4
.L_3255:
        /*0008*/ 	.byte	0x04, 0x17
        /*000a*/ 	.short	(.L_3257 - .L_3256)
.L_3256:
        /*000c*/ 	.word	0x00000000
        /*0010*/ 	.short	0x0001
        /*0012*/ 	.short	0x0008
        /*0014*/ 	.byte	0x00, 0xf0, 0x81, 0x08


	//----- nvinfo : EIATTR_KPARAM_INFO
	.align		4
.L_3257:
        /*0018*/ 	.byte	0x04, 0x17
        /*001a*/ 	.short	(.L_3259 - .L_3258)
.L_3258:
        /*001c*/ 	.word	0x00000000
        /*0020*/ 	.short	0x0000
        /*0022*/ 	.short	0x0000
        /*0024*/ 	.byte	0x00, 0xf0, 0x11, 0x00


	//----- nvinfo : EIATTR_SPARSE_MMA_MASK
	.align		4
.L_3259:
        /*0028*/ 	.byte	0x03, 0x50
        /*002a*/ 	.short	0x0000


	//----- nvinfo : EIATTR_MAXREG_COUNT
	.align		4
        /*002c*/ 	.byte	0x03, 0x1b
        /*002e*/ 	.short	0x0080


	//----- nvinfo : EIATTR_EXTERNS
	.align		4
        /*0030*/ 	.byte	0x04, 0x0f
        /*0032*/ 	.short	(.L_3261 - .L_3260)


	//   ....[0]....
	.align		4
.L_3260:
        /*0034*/ 	.word	index@(__assertfail)


	//----- nvinfo : EIATTR_MERCURY_ISA_VERSION
	.align		4
.L_3261:
        /*0038*/ 	.byte	0x03, 0x5f
        /*003a*/ 	.short	0x0101


	//----- nvinfo : EIATTR_VRC_CTA_INIT_COUNT
	.align		4
        /*003c*/ 	.byte	0x02, 0x4a
	.zero		1
	.zero		1


	//----- nvinfo : EIATTR_SYSCALL_OFFSETS
	.align		4
        /*0040*/ 	.byte	0x04, 0x46
        /*0042*/ 	.short	(.L_3263 - .L_3262)


	//   ....[0]....
.L_3262:
        /*0044*/ 	.word	0x00002150


	//   ....[1]....
        /*0048*/ 	.word	0x00002f30


	//   ....[2]....
        /*004c*/ 	.word	0x000051c0


	//   ....[3]....
        /*0050*/ 	.word	0x00005e00


	//   ....[4]....
        /*0054*/ 	.word	0x000081a0


	//   ....[5]....
        /*0058*/ 	.word	0x00008de0


	//   ....[6]....
        /*005c*/ 	.word	0x0000b190


	//   ....[7]....
        /*0060*/ 	.word	0x0000bda0


	//----- nvinfo : EIATTR_EXIT_INSTR_OFFSETS
	.align		4
.L_3263:
        /*0064*/ 	.byte	0x04, 0x1c
        /*0066*/ 	.short	(.L_3265 - .L_3264)


	//   ....[0]....
.L_3264:
        /*0068*/ 	.word	0x00009090


	//   ....[1]....
        /*006c*/ 	.word	0x0000b320


	//   ....[2]....
        /*0070*/ 	.word	0x0000b360


	//   ....[3]....
        /*0074*/ 	.word	0x0000b3f0


	//   ....[4]....
        /*0078*/ 	.word	0x0000b420


	//   ....[5]....
        /*007c*/ 	.word	0x0000b450


	//   ....[6]....
        /*0080*/ 	.word	0x0000b4d0


	//   ....[7]....
        /*0084*/ 	.word	0x0000b500


	//   ....[8]....
        /*0088*/ 	.word	0x0000b590


	//   ....[9]....
        /*008c*/ 	.word	0x0000b5d0


	//   ....[10]....
        /*0090*/ 	.word	0x0000b610


	//   ....[11]....
        /*0094*/ 	.word	0x0000b6e0


	//   ....[12]....
        /*0098*/ 	.word	0x0000b840


	//   ....[13]....
        /*009c*/ 	.word	0x0000b9a0


	//   ....[14]....
        /*00a0*/ 	.word	0x0000baf0


	//   ....[15]....
        /*00a4*/ 	.word	0x0000bb20


	//   ....[16]....
        /*00a8*/ 	.word	0x0000bb50


	//   ....[17]....
        /*00ac*/ 	.word	0x0000bbf0


	//   ....[18]....
        /*00b0*/ 	.word	0x0000bc40


	//   ....[19]....
        /*00b4*/ 	.word	0x0000bdb0


	//   ....[20]....
        /*00b8*/ 	.word	0x0000beb0


	//   ....[21]....
        /*00bc*/ 	.word	0x0000bfe0


	//   ....[22]....
        /*00c0*/ 	.word	0x0000c010


	//----- nvinfo : EIATTR_MAX_THREADS
	.align		4
.L_3265:
        /*00c4*/ 	.byte	0x04, 0x05
        /*00c6*/ 	.short	(.L_3267 - .L_3266)
.L_3266:
        /*00c8*/ 	.word	0x00000080
        /*00cc*/ 	.word	0x00000001
        /*00d0*/ 	.word	0x00000001


	//----- nvinfo : EIATTR_CRS_STACK_SIZE
	.align		4
.L_3267:
        /*00d4*/ 	.byte	0x04, 0x1e
        /*00d6*/ 	.short	(.L_3269 - .L_3268)
.L_3268:
        /*00d8*/ 	.word	0x00000000


	//----- nvinfo : EIATTR_CBANK_PARAM_SIZE
	.align		4
.L_3269:
        /*00dc*/ 	.byte	0x03, 0x19
        /*00de*/ 	.short	0x0228


	//----- nvinfo : EIATTR_PARAM_CBANK
	.align		4
        /*00e0*/ 	.byte	0x04, 0x0a
        /*00e2*/ 	.short	(.L_3271 - .L_3270)
	.align		4
.L_3270:
        /*00e4*/ 	.word	index@(.nv.constant0._ZN2at6native18elementwise_kernelILi128ELi4EZNS0_15gpu_kernel_implINS0_13BUnaryFunctorIfffZZZNS0_21heaviside_kernel_cudaERNS_18TensorIteratorBaseEENKUlvE_clEvENKUlvE5_clEvEUlffE_EEEEvS5_RKT_EUliE_EEviT1_)
        /*00e8*/ 	.short	0x0380
        /*00ea*/ 	.short	0x0228


	//----- nvinfo : EIATTR_SW_WAR
	.align		4
.L_3271:
        /*00ec*/ 	.byte	0x04, 0x36
        /*00ee*/ 	.short	(.L_3273 - .L_3272)
.L_3272:
        /*00f0*/ 	.word	0x00000008
.L_3273:


//--------------------- .nv.info._ZN2at6native27unrolled_elementwise_kernelINS0_13BUnaryFunctorIfffZZZNS0_21heaviside_kernel_cudaERNS_18TensorIteratorBaseEENKUlvE_clEvENKUlvE5_clEvEUlffE_EESt5arrayIPcLm2EELi4E23TrivialOffsetCalculatorILi1EjESD_NS0_6memory12LoadWithCastILi1EEENSE_13StoreWithCastILi1EEEEEviT_T0_T2_T3_T4_T5_ --------------------------
	.section	.nv.info._ZN2at6native27unrolled_elementwise_kernelINS0_13BUnaryFunctorIfffZZZNS0_21heaviside_kernel_cudaERNS_18TensorIteratorBaseEENKUlvE_clEvENKUlvE5_clEvEUlffE_EESt5arrayIPcLm2EELi4E23TrivialOffsetCalculatorILi1EjESD_NS0_6memory12LoadWithCastILi1EEENSE_13StoreWithCastILi1EEEEEviT_T0_T2_T3_T4_T5_,"",@"SHT_CUDA_INFO"
	.sectionflags	@""
	.align	4


	//----- nvinfo : EIATTR_CUDA_API_VERSION
	.align		4
        /*0000*/ 	.byte	0x04, 0x37
        /*0002*/ 	.short	(.L_3275 - .L_3274)
.L_3274:
        /*0004*/ 	.word	0x00000082


	//----- nvinfo : EIATTR_KPARAM_INFO
	.align		4
.L_3275:
        /*0008*/ 	.byte	0x04, 0x17
        /*000a*/ 	.short	(.L_3277 - .L_3276)
.L_3276:
        /*000c*/ 	.word	0x00000000
        /*0010*/ 	.short	0x0006
        /*0012*/ 	.short	0x002c
        /*0014*/ 	.byte	0x00, 0xf0, 0x21, 0x00


	//----- nvinfo : EIATTR_KPARAM_INFO
	.align		4
.L_3277:
        /*0018*/ 	.byte	0x04, 0x17
        /*001a*/ 	.short	(.L_3279 - .L_3278)
.L_3278:
        /*001c*/ 	.word	0x00000000
        /*0020*/ 	.short	0x0005
        /*0022*/ 	.short	0x0024
        /*0024*/ 	.byte	0x00, 0xf0, 0x21, 0x00


	//----- nvinfo : EIATTR_KPARAM_INFO
	.align		4
.L_3279:
        /*0028*/ 	.byte	0x04, 0x17
        /*002a*/ 	.short	(.L_3281 - .L_3280)
.L_3280:
        /*002c*/ 	.word	0x00000000
        /*0030*/ 	.short	0x0004
        /*0032*/ 	.short	0x0021
        /*0034*/ 	.byte	0x00, 0xf0, 0x05, 0x00


	//----- nvinfo : EIATTR_KPARAM_INFO
	.align		4
.L_3281:
        /*0038*/ 	.byte	0x04, 0x17
        /*003a*/ 	.short	(.L_3283 - .L_3282)
.L_3282:
        /*003c*/ 	.word	0x00000000
        /*0040*/ 	.short	0x0003
        /*0042*/ 	.short	0x0020
        /*0044*/ 	.byte	0x00, 0xf0, 0x05, 0x00


	//----- nvinfo : EIATTR_KPARAM_INFO
	.align		4
.L_3283:
        /*0048*/ 	.byte	0x04, 0x17
        /*004a*/ 	.short	(.L_3285 - .L_3284)
.L_3284:
        /*004c*/ 	.word	0x00000000
        /*0050*/ 	.short	0x0002
        /*0052*/ 	.short	0x0010
        /*0054*/ 	.byte	0x00, 0xf0, 0x41, 0x00


	//----- nvinfo : EIATTR_KPARAM_INFO
	.align		4
.L_3285:
        /*0058*/ 	.byte	0x04, 0x17
        /*005a*/ 	.short	(.L_3287 - .L_3286)
.L_3286:
        /*005c*/ 	.word	0x00000000
        /*0060*/ 	.short	0x0001
        /*0062*/ 	.short	0x0004
        /*0064*/ 	.byte	0x00, 0xf0, 0x21, 0x00


	//----- nvinfo : EIATTR_KPARAM_INFO
	.align		4
.L_3287:
        /*0068*/ 	.byte	0x04, 0x17
        /*006a*/ 	.short	(.L_3289 - .L_3288)
.L_3288:
        /*006c*/ 	.word	0x00000000
        /*0070*/ 	.short	0x0000
        /*0072*/ 	.short	0x0000
        /*0074*/ 	.byte	0x00, 0xf0, 0x11, 0x00


	//----- nvinfo : EIATTR_SPARSE_MMA_MASK
	.align		4
.L_3289:
        /*0078*/ 	.byte	0x03, 0x50
        /*007a*/ 	.short	0x0000


	//----- nvinfo : EIATTR_MAXREG_COUNT
	.align		4
        /*007c*/ 	.byte	0x03, 0x1b
        /*007e*/ 	.short	0x00ff


	//----- nvinfo : EIATTR_EXTERNS
	.align		4
        /*0080*/ 	.byte	0x04, 0x0f
        /*0082*/ 	.short	(.L_3291 - .L_3290)


	//   ....[0]....
	.align		4
.L_3290:
        /*0084*/ 	.word	index@(__assertfail)


	//----- nvinfo : EIATTR_MERCURY_ISA_VERSION
	.align		4
.L_3291:
        /*0088*/ 	.byte	0x03, 0x5f
        /*008a*/ 	.short	0x0101


	//----- nvinfo : EIATTR_VRC_CTA_INIT_COUNT
	.align		4
        /*008c*/ 	.byte	0x02, 0x4a
	.zero		1
	.zero		1


	//----- nvinfo : EIATTR_SYSCALL_OFFSETS
	.align		4
        /*0090*/ 	.byte	0x04, 0x46
        /*0092*/ 	.short	(.L_3293 - .L_3292)


	//   ....[0]....
.L_3292:
        /*0094*/ 	.word	0x00000e60


	//   ....[1]....
        /*0098*/ 	.word	0x00001df0


	//   ....[2]....
        /*009c*/ 	.word	0x00002cf0


	//   ....[3]....
        /*00a0*/ 	.word	0x00003bc0


	//   ....[4]....
        /*00a4*/ 	.word	0x00004a40


	//   ....[5]....
        /*00a8*/ 	.word	0x00005790


	//   ....[6]....
        /*00ac*/ 	.word	0x00006610


	//   ....[7]....
        /*00b0*/ 	.word	0x00007470


	//----- nvinfo : EIATTR_EXIT_INSTR_OFFSETS
	.align		4
.L_3293:
        /*00b4*/ 	.byte	0x04, 0x1c
        /*00b6*/ 	.short	(.L_3295 - .L_3294)


	//   ....[0]....
.L_3294:
        /*00b8*/ 	.word	0x000068b0


	//   ....[1]....
        /*00bc*/ 	.word	0x000069f0


	//   ....[2]....
        /*00c0*/ 	.word	0x00006a30


	//   ....[3]....
        /*00c4*/ 	.word	0x00006ac0


	//   ....[4]....
        /*00c8*/ 	.word	0x00006af0


	//   ....[5]....
        /*00cc*/ 	.word	0x00006b20


	//   ....[6]....
        /*00d0*/ 	.word	0x00006ba0


	//   ....[7]....
        /*00d4*/ 	.word	0x00006bd0


	//   ....[8]....
        /*00d8*/ 	.word	0x00006c60


	//   ....[9]....
        /*00dc*/ 	.word	0x00006ca0


	//   ....[10]....
        /*00e0*/ 	.word	0x00006ce0


	//   ....[11]....
        /*00e4*/ 	.word	0x00006db0


	//   ....[12]....
        /*00e8*/ 	.word	0x00006f10


	//   ....[13]....
        /*00ec*/ 	.word	0x00007070


	//   ....[14]....
        /*00f0*/ 	.word	0x000071c0


	//   ....[15]....
        /*00f4*/ 	.word	0x000071f0


	//   ....[16]....
        /*00f8*/ 	.word	0x00007220


	//   ....[17]....
        /*00fc*/ 	.word	0x000072c0


	//   ....[18]....
        /*0100*/ 	.word	0x00007310


	//   ....[19]....
        /*0104*/ 	.word	0x00007480


	//   ....[20]....
        /*0108*/ 	.word	0x00007580


	//   ....[21]....
        /*010c*/ 	.word	0x000076b0


	//   ....[22]....
        /*0110*/ 	.word	0x000076e0


	//----- nvinfo : EIATTR_MAX_THREADS
	.align		4
.L_3295:
        /*0114*/ 	.byte	0x04, 0x05
        /*0116*/ 	.short	(.L_3297 - .L_3296)
.L_3296:
        /*0118*/ 	.word	0x00000080
        /*011c*/ 	.word	0x00000001
        /*0120*/ 	.word	0x00000001


	//----- nvinfo : EIATTR_CRS_STACK_SIZE
	.align		4
.L_3297:
        /*0124*/ 	.byte	0x04, 0x1e
        /*0126*/ 	.short	(.L_3299 - .L_3298)
.L_3298:
        /*0128*/ 	.word	0x00000000


	//----- nvinfo : EIATTR_CBANK_PARAM_SIZE
	.align		4
.L_3299:
        /*012c*/ 	.byte	0x03, 0x19
        /*012e*/ 	.short	0x0034


	//----- nvinfo : EIATTR_PARAM_CBANK
	.align		4
        /*0130*/ 	.byte	0x04, 0x0a
        /*0132*/ 	.short	(.L_3301 - .L_3300)
	.align		4
.L_3300:
        /*0134*/ 	.word	index@(.nv.constant0._ZN2at6native27unrolled_elementwise_kernelINS0_13BUnaryFunctorIfffZZZNS0_21heaviside_kernel_cudaERNS_18TensorIteratorBaseEENKUlvE_clEvENKUlvE5_clEvEUlffE_EESt5arrayIPcLm2EELi4E23TrivialOffsetCalculatorILi1EjESD_NS0_6memory12LoadWithCastILi1EEENSE_13StoreWithCastILi1EEEEEviT_T0_T2_T3_T4_T5_)
        /*0138*/ 	.short	0x0380
        /*013a*/ 	.short	0x0034


	//----- nvinfo : EIATTR_SW_WAR
	.align		4
.L_3301:
        /*013c*/ 	.byte	0x04, 0x36
        /*013e*/ 	.short	(.L_3303 - .L_3302)
.L_3302:
        /*0140*/ 	.word	0x00000008
.L_3303:


//--------------------- .nv.info._ZN2at6native18elementwise_kernelILi128ELi2EZNS0_22gpu_kernel_impl_nocastINS0_13BUnaryFunctorIfffZZZNS0_21heaviside_kernel_cudaERNS_18TensorIteratorBaseEENKUlvE_clEvENKUlvE5_clEvEUlffE_EEEEvS5_RKT_EUliE_EEviT1_ --------------------------
	.section	.nv.info._ZN2at6native18elementwise_kernelILi128ELi2EZNS0_22gpu_kernel_impl_nocastINS0_13BUnaryFunctorIfffZZZNS0_21heaviside_kernel_cudaERNS_18TensorIteratorBaseEENKUlvE_clEvENKUlvE5_clEvEUlffE_EEEEvS5_RKT_EUliE_EEviT1_,"",@"SHT_CUDA_INFO"
	.sectionflags	@""
	.align	4


	//----- nvinfo : EIATTR_CUDA_API_VERSION
	.align		4
        /*0000*/ 	.byte	0x04, 0x37
        /*0002*/ 	.short	(.L_3305 - .L_3304)
.L_3304:
        /*0004*/ 	.word	0x00000082


	//----- nvinfo : EIATTR_KPARAM_INFO
	.align		4
.L_3305:
        /*0008*/ 	.byte	0x04, 0x17
        /*000a*/ 	.short	(.L_3307 - .L_3306)
.L_3306:
        /*000c*/ 	.word	0x00000000
        /*0010*/ 	.short	0x0001
        /*0012*/ 	.short	0x0008
        /*0014*/ 	.byte	0x00, 0xf0, 0x61, 0x08


	//----- nvinfo : EIATTR_KPARAM_INFO
	.align		4
.L_3307:
        /*0018*/ 	.byte	0x04, 0x17
        /*001a*/ 	.short	(.L_3309 - .L_3308)
.L_3308:
        /*001c*/ 	.word	0x00000000
        /*0020*/ 	.short	0x0000
        /*0022*/ 	.short	0x0000
        /*0024*/ 	.byte	0x00, 0xf0, 0x11, 0x00


	//----- nvinfo : EIATTR_SPARSE_MMA_MASK
	.align		4
.L_3309:
        /*0028*/ 	.byte	0x03, 0x50
        /*002a*/ 	.short	0x0000


	//----- nvinfo : EIATTR_MAXREG_COUNT
	.align		4
        /*002c*/ 	.byte	0x03, 0x1b
        /*002e*/ 	.short	0x0080


	//----- nvinfo : EIATTR_MERCURY_ISA_VERSION
	.align		4
        /*0030*/ 	.byte	0x03, 0x5f
        /*0032*/ 	.short	0x0101


	//----- nvinfo : EIATTR_VRC_CTA_INIT_COUNT
	.align		4
        /*0034*/ 	.byte	0x02, 0x4a
	.zero		1
	.zero		1


	//----- nvinfo : EIATTR_EXIT_INSTR_OFFSETS
	.align		4
        /*0038*/ 	.byte	0x04, 0x1c
        /*003a*/ 	.short	(.L_3311 - .L_3310)


	//   ....[0]....
.L_3310:
        /*003c*/ 	.word	0x00000170


	//   ....[1]....
        /*0040*/ 	.word	0x000001f0


	//   ....[2]....
        /*0044*/ 	.word	0x000015e0


	//   ....[3]....
        /*0048*/ 	.word	0x00002930


	//----- nvinfo : EIATTR_MAX_THREADS
	.align		4
.L_3311:
        /*004c*/ 	.byte	0x04, 0x05
        /*004e*/ 	.short	(.L_3313 - .L_3312)
.L_3312:
        /*0050*/ 	.word	0x00000080
        /*0054*/ 	.word	0x00000001
        /*0058*/ 	.word	0x00000001


	//----- nvinfo : EIATTR_CRS_STACK_SIZE
	.align		4
.L_3313:
        /*005c*/ 	.byte	0x04, 0x1e
        /*005e*/ 	.short	(.L_3315 - .L_3314)
.L_3314:
        /*0060*/ 	.word	0x00000000


	//----- nvinfo : EIATTR_CBANK_PARAM_SIZE
	.align		4
.L_3315:
        /*0064*/ 	.byte	0x03, 0x19
        /*0066*/ 	.short	0x0220


	//----- nvinfo : EIATTR_PARAM_CBANK
	.align		4
        /*0068*/ 	.byte	0x04, 0x0a
        /*006a*/ 	.short	(.L_3317 - .L_3316)
	.align		4
.L_3316:
        /*006c*/ 	.word	index@(.nv.constant0._ZN2at6native18elementwise_kernelILi128ELi2EZNS0_22gpu_kernel_impl_nocastINS0_13BUnaryFunctorIfffZZZNS0_21heaviside_kernel_cudaERNS_18TensorIteratorBaseEENKUlvE_clEvENKUlvE5_clEvEUlffE_EEEEvS5_RKT_EUliE_EEviT1_)
        /*0070*/ 	.short	0x0380
        /*0072*/ 	.short	0x0220


	//----- nvinfo : EIATTR_SW_WAR
	.align		4
.L_3317:
        /*0074*/ 	.byte	0x04, 0x36
        /*0076*/ 	.short	(.L_3319 - .L_3318)
.L_3318:
        /*0078*/ 	.word	0x00000008
.L_3319:


//--------------------- .nv.info._ZN2at6native27unrolled_elementwise_kernelINS0_13BUnaryFunctorIfffZZZNS0_21heaviside_kernel_cudaERNS_18TensorIteratorBaseEENKUlvE_clEvENKUlvE5_clEvEUlffE_EESt5arrayIPcLm2EELi4E23TrivialOffsetCalculatorILi1EjESD_NS0_6memory15LoadWithoutCastENSE_16StoreWithoutCastEEEviT_T0_T2_T3_T4_T5_ --------------------------
	.section	.nv.info._ZN2at6native27unrolled_elementwise_kernelINS0_13BUnaryFunctorIfffZZZNS0_21heaviside_kernel_cudaERNS_18TensorIteratorBaseEENKUlvE_clEvENKUlvE5_clEvEUlffE_EESt5arrayIPcLm2EELi4E23TrivialOffsetCalculatorILi1EjESD_NS0_6memory15LoadWithoutCastENSE_16StoreWithoutCastEEEviT_T0_T2_T3_T4_T5_,"",@"SHT_CUDA_INFO"
	.sectionflags	@""
	.align	4


	//----- nvinfo : EIATTR_CUDA_API_VERSION
	.align		4
        /*0000*/ 	.byte	0x04, 0x37
        /*0002*/ 	.short	(.L_3321 - .L_3320)
.L_3320:
        /*0004*/ 	.word	0x00000082


	//----- nvinfo : EIATTR_KPARAM_INFO
	.align		4
.L_3321:
        /*0008*/ 	.byte	0x04, 0x17
        /*000a*/ 	.short	(.L_3323 - .L_3322)
.L_3322:
        /*000c*/ 	.word	0x00000000
        /*0010*/ 	.short	0x0006
        /*0012*/ 	.short	0x0023
        /*0014*/ 	.byte	0x00, 0xf0, 0x05, 0x00


	//----- nvinfo : EIATTR_KPARAM_INFO
	.align		4
.L_3323:
        /*0018*/ 	.byte	0x04, 0x17
        /*001a*/ 	.short	(.L_3325 - .L_3324)
.L_3324:
        /*001c*/ 	.word	0x00000000
        /*0020*/ 	.short	0x0005
        /*0022*/ 	.short	0x0022
        /*0024*/ 	.byte	0x00, 0xf0, 0x05, 0x00


	//----- nvinfo : EIATTR_KPARAM_INFO
	.align		4
.L_3325:
        /*0028*/ 	.byte	0x04, 0x17
        /*002a*/ 	.short	(.L_3327 - .L_3326)
.L_3326:
        /*002c*/ 	.word	0x00000000
        /*0030*/ 	.short	0x0004
        /*0032*/ 	.short	0x0021
        /*0034*/ 	.byte	0x00, 0xf0, 0x05, 0x00


	//----- nvinfo : EIATTR_KPARAM_INFO
	.align		4
.L_3327:
        /*0038*/ 	.byte	0x04, 0x17
        /*003a*/ 	.short	(.L_3329 - .L_3328)
.L_3328:
        /*003c*/ 	.word	0x00000000
        /*0040*/ 	.short	0x0003
        /*0042*/ 	.short	0x0020
        /*0044*/ 	.byte	0x00, 0xf0, 0x05, 0x00


	//----- nvinfo : EIATTR_KPARAM_INFO
	.align		4
.L_3329:
        /*0048*/ 	.byte	0x04, 0x17
        /*004a*/ 	.short	(.L_3331 - .L_3330)
.L_3330:
        /*004c*/ 	.word	0x00000000
        /*0050*/ 	.short	0x0002
        /*0052*/ 	.short	0x0010
        /*0054*/ 	.byte	0x00, 0xf0, 0x41, 0x00


	//----- nvinfo : EIATTR_KPARAM_INFO
	.align		4
.L_3331:
        /*0058*/ 	.byte	0x04, 0x17
        /*005a*/ 	.short	(.L_3333 - .L_3332)
.L_3332:
        /*005c*/ 	.word	0x00000000
        /*0060*/ 	.short	0x0001
        /*0062*/ 	.short	0x0004
        /*0064*/ 	.byte	0x00, 0xf0, 0x21, 0x00


	//----- nvinfo : EIATTR_KPARAM_INFO
	.align		4
.L_3333:
        /*0068*/ 	.byte	0x04, 0x17
        /*006a*/ 	.short	(.L_3335 - .L_3334)
.L_3334:
        /*006c*/ 	.word	0x00000000
        /*0070*/ 	.short	0x0000
        /*0072*/ 	.short	0x0000
        /*0074*/ 	.byte	0x00, 0xf0, 0x11, 0x00


	//----- nvinfo : EIATTR_SPARSE_MMA_MASK
	.align		4
.L_3335:
        /*0078*/ 	.byte	0x03, 0x50
        /*007a*/ 	.short	0x0000


	//----- nvinfo : EIATTR_MAXREG_COUNT
	.align		4
        /*007c*/ 	.byte	0x03, 0x1b
        /*007e*/ 	.short	0x00ff


	//----- nvinfo : EIATTR_MERCURY_ISA_VERSION
	.align		4
        /*0080*/ 	.byte	0x03, 0x5f
        /*0082*/ 	.short	0x0101


	//----- nvinfo : EIATTR_VRC_CTA_INIT_COUNT
	.align		4
        /*0084*/ 	.byte	0x02, 0x4a
	.zero		1
	.zero		1


	//----- nvinfo : EIATTR_EXIT_INSTR_OFFSETS
	.align		4
        /*0088*/ 	.byte	0x04, 0x1c
        /*008a*/ 	.short	(.L_3337 - .L_3336)


	//   ....[0]....
.L_3336:
        /*008c*/ 	.word	0x00000480


	//   ....[1]....
        /*0090*/ 	.word	0x000004d0


	//----- nvinfo : EIATTR_MAX_THREADS
	.align		4
.L_3337:
        /*0094*/ 	.byte	0x04, 0x05
        /*0096*/ 	.short	(.L_3339 - .L_3338)
.L_3338:
        /*0098*/ 	.word	0x00000080
        /*009c*/ 	.word	0x00000001
        /*00a0*/ 	.word	0x00000001


	//----- nvinfo : EIATTR_CRS_STACK_SIZE
	.align		4
.L_3339:
        /*00a4*/ 	.byte	0x04, 0x1e
        /*00a6*/ 	.short	(.L_3341 - .L_3340)
.L_3340:
        /*00a8*/ 	.word	0x00000000


	//----- nvinfo : EIATTR_CBANK_PARAM_SIZE
	.align		4
.L_3341:
        /*00ac*/ 	.byte	0x03, 0x19
        /*00ae*/ 	.short	0x0024


	//----- nvinfo : EIATTR_PARAM_CBANK
	.align		4
        /*00b0*/ 	.byte	0x04, 0x0a
        /*00b2*/ 	.short	(.L_3343 - .L_3342)
	.align		4
.L_3342:
        /*00b4*/ 	.word	index@(.nv.constant0._ZN2at6native27unrolled_elementwise_kernelINS0_13BUnaryFunctorIfffZZZNS0_21heaviside_kernel_cudaERNS_18TensorIteratorBaseEENKUlvE_clEvENKUlvE5_clEvEUlffE_EESt5arrayIPcLm2EELi4E23TrivialOffsetCalculatorILi1EjESD_NS0_6memory15LoadWithoutCastENSE_16StoreWithoutCastEEEviT_T0_T2_T3_T4_T5_)
        /*00b8*/ 	.short	0x0380
        /*00ba*/ 	.short	0x0024


	//----- nvinfo : EIATTR_SW_WAR
	.align		4
.L_3343:
        /*00bc*/ 	.byte	0x04, 0x36
        /*00be*/ 	.short	(.L_3345 - .L_3344)
.L_3344:
        /*00c0*/ 	.word	0x00000008
.L_3345:


//--------------------- .nv.info._ZN2at6native29vectorized_elementwise_kernelILi2ENS0_13BUnaryFunctorIfffZZZNS0_21heaviside_kernel_cudaERNS_18TensorIteratorBaseEENKUlvE_clEvENKUlvE5_clEvEUlffE_EESt5arrayIPcLm2EEEEviT0_T1_ --------------------------
	.section	.nv.info._ZN2at6native29vectorized_elementwise_kernelILi2ENS0_13BUnaryFunctorIfffZZZNS0_21heaviside_kernel_cudaERNS_18TensorIteratorBaseEENKUlvE_clEvENKUlvE5_clEvEUlffE_EESt5arrayIPcLm2EEEEviT0_T1_,"",@"SHT_CUDA_INFO"
	.sectionflags	@""
	.align	4


	//----- nvinfo : EIATTR_CUDA_API_VERSION
	.align		4
        /*0000*/ 	.byte	0x04, 0x37
        /*0002*/ 	.short	(.L_3347 - .L_3346)
.L_3346:
        /*0004*/ 	.word	0x00000082


	//----- nvinfo : EIATTR_KPARAM_INFO
	.align		4
.L_3347:
        /*0008*/ 	.byte	0x04, 0x17
        /*000a*/ 	.short	(.L_3349 - .L_3348)
.L_3348:
        /*000c*/ 	.word	0x00000000
        /*0010*/ 	.short	0x0002
        /*0012*/ 	.short	0x0010
        /*0014*/ 	.byte	0x00, 0xf0, 0x41, 0x00


	//----- nvinfo : EIATTR_KPARAM_INFO
	.align		4
.L_3349:
        /*0018*/ 	.byte	0x04, 0x17
        /*001a*/ 	.short	(.L_3351 - .L_3350)
.L_3350:
        /*001c*/ 	.word	0x00000000
        /*0020*/ 	.short	0x0001
        /*0022*/ 	.short	0x0004
        /*0024*/ 	.byte	0x00, 0xf0, 0x21, 0x00


	//----- nvinfo : EIATTR_KPARAM_INFO
	.align		4
.L_3351:
        /*0028*/ 	.byte	0x04, 0x17
        /*002a*/ 	.short	(.L_3353 - .L_3352)
.L_3352:
        /*002c*/ 	.word	0x00000000
        /*0030*/ 	.short	0x0000
        /*0032*/ 	.short	0x0000
        /*0034*/ 	.byte	0x00, 0xf0, 0x11, 0x00


	//----- nvinfo : EIATTR_SPARSE_MMA_MASK
	.align		4
.L_3353:
        /*0038*/ 	.byte	0x03, 0x50
        /*003a*/ 	.short	0x0000


	//----- nvinfo : EIATTR_MAXREG_COUNT
	.align		4
        /*003c*/ 	.byte	0x03, 0x1b
        /*003e*/ 	.short	0x00ff


	//----- nvinfo : EIATTR_MERCURY_ISA_VERSION
	.align		4
        /*0040*/ 	.byte	0x03, 0x5f
        /*0042*/ 	.short	0x0101


	//----- nvinfo : EIATTR_VRC_CTA_INIT_COUNT
	.align		4
        /*0044*/ 	.byte	0x02, 0x4a
	.zero		1
	.zero		1


	//----- nvinfo : EIATTR_EXIT_INSTR_OFFSETS
	.align		4
        /*0048*/ 	.byte	0x04, 0x1c
        /*004a*/ 	.short	(.L_3355 - .L_3354)


	//   ....[0]....
.L_3354:
        /*004c*/ 	.word	0x000008e0


	//   ....[1]....
        /*0050*/ 	.word	0x00000930


	//   ....[2]....
        /*0054*/ 	.word	0x00000bb0


	//----- nvinfo : EIATTR_MAX_THREADS
	.align		4
.L_3355:
        /*0058*/ 	.byte	0x04, 0x05
        /*005a*/ 	.short	(.L_3357 - .L_3356)
.L_3356:
        /*005c*/ 	.word	0x00000080
        /*0060*/ 	.word	0x00000001
        /*0064*/ 	.word	0x00000001


	//----- nvinfo : EIATTR_CRS_STACK_SIZE
	.align		4
.L_3357:
        /*0068*/ 	.byte	0x04, 0x1e
        /*006a*/ 	.short	(.L_3359 - .L_3358)
.L_3358:
        /*006c*/ 	.word	0x00000000


	//----- nvinfo : EIATTR_CBANK_PARAM_SIZE
	.align		4
.L_3359:
        /*0070*/ 	.byte	0x03, 0x19
        /*0072*/ 	.short	0x0020


	//----- nvinfo : EIATTR_PARAM_CBANK
	.align		4
        /*0074*/ 	.byte	0x04, 0x0a
        /*0076*/ 	.short	(.L_3361 - .L_3360)
	.align		4
.L_3360:
        /*0078*/ 	.word	index@(.nv.constant0._ZN2at6native29vectorized_elementwise_kernelILi2ENS0_13BUnaryFunctorIfffZZZNS0_21heaviside_kernel_cudaERNS_18TensorIteratorBaseEENKUlvE_clEvENKUlvE5_clEvEUlffE_EESt5arrayIPcLm2EEEEviT0_T1_)
        /*007c*/ 	.short	0x0380
        /*007e*/ 	.short	0x0020


	//----- nvinfo : EIATTR_SW_WAR
	.align		4
.L_3361:
        /*0080*/ 	.byte	0x04, 0x36
        /*0082*/ 	.short	(.L_3363 - .L_3362)
.L_3362:
        /*0084*/ 	.word	0x00000008
.L_3363:


//--------------------- .nv.info._ZN2at6native29vectorized_elementwise_kernelILi4ENS0_13BUnaryFunctorIfffZZZNS0_21heaviside_kernel_cudaERNS_18TensorIteratorBaseEENKUlvE_clEvENKUlvE5_clEvEUlffE_EESt5arrayIPcLm2EEEEviT0_T1_ --------------------------
	.section	.nv.info._ZN2at6native29vectorized_elementwise_kernelILi4ENS0_13BUnaryFunctorIfffZZZNS0_21heaviside_kernel_cudaERNS_18TensorIteratorBaseEENKUlvE_clEvENKUlvE5_clEvEUlffE_EESt5arrayIPcLm2EEEEviT0_T1_,"",@"SHT_CUDA_INFO"
	.sectionflags	@""
	.align	4


	//----- nvinfo : EIATTR_CUDA_API_VERSION
	.align		4
        /*0000*/ 	.byte	0x04, 0x37
        /*0002*/ 	.short	(.L_3365 - .L_3364)
.L_3364:
        /*0004*/ 	.word	0x00000082


	//----- nvinfo : EIATTR_KPARAM_INFO
	.align		4
.L_3365:
        /*0008*/ 	.byte	0x04, 0x17
        /*000a*/ 	.short	(.L_3367 - .L_3366)
.L_3366:
        /*000c*/ 	.word	0x00000000
        /*0010*/ 	.short	0x0002
        /*0012*/ 	.short	0x0010
        /*0014*/ 	.byte	0x00, 0xf0, 0x41, 0x00


	//----- nvinfo : EIATTR_KPARAM_INFO
	.align		4
.L_3367:
        /*0018*/ 	.byte	0x04, 0x17
        /*001a*/ 	.short	(.L_3369 - .L_3368)
.L_3368:
        /*001c*/ 	.word	0x00000000
        /*0020*/ 	.short	0x0001
        /*0022*/ 	.short	0x0004
        /*0024*/ 	.byte	0x00, 0xf0, 0x21, 0x00


	//----- nvinfo : EIATTR_KPARAM_INFO
	.align		4
.L_3369:
        /*0028*/ 	.byte	0x04, 0x17
        /*002a*/ 	.short	(.L_3371 - .L_3370)
.L_3370:
        /*002c*/ 	.word	0x00000000
        /*0030*/ 	.short	0x0000
        /*0032*/ 	.short	0x0000
        /*0034*/ 	.byte	0x00, 0xf0, 0x11, 0x00


	//----- nvinfo : EIATTR_SPARSE_MMA_MASK
	.align		4
.L_3371:
        /*0038*/ 	.byte	0x03, 0x50
        /*003a*/ 	.short	0x0000


	//----- nvinfo : EIATTR_MAXREG_COUNT
	.align		4
        /*003c*/ 	.byte	0x03, 0x1b
        /*003e*/ 	.short	0x00ff


	//----- nvinfo : EIATTR_MERCURY_ISA_VERSION
	.align		4
        /*0040*/ 	.byte	0x03, 0x5f
        /*0042*/ 	.short	0x0101


	//----- nvinfo : EIATTR_VRC_CTA_INIT_COUNT
	.align		4
        /*0044*/ 	.byte	0x02, 0x4a
	.zero		1
	.zero		1


	//----- nvinfo : EIATTR_EXIT_INSTR_OFFSETS
	.align		4
        /*0048*/ 	.byte	0x04, 0x1c
        /*004a*/ 	.short	(.L_3373 - .L_3372)


	//   ....[0]....
.L_3372:
        /*004c*/ 	.word	0x000008e0


	//   ....[1]....
        /*0050*/ 	.word	0x00000930


	//   ....[2]....
        /*0054*/ 	.word	0x00000b70


	//----- nvinfo : EIATTR_MAX_THREADS
	.align		4
.L_3373:
        /*0058*/ 	.byte	0x04, 0x05
        /*005a*/ 	.short	(.L_3375 - .L_3374)
.L_3374:
        /*005c*/ 	.word	0x00000080
        /*0060*/ 	.word	0x00000001
        /*0064*/ 	.word	0x00000001


	//----- nvinfo : EIATTR_CRS_STACK_SIZE
	.align		4
.L_3375:
        /*0068*/ 	.byte	0x04, 0x1e
        /*006a*/ 	.short	(.L_3377 - .L_3376)
.L_3376:
        /*006c*/ 	.word	0x00000000


	//----- nvinfo : EIATTR_CBANK_PARAM_SIZE
	.align		4
.L_3377:
        /*0070*/ 	.byte	0x03, 0x19
        /*0072*/ 	.short	0x0020


	//----- nvinfo : EIATTR_PARAM_CBANK
	.align		4
        /*0074*/ 	.byte	0x04, 0x0a
        /*0076*/ 	.short	(.L_3379 - .L_3378)
	.align		4
.L_3378:
        /*0078*/ 	.word	index@(.nv.constant0._ZN2at6native29vectorized_elementwise_kernelILi4ENS0_13BUnaryFunctorIfffZZZNS0_21heaviside_kernel_cudaERNS_18TensorIteratorBaseEENKUlvE_clEvENKUlvE5_clEvEUlffE_EESt5arrayIPcLm2EEEEviT0_T1_)
        /*007c*/ 	.short	0x0380
        /*007e*/ 	.short	0x0020


	//----- nvinfo : EIATTR_SW_WAR
	.align		4
.L_3379:
        /*0080*/ 	.byte	0x04, 0x36
        /*0082*/ 	.short	(.L_3381 - .L_3380)
.L_3380:
        /*0084*/ 	.word	0x00000008
.L_3381:


//--------------------- .nv.info._ZN2at6native29vectorized_elementwise_kernelILi8ENS0_13BUnaryFunctorIfffZZZNS0_21heaviside_kernel_cudaERNS_18TensorIteratorBaseEENKUlvE_clEvENKUlvE5_clEvEUlffE_EESt5arrayIPcLm2EEEEviT0_T1_ --------------------------
	.section	.nv.info._ZN2at6native29vectorized_elementwise_kernelILi8ENS0_13BUnaryFunctorIfffZZZNS0_21heaviside_kernel_cudaERNS_18TensorIteratorBaseEENKUlvE_clEvENKUlvE5_clEvEUlffE_EESt5arrayIPcLm2EEEEviT0_T1_,"",@"SHT_CUDA_INFO"
	.sectionflags	@""
	.align	4


	//----- nvinfo : EIATTR_CUDA_API_VERSION
	.align		4
        /*0000*/ 	.byte	0x04, 0x37
        /*0002*/ 	.short	(.L_3383 - .L_3382)
.L_3382:
        /*0004*/ 	.word	0x00000082


	//----- nvinfo : EIATTR_KPARAM_INFO
	.align		4
.L_3383:
        /*0008*/ 	.byte	0x04, 0x17
        /*000a*/ 	.short	(.L_3385 - .L_3384)
.L_3384:
        /*000c*/ 	.word	0x00000000
        /*0010*/ 	.short	0x0002
        /*0012*/ 	.short	0x0010
        /*0014*/ 	.byte	0x00, 0xf0, 0x41, 0x00


	//----- nvinfo : EIATTR_KPARAM_INFO
	.align		4
.L_3385:
        /*0018*/ 	.byte	0x04, 0x17
        /*001a*/ 	.short	(.L_3387 - .L_3386)
.L_3386:
        /*001c*/ 	.word	0x00000000
        /*0020*/ 	.short	0x0001
        /*0022*/ 	.short	0x0004
        /*0024*/ 	.byte	0x00, 0xf0, 0x21, 0x00


	//----- nvinfo : EIATTR_KPARAM_INFO
	.align		4
.L_3387:
        /*0028*/ 	.byte	0x04, 0x17
        /*002a*/ 	.short	(.L_3389 - .L_3388)
.L_3388:
        /*002c*/ 	.word	0x00000000
        /*0030*/ 	.short	0x0000
        /*0032*/ 	.short	0x0000
        /*0034*/ 	.byte	0x00, 0xf0, 0x11, 0x00


	//----- nvinfo : EIATTR_SPARSE_MMA_MASK
	.align		4
.L_3389:
        /*0038*/ 	.byte	0x03, 0x50
        /*003a*/ 	.short	0x0000


	//----- nvinfo : EIATTR_MAXREG_COUNT
	.align		4
        /*003c*/ 	.byte	0x03, 0x1b
        /*003e*/ 	.short	0x00ff


	//----- nvinfo : EIATTR_MERCURY_ISA_VERSION
	.align		4
        /*0040*/ 	.byte	0x03, 0x5f
        /*0042*/ 	.short	0x0101


	//----- nvinfo : EIATTR_VRC_CTA_INIT_COUNT
	.align		4
        /*0044*/ 	.byte	0x02, 0x4a
	.zero		1
	.zero		1


	//----- nvinfo : EIATTR_EXIT_INSTR_OFFSETS
	.align		4
        /*0048*/ 	.byte	0x04, 0x1c
        /*004a*/ 	.short	(.L_3391 - .L_3390)


	//   ....[0]....
.L_3390:
        /*004c*/ 	.word	0x00000010


	//----- nvinfo : EIATTR_MAX_THREADS
	.align		4
.L_3391:
        /*0050*/ 	.byte	0x04, 0x05
        /*0052*/ 	.short	(.L_3393 - .L_3392)
.L_3392:
        /*0054*/ 	.word	0x00000080
        /*0058*/ 	.word	0x00000001
        /*005c*/ 	.word	0x00000001


	//----- nvinfo : EIATTR_CBANK_PARAM_SIZE
	.align		4
.L_3393:
        /*0060*/ 	.byte	0x03, 0x19
        /*0062*/ 	.short	0x0020


	//----- nvinfo : EIATTR_PARAM_CBANK
	.align		4
        /*0064*/ 	.byte	0x04, 0x0a
        /*0066*/ 	.short	(.L_3395 - .L_3394)
	.align		4
.L_3394:
        /*0068*/ 	.word	index@(.nv.constant0._ZN2at6native29vectorized_elementwise_kernelILi8ENS0_13BUnaryFunctorIfffZZZNS0_21heaviside_kernel_cudaERNS_18TensorIteratorBaseEENKUlvE_clEvENKUlvE5_clEvEUlffE_EESt5arrayIPcLm2EEEEviT0_T1_)
        /*006c*/ 	.short	0x0380
        /*006e*/ 	.short	0x0020


	//----- nvinfo : EIATTR_SW_WAR
	.align		4
.L_3395:
        /*0070*/ 	.byte	0x04, 0x36
        /*0072*/ 	.short	(.L_3397 - .L_3396)
.L_3396:
        /*0074*/ 	.word	0x00000008
.L_3397:


//--------------------- .nv.info._ZN2at6native18elementwise_kernelILi128ELi4EZNS0_15gpu_kernel_implINS0_13AUnaryFunctorIfffZZZNS0_21heaviside_kernel_cudaERNS_18TensorIteratorBaseEENKUlvE_clEvENKUlvE5_clEvEUlffE_EEEEvS5_RKT_EUliE_EEviT1_ --------------------------
	.section	.nv.info._ZN2at6native18elementwise_kernelILi128ELi4EZNS0_15gpu_kernel_implINS0_13AUnaryFunctorIfffZZZNS0_21heaviside_kernel_cudaERNS_18TensorIteratorBaseEENKUlvE_clEvENKUlvE5_clEvEUlffE_EEEEvS5_RKT_EUliE_EEviT1_,"",@"SHT_CUDA_INFO"
	.sectionflags	@""
	.align	4


	//----- nvinfo : EIATTR_CUDA_API_VERSION
	.align		4
        /*0000*/ 	.byte	0x04, 0x37
        /*0002*/ 	.short	(.L_3399 - .L_3398)
.L_3398:
        /*0004*/ 	.word	0x00000082


	//----- nvinfo : EIATTR_KPARAM_INFO
	.align		4
.L_3399:
        /*0008*/ 	.byte	0x04, 0x17
        /*000a*/ 	.short	(.L_3401 - .L_3400)
.L_3400:
        /*000c*/ 	.word	0x00000000
        /*0010*/ 	.short	0x0001
        /*0012*/ 	.short	0x0008
        /*0014*/ 	.byte	0x00, 0xf0, 0x81, 0x08


	//----- nvinfo : EIATTR_KPARAM_INFO
	.align		4
.L_3401:
        /*0018*/ 	.byte	0x04, 0x17
        /*001a*/ 	.short	(.L_3403 - .L_3402)
.L_3402:
        /*001c*/ 	.word	0x00000000
        /*0020*/ 	.short	0x0000
        /*0022*/ 	.short	0x0000
        /*0024*/ 	.byte	0x00, 0xf0, 0x11, 0x00


	//----- nvinfo : EIATTR_SPARSE_MMA_MASK
	.align		4
.L_3403:
        /*0028*/ 	.byte	0x03, 0x50
        /*002a*/ 	.short	0x0000


	//----- nvinfo : EIATTR_MAXREG_COUNT
	.align		4
        /*002c*/ 	.byte	0x03, 0x1b
        /*002e*/ 	.short	0x0080


	//----- nvinfo : EIATTR_EXTERNS
	.align		4
        /*0030*/ 	.byte	0x04, 0x0f
        /*0032*/ 	.short	(.L_3405 - .L_3404)


	//   ....[0]....
	.align		4
.L_3404:
        /*0034*/ 	.word	index@(__assertfail)


	//----- nvinfo : EIATTR_MERCURY_ISA_VERSION
	.align		4
.L_3405:
        /*0038*/ 	.byte	0x03, 0x5f
        /*003a*/ 	.short	0x0101


	//----- nvinfo : EIATTR_VRC_CTA_INIT_COUNT
	.align		4
        /*003c*/ 	.byte	0x02, 0x4a
	.zero		1
	.zero		1


	//----- nvinfo : EIATTR_SYSCALL_OFFSETS
	.align		4
        /*0040*/ 	.byte	0x04, 0x46
        /*0042*/ 	.short	(.L_3407 - .L_3406)


	//   ....[0]....
.L_3406:
        /*0044*/ 	.word	0x00002170


	//   ....[1]....
        /*0048*/ 	.word	0x00002f50


	//   ....[2]....
        /*004c*/ 	.word	0x000051e0


	//   ....[3]....
        /*0050*/ 	.word	0x00005e20


	//   ....[4]....
        /*0054*/ 	.word	0x000081c0


	//   ....[5]....
        /*0058*/ 	.word	0x00008e00


	//   ....[6]....
        /*005c*/ 	.word	0x0000b1b0


	//   ....[7]....
        /*0060*/ 	.word	0x0000bdc0


	//----- nvinfo : EIATTR_EXIT_INSTR_OFFSETS
	.align		4
.L_3407:
        /*0064*/ 	.byte	0x04, 0x1c
        /*0066*/ 	.short	(.L_3409 - .L_3408)


	//   ....[0]....
.L_3408:
        /*0068*/ 	.word	0x000090b0


	//   ....[1]....
        /*006c*/ 	.word	0x0000b340


	//   ....[2]....
        /*0070*/ 	.word	0x0000b380


	//   ....[3]....
        /*0074*/ 	.word	0x0000b410


	//   ....[4]....
        /*0078*/ 	.word	0x0000b440


	//   ....[5]....
        /*007c*/ 	.word	0x0000b470


	//   ....[6]....
        /*0080*/ 	.word	0x0000b4f0


	//   ....[7]....
        /*0084*/ 	.word	0x0000b520


	//   ....[8]....
        /*0088*/ 	.word	0x0000b5b0


	//   ....[9]....
        /*008c*/ 	.word	0x0000b5f0


	//   ....[10]....
        /*0090*/ 	.word	0x0000b630


	//   ....[11]....
        /*0094*/ 	.word	0x0000b700


	//   ....[12]....
        /*0098*/ 	.word	0x0000b860


	//   ....[13]....
        /*009c*/ 	.word	0x0000b9c0


	//   ....[14]....
        /*00a0*/ 	.word	0x0000bb10


	//   ....[15]....
        /*00a4*/ 	.word	0x0000bb40


	//   ....[16]....
        /*00a8*/ 	.word	0x0000bb70


	//   ....[17]....
        /*00ac*/ 	.word	0x0000bc10


	//   ....[18]....
        /*00b0*/ 	.word	0x0000bc60


	//   ....[19]....
        /*00b4*/ 	.word	0x0000bdd0


	//   ....[20]....
        /*00b8*/ 	.word	0x0000bed0


	//   ....[21]....
        /*00bc*/ 	.word	0x0000c000


	//   ....[22]....
        /*00c0*/ 	.word	0x0000c030


	//----- nvinfo : EIATTR_MAX_THREADS
	.align		4
.L_3409:
        /*00c4*/ 	.byte	0x04, 0x05
        /*00c6*/ 	.short	(.L_3411 - .L_3410)
.L_3410:
        /*00c8*/ 	.word	0x00000080
        /*00cc*/ 	.word	0x00000001
        /*00d0*/ 	.word	0x00000001


	//----- nvinfo : EIATTR_CRS_STACK_SIZE
	.align		4
.L_3411:
        /*00d4*/ 	.byte	0x04, 0x1e
        /*00d6*/ 	.short	(.L_3413 - .L_3412)
.L_3412:
        /*00d8*/ 	.word	0x00000000


	//----- nvinfo : EIATTR_CBANK_PARAM_SIZE
	.align		4
.L_3413:
        /*00dc*/ 	.byte	0x03, 0x19
        /*00de*/ 	.short	0x0228


	//----- nvinfo : EIATTR_PARAM_CBANK
	.align		4
        /*00e0*/ 	.byte	0x04, 0x0a
        /*00e2*/ 	.short	(.L_3415 - .L_3414)
	.align		4
.L_3414:
        /*00e4*/ 	.word	index@(.nv.constant0._ZN2at6native18elementwise_kernelILi128ELi4EZNS0_15gpu_kernel_implINS0_13AUnaryFunctorIfffZZZNS0_21heaviside_kernel_cudaERNS_18TensorIteratorBaseEENKUlvE_clEvENKUlvE5_clEvEUlffE_EEEEvS5_RKT_EUliE_EEviT1_)
        /*00e8*/ 	.short	0x0380
        /*00ea*/ 	.short	0x0228


	//----- nvinfo : EIATTR_SW_WAR
	.align		4
.L_3415:
        /*00ec*/ 	.byte	0x04, 0x36
        /*00ee*/ 	.short	(.L_3417 - .L_3416)
.L_3416:
        /*00f0*/ 	.word	0x00000008
.L_3417:


//--------------------- .nv.info._ZN2at6native27unrolled_elementwise_kernelINS0_13AUnaryFunctorIfffZZZNS0_21heaviside_kernel_cudaERNS_18TensorIteratorBaseEENKUlvE_clEvENKUlvE5_clEvEUlffE_EESt5arrayIPcLm2EELi4E23TrivialOffsetCalculatorILi1EjESD_NS0_6memory12LoadWithCastILi1EEENSE_13StoreWithCastILi1EEEEEviT_T0_T2_T3_T4_T5_ --------------------------
	.section	.nv.info._ZN2at6native27unrolled_elementwise_kernelINS0_13AUnaryFunctorIfffZZZNS0_21heaviside_kernel_cudaERNS_18TensorIteratorBaseEENKUlvE_clEvENKUlvE5_clEvEUlffE_EESt5arrayIPcLm2EELi4E23TrivialOffsetCalculatorILi1EjESD_NS0_6memory12LoadWithCastILi1EEENSE_13StoreWithCastILi1EEEEEviT_T0_T2_T3_T4_T5_,"",@"SHT_CUDA_INFO"
	.sectionflags	@""
	.align	4


	//----- nvinfo : EIATTR_CUDA_API_VERSION
	.align		4
        /*0000*/ 	.byte	0x04, 0x37
        /*0002*/ 	.short	(.L_3419 - .L_3418)
.L_3418:
        /*0004*/ 	.word	0x00000082


	//----- nvinfo : EIATTR_KPARAM_INFO
	.align		4
.L_3419:
        /*0008*/ 	.byte	0x04, 0x17
        /*000a*/ 	.short	(.L_3421 - .L_3420)
.L_3420:
        /*000c*/ 	.word	0x00000000
        /*0010*/ 	.short	0x0006
        /*0012*/ 	.short	0x002c
        /*0014*/ 	.byte	0x00, 0xf0, 0x21, 0x00


	//----- nvinfo : EIATTR_KPARAM_INFO
	.align		4
.L_3421:
        /*0018*/ 	.byte	0x04, 0x17
        /*001a*/ 	.short	(.L_3423 - .L_3422)
.L_3422:
        /*001c*/ 	.word	0x00000000
        /*0020*/ 	.short	0x0005
        /*0022*/ 	.short	0x0024
        /*0024*/ 	.byte	0x00, 0xf0, 0x21, 0x00


	//----- nvinfo : EIATTR_KPARAM_INFO
	.align		4
.L_3423:
        /*0028*/ 	.byte	0x04, 0x17
        /*002a*/ 	.short	(.L_3425 - .L_3424)
.L_3424:
        /*002c*/ 	.word	0x00000000
        /*0030*/ 	.short	0x0004
        /*0032*/ 	.short	0x0021
        /*0034*/ 	.byte	0x00, 0xf0, 0x05, 0x00


	//----- nvinfo : EIATTR_KPARAM_INFO
	.align		4
.L_3425:
        /*0038*/ 	.byte	0x04, 0x17
        /*003a*/ 	.short	(.L_3427 - .L_3426)
.L_3426:
        /*003c*/ 	.word	0x00000000
        /*0040*/ 	.short	0x0003
        /*0042*/ 	.short	0x0020
        /*0044*/ 	.byte	0x00, 0xf0, 0x05, 0x00


	//----- nvinfo : EIATTR_KPARAM_INFO
	.align		4
.L_3427:
        /*0048*/ 	.byte	0x04, 0x17
        /*004a*/ 	.short	(.L_3429 - .L_3428)
.L_3428:
        /*004c*/ 	.word	0x00000000
        /*0050*/ 	.short	0x0002
        /*0052*/ 	.short	0x0010
        /*0054*/ 	.byte	0x00, 0xf0, 0x41, 0x00


	//----- nvinfo : EIATTR_KPARAM_INFO
	.align		4
.L_3429:
        /*0058*/ 	.byte	0x04, 0x17
        /*005a*/ 	.short	(.L_3431 - .L_3430)
.L_3430:
        /*005c*/ 	.word	0x00000000
        /*0060*/ 	.short	0x0001
        /*0062*/ 	.short	0x0004
        /*0064*/ 	.byte	0x00, 0xf0, 0x21, 0x00


	//----- nvinfo : EIATTR_KPARAM_INFO
	.align		4
.L_3431:
        /*0068*/ 	.byte	0x04, 0x17
        /*006a*/ 	.short	(.L_3433 - .L_3432)
.L_3432:
        /*006c*/ 	.word	0x00000000
        /*0070*/ 	.short	0x0000
        /*0072*/ 	.short	0x0000
        /*0074*/ 	.byte	0x00, 0xf0, 0x11, 0x00


	//----- nvinfo : EIATTR_SPARSE_MMA_MASK
	.align		4
.L_3433:
        /*0078*/ 	.byte	0x03, 0x50
        /*007a*/ 	.short	0x0000


	//----- nvinfo : EIATTR_MAXREG_COUNT
	.align		4
        /*007c*/ 	.byte	0x03, 0x1b
        /*007e*/ 	.short	0x00ff


	//----- nvinfo : EIATTR_EXTERNS
	.align		4
        /*0080*/ 	.byte	0x04, 0x0f
        /*0082*/ 	.short	(.L_3435 - .L_3434)


	//   ....[0]....
	.align		4
.L_3434:
        /*0084*/ 	.word	index@(__assertfail)


	//----- nvinfo : EIATTR_MERCURY_ISA_VERSION
	.align		4
.L_3435:
        /*0088*/ 	.byte	0x03, 0x5f
        /*008a*/ 	.short	0x0101


	//----- nvinfo : EIATTR_VRC_CTA_INIT_COUNT
	.align		4
        /*008c*/ 	.byte	0x02, 0x4a
	.zero		1
	.zero		1


	//----- nvinfo : EIATTR_SYSCALL_OFFSETS
	.align		4
        /*0090*/ 	.byte	0x04, 0x46
        /*0092*/ 	.short	(.L_3437 - .L_3436)


	//   ....[0]....
.L_3436:
        /*0094*/ 	.word	0x00000e60


	//   ....[1]....
        /*0098*/ 	.word	0x00001de0


	//   ....[2]....
        /*009c*/ 	.word	0x00002cf0


	//   ....[3]....
        /*00a0*/ 	.word	0x00003bd0


	//   ....[4]....
        /*00a4*/ 	.word	0x00004a00


	//   ....[5]....
        /*00a8*/ 	.word	0x00005750


	//   ....[6]....
        /*00ac*/ 	.word	0x000065d0


	//   ....[7]....
        /*00b0*/ 	.word	0x00007430


	//----- nvinfo : EIATTR_EXIT_INSTR_OFFSETS
	.align		4
.L_3437:
        /*00b4*/ 	.byte	0x04, 0x1c
        /*00b6*/ 	.short	(.L_3439 - .L_3438)


	//   ....[0]....
.L_3438:
        /*00b8*/ 	.word	0x00006870


	//   ....[1]....
        /*00bc*/ 	.word	0x000069b0


	//   ....[2]....
        /*00c0*/ 	.word	0x000069f0


	//   ....[3]....
        /*00c4*/ 	.word	0x00006a80


	//   ....[4]....
        /*00c8*/ 	.word	0x00006ab0


	//   ....[5]....
        /*00cc*/ 	.word	0x00006ae0


	//   ....[6]....
        /*00d0*/ 	.word	0x00006b60


	//   ....[7]....
        /*00d4*/ 	.word	0x00006b90


	//   ....[8]....
        /*00d8*/ 	.word	0x00006c20


	//   ....[9]....
        /*00dc*/ 	.word	0x00006c60


	//   ....[10]....
        /*00e0*/ 	.word	0x00006ca0


	//   ....[11]....
        /*00e4*/ 	.word	0x00006d70


	//   ....[12]....
        /*00e8*/ 	.word	0x00006ed0


	//   ....[13]....
        /*00ec*/ 	.word	0x00007030


	//   ....[14]....
        /*00f0*/ 	.word	0x00007180


	//   ....[15]....
        /*00f4*/ 	.word	0x000071b0


	//   ....[16]....
        /*00f8*/ 	.word	0x000071e0


	//   ....[17]....
        /*00fc*/ 	.word	0x00007280


	//   ....[18]....
        /*0100*/ 	.word	0x000072d0


	//   ....[19]....
        /*0104*/ 	.word	0x00007440


	//   ....[20]....
        /*0108*/ 	.word	0x00007540


	//   ....[21]....
        /*010c*/ 	.word	0x00007670


	//   ....[22]....
        /*0110*/ 	.word	0x000076a0


	//----- nvinfo : EIATTR_MAX_THREADS
	.align		4
.L_3439:
        /*0114*/ 	.byte	0x04, 0x05
        /*0116*/ 	.short	(.L_3441 - .L_3440)
.L_3440:
        /*0118*/ 	.word	0x00000080
        /*011c*/ 	.word	0x00000001
        /*0120*/ 	.word	0x00000001


	//----- nvinfo : EIATTR_CRS_STACK_SIZE
	.align		4
.L_3441:
        /*0124*/ 	.byte	0x04, 0x1e
        /*0126*/ 	.short	(.L_3443 - .L_3442)
.L_3442:
        /*0128*/ 	.word	0x00000000


	//----- nvinfo : EIATTR_CBANK_PARAM_SIZE
	.align		4
.L_3443:
        /*012c*/ 	.byte	0x03, 0x19
        /*012e*/ 	.short	0x0034


	//----- nvinfo : EIATTR_PARAM_CBANK
	.align		4
        /*0130*/ 	.byte	0x04, 0x0a
        /*0132*/ 	.short	(.L_3445 - .L_3444)
	.align		4
.L_3444:
        /*0134*/ 	.word	index@(.nv.constant0._ZN2at6native27unrolled_elementwise_kernelINS0_13AUnaryFunctorIfffZZZNS0_21heaviside_kernel_cudaERNS_18TensorIteratorBaseEENKUlvE_clEvENKUlvE5_clEvEUlffE_EESt5arrayIPcLm2EELi4E23TrivialOffsetCalculatorILi1EjESD_NS0_6memory12LoadWithCastILi1EEENSE_13StoreWithCastILi1EEEEEviT_T0_T2_T3_T4_T5_)
        /*0138*/ 	.short	0x0380
        /*013a*/ 	.short	0x0034


	//----- nvinfo : EIATTR_SW_WAR
	.align		4
.L_3445:
        /*013c*/ 	.byte	0x04, 0x36
        /*013e*/ 	.short	(.L_3447 - .L_3446)
.L_3446:
        /*0140*/ 	.word	0x00000008
.L_3447:


//--------------------- .nv.info._ZN2at6native18elementwise_kernelILi128ELi2EZNS0_22gpu_kernel_impl_nocastINS0_13AUnaryFunctorIfffZZZNS0_21heaviside_kernel_cudaERNS_18TensorIteratorBaseEENKUlvE_clEvENKUlvE5_clEvEUlffE_EEEEvS5_RKT_EUliE_EEviT1_ --------------------------
	.section	.nv.info._ZN2at6native18elementwise_kernelILi128ELi2EZNS0_22gpu_kernel_impl_nocastINS0_13AUnaryFunctorIfffZZZNS0_21heaviside_kernel_cudaERNS_18TensorIteratorBaseEENKUlvE_clEvENKUlvE5_clEvEUlffE_EEEEvS5_RKT_EUliE_EEviT1_,"",@"SHT_CUDA_INFO"
	.sectionflags	@""
	.align	4


	//----- nvinfo : EIATTR_CUDA_API_VERSION
	.align		4
        /*0000*/ 	.byte	0x04, 0x37
        /*0002*/ 	.short	(.L_3449 - .L_3448)
.L_3448:
        /*0004*/ 	.word	0x00000082


	//----- nvinfo : EIATTR_KPARAM_INFO
	.align		4
.L_3449:
        /*0008*/ 	.byte	0x04, 0x17
        /*000a*/ 	.short	(.L_3451 - .L_3450)
.L_3450:
        /*000c*/ 	.word	0x00000000
        /*0010*/ 	.short	0x0001
        /*0012*/ 	.short	0x0008
        /*0014*/ 	.byte	0x00, 0xf0, 0x61, 0x08


	//----- nvinfo : EIATTR_KPARAM_INFO
	.align		4
.L_3451:
        /*0018*/ 	.byte	0x04, 0x17
        /*001a*/ 	.short	(.L_3453 - .L_3452)
.L_3452:
        /*001c*/ 	.word	0x00000000
        /*0020*/ 	.short	0x0000
        /*0022*/ 	.short	0x0000
        /*0024*/ 	.byte	0x00, 0xf0, 0x11, 0x00


	//----- nvinfo : EIATTR_SPARSE_MMA_MASK
	.align		4
.L_3453:
        /*0028*/ 	.byte	0x03, 0x50
        /*002a*/ 	.short	0x0000


	//----- nvinfo : EIATTR_MAXREG_COUNT
	.align		4
        /*002c*/ 	.byte	0x03, 0x1b
        /*002e*/ 	.short	0x0080


	//----- nvinfo : EIATTR_MERCURY_ISA_VERSION
	.align		4
        /*0030*/ 	.byte	0x03, 0x5f
        /*0032*/ 	.short	0x0101


	//----- nvinfo : EIATTR_VRC_CTA_INIT_COUNT
	.align		4
        /*0034*/ 	.byte	0x02, 0x4a
	.zero		1
	.zero		1


	//----- nvinfo : EIATTR_EXIT_INSTR_OFFSETS
	.align		4
        /*0038*/ 	.byte	0x04, 0x1c
        /*003a*/ 	.short	(.L_3455 - .L_3454)


	//   ....[0]....
.L_3454:
        /*003c*/ 	.word	0x00000180


	//   ....[1]....
        /*0040*/ 	.word	0x000001f0


	//   ....[2]....
        /*0044*/ 	.word	0x000015d0


	//   ....[3]....
        /*0048*/ 	.word	0x00002900


	//----- nvinfo : EIATTR_MAX_THREADS
	.align		4
.L_3455:
        /*004c*/ 	.byte	0x04, 0x05
        /*004e*/ 	.short	(.L_3457 - .L_3456)
.L_3456:
        /*0050*/ 	.word	0x00000080
        /*0054*/ 	.word	0x00000001
        /*0058*/ 	.word	0x00000001


	//----- nvinfo : EIATTR_CRS_STACK_SIZE
	.align		4
.L_3457:
        /*005c*/ 	.byte	0x04, 0x1e
        /*005e*/ 	.short	(.L_3459 - .L_3458)
.L_3458:
        /*0060*/ 	.word	0x00000000


	//----- nvinfo : EIATTR_CBANK_PARAM_SIZE
	.align		4
.L_3459:
        /*0064*/ 	.byte	0x03, 0x19
        /*0066*/ 	.short	0x0220


	//----- nvinfo : EIATTR_PARAM_CBANK
	.align		4
        /*0068*/ 	.byte	0x04, 0x0a
        /*006a*/ 	.short	(.L_3461 - .L_3460)
	.align		4
.L_3460:
        /*006c*/ 	.word	index@(.nv.constant0._ZN2at6native18elementwise_kernelILi128ELi2EZNS0_22gpu_kernel_impl_nocastINS0_13AUnaryFunctorIfffZZZNS0_21heaviside_kernel_cudaERNS_18TensorIteratorBaseEENKUlvE_clEvENKUlvE5_clEvEUlffE_EEEEvS5_RKT_EUliE_EEviT1_)
        /*0070*/ 	.short	0x0380
        /*0072*/ 	.short	0x0220


	//----- nvinfo : EIATTR_SW_WAR
	.align		4
.L_3461:
        /*0074*/ 	.byte	0x04, 0x36
        /*0076*/ 	.short	(.L_3463 - .L_3462)
.L_3462:
        /*0078*/ 	.word	0x00000008
.L_3463:


//--------------------- .nv.info._ZN2at6native27unrolled_elementwise_kernelINS0_13AUnaryFunctorIfffZZZNS0_21heaviside_kernel_cudaERNS_18TensorIteratorBaseEENKUlvE_clEvENKUlvE5_clEvEUlffE_EESt5arrayIPcLm2EELi4E23TrivialOffsetCalculatorILi1EjESD_NS0_6memory15LoadWithoutCastENSE_16StoreWithoutCastEEEviT_T0_T2_T3_T4_T5_ --------------------------
	.section	.nv.info._ZN2at6native27unrolled_elementwise_kernelINS0_13AUnaryFunctorIfffZZZNS0_21heaviside_kernel_cudaERNS_18TensorIteratorBaseEENKUlvE_clEvENKUlvE5_clEvEUlffE_EESt5arrayIPcLm2EELi4E23TrivialOffsetCalculatorILi1EjESD_NS0_6memory15LoadWithoutCastENSE_16StoreWithoutCastEEEviT_T0_T2_T3_T4_T5_,"",@"SHT_CUDA_INFO"
	.sectionflags	@""
	.align	4


	//----- nvinfo : EIATTR_CUDA_API_VERSION
	.align		4
        /*0000*/ 	.byte	0x04, 0x37
        /*0002*/ 	.short	(.L_3465 - .L_3464)
.L_3464:
        /*0004*/ 	.word	0x00000082


	//----- nvinfo : EIATTR_KPARAM_INFO
	.align		4
.L_3465:
        /*0008*/ 	.byte	0x04, 0x17
        /*000a*/ 	.short	(.L_3467 - .L_3466)
.L_3466:
        /*000c*/ 	.word	0x00000000
        /*0010*/ 	.short	0x0006
        /*0012*/ 	.short	0x0023
        /*0014*/ 	.byte	0x00, 0xf0, 0x05, 0x00


	//----- nvinfo : EIATTR_KPARAM_INFO
	.align		4
.L_3467:
        /*0018*/ 	.byte	0x04, 0x17
        /*001a*/ 	.short	(.L_3469 - .L_3468)
.L_3468:
        /*001c*/ 	.word	0x00000000
        /*0020*/ 	.short	0x0005
        /*0022*/ 	.short	0x0022
        /*0024*/ 	.byte	0x00, 0xf0, 0x05, 0x00


	//----- nvinfo : EIATTR_KPARAM_INFO
	.align		4
.L_3469:
        /*0028*/ 	.byte	0x04, 0x17
        /*002a*/ 	.short	(.L_3471 - .L_3470)
.L_3470:
        /*002c*/ 	.word	0x00000000
        /*0030*/ 	.short	0x0004
        /*0032*/ 	.short	0x0021
        /*0034*/ 	.byte	0x00, 0xf0, 0x05, 0x00


	//----- nvinfo : EIATTR_KPARAM_INFO
	.align		4
.L_3471:
        /*0038*/ 	.byte	0x04, 0x17
        /*003a*/ 	.short	(.L_3473 - .L_3472)
.L_3472:
        /*003c*/ 	.word	0x00000000
        /*0040*/ 	.short	0x0003
        /*0042*/ 	.short	0x0020
        /*0044*/ 	.byte	0x00, 0xf0, 0x05, 0x00


	//----- nvinfo : EIATTR_KPARAM_INFO
	.align		4
.L_3473:
        /*0048*/ 	.byte	0x04, 0x17
        /*004a*/ 	.short	(.L_3475 - .L_3474)
.L_3474:
        /*004c*/ 	.word	0x00000000
        /*0050*/ 	.short	0x0002
        /*0052*/ 	.short	0x0010
        /*0054*/ 	.byte	0x00, 0xf0, 0x41, 0x00


	//----- nvinfo : EIATTR_KPARAM_INFO
	.align		4
.L_3475:
        /*0058*/ 	.byte	0x04, 0x17
        /*005a*/ 	.short	(.L_3477 - .L_3476)
.L_3476:
        /*005c*/ 	.word	0x00000000
        /*0060*/ 	.short	0x0001
        /*0062*/ 	.short	0x0004
        /*0064*/ 	.byte	0x00, 0xf0, 0x21, 0x00


	//----- nvinfo : EIATTR_KPARAM_INFO
	.align		4
.L_3477:
        /*0068*/ 	.byte	0x04, 0x17
        /*006a*/ 	.short	(.L_3479 - .L_3478)
.L_3478:
        /*006c*/ 	.word	0x00000000
        /*0070*/ 	.short	0x0000
        /*0072*/ 	.short	0x0000
        /*0074*/ 	.byte	0x00, 0xf0, 0x11, 0x00


	//----- nvinfo : EIATTR_SPARSE_MMA_MASK
	.align		4
.L_3479:
        /*0078*/ 	.byte	0x03, 0x50
        /*007a*/ 	.short	0x0000


	//----- nvinfo : EIATTR_MAXREG_COUNT
	.align		4
        /*007c*/ 	.byte	0x03, 0x1b
        /*007e*/ 	.short	0x00ff


	//----- nvinfo : EIATTR_MERCURY_ISA_VERSION
	.align		4
        /*0080*/ 	.byte	0x03, 0x5f
        /*0082*/ 	.short	0x0101


	//----- nvinfo : EIATTR_VRC_CTA_INIT_COUNT
	.align		4
        /*0084*/ 	.byte	0x02, 0x4a
	.zero		1
	.zero		1


	//----- nvinfo : EIATTR_EXIT_INSTR_OFFSETS
	.align		4
        /*0088*/ 	.byte	0x04, 0x1c
        /*008a*/ 	.short	(.L_3481 - .L_3480)


	//   ....[0]....
.L_3480:
        /*008c*/ 	.word	0x00000420


	//   ....[1]....
        /*0090*/ 	.word	0x00000470


	//----- nvinfo : EIATTR_MAX_THREADS
	.align		4
.L_3481:
        /*0094*/ 	.byte	0x04, 0x05
        /*0096*/ 	.short	(.L_3483 - .L_3482)
.L_3482:
        /*0098*/ 	.word	0x00000080
        /*009c*/ 	.word	0x00000001
        /*00a0*/ 	.word	0x00000001


	//----- nvinfo : EIATTR_CRS_STACK_SIZE
	.align		4
.L_3483:
        /*00a4*/ 	.byte	0x04, 0x1e
        /*00a6*/ 	.short	(.L_3485 - .L_3484)
.L_3484:
        /*00a8*/ 	.word	0x00000000


	//----- nvinfo : EIATTR_CBANK_PARAM_SIZE
	.align		4
.L_3485:
        /*00ac*/ 	.byte	0x03, 0x19
        /*00ae*/ 	.short	0x0024


	//----- nvinfo : EIATTR_PARAM_CBANK
	.align		4
        /*00b0*/ 	.byte	0x04, 0x0a
        /*00b2*/ 	.short	(.L_3487 - .L_3486)
	.align		4
.L_3486:
        /*00b4*/ 	.word	index@(.nv.constant0._ZN2at6native27unrolled_elementwise_kernelINS0_13AUnaryFunctorIfffZZZNS0_21heaviside_kernel_cudaERNS_18TensorIteratorBaseEENKUlvE_clEvENKUlvE5_clEvEUlffE_EESt5arrayIPcLm2EELi4E23TrivialOffsetCalculatorILi1EjESD_NS0_6memory15LoadWithoutCastENSE_16StoreWithoutCastEEEviT_T0_T2_T3_T4_T5_)
        /*00b8*/ 	.short	0x0380
        /*00ba*/ 	.short	0x0024


	//----- nvinfo : EIATTR_SW_WAR
	.align		4
.L_3487:
        /*00bc*/ 	.byte	0x04, 0x36
        /*00be*/ 	.short	(.L_3489 - .L_3488)
.L_3488:
        /*00c0*/ 	.word	0x00000008
.L_3489:


//--------------------- .nv.info._ZN2at6native29vectorized_elementwise_kernelILi2ENS0_13AUnaryFunctorIfffZZZNS0_21heaviside_kernel_cudaERNS_18TensorIteratorBaseEENKUlvE_clEvENKUlvE5_clEvEUlffE_EESt5arrayIPcLm2EEEEviT0_T1_ --------------------------
	.section	.nv.info._ZN2at6native29vectorized_elementwise_kernelILi2ENS0_13AUnaryFunctorIfffZZZNS0_21heaviside_kernel_cudaERNS_18TensorIteratorBaseEENKUlvE_clEvENKUlvE5_clEvEUlffE_EESt5arrayIPcLm2EEEEviT0_T1_,"",@"SHT_CUDA_INFO"
	.sectionflags	@""
	.align	4


	//----- nvinfo : EIATTR_CUDA_API_VERSION
	.align		4
        /*0000*/ 	.byte	0x04, 0x37
        /*0002*/ 	.short	(.L_3491 - .L_3490)
.L_3490:
        /*0004*/ 	.word	0x00000082


	//----- nvinfo : EIATTR_KPARAM_INFO
	.align		4
.L_3491:
        /*0008*/ 	.byte	0x04, 0x17
        /*000a*/ 	.short	(.L_3493 - .L_3492)
.L_3492:
        /*000c*/ 	.word	0x00000000
        /*0010*/ 	.short	0x0002
        /*0012*/ 	.short	0x0010
        /*0014*/ 	.byte	0x00, 0xf0, 0x41, 0x00


	//----- nvinfo : EIATTR_KPARAM_INFO
	.align		4
.L_3493:
        /*0018*/ 	.byte	0x04, 0x17
        /*001a*/ 	.short	(.L_3495 - .L_3494)
.L_3494:
        /*001c*/ 	.word	0x00000000
        /*0020*/ 	.short	0x0001
        /*0022*/ 	.short	0x0004
        /*0024*/ 	.byte	0x00, 0xf0, 0x21, 0x00


	//----- nvinfo : EIATTR_KPARAM_INFO
	.align		4
.L_3495:
        /*0028*/ 	.byte	0x04, 0x17
        /*002a*/ 	.short	(.L_3497 - .L_3496)
.L_3496:
        /*002c*/ 	.word	0x00000000
        /*0030*/ 	.short	0x0000
        /*0032*/ 	.short	0x0000
        /*0034*/ 	.byte	0x00, 0xf0, 0x11, 0x00


	//----- nvinfo : EIATTR_SPARSE_MMA_MASK
	.align		4
.L_3497:
        /*0038*/ 	.byte	0x03, 0x50
        /*003a*/ 	.short	0x0000


	//----- nvinfo : EIATTR_MAXREG_COUNT
	.align		4
        /*003c*/ 	.byte	0x03, 0x1b
        /*003e*/ 	.short	0x00ff


	//----- nvinfo : EIATTR_MERCURY_ISA_VERSION
	.align		4
        /*0040*/ 	.byte	0x03, 0x5f
        /*0042*/ 	.short	0x0101


	//----- nvinfo : EIATTR_VRC_CTA_INIT_COUNT
	.align		4
        /*0044*/ 	.byte	0x02, 0x4a
	.zero		1
	.zero		1


	//----- nvinfo : EIATTR_EXIT_INSTR_OFFSETS
	.align		4
        /*0048*/ 	.byte	0x04, 0x1c
        /*004a*/ 	.short	(.L_3499 - .L_3498)


	//   ....[0]....
.L_3498:
        /*004c*/ 	.word	0x00000830


	//   ....[1]....
        /*0050*/ 	.word	0x00000880


	//   ....[2]....
        /*0054*/ 	.word	0x00000a30


	//----- nvinfo : EIATTR_MAX_THREADS
	.align		4
.L_3499:
        /*0058*/ 	.byte	0x04, 0x05
        /*005a*/ 	.short	(.L_3501 - .L_3500)
.L_3500:
        /*005c*/ 	.word	0x00000080
        /*0060*/ 	.word	0x00000001
        /*0064*/ 	.word	0x00000001


	//----- nvinfo : EIATTR_CRS_STACK_SIZE
	.align		4
.L_3501:
        /*0068*/ 	.byte	0x04, 0x1e
        /*006a*/ 	.short	(.L_3503 - .L_3502)
.L_3502:
        /*006c*/ 	.word	0x00000000


	//----- nvinfo : EIATTR_CBANK_PARAM_SIZE
	.align		4
.L_3503:
        /*0070*/ 	.byte	0x03, 0x19
        /*0072*/ 	.short	0x0020


	//----- nvinfo : EIATTR_PARAM_CBANK
	.align		4
        /*0074*/ 	.byte	0x04, 0x0a
        /*0076*/ 	.short	(.L_3505 - .L_3504)
	.align		4
.L_3504:
        /*0078*/ 	.word	index@(.nv.constant0._ZN2at6native29vectorized_elementwise_kernelILi2ENS0_13AUnaryFunctorIfffZZZNS0_21heaviside_kernel_cudaERNS_18TensorIteratorBaseEENKUlvE_clEvENKUlvE5_clEvEUlffE_EESt5arrayIPcLm2EEEEviT0_T1_)
        /*007c*/ 	.short	0x0380
        /*007e*/ 	.short	0x0020


	//----- nvinfo : EIATTR_SW_WAR
	.align		4
.L_3505:
        /*0080*/ 	.byte	0x04, 0x36
        /*0082*/ 	.short	(.L_3507 - .L_3506)
.L_3506:
        /*0084*/ 	.word	0x00000008
.L_3507:


//--------------------- .nv.info._ZN2at6native29vectorized_elementwise_kernelILi4ENS0_13AUnaryFunctorIfffZZZNS0_21heaviside_kernel_cudaERNS_18TensorIteratorBaseEENKUlvE_clEvENKUlvE5_clEvEUlffE_EESt5arrayIPcLm2EEEEviT0_T1_ --------------------------
	.section	.nv.info._ZN2at6native29vectorized_elementwise_kernelILi4ENS0_13AUnaryFunctorIfffZZZNS0_21heaviside_kernel_cudaERNS_18TensorIteratorBaseEENKUlvE_clEvENKUlvE5_clEvEUlffE_EESt5arrayIPcLm2EEEEviT0_T1_,"",@"SHT_CUDA_INFO"
	.sectionflags	@""
	.align	4


	//----- nvinfo : EIATTR_CUDA_API_VERSION
	.align		4
        /*0000*/ 	.byte	0x04, 0x37
        /*0002*/ 	.short	(.L_3509 - .L_3508)
.L_3508:
        /*0004*/ 	.word	0x00000082


	//----- nvinfo : EIATTR_KPARAM_INFO
	.align		4
.L_3509:
        /*0008*/ 	.byte	0x04, 0x17
        /*000a*/ 	.short	(.L_3511 - .L_3510)
.L_3510:
        /*000c*/ 	.word	0x00000000
        /*0010*/ 	.short	0x0002
        /*0012*/ 	.short	0x0010
        /*0014*/ 	.byte	0x00, 0xf0, 0x41, 0x00


	//----- nvinfo : EIATTR_KPARAM_INFO
	.align		4
.L_3511:
        /*0018*/ 	.byte	0x04, 0x17
        /*001a*/ 	.short	(.L_3513 - .L_3512)
.L_3512:
        /*001c*/ 	.word	0x00000000
        /*0020*/ 	.short	0x0001
        /*0022*/ 	.short	0x0004
        /*0024*/ 	.byte	0x00, 0xf0, 0x21, 0x00


	//----- nvinfo : EIATTR_KPARAM_INFO
	.align		4
.L_3513:
        /*0028*/ 	.byte	0x04, 0x17
        /*002a*/ 	.short	(.L_3515 - .L_3514)
.L_3514:
        /*002c*/ 	.word	0x00000000
        /*0030*/ 	.short	0x0000
        /*0032*/ 	.short	0x0000
        /*0034*/ 	.byte	0x00, 0xf0, 0x11, 0x00


	//----- nvinfo : EIATTR_SPARSE_MMA_MASK
	.align		4
.L_3515:
        /*0038*/ 	.byte	0x03, 0x50
        /*003a*/ 	.short	0x0000


	//----- nvinfo : EIATTR_MAXREG_COUNT
	.align		4
        /*003c*/ 	.byte	0x03, 0x1b
        /*003e*/ 	.short	0x00ff


	//----- nvinfo : EIATTR_MERCURY_ISA_VERSION
	.align		4
        /*0040*/ 	.byte	0x03, 0x5f
        /*0042*/ 	.short	0x0101


	//----- nvinfo : EIATTR_VRC_CTA_INIT_COUNT
	.align		4
        /*0044*/ 	.byte	0x02, 0x4a
	.zero		1
	.zero		1


	//----- nvinfo : EIATTR_EXIT_INSTR_OFFSETS
	.align		4
        /*0048*/ 	.byte	0x04, 0x1c
        /*004a*/ 	.short	(.L_3517 - .L_3516)


	//   ....[0]....
.L_3516:
        /*004c*/ 	.word	0x00000830


	//   ....[1]....
        /*0050*/ 	.word	0x00000880


	//   ....[2]....
        /*0054*/ 	.word	0x000009f0


	//----- nvinfo : EIATTR_MAX_THREADS
	.align		4
.L_3517:
        /*0058*/ 	.byte	0x04, 0x05
        /*005a*/ 	.short	(.L_3519 - .L_3518)
.L_3518:
        /*005c*/ 	.word	0x00000080
        /*0060*/ 	.word	0x00000001
        /*0064*/ 	.word	0x00000001


	//----- nvinfo : EIATTR_CRS_STACK_SIZE
	.align		4
.L_3519:
        /*0068*/ 	.byte	0x04, 0x1e
        /*006a*/ 	.short	(.L_3521 - .L_3520)
.L_3520:
        /*006c*/ 	.word	0x00000000


	//----- nvinfo : EIATTR_CBANK_PARAM_SIZE
	.align		4
.L_3521:
        /*0070*/ 	.byte	0x03, 0x19
        /*0072*/ 	.short	0x0020


	//----- nvinfo : EIATTR_PARAM_CBANK
	.align		4
        /*0074*/ 	.byte	0x04, 0x0a
        /*0076*/ 	.short	(.L_3523 - .L_3522)
	.align		4
.L_3522:
        /*0078*/ 	.word	index@(.nv.constant0._ZN2at6native29vectorized_elementwise_kernelILi4ENS0_13AUnaryFunctorIfffZZZNS0_21heaviside_kernel_cudaERNS_18TensorIteratorBaseEENKUlvE_clEvENKUlvE5_clEvEUlffE_EESt5arrayIPcLm2EEEEviT0_T1_)
        /*007c*/ 	.short	0x0380
        /*007e*/ 	.short	0x0020


	//----- nvinfo : EIATTR_SW_WAR
	.align		4
.L_3523:
        /*0080*/ 	.byte	0x04, 0x36
        /*0082*/ 	.short	(.L_3525 - .L_3524)
.L_3524:
        /*0084*/ 	.word	0x00000008
.L_3525:


//--------------------- .nv.info._ZN2at6native29vectorized_elementwise_kernelILi8ENS0_13AUnaryFunctorIfffZZZNS0_21heaviside_kernel_cudaERNS_18TensorIteratorBaseEENKUlvE_clEvENKUlvE5_clEvEUlffE_EESt5arrayIPcLm2EEEEviT0_T1_ --------------------------
	.section	.nv.info._ZN2at6native29vectorized_elementwise_kernelILi8ENS0_13AUnaryFunctorIfffZZZNS0_21heaviside_kernel_cudaERNS_18TensorIteratorBaseEENKUlvE_clEvENKUlvE5_clEvEUlffE_EESt5arrayIPcLm2EEEEviT0_T1_,"",@"SHT_CUDA_INFO"
	.sectionflags	@""
	.align	4


	//----- nvinfo : EIATTR_CUDA_API_VERSION
	.align		4
        /*0000*/ 	.byte	0x04, 0x37
        /*0002*/ 	.short	(.L_3527 - .L_3526)
.L_3526:
        /*0004*/ 	.word	0x00000082


	//----- nvinfo : EIATTR_KPARAM_INFO
	.align		4
.L_3527:
        /*0008*/ 	.byte	0x04, 0x17
        /*000a*/ 	.short	(.L_3529 - .L_3528)
.L_3528:
        /*000c*/ 	.word	0x00000000
        /*0010*/ 	.short	0x0002
        /*0012*/ 	.short	0x0010
        /*0014*/ 	.byte	0x00, 0xf0, 0x41, 0x00


	//----- nvinfo : EIATTR_KPARAM_INFO
	.align		4
.L_3529:
        /*0018*/ 	.byte	0x04, 0x17
        /*001a*/ 	.short	(.L_3531 - .L_3530)
.L_3530:
        /*001c*/ 	.word	0x00000000
        /*0020*/ 	.short	0x0001
        /*0022*/ 	.short	0x0004
        /*0024*/ 	.byte	0x00, 0xf0, 0x21, 0x00


	//----- nvinfo : EIATTR_KPARAM_INFO
	.align		4
.L_3531:
        /*0028*/ 	.byte	0x04, 0x17
        /*002a*/ 	.short	(.L_3533 - .L_3532)
.L_3532:
        /*002c*/ 	.word	0x00000000
        /*0030*/ 	.short	0x0000
        /*0032*/ 	.short	0x0000
        /*0034*/ 	.byte	0x00, 0xf0, 0x11, 0x00


	//----- nvinfo : EIATTR_SPARSE_MMA_MASK
	.align		4
.L_3533:
        /*0038*/ 	.byte	0x03, 0x50
        /*003a*/ 	.short	0x0000


	//----- nvinfo : EIATTR_MAXREG_COUNT
	.align		4
        /*003c*/ 	.byte	0x03, 0x1b
        /*003e*/ 	.short	0x00ff


	//----- nvinfo : EIATTR_MERCURY_ISA_VERSION
	.align		4
        /*0040*/ 	.byte	0x03, 0x5f
        /*0042*/ 	.short	0x0101


	//----- nvinfo : EIATTR_VRC_CTA_INIT_COUNT
	.align		4
        /*0044*/ 	.byte	0x02, 0x4a
	.zero		1
	.zero		1


	//----- nvinfo : EIATTR_EXIT_INSTR_OFFSETS
	.align		4
        /*0048*/ 	.byte	0x04, 0x1c
        /*004a*/ 	.short	(.L_3535 - .L_3534)


	//   ....[0]....
.L_3534:
        /*004c*/ 	.word	0x00000010


	//----- nvinfo : EIATTR_MAX_THREADS
	.align		4
.L_3535:
        /*0050*/ 	.byte	0x04, 0x05
        /*0052*/ 	.short	(.L_3537 - .L_3536)
.L_3536:
        /*0054*/ 	.word	0x00000080
        /*0058*/ 	.word	0x00000001
        /*005c*/ 	.word	0x00000001


	//----- nvinfo : EIATTR_CBANK_PARAM_SIZE
	.align		4
.L_3537:
        /*0060*/ 	.byte	0x03, 0x19
        /*0062*/ 	.short	0x0020


	//----- nvinfo : EIATTR_PARAM_CBANK
	.align		4
        /*0064*/ 	.byte	0x04, 0x0a
        /*0066*/ 	.short	(.L_3539 - .L_3538)
	.align		4
.L_3538:
        /*0068*/ 	.word	index@(.nv.constant0._ZN2at6native29vectorized_elementwise_kernelILi8ENS0_13AUnaryFunctorIfffZZZNS0_21heaviside_kernel_cudaERNS_18TensorIteratorBaseEENKUlvE_clEvENKUlvE5_clEvEUlffE_EESt5arrayIPcLm2EEEEviT0_T1_)
        /*006c*/ 	.short	0x0380
        /*006e*/ 	.short	0x0020


	//----- nvinfo : EIATTR_SW_WAR
	.align		4
.L_3539:
        /*0070*/ 	.byte	0x04, 0x36
        /*0072*/ 	.short	(.L_3541 - .L_3540)
.L_3540:
        /*0074*/ 	.word	0x00000008
.L_3541:


//--------------------- .nv.info._ZN2at6native18elementwise_kernelILi128ELi4EZNS0_15gpu_kernel_implINS0_13BinaryFunctorIdddZZZNS0_21heaviside_kernel_cudaERNS_18TensorIteratorBaseEENKUlvE_clEvENKUlvE4_clEvEUlddE_EEEEvS5_RKT_EUliE_EEviT1_ --------------------------
	.section	.nv.info._ZN2at6native18elementwise_kernelILi128ELi4EZNS0_15gpu_kernel_implINS0_13BinaryFunctorIdddZZZNS0_21heaviside_kernel_cudaERNS_18TensorIteratorBaseEENKUlvE_clEvENKUlvE4_clEvEUlddE_EEEEvS5_RKT_EUliE_EEviT1_,"",@"SHT_CUDA_INFO"
	.sectionflags	@""
	.align	4


	//----- nvinfo : EIATTR_CUDA_API_VERSION
	.align		4
        /*0000*/ 	.byte	0x04, 0x37
        /*0002*/ 	.short	(.L_3543 - .L_3542)
.L_3542:
        /*0004*/ 	.word	0x00000082


	//----- nvinfo : EIATTR_KPARAM_INFO
	.align		4
.L_3543:
        /*0008*/ 	.byte	0x04, 0x17
        /*000a*/ 	.short	(.L_3545 - .L_3544)
.L_3544:
        /*000c*/ 	.word	0x00000000
        /*0010*/ 	.short	0x0001
        /*0012*/ 	.short	0x0008
        /*0014*/ 	.byte	0x00, 0xf0, 0x21, 0x0a


	//----- nvinfo : EIATTR_KPARAM_INFO
	.align		4
.L_3545:
        /*0018*/ 	.byte	0x04, 0x17
        /*001a*/ 	.short	(.L_3547 - .L_3546)
.L_3546:
        /*001c*/ 	.word	0x00000000
        /*0020*/ 	.short	0x0000
        /*0022*/ 	.short	0x0000
        /*0024*/ 	.byte	0x00, 0xf0, 0x11, 0x00


	//----- nvinfo : EIATTR_SPARSE_MMA_MASK
	.align		4
.L_3547:
        /*0028*/ 	.byte	0x03, 0x50
        /*002a*/ 	.short	0x0000


	//----- nvinfo : EIATTR_MAXREG_COUNT
	.align		4
        /*002c*/ 	.byte	0x03, 0x1b
        /*002e*/ 	.short	0x0080


	//----- nvinfo : EIATTR_EXTERNS
	.align		4
        /*0030*/ 	.byte	0x04, 0x0f
        /*0032*/ 	.short	(.L_3549 - .L_3548)


	//   ....[0]....
	.align		4
.L_3548:
        /*0034*/ 	.word	index@(__assertfail)


	//----- nvinfo : EIATTR_MERCURY_ISA_VERSION
	.align		4
.L_3549:
        /*0038*/ 	.byte	0x03, 0x5f
        /*003a*/ 	.short	0x0101


	//----- nvinfo : EIATTR_VRC_CTA_INIT_COUNT
	.align		4
        /*003c*/ 	.byte	0x02, 0x4a
	.zero		1
	.zero		1


	//----- nvinfo : EIATTR_SYSCALL_OFFSETS
	.align		4
        /*0040*/ 	.byte	0x04, 0x46
        /*0042*/ 	.short	(.L_3551 - .L_3550)


	//   ....[0]....
.L_3550:
        /*0044*/ 	.word	0x000024c0


	//   ....[1]....
        /*0048*/ 	.word	0x000033a0


	//   ....[2]....
        /*004c*/ 	.word	0x000046e0


	//   ....[3]....
        /*0050*/ 	.word	0x00006da0


	//   ....[4]....
        /*0054*/ 	.word	0x00007c80


	//   ....[5]....
        /*0058*/ 	.word	0x00008cc0


	//   ....[6]....
        /*005c*/ 	.word	0x0000b5b0


	//   ....[7]....
        /*0060*/ 	.word	0x0000c490


	//   ....[8]....
        /*0064*/ 	.word	0x0000d4d0


	//   ....[9]....
        /*0068*/ 	.word	0x0000fde0


	//   ....[10]....
        /*006c*/ 	.word	0x00010cc0


	//   ....[11]....
        /*0070*/ 	.word	0x00011ce0


	//----- nvinfo : EIATTR_EXIT_INSTR_OFFSETS
	.align		4
.L_3551:
        /*0074*/ 	.byte	0x04, 0x1c
        /*0076*/ 	.short	(.L_3553 - .L_3552)


	//   ....[0]....
.L_3552:
        /*0078*/ 	.word	0x0000d930


	//   ....[1]....
        /*007c*/ 	.word	0x00010eb0


	//   ....[2]....
        /*0080*/ 	.word	0x00010ef0


	//   ....[3]....
        /*0084*/ 	.word	0x00010f80


	//   ....[4]....
        /*0088*/ 	.word	0x00010fb0


	//   ....[5]....
        /*008c*/ 	.word	0x00010fe0


	//   ....[6]....
        /*0090*/ 	.word	0x000110f0


	//   ....[7]....
        /*0094*/ 	.word	0x000111b0


	//   ....[8]....
        /*0098*/ 	.word	0x000112d0


	//   ....[9]....
        /*009c*/ 	.word	0x000113a0


	//   ....[10]....
        /*00a0*/ 	.word	0x000113c0


	//   ....[11]....
        /*00a4*/ 	.word	0x00011490


	//   ....[12]....
        /*00a8*/ 	.word	0x00011680


	//   ....[13]....
        /*00ac*/ 	.word	0x00011870


	//   ....[14]....
        /*00b0*/ 	.word	0x00011a50


	//   ....[15]....
        /*00b4*/ 	.word	0x00011a80


	//   ....[16]....
        /*00b8*/ 	.word	0x00011ab0


	//   ....[17]....
        /*00bc*/ 	.word	0x00011b50


	//   ....[18]....
        /*00c0*/ 	.word	0x00011b80


	//   ....[19]....
        /*00c4*/ 	.word	0x00011cf0


	//   ....[20]....
        /*00c8*/ 	.word	0x00011e80


	//   ....[21]....
        /*00cc*/ 	.word	0x00012040


	//   ....[22]....
        /*00d0*/ 	.word	0x00012100


	//----- nvinfo : EIATTR_MAX_THREADS
	.align		4
.L_3553:
        /*00d4*/ 	.byte	0x04, 0x05
        /*00d6*/ 	.short	(.L_3555 - .L_3554)
.L_3554:
        /*00d8*/ 	.word	0x00000080
        /*00dc*/ 	.word	0x00000001
        /*00e0*/ 	.word	0x00000001


	//----- nvinfo : EIATTR_CRS_STACK_SIZE
	.align		4
.L_3555:
        /*00e4*/ 	.byte	0x04, 0x1e
        /*00e6*/ 	.short	(.L_3557 - .L_3556)
.L_3556:
        /*00e8*/ 	.word	0x00000000


	//----- nvinfo : EIATTR_CBANK_PARAM_SIZE
	.align		4
.L_3557:
        /*00ec*/ 	.byte	0x03, 0x19
        /*00ee*/ 	.short	0x0290


	//----- nvinfo : EIATTR_PARAM_CBANK
	.align		4
        /*00f0*/ 	.byte	0x04, 0x0a
        /*00f2*/ 	.short	(.L_3559 - .L_3558)
	.align		4
.L_3558:
        /*00f4*/ 	.word	index@(.nv.constant0._ZN2at6native18elementwise_kernelILi128ELi4EZNS0_15gpu_kernel_implINS0_13BinaryFunctorIdddZZZNS0_21heaviside_kernel_cudaERNS_18TensorIteratorBaseEENKUlvE_clEvENKUlvE4_clEvEUlddE_EEEEvS5_RKT_EUliE_EEviT1_)
        /*00f8*/ 	.short	0x0380
        /*00fa*/ 	.short	0x0290


	//----- nvinfo : EIATTR_SW_WAR
	.align		4
.L_3559:
        /*00fc*/ 	.byte	0x04, 0x36
        /*00fe*/ 	.short	(.L_3561 - .L_3560)
.L_3560:
        /*0100*/ 	.word	0x00000008
.L_3561:


//--------------------- .nv.info._ZN2at6native27unrolled_elementwise_kernelINS0_13BinaryFunctorIdddZZZNS0_21heaviside_kernel_cudaERNS_18TensorIteratorBaseEENKUlvE_clEvENKUlvE4_clEvEUlddE_EESt5arrayIPcLm3EELi4E23TrivialOffsetCalculatorILi2EjESC_ILi1EjENS0_6memory12LoadWithCastILi2EEENSF_13StoreWithCastILi1EEEEEviT_T0_T2_T3_T4_T5_ --------------------------
	.section	.nv.info._ZN2at6native27unrolled_elementwise_kernelINS0_13BinaryFunctorIdddZZZNS0_21heaviside_kernel_cudaERNS_18TensorIteratorBaseEENKUlvE_clEvENKUlvE4_clEvEUlddE_EESt5arrayIPcLm3EELi4E23TrivialOffsetCalculatorILi2EjESC_ILi1EjENS0_6memory12LoadWithCastILi2EEENSF_13StoreWithCastILi1EEEEEviT_T0_T2_T3_T4_T5_,"",@"SHT_CUDA_INFO"
	.sectionflags	@""
	.align	4


	//----- nvinfo : EIATTR_CUDA_API_VERSION
	.align		4
        /*0000*/ 	.byte	0x04, 0x37
        /*0002*/ 	.short	(.L_3563 - .L_3562)
.L_3562:
        /*0004*/ 	.word	0x00000082


	//----- nvinfo : EIATTR_KPARAM_INFO
	.align		4
.L_3563:
        /*0008*/ 	.byte	0x04, 0x17
        /*000a*/ 	.short	(.L_3565 - .L_3564)
.L_3564:
        /*000c*/ 	.word	0x00000000
        /*0010*/ 	.short	0x0006
        /*0012*/ 	.short	0x0030
        /*0014*/ 	.byte	0x00, 0xf0, 0x21, 0x00


	//----- nvinfo : EIATTR_KPARAM_INFO
	.align		4
.L_3565:
        /*0018*/ 	.byte	0x04, 0x17
        /*001a*/ 	.short	(.L_3567 - .L_3566)
.L_3566:
        /*001c*/ 	.word	0x00000000
        /*0020*/ 	.short	0x0005
        /*0022*/ 	.short	0x0024
        /*0024*/ 	.byte	0x00, 0xf0, 0x31, 0x00


	//----- nvinfo : EIATTR_KPARAM_INFO
	.align		4
.L_3567:
        /*0028*/ 	.byte	0x04, 0x17
        /*002a*/ 	.short	(.L_3569 - .L_3568)
.L_3568:
        /*002c*/ 	.word	0x00000000
        /*0030*/ 	.short	0x0004
        /*0032*/ 	.short	0x0021
        /*0034*/ 	.byte	0x00, 0xf0, 0x05, 0x00


	//----- nvinfo : EIATTR_KPARAM_INFO
	.align		4
.L_3569:
        /*0038*/ 	.byte	0x04, 0x17
        /*003a*/ 	.short	(.L_3571 - .L_3570)
.L_3570:
        /*003c*/ 	.word	0x00000000
        /*0040*/ 	.short	0x0003
        /*0042*/ 	.short	0x0020
        /*0044*/ 	.byte	0x00, 0xf0, 0x05, 0x00


	//----- nvinfo : EIATTR_KPARAM_INFO
	.align		4
.L_3571:
        /*0048*/ 	.byte	0x04, 0x17
        /*004a*/ 	.short	(.L_3573 - .L_3572)
.L_3572:
        /*004c*/ 	.word	0x00000000
        /*0050*/ 	.short	0x0002
        /*0052*/ 	.short	0x0008
        /*0054*/ 	.byte	0x00, 0xf0, 0x61, 0x00


	//----- nvinfo : EIATTR_KPARAM_INFO
	.align		4
.L_3573:
        /*0058*/ 	.byte	0x04, 0x17
        /*005a*/ 	.short	(.L_3575 - .L_3574)
.L_3574:
        /*005c*/ 	.word	0x00000000
        /*0060*/ 	.short	0x0001
        /*0062*/ 	.short	0x0004
        /*0064*/ 	.byte	0x00, 0xf0, 0x05, 0x00


	//----- nvinfo : EIATTR_KPARAM_INFO
	.align		4
.L_3575:
        /*0068*/ 	.byte	0x04, 0x17
        /*006a*/ 	.short	(.L_3577 - .L_3576)
.L_3576:
        /*006c*/ 	.word	0x00000000
        /*0070*/ 	.short	0x0000
        /*0072*/ 	.short	0x0000
        /*0074*/ 	.byte	0x00, 0xf0, 0x11, 0x00


	//----- nvinfo : EIATTR_SPARSE_MMA_MASK
	.align		4
.L_3577:
        /*0078*/ 	.byte	0x03, 0x50
        /*007a*/ 	.short	0x0000


	//----- nvinfo : EIATTR_MAXREG_COUNT
	.align		4
        /*007c*/ 	.byte	0x03, 0x1b
        /*007e*/ 	.short	0x00ff


	//----- nvinfo : EIATTR_EXTERNS
	.align		4
        /*0080*/ 	.byte	0x04, 0x0f
        /*0082*/ 	.short	(.L_3579 - .L_3578)


	//   ....[0]....
	.align		4
.L_3578:
        /*0084*/ 	.word	index@(__assertfail)


	//----- nvinfo : EIATTR_MERCURY_ISA_VERSION
	.align		4
.L_3579:
        /*0088*/ 	.byte	0x03, 0x5f
        /*008a*/ 	.short	0x0101


	//----- nvinfo : EIATTR_VRC_CTA_INIT_COUNT
	.align		4
        /*008c*/ 	.byte	0x02, 0x4a
	.zero		1
	.zero		1


	//----- nvinfo : EIATTR_SYSCALL_OFFSETS
	.align		4
        /*0090*/ 	.byte	0x04, 0x46
        /*0092*/ 	.short	(.L_3581 - .L_3580)


	//   ....[0]....
.L_3580:
        /*0094*/ 	.word	0x00000eb0


	//   ....[1]....
        /*0098*/ 	.word	0x00001dc0


	//   ....[2]....
        /*009c*/ 	.word	0x00002e10


	//   ....[3]....
        /*00a0*/ 	.word	0x00003d20


	//   ....[4]....
        /*00a4*/ 	.word	0x00004cb0


	//   ....[5]....
        /*00a8*/ 	.word	0x00005bc0


	//   ....[6]....
        /*00ac*/ 	.word	0x00006b50


	//   ....[7]....
        /*00b0*/ 	.word	0x00007a30


	//   ....[8]....
        /*00b4*/ 	.word	0x000090c0


	//   ....[9]....
        /*00b8*/ 	.word	0x0000a290


	//   ....[10]....
        /*00bc*/ 	.word	0x0000b670


	//   ....[11]....
        /*00c0*/ 	.word	0x0000ca30


	//----- nvinfo : EIATTR_EXIT_INSTR_OFFSETS
	.align		4
.L_3581:
        /*00c4*/ 	.byte	0x04, 0x1c
        /*00c6*/ 	.short	(.L_3583 - .L_3582)


	//   ....[0]....
.L_3582:
        /*00c8*/ 	.word	0x0000bac0


	//   ....[1]....
        /*00cc*/ 	.word	0x0000bc00


	//   ....[2]....
        /*00d0*/ 	.word	0x0000bc40


	//   ....[3]....
        /*00d4*/ 	.word	0x0000bcd0


	//   ....[4]....
        /*00d8*/ 	.word	0x0000bd00


	//   ....[5]....
        /*00dc*/ 	.word	0x0000bd30


	//   ....[6]....
        /*00e0*/ 	.word	0x0000be40


	//   ....[7]....
        /*00e4*/ 	.word	0x0000bf00


	//   ....[8]....
        /*00e8*/ 	.word	0x0000c020


	//   ....[9]....
        /*00ec*/ 	.word	0x0000c0f0


	//   ....[10]....
        /*00f0*/ 	.word	0x0000c110


	//   ....[11]....
        /*00f4*/ 	.word	0x0000c1e0


	//   ....[12]....
        /*00f8*/ 	.word	0x0000c3d0


	//   ....[13]....
        /*00fc*/ 	.word	0x0000c5c0


	//   ....[14]....
        /*0100*/ 	.word	0x0000c7a0


	//   ....[15]....
        /*0104*/ 	.word	0x0000c7d0


	//   ....[16]....
        /*0108*/ 	.word	0x0000c800


	//   ....[17]....
        /*010c*/ 	.word	0x0000c8a0


	//   ....[18]....
        /*0110*/ 	.word	0x0000c8d0


	//   ....[19]....
        /*0114*/ 	.word	0x0000ca40


	//   ....[20]....
        /*0118*/ 	.word	0x0000cbd0


	//   ....[21]....
        /*011c*/ 	.word	0x0000cd90


	//   ....[22]....
        /*0120*/ 	.word	0x0000ce50


	//----- nvinfo : EIATTR_MAX_THREADS
	.align		4
.L_3583:
        /*0124*/ 	.byte	0x04, 0x05
        /*0126*/ 	.short	(.L_3585 - .L_3584)
.L_3584:
        /*0128*/ 	.word	0x00000080
        /*012c*/ 	.word	0x00000001
        /*0130*/ 	.word	0x00000001


	//----- nvinfo : EIATTR_CRS_STACK_SIZE
	.align		4
.L_3585:
        /*0134*/ 	.byte	0x04, 0x1e
        /*0136*/ 	.short	(.L_3587 - .L_3586)
.L_3586:
        /*0138*/ 	.word	0x00000000


	//----- nvinfo : EIATTR_CBANK_PARAM_SIZE
	.align		4
.L_3587:
        /*013c*/ 	.byte	0x03, 0x19
        /*013e*/ 	.short	0x0038


	//----- nvinfo : EIATTR_PARAM_CBANK
	.align		4
        /*0140*/ 	.byte	0x04, 0x0a
        /*0142*/ 	.short	(.L_3589 - .L_3588)
	.align		4
.L_3588:
        /*0144*/ 	.word	index@(.nv.constant0._ZN2at6native27unrolled_elementwise_kernelINS0_13BinaryFunctorIdddZZZNS0_21heaviside_kernel_cudaERNS_18TensorIteratorBaseEENKUlvE_clEvENKUlvE4_clEvEUlddE_EESt5arrayIPcLm3EELi4E23TrivialOffsetCalculatorILi2EjESC_ILi1EjENS0_6memory12LoadWithCastILi2EEENSF_13StoreWithCastILi1EEEEEviT_T0_T2_T3_T4_T5_)
        /*0148*/ 	.short	0x0380
        /*014a*/ 	.short	0x0038


	//----- nvinfo : EIATTR_SW_WAR
	.align		4
.L_3589:
        /*014c*/ 	.byte	0x04, 0x36
        /*014e*/ 	.short	(.L_3591 - .L_3590)
.L_3590:
        /*0150*/ 	.word	0x00000008
.L_3591:


//--------------------- .nv.info._ZN2at6native18elementwise_kernelILi128ELi2EZNS0_22gpu_kernel_impl_nocastINS0_13BinaryFunctorIdddZZZNS0_21heaviside_kernel_cudaERNS_18TensorIteratorBaseEENKUlvE_clEvENKUlvE4_clEvEUlddE_EEEEvS5_RKT_EUliE_EEviT1_ --------------------------
	.section	.nv.info._ZN2at6native18elementwise_kernelILi128ELi2EZNS0_22gpu_kernel_impl_nocastINS0_13BinaryFunctorIdddZZZNS0_21heaviside_kernel_cudaERNS_18TensorIteratorBaseEENKUlvE_clEvENKUlvE4_clEvEUlddE_EEEEvS5_RKT_EUliE_EEviT1_,"",@"SHT_CUDA_INFO"
	.sectionflags	@""
	.align	4


	//----- nvinfo : EIATTR_CUDA_API_VERSION
	.align		4
        /*0000*/ 	.byte	0x04, 0x37
        /*0002*/ 	.short	(.L_3593 - .L_3592)
.L_3592:
        /*0004*/ 	.word	0x00000082


	//----- nvinfo : EIATTR_KPARAM_INFO
	.align		4
.L_3593:
        /*0008*/ 	.byte	0x04, 0x17
        /*000a*/ 	.short	(.L_3595 - .L_3594)
.L_3594:
        /*000c*/ 	.word	0x00000000
        /*0010*/ 	.short	0x0001
        /*0012*/ 	.short	0x0008
        /*0014*/ 	.byte	0x00, 0xf0, 0x21, 0x0a


	//----- nvinfo : EIATTR_KPARAM_INFO
	.align		4
.L_3595:
        /*0018*/ 	.byte	0x04, 0x17
        /*001a*/ 	.short	(.L_3597 - .L_3596)
.L_3596:
        /*001c*/ 	.word	0x00000000
        /*0020*/ 	.short	0x0000
        /*0022*/ 	.short	0x0000
        /*0024*/ 	.byte	0x00, 0xf0, 0x11, 0x00


	//----- nvinfo : EIATTR_SPARSE_MMA_MASK
	.align		4
.L_3597:
        /*0028*/ 	.byte	0x03, 0x50
        /*002a*/ 	.short	0x0000


	//----- nvinfo : EIATTR_MAXREG_COUNT
	.align		4
        /*002c*/ 	.byte	0x03, 0x1b
        /*002e*/ 	.short	0x0080


	//----- nvinfo : EIATTR_MERCURY_ISA_VERSION
	.align		4
        /*0030*/ 	.byte	0x03, 0x5f
        /*0032*/ 	.short	0x0101


	//----- nvinfo : EIATTR_VRC_CTA_INIT_COUNT
	.align		4
        /*0034*/ 	.byte	0x02, 0x4a
	.zero		1
	.zero		1


	//----- nvinfo : EIATTR_EXIT_INSTR_OFFSETS
	.align		4
        /*0038*/ 	.byte	0x04, 0x1c
        /*003a*/ 	.short	(.L_3599 - .L_3598)


	//   ....[0]....
.L_3598:
        /*003c*/ 	.word	0x000001f0


	//   ....[1]....
        /*0040*/ 	.word	0x000002f0


	//   ....[2]....
        /*0044*/ 	.word	0x00001aa0


	//   ....[3]....
        /*0048*/ 	.word	0x000031b0


	//----- nvinfo : EIATTR_MAX_THREADS
	.align		4
.L_3599:
        /*004c*/ 	.byte	0x04, 0x05
        /*004e*/ 	.short	(.L_3601 - .L_3600)
.L_3600:
        /*0050*/ 	.word	0x00000080
        /*0054*/ 	.word	0x00000001
        /*0058*/ 	.word	0x00000001


	//----- nvinfo : EIATTR_CRS_STACK_SIZE
	.align		4
.L_3601:
        /*005c*/ 	.byte	0x04, 0x1e
        /*005e*/ 	.short	(.L_3603 - .L_3602)
.L_3602:
        /*0060*/ 	.word	0x00000000


	//----- nvinfo : EIATTR_CBANK_PARAM_SIZE
	.align		4
.L_3603:
        /*0064*/ 	.byte	0x03, 0x19
        /*0066*/ 	.short	0x0290


	//----- nvinfo : EIATTR_PARAM_CBANK
	.align		4
        /*0068*/ 	.byte	0x04, 0x0a
        /*006a*/ 	.short	(.L_3605 - .L_3604)
	.align		4
.L_3604:
        /*006c*/ 	.word	index@(.nv.constant0._ZN2at6native18elementwise_kernelILi128ELi2EZNS0_22gpu_kernel_impl_nocastINS0_13BinaryFunctorIdddZZZNS0_21heaviside_kernel_cudaERNS_18TensorIteratorBaseEENKUlvE_clEvENKUlvE4_clEvEUlddE_EEEEvS5_RKT_EUliE_EEviT1_)
        /*0070*/ 	.short	0x0380
        /*0072*/ 	.short	0x0290


	//----- nvinfo : EIATTR_SW_WAR
	.align		4
.L_3605:
        /*0074*/ 	.byte	0x04, 0x36
        /*0076*/ 	.short	(.L_3607 - .L_3606)
.L_3606:
        /*0078*/ 	.word	0x00000008
.L_3607:


//--------------------- .nv.info._ZN2at6native27unrolled_elementwise_kernelINS0_13BinaryFunctorIdddZZZNS0_21heaviside_kernel_cudaERNS_18TensorIteratorBaseEENKUlvE_clEvENKUlvE4_clEvEUlddE_EESt5arrayIPcLm3EELi4E23TrivialOffsetCalculatorILi2EjESC_ILi1EjENS0_6memory15LoadWithoutCastENSF_16StoreWithoutCastEEEviT_T0_T2_T3_T4_T5_ --------------------------
	.section	.nv.info._ZN2at6native27unrolled_elementwise_kernelINS0_13BinaryFunctorIdddZZZNS0_21heaviside_kernel_cudaERNS_18TensorIteratorBaseEENKUlvE_clEvENKUlvE4_clEvEUlddE_EESt5arrayIPcLm3EELi4E23TrivialOffsetCalculatorILi2EjESC_ILi1EjENS0_6memory15LoadWithoutCastENSF_16StoreWithoutCastEEEviT_T0_T2_T3_T4_T5_,"",@"SHT_CUDA_INFO"
	.sectionflags	@""
	.align	4


	//----- nvinfo : EIATTR_CUDA_API_VERSION
	.align		4
        /*0000*/ 	.byte	0x04, 0x37
        /*0002*/ 	.short	(.L_3609 - .L_3608)
.L_3608:
        /*0004*/ 	.word	0x00000082


	//----- nvinfo : EIATTR_KPARAM_INFO
	.align		4
.L_3609:
        /*0008*/ 	.byte	0x04, 0x17
        /*000a*/ 	.short	(.L_3611 - .L_3610)
.L_3610:
        /*000c*/ 	.word	0x00000000
        /*0010*/ 	.short	0x0006
        /*0012*/ 	.short	0x0023
        /*0014*/ 	.byte	0x00, 0xf0, 0x05, 0x00


	//----- nvinfo : EIATTR_KPARAM_INFO
	.align		4
.L_3611:
        /*0018*/ 	.byte	0x04, 0x17
        /*001a*/ 	.short	(.L_3613 - .L_3612)
.L_3612:
        /*001c*/ 	.word	0x00000000
        /*0020*/ 	.short	0x0005
        /*0022*/ 	.short	0x0022
        /*0024*/ 	.byte	0x00, 0xf0, 0x05, 0x00


	//----- nvinfo : EIATTR_KPARAM_INFO
	.align		4
.L_3613:
        /*0028*/ 	.byte	0x04, 0x17
        /*002a*/ 	.short	(.L_3615 - .L_3614)
.L_3614:
        /*002c*/ 	.word	0x00000000
        /*0030*/ 	.short	0x0004
        /*0032*/ 	.short	0x0021
        /*0034*/ 	.byte	0x00, 0xf0, 0x05, 0x00


	//----- nvinfo : EIATTR_KPARAM_INFO
	.align		4
.L_3615:
        /*0038*/ 	.byte	0x04, 0x17
        /*003a*/ 	.short	(.L_3617 - .L_3616)
.L_3616:
        /*003c*/ 	.word	0x00000000
        /*0040*/ 	.short	0x0003
        /*0042*/ 	.short	0x0020
        /*0044*/ 	.byte	0x00, 0xf0, 0x05, 0x00


	//----- nvinfo : EIATTR_KPARAM_INFO
	.align		4
.L_3617:
        /*0048*/ 	.byte	0x04, 0x17
        /*004a*/ 	.short	(.L_3619 - .L_3618)
.L_3618:
        /*004c*/ 	.word	0x00000000
        /*0050*/ 	.short	0x0002
        /*0052*/ 	.short	0x0008
        /*0054*/ 	.byte	0x00, 0xf0, 0x61, 0x00


	//----- nvinfo : EIATTR_KPARAM_INFO
	.align		4
.L_3619:
        /*0058*/ 	.byte	0x04, 0x17
        /*005a*/ 	.short	(.L_3621 - .L_3620)
.L_3620:
        /*005c*/ 	.word	0x00000000
        /*0060*/ 	.short	0x0001
        /*0062*/ 	.short	0x0004
        /*0064*/ 	.byte	0x00, 0xf0, 0x05, 0x00


	//----- nvinfo : EIATTR_KPARAM_INFO
	.align		4
.L_3621:
        /*0068*/ 	.byte	0x04, 0x17
        /*006a*/ 	.short	(.L_3623 - .L_3622)
.L_3622:
        /*006c*/ 	.word	0x00000000
        /*0070*/ 	.short	0x0000
        /*0072*/ 	.short	0x0000
        /*0074*/ 	.byte	0x00, 0xf0, 0x11, 0x00


	//----- nvinfo : EIATTR_SPARSE_MMA_MASK
	.align		4
.L_3623:
        /*0078*/ 	.byte	0x03, 0x50
        /*007a*/ 	.short	0x0000


	//----- nvinfo : EIATTR_MAXREG_COUNT
	.align		4
        /*007c*/ 	.byte	0x03, 0x1b
        /*007e*/ 	.short	0x00ff


	//----- nvinfo : EIATTR_MERCURY_ISA_VERSION
	.align		4
        /*0080*/ 	.byte	0x03, 0x5f
        /*0082*/ 	.short	0x0101


	//----- nvinfo : EIATTR_VRC_CTA_INIT_COUNT
	.align		4
        /*0084*/ 	.byte	0x02, 0x4a
	.zero		1
	.zero		1


	//----- nvinfo : EIATTR_EXIT_INSTR_OFFSETS
	.align		4
        /*0088*/ 	.byte	0x04, 0x1c
        /*008a*/ 	.short	(.L_3625 - .L_3624)


	//   ....[0]....
.L_3624:
        /*008c*/ 	.word	0x00000790


	//   ....[1]....
        /*0090*/ 	.word	0x000007e0


	//----- nvinfo : EIATTR_MAX_THREADS
	.align		4
.L_3625:
        /*0094*/ 	.byte	0x04, 0x05
        /*0096*/ 	.short	(.L_3627 - .L_3626)
.L_3626:
        /*0098*/ 	.word	0x00000080
        /*009c*/ 	.word	0x00000001
        /*00a0*/ 	.word	0x00000001


	//----- nvinfo : EIATTR_CRS_STACK_SIZE
	.align		4
.L_3627:
        /*00a4*/ 	.byte	0x04, 0x1e
        /*00a6*/ 	.short	(.L_3629 - .L_3628)
.L_3628:
        /*00a8*/ 	.word	0x00000000


	//----- nvinfo : EIATTR_CBANK_PARAM_SIZE
	.align		4
.L_3629:
        /*00ac*/ 	.byte	0x03, 0x19
        /*00ae*/ 	.short	0x0024


	//----- nvinfo : EIATTR_PARAM_CBANK
	.align		4
        /*00b0*/ 	.byte	0x04, 0x0a
        /*00b2*/ 	.short	(.L_3631 - .L_3630)
	.align		4
.L_3630:
        /*00b4*/ 	.word	index@(.nv.constant0._ZN2at6native27unrolled_elementwise_kernelINS0_13BinaryFunctorIdddZZZNS0_21heaviside_kernel_cudaERNS_18TensorIteratorBaseEENKUlvE_clEvENKUlvE4_clEvEUlddE_EESt5arrayIPcLm3EELi4E23TrivialOffsetCalculatorILi2EjESC_ILi1EjENS0_6memory15LoadWithoutCastENSF_16StoreWithoutCastEEEviT_T0_T2_T3_T4_T5_)
        /*00b8*/ 	.short	0x0380
        /*00ba*/ 	.short	0x0024


	//----- nvinfo : EIATTR_SW_WAR
	.align		4
.L_3631:
        /*00bc*/ 	.byte	0x04, 0x36
        /*00be*/ 	.short	(.L_3633 - .L_3632)
.L_3632:
        /*00c0*/ 	.word	0x00000008
.L_3633:


//--------------------- .nv.info._ZN2at6native29vectorized_elementwise_kernelILi2ENS0_13BinaryFunctorIdddZZZNS0_21heaviside_kernel_cudaERNS_18TensorIteratorBaseEENKUlvE_clEvENKUlvE4_clEvEUlddE_EESt5arrayIPcLm3EEEEviT0_T1_ --------------------------
	.section	.nv.info._ZN2at6native29vectorized_elementwise_kernelILi2ENS0_13BinaryFunctorIdddZZZNS0_21heaviside_kernel_cudaERNS_18TensorIteratorBaseEENKUlvE_clEvENKUlvE4_clEvEUlddE_EESt5arrayIPcLm3EEEEviT0_T1_,"",@"SHT_CUDA_INFO"
	.sectionflags	@""
	.align	4


	//----- nvinfo : EIATTR_CUDA_API_VERSION
	.align		4
        /*0000*/ 	.byte	0x04, 0x37
        /*0002*/ 	.short	(.L_3635 - .L_3634)
.L_3634:
        /*0004*/ 	.word	0x00000082


	//----- nvinfo : EIATTR_KPARAM_INFO
	.align		4
.L_3635:
        /*0008*/ 	.byte	0x04, 0x17
        /*000a*/ 	.short	(.L_3637 - .L_3636)
.L_3636:
        /*000c*/ 	.word	0x00000000
        /*0010*/ 	.short	0x0002
        /*0012*/ 	.short	0x0008
        /*0014*/ 	.byte	0x00, 0xf0, 0x61, 0x00


	//----- nvinfo : EIATTR_KPARAM_INFO
	.align		4
.L_3637:
        /*0018*/ 	.byte	0x04, 0x17
        /*001a*/ 	.short	(.L_3639 - .L_3638)
.L_3638:
        /*001c*/ 	.word	0x00000000
        /*0020*/ 	.short	0x0001
        /*0022*/ 	.short	0x0004
        /*0024*/ 	.byte	0x00, 0xf0, 0x05, 0x00


	//----- nvinfo : EIATTR_KPARAM_INFO
	.align		4
.L_3639:
        /*0028*/ 	.byte	0x04, 0x17
        /*002a*/ 	.short	(.L_3641 - .L_3640)
.L_3640:
        /*002c*/ 	.word	0x00000000
        /*0030*/ 	.short	0x0000
        /*0032*/ 	.short	0x0000
        /*0034*/ 	.byte	0x00, 0xf0, 0x11, 0x00


	//----- nvinfo : EIATTR_SPARSE_MMA_MASK
	.align		4
.L_3641:
        /*0038*/ 	.byte	0x03, 0x50
        /*003a*/ 	.short	0x0000


	//----- nvinfo : EIATTR_MAXREG_COUNT
	.align		4
        /*003c*/ 	.byte	0x03, 0x1b
        /*003e*/ 	.short	0x00ff


	//----- nvinfo : EIATTR_MERCURY_ISA_VERSION
	.align		4
        /*0040*/ 	.byte	0x03, 0x5f
        /*0042*/ 	.short	0x0101


	//----- nvinfo : EIATTR_VRC_CTA_INIT_COUNT
	.align		4
        /*0044*/ 	.byte	0x02, 0x4a
	.zero		1
	.zero		1


	//----- nvinfo : EIATTR_EXIT_INSTR_OFFSETS
	.align		4
        /*0048*/ 	.byte	0x04, 0x1c
        /*004a*/ 	.short	(.L_3643 - .L_3642)


	//   ....[0]....
.L_3642:
        /*004c*/ 	.word	0x00000f60


	//   ....[1]....
        /*0050*/ 	.word	0x00000fb0


	//   ....[2]....
        /*0054*/ 	.word	0x00001780


	//----- nvinfo : EIATTR_MAX_THREADS
	.align		4
.L_3643:
        /*0058*/ 	.byte	0x04, 0x05
        /*005a*/ 	.short	(.L_3645 - .L_3644)
.L_3644:
        /*005c*/ 	.word	0x00000080
        /*0060*/ 	.word	0x00000001
        /*0064*/ 	.word	0x00000001


	//----- nvinfo : EIATTR_CRS_STACK_SIZE
	.align		4
.L_3645:
        /*0068*/ 	.byte	0x04, 0x1e
        /*006a*/ 	.short	(.L_3647 - .L_3646)
.L_3646:
        /*006c*/ 	.word	0x00000000


	//----- nvinfo : EIATTR_CBANK_PARAM_SIZE
	.align		4
.L_3647:
        /*0070*/ 	.byte	0x03, 0x19
        /*0072*/ 	.short	0x0020


	//----- nvinfo : EIATTR_PARAM_CBANK
	.align		4
        /*0074*/ 	.byte	0x04, 0x0a
        /*0076*/ 	.short	(.L_3649 - .L_3648)
	.align		4
.L_3648:
        /*0078*/ 	.word	index@(.nv.constant0._ZN2at6native29vectorized_elementwise_kernelILi2ENS0_13BinaryFunctorIdddZZZNS0_21heaviside_kernel_cudaERNS_18TensorIteratorBaseEENKUlvE_clEvENKUlvE4_clEvEUlddE_EESt5arrayIPcLm3EEEEviT0_T1_)
        /*007c*/ 	.short	0x0380
        /*007e*/ 	.short	0x0020


	//----- nvinfo : EIATTR_SW_WAR
	.align		4
.L_3649:
        /*0080*/ 	.byte	0x04, 0x36
        /*0082*/ 	.short	(.L_3651 - .L_3650)
.L_3650:
        /*0084*/ 	.word	0x00000008
.L_3651:


//--------------------- .nv.info._ZN2at6native29vectorized_elementwise_kernelILi4ENS0_13BinaryFunctorIdddZZZNS0_21heaviside_kernel_cudaERNS_18TensorIteratorBaseEENKUlvE_clEvENKUlvE4_clEvEUlddE_EESt5arrayIPcLm3EEEEviT0_T1_ --------------------------
	.section	.nv.info._ZN2at6native29vectorized_elementwise_kernelILi4ENS0_13BinaryFunctorIdddZZZNS0_21heaviside_kernel_cudaERNS_18TensorIteratorBaseEENKUlvE_clEvENKUlvE4_clEvEUlddE_EESt5arrayIPcLm3EEEEviT0_T1_,"",@"SHT_CUDA_INFO"
	.sectionflags	@""
	.align	4


	//----- nvinfo : EIATTR_CUDA_API_VERSION
	.align		4
        /*0000*/ 	.byte	0x04, 0x37
        /*0002*/ 	.short	(.L_3653 - .L_3652)
.L_3652:
        /*0004*/ 	.word	0x00000082


	//----- nvinfo : EIATTR_KPARAM_INFO
	.align		4
.L_3653:
        /*0008*/ 	.byte	0x04, 0x17
        /*000a*/ 	.short	(.L_3655 - .L_3654)
.L_3654:
        /*000c*/ 	.word	0x00000000
        /*0010*/ 	.short	0x0002
        /*0012*/ 	.short	0x0008
        /*0014*/ 	.byte	0x00, 0xf0, 0x61, 0x00


	//----- nvinfo : EIATTR_KPARAM_INFO
	.align		4
.L_3655:
        /*0018*/ 	.byte	0x04, 0x17
        /*001a*/ 	.short	(.L_3657 - .L_3656)
.L_3656:
        /*001c*/ 	.word	0x00000000
        /*0020*/ 	.short	0x0001
        /*0022*/ 	.short	0x0004
        /*0024*/ 	.byte	0x00, 0xf0, 0x05, 0x00


	//----- nvinfo : EIATTR_KPARAM_INFO
	.align		4
.L_3657:
        /*0028*/ 	.byte	0x04, 0x17
        /*002a*/ 	.short	(.L_3659 - .L_3658)
.L_3658:
        /*002c*/ 	.word	0x00000000
        /*0030*/ 	.short	0x0000
        /*0032*/ 	.short	0x0000
        /*0034*/ 	.byte	0x00, 0xf0, 0x11, 0x00


	//----- nvinfo : EIATTR_SPARSE_MMA_MASK
	.align		4
.L_3659:
        /*0038*/ 	.byte	0x03, 0x50
        /*003a*/ 	.short	0x0000


	//----- nvinfo : EIATTR_MAXREG_COUNT
	.align		4
        /*003c*/ 	.byte	0x03, 0x1b
        /*003e*/ 	.short	0x00ff


	//----- nvinfo : EIATTR_MERCURY_ISA_VERSION
	.align		4
        /*0040*/ 	.byte	0x03, 0x5f
        /*0042*/ 	.short	0x0101


	//----- nvinfo : EIATTR_VRC_CTA_INIT_COUNT
	.align		4
        /*0044*/ 	.byte	0x02, 0x4a
	.zero		1
	.zero		1


	//----- nvinfo : EIATTR_EXIT_INSTR_OFFSETS
	.align		4
        /*0048*/ 	.byte	0x04, 0x1c
        /*004a*/ 	.short	(.L_3661 - .L_3660)


	//   ....[0]....
.L_3660:
        /*004c*/ 	.word	0x00000f60


	//   ....[1]....
        /*0050*/ 	.word	0x00000fb0


	//   ....[2]....
        /*0054*/ 	.word	0x00001720


	//----- nvinfo : EIATTR_MAX_THREADS
	.align		4
.L_3661:
        /*0058*/ 	.byte	0x04, 0x05
        /*005a*/ 	.short	(.L_3663 - .L_3662)
.L_3662:
        /*005c*/ 	.word	0x00000080
        /*0060*/ 	.word	0x00000001
        /*0064*/ 	.word	0x00000001


	//----- nvinfo : EIATTR_CRS_STACK_SIZE
	.align		4
.L_3663:
        /*0068*/ 	.byte	0x04, 0x1e
        /*006a*/ 	.short	(.L_3665 - .L_3664)
.L_3664:
        /*006c*/ 	.word	0x00000000


	//----- nvinfo : EIATTR_CBANK_PARAM_SIZE
	.align		4
.L_3665:
        /*0070*/ 	.byte	0x03, 0x19
        /*0072*/ 	.short	0x0020


	//----- nvinfo : EIATTR_PARAM_CBANK
	.align		4
        /*0074*/ 	.byte	0x04, 0x0a
        /*0076*/ 	.short	(.L_3667 - .L_3666)
	.align		4
.L_3666:
        /*0078*/ 	.word	index@(.nv.constant0._ZN2at6native29vectorized_elementwise_kernelILi4ENS0_13BinaryFunctorIdddZZZNS0_21heaviside_kernel_cudaERNS_18TensorIteratorBaseEENKUlvE_clEvENKUlvE4_clEvEUlddE_EESt5arrayIPcLm3EEEEviT0_T1_)
        /*007c*/ 	.short	0x0380
        /*007e*/ 	.short	0x0020


	//----- nvinfo : EIATTR_SW_WAR
	.align		4
.L_3667:
        /*0080*/ 	.byte	0x04, 0x36
        /*0082*/ 	.short	(.L_3669 - .L_3668)
.L_3668:
        /*0084*/ 	.word	0x00000008
.L_3669:


//--------------------- .nv.info._ZN2at6native29vectorized_elementwise_kernelILi8ENS0_13BinaryFunctorIdddZZZNS0_21heaviside_kernel_cudaERNS_18TensorIteratorBaseEENKUlvE_clEvENKUlvE4_clEvEUlddE_EESt5arrayIPcLm3EEEEviT0_T1_ --------------------------
	.section	.nv.info._ZN2at6native29vectorized_elementwise_kernelILi8ENS0_13BinaryFunctorIdddZZZNS0_21heaviside_kernel_cudaERNS_18TensorIteratorBaseEENKUlvE_clEvENKUlvE4_clEvEUlddE_EESt5arrayIPcLm3EEEEviT0_T1_,"",@"SHT_CUDA_INFO"
	.sectionflags	@""
	.align	4


	//----- nvinfo : EIATTR_CUDA_API_VERSION
	.align		4
        /*0000*/ 	.byte	0x04, 0x37
        /*0002*/ 	.short	(.L_3671 - .L_3670)
.L_3670:
        /*0004*/ 	.word	0x00000082


	//----- nvinfo : EIATTR_KPARAM_INFO
	.align		4
.L_3671:
        /*0008*/ 	.byte	0x04, 0x17
        /*000a*/ 	.short	(.L_3673 - .L_3672)
.L_3672:
        /*000c*/ 	.word	0x00000000
        /*0010*/ 	.short	0x0002
        /*0012*/ 	.short	0x0008
        /*0014*/ 	.byte	0x00, 0xf0, 0x61, 0x00


	//----- nvinfo : EIATTR_KPARAM_INFO
	.align		4
.L_3673:
        /*0018*/ 	.byte	0x04, 0x17
        /*001a*/ 	.short	(.L_3675 - .L_3674)
.L_3674:
        /*001c*/ 	.word	0x00000000
        /*0020*/ 	.short	0x0001
        /*0022*/ 	.short	0x0004
        /*0024*/ 	.byte	0x00, 0xf0, 0x05, 0x00


	//----- nvinfo : EIATTR_KPARAM_INFO
	.align		4
.L_3675:
        /*0028*/ 	.byte	0x04, 0x17
        /*002a*/ 	.short	(.L_3677 - .L_3676)
.L_3676:
        /*002c*/ 	.word	0x00000000
        /*0030*/ 	.short	0x0000
        /*0032*/ 	.short	0x0000
        /*0034*/ 	.byte	0x00, 0xf0, 0x11, 0x00


	//----- nvinfo : EIATTR_SPARSE_MMA_MASK
	.align		4
.L_3677:
        /*0038*/ 	.byte	0x03, 0x50
        /*003a*/ 	.short	0x0000


	//----- nvinfo : EIATTR_MAXREG_COUNT
	.align		4
        /*003c*/ 	.byte	0x03, 0x1b
        /*003e*/ 	.short	0x00ff


	//----- nvinfo : EIATTR_MERCURY_ISA_VERSION
	.align		4
        /*0040*/ 	.byte	0x03, 0x5f
        /*0042*/ 	.short	0x0101


	//----- nvinfo : EIATTR_VRC_CTA_INIT_COUNT
	.align		4
        /*0044*/ 	.byte	0x02, 0x4a
	.zero		1
	.zero		1


	//----- nvinfo : EIATTR_EXIT_INSTR_OFFSETS
	.align		4
        /*0048*/ 	.byte	0x04, 0x1c
        /*004a*/ 	.short	(.L_3679 - .L_3678)


	//   ....[0]....
.L_3678:
        /*004c*/ 	.word	0x00000010


	//----- nvinfo : EIATTR_MAX_THREADS
	.align		4
.L_3679:
        /*0050*/ 	.byte	0x04, 0x05
        /*0052*/ 	.short	(.L_3681 - .L_3680)
.L_3680:
        /*0054*/ 	.word	0x00000080
        /*0058*/ 	.word	0x00000001
        /*005c*/ 	.word	0x00000001


	//----- nvinfo : EIATTR_CBANK_PARAM_SIZE
	.align		4
.L_3681:
        /*0060*/ 	.byte	0x03, 0x19
        /*0062*/ 	.short	0x0020


	//----- nvinfo : EIATTR_PARAM_CBANK
	.align		4
        /*0064*/ 	.byte	0x04, 0x0a
        /*0066*/ 	.short	(.L_3683 - .L_3682)
	.align		4
.L_3682:
        /*0068*/ 	.word	index@(.nv.constant0._ZN2at6native29vectorized_elementwise_kernelILi8ENS0_13BinaryFunctorIdddZZZNS0_21heaviside_kernel_cudaERNS_18TensorIteratorBaseEENKUlvE_clEvENKUlvE4_clEvEUlddE_EESt5arrayIPcLm3EEEEviT0_T1_)
        /*006c*/ 	.short	0x0380
        /*006e*/ 	.short	0x0020


	//----- nvinfo : EIATTR_SW_WAR
	.align		4
.L_3683:
        /*0070*/ 	.byte	0x04, 0x36
        /*0072*/ 	.short	(.L_3685 - .L_3684)
.L_3684:
        /*0074*/ 	.word	0x00000008
.L_3685:


//--------------------- .nv.info._ZN2at6native18elementwise_kernelILi128ELi4EZNS0_15gpu_kernel_implINS0_13BUnaryFunctorIdddZZZNS0_21heaviside_kernel_cudaERNS_18TensorIteratorBaseEENKUlvE_clEvENKUlvE4_clEvEUlddE_EEEEvS5_RKT_EUliE_EEviT1_ --------------------------
	.section	.nv.info._ZN2at6native18elementwise_kernelILi128ELi4EZNS0_15gpu_kernel_implINS0_13BUnaryFunctorIdddZZZNS0_21heaviside_kernel_cudaERNS_18TensorIteratorBaseEENKUlvE_clEvENKUlvE4_clEvEUlddE_EEEEvS5_RKT_EUliE_EEviT1_,"",@"SHT_CUDA_INFO"
	.sectionflags	@""
	.align	4


	//----- nvinfo : EIATTR_CUDA_API_VERSION
	.align		4
        /*0000*/ 	.byte	0x04, 0x37
        /*0002*/ 	.short	(.L_3687 - .L_3686)
.L_3686:
        /*0004*/ 	.word	0x00000082


	//----- nvinfo : EIATTR_KPARAM_INFO
	.align		4
.L_3687:
        /*0008*/ 	.byte	0x04, 0x17
        /*000a*/ 	.short	(.L_3689 - .L_3688)
.L_3688:
        /*000c*/ 	.word	0x00000000
        /*0010*/ 	.short	0x0001
        /*0012*/ 	.short	0x0008
        /*0014*/ 	.byte	0x00, 0xf0, 0xa1, 0x08


	//----- nvinfo : EIATTR_KPARAM_INFO
	.align		4
.L_3689:
        /*0018*/ 	.byte	0x04, 0x17
        /*001a*/ 	.short	(.L_3691 - .L_3690)
.L_3690:
        /*001c*/ 	.word	0x00000000
        /*0020*/ 	.short	0x0000
        /*0022*/ 	.short	0x0000
        /*0024*/ 	.byte	0x00, 0xf0, 0x11, 0x00


	//----- nvinfo : EIATTR_SPARSE_MMA_MASK
	.align		4
.L_3691:
        /*0028*/ 	.byte	0x03, 0x50
        /*002a*/ 	.short	0x0000


	//----- nvinfo : EIATTR_MAXREG_COUNT
	.align		4
        /*002c*/ 	.byte	0x03, 0x1b
        /*002e*/ 	.short	0x0080


	//----- nvinfo : EIATTR_EXTERNS
	.align		4
        /*0030*/ 	.byte	0x04, 0x0f
        /*0032*/ 	.short	(.L_3693 - .L_3692)


	//   ....[0]....
	.align		4
.L_3692:
        /*0034*/ 	.word	index@(__assertfail)


	//----- nvinfo : EIATTR_MERCURY_ISA_VERSION
	.align		4
.L_3693:
        /*0038*/ 	.byte	0x03, 0x5f
        /*003a*/ 	.short	0x0101


	//----- nvinfo : EIATTR_VRC_CTA_INIT_COUNT
	.align		4
        /*003c*/ 	.byte	0x02, 0x4a
	.zero		1
	.zero		1


	//----- nvinfo : EIATTR_SYSCALL_OFFSETS
	.align		4
        /*0040*/ 	.byte	0x04, 0x46
        /*0042*/ 	.short	(.L_3695 - .L_3694)


	//   ....[0]....
.L_3694:
        /*0044*/ 	.word	0x00002180


	//   ....[1]....
        /*0048*/ 	.word	0x000034d0


	//   ....[2]....
        /*004c*/ 	.word	0x00005860


	//   ....[3]....
        /*0050*/ 	.word	0x000068b0


	//   ....[4]....
        /*0054*/ 	.word	0x00008e70


	//   ....[5]....
        /*0058*/ 	.word	0x00009ec0


	//   ....[6]....
        /*005c*/ 	.word	0x0000c490


	//   ....[7]....
        /*0060*/ 	.word	0x0000d4b0


	//----- nvinfo : EIATTR_EXIT_INSTR_OFFSETS
	.align		4
.L_3695:
        /*0064*/ 	.byte	0x04, 0x1c
        /*0066*/ 	.short	(.L_3697 - .L_3696)


	//   ....[0]....
.L_3696:
        /*0068*/ 	.word	0x0000a320


	//   ....[1]....
        /*006c*/ 	.word	0x0000c680


	//   ....[2]....
        /*0070*/ 	.word	0x0000c6c0


	//   ....[3]....
        /*0074*/ 	.word	0x0000c750


	//   ....[4]....
        /*0078*/ 	.word	0x0000c780


	//   ....[5]....
        /*007c*/ 	.word	0x0000c7b0


	//   ....[6]....
        /*0080*/ 	.word	0x0000c8c0


	//   ....[7]....
        /*0084*/ 	.word	0x0000c980


	//   ....[8]....
        /*0088*/ 	.word	0x0000caa0


	//   ....[9]....
        /*008c*/ 	.word	0x0000cb70


	//   ....[10]....
        /*0090*/ 	.word	0x0000cb90


	//   ....[11]....
        /*0094*/ 	.word	0x0000cc60


	//   ....[12]....
        /*0098*/ 	.word	0x0000ce50


	//   ....[13]....
        /*009c*/ 	.word	0x0000d040


	//   ....[14]....
        /*00a0*/ 	.word	0x0000d220


	//   ....[15]....
        /*00a4*/ 	.word	0x0000d250


	//   ....[16]....
        /*00a8*/ 	.word	0x0000d280


	//   ....[17]....
        /*00ac*/ 	.word	0x0000d320


	//   ....[18]....
        /*00b0*/ 	.word	0x0000d350


	//   ....[19]....
        /*00b4*/ 	.word	0x0000d4c0


	//   ....[20]....
        /*00b8*/ 	.word	0x0000d650


	//   ....[21]....
        /*00bc*/ 	.word	0x0000d810


	//   ....[22]....
        /*00c0*/ 	.word	0x0000d8d0


	//----- nvinfo : EIATTR_MAX_THREADS
	.align		4
.L_3697:
        /*00c4*/ 	.byte	0x04, 0x05
        /*00c6*/ 	.short	(.L_3699 - .L_3698)
.L_3698:
        /*00c8*/ 	.word	0x00000080
        /*00cc*/ 	.word	0x00000001
        /*00d0*/ 	.word	0x00000001


	//----- nvinfo : EIATTR_CRS_STACK_SIZE
	.align		4
.L_3699:
        /*00d4*/ 	.byte	0x04, 0x1e
        /*00d6*/ 	.short	(.L_3701 - .L_3700)
.L_3700:
        /*00d8*/ 	.word	0x00000000


	//----- nvinfo : EIATTR_CBANK_PARAM_SIZE
	.align		4
.L_3701:
        /*00dc*/ 	.byte	0x03, 0x19
        /*00de*/ 	.short	0x0230


	//----- nvinfo : EIATTR_PARAM_CBANK
	.align		4
        /*00e0*/ 	.byte	0x04, 0x0a
        /*00e2*/ 	.short	(.L_3703 - .L_3702)
	.align		4
.L_3702:
        /*00e4*/ 	.word	index@(.nv.constant0._ZN2at6native18elementwise_kernelILi128ELi4EZNS0_15gpu_kernel_implINS0_13BUnaryFunctorIdddZZZNS0_21heaviside_kernel_cudaERNS_18TensorIteratorBaseEENKUlvE_clEvENKUlvE4_clEvEUlddE_EEEEvS5_RKT_EUliE_EEviT1_)
        /*00e8*/ 	.short	0x0380
        /*00ea*/ 	.short	0x0230


	//----- nvinfo : EIATTR_SW_WAR
	.align		4
.L_3703:
        /*00ec*/ 	.byte	0x04, 0x36
        /*00ee*/ 	.short	(.L_3705 - .L_3704)
.L_3704:
        /*00f0*/ 	.word	0x00000008
.L_3705:


//--------------------- .nv.info._ZN2at6native27unrolled_elementwise_kernelINS0_13BUnaryFunctorIdddZZZNS0_21heaviside_kernel_cudaERNS_18TensorIteratorBaseEENKUlvE_clEvENKUlvE4_clEvEUlddE_EESt5arrayIPcLm2EELi4E23TrivialOffsetCalculatorILi1EjESD_NS0_6memory12LoadWithCastILi1EEENSE_13StoreWithCastILi1EEEEEviT_T0_T2_T3_T4_T5_ --------------------------
	.section	.nv.info._ZN2at6native27unrolled_elementwise_kernelINS0_13BUnaryFunctorIdddZZZNS0_21heaviside_kernel_cudaERNS_18TensorIteratorBaseEENKUlvE_clEvENKUlvE4_clEvEUlddE_EESt5arrayIPcLm2EELi4E23TrivialOffsetCalculatorILi1EjESD_NS0_6memory12LoadWithCastILi1EEENSE_13StoreWithCastILi1EEEEEviT_T0_T2_T3_T4_T5_,"",@"SHT_CUDA_INFO"
	.sectionflags	@""
	.align	4


	//----- nvinfo : EIATTR_CUDA_API_VERSION
	.align		4
        /*0000*/ 	.byte	0x04, 0x37
        /*0002*/ 	.short	(.L_3707 - .L_3706)
.L_3706:
        /*0004*/ 	.word	0x00000082


	//----- nvinfo : EIATTR_KPARAM_INFO
	.align		4
.L_3707:
        /*0008*/ 	.byte	0x04, 0x17
        /*000a*/ 	.short	(.L_3709 - .L_3708)
.L_3708:
        /*000c*/ 	.word	0x00000000
        /*0010*/ 	.short	0x0006
        /*0012*/ 	.short	0x0034
        /*0014*/ 	.byte	0x00, 0xf0, 0x21, 0x00


	//----- nvinfo : EIATTR_KPARAM_INFO
	.align		4
.L_3709:
        /*0018*/ 	.byte	0x04, 0x17
        /*001a*/ 	.short	(.L_3711 - .L_3710)
.L_3710:
        /*001c*/ 	.word	0x00000000
        /*0020*/ 	.short	0x0005
        /*0022*/ 	.short	0x002c
        /*0024*/ 	.byte	0x00, 0xf0, 0x21, 0x00


	//----- nvinfo : EIATTR_KPARAM_INFO
	.align		4
.L_3711:
        /*0028*/ 	.byte	0x04, 0x17
        /*002a*/ 	.short	(.L_3713 - .L_3712)
.L_3712:
        /*002c*/ 	.word	0x00000000
        /*0030*/ 	.short	0x0004
        /*0032*/ 	.short	0x0029
        /*0034*/ 	.byte	0x00, 0xf0, 0x05, 0x00


	//----- nvinfo : EIATTR_KPARAM_INFO
	.align		4
.L_3713:
        /*0038*/ 	.byte	0x04, 0x17
        /*003a*/ 	.short	(.L_3715 - .L_3714)
.L_3714:
        /*003c*/ 	.word	0x00000000
        /*0040*/ 	.short	0x0003
        /*0042*/ 	.short	0x0028
        /*0044*/ 	.byte	0x00, 0xf0, 0x05, 0x00


	//----- nvinfo : EIATTR_KPARAM_INFO
	.align		4
.L_3715:
        /*0048*/ 	.byte	0x04, 0x17
        /*004a*/ 	.short	(.L_3717 - .L_3716)
.L_3716:
        /*004c*/ 	.word	0x00000000
        /*0050*/ 	.short	0x0002
        /*0052*/ 	.short	0x0018
        /*0054*/ 	.byte	0x00, 0xf0, 0x41, 0x00


	//----- nvinfo : EIATTR_KPARAM_INFO
	.align		4
.L_3717:
        /*0058*/ 	.byte	0x04, 0x17
        /*005a*/ 	.short	(.L_3719 - .L_3718)
.L_3718:
        /*005c*/ 	.word	0x00000000
        /*0060*/ 	.short	0x0001
        /*0062*/ 	.short	0x0008
        /*0064*/ 	.byte	0x00, 0xf0, 0x41, 0x00


	//----- nvinfo : EIATTR_KPARAM_INFO
	.align		4
.L_3719:
        /*0068*/ 	.byte	0x04, 0x17
        /*006a*/ 	.short	(.L_3721 - .L_3720)
.L_3720:
        /*006c*/ 	.word	0x00000000
        /*0070*/ 	.short	0x0000
        /*0072*/ 	.short	0x0000
        /*0074*/ 	.byte	0x00, 0xf0, 0x11, 0x00


	//----- nvinfo : EIATTR_SPARSE_MMA_MASK
	.align		4
.L_3721:
        /*0078*/ 	.byte	0x03, 0x50
        /*007a*/ 	.short	0x0000


	//----- nvinfo : EIATTR_MAXREG_COUNT
	.align		4
        /*007c*/ 	.byte	0x03, 0x1b
        /*007e*/ 	.short	0x00ff


	//----- nvinfo : EIATTR_EXTERNS
	.align		4
        /*0080*/ 	.byte	0x04, 0x0f
        /*0082*/ 	.short	(.L_3723 - .L_3722)


	//   ....[0]....
	.align		4
.L_3722:
        /*0084*/ 	.word	index@(__assertfail)


	//----- nvinfo : EIATTR_MERCURY_ISA_VERSION
	.align		4
.L_3723:
        /*0088*/ 	.byte	0x03, 0x5f
        /*008a*/ 	.short	0x0101


	//----- nvinfo : EIATTR_VRC_CTA_INIT_COUNT
	.align		4
        /*008c*/ 	.byte	0x02, 0x4a
	.zero		1
	.zero		1


	//----- nvinfo : EIATTR_SYSCALL_OFFSETS
	.align		4
        /*0090*/ 	.byte	0x04, 0x46
        /*0092*/ 	.short	(.L_3725 - .L_3724)


	//   ....[0]....
.L_3724:
        /*0094*/ 	.word	0x00000e80


	//   ....[1]....
        /*0098*/ 	.word	0x00001ec0


	//   ....[2]....
        /*009c*/ 	.word	0x00002e40


	//   ....[3]....
        /*00a0*/ 	.word	0x00003d80


	//   ....[4]....
        /*00a4*/ 	.word	0x000052d0


	//   ....[5]....
        /*00a8*/ 	.word	0x00006460


	//   ....[6]....
        /*00ac*/ 	.word	0x00007840


	//   ....[7]....
        /*00b0*/ 	.word	0x00008c00


	//----- nvinfo : EIATTR_EXIT_INSTR_OFFSETS
	.align		4
.L_3725:
        /*00b4*/ 	.byte	0x04, 0x1c
        /*00b6*/ 	.short	(.L_3727 - .L_3726)


	//   ....[0]....
.L_3726:
        /*00b8*/ 	.word	0x00007c90


	//   ....[1]....
        /*00bc*/ 	.word	0x00007dd0


	//   ....[2]....
        /*00c0*/ 	.word	0x00007e10


	//   ....[3]....
        /*00c4*/ 	.word	0x00007ea0


	//   ....[4]....
        /*00c8*/ 	.word	0x00007ed0


	//   ....[5]....
        /*00cc*/ 	.word	0x00007f00


	//   ....[6]....
        /*00d0*/ 	.word	0x00008010


	//   ....[7]....
        /*00d4*/ 	.word	0x000080d0


	//   ....[8]....
        /*00d8*/ 	.word	0x000081f0


	//   ....[9]....
        /*00dc*/ 	.word	0x000082c0


	//   ....[10]....
        /*00e0*/ 	.word	0x000082e0


	//   ....[11]....
        /*00e4*/ 	.word	0x000083b0


	//   ....[12]....
        /*00e8*/ 	.word	0x000085a0


	//   ....[13]....
        /*00ec*/ 	.word	0x00008790


	//   ....[14]....
        /*00f0*/ 	.word	0x00008970


	//   ....[15]....
        /*00f4*/ 	.word	0x000089a0


	//   ....[16]....
        /*00f8*/ 	.word	0x000089d0


	//   ....[17]....
        /*00fc*/ 	.word	0x00008a70


	//   ....[18]....
        /*0100*/ 	.word	0x00008aa0


	//   ....[19]....
        /*0104*/ 	.word	0x00008c10


	//   ....[20]....
        /*0108*/ 	.word	0x00008da0


	//   ....[21]....
        /*010c*/ 	.word	0x00008f60


	//   ....[22]....
        /*0110*/ 	.word	0x00009020


	//----- nvinfo : EIATTR_MAX_THREADS
	.align		4
.L_3727:
        /*0114*/ 	.byte	0x04, 0x05
        /*0116*/ 	.short	(.L_3729 - .L_3728)
.L_3728:
        /*0118*/ 	.word	0x00000080
        /*011c*/ 	.word	0x00000001
        /*0120*/ 	.word	0x00000001


	//----- nvinfo : EIATTR_CRS_STACK_SIZE
	.align		4
.L_3729:
        /*0124*/ 	.byte	0x04, 0x1e
        /*0126*/ 	.short	(.L_3731 - .L_3730)
.L_3730:
        /*0128*/ 	.word	0x00000000


	//----- nvinfo : EIATTR_CBANK_PARAM_SIZE
	.align		4
.L_3731:
        /*012c*/ 	.byte	0x03, 0x19
        /*012e*/ 	.short	0x003c


	//----- nvinfo : EIATTR_PARAM_CBANK
	.align		4
        /*0130*/ 	.byte	0x04, 0x0a
        /*0132*/ 	.short	(.L_3733 - .L_3732)
	.align		4
.L_3732:
        /*0134*/ 	.word	index@(.nv.constant0._ZN2at6native27unrolled_elementwise_kernelINS0_13BUnaryFunctorIdddZZZNS0_21heaviside_kernel_cudaERNS_18TensorIteratorBaseEENKUlvE_clEvENKUlvE4_clEvEUlddE_EESt5arrayIPcLm2EELi4E23TrivialOffsetCalculatorILi1EjESD_NS0_6memory12LoadWithCastILi1EEENSE_13StoreWithCastILi1EEEEEviT_T0_T2_T3_T4_T5_)
        /*0138*/ 	.short	0x0380
        /*013a*/ 	.short	0x003c


	//----- nvinfo : EIATTR_SW_WAR
	.align		4
.L_3733:
        /*013c*/ 	.byte	0x04, 0x36
        /*013e*/ 	.short	(.L_3735 - .L_3734)
.L_3734:
        /*0140*/ 	.word	0x00000008
.L_3735:


//--------------------- .nv.info._ZN2at6native18elementwise_kernelILi128ELi2EZNS0_22gpu_kernel_impl_nocastINS0_13BUnaryFunctorIdddZZZNS0_21heaviside_kernel_cudaERNS_18TensorIteratorBaseEENKUlvE_clEvENKUlvE4_clEvEUlddE_EEEEvS5_RKT_EUliE_EEviT1_ --------------------------
	.section	.nv.info._ZN2at6native18elementwise_kernelILi128ELi2EZNS0_22gpu_kernel_impl_nocastINS0_13BUnaryFunctorIdddZZZNS0_21heaviside_kernel_cudaERNS_18TensorIteratorBaseEENKUlvE_clEvENKUlvE4_clEvEUlddE_EEEEvS5_RKT_EUliE_EEviT1_,"",@"SHT_CUDA_INFO"
	.sectionflags	@""
	.align	4


	//----- nvinfo : EIATTR_CUDA_API_VERSION
	.align		4
        /*0000*/ 	.byte	0x04, 0x37
        /*0002*/ 	.short	(.L_3737 - .L_3736)
.L_3736:
        /*0004*/ 	.word	0x00000082


	//----- nvinfo : EIATTR_KPARAM_INFO
	.align		4
.L_3737:
        /*0008*/ 	.byte	0x04, 0x17
        /*000a*/ 	.short	(.L_3739 - .L_3738)
.L_3738:
        /*000c*/ 	.word	0x00000000
        /*0010*/ 	.short	0x0001
        /*0012*/ 	.short	0x0008
        /*0014*/ 	.byte	0x00, 0xf0, 0x81, 0x08


	//----- nvinfo : EIATTR_KPARAM_INFO
	.align		4
.L_3739:
        /*0018*/ 	.byte	0x04, 0x17
        /*001a*/ 	.short	(.L_3741 - .L_3740)
.L_3740:
        /*001c*/ 	.word	0x00000000
        /*0020*/ 	.short	0x0000
        /*0022*/ 	.short	0x0000
        /*0024*/ 	.byte	0x00, 0xf0, 0x11, 0x00


	//----- nvinfo : EIATTR_SPARSE_MMA_MASK
	.align		4
.L_3741:
        /*0028*/ 	.byte	0x03, 0x50
        /*002a*/ 	.short	0x0000


	//----- nvinfo : EIATTR_MAXREG_COUNT
	.align		4
        /*002c*/ 	.byte	0x03, 0x1b
        /*002e*/ 	.short	0x0080


	//----- nvinfo : EIATTR_MERCURY_ISA_VERSION
	.align		4
        /*0030*/ 	.byte	0x03, 0x5f
        /*0032*/ 	.short	0x0101


	//----- nvinfo : EIATTR_VRC_CTA_INIT_COUNT
	.align		4
        /*0034*/ 	.byte	0x02, 0x4a
	.zero		1
	.zero		1


	//----- nvinfo : EIATTR_EXIT_INSTR_OFFSETS
	.align		4
        /*0038*/ 	.byte	0x04, 0x1c
        /*003a*/ 	.short	(.L_3743 - .L_3742)


	//   ....[0]....
.L_3742:
        /*003c*/ 	.word	0x000001e0


	//   ....[1]....
        /*0040*/ 	.word	0x000002e0


	//   ....[2]....
        /*0044*/ 	.word	0x00001750


	//   ....[3]....
        /*0048*/ 	.word	0x00002b20


	//----- nvinfo : EIATTR_MAX_THREADS
	.align		4
.L_3743:
        /*004c*/ 	.byte	0x04, 0x05
        /*004e*/ 	.short	(.L_3745 - .L_3744)
.L_3744:
        /*0050*/ 	.word	0x00000080
        /*0054*/ 	.word	0x00000001
        /*0058*/ 	.word	0x00000001


	//----- nvinfo : EIATTR_CRS_STACK_SIZE
	.align		4
.L_3745:
        /*005c*/ 	.byte	0x04, 0x1e
        /*005e*/ 	.short	(.L_3747 - .L_3746)
.L_3746:
        /*0060*/ 	.word	0x00000000


	//----- nvinfo : EIATTR_CBANK_PARAM_SIZE
	.align		4
.L_3747:
        /*0064*/ 	.byte	0x03, 0x19
        /*0066*/ 	.short	0x0228


	//----- nvinfo : EIATTR_PARAM_CBANK
	.align		4
        /*0068*/ 	.byte	0x04, 0x0a
        /*006a*/ 	.short	(.L_3749 - .L_3748)
	.align		4
.L_3748:
        /*006c*/ 	.word	index@(.nv.constant0._ZN2at6native18elementwise_kernelILi128ELi2EZNS0_22gpu_kernel_impl_nocastINS0_13BUnaryFunctorIdddZZZNS0_21heaviside_kernel_cudaERNS_18TensorIteratorBaseEENKUlvE_clEvENKUlvE4_clEvEUlddE_EEEEvS5_RKT_EUliE_EEviT1_)
        /*0070*/ 	.short	0x0380
        /*0072*/ 	.short	0x0228


	//----- nvinfo : EIATTR_SW_WAR
	.align		4
.L_3749:
        /*0074*/ 	.byte	0x04, 0x36
        /*0076*/ 	.short	(.L_3751 - .L_3750)
.L_3750:
        /*0078*/ 	.word	0x00000008
.L_3751:


//--------------------- .nv.info._ZN2at6native27unrolled_elementwise_kernelINS0_13BUnaryFunctorIdddZZZNS0_21heaviside_kernel_cudaERNS_18TensorIteratorBaseEENKUlvE_clEvENKUlvE4_clEvEUlddE_EESt5arrayIPcLm2EELi4E23TrivialOffsetCalculatorILi1EjESD_NS0_6memory15LoadWithoutCastENSE_16StoreWithoutCastEEEviT_T0_T2_T3_T4_T5_ --------------------------
	.section	.nv.info._ZN2at6native27unrolled_elementwise_kernelINS0_13BUnaryFunctorIdddZZZNS0_21heaviside_kernel_cudaERNS_18TensorIteratorBaseEENKUlvE_clEvENKUlvE4_clEvEUlddE_EESt5arrayIPcLm2EELi4E23TrivialOffsetCalculatorILi1EjESD_NS0_6memory15LoadWithoutCastENSE_16StoreWithoutCastEEEviT_T0_T2_T3_T4_T5_,"",@"SHT_CUDA_INFO"
	.sectionflags	@""
	.align	4


	//----- nvinfo : EIATTR_CUDA_API_VERSION
	.align		4
        /*0000*/ 	.byte	0x04, 0x37
        /*0002*/ 	.short	(.L_3753 - .L_3752)
.L_3752:
        /*0004*/ 	.word	0x00000082


	//----- nvinfo : EIATTR_KPARAM_INFO
	.align		4
.L_3753:
        /*0008*/ 	.byte	0x04, 0x17
        /*000a*/ 	.short	(.L_3755 - .L_3754)
.L_3754:
        /*000c*/ 	.word	0x00000000
        /*0010*/ 	.short	0x0006
        /*0012*/ 	.short	0x002b
        /*0014*/ 	.byte	0x00, 0xf0, 0x05, 0x00


	//----- nvinfo : EIATTR_KPARAM_INFO
	.align		4
.L_3755:
        /*0018*/ 	.byte	0x04, 0x17
        /*001a*/ 	.short	(.L_3757 - .L_3756)
.L_3756:
        /*001c*/ 	.word	0x00000000
        /*0020*/ 	.short	0x0005
        /*0022*/ 	.short	0x002a
        /*0024*/ 	.byte	0x00, 0xf0, 0x05, 0x00


	//----- nvinfo : EIATTR_KPARAM_INFO
	.align		4
.L_3757:
        /*0028*/ 	.byte	0x04, 0x17
        /*002a*/ 	.short	(.L_3759 - .L_3758)
.L_3758:
        /*002c*/ 	.word	0x00000000
        /*0030*/ 	.short	0x0004
        /*0032*/ 	.short	0x0029
        /*0034*/ 	.byte	0x00, 0xf0, 0x05, 0x00


	//----- nvinfo : EIATTR_KPARAM_INFO
	.align		4
.L_3759:
        /*0038*/ 	.byte	0x04, 0x17
        /*003a*/ 	.short	(.L_3761 - .L_3760)
.L_3760:
        /*003c*/ 	.word	0x00000000
        /*0040*/ 	.short	0x0003
        /*0042*/ 	.short	0x0028
        /*0044*/ 	.byte	0x00, 0xf0, 0x05, 0x00


	//----- nvinfo : EIATTR_KPARAM_INFO
	.align		4
.L_3761:
        /*0048*/ 	.byte	0x04, 0x17
        /*004a*/ 	.short	(.L_3763 - .L_3762)
.L_3762:
        /*004c*/ 	.word	0x00000000
        /*0050*/ 	.short	0x0002
        /*0052*/ 	.short	0x0018
        /*0054*/ 	.byte	0x00, 0xf0, 0x41, 0x00


	//----- nvinfo : EIATTR_KPARAM_INFO
	.align		4
.L_3763:
        /*0058*/ 	.byte	0x04, 0x17
        /*005a*/ 	.short	(.L_3765 - .L_3764)
.L_3764:
        /*005c*/ 	.word	0x00000000
        /*0060*/ 	.short	0x0001
        /*0062*/ 	.short	0x0008
        /*0064*/ 	.byte	0x00, 0xf0, 0x41, 0x00


	//----- nvinfo : EIATTR_KPARAM_INFO
	.align		4
.L_3765:
        /*0068*/ 	.byte	0x04, 0x17
        /*006a*/ 	.short	(.L_3767 - .L_3766)
.L_3766:
        /*006c*/ 	.word	0x00000000
        /*0070*/ 	.short	0x0000
        /*0072*/ 	.short	0x0000
        /*0074*/ 	.byte	0x00, 0xf0, 0x11, 0x00


	//----- nvinfo : EIATTR_SPARSE_MMA_MASK
	.align		4
.L_3767:
        /*0078*/ 	.byte	0x03, 0x50
        /*007a*/ 	.short	0x0000


	//----- nvinfo : EIATTR_MAXREG_COUNT
	.align		4
        /*007c*/ 	.byte	0x03, 0x1b
        /*007e*/ 	.short	0x00ff


	//----- nvinfo : EIATTR_MERCURY_ISA_VERSION
	.align		4
        /*0080*/ 	.byte	0x03, 0x5f
        /*0082*/ 	.short	0x0101


	//----- nvinfo : EIATTR_VRC_CTA_INIT_COUNT
	.align		4
        /*0084*/ 	.byte	0x02, 0x4a
	.zero		1
	.zero		1


	//----- nvinfo : EIATTR_EXIT_INSTR_OFFSETS
	.align		4
        /*0088*/ 	.byte	0x04, 0x1c
        /*008a*/ 	.short	(.L_3769 - .L_3768)


	//   ....[0]....
.L_3768:
        /*008c*/ 	.word	0x000006a0


	//   ....[1]....
        /*0090*/ 	.word	0x00000700


	//----- nvinfo : EIATTR_MAX_THREADS
	.align		4
.L_3769:
        /*0094*/ 	.byte	0x04, 0x05
        /*0096*/ 	.short	(.L_3771 - .L_3770)
.L_3770:
        /*0098*/ 	.word	0x00000080
        /*009c*/ 	.word	0x00000001
        /*00a0*/ 	.word	0x00000001


	//----- nvinfo : EIATTR_CRS_STACK_SIZE
	.align		4
.L_3771:
        /*00a4*/ 	.byte	0x04, 0x1e
        /*00a6*/ 	.short	(.L_3773 - .L_3772)
.L_3772:
        /*00a8*/ 	.word	0x00000000


	//----- nvinfo : EIATTR_CBANK_PARAM_SIZE
	.align		4
.L_3773:
        /*00ac*/ 	.byte	0x03, 0x19
        /*00ae*/ 	.short	0x002c


	//----- nvinfo : EIATTR_PARAM_CBANK
	.align		4
        /*00b0*/ 	.byte	0x04, 0x0a
        /*00b2*/ 	.short	(.L_3775 - .L_3774)
	.align		4
.L_3774:
        /*00b4*/ 	.word	index@(.nv.constant0._ZN2at6native27unrolled_elementwise_kernelINS0_13BUnaryFunctorIdddZZZNS0_21heaviside_kernel_cudaERNS_18TensorIteratorBaseEENKUlvE_clEvENKUlvE4_clEvEUlddE_EESt5arrayIPcLm2EELi4E23TrivialOffsetCalculatorILi1EjESD_NS0_6memory15LoadWithoutCastENSE_16StoreWithoutCastEEEviT_T0_T2_T3_T4_T5_)
        /*00b8*/ 	.short	0x0380
        /*00ba*/ 	.short	0x002c


	//----- nvinfo : EIATTR_SW_WAR
	.align		4
.L_3775:
        /*00bc*/ 	.byte	0x04, 0x36
        /*00be*/ 	.short	(.L_3777 - .L_3776)
.L_3776:
        /*00c0*/ 	.word	0x00000008
.L_3777:


//--------------------- .nv.info._ZN2at6native29vectorized_elementwise_kernelILi2ENS0_13BUnaryFunctorIdddZZZNS0_21heaviside_kernel_cudaERNS_18TensorIteratorBaseEENKUlvE_clEvENKUlvE4_clEvEUlddE_EESt5arrayIPcLm2EEEEviT0_T1_ --------------------------
	.section	.nv.info._ZN2at6native29vectorized_elementwise_kernelILi2ENS0_13BUnaryFunctorIdddZZZNS0_21heaviside_kernel_cudaERNS_18TensorIteratorBaseEENKUlvE_clEvENKUlvE4_clEvEUlddE_EESt5arrayIPcLm2EEEEviT0_T1_,"",@"SHT_CUDA_INFO"
	.sectionflags	@""
	.align	4


	//----- nvinfo : EIATTR_CUDA_API_VERSION
	.align		4
        /*0000*/ 	.byte	0x04, 0x37
        /*0002*/ 	.short	(.L_3779 - .L_3778)
.L_3778:
        /*0004*/ 	.word	0x00000082


	//----- nvinfo : EIATTR_KPARAM_INFO
	.align		4
.L_3779:
        /*0008*/ 	.byte	0x04, 0x17
        /*000a*/ 	.short	(.L_3781 - .L_3780)
.L_3780:
        /*000c*/ 	.word	0x00000000
        /*0010*/ 	.short	0x0002
        /*0012*/ 	.short	0x0018
        /*0014*/ 	.byte	0x00, 0xf0, 0x41, 0x00


	//----- nvinfo : EIATTR_KPARAM_INFO
	.align		4
.L_3781:
        /*0018*/ 	.byte	0x04, 0x17
        /*001a*/ 	.short	(.L_3783 - .L_3782)
.L_3782:
        /*001c*/ 	.word	0x00000000
        /*0020*/ 	.short	0x0001
        /*0022*/ 	.short	0x0008
        /*0024*/ 	.byte	0x00, 0xf0, 0x41, 0x00


	//----- nvinfo : EIATTR_KPARAM_INFO
	.align		4
.L_3783:
        /*0028*/ 	.byte	0x04, 0x17
        /*002a*/ 	.short	(.L_3785 - .L_3784)
.L_3784:
        /*002c*/ 	.word	0x00000000
        /*0030*/ 	.short	0x0000
        /*0032*/ 	.short	0x0000
        /*0034*/ 	.byte	0x00, 0xf0, 0x11, 0x00


	//----- nvinfo : EIATTR_SPARSE_MMA_MASK
	.align		4
.L_3785:
        /*0038*/ 	.byte	0x03, 0x50
        /*003a*/ 	.short	0x0000


	//----- nvinfo : EIATTR_MAXREG_COUNT
	.align		4
        /*003c*/ 	.byte	0x03, 0x1b
        /*003e*/ 	.short	0x00ff


	//----- nvinfo : EIATTR_MERCURY_ISA_VERSION
	.align		4
        /*0040*/ 	.byte	0x03, 0x5f
        /*0042*/ 	.short	0x0101


	//----- nvinfo : EIATTR_VRC_CTA_INIT_COUNT
	.align		4
        /*0044*/ 	.byte	0x02, 0x4a
	.zero		1
	.zero		1


	//----- nvinfo : EIATTR_EXIT_INSTR_OFFSETS
	.align		4
        /*0048*/ 	.byte	0x04, 0x1c
        /*004a*/ 	.short	(.L_3787 - .L_3786)


	//   ....[0]....
.L_3786:
        /*004c*/ 	.word	0x00000d90


	//   ....[1]....
        /*0050*/ 	.word	0x00000df0


	//   ....[2]....
        /*0054*/ 	.word	0x000015e0


	//----- nvinfo : EIATTR_MAX_THREADS
	.align		4
.L_3787:
        /*0058*/ 	.byte	0x04, 0x05
        /*005a*/ 	.short	(.L_3789 - .L_3788)
.L_3788:
        /*005c*/ 	.word	0x00000080
        /*0060*/ 	.word	0x00000001
        /*0064*/ 	.word	0x00000001


	//----- nvinfo : EIATTR_CRS_STACK_SIZE
	.align		4
.L_3789:
        /*0068*/ 	.byte	0x04, 0x1e
        /*006a*/ 	.short	(.L_3791 - .L_3790)
.L_3790:
        /*006c*/ 	.word	0x00000000


	//----- nvinfo : EIATTR_CBANK_PARAM_SIZE
	.align		4
.L_3791:
        /*0070*/ 	.byte	0x03, 0x19
        /*0072*/ 	.short	0x0028


	//----- nvinfo : EIATTR_PARAM_CBANK
	.align		4
        /*0074*/ 	.byte	0x04, 0x0a
        /*0076*/ 	.short	(.L_3793 - .L_3792)
	.align		4
.L_3792:
        /*0078*/ 	.word	index@(.nv.constant0._ZN2at6native29vectorized_elementwise_kernelILi2ENS0_13BUnaryFunctorIdddZZZNS0_21heaviside_kernel_cudaERNS_18TensorIteratorBaseEENKUlvE_clEvENKUlvE4_clEvEUlddE_EESt5arrayIPcLm2EEEEviT0_T1_)
        /*007c*/ 	.short	0x0380
        /*007e*/ 	.short	0x0028


	//----- nvinfo : EIATTR_SW_WAR
	.align		4
.L_3793:
        /*0080*/ 	.byte	0x04, 0x36
        /*0082*/ 	.short	(.L_3795 - .L_3794)
.L_3794:
        /*0084*/ 	.word	0x00000008
.L_3795:


//--------------------- .nv.info._ZN2at6native29vectorized_elementwise_kernelILi4ENS0_13BUnaryFunctorIdddZZZNS0_21heaviside_kernel_cudaERNS_18TensorIteratorBaseEENKUlvE_clEvENKUlvE4_clEvEUlddE_EESt5arrayIPcLm2EEEEviT0_T1_ --------------------------
	.section	.nv.info._ZN2at6native29vectorized_elementwise_kernelILi4ENS0_13BUnaryFunctorIdddZZZNS0_21heaviside_kernel_cudaERNS_18TensorIteratorBaseEENKUlvE_clEvENKUlvE4_clEvEUlddE_EESt5arrayIPcLm2EEEEviT0_T1_,"",@"SHT_CUDA_INFO"
	.sectionflags	@""
	.align	4


	//----- nvinfo : EIATTR_CUDA_API_VERSION
	.align		4
        /*0000*/ 	.byte	0x04, 0x37
        /*0002*/ 	.short	(.L_3797 - .L_3796)
.L_3796:
        /*0004*/ 	.word	0x00000082


	//----- nvinfo : EIATTR_KPARAM_INFO
	.align		4
.L_3797:
        /*0008*/ 	.byte	0x04, 0x17
        /*000a*/ 	.short	(.L_3799 - .L_3798)
.L_3798:
        /*000c*/ 	.word	0x00000000
        /*0010*/ 	.short	0x0002
        /*0012*/ 	.short	0x0018
        /*0014*/ 	.byte	0x00, 0xf0, 0x41, 0x00


	//----- nvinfo : EIATTR_KPARAM_INFO
	.align		4
.L_3799:
        /*0018*/ 	.byte	0x04, 0x17
        /*001a*/ 	.short	(.L_3801 - .L_3800)
.L_3800:
        /*001c*/ 	.word	0x00000000
        /*0020*/ 	.short	0x0001
        /*0022*/ 	.short	0x0008
        /*0024*/ 	.byte	0x00, 0xf0, 0x41, 0x00


	//----- nvinfo : EIATTR_KPARAM_INFO
	.align		4
.L_3801:
        /*0028*/ 	.byte	0x04, 0x17
        /*002a*/ 	.short	(.L_3803 - .L_3802)
.L_3802:
        /*002c*/ 	.word	0x00000000
        /*0030*/ 	.short	0x0000
        /*0032*/ 	.short	0x0000
        /*0034*/ 	.byte	0x00, 0xf0, 0x11, 0x00


	//----- nvinfo : EIATTR_SPARSE_MMA_MASK
	.align		4
.L_3803:
        /*0038*/ 	.byte	0x03, 0x50
        /*003a*/ 	.short	0x0000


	//----- nvinfo : EIATTR_MAXREG_COUNT
	.align		4
        /*003c*/ 	.byte	0x03, 0x1b
        /*003e*/ 	.short	0x00ff


	//----- nvinfo : EIATTR_MERCURY_ISA_VERSION
	.align		4
        /*0040*/ 	.byte	0x03, 0x5f
        /*0042*/ 	.short	0x0101


	//----- nvinfo : EIATTR_VRC_CTA_INIT_COUNT
	.align		4
        /*0044*/ 	.byte	0x02, 0x4a
	.zero		1
	.zero		1


	//----- nvinfo : EIATTR_EXIT_INSTR_OFFSETS
	.align		4
        /*0048*/ 	.byte	0x04, 0x1c
        /*004a*/ 	.short	(.L_3805 - .L_3804)


	//   ....[0]....
.L_3804:
        /*004c*/ 	.word	0x00000d90


	//   ....[1]....
        /*0050*/ 	.word	0x00000df0


	//   ....[2]....
        /*0054*/ 	.word	0x00001590


	//----- nvinfo : EIATTR_MAX_THREADS
	.align		4
.L_3805:
        /*0058*/ 	.byte	0x04, 0x05
        /*005a*/ 	.short	(.L_3807 - .L_3806)
.L_3806:
        /*005c*/ 	.word	0x00000080
        /*0060*/ 	.word	0x00000001
        /*0064*/ 	.word	0x00000001


	//----- nvinfo : EIATTR_CRS_STACK_SIZE
	.align		4
.L_3807:
        /*0068*/ 	.byte	0x04, 0x1e
        /*006a*/ 	.short	(.L_3809 - .L_3808)
.L_3808:
        /*006c*/ 	.word	0x00000000


	//----- nvinfo : EIATTR_CBANK_PARAM_SIZE
	.align		4
.L_3809:
        /*0070*/ 	.byte	0x03, 0x19
        /*0072*/ 	.short	0x0028


	//----- nvinfo : EIATTR_PARAM_CBANK
	.align		4
        /*0074*/ 	.byte	0x04, 0x0a
        /*0076*/ 	.short	(.L_3811 - .L_3810)
	.align		4
.L_3810:
        /*0078*/ 	.word	index@(.nv.constant0._ZN2at6native29vectorized_elementwise_kernelILi4ENS0_13BUnaryFunctorIdddZZZNS0_21heaviside_kernel_cudaERNS_18TensorIteratorBaseEENKUlvE_clEvENKUlvE4_clEvEUlddE_EESt5arrayIPcLm2EEEEviT0_T1_)
        /*007c*/ 	.short	0x0380
        /*007e*/ 	.short	0x0028


	//----- nvinfo : EIATTR_SW_WAR
	.align		4
.L_3811:
        /*0080*/ 	.byte	0x04, 0x36
        /*0082*/ 	.short	(.L_3813 - .L_3812)
.L_3812:
        /*0084*/ 	.word	0x00000008
.L_3813:


//--------------------- .nv.info._ZN2at6native29vectorized_elementwise_kernelILi8ENS0_13BUnaryFunctorIdddZZZNS0_21heaviside_kernel_cudaERNS_18TensorIteratorBaseEENKUlvE_clEvENKUlvE4_clEvEUlddE_EESt5arrayIPcLm2EEEEviT0_T1_ --------------------------
	.section	.nv.info._ZN2at6native29vectorized_elementwise_kernelILi8ENS0_13BUnaryFunctorIdddZZZNS0_21heaviside_kernel_cudaERNS_18TensorIteratorBaseEENKUlvE_clEvENKUlvE4_clEvEUlddE_EESt5arrayIPcLm2EEEEviT0_T1_,"",@"SHT_CUDA_INFO"
	.sectionflags	@""
	.align	4


	//----- nvinfo : EIATTR_CUDA_API_VERSION
	.align		4
        /*0000*/ 	.byte	0x04, 0x37
        /*0002*/ 	.short	(.L_3815 - .L_3814)
.L_3814:
        /*0004*/ 	.word	0x00000082


	//----- nvinfo : EIATTR_KPARAM_INFO
	.align		4
.L_3815:
        /*0008*/ 	.byte	0x04, 0x17
        /*000a*/ 	.short	(.L_3817 - .L_3816)
.L_3816:
        /*000c*/ 	.word	0x00000000
        /*0010*/ 	.short	0x0002
        /*0012*/ 	.short	0x0018
        /*0014*/ 	.byte	0x00, 0xf0, 0x41, 0x00


	//----- nvinfo : EIATTR_KPARAM_INFO
	.align		4
.L_3817:
        /*0018*/ 	.byte	0x04, 0x17
        /*001a*/ 	.short	(.L_3819 - .L_3818)
.L_3818:
        /*001c*/ 	.word	0x00000000
        /*0020*/ 	.short	0x0001
        /*0022*/ 	.short	0x0008
        /*0024*/ 	.byte	0x00, 0xf0, 0x41, 0x00


	//----- nvinfo : EIATTR_KPARAM_INFO
	.align		4
.L_3819:
        /*0028*/ 	.byte	0x04, 0x17
        /*002a*/ 	.short	(.L_3821 - .L_3820)
.L_3820:
        /*002c*/ 	.word	0x00000000
        /*0030*/ 	.short	0x0000
        /*0032*/ 	.short	0x0000
        /*0034*/ 	.byte	0x00, 0xf0, 0x11, 0x00


	//----- nvinfo : EIATTR_SPARSE_MMA_MASK
	.align		4
.L_3821:
        /*0038*/ 	.byte	0x03, 0x50
        /*003a*/ 	.short	0x0000


	//----- nvinfo : EIATTR_MAXREG_COUNT
	.align		4
        /*003c*/ 	.byte	0x03, 0x1b
        /*003e*/ 	.short	0x00ff


	//----- nvinfo : EIATTR_MERCURY_ISA_VERSION
	.align		4
        /*0040*/ 	.byte	0x03, 0x5f
        /*0042*/ 	.short	0x0101


	//----- nvinfo : EIATTR_VRC_CTA_INIT_COUNT
	.align		4
        /*0044*/ 	.byte	0x02, 0x4a
	.zero		1
	.zero		1


	//----- nvinfo : EIATTR_EXIT_INSTR_OFFSETS
	.align		4
        /*0048*/ 	.byte	0x04, 0x1c
        /*004a*/ 	.short	(.L_3823 - .L_3822)


	//   ....[0]....
.L_3822:
        /*004c*/ 	.word	0x00000010


	//----- nvinfo : EIATTR_MAX_THREADS
	.align		4
.L_3823:
        /*0050*/ 	.byte	0x04, 0x05
        /*0052*/ 	.short	(.L_3825 - .L_3824)
.L_3824:
        /*0054*/ 	.word	0x00000080
        /*0058*/ 	.word	0x00000001
        /*005c*/ 	.word	0x00000001


	//----- nvinfo : EIATTR_CBANK_PARAM_SIZE
	.align		4
.L_3825:
        /*0060*/ 	.byte	0x03, 0x19
        /*0062*/ 	.short	0x0028


	//----- nvinfo : EIATTR_PARAM_CBANK
	.align		4
        /*0064*/ 	.byte	0x04, 0x0a
        /*0066*/ 	.short	(.L_3827 - .L_3826)
	.align		4
.L_3826:
        /*0068*/ 	.word	index@(.nv.constant0._ZN2at6native29vectorized_elementwise_kernelILi8ENS0_13BUnaryFunctorIdddZZZNS0_21heaviside_kernel_cudaERNS_18TensorIteratorBaseEENKUlvE_clEvENKUlvE4_clEvEUlddE_EESt5arrayIPcLm2EEEEviT0_T1_)
        /*006c*/ 	.short	0x0380
        /*006e*/ 	.short	0x0028


	//----- nvinfo : EIATTR_SW_WAR
	.align		4
.L_3827:
        /*0070*/ 	.byte	0x04, 0x36
        /*0072*/ 	.short	(.L_3829 - .L_3828)
.L_3828:
        /*0074*/ 	.word	0x00000008
.L_3829:


//--------------------- .nv.info._ZN2at6native18elementwise_kernelILi128ELi4EZNS0_15gpu_kernel_implINS0_13AUnaryFunctorIdddZZZNS0_21heaviside_kernel_cudaERNS_18TensorIteratorBaseEENKUlvE_clEvENKUlvE4_clEvEUlddE_EEEEvS5_RKT_EUliE_EEviT1_ --------------------------
	.section	.nv.info._ZN2at6native18elementwise_kernelILi128ELi4EZNS0_15gpu_kernel_implINS0_13AUnaryFunctorIdddZZZNS0_21heaviside_kernel_cudaERNS_18TensorIteratorBaseEENKUlvE_clEvENKUlvE4_clEvEUlddE_EEEEvS5_RKT_EUliE_EEviT1_,"",@"SHT_CUDA_INFO"
	.sectionflags	@""
	.align	4


	//----- nvinfo : EIATTR_CUDA_API_VERSION
	.align		4
        /*0000*/ 	.byte	0x04, 0x37
        /*0002*/ 	.short	(.L_3831 - .L_3830)
.L_3830:
        /*0004*/ 	.word	0x00000082


	//----- nvinfo : EIATTR_KPARAM_INFO
	.align		4
.L_3831:
        /*0008*/ 	.byte	0x04, 0x17
        /*000a*/ 	.short	(.L_3833 - .L_3832)
.L_3832:
        /*000c*/ 	.word	0x00000000
        /*0010*/ 	.short	0x0001
        /*0012*/ 	.short	0x0008
        /*0014*/ 	.byte	0x00, 0xf0, 0xa1, 0x08


	//----- nvinfo : EIATTR_KPARAM_INFO
	.align		4
.L_3833:
        /*0018*/ 	.byte	0x04, 0x17
        /*001a*/ 	.short	(.L_3835 - .L_3834)
.L_3834:
        /*001c*/ 	.word	0x00000000
        /*0020*/ 	.short	0x0000
        /*0022*/ 	.short	0x0000
        /*0024*/ 	.byte	0x00, 0xf0, 0x11, 0x00


	//----- nvinfo : EIATTR_SPARSE_MMA_MASK
	.align		4
.L_3835:
        /*0028*/ 	.byte	0x03, 0x50
        /*002a*/ 	.short	0x0000


	//----- nvinfo : EIATTR_MAXREG_COUNT
	.align		4
        /*002c*/ 	.byte	0x03, 0x1b
        /*002e*/ 	.short	0x0080


	//----- nvinfo : EIATTR_EXTERNS
	.align		4
        /*0030*/ 	.byte	0x04, 0x0f
        /*0032*/ 	.short	(.L_3837 - .L_3836)


	//   ....[0]....
	.align		4
.L_3836:
        /*0034*/ 	.word	index@(__assertfail)


	//----- nvinfo : EIATTR_MERCURY_ISA_VERSION
	.align		4
.L_3837:
        /*0038*/ 	.byte	0x03, 0x5f
        /*003a*/ 	.short	0x0101


	//----- nvinfo : EIATTR_VRC_CTA_INIT_COUNT
	.align		4
        /*003c*/ 	.byte	0x02, 0x4a
	.zero		1
	.zero		1


	//----- nvinfo : EIATTR_SYSCALL_OFFSETS
	.align		4
        /*0040*/ 	.byte	0x04, 0x46
        /*0042*/ 	.short	(.L_3839 - .L_3838)


	//   ....[0]....
.L_3838:
        /*0044*/ 	.word	0x000021b0


	//   ....[1]....
        /*0048*/ 	.word	0x000034b0


	//   ....[2]....
        /*004c*/ 	.word	0x00005840


	//   ....[3]....
        /*0050*/ 	.word	0x00006840


	//   ....[4]....
        /*0054*/ 	.word	0x00008e00


	//   ....[5]....
        /*0058*/ 	.word	0x00009e00


	//   ....[6]....
        /*005c*/ 	.word	0x0000c3d0


	//   ....[7]....
        /*0060*/ 	.word	0x0000d3a0


	//----- nvinfo : EIATTR_EXIT_INSTR_OFFSETS
	.align		4
.L_3839:
        /*0064*/ 	.byte	0x04, 0x1c
        /*0066*/ 	.short	(.L_3841 - .L_3840)


	//   ....[0]....
.L_3840:
        /*0068*/ 	.word	0x0000a260


	//   ....[1]....
        /*006c*/ 	.word	0x0000c570


	//   ....[2]....
        /*0070*/ 	.word	0x0000c5b0


	//   ....[3]....
        /*0074*/ 	.word	0x0000c640


	//   ....[4]....
        /*0078*/ 	.word	0x0000c670


	//   ....[5]....
        /*007c*/ 	.word	0x0000c6a0


	//   ....[6]....
        /*0080*/ 	.word	0x0000c7b0


	//   ....[7]....
        /*0084*/ 	.word	0x0000c870


	//   ....[8]....
        /*0088*/ 	.word	0x0000c990


	//   ....[9]....
        /*008c*/ 	.word	0x0000ca60


	//   ....[10]....
        /*0090*/ 	.word	0x0000ca80


	//   ....[11]....
        /*0094*/ 	.word	0x0000cb50


	//   ....[12]....
        /*0098*/ 	.word	0x0000cd40


	//   ....[13]....
        /*009c*/ 	.word	0x0000cf30


	//   ....[14]....
        /*00a0*/ 	.word	0x0000d110


	//   ....[15]....
        /*00a4*/ 	.word	0x0000d140


	//   ....[16]....
        /*00a8*/ 	.word	0x0000d170


	//   ....[17]....
        /*00ac*/ 	.word	0x0000d210


	//   ....[18]....
        /*00b0*/ 	.word	0x0000d240


	//   ....[19]....
        /*00b4*/ 	.word	0x0000d3b0


	//   ....[20]....
        /*00b8*/ 	.word	0x0000d540


	//   ....[21]....
        /*00bc*/ 	.word	0x0000d700


	//   ....[22]....
        /*00c0*/ 	.word	0x0000d7c0


	//----- nvinfo : EIATTR_MAX_THREADS
	.align		4
.L_3841:
        /*00c4*/ 	.byte	0x04, 0x05
        /*00c6*/ 	.short	(.L_3843 - .L_3842)
.L_3842:
        /*00c8*/ 	.word	0x00000080
        /*00cc*/ 	.word	0x00000001
        /*00d0*/ 	.word	0x00000001


	//----- nvinfo : EIATTR_CRS_STACK_SIZE
	.align		4
.L_3843:
        /*00d4*/ 	.byte	0x04, 0x1e
        /*00d6*/ 	.short	(.L_3845 - .L_3844)
.L_3844:
        /*00d8*/ 	.word	0x00000000


	//----- nvinfo : EIATTR_CBANK_PARAM_SIZE
	.align		4
.L_3845:
        /*00dc*/ 	.byte	0x03, 0x19
        /*00de*/ 	.short	0x0230


	//----- nvinfo : EIATTR_PARAM_CBANK
	.align		4
        /*00e0*/ 	.byte	0x04, 0x0a
        /*00e2*/ 	.short	(.L_3847 - .L_3846)
	.align		4
.L_3846:
        /*00e4*/ 	.word	index@(.nv.constant0._ZN2at6native18elementwise_kernelILi128ELi4EZNS0_15gpu_kernel_implINS0_13AUnaryFunctorIdddZZZNS0_21heaviside_kernel_cudaERNS_18TensorIteratorBaseEENKUlvE_clEvENKUlvE4_clEvEUlddE_EEEEvS5_RKT_EUliE_EEviT1_)
        /*00e8*/ 	.short	0x0380
        /*00ea*/ 	.short	0x0230


	//----- nvinfo : EIATTR_SW_WAR
	.align		4
.L_3847:
        /*00ec*/ 	.byte	0x04, 0x36
        /*00ee*/ 	.short	(.L_3849 - .L_3848)
.L_3848:
        /*00f0*/ 	.word	0x00000008
.L_3849:


//--------------------- .nv.info._ZN2at6native27unrolled_elementwise_kernelINS0_13AUnaryFunctorIdddZZZNS0_21heaviside_kernel_cudaERNS_18TensorIteratorBaseEENKUlvE_clEvENKUlvE4_clEvEUlddE_EESt5arrayIPcLm2EELi4E23TrivialOffsetCalculatorILi1EjESD_NS0_6memory12LoadWithCastILi1EEENSE_13StoreWithCastILi1EEEEEviT_T0_T2_T3_T4_T5_ --------------------------
	.section	.nv.info._ZN2at6native27unrolled_elementwise_kernelINS0_13AUnaryFunctorIdddZZZNS0_21heaviside_kernel_cudaERNS_18TensorIteratorBaseEENKUlvE_clEvENKUlvE4_clEvEUlddE_EESt5arrayIPcLm2EELi4E23TrivialOffsetCalculatorILi1EjESD_NS0_6memory12LoadWithCastILi1EEENSE_13StoreWithCastILi1EEEEEviT_T0_T2_T3_T4_T5_,"",@"SHT_CUDA_INFO"
	.sectionflags	@""
	.align	4


	//----- nvinfo : EIATTR_CUDA_API_VERSION
	.align		4
        /*0000*/ 	.byte	0x04, 0x37
        /*0002*/ 	.short	(.L_3851 - .L_3850)
.L_3850:
        /*0004*/ 	.word	0x00000082


	//----- nvinfo : EIATTR_KPARAM_INFO
	.align		4
.L_3851:
        /*0008*/ 	.byte	0x04, 0x17
        /*000a*/ 	.short	(.L_3853 - .L_3852)
.L_3852:
        /*000c*/ 	.word	0x00000000
        /*0010*/ 	.short	0x0006
        /*0012*/ 	.short	0x0034
        /*0014*/ 	.byte	0x00, 0xf0, 0x21, 0x00


	//----- nvinfo : EIATTR_KPARAM_INFO
	.align		4
.L_3853:
        /*0018*/ 	.byte	0x04, 0x17
        /*001a*/ 	.short	(.L_3855 - .L_3854)
.L_3854:
        /*001c*/ 	.word	0x00000000
        /*0020*/ 	.short	0x0005
        /*0022*/ 	.short	0x002c
        /*0024*/ 	.byte	0x00, 0xf0, 0x21, 0x00


	//----- nvinfo : EIATTR_KPARAM_INFO
	.align		4
.L_3855:
        /*0028*/ 	.byte	0x04, 0x17
        /*002a*/ 	.short	(.L_3857 - .L_3856)
.L_3856:
        /*002c*/ 	.word	0x00000000
        /*0030*/ 	.short	0x0004
        /*0032*/ 	.short	0x0029
        /*0034*/ 	.byte	0x00, 0xf0, 0x05, 0x00


	//----- nvinfo : EIATTR_KPARAM_INFO
	.align		4
.L_3857:
        /*0038*/ 	.byte	0x04, 0x17
        /*003a*/ 	.short	(.L_3859 - .L_3858)
.L_3858:
        /*003c*/ 	.word	0x00000000
        /*0040*/ 	.short	0x0003
        /*0042*/ 	.short	0x0028
        /*0044*/ 	.byte	0x00, 0xf0, 0x05, 0x00


	//----- nvinfo : EIATTR_KPARAM_INFO
	.align		4
.L_3859:
        /*0048*/ 	.byte	0x04, 0x17
        /*004a*/ 	.short	(.L_3861 - .L_3860)
.L_3860:
        /*004c*/ 	.word	0x00000000
        /*0050*/ 	.short	0x0002
        /*0052*/ 	.short	0x0018
        /*0054*/ 	.byte	0x00, 0xf0, 0x41, 0x00


	//----- nvinfo : EIATTR_KPARAM_INFO
	.align		4
.L_3861:
        /*0058*/ 	.byte	0x04, 0x17
        /*005a*/ 	.short	(.L_3863 - .L_3862)
.L_3862:
        /*005c*/ 	.word	0x00000000
        /*0060*/ 	.short	0x0001
        /*0062*/ 	.short	0x0008
        /*0064*/ 	.byte	0x00, 0xf0, 0x41, 0x00


	//----- nvinfo : EIATTR_KPARAM_INFO
	.align		4
.L_3863:
        /*0068*/ 	.byte	0x04, 0x17
        /*006a*/ 	.short	(.L_3865 - .L_3864)
.L_3864:
        /*006c*/ 	.word	0x00000000
        /*0070*/ 	.short	0x0000
        /*0072*/ 	.short	0x0000
        /*0074*/ 	.byte	0x00, 0xf0, 0x11, 0x00


	//----- nvinfo : EIATTR_SPARSE_MMA_MASK
	.align		4
.L_3865:
        /*0078*/ 	.byte	0x03, 0x50
        /*007a*/ 	.short	0x0000


	//----- nvinfo : EIATTR_MAXREG_COUNT
	.align		4
        /*007c*/ 	.byte	0x03, 0x1b
        /*007e*/ 	.short	0x00ff


	//----- nvinfo : EIATTR_EXTERNS
	.align		4
        /*0080*/ 	.byte	0x04, 0x0f
        /*0082*/ 	.short	(.L_3867 - .L_3866)


	//   ....[0]....
	.align		4
.L_3866:
        /*0084*/ 	.word	index@(__assertfail)


	//----- nvinfo : EIATTR_MERCURY_ISA_VERSION
	.align		4
.L_3867:
        /*0088*/ 	.byte	0x03, 0x5f
        /*008a*/ 	.short	0x0101


	//----- nvinfo : EIATTR_VRC_CTA_INIT_COUNT
	.align		4
        /*008c*/ 	.byte	0x02, 0x4a
	.zero		1
	.zero		1


	//----- nvinfo : EIATTR_SYSCALL_OFFSETS
	.align		4
        /*0090*/ 	.byte	0x04, 0x46
        /*0092*/ 	.short	(.L_3869 - .L_3868)


	//   ....[0]....
.L_3868:
        /*0094*/ 	.word	0x00000e80


	//   ....[1]....
        /*0098*/ 	.word	0x00001ec0


	//   ....[2]....
        /*009c*/ 	.word	0x00002e40


	//   ....[3]....
        /*00a0*/ 	.word	0x00003d80


	//   ....[4]....
        /*00a4*/ 	.word	0x000050f0


	//   ....[5]....
        /*00a8*/ 	.word	0x00006280


	//   ....[6]....
        /*00ac*/ 	.word	0x00007660


	//   ....[7]....
        /*00b0*/ 	.word	0x00008a20


	//----- nvinfo : EIATTR_EXIT_INSTR_OFFSETS
	.align		4
.L_3869:
        /*00b4*/ 	.byte	0x04, 0x1c
        /*00b6*/ 	.short	(.L_3871 - .L_3870)


	//   ....[0]....
.L_3870:
        /*00b8*/ 	.word	0x00007ab0


	//   ....[1]....
        /*00bc*/ 	.word	0x00007bf0


	//   ....[2]....
        /*00c0*/ 	.word	0x00007c30


	//   ....[3]....
        /*00c4*/ 	.word	0x00007cc0


	//   ....[4]....
        /*00c8*/ 	.word	0x00007cf0


	//   ....[5]....
        /*00cc*/ 	.word	0x00007d20


	//   ....[6]....
        /*00d0*/ 	.word	0x00007e30


	//   ....[7]....
        /*00d4*/ 	.word	0x00007ef0


	//   ....[8]....
        /*00d8*/ 	.word	0x00008010


	//   ....[9]....
        /*00dc*/ 	.word	0x000080e0


	//   ....[10]....
        /*00e0*/ 	.word	0x00008100


	//   ....[11]....
        /*00e4*/ 	.word	0x000081d0


	//   ....[12]....
        /*00e8*/ 	.word	0x000083c0


	//   ....[13]....
        /*00ec*/ 	.word	0x000085b0


	//   ....[14]....
        /*00f0*/ 	.word	0x00008790


	//   ....[15]....
        /*00f4*/ 	.word	0x000087c0


	//   ....[16]....
        /*00f8*/ 	.word	0x000087f0


	//   ....[17]....
        /*00fc*/ 	.word	0x00008890


	//   ....[18]....
        /*0100*/ 	.word	0x000088c0


	//   ....[19]....
        /*0104*/ 	.word	0x00008a30


	//   ....[20]....
        /*0108*/ 	.word	0x00008bc0


	//   ....[21]....
        /*010c*/ 	.word	0x00008d80


	//   ....[22]....
        /*0110*/ 	.word	0x00008e40


	//----- nvinfo : EIATTR_MAX_THREADS
	.align		4
.L_3871:
        /*0114*/ 	.byte	0x04, 0x05
        /*0116*/ 	.short	(.L_3873 - .L_3872)
.L_3872:
        /*0118*/ 	.word	0x00000080
        /*011c*/ 	.word	0x00000001
        /*0120*/ 	.word	0x00000001


	//----- nvinfo : EIATTR_CRS_STACK_SIZE
	.align		4
.L_3873:
        /*0124*/ 	.byte	0x04, 0x1e
        /*0126*/ 	.short	(.L_3875 - .L_3874)
.L_3874:
        /*0128*/ 	.word	0x00000000


	//----- nvinfo : EIATTR_CBANK_PARAM_SIZE
	.align		4
.L_3875:
        /*012c*/ 	.byte	0x03, 0x19
        /*012e*/ 	.short	0x003c


	//----- nvinfo : EIATTR_PARAM_CBANK
	.align		4
        /*0130*/ 	.byte	0x04, 0x0a
        /*0132*/ 	.short	(.L_3877 - .L_3876)
	.align		4
.L_3876:
        /*0134*/ 	.word	index@(.nv.constant0._ZN2at6native27unrolled_elementwise_kernelINS0_13AUnaryFunctorIdddZZZNS0_21heaviside_kernel_cudaERNS_18TensorIteratorBaseEENKUlvE_clEvENKUlvE4_clEvEUlddE_EESt5arrayIPcLm2EELi4E23TrivialOffsetCalculatorILi1EjESD_NS0_6memory12LoadWithCastILi1EEENSE_13StoreWithCastILi1EEEEEviT_T0_T2_T3_T4_T5_)
        /*0138*/ 	.short	0x0380
        /*013a*/ 	.short	0x003c


	//----- nvinfo : EIATTR_SW_WAR
	.align		4
.L_3877:
        /*013c*/ 	.byte	0x04, 0x36
        /*013e*/ 	.short	(.L_3879 - .L_3878)
.L_3878:
        /*0140*/ 	.word	0x00000008
.L_3879:


//--------------------- .nv.info._ZN2at6native18elementwise_kernelILi128ELi2EZNS0_22gpu_kernel_impl_nocastINS0_13AUnaryFunctorIdddZZZNS0_21heaviside_kernel_cudaERNS_18TensorIteratorBaseEENKUlvE_clEvENKUlvE4_clEvEUlddE_EEEEvS5_RKT_EUliE_EEviT1_ --------------------------
	.section	.nv.info._ZN2at6native18elementwise_kernelILi128ELi2EZNS0_22gpu_kernel_impl_nocastINS0_13AUnaryFunctorIdddZZZNS0_21heaviside_kernel_cudaERNS_18TensorIteratorBaseEENKUlvE_clEvENKUlvE4_clEvEUlddE_EEEEvS5_RKT_EUliE_EEviT1_,"",@"SHT_CUDA_INFO"
	.sectionflags	@""
	.align	4


	//----- nvinfo : EIATTR_CUDA_API_VERSION
	.align		4
        /*0000*/ 	.byte	0x04, 0x37
        /*0002*/ 	.short	(.L_3881 - .L_3880)
.L_3880:
        /*0004*/ 	.word	0x00000082


	//----- nvinfo : EIATTR_KPARAM_INFO
	.align		4
.L_3881:
        /*0008*/ 	.byte	0x04, 0x17
        /*000a*/ 	.short	(.L_3883 - .L_3882)
.L_3882:
        /*000c*/ 	.word	0x00000000
        /*0010*/ 	.short	0x0001
        /*0012*/ 	.short	0x0008
        /*0014*/ 	.byte	0x00, 0xf0, 0x81, 0x08


	//----- nvinfo : EIATTR_KPARAM_INFO
	.align		4
.L_3883:
        /*0018*/ 	.byte	0x04, 0x17
        /*001a*/ 	.short	(.L_3885 - .L_3884)
.L_3884:
        /*001c*/ 	.word	0x00000000
        /*0020*/ 	.short	0x0000
        /*0022*/ 	.short	0x0000
        /*0024*/ 	.byte	0x00, 0xf0, 0x11, 0x00


	//----- nvinfo : EIATTR_SPARSE_MMA_MASK
	.align		4
.L_3885:
        /*0028*/ 	.byte	0x03, 0x50
        /*002a*/ 	.short	0x0000


	//----- nvinfo : EIATTR_MAXREG_COUNT
	.align		4
        /*002c*/ 	.byte	0x03, 0x1b
        /*002e*/ 	.short	0x0080


	//----- nvinfo : EIATTR_MERCURY_ISA_VERSION
	.align		4
        /*0030*/ 	.byte	0x03, 0x5f
        /*0032*/ 	.short	0x0101


	//----- nvinfo : EIATTR_VRC_CTA_INIT_COUNT
	.align		4
        /*0034*/ 	.byte	0x02, 0x4a
	.zero		1
	.zero		1


	//----- nvinfo : EIATTR_EXIT_INSTR_OFFSETS
	.align		4
        /*0038*/ 	.byte	0x04, 0x1c
        /*003a*/ 	.short	(.L_3887 - .L_3886)


	//   ....[0]....
.L_3886:
        /*003c*/ 	.word	0x000001a0


	//   ....[1]....
        /*0040*/ 	.word	0x00000220


	//   ....[2]....
        /*0044*/ 	.word	0x00001610


	//   ....[3]....
        /*0048*/ 	.word	0x00002960


	//----- nvinfo : EIATTR_MAX_THREADS
	.align		4
.L_3887:
        /*004c*/ 	.byte	0x04, 0x05
        /*004e*/ 	.short	(.L_3889 - .L_3888)
.L_3888:
        /*0050*/ 	.word	0x00000080
        /*0054*/ 	.word	0x00000001
        /*0058*/ 	.word	0x00000001


	//----- nvinfo : EIATTR_CRS_STACK_SIZE
	.align		4
.L_3889:
        /*005c*/ 	.byte	0x04, 0x1e
        /*005e*/ 	.short	(.L_3891 - .L_3890)
.L_3890:
        /*0060*/ 	.word	0x00000000


	//----- nvinfo : EIATTR_CBANK_PARAM_SIZE
	.align		4
.L_3891:
        /*0064*/ 	.byte	0x03, 0x19
        /*0066*/ 	.short	0x0228


	//----- nvinfo : EIATTR_PARAM_CBANK
	.align		4
        /*0068*/ 	.byte	0x04, 0x0a
        /*006a*/ 	.short	(.L_3893 - .L_3892)
	.align		4
.L_3892:
        /*006c*/ 	.word	index@(.nv.constant0._ZN2at6native18elementwise_kernelILi128ELi2EZNS0_22gpu_kernel_impl_nocastINS0_13AUnaryFunctorIdddZZZNS0_21heaviside_kernel_cudaERNS_18TensorIteratorBaseEENKUlvE_clEvENKUlvE4_clEvEUlddE_EEEEvS5_RKT_EUliE_EEviT1_)
        /*0070*/ 	.short	0x0380
        /*0072*/ 	.short	0x0228


	//----- nvinfo : EIATTR_SW_WAR
	.align		4
.L_3893:
        /*0074*/ 	.byte	0x04, 0x36
        /*0076*/ 	.short	(.L_3895 - .L_3894)
.L_3894:
        /*0078*/ 	.word	0x00000008
.L_3895:


//--------------------- .nv.info._ZN2at6native27unrolled_elementwise_kernelINS0_13AUnaryFunctorIdddZZZNS0_21heaviside_kernel_cudaERNS_18TensorIteratorBaseEENKUlvE_clEvENKUlvE4_clEvEUlddE_EESt5arrayIPcLm2EELi4E23TrivialOffsetCalculatorILi1EjESD_NS0_6memory15LoadWithoutCastENSE_16StoreWithoutCastEEEviT_T0_T2_T3_T4_T5_ --------------------------
	.section	.nv.info._ZN2at6native27unrolled_elementwise_kernelINS0_13AUnaryFunctorIdddZZZNS0_21heaviside_kernel_cudaERNS_18TensorIteratorBaseEENKUlvE_clEvENKUlvE4_clEvEUlddE_EESt5arrayIPcLm2EELi4E23TrivialOffsetCalculatorILi1EjESD_NS0_6memory15LoadWithoutCastENSE_16StoreWithoutCastEEEviT_T0_T2_T3_T4_T5_,"",@"SHT_CUDA_INFO"
	.sectionflags	@""
	.align	4


	//----- nvinfo : EIATTR_CUDA_API_VERSION
	.align		4
        /*0000*/ 	.byte	0x04, 0x37
        /*0002*/ 	.short	(.L_3897 - .L_3896)
.L_3896:
        /*0004*/ 	.word	0x00000082


	//----- nvinfo : EIATTR_KPARAM_INFO
	.align		4
.L_3897:
        /*0008*/ 	.byte	0x04, 0x17
        /*000a*/ 	.short	(.L_3899 - .L_3898)
.L_3898:
        /*000c*/ 	.word	0x00000000
        /*0010*/ 	.short	0x0006
        /*0012*/ 	.short	0x002b
        /*0014*/ 	.byte	0x00, 0xf0, 0x05, 0x00


	//----- nvinfo : EIATTR_KPARAM_INFO
	.align		4
.L_3899:
        /*0018*/ 	.byte	0x04, 0x17
        /*001a*/ 	.short	(.L_3901 - .L_3900)
.L_3900:
        /*001c*/ 	.word	0x00000000
        /*0020*/ 	.short	0x0005
        /*0022*/ 	.short	0x002a
        /*0024*/ 	.byte	0x00, 0xf0, 0x05, 0x00


	//----- nvinfo : EIATTR_KPARAM_INFO
	.align		4
.L_3901:
        /*0028*/ 	.byte	0x04, 0x17
        /*002a*/ 	.short	(.L_3903 - .L_3902)
.L_3902:
        /*002c*/ 	.word	0x00000000
        /*0030*/ 	.short	0x0004
        /*0032*/ 	.short	0x0029
        /*0034*/ 	.byte	0x00, 0xf0, 0x05, 0x00


	//----- nvinfo : EIATTR_KPARAM_INFO
	.align		4
.L_3903:
        /*0038*/ 	.byte	0x04, 0x17
        /*003a*/ 	.short	(.L_3905 - .L_3904)
.L_3904:
        /*003c*/ 	.word	0x00000000
        /*0040*/ 	.short	0x0003
        /*0042*/ 	.short	0x0028
        /*0044*/ 	.byte	0x00, 0xf0, 0x05, 0x00


	//----- nvinfo : EIATTR_KPARAM_INFO
	.align		4
.L_3905:
        /*0048*/ 	.byte	0x04, 0x17
        /*004a*/ 	.short	(.L_3907 - .L_3906)
.L_3906:
        /*004c*/ 	.word	0x00000000
        /*0050*/ 	.short	0x0002
        /*0052*/ 	.short	0x0018
        /*0054*/ 	.byte	0x00, 0xf0, 0x41, 0x00


	//----- nvinfo : EIATTR_KPARAM_INFO
	.align		4
.L_3907:
        /*0058*/ 	.byte	0x04, 0x17
        /*005a*/ 	.short	(.L_3909 - .L_3908)
.L_3908:
        /*005c*/ 	.word	0x00000000
        /*0060*/ 	.short	0x0001
        /*0062*/ 	.short	0x0008
        /*0064*/ 	.byte	0x00, 0xf0, 0x41, 0x00


	//----- nvinfo : EIATTR_KPARAM_INFO
	.align		4
.L_3909:
        /*0068*/ 	.byte	0x04, 0x17
        /*006a*/ 	.short	(.L_3911 - .L_3910)
.L_3910:
        /*006c*/ 	.word	0x00000000
        /*0070*/ 	.short	0x0000
        /*0072*/ 	.short	0x0000
        /*0074*/ 	.byte	0x00, 0xf0, 0x11, 0x00


	//----- nvinfo : EIATTR_SPARSE_MMA_MASK
	.align		4
.L_3911:
        /*0078*/ 	.byte	0x03, 0x50
        /*007a*/ 	.short	0x0000


	//----- nvinfo : EIATTR_MAXREG_COUNT
	.align		4
        /*007c*/ 	.byte	0x03, 0x1b
        /*007e*/ 	.short	0x00ff


	//----- nvinfo : EIATTR_MERCURY_ISA_VERSION
	.align		4
        /*0080*/ 	.byte	0x03, 0x5f
        /*0082*/ 	.short	0x0101


	//----- nvinfo : EIATTR_VRC_CTA_INIT_COUNT
	.align		4
        /*0084*/ 	.byte	0x02, 0x4a
	.zero		1
	.zero		1


	//----- nvinfo : EIATTR_EXIT_INSTR_OFFSETS
	.align		4
        /*0088*/ 	.byte	0x04, 0x1c
        /*008a*/ 	.short	(.L_3913 - .L_3912)


	//   ....[0]....
.L_3912:
        /*008c*/ 	.word	0x000004c0


	//   ....[1]....
        /*0090*/ 	.word	0x00000510


	//----- nvinfo : EIATTR_MAX_THREADS
	.align		4
.L_3913:
        /*0094*/ 	.byte	0x04, 0x05
        /*0096*/ 	.short	(.L_3915 - .L_3914)
.L_3914:
        /*0098*/ 	.word	0x00000080
        /*009c*/ 	.word	0x00000001
        /*00a0*/ 	.word	0x00000001


	//----- nvinfo : EIATTR_CRS_STACK_SIZE
	.align		4
.L_3915:
        /*00a4*/ 	.byte	0x04, 0x1e
        /*00a6*/ 	.short	(.L_3917 - .L_3916)
.L_3916:
        /*00a8*/ 	.word	0x00000000


	//----- nvinfo : EIATTR_CBANK_PARAM_SIZE
	.align		4
.L_3917:
        /*00ac*/ 	.byte	0x03, 0x19
        /*00ae*/ 	.short	0x002c


	//----- nvinfo : EIATTR_PARAM_CBANK
	.align		4
        /*00b0*/ 	.byte	0x04, 0x0a
        /*00b2*/ 	.short	(.L_3919 - .L_3918)
	.align		4
.L_3918:
        /*00b4*/ 	.word	index@(.nv.constant0._ZN2at6native27unrolled_elementwise_kernelINS0_13AUnaryFunctorIdddZZZNS0_21heaviside_kernel_cudaERNS_18TensorIteratorBaseEENKUlvE_clEvENKUlvE4_clEvEUlddE_EESt5arrayIPcLm2EELi4E23TrivialOffsetCalculatorILi1EjESD_NS0_6memory15LoadWithoutCastENSE_16StoreWithoutCastEEEviT_T0_T2_T3_T4_T5_)
        /*00b8*/ 	.short	0x0380
        /*00ba*/ 	.short	0x002c


	//----- nvinfo : EIATTR_SW_WAR
	.align		4
.L_3919:
        /*00bc*/ 	.byte	0x04, 0x36
        /*00be*/ 	.short	(.L_3921 - .L_3920)
.L_3920:
        /*00c0*/ 	.word	0x00000008
.L_3921:


//--------------------- .nv.info._ZN2at6native29vectorized_elementwise_kernelILi2ENS0_13AUnaryFunctorIdddZZZNS0_21heaviside_kernel_cudaERNS_18TensorIteratorBaseEENKUlvE_clEvENKUlvE4_clEvEUlddE_EESt5arrayIPcLm2EEEEviT0_T1_ --------------------------
	.section	.nv.info._ZN2at6native29vectorized_elementwise_kernelILi2ENS0_13AUnaryFunctorIdddZZZNS0_21heaviside_kernel_cudaERNS_18TensorIteratorBaseEENKUlvE_clEvENKUlvE4_clEvEUlddE_EESt5arrayIPcLm2EEEEviT0_T1_,"",@"SHT_CUDA_INFO"
	.sectionflags	@""
	.align	4


	//----- nvinfo : EIATTR_CUDA_API_VERSION
	.align		4
        /*0000*/ 	.byte	0x04, 0x37
        /*0002*/ 	.short	(.L_3923 - .L_3922)
.L_3922:
        /*0004*/ 	.word	0x00000082


	//----- nvinfo : EIATTR_KPARAM_INFO
	.align		4
.L_3923:
        /*0008*/ 	.byte	0x04, 0x17
        /*000a*/ 	.short	(.L_3925 - .L_3924)
.L_3924:
        /*000c*/ 	.word	0x00000000
        /*0010*/ 	.short	0x0002
        /*0012*/ 	.short	0x0018
        /*0014*/ 	.byte	0x00, 0xf0, 0x41, 0x00


	//----- nvinfo : EIATTR_KPARAM_INFO
	.align		4
.L_3925:
        /*0018*/ 	.byte	0x04, 0x17
        /*001a*/ 	.short	(.L_3927 - .L_3926)
.L_3926:
        /*001c*/ 	.word	0x00000000
        /*0020*/ 	.short	0x0001
        /*0022*/ 	.short	0x0008
        /*0024*/ 	.byte	0x00, 0xf0, 0x41, 0x00


	//----- nvinfo : EIATTR_KPARAM_INFO
	.align		4
.L_3927:
        /*0028*/ 	.byte	0x04, 0x17
        /*002a*/ 	.short	(.L_3929 - .L_3928)
.L_3928:
        /*002c*/ 	.word	0x00000000
        /*0030*/ 	.short	0x0000
        /*0032*/ 	.short	0x0000
        /*0034*/ 	.byte	0x00, 0xf0, 0x11, 0x00


	//----- nvinfo : EIATTR_SPARSE_MMA_MASK
	.align		4
.L_3929:
        /*0038*/ 	.byte	0x03, 0x50
        /*003a*/ 	.short	0x0000


	//----- nvinfo : EIATTR_MAXREG_COUNT
	.align		4
        /*003c*/ 	.byte	0x03, 0x1b
        /*003e*/ 	.short	0x00ff


	//----- nvinfo : EIATTR_MERCURY_ISA_VERSION
	.align		4
        /*0040*/ 	.byte	0x03, 0x5f
        /*0042*/ 	.short	0x0101


	//----- nvinfo : EIATTR_VRC_CTA_INIT_COUNT
	.align		4
        /*0044*/ 	.byte	0x02, 0x4a
	.zero		1
	.zero		1


	//----- nvinfo : EIATTR_EXIT_INSTR_OFFSETS
	.align		4
        /*0048*/ 	.byte	0x04, 0x1c
        /*004a*/ 	.short	(.L_3931 - .L_3930)


	//   ....[0]....
.L_3930:
        /*004c*/ 	.word	0x000008f0


	//   ....[1]....
        /*0050*/ 	.word	0x00000940


	//   ....[2]....
        /*0054*/ 	.word	0x00000c30


	//----- nvinfo : EIATTR_MAX_THREADS
	.align		4
.L_3931:
        /*0058*/ 	.byte	0x04, 0x05
        /*005a*/ 	.short	(.L_3933 - .L_3932)
.L_3932:
        /*005c*/ 	.word	0x00000080
        /*0060*/ 	.word	0x00000001
        /*0064*/ 	.word	0x00000001


	//----- nvinfo : EIATTR_CRS_STACK_SIZE
	.align		4
.L_3933:
        /*0068*/ 	.byte	0x04, 0x1e
        /*006a*/ 	.short	(.L_3935 - .L_3934)
.L_3934:
        /*006c*/ 	.word	0x00000000


	//----- nvinfo : EIATTR_CBANK_PARAM_SIZE
	.align		4
.L_3935:
        /*0070*/ 	.byte	0x03, 0x19
        /*0072*/ 	.short	0x0028


	//----- nvinfo : EIATTR_PARAM_CBANK
	.align		4
        /*0074*/ 	.byte	0x04, 0x0a
        /*0076*/ 	.short	(.L_3937 - .L_3936)
	.align		4
.L_3936:
        /*0078*/ 	.word	index@(.nv.constant0._ZN2at6native29vectorized_elementwise_kernelILi2ENS0_13AUnaryFunctorIdddZZZNS0_21heaviside_kernel_cudaERNS_18TensorIteratorBaseEENKUlvE_clEvENKUlvE4_clEvEUlddE_EESt5arrayIPcLm2EEEEviT0_T1_)
        /*007c*/ 	.short	0x0380
        /*007e*/ 	.short	0x0028


	//----- nvinfo : EIATTR_SW_WAR
	.align		4
.L_3937:
        /*0080*/ 	.byte	0x04, 0x36
        /*0082*/ 	.short	(.L_3939 - .L_3938)
.L_3938:
        /*0084*/ 	.word	0x00000008
.L_3939:


//--------------------- .nv.info._ZN2at6native29vectorized_elementwise_kernelILi4ENS0_13AUnaryFunctorIdddZZZNS0_21heaviside_kernel_cudaERNS_18TensorIteratorBaseEENKUlvE_clEvENKUlvE4_clEvEUlddE_EESt5arrayIPcLm2EEEEviT0_T1_ --------------------------
	.section	.nv.info._ZN2at6native29vectorized_elementwise_kernelILi4ENS0_13AUnaryFunctorIdddZZZNS0_21heaviside_kernel_cudaERNS_18TensorIteratorBaseEENKUlvE_clEvENKUlvE4_clEvEUlddE_EESt5arrayIPcLm2EEEEviT0_T1_,"",@"SHT_CUDA_INFO"
	.sectionflags	@""
	.align	4


	//----- nvinfo : EIATTR_CUDA_API_VERSION
	.align		4
        /*0000*/ 	.byte	0x04, 0x37
        /*0002*/ 	.short	(.L_3941 - .L_3940)
.L_3940:
        /*0004*/ 	.word	0x00000082


	//----- nvinfo : EIATTR_KPARAM_INFO
	.align		4
.L_3941:
        /*0008*/ 	.byte	0x04, 0x17
        /*000a*/ 	.short	(.L_3943 - .L_3942)
.L_3942:
        /*000c*/ 	.word	0x00000000
        /*0010*/ 	.short	0x0002
        /*0012*/ 	.short	0x0018
        /*0014*/ 	.byte	0x00, 0xf0, 0x41, 0x00


	//----- nvinfo : EIATTR_KPARAM_INFO
	.align		4
.L_3943:
        /*0018*/ 	.byte	0x04, 0x17
        /*001a*/ 	.short	(.L_3945 - .L_3944)
.L_3944:
        /*001c*/ 	.word	0x00000000
        /*0020*/ 	.short	0x0001
        /*0022*/ 	.short	0x0008
        /*0024*/ 	.byte	0x00, 0xf0, 0x41, 0x00


	//----- nvinfo : EIATTR_KPARAM_INFO
	.align		4
.L_3945:
        /*0028*/ 	.byte	0x04, 0x17
        /*002a*/ 	.short	(.L_3947 - .L_3946)
.L_3946:
        /*002c*/ 	.word	0x00000000
        /*0030*/ 	.short	0x0000
        /*0032*/ 	.short	0x0000
        /*0034*/ 	.byte	0x00, 0xf0, 0x11, 0x00


	//----- nvinfo : EIATTR_SPARSE_MMA_MASK
	.align		4
.L_3947:
        /*0038*/ 	.byte	0x03, 0x50
        /*003a*/ 	.short	0x0000


	//----- nvinfo : EIATTR_MAXREG_COUNT
	.align		4
        /*003c*/ 	.byte	0x03, 0x1b
        /*003e*/ 	.short	0x00ff


	//----- nvinfo : EIATTR_MERCURY_ISA_VERSION
	.align		4
        /*0040*/ 	.byte	0x03, 0x5f
        /*0042*/ 	.short	0x0101


	//----- nvinfo : EIATTR_VRC_CTA_INIT_COUNT
	.align		4
        /*0044*/ 	.byte	0x02, 0x4a
	.zero		1
	.zero		1


	//----- nvinfo : EIATTR_EXIT_INSTR_OFFSETS
	.align		4
        /*0048*/ 	.byte	0x04, 0x1c
        /*004a*/ 	.short	(.L_3949 - .L_3948)


	//   ....[0]....
.L_3948:
        /*004c*/ 	.word	0x000008f0


	//   ....[1]....
        /*0050*/ 	.word	0x00000940


	//   ....[2]....
        /*0054*/ 	.word	0x00000bf0


	//----- nvinfo : EIATTR_MAX_THREADS
	.align		4
.L_3949:
        /*0058*/ 	.byte	0x04, 0x05
        /*005a*/ 	.short	(.L_3951 - .L_3950)
.L_3950:
        /*005c*/ 	.word	0x00000080
        /*0060*/ 	.word	0x00000001
        /*0064*/ 	.word	0x00000001


	//----- nvinfo : EIATTR_CRS_STACK_SIZE
	.align		4
.L_3951:
        /*0068*/ 	.byte	0x04, 0x1e
        /*006a*/ 	.short	(.L_3953 - .L_3952)
.L_3952:
        /*006c*/ 	.word	0x00000000


	//----- nvinfo : EIATTR_CBANK_PARAM_SIZE
	.align		4
.L_3953:
        /*0070*/ 	.byte	0x03, 0x19
        /*0072*/ 	.short	0x0028


	//----- nvinfo : EIATTR_PARAM_CBANK
	.align		4
        /*0074*/ 	.byte	0x04, 0x0a
        /*0076*/ 	.short	(.L_3955 - .L_3954)
	.align		4
.L_3954:
        /*0078*/ 	.word	index@(.nv.constant0._ZN2at6native29vectorized_elementwise_kernelILi4ENS0_13AUnaryFunctorIdddZZZNS0_21heaviside_kernel_cudaERNS_18TensorIteratorBaseEENKUlvE_clEvENKUlvE4_clEvEUlddE_EESt5arrayIPcLm2EEEEviT0_T1_)
        /*007c*/ 	.short	0x0380
        /*007e*/ 	.short	0x0028


	//----- nvinfo : EIATTR_SW_WAR
	.align		4
.L_3955:
        /*0080*/ 	.byte	0x04, 0x36
        /*0082*/ 	.short	(.L_3957 - .L_3956)
.L_3956:
        /*0084*/ 	.word	0x00000008
.L_3957:


//--------------------- .nv.info._ZN2at6native29vectorized_elementwise_kernelILi8ENS0_13AUnaryFunctorIdddZZZNS0_21heaviside_kernel_cudaERNS_18TensorIteratorBaseEENKUlvE_clEvENKUlvE4_clEvEUlddE_EESt5arrayIPcLm2EEEEviT0_T1_ --------------------------
	.section	.nv.info._ZN2at6native29vectorized_elementwise_kernelILi8ENS0_13AUnaryFunctorIdddZZZNS0_21heaviside_kernel_cudaERNS_18TensorIteratorBaseEENKUlvE_clEvENKUlvE4_clEvEUlddE_EESt5arrayIPcLm2EEEEviT0_T1_,"",@"SHT_CUDA_INFO"
	.sectionflags	@""
	.align	4


	//----- nvinfo : EIATTR_CUDA_API_VERSION
	.align		4
        /*0000*/ 	.byte	0x04, 0x37
        /*0002*/ 	.short	(.L_3959 - .L_3958)
.L_3958:
        /*0004*/ 	.word	0x00000082


	//----- nvinfo : EIATTR_KPARAM_INFO
	.align		4
.L_3959:
        /*0008*/ 	.byte	0x04, 0x17
        /*000a*/ 	.short	(.L_3961 - .L_3960)
.L_3960:
        /*000c*/ 	.word	0x00000000
        /*0010*/ 	.short	0x0002
        /*0012*/ 	.short	0x0018
        /*0014*/ 	.byte	0x00, 0xf0, 0x41, 0x00


	//----- nvinfo : EIATTR_KPARAM_INFO
	.align		4
.L_3961:
        /*0018*/ 	.byte	0x04, 0x17
        /*001a*/ 	.short	(.L_3963 - .L_3962)
.L_3962:
        /*001c*/ 	.word	0x00000000
        /*0020*/ 	.short	0x0001
        /*0022*/ 	.short	0x0008
        /*0024*/ 	.byte	0x00, 0xf0, 0x41, 0x00


	//----- nvinfo : EIATTR_KPARAM_INFO
	.align		4
.L_3963:
        /*0028*/ 	.byte	0x04, 0x17
        /*002a*/ 	.short	(.L_3965 - .L_3964)
.L_3964:
        /*002c*/ 	.word	0x00000000
        /*0030*/ 	.short	0x0000
        /*0032*/ 	.short	0x0000
        /*0034*/ 	.byte	0x00, 0xf0, 0x11, 0x00


	//----- nvinfo : EIATTR_SPARSE_MMA_MASK
	.align		4
.L_3965:
        /*0038*/ 	.byte	0x03, 0x50
        /*003a*/ 	.short	0x0000


	//----- nvinfo : EIATTR_MAXREG_COUNT
	.align		4
        /*003c*/ 	.byte	0x03, 0x1b
        /*003e*/ 	.short	0x00ff


	//----- nvinfo : EIATTR_MERCURY_ISA_VERSION
	.align		4
        /*0040*/ 	.byte	0x03, 0x5f
        /*0042*/ 	.short	0x0101


	//----- nvinfo : EIATTR_VRC_CTA_INIT_COUNT
	.align		4
        /*0044*/ 	.byte	0x02, 0x4a
	.zero		1
	.zero		1


	//----- nvinfo : EIATTR_EXIT_INSTR_OFFSETS
	.align		4
        /*0048*/ 	.byte	0x04, 0x1c
        /*004a*/ 	.short	(.L_3967 - .L_3966)


	//   ....[0]....
.L_3966:
        /*004c*/ 	.word	0x00000010


	//----- nvinfo : EIATTR_MAX_THREADS
	.align		4
.L_3967:
        /*0050*/ 	.byte	0x04, 0x05
        /*0052*/ 	.short	(.L_3969 - .L_3968)
.L_3968:
        /*0054*/ 	.word	0x00000080
        /*0058*/ 	.word	0x00000001
        /*005c*/ 	.word	0x00000001


	//----- nvinfo : EIATTR_CBANK_PARAM_SIZE
	.align		4
.L_3969:
        /*0060*/ 	.byte	0x03, 0x19
        /*0062*/ 	.short	0x0028


	//----- nvinfo : EIATTR_PARAM_CBANK
	.align		4
        /*0064*/ 	.byte	0x04, 0x0a
        /*0066*/ 	.short	(.L_3971 - .L_3970)
	.align		4
.L_3970:
        /*0068*/ 	.word	index@(.nv.constant0._ZN2at6native29vectorized_elementwise_kernelILi8ENS0_13AUnaryFunctorIdddZZZNS0_21heaviside_kernel_cudaERNS_18TensorIteratorBaseEENKUlvE_clEvENKUlvE4_clEvEUlddE_EESt5arrayIPcLm2EEEEviT0_T1_)
        /*006c*/ 	.short	0x0380
        /*006e*/ 	.short	0x0028


	//----- nvinfo : EIATTR_SW_WAR
	.align		4
.L_3971:
        /*0070*/ 	.byte	0x04, 0x36
        /*0072*/ 	.short	(.L_3973 - .L_3972)
.L_3972:
        /*0074*/ 	.word	0x00000008
.L_3973:


//--------------------- .nv.info._ZN2at6native18elementwise_kernelILi128ELi4EZNS0_15gpu_kernel_implINS0_13BinaryFunctorIsssZZZNS0_21heaviside_kernel_cudaERNS_18TensorIteratorBaseEENKUlvE_clEvENKUlvE3_clEvEUlssE_EEEEvS5_RKT_EUliE_EEviT1_ --------------------------
	.section	.nv.info._ZN2at6native18elementwise_kernelILi128ELi4EZNS0_15gpu_kernel_implINS0_13BinaryFunctorIsssZZZNS0_21heaviside_kernel_cudaERNS_18TensorIteratorBaseEENKUlvE_clEvENKUlvE3_clEvEUlssE_EEEEvS5_RKT_EUliE_EEviT1_,"",@"SHT_CUDA_INFO"
	.sectionflags	@""
	.align	4


	//----- nvinfo : EIATTR_CUDA_API_VERSION
	.align		4
        /*0000*/ 	.byte	0x04, 0x37
        /*0002*/ 	.short	(.L_3975 - .L_3974)
.L_3974:
        /*0004*/ 	.word	0x00000082


	//----- nvinfo : EIATTR_KPARAM_INFO
	.align		4
.L_3975:
        /*0008*/ 	.byte	0x04, 0x17
        /*000a*/ 	.short	(.L_3977 - .L_3976)
.L_3976:
        /*000c*/ 	.word	0x00000000
        /*0010*/ 	.short	0x0001
        /*0012*/ 	.short	0x0008
        /*0014*/ 	.byte	0x00, 0xf0, 0x21, 0x0a


	//----- nvinfo : EIATTR_KPARAM_INFO
	.align		4
.L_3977:
        /*0018*/ 	.byte	0x04, 0x17
        /*001a*/ 	.short	(.L_3979 - .L_3978)
.L_3978:
        /*001c*/ 	.word	0x00000000
        /*0020*/ 	.short	0x0000
        /*0022*/ 	.short	0x0000
        /*0024*/ 	.byte	0x00, 0xf0, 0x11, 0x00


	//----- nvinfo : EIATTR_SPARSE_MMA_MASK
	.align		4
.L_3979:
        /*0028*/ 	.byte	0x03, 0x50
        /*002a*/ 	.short	0x0000


	//----- nvinfo : EIATTR_MAXREG_COUNT
	.align		4
        /*002c*/ 	.byte	0x03, 0x1b
        /*002e*/ 	.short	0x0080


	//----- nvinfo : EIATTR_EXTERNS
	.align		4
        /*0030*/ 	.byte	0x04, 0x0f
        /*0032*/ 	.short	(.L_3981 - .L_3980)


	//   ....[0]....
	.align		4
.L_3980:
        /*0034*/ 	.word	index@(__assertfail)


	//----- nvinfo : EIATTR_MERCURY_ISA_VERSION
	.align		4
.L_3981:
        /*0038*/ 	.byte	0x03, 0x5f
        /*003a*/ 	.short	0x0101


	//----- nvinfo : EIATTR_VRC_CTA_INIT_COUNT
	.align		4
        /*003c*/ 	.byte	0x02, 0x4a
	.zero		1
	.zero		1


	//----- nvinfo : EIATTR_SYSCALL_OFFSETS
	.align		4
        /*0040*/ 	.byte	0x04, 0x46
        /*0042*/ 	.short	(.L_3983 - .L_3982)


	//   ....[0]....
.L_3982:
        /*0044*/ 	.word	0x00002460


	//   ....[1]....
        /*0048*/ 	.word	0x000032b0


	//   ....[2]....
        /*004c*/ 	.word	0x00004100


	//   ....[3]....
        /*0050*/ 	.word	0x000066f0


	//   ....[4]....
        /*0054*/ 	.word	0x00007540


	//   ....[5]....
        /*0058*/ 	.word	0x000081a0


	//   ....[6]....
        /*005c*/ 	.word	0x0000a8b0


	//   ....[7]....
        /*0060*/ 	.word	0x0000b700


	//   ....[8]....
        /*0064*/ 	.word	0x0000c360


	//   ....[9]....
        /*0068*/ 	.word	0x0000ea90


	//   ....[10]....
        /*006c*/ 	.word	0x0000f8e0


	//   ....[11]....
        /*0070*/ 	.word	0x00010510


	//----- nvinfo : EIATTR_EXIT_INSTR_OFFSETS
	.align		4
.L_3983:
        /*0074*/ 	.byte	0x04, 0x1c
        /*0076*/ 	.short	(.L_3985 - .L_3984)


	//   ....[0]....
.L_3984:
        /*0078*/ 	.word	0x0000c640


	//   ....[1]....
        /*007c*/ 	.word	0x0000fa50


	//   ....[2]....
        /*0080*/ 	.word	0x0000fa70


	//   ....[3]....
        /*0084*/ 	.word	0x0000fb10


	//   ....[4]....
        /*0088*/ 	.word	0x0000fb40


	//   ....[5]....
        /*008c*/ 	.word	0x0000fb60


	//   ....[6]....
        /*0090*/ 	.word	0x0000fbf0


	//   ....[7]....
        /*0094*/ 	.word	0x0000fc30


	//   ....[8]....
        /*0098*/ 	.word	0x0000fcd0


	//   ....[9]....
        /*009c*/ 	.word	0x0000fd20


	//   ....[10]....
        /*00a0*/ 	.word	0x0000fd50


	//   ....[11]....
        /*00a4*/ 	.word	0x0000fe10


	//   ....[12]....
        /*00a8*/ 	.word	0x0000ff80


	//   ....[13]....
        /*00ac*/ 	.word	0x000100f0


	//   ....[14]....
        /*00b0*/ 	.word	0x00010250


	//   ....[15]....
        /*00b4*/ 	.word	0x00010290


	//   ....[16]....
        /*00b8*/ 	.word	0x000102c0


	//   ....[17]....
        /*00bc*/ 	.word	0x00010370


	//   ....[18]....
        /*00c0*/ 	.word	0x000103b0


	//   ....[19]....
        /*00c4*/ 	.word	0x00010520


	//   ....[20]....
        /*00c8*/ 	.word	0x00010630


	//   ....[21]....
        /*00cc*/ 	.word	0x00010770


	//   ....[22]....
        /*00d0*/ 	.word	0x000107b0


	//----- nvinfo : EIATTR_MAX_THREADS
	.align		4
.L_3985:
        /*00d4*/ 	.byte	0x04, 0x05
        /*00d6*/ 	.short	(.L_3987 - .L_3986)
.L_3986:
        /*00d8*/ 	.word	0x00000080
        /*00dc*/ 	.word	0x00000001
        /*00e0*/ 	.word	0x00000001


	//----- nvinfo : EIATTR_CRS_STACK_SIZE
	.align		4
.L_3987:
        /*00e4*/ 	.byte	0x04, 0x1e
        /*00e6*/ 	.short	(.L_3989 - .L_3988)
.L_3988:
        /*00e8*/ 	.word	0x00000000


	//----- nvinfo : EIATTR_CBANK_PARAM_SIZE
	.align		4
.L_3989:
        /*00ec*/ 	.byte	0x03, 0x19
        /*00ee*/ 	.short	0x0290


	//----- nvinfo : EIATTR_PARAM_CBANK
	.align		4
        /*00f0*/ 	.byte	0x04, 0x0a
        /*00f2*/ 	.short	(.L_3991 - .L_3990)
	.align		4
.L_3990:
        /*00f4*/ 	.word	index@(.nv.constant0._ZN2at6native18elementwise_kernelILi128ELi4EZNS0_15gpu_kernel_implINS0_13BinaryFunctorIsssZZZNS0_21heaviside_kernel_cudaERNS_18TensorIteratorBaseEENKUlvE_clEvENKUlvE3_clEvEUlssE_EEEEvS5_RKT_EUliE_EEviT1_)
        /*00f8*/ 	.short	0x0380
        /*00fa*/ 	.short	0x0290


	//----- nvinfo : EIATTR_SW_WAR
	.align		4
.L_3991:
        /*00fc*/ 	.byte	0x04, 0x36
        /*00fe*/ 	.short	(.L_3993 - .L_3992)
.L_3992:
        /*0100*/ 	.word	0x00000008
.L_3993:


//--------------------- .nv.info._ZN2at6native27unrolled_elementwise_kernelINS0_13BinaryFunctorIsssZZZNS0_21heaviside_kernel_cudaERNS_18TensorIteratorBaseEENKUlvE_clEvENKUlvE3_clEvEUlssE_EESt5arrayIPcLm3EELi4E23TrivialOffsetCalculatorILi2EjESC_ILi1EjENS0_6memory12LoadWithCastILi2EEENSF_13StoreWithCastILi1EEEEEviT_T0_T2_T3_T4_T5_ --------------------------
	.section	.nv.info._ZN2at6native27unrolled_elementwise_kernelINS0_13BinaryFunctorIsssZZZNS0_21heaviside_kernel_cudaERNS_18TensorIteratorBaseEENKUlvE_clEvENKUlvE3_clEvEUlssE_EESt5arrayIPcLm3EELi4E23TrivialOffsetCalculatorILi2EjESC_ILi1EjENS0_6memory12LoadWithCastILi2EEENSF_13StoreWithCastILi1EEEEEviT_T0_T2_T3_T4_T5_,"",@"SHT_CUDA_INFO"
	.sectionflags	@""
	.align	4


	//----- nvinfo : EIATTR_CUDA_API_VERSION
	.align		4
        /*0000*/ 	.byte	0x04, 0x37
        /*0002*/ 	.short	(.L_3995 - .L_3994)
.L_3994:
        /*0004*/ 	.word	0x00000082


	//----- nvinfo : EIATTR_KPARAM_INFO
	.align		4
.L_3995:
        /*0008*/ 	.byte	0x04, 0x17
        /*000a*/ 	.short	(.L_3997 - .L_3996)
.L_3996:
        /*000c*/ 	.word	0x00000000
        /*0010*/ 	.short	0x0006
        /*0012*/ 	.short	0x0030
        /*0014*/ 	.byte	0x00, 0xf0, 0x21, 0x00


	//----- nvinfo : EIATTR_KPARAM_INFO
	.align		4
.L_3997:
        /*0018*/ 	.byte	0x04, 0x17
        /*001a*/ 	.short	(.L_3999 - .L_3998)
.L_3998:
        /*001c*/ 	.word	0x00000000
        /*0020*/ 	.short	0x0005
        /*0022*/ 	.short	0x0024
        /*0024*/ 	.byte	0x00, 0xf0, 0x31, 0x00


	//----- nvinfo : EIATTR_KPARAM_INFO
	.align		4
.L_3999:
        /*0028*/ 	.byte	0x04, 0x17
        /*002a*/ 	.short	(.L_4001 - .L_4000)
.L_4000:
        /*002c*/ 	.word	0x00000000
        /*0030*/ 	.short	0x0004
        /*0032*/ 	.short	0x0021
        /*0034*/ 	.byte	0x00, 0xf0, 0x05, 0x00


	//----- nvinfo : EIATTR_KPARAM_INFO
	.align		4
.L_4001:
        /*0038*/ 	.byte	0x04, 0x17
        /*003a*/ 	.short	(.L_4003 - .L_4002)
.L_4002:
        /*003c*/ 	.word	0x00000000
        /*0040*/ 	.short	0x0003
        /*0042*/ 	.short	0x0020
        /*0044*/ 	.byte	0x00, 0xf0, 0x05, 0x00


	//----- nvinfo : EIATTR_KPARAM_INFO
	.align		4
.L_4003:
        /*0048*/ 	.byte	0x04, 0x17
        /*004a*/ 	.short	(.L_4005 - .L_4004)
.L_4004:
        /*004c*/ 	.word	0x00000000
        /*0050*/ 	.short	0x0002
        /*0052*/ 	.short	0x0008
        /*0054*/ 	.byte	0x00, 0xf0, 0x61, 0x00


	//----- nvinfo : EIATTR_KPARAM_INFO
	.align		4
.L_4005:
        /*0058*/ 	.byte	0x04, 0x17
        /*005a*/ 	.short	(.L_4007 - .L_4006)
.L_4006:
        /*005c*/ 	.word	0x00000000
        /*0060*/ 	.short	0x0001
        /*0062*/ 	.short	0x0004
        /*0064*/ 	.byte	0x00, 0xf0, 0x05, 0x00


	//----- nvinfo : EIATTR_KPARAM_INFO
	.align		4
.L_4007:
        /*0068*/ 	.byte	0x04, 0x17
        /*006a*/ 	.short	(.L_4009 - .L_4008)
.L_4008:
        /*006c*/ 	.word	0x00000000
        /*0070*/ 	.short	0x0000
        /*0072*/ 	.short	0x0000
        /*0074*/ 	.byte	0x00, 0xf0, 0x11, 0x00


	//----- nvinfo : EIATTR_SPARSE_MMA_MASK
	.align		4
.L_4009:
        /*0078*/ 	.byte	0x03, 0x50
        /*007a*/ 	.short	0x0000


	//----- nvinfo : EIATTR_MAXREG_COUNT
	.align		4
        /*007c*/ 	.byte	0x03, 0x1b
        /*007e*/ 	.short	0x00ff


	//----- nvinfo : EIATTR_EXTERNS
	.align		4
        /*0080*/ 	.byte	0x04, 0x0f
        /*0082*/ 	.short	(.L_4011 - .L_4010)


	//   ....[0]....
	.align		4
.L_4010:
        /*0084*/ 	.word	index@(__assertfail)


	//----- nvinfo : EIATTR_MERCURY_ISA_VERSION
	.align		4
.L_4011:
        /*0088*/ 	.byte	0x03, 0x5f
        /*008a*/ 	.short	0x0101


	//----- nvinfo : EIATTR_VRC_CTA_INIT_COUNT
	.align		4
        /*008c*/ 	.byte	0x02, 0x4a
	.zero		1
	.zero		1


	//----- nvinfo : EIATTR_SYSCALL_OFFSETS
	.align		4
        /*0090*/ 	.byte	0x04, 0x46
        /*0092*/ 	.short	(.L_4013 - .L_4012)


	//   ....[0]....
.L_4012:
        /*0094*/ 	.word	0x00000e50


	//   ....[1]....
        /*0098*/ 	.word	0x00001cd0


	//   ....[2]....
        /*009c*/ 	.word	0x00002c90


	//   ....[3]....
        /*00a0*/ 	.word	0x00003b10


	//   ....[4]....
        /*00a4*/ 	.word	0x00004a10


	//   ....[5]....
        /*00a8*/ 	.word	0x00005890


	//   ....[6]....
        /*00ac*/ 	.word	0x00006790


	//   ....[7]....
        /*00b0*/ 	.word	0x00007620


	//   ....[8]....
        /*00b4*/ 	.word	0x00008500


	//   ....[9]....
        /*00b8*/ 	.word	0x000092a0


	//   ....[10]....
        /*00bc*/ 	.word	0x0000a180


	//   ....[11]....
        /*00c0*/ 	.word	0x0000b040


	//----- nvinfo : EIATTR_EXIT_INSTR_OFFSETS
	.align		4
.L_4013:
        /*00c4*/ 	.byte	0x04, 0x1c
        /*00c6*/ 	.short	(.L_4015 - .L_4014)


	//   ....[0]....
.L_4014:
        /*00c8*/ 	.word	0x0000a450


	//   ....[1]....
        /*00cc*/ 	.word	0x0000a580


	//   ....[2]....
        /*00d0*/ 	.word	0x0000a5a0


	//   ....[3]....
        /*00d4*/ 	.word	0x0000a640


	//   ....[4]....
        /*00d8*/ 	.word	0x0000a670


	//   ....[5]....
        /*00dc*/ 	.word	0x0000a690


	//   ....[6]....
        /*00e0*/ 	.word	0x0000a720


	//   ....[7]....
        /*00e4*/ 	.word	0x0000a760


	//   ....[8]....
        /*00e8*/ 	.word	0x0000a800


	//   ....[9]....
        /*00ec*/ 	.word	0x0000a850


	//   ....[10]....
        /*00f0*/ 	.word	0x0000a880


	//   ....[11]....
        /*00f4*/ 	.word	0x0000a940


	//   ....[12]....
        /*00f8*/ 	.word	0x0000aab0


	//   ....[13]....
        /*00fc*/ 	.word	0x0000ac20


	//   ....[14]....
        /*0100*/ 	.word	0x0000ad80


	//   ....[15]....
        /*0104*/ 	.word	0x0000adc0


	//   ....[16]....
        /*0108*/ 	.word	0x0000adf0


	//   ....[17]....
        /*010c*/ 	.word	0x0000aea0


	//   ....[18]....
        /*0110*/ 	.word	0x0000aee0


	//   ....[19]....
        /*0114*/ 	.word	0x0000b050


	//   ....[20]....
        /*0118*/ 	.word	0x0000b160


	//   ....[21]....
        /*011c*/ 	.word	0x0000b2a0


	//   ....[22]....
        /*0120*/ 	.word	0x0000b2e0


	//----- nvinfo : EIATTR_MAX_THREADS
	.align		4
.L_4015:
        /*0124*/ 	.byte	0x04, 0x05
        /*0126*/ 	.short	(.L_4017 - .L_4016)
.L_4016:
        /*0128*/ 	.word	0x00000080
        /*012c*/ 	.word	0x00000001
        /*0130*/ 	.word	0x00000001


	//----- nvinfo : EIATTR_CRS_STACK_SIZE
	.align		4
.L_4017:
        /*0134*/ 	.byte	0x04, 0x1e
        /*0136*/ 	.short	(.L_4019 - .L_4018)
.L_4018:
        /*0138*/ 	.word	0x00000000


	//----- nvinfo : EIATTR_CBANK_PARAM_SIZE
	.align		4
.L_4019:
        /*013c*/ 	.byte	0x03, 0x19
        /*013e*/ 	.short	0x0038


	//----- nvinfo : EIATTR_PARAM_CBANK
	.align		4
        /*0140*/ 	.byte	0x04, 0x0a
        /*0142*/ 	.short	(.L_4021 - .L_4020)
	.align		4
.L_4020:
        /*0144*/ 	.word	index@(.nv.constant0._ZN2at6native27unrolled_elementwise_kernelINS0_13BinaryFunctorIsssZZZNS0_21heaviside_kernel_cudaERNS_18TensorIteratorBaseEENKUlvE_clEvENKUlvE3_clEvEUlssE_EESt5arrayIPcLm3EELi4E23TrivialOffsetCalculatorILi2EjESC_ILi1EjENS0_6memory12LoadWithCastILi2EEENSF_13StoreWithCastILi1EEEEEviT_T0_T2_T3_T4_T5_)
        /*0148*/ 	.short	0x0380
        /*014a*/ 	.short	0x0038


	//----- nvinfo : EIATTR_SW_WAR
	.align		4
.L_4021:
        /*014c*/ 	.byte	0x04, 0x36
        /*014e*/ 	.short	(.L_4023 - .L_4022)
.L_4022:
        /*0150*/ 	.word	0x00000008
.L_4023:


//--------------------- .nv.info._ZN2at6native18elementwise_kernelILi128ELi4EZNS0_22gpu_kernel_impl_nocastINS0_13BinaryFunctorIsssZZZNS0_21heaviside_kernel_cudaERNS_18TensorIteratorBaseEENKUlvE_clEvENKUlvE3_clEvEUlssE_EEEEvS5_RKT_EUliE_EEviT1_ --------------------------
	.section	.nv.info._ZN2at6native18elementwise_kernelILi128ELi4EZNS0_22gpu_kernel_impl_nocastINS0_13BinaryFunctorIsssZZZNS0_21heaviside_kernel_cudaERNS_18TensorIteratorBaseEENKUlvE_clEvENKUlvE3_clEvEUlssE_EEEEvS5_RKT_EUliE_EEviT1_,"",@"SHT_CUDA_INFO"
	.sectionflags	@""
	.align	4


	//----- nvinfo : EIATTR_CUDA_API_VERSION
	.align		4
        /*0000*/ 	.byte	0x04, 0x37
        /*0002*/ 	.short	(.L_4025 - .L_4024)
.L_4024:
        /*0004*/ 	.word	0x00000082


	//----- nvinfo : EIATTR_KPARAM_INFO
	.align		4
.L_4025:
        /*0008*/ 	.byte	0x04, 0x17
        /*000a*/ 	.short	(.L_4027 - .L_4026)
.L_4026:
        /*000c*/ 	.word	0x00000000
        /*0010*/ 	.short	0x0001
        /*0012*/ 	.short	0x0008
        /*0014*/ 	.byte	0x00, 0xf0, 0x21, 0x0a


	//----- nvinfo : EIATTR_KPARAM_INFO
	.align		4
.L_4027:
        /*0018*/ 	.byte	0x04, 0x17
        /*001a*/ 	.short	(.L_4029 - .L_4028)
.L_4028:
        /*001c*/ 	.word	0x00000000
        /*0020*/ 	.short	0x0000
        /*0022*/ 	.short	0x0000
        /*0024*/ 	.byte	0x00, 0xf0, 0x11, 0x00


	//----- nvinfo : EIATTR_SPARSE_MMA_MASK
	.align		4
.L_4029:
        /*0028*/ 	.byte	0x03, 0x50
        /*002a*/ 	.short	0x0000


	//----- nvinfo : EIATTR_MAXREG_COUNT
	.align		4
        /*002c*/ 	.byte	0x03, 0x1b
        /*002e*/ 	.short	0x0080


	//----- nvinfo : EIATTR_MERCURY_ISA_VERSION
	.align		4
        /*0030*/ 	.byte	0x03, 0x5f
        /*0032*/ 	.short	0x0101


	//----- nvinfo : EIATTR_VRC_CTA_INIT_COUNT
	.align		4
        /*0034*/ 	.byte	0x02, 0x4a
	.zero		1
	.zero		1


	//----- nvinfo : EIATTR_EXIT_INSTR_OFFSETS
	.align		4
        /*0038*/ 	.byte	0x04, 0x1c
        /*003a*/ 	.short	(.L_4031 - .L_4030)


	//   ....[0]....
.L_4030:
        /*003c*/ 	.word	0x00000390


	//   ....[1]....
        /*0040*/ 	.word	0x00000440


	//   ....[2]....
        /*0044*/ 	.word	0x000049b0


	//   ....[3]....
        /*0048*/ 	.word	0x00006070


	//----- nvinfo : EIATTR_MAX_THREADS
	.align		4
.L_4031:
        /*004c*/ 	.byte	0x04, 0x05
        /*004e*/ 	.short	(.L_4033 - .L_4032)
.L_4032:
        /*0050*/ 	.word	0x00000080
        /*0054*/ 	.word	0x00000001
        /*0058*/ 	.word	0x00000001


	//----- nvinfo : EIATTR_CRS_STACK_SIZE
	.align		4
.L_4033:
        /*005c*/ 	.byte	0x04, 0x1e
        /*005e*/ 	.short	(.L_4035 - .L_4034)
.L_4034:
        /*0060*/ 	.word	0x00000000


	//----- nvinfo : EIATTR_CBANK_PARAM_SIZE
	.align		4
.L_4035:
        /*0064*/ 	.byte	0x03, 0x19
        /*0066*/ 	.short	0x0290


	//----- nvinfo : EIATTR_PARAM_CBANK
	.align		4
        /*0068*/ 	.byte	0x04, 0x0a
        /*006a*/ 	.short	(.L_4037 - .L_4036)
	.align		4
.L_4036:
        /*006c*/ 	.word	index@(.nv.constant0._ZN2at6native18elementwise_kernelILi128ELi4EZNS0_22gpu_kernel_impl_nocastINS0_13BinaryFunctorIsssZZZNS0_21heaviside_kernel_cudaERNS_18TensorIteratorBaseEENKUlvE_clEvENKUlvE3_clEvEUlssE_EEEEvS5_RKT_EUliE_EEviT1_)
        /*0070*/ 	.short	0x0380
        /*0072*/ 	.short	0x0290


	//----- nvinfo : EIATTR_SW_WAR
	.align		4
.L_4037:
        /*0074*/ 	.byte	0x04, 0x36
        /*0076*/ 	.short	(.L_4039 - .L_4038)
.L_4038:
        /*0078*/ 	.word	0x00000008
.L_4039:


//--------------------- .nv.info._ZN2at6native27unrolled_elementwise_kernelINS0_13BinaryFunctorIsssZZZNS0_21heaviside_kernel_cudaERNS_18TensorIteratorBaseEENKUlvE_clEvENKUlvE3_clEvEUlssE_EESt5arrayIPcLm3EELi4E23TrivialOffsetCalculatorILi2EjESC_ILi1EjENS0_6memory15LoadWithoutCastENSF_16StoreWithoutCastEEEviT_T0_T2_T3_T4_T5_ --------------------------
	.section	.nv.info._ZN2at6native27unrolled_elementwise_kernelINS0_13BinaryFunctorIsssZZZNS0_21heaviside_kernel_cudaERNS_18TensorIteratorBaseEENKUlvE_clEvENKUlvE3_clEvEUlssE_EESt5arrayIPcLm3EELi4E23TrivialOffsetCalculatorILi2EjESC_ILi1EjENS0_6memory15LoadWithoutCastENSF_16StoreWithoutCastEEEviT_T0_T2_T3_T4_T5_,"",@"SHT_CUDA_INFO"
	.sectionflags	@""
	.align	4


	//----- nvinfo : EIATTR_CUDA_API_VERSION
	.align		4
        /*0000*/ 	.byte	0x04, 0x37
        /*0002*/ 	.short	(.L_4041 - .L_4040)
.L_4040:
        /*0004*/ 	.word	0x00000082


	//----- nvinfo : EIATTR_KPARAM_INFO
	.align		4
.L_4041:
        /*0008*/ 	.byte	0x04, 0x17
        /*000a*/ 	.short	(.L_4043 - .L_4042)
.L_4042:
        /*000c*/ 	.word	0x00000000
        /*0010*/ 	.short	0x0006
        /*0012*/ 	.short	0x0023
        /*0014*/ 	.byte	0x00, 0xf0, 0x05, 0x00


	//----- nvinfo : EIATTR_KPARAM_INFO
	.align		4
.L_4043:
        /*0018*/ 	.byte	0x04, 0x17
        /*001a*/ 	.short	(.L_4045 - .L_4044)
.L_4044:
        /*001c*/ 	.word	0x00000000
        /*0020*/ 	.short	0x0005
        /*0022*/ 	.short	0x0022
        /*0024*/ 	.byte	0x00, 0xf0, 0x05, 0x00


	//----- nvinfo : EIATTR_KPARAM_INFO
	.align		4
.L_4045:
        /*0028*/ 	.byte	0x04, 0x17
        /*002a*/ 	.short	(.L_4047 - .L_4046)
.L_4046:
        /*002c*/ 	.word	0x00000000
        /*0030*/ 	.short	0x0004
        /*0032*/ 	.short	0x0021
        /*0034*/ 	.byte	0x00, 0xf0, 0x05, 0x00


	//----- nvinfo : EIATTR_KPARAM_INFO
	.align		4
.L_4047:
        /*0038*/ 	.byte	0x04, 0x17
        /*003a*/ 	.short	(.L_4049 - .L_4048)
.L_4048:
        /*003c*/ 	.word	0x00000000
        /*0040*/ 	.short	0x0003
        /*0042*/ 	.short	0x0020
        /*0044*/ 	.byte	0x00, 0xf0, 0x05, 0x00


	//----- nvinfo : EIATTR_KPARAM_INFO
	.align		4
.L_4049:
        /*0048*/ 	.byte	0x04, 0x17
        /*004a*/ 	.short	(.L_4051 - .L_4050)
.L_4050:
        /*004c*/ 	.word	0x00000000
        /*0050*/ 	.short	0x0002
        /*0052*/ 	.short	0x0008
        /*0054*/ 	.byte	0x00, 0xf0, 0x61, 0x00


	//----- nvinfo : EIATTR_KPARAM_INFO
	.align		4
.L_4051:
        /*0058*/ 	.byte	0x04, 0x17
        /*005a*/ 	.short	(.L_4053 - .L_4052)
.L_4052:
        /*005c*/ 	.word	0x00000000
        /*0060*/ 	.short	0x0001
        /*0062*/ 	.short	0x0004
        /*0064*/ 	.byte	0x00, 0xf0, 0x05, 0x00


	//----- nvinfo : EIATTR_KPARAM_INFO
	.align		4
.L_4053:
        /*0068*/ 	.byte	0x04, 0x17
        /*006a*/ 	.short	(.L_4055 - .L_4054)
.L_4054:
        /*006c*/ 	.word	0x00000000
        /*0070*/ 	.short	0x0000
        /*0072*/ 	.short	0x0000
        /*0074*/ 	.byte	0x00, 0xf0, 0x11, 0x00


	//----- nvinfo : EIATTR_SPARSE_MMA_MASK
	.align		4
.L_4055:
        /*0078*/ 	.byte	0x03, 0x50
        /*007a*/ 	.short	0x0000


	//----- nvinfo : EIATTR_MAXREG_COUNT
	.align		4
        /*007c*/ 	.byte	0x03, 0x1b
        /*007e*/ 	.short	0x00ff


	//----- nvinfo : EIATTR_MERCURY_ISA_VERSION
	.align		4
        /*0080*/ 	.byte	0x03, 0x5f
        /*0082*/ 	.short	0x0101


	//----- nvinfo : EIATTR_VRC_CTA_INIT_COUNT
	.align		4
        /*0084*/ 	.byte	0x02, 0x4a
	.zero		1
	.zero		1


	//----- nvinfo : EIATTR_EXIT_INSTR_OFFSETS
	.align		4
        /*0088*/ 	.byte	0x04, 0x1c
        /*008a*/ 	.short	(.L_4057 - .L_4056)


	//   ....[0]....
.L_4056:
        /*008c*/ 	.word	0x00000600


	//   ....[1]....
        /*0090*/ 	.word	0x00000650


	//----- nvinfo : EIATTR_MAX_THREADS
	.align		4
.L_4057:
        /*0094*/ 	.byte	0x04, 0x05
        /*0096*/ 	.short	(.L_4059 - .L_4058)
.L_4058:
        /*0098*/ 	.word	0x00000080
        /*009c*/ 	.word	0x00000001
        /*00a0*/ 	.word	0x00000001


	//----- nvinfo : EIATTR_CRS_STACK_SIZE
	.align		4
.L_4059:
        /*00a4*/ 	.byte	0x04, 0x1e
        /*00a6*/ 	.short	(.L_4061 - .L_4060)
.L_4060:
        /*00a8*/ 	.word	0x00000000


	//----- nvinfo : EIATTR_CBANK_PARAM_SIZE
	.align		4
.L_4061:
        /*00ac*/ 	.byte	0x03, 0x19
        /*00ae*/ 	.short	0x0024


	//----- nvinfo : EIATTR_PARAM_CBANK
	.align		4
        /*00b0*/ 	.byte	0x04, 0x0a
        /*00b2*/ 	.short	(.L_4063 - .L_4062)
	.align		4
.L_4062:
        /*00b4*/ 	.word	index@(.nv.constant0._ZN2at6native27unrolled_elementwise_kernelINS0_13BinaryFunctorIsssZZZNS0_21heaviside_kernel_cudaERNS_18TensorIteratorBaseEENKUlvE_clEvENKUlvE3_clEvEUlssE_EESt5arrayIPcLm3EELi4E23TrivialOffsetCalculatorILi2EjESC_ILi1EjENS0_6memory15LoadWithoutCastENSF_16StoreWithoutCastEEEviT_T0_T2_T3_T4_T5_)
        /*00b8*/ 	.short	0x0380
        /*00ba*/ 	.short	0x0024


	//----- nvinfo : EIATTR_SW_WAR
	.align		4
.L_4063:
        /*00bc*/ 	.byte	0x04, 0x36
        /*00be*/ 	.short	(.L_4065 - .L_4064)
.L_4064:
        /*00c0*/ 	.word	0x00000008
.L_4065:


//--------------------- .nv.info._ZN2at6native29vectorized_elementwise_kernelILi2ENS0_13BinaryFunctorIsssZZZNS0_21heaviside_kernel_cudaERNS_18TensorIteratorBaseEENKUlvE_clEvENKUlvE3_clEvEUlssE_EESt5arrayIPcLm3EEEEviT0_T1_ --------------------------
	.section	.nv.info._ZN2at6native29vectorized_elementwise_kernelILi2ENS0_13BinaryFunctorIsssZZZNS0_21heaviside_kernel_cudaERNS_18TensorIteratorBaseEENKUlvE_clEvENKUlvE3_clEvEUlssE_EESt5arrayIPcLm3EEEEviT0_T1_,"",@"SHT_CUDA_INFO"
	.sectionflags	@""
	.align	4


	//----- nvinfo : EIATTR_CUDA_API_VERSION
	.align		4
        /*0000*/ 	.byte	0x04, 0x37
        /*0002*/ 	.short	(.L_4067 - .L_4066)
.L_4066:
        /*0004*/ 	.word	0x00000082


	//----- nvinfo : EIATTR_KPARAM_INFO
	.align		4
.L_4067:
        /*0008*/ 	.byte	0x04, 0x17
        /*000a*/ 	.short	(.L_4069 - .L_4068)
.L_4068:
        /*000c*/ 	.word	0x00000000
        /*0010*/ 	.short	0x0002
        /*0012*/ 	.short	0x0008
        /*0014*/ 	.byte	0x00, 0xf0, 0x61, 0x00


	//----- nvinfo : EIATTR_KPARAM_INFO
	.align		4
.L_4069:
        /*0018*/ 	.byte	0x04, 0x17
        /*001a*/ 	.short	(.L_4071 - .L_4070)
.L_4070:
        /*001c*/ 	.word	0x00000000
        /*0020*/ 	.short	0x0001
        /*0022*/ 	.short	0x0004
        /*0024*/ 	.byte	0x00, 0xf0, 0x05, 0x00


	//----- nvinfo : EIATTR_KPARAM_INFO
	.align		4
.L_4071:
        /*0028*/ 	.byte	0x04, 0x17
        /*002a*/ 	.short	(.L_4073 - .L_4072)
.L_4072:
        /*002c*/ 	.word	0x00000000
        /*0030*/ 	.short	0x0000
        /*0032*/ 	.short	0x0000
        /*0034*/ 	.byte	0x00, 0xf0, 0x11, 0x00


	//----- nvinfo : EIATTR_SPARSE_MMA_MASK
	.align		4
.L_4073:
        /*0038*/ 	.byte	0x03, 0x50
        /*003a*/ 	.short	0x0000


	//----- nvinfo : EIATTR_MAXREG_COUNT
	.align		4
        /*003c*/ 	.byte	0x03, 0x1b
        /*003e*/ 	.short	0x00ff


	//----- nvinfo : EIATTR_MERCURY_ISA_VERSION
	.align		4
        /*0040*/ 	.byte	0x03, 0x5f
        /*0042*/ 	.short	0x0101


	//----- nvinfo : EIATTR_VRC_CTA_INIT_COUNT
	.align		4
        /*0044*/ 	.byte	0x02, 0x4a
	.zero		1
	.zero		1


	//----- nvinfo : EIATTR_EXIT_INSTR_OFFSETS
	.align		4
        /*0048*/ 	.byte	0x04, 0x1c
        /*004a*/ 	.short	(.L_4075 - .L_4074)


	//   ....[0]....
.L_4074:
        /*004c*/ 	.word	0x00000bd0


	//   ....[1]....
        /*0050*/ 	.word	0x00000c20


	//   ....[2]....
        /*0054*/ 	.word	0x000010a0


	//----- nvinfo : EIATTR_MAX_THREADS
	.align		4
.L_4075:
        /*0058*/ 	.byte	0x04, 0x05
        /*005a*/ 	.short	(.L_4077 - .L_4076)
.L_4076:
        /*005c*/ 	.word	0x00000080
        /*0060*/ 	.word	0x00000001
        /*0064*/ 	.word	0x00000001


	//----- nvinfo : EIATTR_CRS_STACK_SIZE
	.align		4
.L_4077:
        /*0068*/ 	.byte	0x04, 0x1e
        /*006a*/ 	.short	(.L_4079 - .L_4078)
.L_4078:
        /*006c*/ 	.word	0x00000000


	//----- nvinfo : EIATTR_CBANK_PARAM_SIZE
	.align		4
.L_4079:
        /*0070*/ 	.byte	0x03, 0x19
        /*0072*/ 	.short	0x0020


	//----- nvinfo : EIATTR_PARAM_CBANK
	.align		4
        /*0074*/ 	.byte	0x04, 0x0a
        /*0076*/ 	.short	(.L_4081 - .L_4080)
	.align		4
.L_4080:
        /*0078*/ 	.word	index@(.nv.constant0._ZN2at6native29vectorized_elementwise_kernelILi2ENS0_13BinaryFunctorIsssZZZNS0_21heaviside_kernel_cudaERNS_18TensorIteratorBaseEENKUlvE_clEvENKUlvE3_clEvEUlssE_EESt5arrayIPcLm3EEEEviT0_T1_)
        /*007c*/ 	.short	0x0380
        /*007e*/ 	.short	0x0020


	//----- nvinfo : EIATTR_SW_WAR
	.align		4
.L_4081:
        /*0080*/ 	.byte	0x04, 0x36
        /*0082*/ 	.short	(.L_4083 - .L_4082)
.L_4082:
        /*0084*/ 	.word	0x00000008
.L_4083:


//--------------------- .nv.info._ZN2at6native29vectorized_elementwise_kernelILi4ENS0_13BinaryFunctorIsssZZZNS0_21heaviside_kernel_cudaERNS_18TensorIteratorBaseEENKUlvE_clEvENKUlvE3_clEvEUlssE_EESt5arrayIPcLm3EEEEviT0_T1_ --------------------------
	.section	.nv.info._ZN2at6native29vectorized_elementwise_kernelILi4ENS0_13BinaryFunctorIsssZZZNS0_21heaviside_kernel_cudaERNS_18TensorIteratorBaseEENKUlvE_clEvENKUlvE3_clEvEUlssE_EESt5arrayIPcLm3EEEEviT0_T1_,"",@"SHT_CUDA_INFO"
	.sectionflags	@""
	.align	4


	//----- nvinfo : EIATTR_CUDA_API_VERSION
	.align		4
        /*0000*/ 	.byte	0x04, 0x37
        /*0002*/ 	.short	(.L_4085 - .L_4084)
.L_4084:
        /*0004*/ 	.word	0x00000082


	//----- nvinfo : EIATTR_KPARAM_INFO
	.align		4
.L_4085:
        /*0008*/ 	.byte	0x04, 0x17
        /*000a*/ 	.short	(.L_4087 - .L_4086)
.L_4086:
        /*000c*/ 	.word	0x00000000
        /*0010*/ 	.short	0x0002
        /*0012*/ 	.short	0x0008
        /*0014*/ 	.byte	0x00, 0xf0, 0x61, 0x00


	//----- nvinfo : EIATTR_KPARAM_INFO
	.align		4
.L_4087:
        /*0018*/ 	.byte	0x04, 0x17
        /*001a*/ 	.short	(.L_4089 - .L_4088)
.L_4088:
        /*001c*/ 	.word	0x00000000
        /*0020*/ 	.short	0x0001
        /*0022*/ 	.short	0x0004
        /*0024*/ 	.byte	0x00, 0xf0, 0x05, 0x00


	//----- nvinfo : EIATTR_KPARAM_INFO
	.align		4
.L_4089:
        /*0028*/ 	.byte	0x04, 0x17
        /*002a*/ 	.short	(.L_4091 - .L_4090)
.L_4090:
        /*002c*/ 	.word	0x00000000
        /*0030*/ 	.short	0x0000
        /*0032*/ 	.short	0x0000
        /*0034*/ 	.byte	0x00, 0xf0, 0x11, 0x00


	//----- nvinfo : EIATTR_SPARSE_MMA_MASK
	.align		4
.L_4091:
        /*0038*/ 	.byte	0x03, 0x50
        /*003a*/ 	.short	0x0000


	//----- nvinfo : EIATTR_MAXREG_COUNT
	.align		4
        /*003c*/ 	.byte	0x03, 0x1b
        /*003e*/ 	.short	0x00ff


	//----- nvinfo : EIATTR_MERCURY_ISA_VERSION
	.align		4
        /*0040*/ 	.byte	0x03, 0x5f
        /*0042*/ 	.short	0x0101


	//----- nvinfo : EIATTR_VRC_CTA_INIT_COUNT
	.align		4
        /*0044*/ 	.byte	0x02, 0x4a
	.zero		1
	.zero		1


	//----- nvinfo : EIATTR_EXIT_INSTR_OFFSETS
	.align		4
        /*0048*/ 	.byte	0x04, 0x1c
        /*004a*/ 	.short	(.L_4093 - .L_4092)


	//   ....[0]....
.L_4092:
        /*004c*/ 	.word	0x00000bd0


	//   ....[1]....
        /*0050*/ 	.word	0x00000c20


	//   ....[2]....
        /*0054*/ 	.word	0x00001030


	//----- nvinfo : EIATTR_MAX_THREADS
	.align		4
.L_4093:
        /*0058*/ 	.byte	0x04, 0x05
        /*005a*/ 	.short	(.L_4095 - .L_4094)
.L_4094:
        /*005c*/ 	.word	0x00000080
        /*0060*/ 	.word	0x00000001
        /*0064*/ 	.word	0x00000001


	//----- nvinfo : EIATTR_CRS_STACK_SIZE
	.align		4
.L_4095:
        /*0068*/ 	.byte	0x04, 0x1e
        /*006a*/ 	.short	(.L_4097 - .L_4096)
.L_4096:
        /*006c*/ 	.word	0x00000000


	//----- nvinfo : EIATTR_CBANK_PARAM_SIZE
	.align		4
.L_4097:
        /*0070*/ 	.byte	0x03, 0x19
        /*0072*/ 	.short	0x0020


	//----- nvinfo : EIATTR_PARAM_CBANK
	.align		4
        /*0074*/ 	.byte	0x04, 0x0a
        /*0076*/ 	.short	(.L_4099 - .L_4098)
	.align		4
.L_4098:
        /*0078*/ 	.word	index@(.nv.constant0._ZN2at6native29vectorized_elementwise_kernelILi4ENS0_13BinaryFunctorIsssZZZNS0_21heaviside_kernel_cudaERNS_18TensorIteratorBaseEENKUlvE_clEvENKUlvE3_clEvEUlssE_EESt5arrayIPcLm3EEEEviT0_T1_)
        /*007c*/ 	.short	0x0380
        /*007e*/ 	.short	0x0020


	//----- nvinfo : EIATTR_SW_WAR
	.align		4
.L_4099:
        /*0080*/ 	.byte	0x04, 0x36
        /*0082*/ 	.short	(.L_4101 - .L_4100)
.L_4100:
        /*0084*/ 	.word	0x00000008
.L_4101:


//--------------------- .nv.info._ZN2at6native29vectorized_elementwise_kernelILi8ENS0_13BinaryFunctorIsssZZZNS0_21heaviside_kernel_cudaERNS_18TensorIteratorBaseEENKUlvE_clEvENKUlvE3_clEvEUlssE_EESt5arrayIPcLm3EEEEviT0_T1_ --------------------------
	.section	.nv.info._ZN2at6native29vectorized_elementwise_kernelILi8ENS0_13BinaryFunctorIsssZZZNS0_21heaviside_kernel_cudaERNS_18TensorIteratorBaseEENKUlvE_clEvENKUlvE3_clEvEUlssE_EESt5arrayIPcLm3EEEEviT0_T1_,"",@"SHT_CUDA_INFO"
	.sectionflags	@""
	.align	4


	//----- nvinfo : EIATTR_CUDA_API_VERSION
	.align		4
        /*0000*/ 	.byte	0x04, 0x37
        /*0002*/ 	.short	(.L_4103 - .L_4102)
.L_4102:
        /*0004*/ 	.word	0x00000082


	//----- nvinfo : EIATTR_KPARAM_INFO
	.align		4
.L_4103:
        /*0008*/ 	.byte	0x04, 0x17
        /*000a*/ 	.short	(.L_4105 - .L_4104)
.L_4104:
        /*000c*/ 	.word	0x00000000
        /*0010*/ 	.short	0x0002
        /*0012*/ 	.short	0x0008
        /*0014*/ 	.byte	0x00, 0xf0, 0x61, 0x00


	//----- nvinfo : EIATTR_KPARAM_INFO
	.align		4
.L_4105:
        /*0018*/ 	.byte	0x04, 0x17
        /*001a*/ 	.short	(.L_4107 - .L_4106)
.L_4106:
        /*001c*/ 	.word	0x00000000
        /*0020*/ 	.short	0x0001
        /*0022*/ 	.short	0x0004
        /*0024*/ 	.byte	0x00, 0xf0, 0x05, 0x00


	//----- nvinfo : EIATTR_KPARAM_INFO
	.align		4
.L_4107:
        /*0028*/ 	.byte	0x04, 0x17
        /*002a*/ 	.short	(.L_4109 - .L_4108)
.L_4108:
        /*002c*/ 	.word	0x00000000
        /*0030*/ 	.short	0x0000
        /*0032*/ 	.short	0x0000
        /*0034*/ 	.byte	0x00, 0xf0, 0x11, 0x00


	//----- nvinfo : EIATTR_SPARSE_MMA_MASK
	.align		4
.L_4109:
        /*0038*/ 	.byte	0x03, 0x50
        /*003a*/ 	.short	0x0000


	//----- nvinfo : EIATTR_MAXREG_COUNT
	.align		4
        /*003c*/ 	.byte	0x03, 0x1b
        /*003e*/ 	.short	0x00ff


	//----- nvinfo : EIATTR_MERCURY_ISA_VERSION
	.align		4
        /*0040*/ 	.byte	0x03, 0x5f
        /*0042*/ 	.short	0x0101


	//----- nvinfo : EIATTR_VRC_CTA_INIT_COUNT
	.align		4
        /*0044*/ 	.byte	0x02, 0x4a
	.zero		1
	.zero		1


	//----- nvinfo : EIATTR_EXIT_INSTR_OFFSETS
	.align		4
        /*0048*/ 	.byte	0x04, 0x1c
        /*004a*/ 	.short	(.L_4111 - .L_4110)


	//   ....[0]....
.L_4110:
        /*004c*/ 	.word	0x00000010


	//----- nvinfo : EIATTR_MAX_THREADS
	.align		4
.L_4111:
        /*0050*/ 	.byte	0x04, 0x05
        /*0052*/ 	.short	(.L_4113 - .L_4112)
.L_4112:
        /*0054*/ 	.word	0x00000080
        /*0058*/ 	.word	0x00000001
        /*005c*/ 	.word	0x00000001


	//----- nvinfo : EIATTR_CBANK_PARAM_SIZE
	.align		4
.L_4113:
        /*0060*/ 	.byte	0x03, 0x19
        /*0062*/ 	.short	0x0020


	//----- nvinfo : EIATTR_PARAM_CBANK
	.align		4
        /*0064*/ 	.byte	0x04, 0x0a
        /*0066*/ 	.short	(.L_4115 - .L_4114)
	.align		4
.L_4114:
        /*0068*/ 	.word	index@(.nv.constant0._ZN2at6native29vectorized_elementwise_kernelILi8ENS0_13BinaryFunctorIsssZZZNS0_21heaviside_kernel_cudaERNS_18TensorIteratorBaseEENKUlvE_clEvENKUlvE3_clEvEUlssE_EESt5arrayIPcLm3EEEEviT0_T1_)
        /*006c*/ 	.short	0x0380
        /*006e*/ 	.short	0x0020


	//----- nvinfo : EIATTR_SW_WAR
	.align		4
.L_4115:
        /*0070*/ 	.byte	0x04, 0x36
        /*0072*/ 	.short	(.L_4117 - .L_4116)
.L_4116:
        /*0074*/ 	.word	0x00000008
.L_4117:


//--------------------- .nv.info._ZN2at6native18elementwise_kernelILi128ELi4EZNS0_15gpu_kernel_implINS0_13BUnaryFunctorIsssZZZNS0_21heaviside_kernel_cudaERNS_18TensorIteratorBaseEENKUlvE_clEvENKUlvE3_clEvEUlssE_EEEEvS5_RKT_EUliE_EEviT1_ --------------------------
	.section	.nv.info._ZN2at6native18elementwise_kernelILi128ELi4EZNS0_15gpu_kernel_implINS0_13BUnaryFunctorIsssZZZNS0_21heaviside_kernel_cudaERNS_18TensorIteratorBaseEENKUlvE_clEvENKUlvE3_clEvEUlssE_EEEEvS5_RKT_EUliE_EEviT1_,"",@"SHT_CUDA_INFO"
	.sectionflags	@""
	.align	4


	//----- nvinfo : EIATTR_CUDA_API_VERSION
	.align		4
        /*0000*/ 	.byte	0x04, 0x37
        /*0002*/ 	.short	(.L_4119 - .L_4118)
.L_4118:
        /*0004*/ 	.word	0x00000082


	//----- nvinfo : EIATTR_KPARAM_INFO
	.align		4
.L_4119:
        /*0008*/ 	.byte	0x04, 0x17
        /*000a*/ 	.short	(.L_4121 - .L_4120)
.L_4120:
        /*000c*/ 	.word	0x00000000
        /*0010*/ 	.short	0x0001
        /*0012*/ 	.short	0x0008
        /*0014*/ 	.byte	0x00, 0xf0, 0x61, 0x08


	//----- nvinfo : EIATTR_KPARAM_INFO
	.align		4
.L_4121:
        /*0018*/ 	.byte	0x04, 0x17
        /*001a*/ 	.short	(.L_4123 - .L_4122)
.L_4122:
        /*001c*/ 	.word	0x00000000
        /*0020*/ 	.short	0x0000
        /*0022*/ 	.short	0x0000
        /*0024*/ 	.byte	0x00, 0xf0, 0x11, 0x00


	//----- nvinfo : EIATTR_SPARSE_MMA_MASK
	.align		4
.L_4123:
        /*0028*/ 	.byte	0x03, 0x50
        /*002a*/ 	.short	0x0000


	//----- nvinfo : EIATTR_MAXREG_COUNT
	.align		4
        /*002c*/ 	.byte	0x03, 0x1b
        /*002e*/ 	.short	0x0080


	//----- nvinfo : EIATTR_EXTERNS
	.align		4
        /*0030*/ 	.byte	0x04, 0x0f
        /*0032*/ 	.short	(.L_4125 - .L_4124)


	//   ....[0]....
	.align		4
.L_4124:
        /*0034*/ 	.word	index@(__assertfail)


	//----- nvinfo : EIATTR_MERCURY_ISA_VERSION
	.align		4
.L_4125:
        /*0038*/ 	.byte	0x03, 0x5f
        /*003a*/ 	.short	0x0101


	//----- nvinfo : EIATTR_VRC_CTA_INIT_COUNT
	.align		4
        /*003c*/ 	.byte	0x02, 0x4a
	.zero		1
	.zero		1


	//----- nvinfo : EIATTR_SYSCALL_OFFSETS
	.align		4
        /*0040*/ 	.byte	0x04, 0x46
        /*0042*/ 	.short	(.L_4127 - .L_4126)


	//   ....[0]....
.L_4126:
        /*0044*/ 	.word	0x00002130


	//   ....[1]....
        /*0048*/ 	.word	0x00002f80


	//   ....[2]....
        /*004c*/ 	.word	0x00005240


	//   ....[3]....
        /*0050*/ 	.word	0x00005ea0


	//   ....[4]....
        /*0054*/ 	.word	0x00008280


	//   ....[5]....
        /*0058*/ 	.word	0x00008ee0


	//   ....[6]....
        /*005c*/ 	.word	0x0000b2d0


	//   ....[7]....
        /*0060*/ 	.word	0x0000bef0


	//----- nvinfo : EIATTR_EXIT_INSTR_OFFSETS
	.align		4
.L_4127:
        /*0064*/ 	.byte	0x04, 0x1c
        /*0066*/ 	.short	(.L_4129 - .L_4128)


	//   ....[0]....
.L_4128:
        /*0068*/ 	.word	0x000091c0


	//   ....[1]....
        /*006c*/ 	.word	0x0000b430


	//   ....[2]....
        /*0070*/ 	.word	0x0000b450


	//   ....[3]....
        /*0074*/ 	.word	0x0000b4f0


	//   ....[4]....
        /*0078*/ 	.word	0x0000b520


	//   ....[5]....
        /*007c*/ 	.word	0x0000b540


	//   ....[6]....
        /*0080*/ 	.word	0x0000b5d0


	//   ....[7]....
        /*0084*/ 	.word	0x0000b610


	//   ....[8]....
        /*0088*/ 	.word	0x0000b6b0


	//   ....[9]....
        /*008c*/ 	.word	0x0000b700


	//   ....[10]....
        /*0090*/ 	.word	0x0000b730


	//   ....[11]....
        /*0094*/ 	.word	0x0000b7f0


	//   ....[12]....
        /*0098*/ 	.word	0x0000b960


	//   ....[13]....
        /*009c*/ 	.word	0x0000bad0


	//   ....[14]....
        /*00a0*/ 	.word	0x0000bc30


	//   ....[15]....
        /*00a4*/ 	.word	0x0000bc70


	//   ....[16]....
        /*00a8*/ 	.word	0x0000bca0


	//   ....[17]....
        /*00ac*/ 	.word	0x0000bd50


	//   ....[18]....
        /*00b0*/ 	.word	0x0000bd90


	//   ....[19]....
        /*00b4*/ 	.word	0x0000bf00


	//   ....[20]....
        /*00b8*/ 	.word	0x0000c010


	//   ....[21]....
        /*00bc*/ 	.word	0x0000c150


	//   ....[22]....
        /*00c0*/ 	.word	0x0000c190


	//----- nvinfo : EIATTR_MAX_THREADS
	.align		4
.L_4129:
        /*00c4*/ 	.byte	0x04, 0x05
        /*00c6*/ 	.short	(.L_4131 - .L_4130)
.L_4130:
        /*00c8*/ 	.word	0x00000080
        /*00cc*/ 	.word	0x00000001
        /*00d0*/ 	.word	0x00000001


	//----- nvinfo : EIATTR_CRS_STACK_SIZE
	.align		4
.L_4131:
        /*00d4*/ 	.byte	0x04, 0x1e
        /*00d6*/ 	.short	(.L_4133 - .L_4132)
.L_4132:
        /*00d8*/ 	.word	0x00000000


	//----- nvinfo : EIATTR_CBANK_PARAM_SIZE
	.align		4
.L_4133:
        /*00dc*/ 	.byte	0x03, 0x19
        /*00de*/ 	.short	0x0220


	//----- nvinfo : EIATTR_PARAM_CBANK
	.align		4
        /*00e0*/ 	.byte	0x04, 0x0a
        /*00e2*/ 	.short	(.L_4135 - .L_4134)
	.align		4
.L_4134:
        /*00e4*/ 	.word	index@(.nv.constant0._ZN2at6native18elementwise_kernelILi128ELi4EZNS0_15gpu_kernel_implINS0_13BUnaryFunctorIsssZZZNS0_21heaviside_kernel_cudaERNS_18TensorIteratorBaseEENKUlvE_clEvENKUlvE3_clEvEUlssE_EEEEvS5_RKT_EUliE_EEviT1_)
        /*00e8*/ 	.short	0x0380
        /*00ea*/ 	.short	0x0220


	//----- nvinfo : EIATTR_SW_WAR
	.align		4
.L_4135:
        /*00ec*/ 	.byte	0x04, 0x36
        /*00ee*/ 	.short	(.L_4137 - .L_4136)
.L_4136:
        /*00f0*/ 	.word	0x00000008
.L_4137:


//--------------------- .nv.info._ZN2at6native27unrolled_elementwise_kernelINS0_13BUnaryFunctorIsssZZZNS0_21heaviside_kernel_cudaERNS_18TensorIteratorBaseEENKUlvE_clEvENKUlvE3_clEvEUlssE_EESt5arrayIPcLm2EELi4E23TrivialOffsetCalculatorILi1EjESD_NS0_6memory12LoadWithCastILi1EEENSE_13StoreWithCastILi1EEEEEviT_T0_T2_T3_T4_T5_ --------------------------
	.section	.nv.info._ZN2at6native27unrolled_elementwise_kernelINS0_13BUnaryFunctorIsssZZZNS0_21heaviside_kernel_cudaERNS_18TensorIteratorBaseEENKUlvE_clEvENKUlvE3_clEvEUlssE_EESt5arrayIPcLm2EELi4E23TrivialOffsetCalculatorILi1EjESD_NS0_6memory12LoadWithCastILi1EEENSE_13StoreWithCastILi1EEEEEviT_T0_T2_T3_T4_T5_,"",@"SHT_CUDA_INFO"
	.sectionflags	@""
	.align	4


	//----- nvinfo : EIATTR_CUDA_API_VERSION
	.align		4
        /*0000*/ 	.byte	0x04, 0x37
        /*0002*/ 	.short	(.L_4139 - .L_4138)
.L_4138:
        /*0004*/ 	.word	0x00000082


	//----- nvinfo : EIATTR_KPARAM_INFO
	.align		4
.L_4139:
        /*0008*/ 	.byte	0x04, 0x17
        /*000a*/ 	.short	(.L_4141 - .L_4140)
.L_4140:
        /*000c*/ 	.word	0x00000000
        /*0010*/ 	.short	0x0006
        /*0012*/ 	.short	0x0024
        /*0014*/ 	.byte	0x00, 0xf0, 0x21, 0x00


	//----- nvinfo : EIATTR_KPARAM_INFO
	.align		4
.L_4141:
        /*0018*/ 	.byte	0x04, 0x17
        /*001a*/ 	.short	(.L_4143 - .L_4142)
.L_4142:
        /*001c*/ 	.word	0x00000000
        /*0020*/ 	.short	0x0005
        /*0022*/ 	.short	0x001c
        /*0024*/ 	.byte	0x00, 0xf0, 0x21, 0x00


	//----- nvinfo : EIATTR_KPARAM_INFO
	.align		4
.L_4143:
        /*0028*/ 	.byte	0x04, 0x17
        /*002a*/ 	.short	(.L_4145 - .L_4144)
.L_4144:
        /*002c*/ 	.word	0x00000000
        /*0030*/ 	.short	0x0004
        /*0032*/ 	.short	0x0019
        /*0034*/ 	.byte	0x00, 0xf0, 0x05, 0x00


	//----- nvinfo : EIATTR_KPARAM_INFO
	.align		4
.L_4145:
        /*0038*/ 	.byte	0x04, 0x17
        /*003a*/ 	.short	(.L_4147 - .L_4146)
.L_4146:
        /*003c*/ 	.word	0x00000000
        /*0040*/ 	.short	0x0003
        /*0042*/ 	.short	0x0018
        /*0044*/ 	.byte	0x00, 0xf0, 0x05, 0x00


	//----- nvinfo : EIATTR_KPARAM_INFO
	.align		4
.L_4147:
        /*0048*/ 	.byte	0x04, 0x17
        /*004a*/ 	.short	(.L_4149 - .L_4148)
.L_4148:
        /*004c*/ 	.word	0x00000000
        /*0050*/ 	.short	0x0002
        /*0052*/ 	.short	0x0008
        /*0054*/ 	.byte	0x00, 0xf0, 0x41, 0x00


	//----- nvinfo : EIATTR_KPARAM_INFO
	.align		4
.L_4149:
        /*0058*/ 	.byte	0x04, 0x17
        /*005a*/ 	.short	(.L_4151 - .L_4150)
.L_4150:
        /*005c*/ 	.word	0x00000000
        /*0060*/ 	.short	0x0001
        /*0062*/ 	.short	0x0004
        /*0064*/ 	.byte	0x00, 0xf0, 0x11, 0x00


	//----- nvinfo : EIATTR_KPARAM_INFO
	.align		4
.L_4151:
        /*0068*/ 	.byte	0x04, 0x17
        /*006a*/ 	.short	(.L_4153 - .L_4152)
.L_4152:
        /*006c*/ 	.word	0x00000000
        /*0070*/ 	.short	0x0000
        /*0072*/ 	.short	0x0000
        /*0074*/ 	.byte	0x00, 0xf0, 0x11, 0x00


	//----- nvinfo : EIATTR_SPARSE_MMA_MASK
	.align		4
.L_4153:
        /*0078*/ 	.byte	0x03, 0x50
        /*007a*/ 	.short	0x0000


	//----- nvinfo : EIATTR_MAXREG_COUNT
	.align		4
        /*007c*/ 	.byte	0x03, 0x1b
        /*007e*/ 	.short	0x00ff


	//----- nvinfo : EIATTR_EXTERNS
	.align		4
        /*0080*/ 	.byte	0x04, 0x0f
        /*0082*/ 	.short	(.L_4155 - .L_4154)


	//   ....[0]....
	.align		4
.L_4154:
        /*0084*/ 	.word	index@(__assertfail)


	//----- nvinfo : EIATTR_MERCURY_ISA_VERSION
	.align		4
.L_4155:
        /*0088*/ 	.byte	0x03, 0x5f
        /*008a*/ 	.short	0x0101


	//----- nvinfo : EIATTR_VRC_CTA_INIT_COUNT
	.align		4
        /*008c*/ 	.byte	0x02, 0x4a
	.zero		1
	.zero		1


	//----- nvinfo : EIATTR_SYSCALL_OFFSETS
	.align		4
        /*0090*/ 	.byte	0x04, 0x46
        /*0092*/ 	.short	(.L_4157 - .L_4156)


	//   ....[0]....
.L_4156:
        /*0094*/ 	.word	0x00000e30


	//   ....[1]....
        /*0098*/ 	.word	0x00001de0


	//   ....[2]....
        /*009c*/ 	.word	0x00002cd0


	//   ....[3]....
        /*00a0*/ 	.word	0x00003bd0


	//   ....[4]....
        /*00a4*/ 	.word	0x00004b00


	//   ....[5]....
        /*00a8*/ 	.word	0x000058c0


	//   ....[6]....
        /*00ac*/ 	.word	0x000067a0


	//   ....[7]....
        /*00b0*/ 	.word	0x00007660


	//----- nvinfo : EIATTR_EXIT_INSTR_OFFSETS
	.align		4
.L_4157:
        /*00b4*/ 	.byte	0x04, 0x1c
        /*00b6*/ 	.short	(.L_4159 - .L_4158)


	//   ....[0]....
.L_4158:
        /*00b8*/ 	.word	0x00006a70


	//   ....[1]....
        /*00bc*/ 	.word	0x00006ba0


	//   ....[2]....
        /*00c0*/ 	.word	0x00006bc0


	//   ....[3]....
        /*00c4*/ 	.word	0x00006c60


	//   ....[4]....
        /*00c8*/ 	.word	0x00006c90


	//   ....[5]....
        /*00cc*/ 	.word	0x00006cb0


	//   ....[6]....
        /*00d0*/ 	.word	0x00006d40


	//   ....[7]....
        /*00d4*/ 	.word	0x00006d80


	//   ....[8]....
        /*00d8*/ 	.word	0x00006e20


	//   ....[9]....
        /*00dc*/ 	.word	0x00006e70


	//   ....[10]....
        /*00e0*/ 	.word	0x00006ea0


	//   ....[11]....
        /*00e4*/ 	.word	0x00006f60


	//   ....[12]....
        /*00e8*/ 	.word	0x000070d0


	//   ....[13]....
        /*00ec*/ 	.word	0x00007240


	//   ....[14]....
        /*00f0*/ 	.word	0x000073a0


	//   ....[15]....
        /*00f4*/ 	.word	0x000073e0


	//   ....[16]....
        /*00f8*/ 	.word	0x00007410


	//   ....[17]....
        /*00fc*/ 	.word	0x000074c0


	//   ....[18]....
        /*0100*/ 	.word	0x00007500


	//   ....[19]....
        /*0104*/ 	.word	0x00007670


	//   ....[20]....
        /*0108*/ 	.word	0x00007780


	//   ....[21]....
        /*010c*/ 	.word	0x000078c0


	//   ....[22]....
        /*0110*/ 	.word	0x00007900


	//----- nvinfo : EIATTR_MAX_THREADS
	.align		4
.L_4159:
        /*0114*/ 	.byte	0x04, 0x05
        /*0116*/ 	.short	(.L_4161 - .L_4160)
.L_4160:
        /*0118*/ 	.word	0x00000080
        /*011c*/ 	.word	0x00000001
        /*0120*/ 	.word	0x00000001


	//----- nvinfo : EIATTR_CRS_STACK_SIZE
	.align		4
.L_4161:
        /*0124*/ 	.byte	0x04, 0x1e
        /*0126*/ 	.short	(.L_4163 - .L_4162)
.L_4162:
        /*0128*/ 	.word	0x00000000


	//----- nvinfo : EIATTR_CBANK_PARAM_SIZE
	.align		4
.L_4163:
        /*012c*/ 	.byte	0x03, 0x19
        /*012e*/ 	.short	0x002c


	//----- nvinfo : EIATTR_PARAM_CBANK
	.align		4
        /*0130*/ 	.byte	0x04, 0x0a
        /*0132*/ 	.short	(.L_4165 - .L_4164)
	.align		4
.L_4164:
        /*0134*/ 	.word	index@(.nv.constant0._ZN2at6native27unrolled_elementwise_kernelINS0_13BUnaryFunctorIsssZZZNS0_21heaviside_kernel_cudaERNS_18TensorIteratorBaseEENKUlvE_clEvENKUlvE3_clEvEUlssE_EESt5arrayIPcLm2EELi4E23TrivialOffsetCalculatorILi1EjESD_NS0_6memory12LoadWithCastILi1EEENSE_13StoreWithCastILi1EEEEEviT_T0_T2_T3_T4_T5_)
        /*0138*/ 	.short	0x0380
        /*013a*/ 	.short	0x002c


	//----- nvinfo : EIATTR_SW_WAR
	.align		4
.L_4165:
        /*013c*/ 	.byte	0x04, 0x36
        /*013e*/ 	.short	(.L_4167 - .L_4166)
.L_4166:
        /*0140*/ 	.word	0x00000008
.L_4167:


//--------------------- .nv.info._ZN2at6native18elementwise_kernelILi128ELi4EZNS0_22gpu_kernel_impl_nocastINS0_13BUnaryFunctorIsssZZZNS0_21heaviside_kernel_cudaERNS_18TensorIteratorBaseEENKUlvE_clEvENKUlvE3_clEvEUlssE_EEEEvS5_RKT_EUliE_EEviT1_ --------------------------
	.section	.nv.info._ZN2at6native18elementwise_kernelILi128ELi4EZNS0_22gpu_kernel_impl_nocastINS0_13BUnaryFunctorIsssZZZNS0_21heaviside_kernel_cudaERNS_18TensorIteratorBaseEENKUlvE_clEvENKUlvE3_clEvEUlssE_EEEEvS5_RKT_EUliE_EEviT1_,"",@"SHT_CUDA_INFO"
	.sectionflags	@""
	.align	4


	//----- nvinfo : EIATTR_CUDA_API_VERSION
	.align		4
        /*0000*/ 	.byte	0x04, 0x37
        /*0002*/ 	.short	(.L_4169 - .L_4168)
.L_4168:
        /*0004*/ 	.word	0x00000082


	//----- nvinfo : EIATTR_KPARAM_INFO
	.align		4
.L_4169:
        /*0008*/ 	.byte	0x04, 0x17
        /*000a*/ 	.short	(.L_4171 - .L_4170)
.L_4170:
        /*000c*/ 	.word	0x00000000
        /*0010*/ 	.short	0x0001
        /*0012*/ 	.short	0x0008
        /*0014*/ 	.byte	0x00, 0xf0, 0x61, 0x08


	//----- nvinfo : EIATTR_KPARAM_INFO
	.align		4
.L_4171:
        /*0018*/ 	.byte	0x04, 0x17
        /*001a*/ 	.short	(.L_4173 - .L_4172)
.L_4172:
        /*001c*/ 	.word	0x00000000
        /*0020*/ 	.short	0x0000
        /*0022*/ 	.short	0x0000
        /*0024*/ 	.byte	0x00, 0xf0, 0x11, 0x00


	//----- nvinfo : EIATTR_SPARSE_MMA_MASK
	.align		4
.L_4173:
        /*0028*/ 	.byte	0x03, 0x50
        /*002a*/ 	.short	0x0000


	//----- nvinfo : EIATTR_MAXREG_COUNT
	.align		4
        /*002c*/ 	.byte	0x03, 0x1b
        /*002e*/ 	.short	0x0080


	//----- nvinfo : EIATTR_MERCURY_ISA_VERSION
	.align		4
        /*0030*/ 	.byte	0x03, 0x5f
        /*0032*/ 	.short	0x0101


	//----- nvinfo : EIATTR_VRC_CTA_INIT_COUNT
	.align		4
        /*0034*/ 	.byte	0x02, 0x4a
	.zero		1
	.zero		1


	//----- nvinfo : EIATTR_EXIT_INSTR_OFFSETS
	.align		4
        /*0038*/ 	.byte	0x04, 0x1c
        /*003a*/ 	.short	(.L_4175 - .L_4174)


	//   ....[0]....
.L_4174:
        /*003c*/ 	.word	0x00000370


	//   ....[1]....
        /*0040*/ 	.word	0x00000410


	//   ....[2]....
        /*0044*/ 	.word	0x00003f90


	//   ....[3]....
        /*0048*/ 	.word	0x000052f0


	//----- nvinfo : EIATTR_MAX_THREADS
	.align		4
.L_4175:
        /*004c*/ 	.byte	0x04, 0x05
        /*004e*/ 	.short	(.L_4177 - .L_4176)
.L_4176:
        /*0050*/ 	.word	0x00000080
        /*0054*/ 	.word	0x00000001
        /*0058*/ 	.word	0x00000001


	//----- nvinfo : EIATTR_CRS_STACK_SIZE
	.align		4
.L_4177:
        /*005c*/ 	.byte	0x04, 0x1e
        /*005e*/ 	.short	(.L_4179 - .L_4178)
.L_4178:
        /*0060*/ 	.word	0x00000000


	//----- nvinfo : EIATTR_CBANK_PARAM_SIZE
	.align		4
.L_4179:
        /*0064*/ 	.byte	0x03, 0x19
        /*0066*/ 	.short	0x0220


	//----- nvinfo : EIATTR_PARAM_CBANK
	.align		4
        /*0068*/ 	.byte	0x04, 0x0a
        /*006a*/ 	.short	(.L_4181 - .L_4180)
	.align		4
.L_4180:
        /*006c*/ 	.word	index@(.nv.constant0._ZN2at6native18elementwise_kernelILi128ELi4EZNS0_22gpu_kernel_impl_nocastINS0_13BUnaryFunctorIsssZZZNS0_21heaviside_kernel_cudaERNS_18TensorIteratorBaseEENKUlvE_clEvENKUlvE3_clEvEUlssE_EEEEvS5_RKT_EUliE_EEviT1_)
        /*0070*/ 	.short	0x0380
        /*0072*/ 	.short	0x0220


	//----- nvinfo : EIATTR_SW_WAR
	.align		4
.L_4181:
        /*0074*/ 	.byte	0x04, 0x36
        /*0076*/ 	.short	(.L_4183 - .L_4182)
.L_4182:
        /*0078*/ 	.word	0x00000008
.L_4183:


//--------------------- .nv.info._ZN2at6native27unrolled_elementwise_kernelINS0_13BUnaryFunctorIsssZZZNS0_21heaviside_kernel_cudaERNS_18TensorIteratorBaseEENKUlvE_clEvENKUlvE3_clEvEUlssE_EESt5arrayIPcLm2EELi4E23TrivialOffsetCalculatorILi1EjESD_NS0_6memory15LoadWithoutCastENSE_16StoreWithoutCastEEEviT_T0_T2_T3_T4_T5_ --------------------------
	.section	.nv.info._ZN2at6native27unrolled_elementwise_kernelINS0_13BUnaryFunctorIsssZZZNS0_21heaviside_kernel_cudaERNS_18TensorIteratorBaseEENKUlvE_clEvENKUlvE3_clEvEUlssE_EESt5arrayIPcLm2EELi4E23TrivialOffsetCalculatorILi1EjESD_NS0_6memory15LoadWithoutCastENSE_16StoreWithoutCastEEEviT_T0_T2_T3_T4_T5_,"",@"SHT_CUDA_INFO"
	.sectionflags	@""
	.align	4


	//----- nvinfo : EIATTR_CUDA_API_VERSION
	.align		4
        /*0000*/ 	.byte	0x04, 0x37
        /*0002*/ 	.short	(.L_4185 - .L_4184)
.L_4184:
        /*0004*/ 	.word	0x00000082


	//----- nvinfo : EIATTR_KPARAM_INFO
	.align		4
.L_4185:
        /*0008*/ 	.byte	0x04, 0x17
        /*000a*/ 	.short	(.L_4187 - .L_4186)
.L_4186:
        /*000c*/ 	.word	0x00000000
        /*0010*/ 	.short	0x0006
        /*0012*/ 	.short	0x001b
        /*0014*/ 	.byte	0x00, 0xf0, 0x05, 0x00


	//----- nvinfo : EIATTR_KPARAM_INFO
	.align		4
.L_4187:
        /*0018*/ 	.byte	0x04, 0x17
        /*001a*/ 	.short	(.L_4189 - .L_4188)
.L_4188:
        /*001c*/ 	.word	0x00000000
        /*0020*/ 	.short	0x0005
        /*0022*/ 	.short	0x001a
        /*0024*/ 	.byte	0x00, 0xf0, 0x05, 0x00


	//----- nvinfo : EIATTR_KPARAM_INFO
	.align		4
.L_4189:
        /*0028*/ 	.byte	0x04, 0x17
        /*002a*/ 	.short	(.L_4191 - .L_4190)
.L_4190:
        /*002c*/ 	.word	0x00000000
        /*0030*/ 	.short	0x0004
        /*0032*/ 	.short	0x0019
        /*0034*/ 	.byte	0x00, 0xf0, 0x05, 0x00


	//----- nvinfo : EIATTR_KPARAM_INFO
	.align		4
.L_4191:
        /*0038*/ 	.byte	0x04, 0x17
        /*003a*/ 	.short	(.L_4193 - .L_4192)
.L_4192:
        /*003c*/ 	.word	0x00000000
        /*0040*/ 	.short	0x0003
        /*0042*/ 	.short	0x0018
        /*0044*/ 	.byte	0x00, 0xf0, 0x05, 0x00


	//----- nvinfo : EIATTR_KPARAM_INFO
	.align		4
.L_4193:
        /*0048*/ 	.byte	0x04, 0x17
        /*004a*/ 	.short	(.L_4195 - .L_4194)
.L_4194:
        /*004c*/ 	.word	0x00000000
        /*0050*/ 	.short	0x0002
        /*0052*/ 	.short	0x0008
        /*0054*/ 	.byte	0x00, 0xf0, 0x41, 0x00


	//----- nvinfo : EIATTR_KPARAM_INFO
	.align		4
.L_4195:
        /*0058*/ 	.byte	0x04, 0x17
        /*005a*/ 	.short	(.L_4197 - .L_4196)
.L_4196:
        /*005c*/ 	.word	0x00000000
        /*0060*/ 	.short	0x0001
        /*0062*/ 	.short	0x0004
        /*0064*/ 	.byte	0x00, 0xf0, 0x11, 0x00


	//----- nvinfo : EIATTR_KPARAM_INFO
	.align		4
.L_4197:
        /*0068*/ 	.byte	0x04, 0x17
        /*006a*/ 	.short	(.L_4199 - .L_4198)
.L_4198:
        /*006c*/ 	.word	0x00000000
        /*0070*/ 	.short	0x0000
        /*0072*/ 	.short	0x0000
        /*0074*/ 	.byte	0x00, 0xf0, 0x11, 0x00


	//----- nvinfo : EIATTR_SPARSE_MMA_MASK
	.align		4
.L_4199:
        /*0078*/ 	.byte	0x03, 0x50
        /*007a*/ 	.short	0x0000


	//----- nvinfo : EIATTR_MAXREG_COUNT
	.align		4
        /*007c*/ 	.byte	0x03, 0x1b
        /*007e*/ 	.short	0x00ff


	//----- nvinfo : EIATTR_MERCURY_ISA_VERSION
	.align		4
        /*0080*/ 	.byte	0x03, 0x5f
        /*0082*/ 	.short	0x0101


	//----- nvinfo : EIATTR_VRC_CTA_INIT_COUNT
	.align		4
        /*0084*/ 	.byte	0x02, 0x4a
	.zero		1
	.zero		1


	//----- nvinfo : EIATTR_EXIT_INSTR_OFFSETS
	.align		4
        /*0088*/ 	.byte	0x04, 0x1c
        /*008a*/ 	.short	(.L_4201 - .L_4200)


	//   ....[0]....
.L_4200:
        /*008c*/ 	.word	0x00000520


	//   ....[1]....
        /*0090*/ 	.word	0x00000570


	//----- nvinfo : EIATTR_MAX_THREADS
	.align		4
.L_4201:
        /*0094*/ 	.byte	0x04, 0x05
        /*0096*/ 	.short	(.L_4203 - .L_4202)
.L_4202:
        /*0098*/ 	.word	0x00000080
        /*009c*/ 	.word	0x00000001
        /*00a0*/ 	.word	0x00000001


	//----- nvinfo : EIATTR_CRS_STACK_SIZE
	.align		4
.L_4203:
        /*00a4*/ 	.byte	0x04, 0x1e
        /*00a6*/ 	.short	(.L_4205 - .L_4204)
.L_4204:
        /*00a8*/ 	.word	0x00000000


	//----- nvinfo : EIATTR_CBANK_PARAM_SIZE
	.align		4
.L_4205:
        /*00ac*/ 	.byte	0x03, 0x19
        /*00ae*/ 	.short	0x001c


	//----- nvinfo : EIATTR_PARAM_CBANK
	.align		4
        /*00b0*/ 	.byte	0x04, 0x0a
        /*00b2*/ 	.short	(.L_4207 - .L_4206)
	.align		4
.L_4206:
        /*00b4*/ 	.word	index@(.nv.constant0._ZN2at6native27unrolled_elementwise_kernelINS0_13BUnaryFunctorIsssZZZNS0_21heaviside_kernel_cudaERNS_18TensorIteratorBaseEENKUlvE_clEvENKUlvE3_clEvEUlssE_EESt5arrayIPcLm2EELi4E23TrivialOffsetCalculatorILi1EjESD_NS0_6memory15LoadWithoutCastENSE_16StoreWithoutCastEEEviT_T0_T2_T3_T4_T5_)
        /*00b8*/ 	.short	0x0380
        /*00ba*/ 	.short	0x001c


	//----- nvinfo : EIATTR_SW_WAR
	.align		4
.L_4207:
        /*00bc*/ 	.byte	0x04, 0x36
        /*00be*/ 	.short	(.L_4209 - .L_4208)
.L_4208:
        /*00c0*/ 	.word	0x00000008
.L_4209:


//--------------------- .nv.info._ZN2at6native29vectorized_elementwise_kernelILi2ENS0_13BUnaryFunctorIsssZZZNS0_21heaviside_kernel_cudaERNS_18TensorIteratorBaseEENKUlvE_clEvENKUlvE3_clEvEUlssE_EESt5arrayIPcLm2EEEEviT0_T1_ --------------------------
	.section	.nv.info._ZN2at6native29vectorized_elementwise_kernelILi2ENS0_13BUnaryFunctorIsssZZZNS0_21heaviside_kernel_cudaERNS_18TensorIteratorBaseEENKUlvE_clEvENKUlvE3_clEvEUlssE_EESt5arrayIPcLm2EEEEviT0_T1_,"",@"SHT_CUDA_INFO"
	.sectionflags	@""
	.align	4


	//----- nvinfo : EIATTR_CUDA_API_VERSION
	.align		4
        /*0000*/ 	.byte	0x04, 0x37
        /*0002*/ 	.short	(.L_4211 - .L_4210)
.L_4210:
        /*0004*/ 	.word	0x00000082


	//----- nvinfo : EIATTR_KPARAM_INFO
	.align		4
.L_4211:
        /*0008*/ 	.byte	0x04, 0x17
        /*000a*/ 	.short	(.L_4213 - .L_4212)
.L_4212:
        /*000c*/ 	.word	0x00000000
        /*0010*/ 	.short	0x0002
        /*0012*/ 	.short	0x0008
        /*0014*/ 	.byte	0x00, 0xf0, 0x41, 0x00


	//----- nvinfo : EIATTR_KPARAM_INFO
	.align		4
.L_4213:
        /*0018*/ 	.byte	0x04, 0x17
        /*001a*/ 	.short	(.L_4215 - .L_4214)
.L_4214:
        /*001c*/ 	.word	0x00000000
        /*0020*/ 	.short	0x0001
        /*0022*/ 	.short	0x0004
        /*0024*/ 	.byte	0x00, 0xf0, 0x11, 0x00


	//----- nvinfo : EIATTR_KPARAM_INFO
	.align		4
.L_4215:
        /*0028*/ 	.byte	0x04, 0x17
        /*002a*/ 	.short	(.L_4217 - .L_4216)
.L_4216:
        /*002c*/ 	.word	0x00000000
        /*0030*/ 	.short	0x0000
        /*0032*/ 	.short	0x0000
        /*0034*/ 	.byte	0x00, 0xf0, 0x11, 0x00


	//----- nvinfo : EIATTR_SPARSE_MMA_MASK
	.align		4
.L_4217:
        /*0038*/ 	.byte	0x03, 0x50
        /*003a*/ 	.short	0x0000


	//----- nvinfo : EIATTR_MAXREG_COUNT
	.align		4
        /*003c*/ 	.byte	0x03, 0x1b
        /*003e*/ 	.short	0x00ff


	//----- nvinfo : EIATTR_MERCURY_ISA_VERSION
	.align		4
        /*0040*/ 	.byte	0x03, 0x5f
        /*0042*/ 	.short	0x0101


	//----- nvinfo : EIATTR_VRC_CTA_INIT_COUNT
	.align		4
        /*0044*/ 	.byte	0x02, 0x4a
	.zero		1
	.zero		1


	//----- nvinfo : EIATTR_EXIT_INSTR_OFFSETS
	.align		4
        /*0048*/ 	.byte	0x04, 0x1c
        /*004a*/ 	.short	(.L_4219 - .L_4218)


	//   ....[0]....
.L_4218:
        /*004c*/ 	.word	0x00000a50


	//   ....[1]....
        /*0050*/ 	.word	0x00000aa0


	//   ....[2]....
        /*0054*/ 	.word	0x00000eb0


	//----- nvinfo : EIATTR_MAX_THREADS
	.align		4
.L_4219:
        /*0058*/ 	.byte	0x04, 0x05
        /*005a*/ 	.short	(.L_4221 - .L_4220)
.L_4220:
        /*005c*/ 	.word	0x00000080
        /*0060*/ 	.word	0x00000001
        /*0064*/ 	.word	0x00000001


	//----- nvinfo : EIATTR_CRS_STACK_SIZE
	.align		4
.L_4221:
        /*0068*/ 	.byte	0x04, 0x1e
        /*006a*/ 	.short	(.L_4223 - .L_4222)
.L_4222:
        /*006c*/ 	.word	0x00000000


	//----- nvinfo : EIATTR_CBANK_PARAM_SIZE
	.align		4
.L_4223:
        /*0070*/ 	.byte	0x03, 0x19
        /*0072*/ 	.short	0x0018


	//----- nvinfo : EIATTR_PARAM_CBANK
	.align		4
        /*0074*/ 	.byte	0x04, 0x0a
        /*0076*/ 	.short	(.L_4225 - .L_4224)
	.align		4
.L_4224:
        /*0078*/ 	.word	index@(.nv.constant0._ZN2at6native29vectorized_elementwise_kernelILi2ENS0_13BUnaryFunctorIsssZZZNS0_21heaviside_kernel_cudaERNS_18TensorIteratorBaseEENKUlvE_clEvENKUlvE3_clEvEUlssE_EESt5arrayIPcLm2EEEEviT0_T1_)
        /*007c*/ 	.short	0x0380
        /*007e*/ 	.short	0x0018


	//----- nvinfo : EIATTR_SW_WAR
	.align		4
.L_4225:
        /*0080*/ 	.byte	0x04, 0x36
        /*0082*/ 	.short	(.L_4227 - .L_4226)
.L_4226:
        /*0084*/ 	.word	0x00000008
.L_4227:


//--------------------- .nv.info._ZN2at6native29vectorized_elementwise_kernelILi4ENS0_13BUnaryFunctorIsssZZZNS0_21heaviside_kernel_cudaERNS_18TensorIteratorBaseEENKUlvE_clEvENKUlvE3_clEvEUlssE_EESt5arrayIPcLm2EEEEviT0_T1_ --------------------------
	.section	.nv.info._ZN2at6native29vectorized_elementwise_kernelILi4ENS0_13BUnaryFunctorIsssZZZNS0_21heaviside_kernel_cudaERNS_18TensorIteratorBaseEENKUlvE_clEvENKUlvE3_clEvEUlssE_EESt5arrayIPcLm2EEEEviT0_T1_,"",@"SHT_CUDA_INFO"
	.sectionflags	@""
	.align	4


	//----- nvinfo : EIATTR_CUDA_API_VERSION
	.align		4
        /*0000*/ 	.byte	0x04, 0x37
        /*0002*/ 	.short	(.L_4229 - .L_4228)
.L_4228:
        /*0004*/ 	.word	0x00000082


	//----- nvinfo : EIATTR_KPARAM_INFO
	.align		4
.L_4229:
        /*0008*/ 	.byte	0x04, 0x17
        /*000a*/ 	.short	(.L_4231 - .L_4230)
.L_4230:
        /*000c*/ 	.word	0x00000000
        /*0010*/ 	.short	0x0002
        /*0012*/ 	.short	0x0008
        /*0014*/ 	.byte	0x00, 0xf0, 0x41, 0x00


	//----- nvinfo : EIATTR_KPARAM_INFO
	.align		4
.L_4231:
        /*0018*/ 	.byte	0x04, 0x17
        /*001a*/ 	.short	(.L_4233 - .L_4232)
.L_4232:
        /*001c*/ 	.word	0x00000000
        /*0020*/ 	.short	0x0001
        /*0022*/ 	.short	0x0004
        /*0024*/ 	.byte	0x00, 0xf0, 0x11, 0x00


	//----- nvinfo : EIATTR_KPARAM_INFO
	.align		4
.L_4233:
        /*0028*/ 	.byte	0x04, 0x17
        /*002a*/ 	.short	(.L_4235 - .L_4234)
.L_4234:
        /*002c*/ 	.word	0x00000000
        /*0030*/ 	.short	0x0000
        /*0032*/ 	.short	0x0000
        /*0034*/ 	.byte	0x00, 0xf0, 0x11, 0x00


	//----- nvinfo : EIATTR_SPARSE_MMA_MASK
	.align		4
.L_4235:
        /*0038*/ 	.byte	0x03, 0x50
        /*003a*/ 	.short	0x0000


	//----- nvinfo : EIATTR_MAXREG_COUNT
	.align		4
        /*003c*/ 	.byte	0x03, 0x1b
        /*003e*/ 	.short	0x00ff


	//----- nvinfo : EIATTR_MERCURY_ISA_VERSION
	.align		4
        /*0040*/ 	.byte	0x03, 0x5f
        /*0042*/ 	.short	0x0101


	//----- nvinfo : EIATTR_VRC_CTA_INIT_COUNT
	.align		4
        /*0044*/ 	.byte	0x02, 0x4a
	.zero		1
	.zero		1


	//----- nvinfo : EIATTR_EXIT_INSTR_OFFSETS
	.align		4
        /*0048*/ 	.byte	0x04, 0x1c
        /*004a*/ 	.short	(.L_4237 - .L_4236)


	//   ....[0]....
.L_4236:
        /*004c*/ 	.word	0x00000a50


	//   ....[1]....
        /*0050*/ 	.word	0x00000aa0


	//   ....[2]....
        /*0054*/ 	.word	0x00000e40


	//----- nvinfo : EIATTR_MAX_THREADS
	.align		4
.L_4237:
        /*0058*/ 	.byte	0x04, 0x05
        /*005a*/ 	.short	(.L_4239 - .L_4238)
.L_4238:
        /*005c*/ 	.word	0x00000080
        /*0060*/ 	.word	0x00000001
        /*0064*/ 	.word	0x00000001


	//----- nvinfo : EIATTR_CRS_STACK_SIZE
	.align		4
.L_4239:
        /*0068*/ 	.byte	0x04, 0x1e
        /*006a*/ 	.short	(.L_4241 - .L_4240)
.L_4240:
        /*006c*/ 	.word	0x00000000


	//----- nvinfo : EIATTR_CBANK_PARAM_SIZE
	.align		4
.L_4241:
        /*0070*/ 	.byte	0x03, 0x19
        /*0072*/ 	.short	0x0018


	//----- nvinfo : EIATTR_PARAM_CBANK
	.align		4
        /*0074*/ 	.byte	0x04, 0x0a
        /*0076*/ 	.short	(.L_4243 - .L_4242)
	.align		4
.L_4242:
        /*0078*/ 	.word	index@(.nv.constant0._ZN2at6native29vectorized_elementwise_kernelILi4ENS0_13BUnaryFunctorIsssZZZNS0_21heaviside_kernel_cudaERNS_18TensorIteratorBaseEENKUlvE_clEvENKUlvE3_clEvEUlssE_EESt5arrayIPcLm2EEEEviT0_T1_)
        /*007c*/ 	.short	0x0380
        /*007e*/ 	.short	0x0018


	//----- nvinfo : EIATTR_SW_WAR
	.align		4
.L_4243:
        /*0080*/ 	.byte	0x04, 0x36
        /*0082*/ 	.short	(.L_4245 - .L_4244)
.L_4244:
        /*0084*/ 	.word	0x00000008
.L_4245:


//--------------------- .nv.info._ZN2at6native29vectorized_elementwise_kernelILi8ENS0_13BUnaryFunctorIsssZZZNS0_21heaviside_kernel_cudaERNS_18TensorIteratorBaseEENKUlvE_clEvENKUlvE3_clEvEUlssE_EESt5arrayIPcLm2EEEEviT0_T1_ --------------------------
	.section	.nv.info._ZN2at6native29vectorized_elementwise_kernelILi8ENS0_13BUnaryFunctorIsssZZZNS0_21heaviside_kernel_cudaERNS_18TensorIteratorBaseEENKUlvE_clEvENKUlvE3_clEvEUlssE_EESt5arrayIPcLm2EEEEviT0_T1_,"",@"SHT_CUDA_INFO"
	.sectionflags	@""
	.align	4


	//----- nvinfo : EIATTR_CUDA_API_VERSION
	.align		4
        /*0000*/ 	.byte	0x04, 0x37
        /*0002*/ 	.short	(.L_4247 - .L_4246)
.L_4246:
        /*0004*/ 	.word	0x00000082


	//----- nvinfo : EIATTR_KPARAM_INFO
	.align		4
.L_4247:
        /*0008*/ 	.byte	0x04, 0x17
        /*000a*/ 	.short	(.L_4249 - .L_4248)
.L_4248:
        /*000c*/ 	.word	0x00000000
        /*0010*/ 	.short	0x0002
        /*0012*/ 	.short	0x0008
        /*0014*/ 	.byte	0x00, 0xf0, 0x41, 0x00


	//----- nvinfo : EIATTR_KPARAM_INFO
	.align		4
.L_4249:
        /*0018*/ 	.byte	0x04, 0x17
        /*001a*/ 	.short	(.L_4251 - .L_4250)
.L_4250:
        /*001c*/ 	.word	0x00000000
        /*0020*/ 	.short	0x0001
        /*0022*/ 	.short	0x0004
        /*0024*/ 	.byte	0x00, 0xf0, 0x11, 0x00


	//----- nvinfo : EIATTR_KPARAM_INFO
	.align		4
.L_4251:
        /*0028*/ 	.byte	0x04, 0x17
        /*002a*/ 	.short	(.L_4253 - .L_4252)
.L_4252:
        /*002c*/ 	.word	0x00000000
        /*0030*/ 	.short	0x0000
        /*0032*/ 	.short	0x0000
        /*0034*/ 	.byte	0x00, 0xf0, 0x11, 0x00


	//----- nvinfo : EIATTR_SPARSE_MMA_MASK
	.align		4
.L_4253:
        /*0038*/ 	.byte	0x03, 0x50
        /*003a*/ 	.short	0x0000


	//----- nvinfo : EIATTR_MAXREG_COUNT
	.align		4
        /*003c*/ 	.byte	0x03, 0x1b
        /*003e*/ 	.short	0x00ff


	//----- nvinfo : EIATTR_MERCURY_ISA_VERSION
	.align		4
        /*0040*/ 	.byte	0x03, 0x5f
        /*0042*/ 	.short	0x0101


	//----- nvinfo : EIATTR_VRC_CTA_INIT_COUNT
	.align		4
        /*0044*/ 	.byte	0x02, 0x4a
	.zero		1
	.zero		1


	//----- nvinfo : EIATTR_EXIT_INSTR_OFFSETS
	.align		4
        /*0048*/ 	.byte	0x04, 0x1c
        /*004a*/ 	.short	(.L_4255 - .L_4254)


	//   ....[0]....
.L_4254:
        /*004c*/ 	.word	0x00000010


	//----- nvinfo : EIATTR_MAX_THREADS
	.align		4
.L_4255:
        /*0050*/ 	.byte	0x04, 0x05
        /*0052*/ 	.short	(.L_4257 - .L_4256)
.L_4256:
        /*0054*/ 	.word	0x00000080
        /*0058*/ 	.word	0x00000001
        /*005c*/ 	.word	0x00000001


	//----- nvinfo : EIATTR_CBANK_PARAM_SIZE
	.align		4
.L_4257:
        /*0060*/ 	.byte	0x03, 0x19
        /*0062*/ 	.short	0x0018


	//----- nvinfo : EIATTR_PARAM_CBANK
	.align		4
        /*0064*/ 	.byte	0x04, 0x0a
        /*0066*/ 	.short	(.L_4259 - .L_4258)
	.align		4
.L_4258:
        /*0068*/ 	.word	index@(.nv.constant0._ZN2at6native29vectorized_elementwise_kernelILi8ENS0_13BUnaryFunctorIsssZZZNS0_21heaviside_kernel_cudaERNS_18TensorIteratorBaseEENKUlvE_clEvENKUlvE3_clEvEUlssE_EESt5arrayIPcLm2EEEEviT0_T1_)
        /*006c*/ 	.short	0x0380
        /*006e*/ 	.short	0x0018


	//----- nvinfo : EIATTR_SW_WAR
	.align		4
.L_4259:
        /*0070*/ 	.byte	0x04, 0x36
        /*0072*/ 	.short	(.L_4261 - .L_4260)
.L_4260:
        /*0074*/ 	.word	0x00000008
.L_4261:


//--------------------- .nv.info._ZN2at6native18elementwise_kernelILi128ELi4EZNS0_15gpu_kernel_implINS0_13AUnaryFunctorIsssZZZNS0_21heaviside_kernel_cudaERNS_18TensorIteratorBaseEENKUlvE_clEvENKUlvE3_clEvEUlssE_EEEEvS5_RKT_EUliE_EEviT1_ --------------------------
	.section	.nv.info._ZN2at6native18elementwise_kernelILi128ELi4EZNS0_15gpu_kernel_implINS0_13AUnaryFunctorIsssZZZNS0_21heaviside_kernel_cudaERNS_18TensorIteratorBaseEENKUlvE_clEvENKUlvE3_clEvEUlssE_EEEEvS5_RKT_EUliE_EEviT1_,"",@"SHT_CUDA_INFO"
	.sectionflags	@""
	.align	4


	//----- nvinfo : EIATTR_CUDA_API_VERSION
	.align		4
        /*0000*/ 	.byte	0x04, 0x37
        /*0002*/ 	.short	(.L_4263 - .L_4262)
.L_4262:
        /*0004*/ 	.word	0x00000082


	//----- nvinfo : EIATTR_KPARAM_INFO
	.align		4
.L_4263:
        /*0008*/ 	.byte	0x04, 0x17
        /*000a*/ 	.short	(.L_4265 - .L_4264)
.L_4264:
        /*000c*/ 	.word	0x00000000
        /*0010*/ 	.short	0x0001
        /*0012*/ 	.short	0x0008
        /*0014*/ 	.byte	0x00, 0xf0, 0x61, 0x08


	//----- nvinfo : EIATTR_KPARAM_INFO
	.align		4
.L_4265:
        /*0018*/ 	.byte	0x04, 0x17
        /*001a*/ 	.short	(.L_4267 - .L_4266)
.L_4266:
        /*001c*/ 	.word	0x00000000
        /*0020*/ 	.short	0x0000
        /*0022*/ 	.short	0x0000
        /*0024*/ 	.byte	0x00, 0xf0, 0x11, 0x00


	//----- nvinfo : EIATTR_SPARSE_MMA_MASK
	.align		4
.L_4267:
        /*0028*/ 	.byte	0x03, 0x50
        /*002a*/ 	.short	0x0000


	//----- nvinfo : EIATTR_MAXREG_COUNT
	.align		4
        /*002c*/ 	.byte	0x03, 0x1b
        /*002e*/ 	.short	0x0080


	//----- nvinfo : EIATTR_EXTERNS
	.align		4
        /*0030*/ 	.byte	0x04, 0x0f
        /*0032*/ 	.short	(.L_4269 - .L_4268)


	//   ....[0]....
	.align		4
.L_4268:
        /*0034*/ 	.word	index@(__assertfail)


	//----- nvinfo : EIATTR_MERCURY_ISA_VERSION
	.align		4
.L_4269:
        /*0038*/ 	.byte	0x03, 0x5f
        /*003a*/ 	.short	0x0101


	//----- nvinfo : EIATTR_VRC_CTA_INIT_COUNT
	.align		4
        /*003c*/ 	.byte	0x02, 0x4a
	.zero		1
	.zero		1


	//----- nvinfo : EIATTR_SYSCALL_OFFSETS
	.align		4
        /*0040*/ 	.byte	0x04, 0x46
        /*0042*/ 	.short	(.L_4271 - .L_4270)


	//   ....[0]....
.L_4270:
        /*0044*/ 	.word	0x00002160


	//   ....[1]....
        /*0048*/ 	.word	0x00002fa0


	//   ....[2]....
        /*004c*/ 	.word	0x00005260


	//   ....[3]....
        /*0050*/ 	.word	0x00005eb0


	//   ....[4]....
        /*0054*/ 	.word	0x00008290


	//   ....[5]....
        /*0058*/ 	.word	0x00008ee0


	//   ....[6]....
        /*005c*/ 	.word	0x0000b2d0


	//   ....[7]....
        /*0060*/ 	.word	0x0000bef0


	//----- nvinfo : EIATTR_EXIT_INSTR_OFFSETS
	.align		4
.L_4271:
        /*0064*/ 	.byte	0x04, 0x1c
        /*0066*/ 	.short	(.L_4273 - .L_4272)


	//   ....[0]....
.L_4272:
        /*0068*/ 	.word	0x000091c0


	//   ....[1]....
        /*006c*/ 	.word	0x0000b430


	//   ....[2]....
        /*0070*/ 	.word	0x0000b450


	//   ....[3]....
        /*0074*/ 	.word	0x0000b4f0


	//   ....[4]....
        /*0078*/ 	.word	0x0000b520


	//   ....[5]....
        /*007c*/ 	.word	0x0000b540


	//   ....[6]....
        /*0080*/ 	.word	0x0000b5d0


	//   ....[7]....
        /*0084*/ 	.word	0x0000b610


	//   ....[8]....
        /*0088*/ 	.word	0x0000b6b0


	//   ....[9]....
        /*008c*/ 	.word	0x0000b700


	//   ....[10]....
        /*0090*/ 	.word	0x0000b730


	//   ....[11]....
        /*0094*/ 	.word	0x0000b7f0


	//   ....[12]....
        /*0098*/ 	.word	0x0000b960


	//   ....[13]....
        /*009c*/ 	.word	0x0000bad0


	//   ....[14]....
        /*00a0*/ 	.word	0x0000bc30


	//   ....[15]....
        /*00a4*/ 	.word	0x0000bc70


	//   ....[16]....
        /*00a8*/ 	.word	0x0000bca0


	//   ....[17]....
        /*00ac*/ 	.word	0x0000bd50


	//   ....[18]....
        /*00b0*/ 	.word	0x0000bd90


	//   ....[19]....
        /*00b4*/ 	.word	0x0000bf00


	//   ....[20]....
        /*00b8*/ 	.word	0x0000c010


	//   ....[21]....
        /*00bc*/ 	.word	0x0000c150


	//   ....[22]....
        /*00c0*/ 	.word	0x0000c190


	//----- nvinfo : EIATTR_MAX_THREADS
	.align		4
.L_4273:
        /*00c4*/ 	.byte	0x04, 0x05
        /*00c6*/ 	.short	(.L_4275 - .L_4274)
.L_4274:
        /*00c8*/ 	.word	0x00000080
        /*00cc*/ 	.word	0x00000001
        /*00d0*/ 	.word	0x00000001


	//----- nvinfo : EIATTR_CRS_STACK_SIZE
	.align		4
.L_4275:
        /*00d4*/ 	.byte	0x04, 0x1e
        /*00d6*/ 	.short	(.L_4277 - .L_4276)
.L_4276:
        /*00d8*/ 	.word	0x00000000


	//----- nvinfo : EIATTR_CBANK_PARAM_SIZE
	.align		4
.L_4277:
        /*00dc*/ 	.byte	0x03, 0x19
        /*00de*/ 	.short	0x0220


	//----- nvinfo : EIATTR_PARAM_CBANK
	.align		4
        /*00e0*/ 	.byte	0x04, 0x0a
        /*00e2*/ 	.short	(.L_4279 - .L_4278)
	.align		4
.L_4278:
        /*00e4*/ 	.word	index@(.nv.constant0._ZN2at6native18elementwise_kernelILi128ELi4EZNS0_15gpu_kernel_implINS0_13AUnaryFunctorIsssZZZNS0_21heaviside_kernel_cudaERNS_18TensorIteratorBaseEENKUlvE_clEvENKUlvE3_clEvEUlssE_EEEEvS5_RKT_EUliE_EEviT1_)
        /*00e8*/ 	.short	0x0380
        /*00ea*/ 	.short	0x0220


	//----- nvinfo : EIATTR_SW_WAR
	.align		4
.L_4279:
        /*00ec*/ 	.byte	0x04, 0x36
        /*00ee*/ 	.short	(.L_4281 - .L_4280)
.L_4280:
        /*00f0*/ 	.word	0x00000008
.L_4281:


//--------------------- .nv.info._ZN2at6native27unrolled_elementwise_kernelINS0_13AUnaryFunctorIsssZZZNS0_21heaviside_kernel_cudaERNS_18TensorIteratorBaseEENKUlvE_clEvENKUlvE3_clEvEUlssE_EESt5arrayIPcLm2EELi4E23TrivialOffsetCalculatorILi1EjESD_NS0_6memory12LoadWithCastILi1EEENSE_13StoreWithCastILi1EEEEEviT_T0_T2_T3_T4_T5_ --------------------------
	.section	.nv.info._ZN2at6native27unrolled_elementwise_kernelINS0_13AUnaryFunctorIsssZZZNS0_21heaviside_kernel_cudaERNS_18TensorIteratorBaseEENKUlvE_clEvENKUlvE3_clEvEUlssE_EESt5arrayIPcLm2EELi4E23TrivialOffsetCalculatorILi1EjESD_NS0_6memory12LoadWithCastILi1EEENSE_13StoreWithCastILi1EEEEEviT_T0_T2_T3_T4_T5_,"",@"SHT_CUDA_INFO"
	.sectionflags	@""
	.align	4


	//----- nvinfo : EIATTR_CUDA_API_VERSION
	.align		4
        /*0000*/ 	.byte	0x04, 0x37
        /*0002*/ 	.short	(.L_4283 - .L_4282)
.L_4282:
        /*0004*/ 	.word	0x00000082


	//----- nvinfo : EIATTR_KPARAM_INFO
	.align		4
.L_4283:
        /*0008*/ 	.byte	0x04, 0x17
        /*000a*/ 	.short	(.L_4285 - .L_4284)
.L_4284:
        /*000c*/ 	.word	0x00000000
        /*0010*/ 	.short	0x0006
        /*0012*/ 	.short	0x0024
        /*0014*/ 	.byte	0x00, 0xf0, 0x21, 0x00


	//----- nvinfo : EIATTR_KPARAM_INFO
	.align		4
.L_4285:
        /*0018*/ 	.byte	0x04, 0x17
        /*001a*/ 	.short	(.L_4287 - .L_4286)
.L_4286:
        /*001c*/ 	.word	0x00000000
        /*0020*/ 	.short	0x0005
        /*0022*/ 	.short	0x001c
        /*0024*/ 	.byte	0x00, 0xf0, 0x21, 0x00


	//----- nvinfo : EIATTR_KPARAM_INFO
	.align		4
.L_4287:
        /*0028*/ 	.byte	0x04, 0x17
        /*002a*/ 	.short	(.L_4289 - .L_4288)
.L_4288:
        /*002c*/ 	.word	0x00000000
        /*0030*/ 	.short	0x0004
        /*0032*/ 	.short	0x0019
        /*0034*/ 	.byte	0x00, 0xf0, 0x05, 0x00


	//----- nvinfo : EIATTR_KPARAM_INFO
	.align		4
.L_4289:
        /*0038*/ 	.byte	0x04, 0x17
        /*003a*/ 	.short	(.L_4291 - .L_4290)
.L_4290:
        /*003c*/ 	.word	0x00000000
        /*0040*/ 	.short	0x0003
        /*0042*/ 	.short	0x0018
        /*0044*/ 	.byte	0x00, 0xf0, 0x05, 0x00


	//----- nvinfo : EIATTR_KPARAM_INFO
	.align		4
.L_4291:
        /*0048*/ 	.byte	0x04, 0x17
        /*004a*/ 	.short	(.L_4293 - .L_4292)
.L_4292:
        /*004c*/ 	.word	0x00000000
        /*0050*/ 	.short	0x0002
        /*0052*/ 	.short	0x0008
        /*0054*/ 	.byte	0x00, 0xf0, 0x41, 0x00


	//----- nvinfo : EIATTR_KPARAM_INFO
	.align		4
.L_4293:
        /*0058*/ 	.byte	0x04, 0x17
        /*005a*/ 	.short	(.L_4295 - .L_4294)
.L_4294:
        /*005c*/ 	.word	0x00000000
        /*0060*/ 	.short	0x0001
        /*0062*/ 	.short	0x0004
        /*0064*/ 	.byte	0x00, 0xf0, 0x11, 0x00


	//----- nvinfo : EIATTR_KPARAM_INFO
	.align		4
.L_4295:
        /*0068*/ 	.byte	0x04, 0x17
        /*006a*/ 	.short	(.L_4297 - .L_4296)
.L_4296:
        /*006c*/ 	.word	0x00000000
        /*0070*/ 	.short	0x0000
        /*0072*/ 	.short	0x0000
        /*0074*/ 	.byte	0x00, 0xf0, 0x11, 0x00


	//----- nvinfo : EIATTR_SPARSE_MMA_MASK
	.align		4
.L_4297:
        /*0078*/ 	.byte	0x03, 0x50
        /*007a*/ 	.short	0x0000


	//----- nvinfo : EIATTR_MAXREG_COUNT
	.align		4
        /*007c*/ 	.byte	0x03, 0x1b
        /*007e*/ 	.short	0x00ff


	//----- nvinfo : EIATTR_EXTERNS
	.align		4
        /*0080*/ 	.byte	0x04, 0x0f
        /*0082*/ 	.short	(.L_4299 - .L_4298)


	//   ....[0]....
	.align		4
.L_4298:
        /*0084*/ 	.word	index@(__assertfail)


	//----- nvinfo : EIATTR_MERCURY_ISA_VERSION
	.align		4
.L_4299:
        /*0088*/ 	.byte	0x03, 0x5f
        /*008a*/ 	.short	0x0101


	//----- nvinfo : EIATTR_VRC_CTA_INIT_COUNT
	.align		4
        /*008c*/ 	.byte	0x02, 0x4a
	.zero		1
	.zero		1


	//----- nvinfo : EIATTR_SYSCALL_OFFSETS
	.align		4
        /*0090*/ 	.byte	0x04, 0x46
        /*0092*/ 	.short	(.L_4301 - .L_4300)


	//   ....[0]....
.L_4300:
        /*0094*/ 	.word	0x00000e30


	//   ....[1]....
        /*0098*/ 	.word	0x00001de0


	//   ....[2]....
        /*009c*/ 	.word	0x00002cd0


	//   ....[3]....
        /*00a0*/ 	.word	0x00003bc0


	//   ....[4]....
        /*00a4*/ 	.word	0x00004a40


	//   ....[5]....
        /*00a8*/ 	.word	0x00005800


	//   ....[6]....
        /*00ac*/ 	.word	0x000066e0


	//   ....[7]....
        /*00b0*/ 	.word	0x000075a0


	//----- nvinfo : EIATTR_EXIT_INSTR_OFFSETS
	.align		4
.L_4301:
        /*00b4*/ 	.byte	0x04, 0x1c
        /*00b6*/ 	.short	(.L_4303 - .L_4302)


	//   ....[0]....
.L_4302:
        /*00b8*/ 	.word	0x000069b0


	//   ....[1]....
        /*00bc*/ 	.word	0x00006ae0


	//   ....[2]....
        /*00c0*/ 	.word	0x00006b00


	//   ....[3]....
        /*00c4*/ 	.word	0x00006ba0


	//   ....[4]....
        /*00c8*/ 	.word	0x00006bd0


	//   ....[5]....
        /*00cc*/ 	.word	0x00006bf0


	//   ....[6]....
        /*00d0*/ 	.word	0x00006c80


	//   ....[7]....
        /*00d4*/ 	.word	0x00006cc0


	//   ....[8]....
        /*00d8*/ 	.word	0x00006d60


	//   ....[9]....
        /*00dc*/ 	.word	0x00006db0


	//   ....[10]....
        /*00e0*/ 	.word	0x00006de0


	//   ....[11]....
        /*00e4*/ 	.word	0x00006ea0


	//   ....[12]....
        /*00e8*/ 	.word	0x00007010


	//   ....[13]....
        /*00ec*/ 	.word	0x00007180


	//   ....[14]....
        /*00f0*/ 	.word	0x000072e0


	//   ....[15]....
        /*00f4*/ 	.word	0x00007320


	//   ....[16]....
        /*00f8*/ 	.word	0x00007350


	//   ....[17]....
        /*00fc*/ 	.word	0x00007400


	//   ....[18]....
        /*0100*/ 	.word	0x00007440


	//   ....[19]....
        /*0104*/ 	.word	0x000075b0


	//   ....[20]....
        /*0108*/ 	.word	0x000076c0


	//   ....[21]....
        /*010c*/ 	.word	0x00007800


	//   ....[22]....
        /*0110*/ 	.word	0x00007840


	//----- nvinfo : EIATTR_MAX_THREADS
	.align		4
.L_4303:
        /*0114*/ 	.byte	0x04, 0x05
        /*0116*/ 	.short	(.L_4305 - .L_4304)
.L_4304:
        /*0118*/ 	.word	0x00000080
        /*011c*/ 	.word	0x00000001
        /*0120*/ 	.word	0x00000001


	//----- nvinfo : EIATTR_CRS_STACK_SIZE
	.align		4
.L_4305:
        /*0124*/ 	.byte	0x04, 0x1e
        /*0126*/ 	.short	(.L_4307 - .L_4306)
.L_4306:
        /*0128*/ 	.word	0x00000000


	//----- nvinfo : EIATTR_CBANK_PARAM_SIZE
	.align		4
.L_4307:
        /*012c*/ 	.byte	0x03, 0x19
        /*012e*/ 	.short	0x002c


	//----- nvinfo : EIATTR_PARAM_CBANK
	.align		4
        /*0130*/ 	.byte	0x04, 0x0a
        /*0132*/ 	.short	(.L_4309 - .L_4308)
	.align		4
.L_4308:
        /*0134*/ 	.word	index@(.nv.constant0._ZN2at6native27unrolled_elementwise_kernelINS0_13AUnaryFunctorIsssZZZNS0_21heaviside_kernel_cudaERNS_18TensorIteratorBaseEENKUlvE_clEvENKUlvE3_clEvEUlssE_EESt5arrayIPcLm2EELi4E23TrivialOffsetCalculatorILi1EjESD_NS0_6memory12LoadWithCastILi1EEENSE_13StoreWithCastILi1EEEEEviT_T0_T2_T3_T4_T5_)
        /*0138*/ 	.short	0x0380
        /*013a*/ 	.short	0x002c


	//----- nvinfo : EIATTR_SW_WAR
	.align		4
.L_4309:
        /*013c*/ 	.byte	0x04, 0x36
        /*013e*/ 	.short	(.L_4311 - .L_4310)
.L_4310:
        /*0140*/ 	.word	0x00000008
.L_4311:


//--------------------- .nv.info._ZN2at6native18elementwise_kernelILi128ELi4EZNS0_22gpu_kernel_impl_nocastINS0_13AUnaryFunctorIsssZZZNS0_21heaviside_kernel_cudaERNS_18TensorIteratorBaseEENKUlvE_clEvENKUlvE3_clEvEUlssE_EEEEvS5_RKT_EUliE_EEviT1_ --------------------------
	.section	.nv.info._ZN2at6native18elementwise_kernelILi128ELi4EZNS0_22gpu_kernel_impl_nocastINS0_13AUnaryFunctorIsssZZZNS0_21heaviside_kernel_cudaERNS_18TensorIteratorBaseEENKUlvE_clEvENKUlvE3_clEvEUlssE_EEEEvS5_RKT_EUliE_EEviT1_,"",@"SHT_CUDA_INFO"
	.sectionflags	@""
	.align	4


	//----- nvinfo : EIATTR_CUDA_API_VERSION
	.align		4
        /*0000*/ 	.byte	0x04, 0x37
        /*0002*/ 	.short	(.L_4313 - .L_4312)
.L_4312:
        /*0004*/ 	.word	0x00000082


	//----- nvinfo : EIATTR_KPARAM_INFO
	.align		4
.L_4313:
        /*0008*/ 	.byte	0x04, 0x17
        /*000a*/ 	.short	(.L_4315 - .L_4314)
.L_4314:
        /*000c*/ 	.word	0x00000000
        /*0010*/ 	.short	0x0001
        /*0012*/ 	.short	0x0008
        /*0014*/ 	.byte	0x00, 0xf0, 0x61, 0x08


	//----- nvinfo : EIATTR_KPARAM_INFO
	.align		4
.L_4315:
        /*0018*/ 	.byte	0x04, 0x17
        /*001a*/ 	.short	(.L_4317 - .L_4316)
.L_4316:
        /*001c*/ 	.word	0x00000000
        /*0020*/ 	.short	0x0000
        /*0022*/ 	.short	0x0000
        /*0024*/ 	.byte	0x00, 0xf0, 0x11, 0x00


	//----- nvinfo : EIATTR_SPARSE_MMA_MASK
	.align		4
.L_4317:
        /*0028*/ 	.byte	0x03, 0x50
        /*002a*/ 	.short	0x0000


	//----- nvinfo : EIATTR_MAXREG_COUNT
	.align		4
        /*002c*/ 	.byte	0x03, 0x1b
        /*002e*/ 	.short	0x0080


	//----- nvinfo : EIATTR_MERCURY_ISA_VERSION
	.align		4
        /*0030*/ 	.byte	0x03, 0x5f
        /*0032*/ 	.short	0x0101


	//----- nvinfo : EIATTR_VRC_CTA_INIT_COUNT
	.align		4
        /*0034*/ 	.byte	0x02, 0x4a
	.zero		1
	.zero		1


	//----- nvinfo : EIATTR_EXIT_INSTR_OFFSETS
	.align		4
        /*0038*/ 	.byte	0x04, 0x1c
        /*003a*/ 	.short	(.L_4319 - .L_4318)


	//   ....[0]....
.L_4318:
        /*003c*/ 	.word	0x00000310


	//   ....[1]....
        /*0040*/ 	.word	0x00000380


	//   ....[2]....
        /*0044*/ 	.word	0x00003e70


	//   ....[3]....
        /*0048*/ 	.word	0x000051a0


	//----- nvinfo : EIATTR_MAX_THREADS
	.align		4
.L_4319:
        /*004c*/ 	.byte	0x04, 0x05
        /*004e*/ 	.short	(.L_4321 - .L_4320)
.L_4320:
        /*0050*/ 	.word	0x00000080
        /*0054*/ 	.word	0x00000001
        /*0058*/ 	.word	0x00000001


	//----- nvinfo : EIATTR_CRS_STACK_SIZE
	.align		4
.L_4321:
        /*005c*/ 	.byte	0x04, 0x1e
        /*005e*/ 	.short	(.L_4323 - .L_4322)
.L_4322:
        /*0060*/ 	.word	0x00000000


	//----- nvinfo : EIATTR_CBANK_PARAM_SIZE
	.align		4
.L_4323:
        /*0064*/ 	.byte	0x03, 0x19
        /*0066*/ 	.short	0x0220


	//----- nvinfo : EIATTR_PARAM_CBANK
	.align		4
        /*0068*/ 	.byte	0x04, 0x0a
        /*006a*/ 	.short	(.L_4325 - .L_4324)
	.align		4
.L_4324:
        /*006c*/ 	.word	index@(.nv.constant0._ZN2at6native18elementwise_kernelILi128ELi4EZNS0_22gpu_kernel_impl_nocastINS0_13AUnaryFunctorIsssZZZNS0_21heaviside_kernel_cudaERNS_18TensorIteratorBaseEENKUlvE_clEvENKUlvE3_clEvEUlssE_EEEEvS5_RKT_EUliE_EEviT1_)
        /*0070*/ 	.short	0x0380
        /*0072*/ 	.short	0x0220


	//----- nvinfo : EIATTR_SW_WAR
	.align		4
.L_4325:
        /*0074*/ 	.byte	0x04, 0x36
        /*0076*/ 	.short	(.L_4327 - .L_4326)
.L_4326:
        /*0078*/ 	.word	0x00000008
.L_4327:


//--------------------- .nv.info._ZN2at6native27unrolled_elementwise_kernelINS0_13AUnaryFunctorIsssZZZNS0_21heaviside_kernel_cudaERNS_18TensorIteratorBaseEENKUlvE_clEvENKUlvE3_clEvEUlssE_EESt5arrayIPcLm2EELi4E23TrivialOffsetCalculatorILi1EjESD_NS0_6memory15LoadWithoutCastENSE_16StoreWithoutCastEEEviT_T0_T2_T3_T4_T5_ --------------------------
	.section	.nv.info._ZN2at6native27unrolled_elementwise_kernelINS0_13AUnaryFunctorIsssZZZNS0_21heaviside_kernel_cudaERNS_18TensorIteratorBaseEENKUlvE_clEvENKUlvE3_clEvEUlssE_EESt5arrayIPcLm2EELi4E23TrivialOffsetCalculatorILi1EjESD_NS0_6memory15LoadWithoutCastENSE_16StoreWithoutCastEEEviT_T0_T2_T3_T4_T5_,"",@"SHT_CUDA_INFO"
	.sectionflags	@""
	.align	4


	//----- nvinfo : EIATTR_CUDA_API_VERSION
	.align		4
        /*0000*/ 	.byte	0x04, 0x37
        /*0002*/ 	.short	(.L_4329 - .L_4328)
.L_4328:
        /*0004*/ 	.word	0x00000082


	//----- nvinfo : EIATTR_KPARAM_INFO
	.align		4
.L_4329:
        /*0008*/ 	.byte	0x04, 0x17
        /*000a*/ 	.short	(.L_4331 - .L_4330)
.L_4330:
        /*000c*/ 	.word	0x00000000
        /*0010*/ 	.short	0x0006
        /*0012*/ 	.short	0x001b
        /*0014*/ 	.byte	0x00, 0xf0, 0x05, 0x00


	//----- nvinfo : EIATTR_KPARAM_INFO
	.align		4
.L_4331:
        /*0018*/ 	.byte	0x04, 0x17
        /*001a*/ 	.short	(.L_4333 - .L_4332)
.L_4332:
        /*001c*/ 	.word	0x00000000
        /*0020*/ 	.short	0x0005
        /*0022*/ 	.short	0x001a
        /*0024*/ 	.byte	0x00, 0xf0, 0x05, 0x00


	//----- nvinfo : EIATTR_KPARAM_INFO
	.align		4
.L_4333:
        /*0028*/ 	.byte	0x04, 0x17
        /*002a*/ 	.short	(.L_4335 - .L_4334)
.L_4334:
        /*002c*/ 	.word	0x00000000
        /*0030*/ 	.short	0x0004
        /*0032*/ 	.short	0x0019
        /*0034*/ 	.byte	0x00, 0xf0, 0x05, 0x00


	//----- nvinfo : EIATTR_KPARAM_INFO
	.align		4
.L_4335:
        /*0038*/ 	.byte	0x04, 0x17
        /*003a*/ 	.short	(.L_4337 - .L_4336)
.L_4336:
        /*003c*/ 	.word	0x00000000
        /*0040*/ 	.short	0x0003
        /*0042*/ 	.short	0x0018
        /*0044*/ 	.byte	0x00, 0xf0, 0x05, 0x00


	//----- nvinfo : EIATTR_KPARAM_INFO
	.align		4
.L_4337:
        /*0048*/ 	.byte	0x04, 0x17
        /*004a*/ 	.short	(.L_4339 - .L_4338)
.L_4338:
        /*004c*/ 	.word	0x00000000
        /*0050*/ 	.short	0x0002
        /*0052*/ 	.short	0x0008
        /*0054*/ 	.byte	0x00, 0xf0, 0x41, 0x00


	//----- nvinfo : EIATTR_KPARAM_INFO
	.align		4
.L_4339:
        /*0058*/ 	.byte	0x04, 0x17
        /*005a*/ 	.short	(.L_4341 - .L_4340)
.L_4340:
        /*005c*/ 	.word	0x00000000
        /*0060*/ 	.short	0x0001
        /*0062*/ 	.short	0x0004
        /*0064*/ 	.byte	0x00, 0xf0, 0x11, 0x00


	//----- nvinfo : EIATTR_KPARAM_INFO
	.align		4
.L_4341:
        /*0068*/ 	.byte	0x04, 0x17
        /*006a*/ 	.short	(.L_4343 - .L_4342)
.L_4342:
        /*006c*/ 	.word	0x00000000
        /*0070*/ 	.short	0x0000
        /*0072*/ 	.short	0x0000
        /*0074*/ 	.byte	0x00, 0xf0, 0x11, 0x00


	//----- nvinfo : EIATTR_SPARSE_MMA_MASK
	.align		4
.L_4343:
        /*0078*/ 	.byte	0x03, 0x50
        /*007a*/ 	.short	0x0000


	//----- nvinfo : EIATTR_MAXREG_COUNT
	.align		4
        /*007c*/ 	.byte	0x03, 0x1b
        /*007e*/ 	.short	0x00ff


	//----- nvinfo : EIATTR_MERCURY_ISA_VERSION
	.align		4
        /*0080*/ 	.byte	0x03, 0x5f
        /*0082*/ 	.short	0x0101


	//----- nvinfo : EIATTR_VRC_CTA_INIT_COUNT
	.align		4
        /*0084*/ 	.byte	0x02, 0x4a
	.zero		1
	.zero		1


	//----- nvinfo : EIATTR_EXIT_INSTR_OFFSETS
	.align		4
        /*0088*/ 	.byte	0x04, 0x1c
        /*008a*/ 	.short	(.L_4345 - .L_4344)


	//   ....[0]....
.L_4344:
        /*008c*/ 	.word	0x00000460


	//   ....[1]....
        /*0090*/ 	.word	0x000004b0


	//----- nvinfo : EIATTR_MAX_THREADS
	.align		4
.L_4345:
        /*0094*/ 	.byte	0x04, 0x05
        /*0096*/ 	.short	(.L_4347 - .L_4346)
.L_4346:
        /*0098*/ 	.word	0x00000080
        /*009c*/ 	.word	0x00000001
        /*00a0*/ 	.word	0x00000001


	//----- nvinfo : EIATTR_CRS_STACK_SIZE
	.align		4
.L_4347:
        /*00a4*/ 	.byte	0x04, 0x1e
        /*00a6*/ 	.short	(.L_4349 - .L_4348)
.L_4348:
        /*00a8*/ 	.word	0x00000000


	//----- nvinfo : EIATTR_CBANK_PARAM_SIZE
	.align		4
.L_4349:
        /*00ac*/ 	.byte	0x03, 0x19
        /*00ae*/ 	.short	0x001c


	//----- nvinfo : EIATTR_PARAM_CBANK
	.align		4
        /*00b0*/ 	.byte	0x04, 0x0a
        /*00b2*/ 	.short	(.L_4351 - .L_4350)
	.align		4
.L_4350:
        /*00b4*/ 	.word	index@(.nv.constant0._ZN2at6native27unrolled_elementwise_kernelINS0_13AUnaryFunctorIsssZZZNS0_21heaviside_kernel_cudaERNS_18TensorIteratorBaseEENKUlvE_clEvENKUlvE3_clEvEUlssE_EESt5arrayIPcLm2EELi4E23TrivialOffsetCalculatorILi1EjESD_NS0_6memory15LoadWithoutCastENSE_16StoreWithoutCastEEEviT_T0_T2_T3_T4_T5_)
        /*00b8*/ 	.short	0x0380
        /*00ba*/ 	.short	0x001c


	//----- nvinfo : EIATTR_SW_WAR
	.align		4
.L_4351:
        /*00bc*/ 	.byte	0x04, 0x36
        /*00be*/ 	.short	(.L_4353 - .L_4352)
.L_4352:
        /*00c0*/ 	.word	0x00000008
.L_4353:


//--------------------- .nv.info._ZN2at6native29vectorized_elementwise_kernelILi2ENS0_13AUnaryFunctorIsssZZZNS0_21heaviside_kernel_cudaERNS_18TensorIteratorBaseEENKUlvE_clEvENKUlvE3_clEvEUlssE_EESt5arrayIPcLm2EEEEviT0_T1_ --------------------------
	.section	.nv.info._ZN2at6native29vectorized_elementwise_kernelILi2ENS0_13AUnaryFunctorIsssZZZNS0_21heaviside_kernel_cudaERNS_18TensorIteratorBaseEENKUlvE_clEvENKUlvE3_clEvEUlssE_EESt5arrayIPcLm2EEEEviT0_T1_,"",@"SHT_CUDA_INFO"
	.sectionflags	@""
	.align	4


	//----- nvinfo : EIATTR_CUDA_API_VERSION
	.align		4
        /*0000*/ 	.byte	0x04, 0x37
        /*0002*/ 	.short	(.L_4355 - .L_4354)
.L_4354:
        /*0004*/ 	.word	0x00000082


	//----- nvinfo : EIATTR_KPARAM_INFO
	.align		4
.L_4355:
        /*0008*/ 	.byte	0x04, 0x17
        /*000a*/ 	.short	(.L_4357 - .L_4356)
.L_4356:
        /*000c*/ 	.word	0x00000000
        /*0010*/ 	.short	0x0002
        /*0012*/ 	.short	0x0008
        /*0014*/ 	.byte	0x00, 0xf0, 0x41, 0x00


	//----- nvinfo : EIATTR_KPARAM_INFO
	.align		4
.L_4357:
        /*0018*/ 	.byte	0x04, 0x17
        /*001a*/ 	.short	(.L_4359 - .L_4358)
.L_4358:
        /*001c*/ 	.word	0x00000000
        /*0020*/ 	.short	0x0001
        /*0022*/ 	.short	0x0004
        /*0024*/ 	.byte	0x00, 0xf0, 0x11, 0x00


	//----- nvinfo : EIATTR_KPARAM_INFO
	.align		4
.L_4359:
        /*0028*/ 	.byte	0x04, 0x17
        /*002a*/ 	.short	(.L_4361 - .L_4360)
.L_4360:
        /*002c*/ 	.word	0x00000000
        /*0030*/ 	.short	0x0000
        /*0032*/ 	.short	0x0000
        /*0034*/ 	.byte	0x00, 0xf0, 0x11, 0x00


	//----- nvinfo : EIATTR_SPARSE_MMA_MASK
	.align		4
.L_4361:
        /*0038*/ 	.byte	0x03, 0x50
        /*003a*/ 	.short	0x0000


	//----- nvinfo : EIATTR_MAXREG_COUNT
	.align		4
        /*003c*/ 	.byte	0x03, 0x1b
        /*003e*/ 	.short	0x00ff


	//----- nvinfo : EIATTR_MERCURY_ISA_VERSION
	.align		4
        /*0040*/ 	.byte	0x03, 0x5f
        /*0042*/ 	.short	0x0101


	//----- nvinfo : EIATTR_VRC_CTA_INIT_COUNT
	.align		4
        /*0044*/ 	.byte	0x02, 0x4a
	.zero		1
	.zero		1


	//----- nvinfo : EIATTR_EXIT_INSTR_OFFSETS
	.align		4
        /*0048*/ 	.byte	0x04, 0x1c
        /*004a*/ 	.short	(.L_4363 - .L_4362)


	//   ....[0]....
.L_4362:
        /*004c*/ 	.word	0x00000850


	//   ....[1]....
        /*0050*/ 	.word	0x000008a0


	//   ....[2]....
        /*0054*/ 	.word	0x00000ae0


	//----- nvinfo : EIATTR_MAX_THREADS
	.align		4
.L_4363:
        /*0058*/ 	.byte	0x04, 0x05
        /*005a*/ 	.short	(.L_4365 - .L_4364)
.L_4364:
        /*005c*/ 	.word	0x00000080
        /*0060*/ 	.word	0x00000001
        /*0064*/ 	.word	0x00000001


	//----- nvinfo : EIATTR_CRS_STACK_SIZE
	.align		4
.L_4365:
        /*0068*/ 	.byte	0x04, 0x1e
        /*006a*/ 	.short	(.L_4367 - .L_4366)
.L_4366:
        /*006c*/ 	.word	0x00000000


	//----- nvinfo : EIATTR_CBANK_PARAM_SIZE
	.align		4
.L_4367:
        /*0070*/ 	.byte	0x03, 0x19
        /*0072*/ 	.short	0x0018


	//----- nvinfo : EIATTR_PARAM_CBANK
	.align		4
        /*0074*/ 	.byte	0x04, 0x0a
        /*0076*/ 	.short	(.L_4369 - .L_4368)
	.align		4
.L_4368:
        /*0078*/ 	.word	index@(.nv.constant0._ZN2at6native29vectorized_elementwise_kernelILi2ENS0_13AUnaryFunctorIsssZZZNS0_21heaviside_kernel_cudaERNS_18TensorIteratorBaseEENKUlvE_clEvENKUlvE3_clEvEUlssE_EESt5arrayIPcLm2EEEEviT0_T1_)
        /*007c*/ 	.short	0x0380
        /*007e*/ 	.short	0x0018


	//----- nvinfo : EIATTR_SW_WAR
	.align		4
.L_4369:
        /*0080*/ 	.byte	0x04, 0x36
        /*0082*/ 	.short	(.L_4371 - .L_4370)
.L_4370:
        /*0084*/ 	.word	0x00000008
.L_4371:


//--------------------- .nv.info._ZN2at6native29vectorized_elementwise_kernelILi4ENS0_13AUnaryFunctorIsssZZZNS0_21heaviside_kernel_cudaERNS_18TensorIteratorBaseEENKUlvE_clEvENKUlvE3_clEvEUlssE_EESt5arrayIPcLm2EEEEviT0_T1_ --------------------------
	.section	.nv.info._ZN2at6native29vectorized_elementwise_kernelILi4ENS0_13AUnaryFunctorIsssZZZNS0_21heaviside_kernel_cudaERNS_18TensorIteratorBaseEENKUlvE_clEvENKUlvE3_clEvEUlssE_EESt5arrayIPcLm2EEEEviT0_T1_,"",@"SHT_CUDA_INFO"
	.sectionflags	@""
	.align	4


	//----- nvinfo : EIATTR_CUDA_API_VERSION
	.align		4
        /*0000*/ 	.byte	0x04, 0x37
        /*0002*/ 	.short	(.L_4373 - .L_4372)
.L_4372:
        /*0004*/ 	.word	0x00000082


	//----- nvinfo : EIATTR_KPARAM_INFO
	.align		4
.L_4373:
        /*0008*/ 	.byte	0x04, 0x17
        /*000a*/ 	.short	(.L_4375 - .L_4374)
.L_4374:
        /*000c*/ 	.word	0x00000000
        /*0010*/ 	.short	0x0002
        /*0012*/ 	.short	0x0008
        /*0014*/ 	.byte	0x00, 0xf0, 0x41, 0x00


	//----- nvinfo : EIATTR_KPARAM_INFO
	.align		4
.L_4375:
        /*0018*/ 	.byte	0x04, 0x17
        /*001a*/ 	.short	(.L_4377 - .L_4376)
.L_4376:
        /*001c*/ 	.word	0x00000000
        /*0020*/ 	.short	0x0001
        /*0022*/ 	.short	0x0004
        /*0024*/ 	.byte	0x00, 0xf0, 0x11, 0x00


	//----- nvinfo : EIATTR_KPARAM_INFO
	.align		4
.L_4377:
        /*0028*/ 	.byte	0x04, 0x17
        /*002a*/ 	.short	(.L_4379 - .L_4378)
.L_4378:
        /*002c*/ 	.word	0x00000000
        /*0030*/ 	.short	0x0000
        /*0032*/ 	.short	0x0000
        /*0034*/ 	.byte	0x00, 0xf0, 0x11, 0x00


	//----- nvinfo : EIATTR_SPARSE_MMA_MASK
	.align		4
.L_4379:
        /*0038*/ 	.byte	0x03, 0x50
        /*003a*/ 	.short	0x0000


	//----- nvinfo : EIATTR_MAXREG_COUNT
	.align		4
        /*003c*/ 	.byte	0x03, 0x1b
        /*003e*/ 	.short	0x00ff


	//----- nvinfo : EIATTR_MERCURY_ISA_VERSION
	.align		4
        /*0040*/ 	.byte	0x03, 0x5f
        /*0042*/ 	.short	0x0101


	//----- nvinfo : EIATTR_VRC_CTA_INIT_COUNT
	.align		4
        /*0044*/ 	.byte	0x02, 0x4a
	.zero		1
	.zero		1


	//----- nvinfo : EIATTR_EXIT_INSTR_OFFSETS
	.align		4
        /*0048*/ 	.byte	0x04, 0x1c
        /*004a*/ 	.short	(.L_4381 - .L_4380)


	//   ....[0]....
.L_4380:
        /*004c*/ 	.word	0x00000850


	//   ....[1]....
        /*0050*/ 	.word	0x000008a0


	//   ....[2]....
        /*0054*/ 	.word	0x00000aa0


	//----- nvinfo : EIATTR_MAX_THREADS
	.align		4
.L_4381:
        /*0058*/ 	.byte	0x04, 0x05
        /*005a*/ 	.short	(.L_4383 - .L_4382)
.L_4382:
        /*005c*/ 	.word	0x00000080
        /*0060*/ 	.word	0x00000001
        /*0064*/ 	.word	0x00000001


	//----- nvinfo : EIATTR_CRS_STACK_SIZE
	.align		4
.L_4383:
        /*0068*/ 	.byte	0x04, 0x1e
        /*006a*/ 	.short	(.L_4385 - .L_4384)
.L_4384:
        /*006c*/ 	.word	0x00000000


	//----- nvinfo : EIATTR_CBANK_PARAM_SIZE
	.align		4
.L_4385:
        /*0070*/ 	.byte	0x03, 0x19
        /*0072*/ 	.short	0x0018


	//----- nvinfo : EIATTR_PARAM_CBANK
	.align		4
        /*0074*/ 	.byte	0x04, 0x0a
        /*0076*/ 	.short	(.L_4387 - .L_4386)
	.align		4
.L_4386:
        /*0078*/ 	.word	index@(.nv.constant0._ZN2at6native29vectorized_elementwise_kernelILi4ENS0_13AUnaryFunctorIsssZZZNS0_21heaviside_kernel_cudaERNS_18TensorIteratorBaseEENKUlvE_clEvENKUlvE3_clEvEUlssE_EESt5arrayIPcLm2EEEEviT0_T1_)
        /*007c*/ 	.short	0x0380
        /*007e*/ 	.short	0x0018


	//----- nvinfo : EIATTR_SW_WAR
	.align		4
.L_4387:
        /*0080*/ 	.byte	0x04, 0x36
        /*0082*/ 	.short	(.L_4389 - .L_4388)
.L_4388:
        /*0084*/ 	.word	0x00000008
.L_4389:


//--------------------- .nv.info._ZN2at6native29vectorized_elementwise_kernelILi8ENS0_13AUnaryFunctorIsssZZZNS0_21heaviside_kernel_cudaERNS_18TensorIteratorBaseEENKUlvE_clEvENKUlvE3_clEvEUlssE_EESt5arrayIPcLm2EEEEviT0_T1_ --------------------------
	.section	.nv.info._ZN2at6native29vectorized_elementwise_kernelILi8ENS0_13AUnaryFunctorIsssZZZNS0_21heaviside_kernel_cudaERNS_18TensorIteratorBaseEENKUlvE_clEvENKUlvE3_clEvEUlssE_EESt5arrayIPcLm2EEEEviT0_T1_,"",@"SHT_CUDA_INFO"
	.sectionflags	@""
	.align	4


	//----- nvinfo : EIATTR_CUDA_API_VERSION
	.align		4
        /*0000*/ 	.byte	0x04, 0x37
        /*0002*/ 	.short	(.L_4391 - .L_4390)
.L_4390:
        /*0004*/ 	.word	0x00000082


	//----- nvinfo : EIATTR_KPARAM_INFO
	.align		4
.L_4391:
        /*0008*/ 	.byte	0x04, 0x17
        /*000a*/ 	.short	(.L_4393 - .L_4392)
.L_4392:
        /*000c*/ 	.word	0x00000000
        /*0010*/ 	.short	0x0002
        /*0012*/ 	.short	0x0008
        /*0014*/ 	.byte	0x00, 0xf0, 0x41, 0x00


	//----- nvinfo : EIATTR_KPARAM_INFO
	.align		4
.L_4393:
        /*0018*/ 	.byte	0x04, 0x17
        /*001a*/ 	.short	(.L_4395 - .L_4394)
.L_4394:
        /*001c*/ 	.word	0x00000000
        /*0020*/ 	.short	0x0001
        /*0022*/ 	.short	0x0004
        /*0024*/ 	.byte	0x00, 0xf0, 0x11, 0x00


	//----- nvinfo : EIATTR_KPARAM_INFO
	.align		4
.L_4395:
        /*0028*/ 	.byte	0x04, 0x17
        /*002a*/ 	.short	(.L_4397 - .L_4396)
.L_4396:
        /*002c*/ 	.word	0x00000000
        /*0030*/ 	.short	0x0000
        /*0032*/ 	.short	0x0000
        /*0034*/ 	.byte	0x00, 0xf0, 0x11, 0x00


	//----- nvinfo : EIATTR_SPARSE_MMA_MASK
	.align		4
.L_4397:
        /*0038*/ 	.byte	0x03, 0x50
        /*003a*/ 	.short	0x0000


	//----- nvinfo : EIATTR_MAXREG_COUNT
	.align		4
        /*003c*/ 	.byte	0x03, 0x1b
        /*003e*/ 	.short	0x00ff


	//----- nvinfo : EIATTR_MERCURY_ISA_VERSION
	.align		4
        /*0040*/ 	.byte	0x03, 0x5f
        /*0042*/ 	.short	0x0101


	//----- nvinfo : EIATTR_VRC_CTA_INIT_COUNT
	.align		4
        /*0044*/ 	.byte	0x02, 0x4a
	.zero		1
	.zero		1


	//----- nvinfo : EIATTR_EXIT_INSTR_OFFSETS
	.align		4
        /*0048*/ 	.byte	0x04, 0x1c
        /*004a*/ 	.short	(.L_4399 - .L_4398)


	//   ....[0]....
.L_4398:
        /*004c*/ 	.word	0x00000010


	//----- nvinfo : EIATTR_MAX_THREADS
	.align		4
.L_4399:
        /*0050*/ 	.byte	0x04, 0x05
        /*0052*/ 	.short	(.L_4401 - .L_4400)
.L_4400:
        /*0054*/ 	.word	0x00000080
        /*0058*/ 	.word	0x00000001
        /*005c*/ 	.word	0x00000001


	//----- nvinfo : EIATTR_CBANK_PARAM_SIZE
	.align		4
.L_4401:
        /*0060*/ 	.byte	0x03, 0x19
        /*0062*/ 	.short	0x0018


	//----- nvinfo : EIATTR_PARAM_CBANK
	.align		4
        /*0064*/ 	.byte	0x04, 0x0a
        /*0066*/ 	.short	(.L_4403 - .L_4402)
	.align		4
.L_4402:
        /*0068*/ 	.word	index@(.nv.constant0._ZN2at6native29vectorized_elementwise_kernelILi8ENS0_13AUnaryFunctorIsssZZZNS0_21heaviside_kernel_cudaERNS_18TensorIteratorBaseEENKUlvE_clEvENKUlvE3_clEvEUlssE_EESt5arrayIPcLm2EEEEviT0_T1_)
        /*006c*/ 	.short	0x0380
        /*006e*/ 	.short	0x0018


	//----- nvinfo : EIATTR_SW_WAR
	.align		4
.L_4403:
        /*0070*/ 	.byte	0x04, 0x36
        /*0072*/ 	.short	(.L_4405 - .L_4404)
.L_4404:
        /*0074*/ 	.word	0x00000008
.L_4405:


//--------------------- .nv.info._ZN2at6native18elementwise_kernelILi128ELi4EZNS0_15gpu_kernel_implINS0_13BinaryFunctorIlllZZZNS0_21heaviside_kernel_cudaERNS_18TensorIteratorBaseEENKUlvE_clEvENKUlvE2_clEvEUlllE_EEEEvS5_RKT_EUliE_EEviT1_ --------------------------
	.section	.nv.info._ZN2at6native18elementwise_kernelILi128ELi4EZNS0_15gpu_kernel_implINS0_13BinaryFunctorIlllZZZNS0_21heaviside_kernel_cudaERNS_18TensorIteratorBaseEENKUlvE_clEvENKUlvE2_clEvEUlllE_EEEEvS5_RKT_EUliE_EEviT1_,"",@"SHT_CUDA_INFO"
	.sectionflags	@""
	.align	4


	//----- nvinfo : EIATTR_CUDA_API_VERSION
	.align		4
        /*0000*/ 	.byte	0x04, 0x37
        /*0002*/ 	.short	(.L_4407 - .L_4406)
.L_4406:
        /*0004*/ 	.word	0x00000082


	//----- nvinfo : EIATTR_KPARAM_INFO
	.align		4
.L_4407:
        /*0008*/ 	.byte	0x04, 0x17
        /*000a*/ 	.short	(.L_4409 - .L_4408)
.L_4408:
        /*000c*/ 	.word	0x00000000
        /*0010*/ 	.short	0x0001
        /*0012*/ 	.short	0x0008
        /*0014*/ 	.byte	0x00, 0xf0, 0x21, 0x0a


	//----- nvinfo : EIATTR_KPARAM_INFO
	.align		4
.L_4409:
        /*0018*/ 	.byte	0x04, 0x17
        /*001a*/ 	.short	(.L_4411 - .L_4410)
.L_4410:
        /*001c*/ 	.word	0x00000000
        /*0020*/ 	.short	0x0000
        /*0022*/ 	.short	0x0000
        /*0024*/ 	.byte	0x00, 0xf0, 0x11, 0x00


	//----- nvinfo : EIATTR_SPARSE_MMA_MASK
	.align		4
.L_4411:
        /*0028*/ 	.byte	0x03, 0x50
        /*002a*/ 	.short	0x0000


	//----- nvinfo : EIATTR_MAXREG_COUNT
	.align		4
        /*002c*/ 	.byte	0x03, 0x1b
        /*002e*/ 	.short	0x0080


	//----- nvinfo : EIATTR_EXTERNS
	.align		4
        /*0030*/ 	.byte	0x04, 0x0f
        /*0032*/ 	.short	(.L_4413 - .L_4412)


	//   ....[0]....
	.align		4
.L_4412:
        /*0034*/ 	.word	index@(__assertfail)


	//----- nvinfo : EIATTR_MERCURY_ISA_VERSION
	.align		4
.L_4413:
        /*0038*/ 	.byte	0x03, 0x5f
        /*003a*/ 	.short	0x0101


	//----- nvinfo : EIATTR_VRC_CTA_INIT_COUNT
	.align		4
        /*003c*/ 	.byte	0x02, 0x4a
	.zero		1
	.zero		1


	//----- nvinfo : EIATTR_SYSCALL_OFFSETS
	.align		4
        /*0040*/ 	.byte	0x04, 0x46
        /*0042*/ 	.short	(.L_4415 - .L_4414)


	//   ....[0]....
.L_4414:
        /*0044*/ 	.word	0x00002450


	//   ....[1]....
        /*0048*/ 	.word	0x00003290


	//   ....[2]....
        /*004c*/ 	.word	0x000040c0


	//   ....[3]....
        /*0050*/ 	.word	0x00006670


	//   ....[4]....
        /*0054*/ 	.word	0x000074b0


	//   ....[5]....
        /*0058*/ 	.word	0x000080e0


	//   ....[6]....
        /*005c*/ 	.word	0x0000a7d0


	//   ....[7]....
        /*0060*/ 	.word	0x0000b610


	//   ....[8]....
        /*0064*/ 	.word	0x0000c240


	//   ....[9]....
        /*0068*/ 	.word	0x0000e950


	//   ....[10]....
        /*006c*/ 	.word	0x0000f790


	//   ....[11]....
        /*0070*/ 	.word	0x00010390


	//----- nvinfo : EIATTR_EXIT_INSTR_OFFSETS
	.align		4
.L_4415:
        /*0074*/ 	.byte	0x04, 0x1c
        /*0076*/ 	.short	(.L_4417 - .L_4416)


	//   ....[0]....
.L_4416:
        /*0078*/ 	.word	0x0000c520


	//   ....[1]....
        /*007c*/ 	.word	0x0000f920


	//   ....[2]....
        /*0080*/ 	.word	0x0000f940


	//   ....[3]....
        /*0084*/ 	.word	0x0000f9c0


	//   ....[4]....
        /*0088*/ 	.word	0x0000f9e0


	//   ....[5]....
        /*008c*/ 	.word	0x0000fa00


	//   ....[6]....
        /*0090*/ 	.word	0x0000fa90


	//   ....[7]....
        /*0094*/ 	.word	0x0000fad0


	//   ....[8]....
        /*0098*/ 	.word	0x0000fb70


	//   ....[9]....
        /*009c*/ 	.word	0x0000fbc0


	//   ....[10]....
        /*00a0*/ 	.word	0x0000fbf0


	//   ....[11]....
        /*00a4*/ 	.word	0x0000fcb0


	//   ....[12]....
        /*00a8*/ 	.word	0x0000fe20


	//   ....[13]....
        /*00ac*/ 	.word	0x0000ff90


	//   ....[14]....
        /*00b0*/ 	.word	0x00010100


	//   ....[15]....
        /*00b4*/ 	.word	0x00010120


	//   ....[16]....
        /*00b8*/ 	.word	0x00010140


	//   ....[17]....
        /*00bc*/ 	.word	0x000101f0


	//   ....[18]....
        /*00c0*/ 	.word	0x00010230


	//   ....[19]....
        /*00c4*/ 	.word	0x000103a0


	//   ....[20]....
        /*00c8*/ 	.word	0x000104b0


	//   ....[21]....
        /*00cc*/ 	.word	0x000105f0


	//   ....[22]....
        /*00d0*/ 	.word	0x00010630


	//----- nvinfo : EIATTR_MAX_THREADS
	.align		4
.L_4417:
        /*00d4*/ 	.byte	0x04, 0x05
        /*00d6*/ 	.short	(.L_4419 - .L_4418)
.L_4418:
        /*00d8*/ 	.word	0x00000080
        /*00dc*/ 	.word	0x00000001
        /*00e0*/ 	.word	0x00000001


	//----- nvinfo : EIATTR_CRS_STACK_SIZE
	.align		4
.L_4419:
        /*00e4*/ 	.byte	0x04, 0x1e
        /*00e6*/ 	.short	(.L_4421 - .L_4420)
.L_4420:
        /*00e8*/ 	.word	0x00000000


	//----- nvinfo : EIATTR_CBANK_PARAM_SIZE
	.align		4
.L_4421:
        /*00ec*/ 	.byte	0x03, 0x19
        /*00ee*/ 	.short	0x0290


	//----- nvinfo : EIATTR_PARAM_CBANK
	.align		4
        /*00f0*/ 	.byte	0x04, 0x0a
        /*00f2*/ 	.short	(.L_4423 - .L_4422)
	.align		4
.L_4422:
        /*00f4*/ 	.word	index@(.nv.constant0._ZN2at6native18elementwise_kernelILi128ELi4EZNS0_15gpu_kernel_implINS0_13BinaryFunctorIlllZZZNS0_21heaviside_kernel_cudaERNS_18TensorIteratorBaseEENKUlvE_clEvENKUlvE2_clEvEUlllE_EEEEvS5_RKT_EUliE_EEviT1_)
        /*00f8*/ 	.short	0x0380
        /*00fa*/ 	.short	0x0290


	//----- nvinfo : EIATTR_SW_WAR
	.align		4
.L_4423:
        /*00fc*/ 	.byte	0x04, 0x36
        /*00fe*/ 	.short	(.L_4425 - .L_4424)
.L_4424:
        /*0100*/ 	.word	0x00000008
.L_4425:


//--------------------- .nv.info._ZN2at6native27unrolled_elementwise_kernelINS0_13BinaryFunctorIlllZZZNS0_21heaviside_kernel_cudaERNS_18TensorIteratorBaseEENKUlvE_clEvENKUlvE2_clEvEUlllE_EESt5arrayIPcLm3EELi4E23TrivialOffsetCalculatorILi2EjESC_ILi1EjENS0_6memory12LoadWithCastILi2EEENSF_13StoreWithCastILi1EEEEEviT_T0_T2_T3_T4_T5_ --------------------------
	.section	.nv.info._ZN2at6native27unrolled_elementwise_kernelINS0_13BinaryFunctorIlllZZZNS0_21heaviside_kernel_cudaERNS_18TensorIteratorBaseEENKUlvE_clEvENKUlvE2_clEvEUlllE_EESt5arrayIPcLm3EELi4E23TrivialOffsetCalculatorILi2EjESC_ILi1EjENS0_6memory12LoadWithCastILi2EEENSF_13StoreWithCastILi1EEEEEviT_T0_T2_T3_T4_T5_,"",@"SHT_CUDA_INFO"
	.sectionflags	@""
	.align	4


	//----- nvinfo : EIATTR_CUDA_API_VERSION
	.align		4
        /*0000*/ 	.byte	0x04, 0x37
        /*0002*/ 	.short	(.L_4427 - .L_4426)
.L_4426:
        /*0004*/ 	.word	0x00000082


	//----- nvinfo : EIATTR_KPARAM_INFO
	.align		4
.L_4427:
        /*0008*/ 	.byte	0x04, 0x17
        /*000a*/ 	.short	(.L_4429 - .L_4428)
.L_4428:
        /*000c*/ 	.word	0x00000000
        /*0010*/ 	.short	0x0006
        /*0012*/ 	.short	0x0030
        /*0014*/ 	.byte	0x00, 0xf0, 0x21, 0x00


	//----- nvinfo : EIATTR_KPARAM_INFO
	.align		4
.L_4429:
        /*0018*/ 	.byte	0x04, 0x17
        /*001a*/ 	.short	(.L_4431 - .L_4430)
.L_4430:
        /*001c*/ 	.word	0x00000000
        /*0020*/ 	.short	0x0005
        /*0022*/ 	.short	0x0024
        /*0024*/ 	.byte	0x00, 0xf0, 0x31, 0x00


	//----- nvinfo : EIATTR_KPARAM_INFO
	.align		4
.L_4431:
        /*0028*/ 	.byte	0x04, 0x17
        /*002a*/ 	.short	(.L_4433 - .L_4432)
.L_4432:
        /*002c*/ 	.word	0x00000000
        /*0030*/ 	.short	0x0004
        /*0032*/ 	.short	0x0021
        /*0034*/ 	.byte	0x00, 0xf0, 0x05, 0x00


	//----- nvinfo : EIATTR_KPARAM_INFO
	.align		4
.L_4433:
        /*0038*/ 	.byte	0x04, 0x17
        /*003a*/ 	.short	(.L_4435 - .L_4434)
.L_4434:
        /*003c*/ 	.word	0x00000000
        /*0040*/ 	.short	0x0003
        /*0042*/ 	.short	0x0020
        /*0044*/ 	.byte	0x00, 0xf0, 0x05, 0x00


	//----- nvinfo : EIATTR_KPARAM_INFO
	.align		4
.L_4435:
        /*0048*/ 	.byte	0x04, 0x17
        /*004a*/ 	.short	(.L_4437 - .L_4436)
.L_4436:
        /*004c*/ 	.word	0x00000000
        /*0050*/ 	.short	0x0002
        /*0052*/ 	.short	0x0008
        /*0054*/ 	.byte	0x00, 0xf0, 0x61, 0x00


	//----- nvinfo : EIATTR_KPARAM_INFO
	.align		4
.L_4437:
        /*0058*/ 	.byte	0x04, 0x17
        /*005a*/ 	.short	(.L_4439 - .L_4438)
.L_4438:
        /*005c*/ 	.word	0x00000000
        /*0060*/ 	.short	0x0001
        /*0062*/ 	.short	0x0004
        /*0064*/ 	.byte	0x00, 0xf0, 0x05, 0x00


	//----- nvinfo : EIATTR_KPARAM_INFO
	.align		4
.L_4439:
        /*0068*/ 	.byte	0x04, 0x17
        /*006a*/ 	.short	(.L_4441 - .L_4440)
.L_4440:
        /*006c*/ 	.word	0x00000000
        /*0070*/ 	.short	0x0000
        /*0072*/ 	.short	0x0000
        /*0074*/ 	.byte	0x00, 0xf0, 0x11, 0x00


	//----- nvinfo : EIATTR_SPARSE_MMA_MASK
	.align		4
.L_4441:
        /*0078*/ 	.byte	0x03, 0x50
        /*007a*/ 	.short	0x0000


	//----- nvinfo : EIATTR_MAXREG_COUNT
	.align		4
        /*007c*/ 	.byte	0x03, 0x1b
        /*007e*/ 	.short	0x00ff


	//----- nvinfo : EIATTR_EXTERNS
	.align		4
        /*0080*/ 	.byte	0x04, 0x0f
        /*0082*/ 	.short	(.L_4443 - .L_4442)


	//   ....[0]....
	.align		4
.L_4442:
        /*0084*/ 	.word	index@(__assertfail)


	//----- nvinfo : EIATTR_MERCURY_ISA_VERSION
	.align		4
.L_4443:
        /*0088*/ 	.byte	0x03, 0x5f
        /*008a*/ 	.short	0x0101


	//----- nvinfo : EIATTR_VRC_CTA_INIT_COUNT
	.align		4
        /*008c*/ 	.byte	0x02, 0x4a
	.zero		1
	.zero		1


	//----- nvinfo : EIATTR_SYSCALL_OFFSETS
	.align		4
        /*0090*/ 	.byte	0x04, 0x46
        /*0092*/ 	.short	(.L_4445 - .L_4444)


	//   ....[0]....
.L_4444:
        /*0094*/ 	.word	0x00000e30


	//   ....[1]....
        /*0098*/ 	.word	0x00001c90


	//   ....[2]....
        /*009c*/ 	.word	0x00002c30


	//   ....[3]....
        /*00a0*/ 	.word	0x00003a90


	//   ....[4]....
        /*00a4*/ 	.word	0x00004980


	//   ....[5]....
        /*00a8*/ 	.word	0x000057e0


	//   ....[6]....
        /*00ac*/ 	.word	0x000066e0


	//   ....[7]....
        /*00b0*/ 	.word	0x00007550


	//   ....[8]....
        /*00b4*/ 	.word	0x000084a0


	//   ....[9]....
        /*00b8*/ 	.word	0x000091b0


	//   ....[10]....
        /*00bc*/ 	.word	0x0000a030


	//   ....[11]....
        /*00c0*/ 	.word	0x0000ae90


	//----- nvinfo : EIATTR_EXIT_INSTR_OFFSETS
	.align		4
.L_4445:
        /*00c4*/ 	.byte	0x04, 0x1c
        /*00c6*/ 	.short	(.L_4447 - .L_4446)


	//   ....[0]....
.L_4446:
        /*00c8*/ 	.word	0x0000a300


	//   ....[1]....
        /*00cc*/ 	.word	0x0000a430


	//   ....[2]....
        /*00d0*/ 	.word	0x0000a450


	//   ....[3]....
        /*00d4*/ 	.word	0x0000a4d0


	//   ....[4]....
        /*00d8*/ 	.word	0x0000a4f0


	//   ....[5]....
        /*00dc*/ 	.word	0x0000a510


	//   ....[6]....
        /*00e0*/ 	.word	0x0000a5a0


	//   ....[7]....
        /*00e4*/ 	.word	0x0000a5e0


	//   ....[8]....
        /*00e8*/ 	.word	0x0000a680


	//   ....[9]....
        /*00ec*/ 	.word	0x0000a6d0


	//   ....[10]....
        /*00f0*/ 	.word	0x0000a700


	//   ....[11]....
        /*00f4*/ 	.word	0x0000a7c0


	//   ....[12]....
        /*00f8*/ 	.word	0x0000a930


	//   ....[13]....
        /*00fc*/ 	.word	0x0000aaa0


	//   ....[14]....
        /*0100*/ 	.word	0x0000ac00


	//   ....[15]....
        /*0104*/ 	.word	0x0000ac20


	//   ....[16]....
        /*0108*/ 	.word	0x0000ac40


	//   ....[17]....
        /*010c*/ 	.word	0x0000acf0


	//   ....[18]....
        /*0110*/ 	.word	0x0000ad30


	//   ....[19]....
        /*0114*/ 	.word	0x0000aea0


	//   ....[20]....
        /*0118*/ 	.word	0x0000afb0


	//   ....[21]....
        /*011c*/ 	.word	0x0000b0f0


	//   ....[22]....
        /*0120*/ 	.word	0x0000b130


	//----- nvinfo : EIATTR_MAX_THREADS
	.align		4
.L_4447:
        /*0124*/ 	.byte	0x04, 0x05
        /*0126*/ 	.short	(.L_4449 - .L_4448)
.L_4448:
        /*0128*/ 	.word	0x00000080
        /*012c*/ 	.word	0x00000001
        /*0130*/ 	.word	0x00000001


	//----- nvinfo : EIATTR_CRS_STACK_SIZE
	.align		4
.L_4449:
        /*0134*/ 	.byte	0x04, 0x1e
        /*0136*/ 	.short	(.L_4451 - .L_4450)
.L_4450:
        /*0138*/ 	.word	0x00000000


	//----- nvinfo : EIATTR_CBANK_PARAM_SIZE
	.align		4
.L_4451:
        /*013c*/ 	.byte	0x03, 0x19
        /*013e*/ 	.short	0x0038


	//----- nvinfo : EIATTR_PARAM_CBANK
	.align		4
        /*0140*/ 	.byte	0x04, 0x0a
        /*0142*/ 	.short	(.L_4453 - .L_4452)
	.align		4
.L_4452:
        /*0144*/ 	.word	index@(.nv.constant0._ZN2at6native27unrolled_elementwise_kernelINS0_13BinaryFunctorIlllZZZNS0_21heaviside_kernel_cudaERNS_18TensorIteratorBaseEENKUlvE_clEvENKUlvE2_clEvEUlllE_EESt5arrayIPcLm3EELi4E23TrivialOffsetCalculatorILi2EjESC_ILi1EjENS0_6memory12LoadWithCastILi2EEENSF_13StoreWithCastILi1EEEEEviT_T0_T2_T3_T4_T5_)
        /*0148*/ 	.short	0x0380
        /*014a*/ 	.short	0x0038


	//----- nvinfo : EIATTR_SW_WAR
	.align		4
.L_4453:
        /*014c*/ 	.byte	0x04, 0x36
        /*014e*/ 	.short	(.L_4455 - .L_4454)
.L_4454:
        /*0150*/ 	.word	0x00000008
.L_4455:


//--------------------- .nv.info._ZN2at6native18elementwise_kernelILi128ELi2EZNS0_22gpu_kernel_impl_nocastINS0_13BinaryFunctorIlllZZZNS0_21heaviside_kernel_cudaERNS_18TensorIteratorBaseEENKUlvE_clEvENKUlvE2_clEvEUlllE_EEEEvS5_RKT_EUliE_EEviT1_ --------------------------
	.section	.nv.info._ZN2at6native18elementwise_kernelILi128ELi2EZNS0_22gpu_kernel_impl_nocastINS0_13BinaryFunctorIlllZZZNS0_21heaviside_kernel_cudaERNS_18TensorIteratorBaseEENKUlvE_clEvENKUlvE2_clEvEUlllE_EEEEvS5_RKT_EUliE_EEviT1_,"",@"SHT_CUDA_INFO"
	.sectionflags	@""
	.align	4


	//----- nvinfo : EIATTR_CUDA_API_VERSION
	.align		4
        /*0000*/ 	.byte	0x04, 0x37
        /*0002*/ 	.short	(.L_4457 - .L_4456)
.L_4456:
        /*0004*/ 	.word	0x00000082


	//----- nvinfo : EIATTR_KPARAM_INFO
	.align		4
.L_4457:
        /*0008*/ 	.byte	0x04, 0x17
        /*000a*/ 	.short	(.L_4459 - .L_4458)
.L_4458:
        /*000c*/ 	.word	0x00000000
        /*0010*/ 	.short	0x0001
        /*0012*/ 	.short	0x0008
        /*0014*/ 	.byte	0x00, 0xf0, 0x21, 0x0a


	//----- nvinfo : EIATTR_KPARAM_INFO
	.align		4
.L_4459:
        /*0018*/ 	.byte	0x04, 0x17
        /*001a*/ 	.short	(.L_4461 - .L_4460)
.L_4460:
        /*001c*/ 	.word	0x00000000
        /*0020*/ 	.short	0x0000
        /*0022*/ 	.short	0x0000
        /*0024*/ 	.byte	0x00, 0xf0, 0x11, 0x00


	//----- nvinfo : EIATTR_SPARSE_MMA_MASK
	.align		4
.L_4461:
        /*0028*/ 	.byte	0x03, 0x50
        /*002a*/ 	.short	0x0000


	//----- nvinfo : EIATTR_MAXREG_COUNT
	.align		4
        /*002c*/ 	.byte	0x03, 0x1b
        /*002e*/ 	.short	0x0080


	//----- nvinfo : EIATTR_MERCURY_ISA_VERSION
	.align		4
        /*0030*/ 	.byte	0x03, 0x5f
        /*0032*/ 	.short	0x0101


	//----- nvinfo : EIATTR_VRC_CTA_INIT_COUNT
	.align		4
        /*0034*/ 	.byte	0x02, 0x4a
	.zero		1
	.zero		1


	//----- nvinfo : EIATTR_EXIT_INSTR_OFFSETS
	.align		4
        /*0038*/ 	.byte	0x04, 0x1c
        /*003a*/ 	.short	(.L_4463 - .L_4462)


	//   ....[0]....
.L_4462:
        /*003c*/ 	.word	0x000001d0


	//   ....[1]....
        /*0040*/ 	.word	0x000002b0


	//   ....[2]....
        /*0044*/ 	.word	0x00001a40


	//   ....[3]....
        /*0048*/ 	.word	0x00003130


	//----- nvinfo : EIATTR_MAX_THREADS
	.align		4
.L_4463:
        /*004c*/ 	.byte	0x04, 0x05
        /*004e*/ 	.short	(.L_4465 - .L_4464)
.L_4464:
        /*0050*/ 	.word	0x00000080
        /*0054*/ 	.word	0x00000001
        /*0058*/ 	.word	0x00000001


	//----- nvinfo : EIATTR_CRS_STACK_SIZE
	.align		4
.L_4465:
        /*005c*/ 	.byte	0x04, 0x1e
        /*005e*/ 	.short	(.L_4467 - .L_4466)
.L_4466:
        /*0060*/ 	.word	0x00000000


	//----- nvinfo : EIATTR_CBANK_PARAM_SIZE
	.align		4
.L_4467:
        /*0064*/ 	.byte	0x03, 0x19
        /*0066*/ 	.short	0x0290


	//----- nvinfo : EIATTR_PARAM_CBANK
	.align		4
        /*0068*/ 	.byte	0x04, 0x0a
        /*006a*/ 	.short	(.L_4469 - .L_4468)
	.align		4
.L_4468:
        /*006c*/ 	.word	index@(.nv.constant0._ZN2at6native18elementwise_kernelILi128ELi2EZNS0_22gpu_kernel_impl_nocastINS0_13BinaryFunctorIlllZZZNS0_21heaviside_kernel_cudaERNS_18TensorIteratorBaseEENKUlvE_clEvENKUlvE2_clEvEUlllE_EEEEvS5_RKT_EUliE_EEviT1_)
        /*0070*/ 	.short	0x0380
        /*0072*/ 	.short	0x0290


	//----- nvinfo : EIATTR_SW_WAR
	.align		4
.L_4469:
        /*0074*/ 	.byte	0x04, 0x36
        /*0076*/ 	.short	(.L_4471 - .L_4470)
.L_4470:
        /*0078*/ 	.word	0x00000008
.L_4471:


//--------------------- .nv.info._ZN2at6native27unrolled_elementwise_kernelINS0_13BinaryFunctorIlllZZZNS0_21heaviside_kernel_cudaERNS_18TensorIteratorBaseEENKUlvE_clEvENKUlvE2_clEvEUlllE_EESt5arrayIPcLm3EELi4E23TrivialOffsetCalculatorILi2EjESC_ILi1EjENS0_6memory15LoadWithoutCastENSF_16StoreWithoutCastEEEviT_T0_T2_T3_T4_T5_ --------------------------
	.section	.nv.info._ZN2at6native27unrolled_elementwise_kernelINS0_13BinaryFunctorIlllZZZNS0_21heaviside_kernel_cudaERNS_18TensorIteratorBaseEENKUlvE_clEvENKUlvE2_clEvEUlllE_EESt5arrayIPcLm3EELi4E23TrivialOffsetCalculatorILi2EjESC_ILi1EjENS0_6memory15LoadWithoutCastENSF_16StoreWithoutCastEEEviT_T0_T2_T3_T4_T5_,"",@"SHT_CUDA_INFO"
	.sectionflags	@""
	.align	4


	//----- nvinfo : EIATTR_CUDA_API_VERSION
	.align		4
        /*0000*/ 	.byte	0x04, 0x37
        /*0002*/ 	.short	(.L_4473 - .L_4472)
.L_4472:
        /*0004*/ 	.word	0x00000082


	//----- nvinfo : EIATTR_KPARAM_INFO
	.align		4
.L_4473:
        /*0008*/ 	.byte	0x04, 0x17
        /*000a*/ 	.short	(.L_4475 - .L_4474)
.L_4474:
        /*000c*/ 	.word	0x00000000
        /*0010*/ 	.short	0x0006
        /*0012*/ 	.short	0x0023
        /*0014*/ 	.byte	0x00, 0xf0, 0x05, 0x00


	//----- nvinfo : EIATTR_KPARAM_INFO
	.align		4
.L_4475:
        /*0018*/ 	.byte	0x04, 0x17
        /*001a*/ 	.short	(.L_4477 - .L_4476)
.L_4476:
        /*001c*/ 	.word	0x00000000
        /*0020*/ 	.short	0x0005
        /*0022*/ 	.short	0x0022
        /*0024*/ 	.byte	0x00, 0xf0, 0x05, 0x00


	//----- nvinfo : EIATTR_KPARAM_INFO
	.align		4
.L_4477:
        /*0028*/ 	.byte	0x04, 0x17
        /*002a*/ 	.short	(.L_4479 - .L_4478)
.L_4478:
        /*002c*/ 	.word	0x00000000
        /*0030*/ 	.short	0x0004
        /*0032*/ 	.short	0x0021
        /*0034*/ 	.byte	0x00, 0xf0, 0x05, 0x00


	//----- nvinfo : EIATTR_KPARAM_INFO
	.align		4
.L_4479:
        /*0038*/ 	.byte	0x04, 0x17
        /*003a*/ 	.short	(.L_4481 - .L_4480)
.L_4480:
        /*003c*/ 	.word	0x00000000
        /*0040*/ 	.short	0x0003
        /*0042*/ 	.short	0x0020
        /*0044*/ 	.byte	0x00, 0xf0, 0x05, 0x00


	//----- nvinfo : EIATTR_KPARAM_INFO
	.align		4
.L_4481:
        /*0048*/ 	.byte	0x04, 0x17
        /*004a*/ 	.short	(.L_4483 - .L_4482)
.L_4482:
        /*004c*/ 	.word	0x00000000
        /*0050*/ 	.short	0x0002
        /*0052*/ 	.short	0x0008
        /*0054*/ 	.byte	0x00, 0xf0, 0x61, 0x00


	//----- nvinfo : EIATTR_KPARAM_INFO
	.align		4
.L_4483:
        /*0058*/ 	.byte	0x04, 0x17
        /*005a*/ 	.short	(.L_4485 - .L_4484)
.L_4484:
        /*005c*/ 	.word	0x00000000
        /*0060*/ 	.short	0x0001
        /*0062*/ 	.short	0x0004
        /*0064*/ 	.byte	0x00, 0xf0, 0x05, 0x00


	//----- nvinfo : EIATTR_KPARAM_INFO
	.align		4
.L_4485:
        /*0068*/ 	.byte	0x04, 0x17
        /*006a*/ 	.short	(.L_4487 - .L_4486)
.L_4486:
        /*006c*/ 	.word	0x00000000
        /*0070*/ 	.short	0x0000
        /*0072*/ 	.short	0x0000
        /*0074*/ 	.byte	0x00, 0xf0, 0x11, 0x00


	//----- nvinfo : EIATTR_SPARSE_MMA_MASK
	.align		4
.L_4487:
        /*0078*/ 	.byte	0x03, 0x50
        /*007a*/ 	.short	0x0000


	//----- nvinfo : EIATTR_MAXREG_COUNT
	.align		4
        /*007c*/ 	.byte	0x03, 0x1b
        /*007e*/ 	.short	0x00ff


	//----- nvinfo : EIATTR_MERCURY_ISA_VERSION
	.align		4
        /*0080*/ 	.byte	0x03, 0x5f
        /*0082*/ 	.short	0x0101


	//----- nvinfo : EIATTR_VRC_CTA_INIT_COUNT
	.align		4
        /*0084*/ 	.byte	0x02, 0x4a
	.zero		1
	.zero		1


	//----- nvinfo : EIATTR_EXIT_INSTR_OFFSETS
	.align		4
        /*0088*/ 	.byte	0x04, 0x1c
        /*008a*/ 	.short	(.L_4489 - .L_4488)


	//   ....[0]....
.L_4488:
        /*008c*/ 	.word	0x000006a0


	//   ....[1]....
        /*0090*/ 	.word	0x00000700


	//----- nvinfo : EIATTR_MAX_THREADS
	.align		4
.L_4489:
        /*0094*/ 	.byte	0x04, 0x05
        /*0096*/ 	.short	(.L_4491 - .L_4490)
.L_4490:
        /*0098*/ 	.word	0x00000080
        /*009c*/ 	.word	0x00000001
        /*00a0*/ 	.word	0x00000001


	//----- nvinfo : EIATTR_CRS_STACK_SIZE
	.align		4
.L_4491:
        /*00a4*/ 	.byte	0x04, 0x1e
        /*00a6*/ 	.short	(.L_4493 - .L_4492)
.L_4492:
        /*00a8*/ 	.word	0x00000000


	//----- nvinfo : EIATTR_CBANK_PARAM_SIZE
	.align		4
.L_4493:
        /*00ac*/ 	.byte	0x03, 0x19
        /*00ae*/ 	.short	0x0024


	//----- nvinfo : EIATTR_PARAM_CBANK
	.align		4
        /*00b0*/ 	.byte	0x04, 0x0a
        /*00b2*/ 	.short	(.L_4495 - .L_4494)
	.align		4
.L_4494:
        /*00b4*/ 	.word	index@(.nv.constant0._ZN2at6native27unrolled_elementwise_kernelINS0_13BinaryFunctorIlllZZZNS0_21heaviside_kernel_cudaERNS_18TensorIteratorBaseEENKUlvE_clEvENKUlvE2_clEvEUlllE_EESt5arrayIPcLm3EELi4E23TrivialOffsetCalculatorILi2EjESC_ILi1EjENS0_6memory15LoadWithoutCastENSF_16StoreWithoutCastEEEviT_T0_T2_T3_T4_T5_)
        /*00b8*/ 	.short	0x0380
        /*00ba*/ 	.short	0x0024


	//----- nvinfo : EIATTR_SW_WAR
	.align		4
.L_4495:
        /*00bc*/ 	.byte	0x04, 0x36
        /*00be*/ 	.short	(.L_4497 - .L_4496)
.L_4496:
        /*00c0*/ 	.word	0x00000008
.L_4497:


//--------------------- .nv.info._ZN2at6native29vectorized_elementwise_kernelILi2ENS0_13BinaryFunctorIlllZZZNS0_21heaviside_kernel_cudaERNS_18TensorIteratorBaseEENKUlvE_clEvENKUlvE2_clEvEUlllE_EESt5arrayIPcLm3EEEEviT0_T1_ --------------------------
	.section	.nv.info._ZN2at6native29vectorized_elementwise_kernelILi2ENS0_13BinaryFunctorIlllZZZNS0_21heaviside_kernel_cudaERNS_18TensorIteratorBaseEENKUlvE_clEvENKUlvE2_clEvEUlllE_EESt5arrayIPcLm3EEEEviT0_T1_,"",@"SHT_CUDA_INFO"
	.sectionflags	@""
	.align	4


	//----- nvinfo : EIATTR_CUDA_API_VERSION
	.align		4
        /*0000*/ 	.byte	0x04, 0x37
        /*0002*/ 	.short	(.L_4499 - .L_4498)
.L_4498:
        /*0004*/ 	.word	0x00000082


	//----- nvinfo : EIATTR_KPARAM_INFO
	.align		4
.L_4499:
        /*0008*/ 	.byte	0x04, 0x17
        /*000a*/ 	.short	(.L_4501 - .L_4500)
.L_4500:
        /*000c*/ 	.word	0x00000000
        /*0010*/ 	.short	0x0002
        /*0012*/ 	.short	0x0008
        /*0014*/ 	.byte	0x00, 0xf0, 0x61, 0x00


	//----- nvinfo : EIATTR_KPARAM_INFO
	.align		4
.L_4501:
        /*0018*/ 	.byte	0x04, 0x17
        /*001a*/ 	.short	(.L_4503 - .L_4502)
.L_4502:
        /*001c*/ 	.word	0x00000000
        /*0020*/ 	.short	0x0001
        /*0022*/ 	.short	0x0004
        /*0024*/ 	.byte	0x00, 0xf0, 0x05, 0x00


	//----- nvinfo : EIATTR_KPARAM_INFO
	.align		4
.L_4503:
        /*0028*/ 	.byte	0x04, 0x17
        /*002a*/ 	.short	(.L_4505 - .L_4504)
.L_4504:
        /*002c*/ 	.word	0x00000000
        /*0030*/ 	.short	0x0000
        /*0032*/ 	.short	0x0000
        /*0034*/ 	.byte	0x00, 0xf0, 0x11, 0x00


	//----- nvinfo : EIATTR_SPARSE_MMA_MASK
	.align		4
.L_4505:
        /*0038*/ 	.byte	0x03, 0x50
        /*003a*/ 	.short	0x0000


	//----- nvinfo : EIATTR_MAXREG_COUNT
	.align		4
        /*003c*/ 	.byte	0x03, 0x1b
        /*003e*/ 	.short	0x00ff


	//----- nvinfo : EIATTR_MERCURY_ISA_VERSION
	.align		4
        /*0040*/ 	.byte	0x03, 0x5f
        /*0042*/ 	.short	0x0101


	//----- nvinfo : EIATTR_VRC_CTA_INIT_COUNT
	.align		4
        /*0044*/ 	.byte	0x02, 0x4a
	.zero		1
	.zero		1


	//----- nvinfo : EIATTR_EXIT_INSTR_OFFSETS
	.align		4
        /*0048*/ 	.byte	0x04, 0x1c
        /*004a*/ 	.short	(.L_4507 - .L_4506)


	//   ....[0]....
.L_4506:
        /*004c*/ 	.word	0x00000d10


	//   ....[1]....
        /*0050*/ 	.word	0x00000d70


	//   ....[2]....
        /*0054*/ 	.word	0x00001340


	//----- nvinfo : EIATTR_MAX_THREADS
	.align		4
.L_4507:
        /*0058*/ 	.byte	0x04, 0x05
        /*005a*/ 	.short	(.L_4509 - .L_4508)
.L_4508:
        /*005c*/ 	.word	0x00000080
        /*0060*/ 	.word	0x00000001
        /*0064*/ 	.word	0x00000001


	//----- nvinfo : EIATTR_CRS_STACK_SIZE
	.align		4
.L_4509:
        /*0068*/ 	.byte	0x04, 0x1e
        /*006a*/ 	.short	(.L_4511 - .L_4510)
.L_4510:
        /*006c*/ 	.word	0x00000000


	//----- nvinfo : EIATTR_CBANK_PARAM_SIZE
	.align		4
.L_4511:
        /*0070*/ 	.byte	0x03, 0x19
        /*0072*/ 	.short	0x0020


	//----- nvinfo : EIATTR_PARAM_CBANK
	.align		4
        /*0074*/ 	.byte	0x04, 0x0a
        /*0076*/ 	.short	(.L_4513 - .L_4512)
	.align		4
.L_4512:
        /*0078*/ 	.word	index@(.nv.constant0._ZN2at6native29vectorized_elementwise_kernelILi2ENS0_13BinaryFunctorIlllZZZNS0_21heaviside_kernel_cudaERNS_18TensorIteratorBaseEENKUlvE_clEvENKUlvE2_clEvEUlllE_EESt5arrayIPcLm3EEEEviT0_T1_)
        /*007c*/ 	.short	0x0380
        /*007e*/ 	.short	0x0020


	//----- nvinfo : EIATTR_SW_WAR
	.align		4
.L_4513:
        /*0080*/ 	.byte	0x04, 0x36
        /*0082*/ 	.short	(.L_4515 - .L_4514)
.L_4514:
        /*0084*/ 	.word	0x00000008
.L_4515:


//--------------------- .nv.info._ZN2at6native29vectorized_elementwise_kernelILi4ENS0_13BinaryFunctorIlllZZZNS0_21heaviside_kernel_cudaERNS_18TensorIteratorBaseEENKUlvE_clEvENKUlvE2_clEvEUlllE_EESt5arrayIPcLm3EEEEviT0_T1_ --------------------------
	.section	.nv.info._ZN2at6native29vectorized_elementwise_kernelILi4ENS0_13BinaryFunctorIlllZZZNS0_21heaviside_kernel_cudaERNS_18TensorIteratorBaseEENKUlvE_clEvENKUlvE2_clEvEUlllE_EESt5arrayIPcLm3EEEEviT0_T1_,"",@"SHT_CUDA_INFO"
	.sectionflags	@""
	.align	4


	//----- nvinfo : EIATTR_CUDA_API_VERSION
	.align		4
        /*0000*/ 	.byte	0x04, 0x37
        /*0002*/ 	.short	(.L_4517 - .L_4516)
.L_4516:
        /*0004*/ 	.word	0x00000082


	//----- nvinfo : EIATTR_KPARAM_INFO
	.align		4
.L_4517:
        /*0008*/ 	.byte	0x04, 0x17
        /*000a*/ 	.short	(.L_4519 - .L_4518)
.L_4518:
        /*000c*/ 	.word	0x00000000
        /*0010*/ 	.short	0x0002
        /*0012*/ 	.short	0x0008
        /*0014*/ 	.byte	0x00, 0xf0, 0x61, 0x00


	//----- nvinfo : EIATTR_KPARAM_INFO
	.align		4
.L_4519:
        /*0018*/ 	.byte	0x04, 0x17
        /*001a*/ 	.short	(.L_4521 - .L_4520)
.L_4520:
        /*001c*/ 	.word	0x00000000
        /*0020*/ 	.short	0x0001
        /*0022*/ 	.short	0x0004
        /*0024*/ 	.byte	0x00, 0xf0, 0x05, 0x00


	//----- nvinfo : EIATTR_KPARAM_INFO
	.align		4
.L_4521:
        /*0028*/ 	.byte	0x04, 0x17
        /*002a*/ 	.short	(.L_4523 - .L_4522)
.L_4522:
        /*002c*/ 	.word	0x00000000
        /*0030*/ 	.short	0x0000
        /*0032*/ 	.short	0x0000
        /*0034*/ 	.byte	0x00, 0xf0, 0x11, 0x00


	//----- nvinfo : EIATTR_SPARSE_MMA_MASK
	.align		4
.L_4523:
        /*0038*/ 	.byte	0x03, 0x50
        /*003a*/ 	.short	0x0000


	//----- nvinfo : EIATTR_MAXREG_COUNT
	.align		4
        /*003c*/ 	.byte	0x03, 0x1b
        /*003e*/ 	.short	0x00ff


	//----- nvinfo : EIATTR_MERCURY_ISA_VERSION
	.align		4
        /*0040*/ 	.byte	0x03, 0x5f
        /*0042*/ 	.short	0x0101


	//----- nvinfo : EIATTR_VRC_CTA_INIT_COUNT
	.align		4
        /*0044*/ 	.byte	0x02, 0x4a
	.zero		1
	.zero		1


	//----- nvinfo : EIATTR_EXIT_INSTR_OFFSETS
	.align		4
        /*0048*/ 	.byte	0x04, 0x1c
        /*004a*/ 	.short	(.L_4525 - .L_4524)


	//   ....[0]....
.L_4524:
        /*004c*/ 	.word	0x00000d10


	//   ....[1]....
        /*0050*/ 	.word	0x00000d70


	//   ....[2]....
        /*0054*/ 	.word	0x00001280


	//----- nvinfo : EIATTR_MAX_THREADS
	.align		4
.L_4525:
        /*0058*/ 	.byte	0x04, 0x05
        /*005a*/ 	.short	(.L_4527 - .L_4526)
.L_4526:
        /*005c*/ 	.word	0x00000080
        /*0060*/ 	.word	0x00000001
        /*0064*/ 	.word	0x00000001


	//----- nvinfo : EIATTR_CRS_STACK_SIZE
	.align		4
.L_4527:
        /*0068*/ 	.byte	0x04, 0x1e
        /*006a*/ 	.short	(.L_4529 - .L_4528)
.L_4528:
        /*006c*/ 	.word	0x00000000


	//----- nvinfo : EIATTR_CBANK_PARAM_SIZE
	.align		4
.L_4529:
        /*0070*/ 	.byte	0x03, 0x19
        /*0072*/ 	.short	0x0020


	//----- nvinfo : EIATTR_PARAM_CBANK
	.align		4
        /*0074*/ 	.byte	0x04, 0x0a
        /*0076*/ 	.short	(.L_4531 - .L_4530)
	.align		4
.L_4530:
        /*0078*/ 	.word	index@(.nv.constant0._ZN2at6native29vectorized_elementwise_kernelILi4ENS0_13BinaryFunctorIlllZZZNS0_21heaviside_kernel_cudaERNS_18TensorIteratorBaseEENKUlvE_clEvENKUlvE2_clEvEUlllE_EESt5arrayIPcLm3EEEEviT0_T1_)
        /*007c*/ 	.short	0x0380
        /*007e*/ 	.short	0x0020


	//----- nvinfo : EIATTR_SW_WAR
	.align		4
.L_4531:
        /*0080*/ 	.byte	0x04, 0x36
        /*0082*/ 	.short	(.L_4533 - .L_4532)
.L_4532:
        /*0084*/ 	.word	0x00000008
.L_4533:


//--------------------- .nv.info._ZN2at6native29vectorized_elementwise_kernelILi8ENS0_13BinaryFunctorIlllZZZNS0_21heaviside_kernel_cudaERNS_18TensorIteratorBaseEENKUlvE_clEvENKUlvE2_clEvEUlllE_EESt5arrayIPcLm3EEEEviT0_T1_ --------------------------
	.section	.nv.info._ZN2at6native29vectorized_elementwise_kernelILi8ENS0_13BinaryFunctorIlllZZZNS0_21heaviside_kernel_cudaERNS_18TensorIteratorBaseEENKUlvE_clEvENKUlvE2_clEvEUlllE_EESt5arrayIPcLm3EEEEviT0_T1_,"",@"SHT_CUDA_INFO"
	.sectionflags	@""
	.align	4


	//----- nvinfo : EIATTR_CUDA_API_VERSION
	.align		4
        /*0000*/ 	.byte	0x04, 0x37
        /*0002*/ 	.short	(.L_4535 - .L_4534)
.L_4534:
        /*0004*/ 	.word	0x00000082


	//----- nvinfo : EIATTR_KPARAM_INFO
	.align		4
.L_4535:
        /*0008*/ 	.byte	0x04, 0x17
        /*000a*/ 	.short	(.L_4537 - .L_4536)
.L_4536:
        /*000c*/ 	.word	0x00000000
        /*0010*/ 	.short	0x0002
        /*0012*/ 	.short	0x0008
        /*0014*/ 	.byte	0x00, 0xf0, 0x61, 0x00


	//----- nvinfo : EIATTR_KPARAM_INFO
	.align		4
.L_4537:
        /*0018*/ 	.byte	0x04, 0x17
        /*001a*/ 	.short	(.L_4539 - .L_4538)
.L_4538:
        /*001c*/ 	.word	0x00000000
        /*0020*/ 	.short	0x0001
        /*0022*/ 	.short	0x0004
        /*0024*/ 	.byte	0x00, 0xf0, 0x05, 0x00


	//----- nvinfo : EIATTR_KPARAM_INFO
	.align		4
.L_4539:
        /*0028*/ 	.byte	0x04, 0x17
        /*002a*/ 	.short	(.L_4541 - .L_4540)
.L_4540:
        /*002c*/ 	.word	0x00000000
        /*0030*/ 	.short	0x0000
        /*0032*/ 	.short	0x0000
        /*0034*/ 	.byte	0x00, 0xf0, 0x11, 0x00


	//----- nvinfo : EIATTR_SPARSE_MMA_MASK
	.align		4
.L_4541:
        /*0038*/ 	.byte	0x03, 0x50
        /*003a*/ 	.short	0x0000


	//----- nvinfo : EIATTR_MAXREG_COUNT
	.align		4
        /*003c*/ 	.byte	0x03, 0x1b
        /*003e*/ 	.short	0x00ff


	//----- nvinfo : EIATTR_MERCURY_ISA_VERSION
	.align		4
        /*0040*/ 	.byte	0x03, 0x5f
        /*0042*/ 	.short	0x0101


	//----- nvinfo : EIATTR_VRC_CTA_INIT_COUNT
	.align		4
        /*0044*/ 	.byte	0x02, 0x4a
	.zero		1
	.zero		1


	//----- nvinfo : EIATTR_EXIT_INSTR_OFFSETS
	.align		4
        /*0048*/ 	.byte	0x04, 0x1c
        /*004a*/ 	.short	(.L_4543 - .L_4542)


	//   ....[0]....
.L_4542:
        /*004c*/ 	.word	0x00000010


	//----- nvinfo : EIATTR_MAX_THREADS
	.align		4
.L_4543:
        /*0050*/ 	.byte	0x04, 0x05
        /*0052*/ 	.short	(.L_4545 - .L_4544)
.L_4544:
        /*0054*/ 	.word	0x00000080
        /*0058*/ 	.word	0x00000001
        /*005c*/ 	.word	0x00000001


	//----- nvinfo : EIATTR_CBANK_PARAM_SIZE
	.align		4
.L_4545:
        /*0060*/ 	.byte	0x03, 0x19
        /*0062*/ 	.short	0x0020


	//----- nvinfo : EIATTR_PARAM_CBANK
	.align		4
        /*0064*/ 	.byte	0x04, 0x0a
        /*0066*/ 	.short	(.L_4547 - .L_4546)
	.align		4
.L_4546:
        /*0068*/ 	.word	index@(.nv.constant0._ZN2at6native29vectorized_elementwise_kernelILi8ENS0_13BinaryFunctorIlllZZZNS0_21heaviside_kernel_cudaERNS_18TensorIteratorBaseEENKUlvE_clEvENKUlvE2_clEvEUlllE_EESt5arrayIPcLm3EEEEviT0_T1_)
        /*006c*/ 	.short	0x0380
        /*006e*/ 	.short	0x0020


	//----- nvinfo : EIATTR_SW_WAR
	.align		4
.L_4547:
        /*0070*/ 	.byte	0x04, 0x36
        /*0072*/ 	.short	(.L_4549 - .L_4548)
.L_4548:
        /*0074*/ 	.word	0x00000008
.L_4549:


//--------------------- .nv.info._ZN2at6native18elementwise_kernelILi128ELi4EZNS0_15gpu_kernel_implINS0_13BUnaryFunctorIlllZZZNS0_21heaviside_kernel_cudaERNS_18TensorIteratorBaseEENKUlvE_clEvENKUlvE2_clEvEUlllE_EEEEvS5_RKT_EUliE_EEviT1_ --------------------------
	.section	.nv.info._ZN2at6native18elementwise_kernelILi128ELi4EZNS0_15gpu_kernel_implINS0_13BUnaryFunctorIlllZZZNS0_21heaviside_kernel_cudaERNS_18TensorIteratorBaseEENKUlvE_clEvENKUlvE2_clEvEUlllE_EEEEvS5_RKT_EUliE_EEviT1_,"",@"SHT_CUDA_INFO"
	.sectionflags	@""
	.align	4


	//----- nvinfo : EIATTR_CUDA_API_VERSION
	.align		4
        /*0000*/ 	.byte	0x04, 0x37
        /*0002*/ 	.short	(.L_4551 - .L_4550)
.L_4550:
        /*0004*/ 	.word	0x00000082


	//----- nvinfo : EIATTR_KPARAM_INFO
	.align		4
.L_4551:
        /*0008*/ 	.byte	0x04, 0x17
        /*000a*/ 	.short	(.L_4553 - .L_4552)
.L_4552:
        /*000c*/ 	.word	0x00000000
        /*0010*/ 	.short	0x0001
        /*0012*/ 	.short	0x0008
        /*0014*/ 	.byte	0x00, 0xf0, 0xa1, 0x08


	//----- nvinfo : EIATTR_KPARAM_INFO
	.align		4
.L_4553:
        /*0018*/ 	.byte	0x04, 0x17
        /*001a*/ 	.short	(.L_4555 - .L_4554)
.L_4554:
        /*001c*/ 	.word	0x00000000
        /*0020*/ 	.short	0x0000
        /*0022*/ 	.short	0x0000
        /*0024*/ 	.byte	0x00, 0xf0, 0x11, 0x00


	//----- nvinfo : EIATTR_SPARSE_MMA_MASK
	.align		4
.L_4555:
        /*0028*/ 	.byte	0x03, 0x50
        /*002a*/ 	.short	0x0000


	//----- nvinfo : EIATTR_MAXREG_COUNT
	.align		4
        /*002c*/ 	.byte	0x03, 0x1b
        /*002e*/ 	.short	0x0080


	//----- nvinfo : EIATTR_EXTERNS
	.align		4
        /*0030*/ 	.byte	0x04, 0x0f
        /*0032*/ 	.short	(.L_4557 - .L_4556)


	//   ....[0]....
	.align		4
.L_4556:
        /*0034*/ 	.word	index@(__assertfail)


	//----- nvinfo : EIATTR_MERCURY_ISA_VERSION
	.align		4
.L_4557:
        /*0038*/ 	.byte	0x03, 0x5f
        /*003a*/ 	.short	0x0101


	//----- nvinfo : EIATTR_VRC_CTA_INIT_COUNT
	.align		4
        /*003c*/ 	.byte	0x02, 0x4a
	.zero		1
	.zero		1


	//----- nvinfo : EIATTR_SYSCALL_OFFSETS
	.align		4
        /*0040*/ 	.byte	0x04, 0x46
        /*0042*/ 	.short	(.L_4559 - .L_4558)


	//   ....[0]....
.L_4558:
        /*0044*/ 	.word	0x00002110


	//   ....[1]....
        /*0048*/ 	.word	0x00002f70


	//   ....[2]....
        /*004c*/ 	.word	0x000051f0


	//   ....[3]....
        /*0050*/ 	.word	0x00005e50


	//   ....[4]....
        /*0054*/ 	.word	0x00008210


	//   ....[5]....
        /*0058*/ 	.word	0x00008e70


	//   ....[6]....
        /*005c*/ 	.word	0x0000b240


	//   ....[7]....
        /*0060*/ 	.word	0x0000be70


	//----- nvinfo : EIATTR_EXIT_INSTR_OFFSETS
	.align		4
.L_4559:
        /*0064*/ 	.byte	0x04, 0x1c
        /*0066*/ 	.short	(.L_4561 - .L_4560)


	//   ....[0]....
.L_4560:
        /*0068*/ 	.word	0x00009150


	//   ....[1]....
        /*006c*/ 	.word	0x0000b400


	//   ....[2]....
        /*0070*/ 	.word	0x0000b420


	//   ....[3]....
        /*0074*/ 	.word	0x0000b4a0


	//   ....[4]....
        /*0078*/ 	.word	0x0000b4c0


	//   ....[5]....
        /*007c*/ 	.word	0x0000b4e0


	//   ....[6]....
        /*0080*/ 	.word	0x0000b570


	//   ....[7]....
        /*0084*/ 	.word	0x0000b5b0


	//   ....[8]....
        /*0088*/ 	.word	0x0000b650


	//   ....[9]....
        /*008c*/ 	.word	0x0000b6a0


	//   ....[10]....
        /*0090*/ 	.word	0x0000b6d0


	//   ....[11]....
        /*0094*/ 	.word	0x0000b790


	//   ....[12]....
        /*0098*/ 	.word	0x0000b900


	//   ....[13]....
        /*009c*/ 	.word	0x0000ba70


	//   ....[14]....
        /*00a0*/ 	.word	0x0000bbe0


	//   ....[15]....
        /*00a4*/ 	.word	0x0000bc00


	//   ....[16]....
        /*00a8*/ 	.word	0x0000bc20


	//   ....[17]....
        /*00ac*/ 	.word	0x0000bcd0


	//   ....[18]....
        /*00b0*/ 	.word	0x0000bd10


	//   ....[19]....
        /*00b4*/ 	.word	0x0000be80


	//   ....[20]....
        /*00b8*/ 	.word	0x0000bf90


	//   ....[21]....
        /*00bc*/ 	.word	0x0000c0d0


	//   ....[22]....
        /*00c0*/ 	.word	0x0000c110


	//----- nvinfo : EIATTR_MAX_THREADS
	.align		4
.L_4561:
        /*00c4*/ 	.byte	0x04, 0x05
        /*00c6*/ 	.short	(.L_4563 - .L_4562)
.L_4562:
        /*00c8*/ 	.word	0x00000080
        /*00cc*/ 	.word	0x00000001
        /*00d0*/ 	.word	0x00000001


	//----- nvinfo : EIATTR_CRS_STACK_SIZE
	.align		4
.L_4563:
        /*00d4*/ 	.byte	0x04, 0x1e
        /*00d6*/ 	.short	(.L_4565 - .L_4564)
.L_4564:
        /*00d8*/ 	.word	0x00000000


	//----- nvinfo : EIATTR_CBANK_PARAM_SIZE
	.align		4
.L_4565:
        /*00dc*/ 	.byte	0x03, 0x19
        /*00de*/ 	.short	0x0230


	//----- nvinfo : EIATTR_PARAM_CBANK
	.align		4
        /*00e0*/ 	.byte	0x04, 0x0a
        /*00e2*/ 	.short	(.L_4567 - .L_4566)
	.align		4
.L_4566:
        /*00e4*/ 	.word	index@(.nv.constant0._ZN2at6native18elementwise_kernelILi128ELi4EZNS0_15gpu_kernel_implINS0_13BUnaryFunctorIlllZZZNS0_21heaviside_kernel_cudaERNS_18TensorIteratorBaseEENKUlvE_clEvENKUlvE2_clEvEUlllE_EEEEvS5_RKT_EUliE_EEviT1_)
        /*00e8*/ 	.short	0x0380
        /*00ea*/ 	.short	0x0230


	//----- nvinfo : EIATTR_SW_WAR
	.align		4
.L_4567:
        /*00ec*/ 	.byte	0x04, 0x36
        /*00ee*/ 	.short	(.L_4569 - .L_4568)
.L_4568:
        /*00f0*/ 	.word	0x00000008
.L_4569:


//--------------------- .nv.info._ZN2at6native27unrolled_elementwise_kernelINS0_13BUnaryFunctorIlllZZZNS0_21heaviside_kernel_cudaERNS_18TensorIteratorBaseEENKUlvE_clEvENKUlvE2_clEvEUlllE_EESt5arrayIPcLm2EELi4E23TrivialOffsetCalculatorILi1EjESD_NS0_6memory12LoadWithCastILi1EEENSE_13StoreWithCastILi1EEEEEviT_T0_T2_T3_T4_T5_ --------------------------
	.section	.nv.info._ZN2at6native27unrolled_elementwise_kernelINS0_13BUnaryFunctorIlllZZZNS0_21heaviside_kernel_cudaERNS_18TensorIteratorBaseEENKUlvE_clEvENKUlvE2_clEvEUlllE_EESt5arrayIPcLm2EELi4E23TrivialOffsetCalculatorILi1EjESD_NS0_6memory12LoadWithCastILi1EEENSE_13StoreWithCastILi1EEEEEviT_T0_T2_T3_T4_T5_,"",@"SHT_CUDA_INFO"
	.sectionflags	@""
	.align	4


	//----- nvinfo : EIATTR_CUDA_API_VERSION
	.align		4
        /*0000*/ 	.byte	0x04, 0x37
        /*0002*/ 	.short	(.L_4571 - .L_4570)
.L_4570:
        /*0004*/ 	.word	0x00000082


	//----- nvinfo : EIATTR_KPARAM_INFO
	.align		4
.L_4571:
        /*0008*/ 	.byte	0x04, 0x17
        /*000a*/ 	.short	(.L_4573 - .L_4572)
.L_4572:
        /*000c*/ 	.word	0x00000000
        /*0010*/ 	.short	0x0006
        /*0012*/ 	.short	0x0034
        /*0014*/ 	.byte	0x00, 0xf0, 0x21, 0x00


	//----- nvinfo : EIATTR_KPARAM_INFO
	.align		4
.L_4573:
        /*0018*/ 	.byte	0x04, 0x17
        /*001a*/ 	.short	(.L_4575 - .L_4574)
.L_4574:
        /*001c*/ 	.word	0x00000000
        /*0020*/ 	.short	0x0005
        /*0022*/ 	.short	0x002c
        /*0024*/ 	.byte	0x00, 0xf0, 0x21, 0x00


	//----- nvinfo : EIATTR_KPARAM_INFO
	.align		4
.L_4575:
        /*0028*/ 	.byte	0x04, 0x17
        /*002a*/ 	.short	(.L_4577 - .L_4576)
.L_4576:
        /*002c*/ 	.word	0x00000000
        /*0030*/ 	.short	0x0004
        /*0032*/ 	.short	0x0029
        /*0034*/ 	.byte	0x00, 0xf0, 0x05, 0x00


	//----- nvinfo : EIATTR_KPARAM_INFO
	.align		4
.L_4577:
        /*0038*/ 	.byte	0x04, 0x17
        /*003a*/ 	.short	(.L_4579 - .L_4578)
.L_4578:
        /*003c*/ 	.word	0x00000000
        /*0040*/ 	.short	0x0003
        /*0042*/ 	.short	0x0028
        /*0044*/ 	.byte	0x00, 0xf0, 0x05, 0x00


	//----- nvinfo : EIATTR_KPARAM_INFO
	.align		4
.L_4579:
        /*0048*/ 	.byte	0x04, 0x17
        /*004a*/ 	.short	(.L_4581 - .L_4580)
.L_4580:
        /*004c*/ 	.word	0x00000000
        /*0050*/ 	.short	0x0002
        /*0052*/ 	.short	0x0018
        /*0054*/ 	.byte	0x00, 0xf0, 0x41, 0x00


	//----- nvinfo : EIATTR_KPARAM_INFO
	.align		4
.L_4581:
        /*0058*/ 	.byte	0x04, 0x17
        /*005a*/ 	.short	(.L_4583 - .L_4582)
.L_4582:
        /*005c*/ 	.word	0x00000000
        /*0060*/ 	.short	0x0001
        /*0062*/ 	.short	0x0008
        /*0064*/ 	.byte	0x00, 0xf0, 0x41, 0x00


	//----- nvinfo : EIATTR_KPARAM_INFO
	.align		4
.L_4583:
        /*0068*/ 	.byte	0x04, 0x17
        /*006a*/ 	.short	(.L_4585 - .L_4584)
.L_4584:
        /*006c*/ 	.word	0x00000000
        /*0070*/ 	.short	0x0000
        /*0072*/ 	.short	0x0000
        /*0074*/ 	.byte	0x00, 0xf0, 0x11, 0x00


	//----- nvinfo : EIATTR_SPARSE_MMA_MASK
	.align		4
.L_4585:
        /*0078*/ 	.byte	0x03, 0x50
        /*007a*/ 	.short	0x0000


	//----- nvinfo : EIATTR_MAXREG_COUNT
	.align		4
        /*007c*/ 	.byte	0x03, 0x1b
        /*007e*/ 	.short	0x00ff


	//----- nvinfo : EIATTR_EXTERNS
	.align		4
        /*0080*/ 	.byte	0x04, 0x0f
        /*0082*/ 	.short	(.L_4587 - .L_4586)


	//   ....[0]....
	.align		4
.L_4586:
        /*0084*/ 	.word	index@(__assertfail)


	//----- nvinfo : EIATTR_MERCURY_ISA_VERSION
	.align		4
.L_4587:
        /*0088*/ 	.byte	0x03, 0x5f
        /*008a*/ 	.short	0x0101


	//----- nvinfo : EIATTR_VRC_CTA_INIT_COUNT
	.align		4
        /*008c*/ 	.byte	0x02, 0x4a
	.zero		1
	.zero		1


	//----- nvinfo : EIATTR_SYSCALL_OFFSETS
	.align		4
        /*0090*/ 	.byte	0x04, 0x46
        /*0092*/ 	.short	(.L_4589 - .L_4588)


	//   ....[0]....
.L_4588:
        /*0094*/ 	.word	0x00000e10


	//   ....[1]....
        /*0098*/ 	.word	0x00001d90


	//   ....[2]....
        /*009c*/ 	.word	0x00002c60


	//   ....[3]....
        /*00a0*/ 	.word	0x00003b30


	//   ....[4]....
        /*00a4*/ 	.word	0x00004b20


	//   ....[5]....
        /*00a8*/ 	.word	0x00005840


	//   ....[6]....
        /*00ac*/ 	.word	0x000066d0


	//   ....[7]....
        /*00b0*/ 	.word	0x00007540


	//----- nvinfo : EIATTR_EXIT_INSTR_OFFSETS
	.align		4
.L_4589:
        /*00b4*/ 	.byte	0x04, 0x1c
        /*00b6*/ 	.short	(.L_4591 - .L_4590)


	//   ....[0]....
.L_4590:
        /*00b8*/ 	.word	0x000069a0


	//   ....[1]....
        /*00bc*/ 	.word	0x00006ae0


	//   ....[2]....
        /*00c0*/ 	.word	0x00006b00


	//   ....[3]....
        /*00c4*/ 	.word	0x00006b80


	//   ....[4]....
        /*00c8*/ 	.word	0x00006ba0


	//   ....[5]....
        /*00cc*/ 	.word	0x00006bc0


	//   ....[6]....
        /*00d0*/ 	.word	0x00006c50


	//   ....[7]....
        /*00d4*/ 	.word	0x00006c90


	//   ....[8]....
        /*00d8*/ 	.word	0x00006d30


	//   ....[9]....
        /*00dc*/ 	.word	0x00006d80


	//   ....[10]....
        /*00e0*/ 	.word	0x00006db0


	//   ....[11]....
        /*00e4*/ 	.word	0x00006e70


	//   ....[12]....
        /*00e8*/ 	.word	0x00006fe0


	//   ....[13]....
        /*00ec*/ 	.word	0x00007150


	//   ....[14]....
        /*00f0*/ 	.word	0x000072b0


	//   ....[15]....
        /*00f4*/ 	.word	0x000072d0


	//   ....[16]....
        /*00f8*/ 	.word	0x000072f0


	//   ....[17]....
        /*00fc*/ 	.word	0x000073a0


	//   ....[18]....
        /*0100*/ 	.word	0x000073e0


	//   ....[19]....
        /*0104*/ 	.word	0x00007550


	//   ....[20]....
        /*0108*/ 	.word	0x00007660


	//   ....[21]....
        /*010c*/ 	.word	0x000077a0


	//   ....[22]....
        /*0110*/ 	.word	0x000077e0


	//----- nvinfo : EIATTR_MAX_THREADS
	.align		4
.L_4591:
        /*0114*/ 	.byte	0x04, 0x05
        /*0116*/ 	.short	(.L_4593 - .L_4592)
.L_4592:
        /*0118*/ 	.word	0x00000080
        /*011c*/ 	.word	0x00000001
        /*0120*/ 	.word	0x00000001


	//----- nvinfo : EIATTR_CRS_STACK_SIZE
	.align		4
.L_4593:
        /*0124*/ 	.byte	0x04, 0x1e
        /*0126*/ 	.short	(.L_4595 - .L_4594)
.L_4594:
        /*0128*/ 	.word	0x00000000


	//----- nvinfo : EIATTR_CBANK_PARAM_SIZE
	.align		4
.L_4595:
        /*012c*/ 	.byte	0x03, 0x19
        /*012e*/ 	.short	0x003c


	//----- nvinfo : EIATTR_PARAM_CBANK
	.align		4
        /*0130*/ 	.byte	0x04, 0x0a
        /*0132*/ 	.short	(.L_4597 - .L_4596)
	.align		4
.L_4596:
        /*0134*/ 	.word	index@(.nv.constant0._ZN2at6native27unrolled_elementwise_kernelINS0_13BUnaryFunctorIlllZZZNS0_21heaviside_kernel_cudaERNS_18TensorIteratorBaseEENKUlvE_clEvENKUlvE2_clEvEUlllE_EESt5arrayIPcLm2EELi4E23TrivialOffsetCalculatorILi1EjESD_NS0_6memory12LoadWithCastILi1EEENSE_13StoreWithCastILi1EEEEEviT_T0_T2_T3_T4_T5_)
        /*0138*/ 	.short	0x0380
        /*013a*/ 	.short	0x003c


	//----- nvinfo : EIATTR_SW_WAR
	.align		4
.L_4597:
        /*013c*/ 	.byte	0x04, 0x36
        /*013e*/ 	.short	(.L_4599 - .L_4598)
.L_4598:
        /*0140*/ 	.word	0x00000008
.L_4599:


//--------------------- .nv.info._ZN2at6native18elementwise_kernelILi128ELi2EZNS0_22gpu_kernel_impl_nocastINS0_13BUnaryFunctorIlllZZZNS0_21heaviside_kernel_cudaERNS_18TensorIteratorBaseEENKUlvE_clEvENKUlvE2_clEvEUlllE_EEEEvS5_RKT_EUliE_EEviT1_ --------------------------
	.section	.nv.info._ZN2at6native18elementwise_kernelILi128ELi2EZNS0_22gpu_kernel_impl_nocastINS0_13BUnaryFunctorIlllZZZNS0_21heaviside_kernel_cudaERNS_18TensorIteratorBaseEENKUlvE_clEvENKUlvE2_clEvEUlllE_EEEEvS5_RKT_EUliE_EEviT1_,"",@"SHT_CUDA_INFO"
	.sectionflags	@""
	.align	4


	//----- nvinfo : EIATTR_CUDA_API_VERSION
	.align		4
        /*0000*/ 	.byte	0x04, 0x37
        /*0002*/ 	.short	(.L_4601 - .L_4600)
.L_4600:
        /*0004*/ 	.word	0x00000082


	//----- nvinfo : EIATTR_KPARAM_INFO
	.align		4
.L_4601:
        /*0008*/ 	.byte	0x04, 0x17
        /*000a*/ 	.short	(.L_4603 - .L_4602)
.L_4602:
        /*000c*/ 	.word	0x00000000
        /*0010*/ 	.short	0x0001
        /*0012*/ 	.short	0x0008
        /*0014*/ 	.byte	0x00, 0xf0, 0x81, 0x08


	//----- nvinfo : EIATTR_KPARAM_INFO
	.align		4
.L_4603:
        /*0018*/ 	.byte	0x04, 0x17
        /*001a*/ 	.short	(.L_4605 - .L_4604)
.L_4604:
        /*001c*/ 	.word	0x00000000
        /*0020*/ 	.short	0x0000
        /*0022*/ 	.short	0x0000
        /*0024*/ 	.byte	0x00, 0xf0, 0x11, 0x00


	//----- nvinfo : EIATTR_SPARSE_MMA_MASK
	.align		4
.L_4605:
        /*0028*/ 	.byte	0x03, 0x50
        /*002a*/ 	.short	0x0000


	//----- nvinfo : EIATTR_MAXREG_COUNT
	.align		4
        /*002c*/ 	.byte	0x03, 0x1b
        /*002e*/ 	.short	0x0080


	//----- nvinfo : EIATTR_MERCURY_ISA_VERSION
	.align		4
        /*0030*/ 	.byte	0x03, 0x5f
        /*0032*/ 	.short	0x0101


	//----- nvinfo : EIATTR_VRC_CTA_INIT_COUNT
	.align		4
        /*0034*/ 	.byte	0x02, 0x4a
	.zero		1
	.zero		1


	//----- nvinfo : EIATTR_EXIT_INSTR_OFFSETS
	.align		4
        /*0038*/ 	.byte	0x04, 0x1c
        /*003a*/ 	.short	(.L_4607 - .L_4606)


	//   ....[0]....
.L_4606:
        /*003c*/ 	.word	0x000001c0


	//   ....[1]....
        /*0040*/ 	.word	0x00000290


	//   ....[2]....
        /*0044*/ 	.word	0x000016d0


	//   ....[3]....
        /*0048*/ 	.word	0x00002a70


	//----- nvinfo : EIATTR_MAX_THREADS
	.align		4
.L_4607:
        /*004c*/ 	.byte	0x04, 0x05
        /*004e*/ 	.short	(.L_4609 - .L_4608)
.L_4608:
        /*0050*/ 	.word	0x00000080
        /*0054*/ 	.word	0x00000001
        /*0058*/ 	.word	0x00000001


	//----- nvinfo : EIATTR_CRS_STACK_SIZE
	.align		4
.L_4609:
        /*005c*/ 	.byte	0x04, 0x1e
        /*005e*/ 	.short	(.L_4611 - .L_4610)
.L_4610:
        /*0060*/ 	.word	0x00000000


	//----- nvinfo : EIATTR_CBANK_PARAM_SIZE
	.align		4
.L_4611:
        /*0064*/ 	.byte	0x03, 0x19
        /*0066*/ 	.short	0x0228


	//----- nvinfo : EIATTR_PARAM_CBANK
	.align		4
        /*0068*/ 	.byte	0x04, 0x0a
        /*006a*/ 	.short	(.L_4613 - .L_4612)
	.align		4
.L_4612:
        /*006c*/ 	.word	index@(.nv.constant0._ZN2at6native18elementwise_kernelILi128ELi2EZNS0_22gpu_kernel_impl_nocastINS0_13BUnaryFunctorIlllZZZNS0_21heaviside_kernel_cudaERNS_18TensorIteratorBaseEENKUlvE_clEvENKUlvE2_clEvEUlllE_EEEEvS5_RKT_EUliE_EEviT1_)
        /*0070*/ 	.short	0x0380
        /*0072*/ 	.short	0x0228


	//----- nvinfo : EIATTR_SW_WAR
	.align		4
.L_4613:
        /*0074*/ 	.byte	0x04, 0x36
        /*0076*/ 	.short	(.L_4615 - .L_4614)
.L_4614:
        /*0078*/ 	.word	0x00000008
.L_4615:


//--------------------- .nv.info._ZN2at6native27unrolled_elementwise_kernelINS0_13BUnaryFunctorIlllZZZNS0_21heaviside_kernel_cudaERNS_18TensorIteratorBaseEENKUlvE_clEvENKUlvE2_clEvEUlllE_EESt5arrayIPcLm2EELi4E23TrivialOffsetCalculatorILi1EjESD_NS0_6memory15LoadWithoutCastENSE_16StoreWithoutCastEEEviT_T0_T2_T3_T4_T5_ --------------------------
	.section	.nv.info._ZN2at6native27unrolled_elementwise_kernelINS0_13BUnaryFunctorIlllZZZNS0_21heaviside_kernel_cudaERNS_18TensorIteratorBaseEENKUlvE_clEvENKUlvE2_clEvEUlllE_EESt5arrayIPcLm2EELi4E23TrivialOffsetCalculatorILi1EjESD_NS0_6memory15LoadWithoutCastENSE_16StoreWithoutCastEEEviT_T0_T2_T3_T4_T5_,"",@"SHT_CUDA_INFO"
	.sectionflags	@""
	.align	4


	//----- nvinfo : EIATTR_CUDA_API_VERSION
	.align		4
        /*0000*/ 	.byte	0x04, 0x37
        /*0002*/ 	.short	(.L_4617 - .L_4616)
.L_4616:
        /*0004*/ 	.word	0x00000082


	//----- nvinfo : EIATTR_KPARAM_INFO
	.align		4
.L_4617:
        /*0008*/ 	.byte	0x04, 0x17
        /*000a*/ 	.short	(.L_4619 - .L_4618)
.L_4618:
        /*000c*/ 	.word	0x00000000
        /*0010*/ 	.short	0x0006
        /*0012*/ 	.short	0x002b
        /*0014*/ 	.byte	0x00, 0xf0, 0x05, 0x00


	//----- nvinfo : EIATTR_KPARAM_INFO
	.align		4
.L_4619:
        /*0018*/ 	.byte	0x04, 0x17
        /*001a*/ 	.short	(.L_4621 - .L_4620)
.L_4620:
        /*001c*/ 	.word	0x00000000
        /*0020*/ 	.short	0x0005
        /*0022*/ 	.short	0x002a
        /*0024*/ 	.byte	0x00, 0xf0, 0x05, 0x00


	//----- nvinfo : EIATTR_KPARAM_INFO
	.align		4
.L_4621:
        /*0028*/ 	.byte	0x04, 0x17
        /*002a*/ 	.short	(.L_4623 - .L_4622)
.L_4622:
        /*002c*/ 	.word	0x00000000
        /*0030*/ 	.short	0x0004
        /*0032*/ 	.short	0x0029
        /*0034*/ 	.byte	0x00, 0xf0, 0x05, 0x00


	//----- nvinfo : EIATTR_KPARAM_INFO
	.align		4
.L_4623:
        /*0038*/ 	.byte	0x04, 0x17
        /*003a*/ 	.short	(.L_4625 - .L_4624)
.L_4624:
        /*003c*/ 	.word	0x00000000
        /*0040*/ 	.short	0x0003
        /*0042*/ 	.short	0x0028
        /*0044*/ 	.byte	0x00, 0xf0, 0x05, 0x00


	//----- nvinfo : EIATTR_KPARAM_INFO
	.align		4
.L_4625:
        /*0048*/ 	.byte	0x04, 0x17
        /*004a*/ 	.short	(.L_4627 - .L_4626)
.L_4626:
        /*004c*/ 	.word	0x00000000
        /*0050*/ 	.short	0x0002
        /*0052*/ 	.short	0x0018
        /*0054*/ 	.byte	0x00, 0xf0, 0x41, 0x00


	//----- nvinfo : EIATTR_KPARAM_INFO
	.align		4
.L_4627:
        /*0058*/ 	.byte	0x04, 0x17
        /*005a*/ 	.short	(.L_4629 - .L_4628)
.L_4628:
        /*005c*/ 	.word	0x00000000
        /*0060*/ 	.short	0x0001
        /*0062*/ 	.short	0x0008
        /*0064*/ 	.byte	0x00, 0xf0, 0x41, 0x00


	//----- nvinfo : EIATTR_KPARAM_INFO
	.align		4
.L_4629:
        /*0068*/ 	.byte	0x04, 0x17
        /*006a*/ 	.short	(.L_4631 - .L_4630)
.L_4630:
        /*006c*/ 	.word	0x00000000
        /*0070*/ 	.short	0x0000
        /*0072*/ 	.short	0x0000
        /*0074*/ 	.byte	0x00, 0xf0, 0x11, 0x00


	//----- nvinfo : EIATTR_SPARSE_MMA_MASK
	.align		4
.L_4631:
        /*0078*/ 	.byte	0x03, 0x50
        /*007a*/ 	.short	0x0000


	//----- nvinfo : EIATTR_MAXREG_COUNT
	.align		4
        /*007c*/ 	.byte	0x03, 0x1b
        /*007e*/ 	.short	0x00ff


	//----- nvinfo : EIATTR_MERCURY_ISA_VERSION
	.align		4
        /*0080*/ 	.byte	0x03, 0x5f
        /*0082*/ 	.short	0x0101


	//----- nvinfo : EIATTR_VRC_CTA_INIT_COUNT
	.align		4
        /*0084*/ 	.byte	0x02, 0x4a
	.zero		1
	.zero		1


	//----- nvinfo : EIATTR_EXIT_INSTR_OFFSETS
	.align		4
        /*0088*/ 	.byte	0x04, 0x1c
        /*008a*/ 	.short	(.L_4633 - .L_4632)


	//   ....[0]....
.L_4632:
        /*008c*/ 	.word	0x00000590


	//   ....[1]....
        /*0090*/ 	.word	0x000005f0


	//----- nvinfo : EIATTR_MAX_THREADS
	.align		4
.L_4633:
        /*0094*/ 	.byte	0x04, 0x05
        /*0096*/ 	.short	(.L_4635 - .L_4634)
.L_4634:
        /*0098*/ 	.word	0x00000080
        /*009c*/ 	.word	0x00000001
        /*00a0*/ 	.word	0x00000001


	//----- nvinfo : EIATTR_CRS_STACK_SIZE
	.align		4
.L_4635:
        /*00a4*/ 	.byte	0x04, 0x1e
        /*00a6*/ 	.short	(.L_4637 - .L_4636)
.L_4636:
        /*00a8*/ 	.word	0x00000000


	//----- nvinfo : EIATTR_CBANK_PARAM_SIZE
	.align		4
.L_4637:
        /*00ac*/ 	.byte	0x03, 0x19
        /*00ae*/ 	.short	0x002c


	//----- nvinfo : EIATTR_PARAM_CBANK
	.align		4
        /*00b0*/ 	.byte	0x04, 0x0a
        /*00b2*/ 	.short	(.L_4639 - .L_4638)
	.align		4
.L_4638:
        /*00b4*/ 	.word	index@(.nv.constant0._ZN2at6native27unrolled_elementwise_kernelINS0_13BUnaryFunctorIlllZZZNS0_21heaviside_kernel_cudaERNS_18TensorIteratorBaseEENKUlvE_clEvENKUlvE2_clEvEUlllE_EESt5arrayIPcLm2EELi4E23TrivialOffsetCalculatorILi1EjESD_NS0_6memory15LoadWithoutCastENSE_16StoreWithoutCastEEEviT_T0_T2_T3_T4_T5_)
        /*00b8*/ 	.short	0x0380
        /*00ba*/ 	.short	0x002c


	//----- nvinfo : EIATTR_SW_WAR
	.align		4
.L_4639:
        /*00bc*/ 	.byte	0x04, 0x36
        /*00be*/ 	.short	(.L_4641 - .L_4640)
.L_4640:
        /*00c0*/ 	.word	0x00000008
.L_4641:


//--------------------- .nv.info._ZN2at6native29vectorized_elementwise_kernelILi2ENS0_13BUnaryFunctorIlllZZZNS0_21heaviside_kernel_cudaERNS_18TensorIteratorBaseEENKUlvE_clEvENKUlvE2_clEvEUlllE_EESt5arrayIPcLm2EEEEviT0_T1_ --------------------------
	.section	.nv.info._ZN2at6native29vectorized_elementwise_kernelILi2ENS0_13BUnaryFunctorIlllZZZNS0_21heaviside_kernel_cudaERNS_18TensorIteratorBaseEENKUlvE_clEvENKUlvE2_clEvEUlllE_EESt5arrayIPcLm2EEEEviT0_T1_,"",@"SHT_CUDA_INFO"
	.sectionflags	@""
	.align	4


	//----- nvinfo : EIATTR_CUDA_API_VERSION
	.align		4
        /*0000*/ 	.byte	0x04, 0x37
        /*0002*/ 	.short	(.L_4643 - .L_4642)
.L_4642:
        /*0004*/ 	.word	0x00000082


	//----- nvinfo : EIATTR_KPARAM_INFO
	.align		4
.L_4643:
        /*0008*/ 	.byte	0x04, 0x17
        /*000a*/ 	.short	(.L_4645 - .L_4644)
.L_4644:
        /*000c*/ 	.word	0x00000000
        /*0010*/ 	.short	0x0002
        /*0012*/ 	.short	0x0018
        /*0014*/ 	.byte	0x00, 0xf0, 0x41, 0x00


	//----- nvinfo : EIATTR_KPARAM_INFO
	.align		4
.L_4645:
        /*0018*/ 	.byte	0x04, 0x17
        /*001a*/ 	.short	(.L_4647 - .L_4646)
.L_4646:
        /*001c*/ 	.word	0x00000000
        /*0020*/ 	.short	0x0001
        /*0022*/ 	.short	0x0008
        /*0024*/ 	.byte	0x00, 0xf0, 0x41, 0x00


	//----- nvinfo : EIATTR_KPARAM_INFO
	.align		4
.L_4647:
        /*0028*/ 	.byte	0x04, 0x17
        /*002a*/ 	.short	(.L_4649 - .L_4648)
.L_4648:
        /*002c*/ 	.word	0x00000000
        /*0030*/ 	.short	0x0000
        /*0032*/ 	.short	0x0000
        /*0034*/ 	.byte	0x00, 0xf0, 0x11, 0x00


	//----- nvinfo : EIATTR_SPARSE_MMA_MASK
	.align		4
.L_4649:
        /*0038*/ 	.byte	0x03, 0x50
        /*003a*/ 	.short	0x0000


	//----- nvinfo : EIATTR_MAXREG_COUNT
	.align		4
        /*003c*/ 	.byte	0x03, 0x1b
        /*003e*/ 	.short	0x00ff


	//----- nvinfo : EIATTR_MERCURY_ISA_VERSION
	.align		4
        /*0040*/ 	.byte	0x03, 0x5f
        /*0042*/ 	.short	0x0101


	//----- nvinfo : EIATTR_VRC_CTA_INIT_COUNT
	.align		4
        /*0044*/ 	.byte	0x02, 0x4a
	.zero		1
	.zero		1


	//----- nvinfo : EIATTR_EXIT_INSTR_OFFSETS
	.align		4
        /*0048*/ 	.byte	0x04, 0x1c
        /*004a*/ 	.short	(.L_4651 - .L_4650)


	//   ....[0]....
.L_4650:
        /*004c*/ 	.word	0x00000b00


	//   ....[1]....
        /*0050*/ 	.word	0x00000b60


	//   ....[2]....
        /*0054*/ 	.word	0x000010b0


	//----- nvinfo : EIATTR_MAX_THREADS
	.align		4
.L_4651:
        /*0058*/ 	.byte	0x04, 0x05
        /*005a*/ 	.short	(.L_4653 - .L_4652)
.L_4652:
        /*005c*/ 	.word	0x00000080
        /*0060*/ 	.word	0x00000001
        /*0064*/ 	.word	0x00000001


	//----- nvinfo : EIATTR_CRS_STACK_SIZE
	.align		4
.L_4653:
        /*0068*/ 	.byte	0x04, 0x1e
        /*006a*/ 	.short	(.L_4655 - .L_4654)
.L_4654:
        /*006c*/ 	.word	0x00000000


	//----- nvinfo : EIATTR_CBANK_PARAM_SIZE
	.align		4
.L_4655:
        /*0070*/ 	.byte	0x03, 0x19
        /*0072*/ 	.short	0x0028


	//----- nvinfo : EIATTR_PARAM_CBANK
	.align		4
        /*0074*/ 	.byte	0x04, 0x0a
        /*0076*/ 	.short	(.L_4657 - .L_4656)
	.align		4
.L_4656:
        /*0078*/ 	.word	index@(.nv.constant0._ZN2at6native29vectorized_elementwise_kernelILi2ENS0_13BUnaryFunctorIlllZZZNS0_21heaviside_kernel_cudaERNS_18TensorIteratorBaseEENKUlvE_clEvENKUlvE2_clEvEUlllE_EESt5arrayIPcLm2EEEEviT0_T1_)
        /*007c*/ 	.short	0x0380
        /*007e*/ 	.short	0x0028


	//----- nvinfo : EIATTR_SW_WAR
	.align		4
.L_4657:
        /*0080*/ 	.byte	0x04, 0x36
        /*0082*/ 	.short	(.L_4659 - .L_4658)
.L_4658:
        /*0084*/ 	.word	0x00000008
.L_4659:


//--------------------- .nv.info._ZN2at6native29vectorized_elementwise_kernelILi4ENS0_13BUnaryFunctorIlllZZZNS0_21heaviside_kernel_cudaERNS_18TensorIteratorBaseEENKUlvE_clEvENKUlvE2_clEvEUlllE_EESt5arrayIPcLm2EEEEviT0_T1_ --------------------------
	.section	.nv.info._ZN2at6native29vectorized_elementwise_kernelILi4ENS0_13BUnaryFunctorIlllZZZNS0_21heaviside_kernel_cudaERNS_18TensorIteratorBaseEENKUlvE_clEvENKUlvE2_clEvEUlllE_EESt5arrayIPcLm2EEEEviT0_T1_,"",@"SHT_CUDA_INFO"
	.sectionflags	@""
	.align	4


	//----- nvinfo : EIATTR_CUDA_API_VERSION
	.align		4
        /*0000*/ 	.byte	0x04, 0x37
        /*0002*/ 	.short	(.L_4661 - .L_4660)
.L_4660:
        /*0004*/ 	.word	0x00000082


	//----- nvinfo : EIATTR_KPARAM_INFO
	.align		4
.L_4661:
        /*0008*/ 	.byte	0x04, 0x17
        /*000a*/ 	.short	(.L_4663 - .L_4662)
.L_4662:
        /*000c*/ 	.word	0x00000000
        /*0010*/ 	.short	0x0002
        /*0012*/ 	.short	0x0018
        /*0014*/ 	.byte	0x00, 0xf0, 0x41, 0x00


	//----- nvinfo : EIATTR_KPARAM_INFO
	.align		4
.L_4663:
        /*0018*/ 	.byte	0x04, 0x17
        /*001a*/ 	.short	(.L_4665 - .L_4664)
.L_4664:
        /*001c*/ 	.word	0x00000000
        /*0020*/ 	.short	0x0001
        /*0022*/ 	.short	0x0008
        /*0024*/ 	.byte	0x00, 0xf0, 0x41, 0x00


	//----- nvinfo : EIATTR_KPARAM_INFO
	.align		4
.L_4665:
        /*0028*/ 	.byte	0x04, 0x17
        /*002a*/ 	.short	(.L_4667 - .L_4666)
.L_4666:
        /*002c*/ 	.word	0x00000000
        /*0030*/ 	.short	0x0000
        /*0032*/ 	.short	0x0000
        /*0034*/ 	.byte	0x00, 0xf0, 0x11, 0x00


	//----- nvinfo : EIATTR_SPARSE_MMA_MASK
	.align		4
.L_4667:
        /*0038*/ 	.byte	0x03, 0x50
        /*003a*/ 	.short	0x0000


	//----- nvinfo : EIATTR_MAXREG_COUNT
	.align		4
        /*003c*/ 	.byte	0x03, 0x1b
        /*003e*/ 	.short	0x00ff


	//----- nvinfo : EIATTR_MERCURY_ISA_VERSION
	.align		4
        /*0040*/ 	.byte	0x03, 0x5f
        /*0042*/ 	.short	0x0101


	//----- nvinfo : EIATTR_VRC_CTA_INIT_COUNT
	.align		4
        /*0044*/ 	.byte	0x02, 0x4a
	.zero		1
	.zero		1


	//----- nvinfo : EIATTR_EXIT_INSTR_OFFSETS
	.align		4
        /*0048*/ 	.byte	0x04, 0x1c
        /*004a*/ 	.short	(.L_4669 - .L_4668)


	//   ....[0]....
.L_4668:
        /*004c*/ 	.word	0x00000b00


	//   ....[1]....
        /*0050*/ 	.word	0x00000b60


	//   ....[2]....
        /*0054*/ 	.word	0x00001040


	//----- nvinfo : EIATTR_MAX_THREADS
	.align		4
.L_4669:
        /*0058*/ 	.byte	0x04, 0x05
        /*005a*/ 	.short	(.L_4671 - .L_4670)
.L_4670:
        /*005c*/ 	.word	0x00000080
        /*0060*/ 	.word	0x00000001
        /*0064*/ 	.word	0x00000001


	//----- nvinfo : EIATTR_CRS_STACK_SIZE
	.align		4
.L_4671:
        /*0068*/ 	.byte	0x04, 0x1e
        /*006a*/ 	.short	(.L_4673 - .L_4672)
.L_4672:
        /*006c*/ 	.word	0x00000000


	//----- nvinfo : EIATTR_CBANK_PARAM_SIZE
	.align		4
.L_4673:
        /*0070*/ 	.byte	0x03, 0x19
        /*0072*/ 	.short	0x0028


	//----- nvinfo : EIATTR_PARAM_CBANK
	.align		4
        /*0074*/ 	.byte	0x04, 0x0a
        /*0076*/ 	.short	(.L_4675 - .L_4674)
	.align		4
.L_4674:
        /*0078*/ 	.word	index@(.nv.constant0._ZN2at6native29vectorized_elementwise_kernelILi4ENS0_13BUnaryFunctorIlllZZZNS0_21heaviside_kernel_cudaERNS_18TensorIteratorBaseEENKUlvE_clEvENKUlvE2_clEvEUlllE_EESt5arrayIPcLm2EEEEviT0_T1_)
        /*007c*/ 	.short	0x0380
        /*007e*/ 	.short	0x0028


	//----- nvinfo : EIATTR_SW_WAR
	.align		4
.L_4675:
        /*0080*/ 	.byte	0x04, 0x36
        /*0082*/ 	.short	(.L_4677 - .L_4676)
.L_4676:
        /*0084*/ 	.word	0x00000008
.L_4677:


//--------------------- .nv.info._ZN2at6native29vectorized_elementwise_kernelILi8ENS0_13BUnaryFunctorIlllZZZNS0_21heaviside_kernel_cudaERNS_18TensorIteratorBaseEENKUlvE_clEvENKUlvE2_clEvEUlllE_EESt5arrayIPcLm2EEEEviT0_T1_ --------------------------
	.section	.nv.info._ZN2at6native29vectorized_elementwise_kernelILi8ENS0_13BUnaryFunctorIlllZZZNS0_21heaviside_kernel_cudaERNS_18TensorIteratorBaseEENKUlvE_clEvENKUlvE2_clEvEUlllE_EESt5arrayIPcLm2EEEEviT0_T1_,"",@"SHT_CUDA_INFO"
	.sectionflags	@""
	.align	4


	//----- nvinfo : EIATTR_CUDA_API_VERSION
	.align		4
        /*0000*/ 	.byte	0x04, 0x37
        /*0002*/ 	.short	(.L_4679 - .L_4678)
.L_4678:
        /*0004*/ 	.word	0x00000082


	//----- nvinfo : EIATTR_KPARAM_INFO
	.align		4
.L_4679:
        /*0008*/ 	.byte	0x04, 0x17
        /*000a*/ 	.short	(.L_4681 - .L_4680)
.L_4680:
        /*000c*/ 	.word	0x00000000
        /*0010*/ 	.short	0x0002
        /*0012*/ 	.short	0x0018
        /*0014*/ 	.byte	0x00, 0xf0, 0x41, 0x00


	//----- nvinfo : EIATTR_KPARAM_INFO
	.align		4
.L_4681:
        /*0018*/ 	.byte	0x04, 0x17
        /*001a*/ 	.short	(.L_4683 - .L_4682)
.L_4682:
        /*001c*/ 	.word	0x00000000
        /*0020*/ 	.short	0x0001
        /*0022*/ 	.short	0x0008
        /*0024*/ 	.byte	0x00, 0xf0, 0x41, 0x00


	//----- nvinfo : EIATTR_KPARAM_INFO
	.align		4
.L_4683:
        /*0028*/ 	.byte	0x04, 0x17
        /*002a*/ 	.short	(.L_4685 - .L_4684)
.L_4684:
        /*002c*/ 	.word	0x00000000
        /*0030*/ 	.short	0x0000
        /*0032*/ 	.short	0x0000
        /*0034*/ 	.byte	0x00, 0xf0, 0x11, 0x00


	//----- nvinfo : EIATTR_SPARSE_MMA_MASK
	.align		4
.L_4685:
        /*0038*/ 	.byte	0x03, 0x50
        /*003a*/ 	.short	0x0000


	//----- nvinfo : EIATTR_MAXREG_COUNT
	.align		4
        /*003c*/ 	.byte	0x03, 0x1b
        /*003e*/ 	.short	0x00ff


	//----- nvinfo : EIATTR_MERCURY_ISA_VERSION
	.align		4
        /*0040*/ 	.byte	0x03, 0x5f
        /*0042*/ 	.short	0x0101


	//----- nvinfo : EIATTR_VRC_CTA_INIT_COUNT
	.align		4
        /*0044*/ 	.byte	0x02, 0x4a
	.zero		1
	.zero		1


	//----- nvinfo : EIATTR_EXIT_INSTR_OFFSETS
	.align		4
        /*0048*/ 	.byte	0x04, 0x1c
        /*004a*/ 	.short	(.L_4687 - .L_4686)


	//   ....[0]....
.L_4686:
        /*004c*/ 	.word	0x00000010


	//----- nvinfo : EIATTR_MAX_THREADS
	.align		4
.L_4687:
        /*0050*/ 	.byte	0x04, 0x05
        /*0052*/ 	.short	(.L_4689 - .L_4688)
.L_4688:
        /*0054*/ 	.word	0x00000080
        /*0058*/ 	.word	0x00000001
        /*005c*/ 	.word	0x00000001


	//----- nvinfo : EIATTR_CBANK_PARAM_SIZE
	.align		4
.L_4689:
        /*0060*/ 	.byte	0x03, 0x19
        /*0062*/ 	.short	0x0028


	//----- nvinfo : EIATTR_PARAM_CBANK
	.align		4
        /*0064*/ 	.byte	0x04, 0x0a
        /*0066*/ 	.short	(.L_4691 - .L_4690)
	.align		4
.L_4690:
        /*0068*/ 	.word	index@(.nv.constant0._ZN2at6native29vectorized_elementwise_kernelILi8ENS0_13BUnaryFunctorIlllZZZNS0_21heaviside_kernel_cudaERNS_18TensorIteratorBaseEENKUlvE_clEvENKUlvE2_clEvEUlllE_EESt5arrayIPcLm2EEEEviT0_T1_)
        /*006c*/ 	.short	0x0380
        /*006e*/ 	.short	0x0028


	//----- nvinfo : EIATTR_SW_WAR
	.align		4
.L_4691:
        /*0070*/ 	.byte	0x04, 0x36
        /*0072*/ 	.short	(.L_4693 - .L_4692)
.L_4692:
        /*0074*/ 	.word	0x00000008
.L_4693:


//--------------------- .nv.info._ZN2at6native18elementwise_kernelILi128ELi4EZNS0_15gpu_kernel_implINS0_13AUnaryFunctorIlllZZZNS0_21heaviside_kernel_cudaERNS_18TensorIteratorBaseEENKUlvE_clEvENKUlvE2_clEvEUlllE_EEEEvS5_RKT_EUliE_EEviT1_ --------------------------
	.section	.nv.info._ZN2at6native18elementwise_kernelILi128ELi4EZNS0_15gpu_kernel_implINS0_13AUnaryFunctorIlllZZZNS0_21heaviside_kernel_cudaERNS_18TensorIteratorBaseEENKUlvE_clEvENKUlvE2_clEvEUlllE_EEEEvS5_RKT_EUliE_EEviT1_,"",@"SHT_CUDA_INFO"
	.sectionflags	@""
	.align	4


	//----- nvinfo : EIATTR_CUDA_API_VERSION
	.align		4
        /*0000*/ 	.byte	0x04, 0x37
        /*0002*/ 	.short	(.L_4695 - .L_4694)
.L_4694:
        /*0004*/ 	.word	0x00000082


	//----- nvinfo : EIATTR_KPARAM_INFO
	.align		4
.L_4695:
        /*0008*/ 	.byte	0x04, 0x17
        /*000a*/ 	.short	(.L_4697 - .L_4696)
.L_4696:
        /*000c*/ 	.word	0x00000000
        /*0010*/ 	.short	0x0001
        /*0012*/ 	.short	0x0008
        /*0014*/ 	.byte	0x00, 0xf0, 0xa1, 0x08


	//----- nvinfo : EIATTR_KPARAM_INFO
	.align		4
.L_4697:
        /*0018*/ 	.byte	0x04, 0x17
        /*001a*/ 	.short	(.L_4699 - .L_4698)
.L_4698:
        /*001c*/ 	.word	0x00000000
        /*0020*/ 	.short	0x0000
        /*0022*/ 	.short	0x0000
        /*0024*/ 	.byte	0x00, 0xf0, 0x11, 0x00


	//----- nvinfo : EIATTR_SPARSE_MMA_MASK
	.align		4
.L_4699:
        /*0028*/ 	.byte	0x03, 0x50
        /*002a*/ 	.short	0x0000


	//----- nvinfo : EIATTR_MAXREG_COUNT
	.align		4
        /*002c*/ 	.byte	0x03, 0x1b
        /*002e*/ 	.short	0x0080


	//----- nvinfo : EIATTR_EXTERNS
	.align		4
        /*0030*/ 	.byte	0x04, 0x0f
        /*0032*/ 	.short	(.L_4701 - .L_4700)


	//   ....[0]....
	.align		4
.L_4700:
        /*0034*/ 	.word	index@(__assertfail)


	//----- nvinfo : EIATTR_MERCURY_ISA_VERSION
	.align		4
.L_4701:
        /*0038*/ 	.byte	0x03, 0x5f
        /*003a*/ 	.short	0x0101


	//----- nvinfo : EIATTR_VRC_CTA_INIT_COUNT
	.align		4
        /*003c*/ 	.byte	0x02, 0x4a
	.zero		1
	.zero		1


	//----- nvinfo : EIATTR_SYSCALL_OFFSETS
	.align		4
        /*0040*/ 	.byte	0x04, 0x46
        /*0042*/ 	.short	(.L_4703 - .L_4702)


	//   ....[0]....
.L_4702:
        /*0044*/ 	.word	0x00002150


	//   ....[1]....
        /*0048*/ 	.word	0x00002f80


	//   ....[2]....
        /*004c*/ 	.word	0x00005200


	//   ....[3]....
        /*0050*/ 	.word	0x00005e30


	//   ....[4]....
        /*0054*/ 	.word	0x000081f0


	//   ....[5]....
        /*0058*/ 	.word	0x00008e20


	//   ....[6]....
        /*005c*/ 	.word	0x0000b1f0


	//   ....[7]....
        /*0060*/ 	.word	0x0000bdf0


	//----- nvinfo : EIATTR_EXIT_INSTR_OFFSETS
	.align		4
.L_4703:
        /*0064*/ 	.byte	0x04, 0x1c
        /*0066*/ 	.short	(.L_4705 - .L_4704)


	//   ....[0]....
.L_4704:
        /*0068*/ 	.word	0x00009100


	//   ....[1]....
        /*006c*/ 	.word	0x0000b380


	//   ....[2]....
        /*0070*/ 	.word	0x0000b3a0


	//   ....[3]....
        /*0074*/ 	.word	0x0000b420


	//   ....[4]....
        /*0078*/ 	.word	0x0000b440


	//   ....[5]....
        /*007c*/ 	.word	0x0000b460


	//   ....[6]....
        /*0080*/ 	.word	0x0000b4f0


	//   ....[7]....
        /*0084*/ 	.word	0x0000b530


	//   ....[8]....
        /*0088*/ 	.word	0x0000b5d0


	//   ....[9]....
        /*008c*/ 	.word	0x0000b620


	//   ....[10]....
        /*0090*/ 	.word	0x0000b650


	//   ....[11]....
        /*0094*/ 	.word	0x0000b710


	//   ....[12]....
        /*0098*/ 	.word	0x0000b880


	//   ....[13]....
        /*009c*/ 	.word	0x0000b9f0


	//   ....[14]....
        /*00a0*/ 	.word	0x0000bb60


	//   ....[15]....
        /*00a4*/ 	.word	0x0000bb80


	//   ....[16]....
        /*00a8*/ 	.word	0x0000bba0


	//   ....[17]....
        /*00ac*/ 	.word	0x0000bc50


	//   ....[18]....
        /*00b0*/ 	.word	0x0000bc90


	//   ....[19]....
        /*00b4*/ 	.word	0x0000be00


	//   ....[20]....
        /*00b8*/ 	.word	0x0000bf10


	//   ....[21]....
        /*00bc*/ 	.word	0x0000c050


	//   ....[22]....
        /*00c0*/ 	.word	0x0000c090


	//----- nvinfo : EIATTR_MAX_THREADS
	.align		4
.L_4705:
        /*00c4*/ 	.byte	0x04, 0x05
        /*00c6*/ 	.short	(.L_4707 - .L_4706)
.L_4706:
        /*00c8*/ 	.word	0x00000080
        /*00cc*/ 	.word	0x00000001
        /*00d0*/ 	.word	0x00000001


	//----- nvinfo : EIATTR_CRS_STACK_SIZE
	.align		4
.L_4707:
        /*00d4*/ 	.byte	0x04, 0x1e
        /*00d6*/ 	.short	(.L_4709 - .L_4708)
.L_4708:
        /*00d8*/ 	.word	0x00000000


	//----- nvinfo : EIATTR_CBANK_PARAM_SIZE
	.align		4
.L_4709:
        /*00dc*/ 	.byte	0x03, 0x19
        /*00de*/ 	.short	0x0230


	//----- nvinfo : EIATTR_PARAM_CBANK
	.align		4
        /*00e0*/ 	.byte	0x04, 0x0a
        /*00e2*/ 	.short	(.L_4711 - .L_4710)
	.align		4
.L_4710:
        /*00e4*/ 	.word	index@(.nv.constant0._ZN2at6native18elementwise_kernelILi128ELi4EZNS0_15gpu_kernel_implINS0_13AUnaryFunctorIlllZZZNS0_21heaviside_kernel_cudaERNS_18TensorIteratorBaseEENKUlvE_clEvENKUlvE2_clEvEUlllE_EEEEvS5_RKT_EUliE_EEviT1_)
        /*00e8*/ 	.short	0x0380
        /*00ea*/ 	.short	0x0230


	//----- nvinfo : EIATTR_SW_WAR
	.align		4
.L_4711:
        /*00ec*/ 	.byte	0x04, 0x36
        /*00ee*/ 	.short	(.L_4713 - .L_4712)
.L_4712:
        /*00f0*/ 	.word	0x00000008
.L_4713:


//--------------------- .nv.info._ZN2at6native27unrolled_elementwise_kernelINS0_13AUnaryFunctorIlllZZZNS0_21heaviside_kernel_cudaERNS_18TensorIteratorBaseEENKUlvE_clEvENKUlvE2_clEvEUlllE_EESt5arrayIPcLm2EELi4E23TrivialOffsetCalculatorILi1EjESD_NS0_6memory12LoadWithCastILi1EEENSE_13StoreWithCastILi1EEEEEviT_T0_T2_T3_T4_T5_ --------------------------
	.section	.nv.info._ZN2at6native27unrolled_elementwise_kernelINS0_13AUnaryFunctorIlllZZZNS0_21heaviside_kernel_cudaERNS_18TensorIteratorBaseEENKUlvE_clEvENKUlvE2_clEvEUlllE_EESt5arrayIPcLm2EELi4E23TrivialOffsetCalculatorILi1EjESD_NS0_6memory12LoadWithCastILi1EEENSE_13StoreWithCastILi1EEEEEviT_T0_T2_T3_T4_T5_,"",@"SHT_CUDA_INFO"
	.sectionflags	@""
	.align	4


	//----- nvinfo : EIATTR_CUDA_API_VERSION
	.align		4
        /*0000*/ 	.byte	0x04, 0x37
        /*0002*/ 	.short	(.L_4715 - .L_4714)
.L_4714:
        /*0004*/ 	.word	0x00000082


	//----- nvinfo : EIATTR_KPARAM_INFO
	.align		4
.L_4715:
        /*0008*/ 	.byte	0x04, 0x17
        /*000a*/ 	.short	(.L_4717 - .L_4716)
.L_4716:
        /*000c*/ 	.word	0x00000000
        /*0010*/ 	.short	0x0006
        /*0012*/ 	.short	0x0034
        /*0014*/ 	.byte	0x00, 0xf0, 0x21, 0x00


	//----- nvinfo : EIATTR_KPARAM_INFO
	.align		4
.L_4717:
        /*0018*/ 	.byte	0x04, 0x17
        /*001a*/ 	.short	(.L_4719 - .L_4718)
.L_4718:
        /*001c*/ 	.word	0x00000000
        /*0020*/ 	.short	0x0005
        /*0022*/ 	.short	0x002c
        /*0024*/ 	.byte	0x00, 0xf0, 0x21, 0x00


	//----- nvinfo : EIATTR_KPARAM_INFO
	.align		4
.L_4719:
        /*0028*/ 	.byte	0x04, 0x17
        /*002a*/ 	.short	(.L_4721 - .L_4720)
.L_4720:
        /*002c*/ 	.word	0x00000000
        /*0030*/ 	.short	0x0004
        /*0032*/ 	.short	0x0029
        /*0034*/ 	.byte	0x00, 0xf0, 0x05, 0x00


	//----- nvinfo : EIATTR_KPARAM_INFO
	.align		4
.L_4721:
        /*0038*/ 	.byte	0x04, 0x17
        /*003a*/ 	.short	(.L_4723 - .L_4722)
.L_4722:
        /*003c*/ 	.word	0x00000000
        /*0040*/ 	.short	0x0003
        /*0042*/ 	.short	0x0028
        /*0044*/ 	.byte	0x00, 0xf0, 0x05, 0x00


	//----- nvinfo : EIATTR_KPARAM_INFO
	.align		4
.L_4723:
        /*0048*/ 	.byte	0x04, 0x17
        /*004a*/ 	.short	(.L_4725 - .L_4724)
.L_4724:
        /*004c*/ 	.word	0x00000000
        /*0050*/ 	.short	0x0002
        /*0052*/ 	.short	0x0018
        /*0054*/ 	.byte	0x00, 0xf0, 0x41, 0x00


	//----- nvinfo : EIATTR_KPARAM_INFO
	.align		4
.L_4725:
        /*0058*/ 	.byte	0x04, 0x17
        /*005a*/ 	.short	(.L_4727 - .L_4726)
.L_4726:
        /*005c*/ 	.word	0x00000000
        /*0060*/ 	.short	0x0001
        /*0062*/ 	.short	0x0008
        /*0064*/ 	.byte	0x00, 0xf0, 0x41, 0x00


	//----- nvinfo : EIATTR_KPARAM_INFO
	.align		4
.L_4727:
        /*0068*/ 	.byte	0x04, 0x17
        /*006a*/ 	.short	(.L_4729 - .L_4728)
.L_4728:
        /*006c*/ 	.word	0x00000000
        /*0070*/ 	.short	0x0000
        /*0072*/ 	.short	0x0000
        /*0074*/ 	.byte	0x00, 0xf0, 0x11, 0x00


	//----- nvinfo : EIATTR_SPARSE_MMA_MASK
	.align		4
.L_4729:
        /*0078*/ 	.byte	0x03, 0x50
        /*007a*/ 	.short	0x0000


	//----- nvinfo : EIATTR_MAXREG_COUNT
	.align		4
        /*007c*/ 	.byte	0x03, 0x1b
        /*007e*/ 	.short	0x00ff


	//----- nvinfo : EIATTR_EXTERNS
	.align		4
        /*0080*/ 	.byte	0x04, 0x0f
        /*0082*/ 	.short	(.L_4731 - .L_4730)


	//   ....[0]....
	.align		4
.L_4730:
        /*0084*/ 	.word	index@(__assertfail)


	//----- nvinfo : EIATTR_MERCURY_ISA_VERSION
	.align		4
.L_4731:
        /*0088*/ 	.byte	0x03, 0x5f
        /*008a*/ 	.short	0x0101


	//----- nvinfo : EIATTR_VRC_CTA_INIT_COUNT
	.align		4
        /*008c*/ 	.byte	0x02, 0x4a
	.zero		1
	.zero		1


	//----- nvinfo : EIATTR_SYSCALL_OFFSETS
	.align		4
        /*0090*/ 	.byte	0x04, 0x46
        /*0092*/ 	.short	(.L_4733 - .L_4732)


	//   ....[0]....
.L_4732:
        /*0094*/ 	.word	0x00000e20


	//   ....[1]....
        /*0098*/ 	.word	0x00001db0


	//   ....[2]....
        /*009c*/ 	.word	0x00002c90


	//   ....[3]....
        /*00a0*/ 	.word	0x00003b70


	//   ....[4]....
        /*00a4*/ 	.word	0x00004a20


	//   ....[5]....
        /*00a8*/ 	.word	0x00005730


	//   ....[6]....
        /*00ac*/ 	.word	0x000065b0


	//   ....[7]....
        /*00b0*/ 	.word	0x00007410


	//----- nvinfo : EIATTR_EXIT_INSTR_OFFSETS
	.align		4
.L_4733:
        /*00b4*/ 	.byte	0x04, 0x1c
        /*00b6*/ 	.short	(.L_4735 - .L_4734)


	//   ....[0]....
.L_4734:
        /*00b8*/ 	.word	0x00006880


	//   ....[1]....
        /*00bc*/ 	.word	0x000069b0


	//   ....[2]....
        /*00c0*/ 	.word	0x000069d0


	//   ....[3]....
        /*00c4*/ 	.word	0x00006a50


	//   ....[4]....
        /*00c8*/ 	.word	0x00006a70


	//   ....[5]....
        /*00cc*/ 	.word	0x00006a90


	//   ....[6]....
        /*00d0*/ 	.word	0x00006b20


	//   ....[7]....
        /*00d4*/ 	.word	0x00006b60


	//   ....[8]....
        /*00d8*/ 	.word	0x00006c00


	//   ....[9]....
        /*00dc*/ 	.word	0x00006c50


	//   ....[10]....
        /*00e0*/ 	.word	0x00006c80


	//   ....[11]....
        /*00e4*/ 	.word	0x00006d40


	//   ....[12]....
        /*00e8*/ 	.word	0x00006eb0


	//   ....[13]....
        /*00ec*/ 	.word	0x00007020


	//   ....[14]....
        /*00f0*/ 	.word	0x00007180


	//   ....[15]....
        /*00f4*/ 	.word	0x000071a0


	//   ....[16]....
        /*00f8*/ 	.word	0x000071c0


	//   ....[17]....
        /*00fc*/ 	.word	0x00007270


	//   ....[18]....
        /*0100*/ 	.word	0x000072b0


	//   ....[19]....
        /*0104*/ 	.word	0x00007420


	//   ....[20]....
        /*0108*/ 	.word	0x00007530


	//   ....[21]....
        /*010c*/ 	.word	0x00007670


	//   ....[22]....
        /*0110*/ 	.word	0x000076b0


	//----- nvinfo : EIATTR_MAX_THREADS
	.align		4
.L_4735:
        /*0114*/ 	.byte	0x04, 0x05
        /*0116*/ 	.short	(.L_4737 - .L_4736)
.L_4736:
        /*0118*/ 	.word	0x00000080
        /*011c*/ 	.word	0x00000001
        /*0120*/ 	.word	0x00000001


	//----- nvinfo : EIATTR_CRS_STACK_SIZE
	.align		4
.L_4737:
        /*0124*/ 	.byte	0x04, 0x1e
        /*0126*/ 	.short	(.L_4739 - .L_4738)
.L_4738:
        /*0128*/ 	.word	0x00000000


	//----- nvinfo : EIATTR_CBANK_PARAM_SIZE
	.align		4
.L_4739:
        /*012c*/ 	.byte	0x03, 0x19
        /*012e*/ 	.short	0x003c


	//----- nvinfo : EIATTR_PARAM_CBANK
	.align		4
        /*0130*/ 	.byte	0x04, 0x0a
        /*0132*/ 	.short	(.L_4741 - .L_4740)
	.align		4
.L_4740:
        /*0134*/ 	.word	index@(.nv.constant0._ZN2at6native27unrolled_elementwise_kernelINS0_13AUnaryFunctorIlllZZZNS0_21heaviside_kernel_cudaERNS_18TensorIteratorBaseEENKUlvE_clEvENKUlvE2_clEvEUlllE_EESt5arrayIPcLm2EELi4E23TrivialOffsetCalculatorILi1EjESD_NS0_6memory12LoadWithCastILi1EEENSE_13StoreWithCastILi1EEEEEviT_T0_T2_T3_T4_T5_)
        /*0138*/ 	.short	0x0380
        /*013a*/ 	.short	0x003c


	//----- nvinfo : EIATTR_SW_WAR
	.align		4
.L_4741:
        /*013c*/ 	.byte	0x04, 0x36
        /*013e*/ 	.short	(.L_4743 - .L_4742)
.L_4742:
        /*0140*/ 	.word	0x00000008
.L_4743:


//--------------------- .nv.info._ZN2at6native18elementwise_kernelILi128ELi2EZNS0_22gpu_kernel_impl_nocastINS0_13AUnaryFunctorIlllZZZNS0_21heaviside_kernel_cudaERNS_18TensorIteratorBaseEENKUlvE_clEvENKUlvE2_clEvEUlllE_EEEEvS5_RKT_EUliE_EEviT1_ --------------------------
	.section	.nv.info._ZN2at6native18elementwise_kernelILi128ELi2EZNS0_22gpu_kernel_impl_nocastINS0_13AUnaryFunctorIlllZZZNS0_21heaviside_kernel_cudaERNS_18TensorIteratorBaseEENKUlvE_clEvENKUlvE2_clEvEUlllE_EEEEvS5_RKT_EUliE_EEviT1_,"",@"SHT_CUDA_INFO"
	.sectionflags	@""
	.align	4


	//----- nvinfo : EIATTR_CUDA_API_VERSION
	.align		4
        /*0000*/ 	.byte	0x04, 0x37
        /*0002*/ 	.short	(.L_4745 - .L_4744)
.L_4744:
        /*0004*/ 	.word	0x00000082


	//----- nvinfo : EIATTR_KPARAM_INFO
	.align		4
.L_4745:
        /*0008*/ 	.byte	0x04, 0x17
        /*000a*/ 	.short	(.L_4747 - .L_4746)
.L_4746:
        /*000c*/ 	.word	0x00000000
        /*0010*/ 	.short	0x0001
        /*0012*/ 	.short	0x0008
        /*0014*/ 	.byte	0x00, 0xf0, 0x81, 0x08


	//----- nvinfo : EIATTR_KPARAM_INFO
	.align		4
.L_4747:
        /*0018*/ 	.byte	0x04, 0x17
        /*001a*/ 	.short	(.L_4749 - .L_4748)
.L_4748:
        /*001c*/ 	.word	0x00000000
        /*0020*/ 	.short	0x0000
        /*0022*/ 	.short	0x0000
        /*0024*/ 	.byte	0x00, 0xf0, 0x11, 0x00


	//----- nvinfo : EIATTR_SPARSE_MMA_MASK
	.align		4
.L_4749:
        /*0028*/ 	.byte	0x03, 0x50
        /*002a*/ 	.short	0x0000


	//----- nvinfo : EIATTR_MAXREG_COUNT
	.align		4
        /*002c*/ 	.byte	0x03, 0x1b
        /*002e*/ 	.short	0x0080


	//----- nvinfo : EIATTR_MERCURY_ISA_VERSION
	.align		4
        /*0030*/ 	.byte	0x03, 0x5f
        /*0032*/ 	.short	0x0101


	//----- nvinfo : EIATTR_VRC_CTA_INIT_COUNT
	.align		4
        /*0034*/ 	.byte	0x02, 0x4a
	.zero		1
	.zero		1


	//----- nvinfo : EIATTR_EXIT_INSTR_OFFSETS
	.align		4
        /*0038*/ 	.byte	0x04, 0x1c
        /*003a*/ 	.short	(.L_4751 - .L_4750)


	//   ....[0]....
.L_4750:
        /*003c*/ 	.word	0x000001c0


	//   ....[1]....
        /*0040*/ 	.word	0x00000250


	//   ....[2]....
        /*0044*/ 	.word	0x00001650


	//   ....[3]....
        /*0048*/ 	.word	0x000029b0


	//----- nvinfo : EIATTR_MAX_THREADS
	.align		4
.L_4751:
        /*004c*/ 	.byte	0x04, 0x05
        /*004e*/ 	.short	(.L_4753 - .L_4752)
.L_4752:
        /*0050*/ 	.word	0x00000080
        /*0054*/ 	.word	0x00000001
        /*0058*/ 	.word	0x00000001


	//----- nvinfo : EIATTR_CRS_STACK_SIZE
	.align		4
.L_4753:
        /*005c*/ 	.byte	0x04, 0x1e
        /*005e*/ 	.short	(.L_4755 - .L_4754)
.L_4754:
        /*0060*/ 	.word	0x00000000


	//----- nvinfo : EIATTR_CBANK_PARAM_SIZE
	.align		4
.L_4755:
        /*0064*/ 	.byte	0x03, 0x19
        /*0066*/ 	.short	0x0228


	//----- nvinfo : EIATTR_PARAM_CBANK
	.align		4
        /*0068*/ 	.byte	0x04, 0x0a
        /*006a*/ 	.short	(.L_4757 - .L_4756)
	.align		4
.L_4756:
        /*006c*/ 	.word	index@(.nv.constant0._ZN2at6native18elementwise_kernelILi128ELi2EZNS0_22gpu_kernel_impl_nocastINS0_13AUnaryFunctorIlllZZZNS0_21heaviside_kernel_cudaERNS_18TensorIteratorBaseEENKUlvE_clEvENKUlvE2_clEvEUlllE_EEEEvS5_RKT_EUliE_EEviT1_)
        /*0070*/ 	.short	0x0380
        /*0072*/ 	.short	0x0228


	//----- nvinfo : EIATTR_SW_WAR
	.align		4
.L_4757:
        /*0074*/ 	.byte	0x04, 0x36
        /*0076*/ 	.short	(.L_4759 - .L_4758)
.L_4758:
        /*0078*/ 	.word	0x00000008
.L_4759:


//--------------------- .nv.info._ZN2at6native27unrolled_elementwise_kernelINS0_13AUnaryFunctorIlllZZZNS0_21heaviside_kernel_cudaERNS_18TensorIteratorBaseEENKUlvE_clEvENKUlvE2_clEvEUlllE_EESt5arrayIPcLm2EELi4E23TrivialOffsetCalculatorILi1EjESD_NS0_6memory15LoadWithoutCastENSE_16StoreWithoutCastEEEviT_T0_T2_T3_T4_T5_ --------------------------
	.section	.nv.info._ZN2at6native27unrolled_elementwise_kernelINS0_13AUnaryFunctorIlllZZZNS0_21heaviside_kernel_cudaERNS_18TensorIteratorBaseEENKUlvE_clEvENKUlvE2_clEvEUlllE_EESt5arrayIPcLm2EELi4E23TrivialOffsetCalculatorILi1EjESD_NS0_6memory15LoadWithoutCastENSE_16StoreWithoutCastEEEviT_T0_T2_T3_T4_T5_,"",@"SHT_CUDA_INFO"
	.sectionflags	@""
	.align	4


	//----- nvinfo : EIATTR_CUDA_API_VERSION
	.align		4
        /*0000*/ 	.byte	0x04, 0x37
        /*0002*/ 	.short	(.L_4761 - .L_4760)
.L_4760:
        /*0004*/ 	.word	0x00000082


	//----- nvinfo : EIATTR_KPARAM_INFO
	.align		4
.L_4761:
        /*0008*/ 	.byte	0x04, 0x17
        /*000a*/ 	.short	(.L_4763 - .L_4762)
.L_4762:
        /*000c*/ 	.word	0x00000000
        /*0010*/ 	.short	0x0006
        /*0012*/ 	.short	0x002b
        /*0014*/ 	.byte	0x00, 0xf0, 0x05, 0x00


	//----- nvinfo : EIATTR_KPARAM_INFO
	.align		4
.L_4763:
        /*0018*/ 	.byte	0x04, 0x17
        /*001a*/ 	.short	(.L_4765 - .L_4764)
.L_4764:
        /*001c*/ 	.word	0x00000000
        /*0020*/ 	.short	0x0005
        /*0022*/ 	.short	0x002a
        /*0024*/ 	.byte	0x00, 0xf0, 0x05, 0x00


	//----- nvinfo : EIATTR_KPARAM_INFO
	.align		4
.L_4765:
        /*0028*/ 	.byte	0x04, 0x17
        /*002a*/ 	.short	(.L_4767 - .L_4766)
.L_4766:
        /*002c*/ 	.word	0x00000000
        /*0030*/ 	.short	0x0004
        /*0032*/ 	.short	0x0029
        /*0034*/ 	.byte	0x00, 0xf0, 0x05, 0x00


	//----- nvinfo : EIATTR_KPARAM_INFO
	.align		4
.L_4767:
        /*0038*/ 	.byte	0x04, 0x17
        /*003a*/ 	.short	(.L_4769 - .L_4768)
.L_4768:
        /*003c*/ 	.word	0x00000000
        /*0040*/ 	.short	0x0003
        /*0042*/ 	.short	0x0028
        /*0044*/ 	.byte	0x00, 0xf0, 0x05, 0x00


	//----- nvinfo : EIATTR_KPARAM_INFO
	.align		4
.L_4769:
        /*0048*/ 	.byte	0x04, 0x17
        /*004a*/ 	.short	(.L_4771 - .L_4770)
.L_4770:
        /*004c*/ 	.word	0x00000000
        /*0050*/ 	.short	0x0002
        /*0052*/ 	.short	0x0018
        /*0054*/ 	.byte	0x00, 0xf0, 0x41, 0x00


	//----- nvinfo : EIATTR_KPARAM_INFO
	.align		4
.L_4771:
        /*0058*/ 	.byte	0x04, 0x17
        /*005a*/ 	.short	(.L_4773 - .L_4772)
.L_4772:
        /*005c*/ 	.word	0x00000000
        /*0060*/ 	.short	0x0001
        /*0062*/ 	.short	0x0008
        /*0064*/ 	.byte	0x00, 0xf0, 0x41, 0x00


	//----- nvinfo : EIATTR_KPARAM_INFO
	.align		4
.L_4773:
        /*0068*/ 	.byte	0x04, 0x17
        /*006a*/ 	.short	(.L_4775 - .L_4774)
.L_4774:
        /*006c*/ 	.word	0x00000000
        /*0070*/ 	.short	0x0000
        /*0072*/ 	.short	0x0000
        /*0074*/ 	.byte	0x00, 0xf0, 0x11, 0x00


	//----- nvinfo : EIATTR_SPARSE_MMA_MASK
	.align		4
.L_4775:
        /*0078*/ 	.byte	0x03, 0x50
        /*007a*/ 	.short	0x0000


	//----- nvinfo : EIATTR_MAXREG_COUNT
	.align		4
        /*007c*/ 	.byte	0x03, 0x1b
        /*007e*/ 	.short	0x00ff


	//----- nvinfo : EIATTR_MERCURY_ISA_VERSION
	.align		4
        /*0080*/ 	.byte	0x03, 0x5f
        /*0082*/ 	.short	0x0101


	//----- nvinfo : EIATTR_VRC_CTA_INIT_COUNT
	.align		4
        /*0084*/ 	.byte	0x02, 0x4a
	.zero		1
	.zero		1


	//----- nvinfo : EIATTR_EXIT_INSTR_OFFSETS
	.align		4
        /*0088*/ 	.byte	0x04, 0x1c
        /*008a*/ 	.short	(.L_4777 - .L_4776)


	//   ....[0]....
.L_4776:
        /*008c*/ 	.word	0x000004b0


	//   ....[1]....
        /*0090*/ 	.word	0x00000500


	//----- nvinfo : EIATTR_MAX_THREADS
	.align		4
.L_4777:
        /*0094*/ 	.byte	0x04, 0x05
        /*0096*/ 	.short	(.L_4779 - .L_4778)
.L_4778:
        /*0098*/ 	.word	0x00000080
        /*009c*/ 	.word	0x00000001
        /*00a0*/ 	.word	0x00000001


	//----- nvinfo : EIATTR_CRS_STACK_SIZE
	.align		4
.L_4779:
        /*00a4*/ 	.byte	0x04, 0x1e
        /*00a6*/ 	.short	(.L_4781 - .L_4780)
.L_4780:
        /*00a8*/ 	.word	0x00000000


	//----- nvinfo : EIATTR_CBANK_PARAM_SIZE
	.align		4
.L_4781:
        /*00ac*/ 	.byte	0x03, 0x19
        /*00ae*/ 	.short	0x002c


	//----- nvinfo : EIATTR_PARAM_CBANK
	.align		4
        /*00b0*/ 	.byte	0x04, 0x0a
        /*00b2*/ 	.short	(.L_4783 - .L_4782)
	.align		4
.L_4782:
        /*00b4*/ 	.word	index@(.nv.constant0._ZN2at6native27unrolled_elementwise_kernelINS0_13AUnaryFunctorIlllZZZNS0_21heaviside_kernel_cudaERNS_18TensorIteratorBaseEENKUlvE_clEvENKUlvE2_clEvEUlllE_EESt5arrayIPcLm2EELi4E23TrivialOffsetCalculatorILi1EjESD_NS0_6memory15LoadWithoutCastENSE_16StoreWithoutCastEEEviT_T0_T2_T3_T4_T5_)
        /*00b8*/ 	.short	0x0380
        /*00ba*/ 	.short	0x002c


	//----- nvinfo : EIATTR_SW_WAR
	.align		4
.L_4783:
        /*00bc*/ 	.byte	0x04, 0x36
        /*00be*/ 	.short	(.L_4785 - .L_4784)
.L_4784:
        /*00c0*/ 	.word	0x00000008
.L_4785:


//--------------------- .nv.info._ZN2at6native29vectorized_elementwise_kernelILi2ENS0_13AUnaryFunctorIlllZZZNS0_21heaviside_kernel_cudaERNS_18TensorIteratorBaseEENKUlvE_clEvENKUlvE2_clEvEUlllE_EESt5arrayIPcLm2EEEEviT0_T1_ --------------------------
	.section	.nv.info._ZN2at6native29vectorized_elementwise_kernelILi2ENS0_13AUnaryFunctorIlllZZZNS0_21heaviside_kernel_cudaERNS_18TensorIteratorBaseEENKUlvE_clEvENKUlvE2_clEvEUlllE_EESt5arrayIPcLm2EEEEviT0_T1_,"",@"SHT_CUDA_INFO"
	.sectionflags	@""
	.align	4


	//----- nvinfo : EIATTR_CUDA_API_VERSION
	.align		4
        /*0000*/ 	.byte	0x04, 0x37
        /*0002*/ 	.short	(.L_4787 - .L_4786)
.L_4786:
        /*0004*/ 	.word	0x00000082


	//----- nvinfo : EIATTR_KPARAM_INFO
	.align		4
.L_4787:
        /*0008*/ 	.byte	0x04, 0x17
        /*000a*/ 	.short	(.L_4789 - .L_4788)
.L_4788:
        /*000c*/ 	.word	0x00000000
        /*0010*/ 	.short	0x0002
        /*0012*/ 	.short	0x0018
        /*0014*/ 	.byte	0x00, 0xf0, 0x41, 0x00


	//----- nvinfo : EIATTR_KPARAM_INFO
	.align		4
.L_4789:
        /*0018*/ 	.byte	0x04, 0x17
        /*001a*/ 	.short	(.L_4791 - .L_4790)
.L_4790:
        /*001c*/ 	.word	0x00000000
        /*0020*/ 	.short	0x0001
        /*0022*/ 	.short	0x0008
        /*0024*/ 	.byte	0x00, 0xf0, 0x41, 0x00


	//----- nvinfo : EIATTR_KPARAM_INFO
	.align		4
.L_4791:
        /*0028*/ 	.byte	0x04, 0x17
        /*002a*/ 	.short	(.L_4793 - .L_4792)
.L_4792:
        /*002c*/ 	.word	0x00000000
        /*0030*/ 	.short	0x0000
        /*0032*/ 	.short	0x0000
        /*0034*/ 	.byte	0x00, 0xf0, 0x11, 0x00


	//----- nvinfo : EIATTR_SPARSE_MMA_MASK
	.align		4
.L_4793:
        /*0038*/ 	.byte	0x03, 0x50
        /*003a*/ 	.short	0x0000


	//----- nvinfo : EIATTR_MAXREG_COUNT
	.align		4
        /*003c*/ 	.byte	0x03, 0x1b
        /*003e*/ 	.short	0x00ff


	//----- nvinfo : EIATTR_MERCURY_ISA_VERSION
	.align		4
        /*0040*/ 	.byte	0x03, 0x5f
        /*0042*/ 	.short	0x0101


	//----- nvinfo : EIATTR_VRC_CTA_INIT_COUNT
	.align		4
        /*0044*/ 	.byte	0x02, 0x4a
	.zero		1
	.zero		1


	//----- nvinfo : EIATTR_EXIT_INSTR_OFFSETS
	.align		4
        /*0048*/ 	.byte	0x04, 0x1c
        /*004a*/ 	.short	(.L_4795 - .L_4794)


	//   ....[0]....
.L_4794:
        /*004c*/ 	.word	0x000008e0


	//   ....[1]....
        /*0050*/ 	.word	0x00000930


	//   ....[2]....
        /*0054*/ 	.word	0x00000bf0


	//----- nvinfo : EIATTR_MAX_THREADS
	.align		4
.L_4795:
        /*0058*/ 	.byte	0x04, 0x05
        /*005a*/ 	.short	(.L_4797 - .L_4796)
.L_4796:
        /*005c*/ 	.word	0x00000080
        /*0060*/ 	.word	0x00000001
        /*0064*/ 	.word	0x00000001


	//----- nvinfo : EIATTR_CRS_STACK_SIZE
	.align		4
.L_4797:
        /*0068*/ 	.byte	0x04, 0x1e
        /*006a*/ 	.short	(.L_4799 - .L_4798)
.L_4798:
        /*006c*/ 	.word	0x00000000


	//----- nvinfo : EIATTR_CBANK_PARAM_SIZE
	.align		4
.L_4799:
        /*0070*/ 	.byte	0x03, 0x19
        /*0072*/ 	.short	0x0028


	//----- nvinfo : EIATTR_PARAM_CBANK
	.align		4
        /*0074*/ 	.byte	0x04, 0x0a
        /*0076*/ 	.short	(.L_4801 - .L_4800)
	.align		4
.L_4800:
        /*0078*/ 	.word	index@(.nv.constant0._ZN2at6native29vectorized_elementwise_kernelILi2ENS0_13AUnaryFunctorIlllZZZNS0_21heaviside_kernel_cudaERNS_18TensorIteratorBaseEENKUlvE_clEvENKUlvE2_clEvEUlllE_EESt5arrayIPcLm2EEEEviT0_T1_)
        /*007c*/ 	.short	0x0380
        /*007e*/ 	.short	0x0028


	//----- nvinfo : EIATTR_SW_WAR
	.align		4
.L_4801:
        /*0080*/ 	.byte	0x04, 0x36
        /*0082*/ 	.short	(.L_4803 - .L_4802)
.L_4802:
        /*0084*/ 	.word	0x00000008
.L_4803:


//--------------------- .nv.info._ZN2at6native29vectorized_elementwise_kernelILi4ENS0_13AUnaryFunctorIlllZZZNS0_21heaviside_kernel_cudaERNS_18TensorIteratorBaseEENKUlvE_clEvENKUlvE2_clEvEUlllE_EESt5arrayIPcLm2EEEEviT0_T1_ --------------------------
	.section	.nv.info._ZN2at6native29vectorized_elementwise_kernelILi4ENS0_13AUnaryFunctorIlllZZZNS0_21heaviside_kernel_cudaERNS_18TensorIteratorBaseEENKUlvE_clEvENKUlvE2_clEvEUlllE_EESt5arrayIPcLm2EEEEviT0_T1_,"",@"SHT_CUDA_INFO"
	.sectionflags	@""
	.align	4


	//----- nvinfo : EIATTR_CUDA_API_VERSION
	.align		4
        /*0000*/ 	.byte	0x04, 0x37
        /*0002*/ 	.short	(.L_4805 - .L_4804)
.L_4804:
        /*0004*/ 	.word	0x00000082


	//----- nvinfo : EIATTR_KPARAM_INFO
	.align		4
.L_4805:
        /*0008*/ 	.byte	0x04, 0x17
        /*000a*/ 	.short	(.L_4807 - .L_4806)
.L_4806:
        /*000c*/ 	.word	0x00000000
        /*0010*/ 	.short	0x0002
        /*0012*/ 	.short	0x0018
        /*0014*/ 	.byte	0x00, 0xf0, 0x41, 0x00


	//----- nvinfo : EIATTR_KPARAM_INFO
	.align		4
.L_4807:
        /*0018*/ 	.byte	0x04, 0x17
        /*001a*/ 	.short	(.L_4809 - .L_4808)
.L_4808:
        /*001c*/ 	.word	0x00000000
        /*0020*/ 	.short	0x0001
        /*0022*/ 	.short	0x0008
        /*0024*/ 	.byte	0x00, 0xf0, 0x41, 0x00


	//----- nvinfo : EIATTR_KPARAM_INFO
	.align		4
.L_4809:
        /*0028*/ 	.byte	0x04, 0x17
        /*002a*/ 	.short	(.L_4811 - .L_4810)
.L_4810:
        /*002c*/ 	.word	0x00000000
        /*0030*/ 	.short	0x0000
        /*0032*/ 	.short	0x0000
        /*0034*/ 	.byte	0x00, 0xf0, 0x11, 0x00


	//----- nvinfo : EIATTR_SPARSE_MMA_MASK
	.align		4
.L_4811:
        /*0038*/ 	.byte	0x03, 0x50
        /*003a*/ 	.short	0x0000


	//----- nvinfo : EIATTR_MAXREG_COUNT
	.align		4
        /*003c*/ 	.byte	0x03, 0x1b
        /*003e*/ 	.short	0x00ff


	//----- nvinfo : EIATTR_MERCURY_ISA_VERSION
	.align		4
        /*0040*/ 	.byte	0x03, 0x5f
        /*0042*/ 	.short	0x0101


	//----- nvinfo : EIATTR_VRC_CTA_INIT_COUNT
	.align		4
        /*0044*/ 	.byte	0x02, 0x4a
	.zero		1
	.zero		1


	//----- nvinfo : EIATTR_EXIT_INSTR_OFFSETS
	.align		4
        /*0048*/ 	.byte	0x04, 0x1c
        /*004a*/ 	.short	(.L_4813 - .L_4812)


	//   ....[0]....
.L_4812:
        /*004c*/ 	.word	0x000008e0


	//   ....[1]....
        /*0050*/ 	.word	0x00000930


	//   ....[2]....
        /*0054*/ 	.word	0x00000bb0


	//----- nvinfo : EIATTR_MAX_THREADS
	.align		4
.L_4813:
        /*0058*/ 	.byte	0x04, 0x05
        /*005a*/ 	.short	(.L_4815 - .L_4814)
.L_4814:
        /*005c*/ 	.word	0x00000080
        /*0060*/ 	.word	0x00000001
        /*0064*/ 	.word	0x00000001


	//----- nvinfo : EIATTR_CRS_STACK_SIZE
	.align		4
.L_4815:
        /*0068*/ 	.byte	0x04, 0x1e
        /*006a*/ 	.short	(.L_4817 - .L_4816)
.L_4816:
        /*006c*/ 	.word	0x00000000


	//----- nvinfo : EIATTR_CBANK_PARAM_SIZE
	.align		4
.L_4817:
        /*0070*/ 	.byte	0x03, 0x19
        /*0072*/ 	.short	0x0028


	//----- nvinfo : EIATTR_PARAM_CBANK
	.align		4
        /*0074*/ 	.byte	0x04, 0x0a
        /*0076*/ 	.short	(.L_4819 - .L_4818)
	.align		4
.L_4818:
        /*0078*/ 	.word	index@(.nv.constant0._ZN2at6native29vectorized_elementwise_kernelILi4ENS0_13AUnaryFunctorIlllZZZNS0_21heaviside_kernel_cudaERNS_18TensorIteratorBaseEENKUlvE_clEvENKUlvE2_clEvEUlllE_EESt5arrayIPcLm2EEEEviT0_T1_)
        /*007c*/ 	.short	0x0380
        /*007e*/ 	.short	0x0028


	//----- nvinfo : EIATTR_SW_WAR
	.align		4
.L_4819:
        /*0080*/ 	.byte	0x04, 0x36
        /*0082*/ 	.short	(.L_4821 - .L_4820)
.L_4820:
        /*0084*/ 	.word	0x00000008
.L_4821:


//--------------------- .nv.info._ZN2at6native29vectorized_elementwise_kernelILi8ENS0_13AUnaryFunctorIlllZZZNS0_21heaviside_kernel_cudaERNS_18TensorIteratorBaseEENKUlvE_clEvENKUlvE2_clEvEUlllE_EESt5arrayIPcLm2EEEEviT0_T1_ --------------------------
	.section	.nv.info._ZN2at6native29vectorized_elementwise_kernelILi8ENS0_13AUnaryFunctorIlllZZZNS0_21heaviside_kernel_cudaERNS_18TensorIteratorBaseEENKUlvE_clEvENKUlvE2_clEvEUlllE_EESt5arrayIPcLm2EEEEviT0_T1_,"",@"SHT_CUDA_INFO"
	.sectionflags	@""
	.align	4


	//----- nvinfo : EIATTR_CUDA_API_VERSION
	.align		4
        /*0000*/ 	.byte	0x04, 0x37
        /*0002*/ 	.short	(.L_4823 - .L_4822)
.L_4822:
        /*0004*/ 	.word	0x00000082


	//----- nvinfo : EIATTR_KPARAM_INFO
	.align		4
.L_4823:
        /*0008*/ 	.byte	0x04, 0x17
        /*000a*/ 	.short	(.L_4825 - .L_4824)
.L_4824:
        /*000c*/ 	.word	0x00000000
        /*0010*/ 	.short	0x0002
        /*0012*/ 	.short	0x0018
        /*0014*/ 	.byte	0x00, 0xf0, 0x41, 0x00


	//----- nvinfo : EIATTR_KPARAM_INFO
	.align		4
.L_4825:
        /*0018*/ 	.byte	0x04, 0x17
        /*001a*/ 	.short	(.L_4827 - .L_4826)
.L_4826:
        /*001c*/ 	.word	0x00000000
        /*0020*/ 	.short	0x0001
        /*0022*/ 	.short	0x0008
        /*0024*/ 	.byte	0x00, 0xf0, 0x41, 0x00


	//----- nvinfo : EIATTR_KPARAM_INFO
	.align		4
.L_4827:
        /*0028*/ 	.byte	0x04, 0x17
        /*002a*/ 	.short	(.L_4829 - .L_4828)
.L_4828:
        /*002c*/ 	.word	0x00000000
        /*0030*/ 	.short	0x0000
        /*0032*/ 	.short	0x0000
        /*0034*/ 	.byte	0x00, 0xf0, 0x11, 0x00


	//----- nvinfo : EIATTR_SPARSE_MMA_MASK
	.align		4
.L_4829:
        /*0038*/ 	.byte	0x03, 0x50
        /*003a*/ 	.short	0x0000


	//----- nvinfo : EIATTR_MAXREG_COUNT
	.align		4
        /*003c*/ 	.byte	0x03, 0x1b
        /*003e*/ 	.short	0x00ff


	//----- nvinfo : EIATTR_MERCURY_ISA_VERSION
	.align		4
        /*0040*/ 	.byte	0x03, 0x5f
        /*0042*/ 	.short	0x0101


	//----- nvinfo : EIATTR_VRC_CTA_INIT_COUNT
	.align		4
        /*0044*/ 	.byte	0x02, 0x4a
	.zero		1
	.zero		1


	//----- nvinfo : EIATTR_EXIT_INSTR_OFFSETS
	.align		4
        /*0048*/ 	.byte	0x04, 0x1c
        /*004a*/ 	.short	(.L_4831 - .L_4830)


	//   ....[0]....
.L_4830:
        /*004c*/ 	.word	0x00000010


	//----- nvinfo : EIATTR_MAX_THREADS
	.align		4
.L_4831:
        /*0050*/ 	.byte	0x04, 0x05
        /*0052*/ 	.short	(.L_4833 - .L_4832)
.L_4832:
        /*0054*/ 	.word	0x00000080
        /*0058*/ 	.word	0x00000001
        /*005c*/ 	.word	0x00000001


	//----- nvinfo : EIATTR_CBANK_PARAM_SIZE
	.align		4
.L_4833:
        /*0060*/ 	.byte	0x03, 0x19
        /*0062*/ 	.short	0x0028


	//----- nvinfo : EIATTR_PARAM_CBANK
	.align		4
        /*0064*/ 	.byte	0x04, 0x0a
        /*0066*/ 	.short	(.L_4835 - .L_4834)
	.align		4
.L_4834:
        /*0068*/ 	.word	index@(.nv.constant0._ZN2at6native29vectorized_elementwise_kernelILi8ENS0_13AUnaryFunctorIlllZZZNS0_21heaviside_kernel_cudaERNS_18TensorIteratorBaseEENKUlvE_clEvENKUlvE2_clEvEUlllE_EESt5arrayIPcLm2EEEEviT0_T1_)
        /*006c*/ 	.short	0x0380
        /*006e*/ 	.short	0x0028


	//----- nvinfo : EIATTR_SW_WAR
	.align		4
.L_4835:
        /*0070*/ 	.byte	0x04, 0x36
        /*0072*/ 	.short	(.L_4837 - .L_4836)
.L_4836:
        /*0074*/ 	.word	0x00000008
.L_4837:


//--------------------- .nv.info._ZN2at6native18elementwise_kernelILi128ELi4EZNS0_15gpu_kernel_implINS0_13BinaryFunctorIiiiZZZNS0_21heaviside_kernel_cudaERNS_18TensorIteratorBaseEENKUlvE_clEvENKUlvE1_clEvEUliiE_EEEEvS5_RKT_EUliE_EEviT1_ --------------------------
	.section	.nv.info._ZN2at6native18elementwise_kernelILi128ELi4EZNS0_15gpu_kernel_implINS0_13BinaryFunctorIiiiZZZNS0_21heaviside_kernel_cudaERNS_18TensorIteratorBaseEENKUlvE_clEvENKUlvE1_clEvEUliiE_EEEEvS5_RKT_EUliE_EEviT1_,"",@"SHT_CUDA_INFO"
	.sectionflags	@""
	.align	4


	//----- nvinfo : EIATTR_CUDA_API_VERSION
	.align		4
        /*0000*/ 	.byte	0x04, 0x37
        /*0002*/ 	.short	(.L_4839 - .L_4838)
.L_4838:
        /*0004*/ 	.word	0x00000082


	//----- nvinfo : EIATTR_KPARAM_INFO
	.align		4
.L_4839:
        /*0008*/ 	.byte	0x04, 0x17
        /*000a*/ 	.short	(.L_4841 - .L_4840)
.L_4840:
        /*000c*/ 	.word	0x00000000
        /*0010*/ 	.short	0x0001
        /*0012*/ 	.short	0x0008
        /*0014*/ 	.byte	0x00, 0xf0, 0x21, 0x0a


	//----- nvinfo : EIATTR_KPARAM_INFO
	.align		4
.L_4841:
        /*0018*/ 	.byte	0x04, 0x17
        /*001a*/ 	.short	(.L_4843 - .L_4842)
.L_4842:
        /*001c*/ 	.word	0x00000000
        /*0020*/ 	.short	0x0000
        /*0022*/ 	.short	0x0000
        /*0024*/ 	.byte	0x00, 0xf0, 0x11, 0x00


	//----- nvinfo : EIATTR_SPARSE_MMA_MASK
	.align		4
.L_4843:
        /*0028*/ 	.byte	0x03, 0x50
        /*002a*/ 	.short	0x0000


	//----- nvinfo : EIATTR_MAXREG_COUNT
	.align		4
        /*002c*/ 	.byte	0x03, 0x1b
        /*002e*/ 	.short	0x0080


	//----- nvinfo : EIATTR_EXTERNS
	.align		4
        /*0030*/ 	.byte	0x04, 0x0f
        /*0032*/ 	.short	(.L_4845 - .L_4844)


	//   ....[0]....
	.align		4
.L_4844:
        /*0034*/ 	.word	index@(__assertfail)


	//----- nvinfo : EIATTR_MERCURY_ISA_VERSION
	.align		4
.L_4845:
        /*0038*/ 	.byte	0x03, 0x5f
        /*003a*/ 	.short	0x0101


	//----- nvinfo : EIATTR_VRC_CTA_INIT_COUNT
	.align		4
        /*003c*/ 	.byte	0x02, 0x4a
	.zero		1
	.zero		1


	//----- nvinfo : EIATTR_SYSCALL_OFFSETS
	.align		4
        /*0040*/ 	.byte	0x04, 0x46
        /*0042*/ 	.short	(.L_4847 - .L_4846)


	//   ....[0]....
.L_4846:
        /*0044*/ 	.word	0x000023f0


	//   ....[1]....
        /*0048*/ 	.word	0x000031c0


	//   ....[2]....
        /*004c*/ 	.word	0x00003fc0


	//   ....[3]....
        /*0050*/ 	.word	0x00006510


	//   ....[4]....
        /*0054*/ 	.word	0x000072e0


	//   ....[5]....
        /*0058*/ 	.word	0x00007ee0


	//   ....[6]....
        /*005c*/ 	.word	0x0000a570


	//   ....[7]....
        /*0060*/ 	.word	0x0000b340


	//   ....[8]....
        /*0064*/ 	.word	0x0000bf40


	//   ....[9]....
        /*0068*/ 	.word	0x0000e5f0


	//   ....[10]....
        /*006c*/ 	.word	0x0000f3c0


	//   ....[11]....
        /*0070*/ 	.word	0x0000ff90


	//----- nvinfo : EIATTR_EXIT_INSTR_OFFSETS
	.align		4
.L_4847:
        /*0074*/ 	.byte	0x04, 0x1c
        /*0076*/ 	.short	(.L_4849 - .L_4848)


	//   ....[0]....
.L_4848:
        /*0078*/ 	.word	0x0000c220


	//   ....[1]....
        /*007c*/ 	.word	0x0000f520


	//   ....[2]....
        /*0080*/ 	.word	0x0000f540


	//   ....[3]....
        /*0084*/ 	.word	0x0000f5d0


	//   ....[4]....
        /*0088*/ 	.word	0x0000f5f0


	//   ....[5]....
        /*008c*/ 	.word	0x0000f610


	//   ....[6]....
        /*0090*/ 	.word	0x0000f6a0


	//   ....[7]....
        /*0094*/ 	.word	0x0000f6e0


	//   ....[8]....
        /*0098*/ 	.word	0x0000f780


	//   ....[9]....
        /*009c*/ 	.word	0x0000f7d0


	//   ....[10]....
        /*00a0*/ 	.word	0x0000f800


	//   ....[11]....
        /*00a4*/ 	.word	0x0000f8c0


	//   ....[12]....
        /*00a8*/ 	.word	0x0000fa30


	//   ....[13]....
        /*00ac*/ 	.word	0x0000fba0


	//   ....[14]....
        /*00b0*/ 	.word	0x0000fd00


	//   ....[15]....
        /*00b4*/ 	.word	0x0000fd30


	//   ....[16]....
        /*00b8*/ 	.word	0x0000fd50


	//   ....[17]....
        /*00bc*/ 	.word	0x0000fdf0


	//   ....[18]....
        /*00c0*/ 	.word	0x0000fe30


	//   ....[19]....
        /*00c4*/ 	.word	0x0000ffa0


	//   ....[20]....
        /*00c8*/ 	.word	0x000100b0


	//   ....[21]....
        /*00cc*/ 	.word	0x000101f0


	//   ....[22]....
        /*00d0*/ 	.word	0x00010230


	//----- nvinfo : EIATTR_MAX_THREADS
	.align		4
.L_4849:
        /*00d4*/ 	.byte	0x04, 0x05
        /*00d6*/ 	.short	(.L_4851 - .L_4850)
.L_4850:
        /*00d8*/ 	.word	0x00000080
        /*00dc*/ 	.word	0x00000001
        /*00e0*/ 	.word	0x00000001


	//----- nvinfo : EIATTR_CRS_STACK_SIZE
	.align		4
.L_4851:
        /*00e4*/ 	.byte	0x04, 0x1e
        /*00e6*/ 	.short	(.L_4853 - .L_4852)
.L_4852:
        /*00e8*/ 	.word	0x00000000


	//----- nvinfo : EIATTR_CBANK_PARAM_SIZE
	.align		4
.L_4853:
        /*00ec*/ 	.byte	0x03, 0x19
        /*00ee*/ 	.short	0x0290


	//----- nvinfo : EIATTR_PARAM_CBANK
	.align		4
        /*00f0*/ 	.byte	0x04, 0x0a
        /*00f2*/ 	.short	(.L_4855 - .L_4854)
	.align		4
.L_4854:
        /*00f4*/ 	.word	index@(.nv.constant0._ZN2at6native18elementwise_kernelILi128ELi4EZNS0_15gpu_kernel_implINS0_13BinaryFunctorIiiiZZZNS0_21heaviside_kernel_cudaERNS_18TensorIteratorBaseEENKUlvE_clEvENKUlvE1_clEvEUliiE_EEEEvS5_RKT_EUliE_EEviT1_)
        /*00f8*/ 	.short	0x0380
        /*00fa*/ 	.short	0x0290


	//----- nvinfo : EIATTR_SW_WAR
	.align		4
.L_4855:
        /*00fc*/ 	.byte	0x04, 0x36
        /*00fe*/ 	.short	(.L_4857 - .L_4856)
.L_4856:
        /*0100*/ 	.word	0x00000008
.L_4857:


//--------------------- .nv.info._ZN2at6native27unrolled_elementwise_kernelINS0_13BinaryFunctorIiiiZZZNS0_21heaviside_kernel_cudaERNS_18TensorIteratorBaseEENKUlvE_clEvENKUlvE1_clEvEUliiE_EESt5arrayIPcLm3EELi4E23TrivialOffsetCalculatorILi2EjESC_ILi1EjENS0_6memory12LoadWithCastILi2EEENSF_13StoreWithCastILi1EEEEEviT_T0_T2_T3_T4_T5_ --------------------------
	.section	.nv.info._ZN2at6native27unrolled_elementwise_kernelINS0_13BinaryFunctorIiiiZZZNS0_21heaviside_kernel_cudaERNS_18TensorIteratorBaseEENKUlvE_clEvENKUlvE1_clEvEUliiE_EESt5arrayIPcLm3EELi4E23TrivialOffsetCalculatorILi2EjESC_ILi1EjENS0_6memory12LoadWithCastILi2EEENSF_13StoreWithCastILi1EEEEEviT_T0_T2_T3_T4_T5_,"",@"SHT_CUDA_INFO"
	.sectionflags	@""
	.align	4


	//----- nvinfo : EIATTR_CUDA_API_VERSION
	.align		4
        /*0000*/ 	.byte	0x04, 0x37
        /*0002*/ 	.short	(.L_4859 - .L_4858)
.L_4858:
        /*0004*/ 	.word	0x00000082


	//----- nvinfo : EIATTR_KPARAM_INFO
	.align		4
.L_4859:
        /*0008*/ 	.byte	0x04, 0x17
        /*000a*/ 	.short	(.L_4861 - .L_4860)
.L_4860:
        /*000c*/ 	.word	0x00000000
        /*0010*/ 	.short	0x0006
        /*0012*/ 	.short	0x0030
        /*0014*/ 	.byte	0x00, 0xf0, 0x21, 0x00


	//----- nvinfo : EIATTR_KPARAM_INFO
	.align		4
.L_4861:
        /*0018*/ 	.byte	0x04, 0x17
        /*001a*/ 	.short	(.L_4863 - .L_4862)
.L_4862:
        /*001c*/ 	.word	0x00000000
        /*0020*/ 	.short	0x0005
        /*0022*/ 	.short	0x0024
        /*0024*/ 	.byte	0x00, 0xf0, 0x31, 0x00


	//----- nvinfo : EIATTR_KPARAM_INFO
	.align		4
.L_4863:
        /*0028*/ 	.byte	0x04, 0x17
        /*002a*/ 	.short	(.L_4865 - .L_4864)
.L_4864:
        /*002c*/ 	.word	0x00000000
        /*0030*/ 	.short	0x0004
        /*0032*/ 	.short	0x0021
        /*0034*/ 	.byte	0x00, 0xf0, 0x05, 0x00


	//----- nvinfo : EIATTR_KPARAM_INFO
	.align		4
.L_4865:
        /*0038*/ 	.byte	0x04, 0x17
        /*003a*/ 	.short	(.L_4867 - .L_4866)
.L_4866:
        /*003c*/ 	.word	0x00000000
        /*0040*/ 	.short	0x0003
        /*0042*/ 	.short	0x0020
        /*0044*/ 	.byte	0x00, 0xf0, 0x05, 0x00


	//----- nvinfo : EIATTR_KPARAM_INFO
	.align		4
.L_4867:
        /*0048*/ 	.byte	0x04, 0x17
        /*004a*/ 	.short	(.L_4869 - .L_4868)
.L_4868:
        /*004c*/ 	.word	0x00000000
        /*0050*/ 	.short	0x0002
        /*0052*/ 	.short	0x0008
        /*0054*/ 	.byte	0x00, 0xf0, 0x61, 0x00


	//----- nvinfo : EIATTR_KPARAM_INFO
	.align		4
.L_4869:
        /*0058*/ 	.byte	0x04, 0x17
        /*005a*/ 	.short	(.L_4871 - .L_4870)
.L_4870:
        /*005c*/ 	.word	0x00000000
        /*0060*/ 	.short	0x0001
        /*0062*/ 	.short	0x0004
        /*0064*/ 	.byte	0x00, 0xf0, 0x05, 0x00


	//----- nvinfo : EIATTR_KPARAM_INFO
	.align		4
.L_4871:
        /*0068*/ 	.byte	0x04, 0x17
        /*006a*/ 	.short	(.L_4873 - .L_4872)
.L_4872:
        /*006c*/ 	.word	0x00000000
        /*0070*/ 	.short	0x0000
        /*0072*/ 	.short	0x0000
        /*0074*/ 	.byte	0x00, 0xf0, 0x11, 0x00


	//----- nvinfo : EIATTR_SPARSE_MMA_MASK
	.align		4
.L_4873:
        /*0078*/ 	.byte	0x03, 0x50
        /*007a*/ 	.short	0x0000


	//----- nvinfo : EIATTR_MAXREG_COUNT
	.align		4
        /*007c*/ 	.byte	0x03, 0x1b
        /*007e*/ 	.short	0x00ff


	//----- nvinfo : EIATTR_EXTERNS
	.align		4
        /*0080*/ 	.byte	0x04, 0x0f
        /*0082*/ 	.short	(.L_4875 - .L_4874)


	//   ....[0]....
	.align		4
.L_4874:
        /*0084*/ 	.word	index@(__assertfail)


	//----- nvinfo : EIATTR_MERCURY_ISA_VERSION
	.align		4
.L_4875:
        /*0088*/ 	.byte	0x03, 0x5f
        /*008a*/ 	.short	0x0101


	//----- nvinfo : EIATTR_VRC_CTA_INIT_COUNT
	.align		4
        /*008c*/ 	.byte	0x02, 0x4a
	.zero		1
	.zero		1


	//----- nvinfo : EIATTR_SYSCALL_OFFSETS
	.align		4
        /*0090*/ 	.byte	0x04, 0x46
        /*0092*/ 	.short	(.L_4877 - .L_4876)


	//   ....[0]....
.L_4876:
        /*0094*/ 	.word	0x00000de0


	//   ....[1]....
        /*0098*/ 	.word	0x00001be0


	//   ....[2]....
        /*009c*/ 	.word	0x00002b10


	//   ....[3]....
        /*00a0*/ 	.word	0x00003910


	//   ....[4]....
        /*00a4*/ 	.word	0x00004790


	//   ....[5]....
        /*00a8*/ 	.word	0x00005590


	//   ....[6]....
        /*00ac*/ 	.word	0x00006410


	//   ....[7]....
        /*00b0*/ 	.word	0x00007220


	//   ....[8]....
        /*00b4*/ 	.word	0x000080a0


	//   ....[9]....
        /*00b8*/ 	.word	0x00008dd0


	//   ....[10]....
        /*00bc*/ 	.word	0x00009c60


	//   ....[11]....
        /*00c0*/ 	.word	0x0000aad0


	//----- nvinfo : EIATTR_EXIT_INSTR_OFFSETS
	.align		4
.L_4877:
        /*00c4*/ 	.byte	0x04, 0x1c
        /*00c6*/ 	.short	(.L_4879 - .L_4878)


	//   ....[0]....
.L_4878:
        /*00c8*/ 	.word	0x00009f30


	//   ....[1]....
        /*00cc*/ 	.word	0x0000a060


	//   ....[2]....
        /*00d0*/ 	.word	0x0000a080


	//   ....[3]....
        /*00d4*/ 	.word	0x0000a110


	//   ....[4]....
        /*00d8*/ 	.word	0x0000a130


	//   ....[5]....
        /*00dc*/ 	.word	0x0000a150


	//   ....[6]....
        /*00e0*/ 	.word	0x0000a1e0


	//   ....[7]....
        /*00e4*/ 	.word	0x0000a220


	//   ....[8]....
        /*00e8*/ 	.word	0x0000a2c0


	//   ....[9]....
        /*00ec*/ 	.word	0x0000a310


	//   ....[10]....
        /*00f0*/ 	.word	0x0000a340


	//   ....[11]....
        /*00f4*/ 	.word	0x0000a400


	//   ....[12]....
        /*00f8*/ 	.word	0x0000a570


	//   ....[13]....
        /*00fc*/ 	.word	0x0000a6e0


	//   ....[14]....
        /*0100*/ 	.word	0x0000a840


	//   ....[15]....
        /*0104*/ 	.word	0x0000a870


	//   ....[16]....
        /*0108*/ 	.word	0x0000a890


	//   ....[17]....
        /*010c*/ 	.word	0x0000a930


	//   ....[18]....
        /*0110*/ 	.word	0x0000a970


	//   ....[19]....
        /*0114*/ 	.word	0x0000aae0


	//   ....[20]....
        /*0118*/ 	.word	0x0000abf0


	//   ....[21]....
        /*011c*/ 	.word	0x0000ad30


	//   ....[22]....
        /*0120*/ 	.word	0x0000ad70


	//----- nvinfo : EIATTR_MAX_THREADS
	.align		4
.L_4879:
        /*0124*/ 	.byte	0x04, 0x05
        /*0126*/ 	.short	(.L_4881 - .L_4880)
.L_4880:
        /*0128*/ 	.word	0x00000080
        /*012c*/ 	.word	0x00000001
        /*0130*/ 	.word	0x00000001


	//----- nvinfo : EIATTR_CRS_STACK_SIZE
	.align		4
.L_4881:
        /*0134*/ 	.byte	0x04, 0x1e
        /*0136*/ 	.short	(.L_4883 - .L_4882)
.L_4882:
        /*0138*/ 	.word	0x00000000


	//----- nvinfo : EIATTR_CBANK_PARAM_SIZE
	.align		4
.L_4883:
        /*013c*/ 	.byte	0x03, 0x19
        /*013e*/ 	.short	0x0038


	//----- nvinfo : EIATTR_PARAM_CBANK
	.align		4
        /*0140*/ 	.byte	0x04, 0x0a
        /*0142*/ 	.short	(.L_4885 - .L_4884)
	.align		4
.L_4884:
        /*0144*/ 	.word	index@(.nv.constant0._ZN2at6native27unrolled_elementwise_kernelINS0_13BinaryFunctorIiiiZZZNS0_21heaviside_kernel_cudaERNS_18TensorIteratorBaseEENKUlvE_clEvENKUlvE1_clEvEUliiE_EESt5arrayIPcLm3EELi4E23TrivialOffsetCalculatorILi2EjESC_ILi1EjENS0_6memory12LoadWithCastILi2EEENSF_13StoreWithCastILi1EEEEEviT_T0_T2_T3_T4_T5_)
        /*0148*/ 	.short	0x0380
        /*014a*/ 	.short	0x0038


	//----- nvinfo : EIATTR_SW_WAR
	.align		4
.L_4885:
        /*014c*/ 	.byte	0x04, 0x36
        /*014e*/ 	.short	(.L_4887 - .L_4886)
.L_4886:
        /*0150*/ 	.word	0x00000008
.L_4887:


//--------------------- .nv.info._ZN2at6native18elementwise_kernelILi128ELi2EZNS0_22gpu_kernel_impl_nocastINS0_13BinaryFunctorIiiiZZZNS0_21heaviside_kernel_cudaERNS_18TensorIteratorBaseEENKUlvE_clEvENKUlvE1_clEvEUliiE_EEEEvS5_RKT_EUliE_EEviT1_ --------------------------
	.section	.nv.info._ZN2at6native18elementwise_kernelILi128ELi2EZNS0_22gpu_kernel_impl_nocastINS0_13BinaryFunctorIiiiZZZNS0_21heaviside_kernel_cudaERNS_18TensorIteratorBaseEENKUlvE_clEvENKUlvE1_clEvEUliiE_EEEEvS5_RKT_EUliE_EEviT1_,"",@"SHT_CUDA_INFO"
	.sectionflags	@""
	.align	4


	//----- nvinfo : EIATTR_CUDA_API_VERSION
	.align		4
        /*0000*/ 	.byte	0x04, 0x37
        /*0002*/ 	.short	(.L_4889 - .L_4888)
.L_4888:
        /*0004*/ 	.word	0x00000082


	//----- nvinfo : EIATTR_KPARAM_INFO
	.align		4
.L_4889:
        /*0008*/ 	.byte	0x04, 0x17
        /*000a*/ 	.short	(.L_4891 - .L_4890)
.L_4890:
        /*000c*/ 	.word	0x00000000
        /*0010*/ 	.short	0x0001
        /*0012*/ 	.short	0x0008
        /*0014*/ 	.byte	0x00, 0xf0, 0x21, 0x0a


	//----- nvinfo : EIATTR_KPARAM_INFO
	.align		4
.L_4891:
        /*0018*/ 	.byte	0x04, 0x17
        /*001a*/ 	.short	(.L_4893 - .L_4892)
.L_4892:
        /*001c*/ 	.word	0x00000000
        /*0020*/ 	.short	0x0000
        /*0022*/ 	.short	0x0000
        /*0024*/ 	.byte	0x00, 0xf0, 0x11, 0x00


	//----- nvinfo : EIATTR_SPARSE_MMA_MASK
	.align		4
.L_4893:
        /*0028*/ 	.byte	0x03, 0x50
        /*002a*/ 	.short	0x0000


	//----- nvinfo : EIATTR_MAXREG_COUNT
	.align		4
        /*002c*/ 	.byte	0x03, 0x1b
        /*002e*/ 	.short	0x0080


	//----- nvinfo : EIATTR_MERCURY_ISA_VERSION
	.align		4
        /*0030*/ 	.byte	0x03, 0x5f
        /*0032*/ 	.short	0x0101


	//----- nvinfo : EIATTR_VRC_CTA_INIT_COUNT
	.align		4
        /*0034*/ 	.byte	0x02, 0x4a
	.zero		1
	.zero		1


	//----- nvinfo : EIATTR_EXIT_INSTR_OFFSETS
	.align		4
        /*0038*/ 	.byte	0x04, 0x1c
        /*003a*/ 	.short	(.L_4895 - .L_4894)


	//   ....[0]....
.L_4894:
        /*003c*/ 	.word	0x00000190


	//   ....[1]....
        /*0040*/ 	.word	0x00000230


	//   ....[2]....
        /*0044*/ 	.word	0x00001980


	//   ....[3]....
        /*0048*/ 	.word	0x00003030


	//----- nvinfo : EIATTR_MAX_THREADS
	.align		4
.L_4895:
        /*004c*/ 	.byte	0x04, 0x05
        /*004e*/ 	.short	(.L_4897 - .L_4896)
.L_4896:
        /*0050*/ 	.word	0x00000080
        /*0054*/ 	.word	0x00000001
        /*0058*/ 	.word	0x00000001


	//----- nvinfo : EIATTR_CRS_STACK_SIZE
	.align		4
.L_4897:
        /*005c*/ 	.byte	0x04, 0x1e
        /*005e*/ 	.short	(.L_4899 - .L_4898)
.L_4898:
        /*0060*/ 	.word	0x00000000


	//----- nvinfo : EIATTR_CBANK_PARAM_SIZE
	.align		4
.L_4899:
        /*0064*/ 	.byte	0x03, 0x19
        /*0066*/ 	.short	0x0290


	//----- nvinfo : EIATTR_PARAM_CBANK
	.align		4
        /*0068*/ 	.byte	0x04, 0x0a
        /*006a*/ 	.short	(.L_4901 - .L_4900)
	.align		4
.L_4900:
        /*006c*/ 	.word	index@(.nv.constant0._ZN2at6native18elementwise_kernelILi128ELi2EZNS0_22gpu_kernel_impl_nocastINS0_13BinaryFunctorIiiiZZZNS0_21heaviside_kernel_cudaERNS_18TensorIteratorBaseEENKUlvE_clEvENKUlvE1_clEvEUliiE_EEEEvS5_RKT_EUliE_EEviT1_)
        /*0070*/ 	.short	0x0380
        /*0072*/ 	.short	0x0290


	//----- nvinfo : EIATTR_SW_WAR
	.align		4
.L_4901:
        /*0074*/ 	.byte	0x04, 0x36
        /*0076*/ 	.short	(.L_4903 - .L_4902)
.L_4902:
        /*0078*/ 	.word	0x00000008
.L_4903:


//--------------------- .nv.info._ZN2at6native27unrolled_elementwise_kernelINS0_13BinaryFunctorIiiiZZZNS0_21heaviside_kernel_cudaERNS_18TensorIteratorBaseEENKUlvE_clEvENKUlvE1_clEvEUliiE_EESt5arrayIPcLm3EELi4E23TrivialOffsetCalculatorILi2EjESC_ILi1EjENS0_6memory15LoadWithoutCastENSF_16StoreWithoutCastEEEviT_T0_T2_T3_T4_T5_ --------------------------
	.section	.nv.info._ZN2at6native27unrolled_elementwise_kernelINS0_13BinaryFunctorIiiiZZZNS0_21heaviside_kernel_cudaERNS_18TensorIteratorBaseEENKUlvE_clEvENKUlvE1_clEvEUliiE_EESt5arrayIPcLm3EELi4E23TrivialOffsetCalculatorILi2EjESC_ILi1EjENS0_6memory15LoadWithoutCastENSF_16StoreWithoutCastEEEviT_T0_T2_T3_T4_T5_,"",@"SHT_CUDA_INFO"
	.sectionflags	@""
	.align	4


	//----- nvinfo : EIATTR_CUDA_API_VERSION
	.align		4
        /*0000*/ 	.byte	0x04, 0x37
        /*0002*/ 	.short	(.L_4905 - .L_4904)
.L_4904:
        /*0004*/ 	.word	0x00000082


	//----- nvinfo : EIATTR_KPARAM_INFO
	.align		4
.L_4905:
        /*0008*/ 	.byte	0x04, 0x17
        /*000a*/ 	.short	(.L_4907 - .L_4906)
.L_4906:
        /*000c*/ 	.word	0x00000000
        /*0010*/ 	.short	0x0006
        /*0012*/ 	.short	0x0023
        /*0014*/ 	.byte	0x00, 0xf0, 0x05, 0x00


	//----- nvinfo : EIATTR_KPARAM_INFO
	.align		4
.L_4907:
        /*0018*/ 	.byte	0x04, 0x17
        /*001a*/ 	.short	(.L_4909 - .L_4908)
.L_4908:
        /*001c*/ 	.word	0x00000000
        /*0020*/ 	.short	0x0005
        /*0022*/ 	.short	0x0022
        /*0024*/ 	.byte	0x00, 0xf0, 0x05, 0x00


	//----- nvinfo : EIATTR_KPARAM_INFO
	.align		4
.L_4909:
        /*0028*/ 	.byte	0x04, 0x17
        /*002a*/ 	.short	(.L_4911 - .L_4910)
.L_4910:
        /*002c*/ 	.word	0x00000000
        /*0030*/ 	.short	0x0004
        /*0032*/ 	.short	0x0021
        /*0034*/ 	.byte	0x00, 0xf0, 0x05, 0x00


	//----- nvinfo : EIATTR_KPARAM_INFO
	.align		4
.L_4911:
        /*0038*/ 	.byte	0x04, 0x17
        /*003a*/ 	.short	(.L_4913 - .L_4912)
.L_4912:
        /*003c*/ 	.word	0x00000000
        /*0040*/ 	.short	0x0003
        /*0042*/ 	.short	0x0020
        /*0044*/ 	.byte	0x00, 0xf0, 0x05, 0x00


	//----- nvinfo : EIATTR_KPARAM_INFO
	.align		4
.L_4913:
        /*0048*/ 	.byte	0x04, 0x17
        /*004a*/ 	.short	(.L_4915 - .L_4914)
.L_4914:
        /*004c*/ 	.word	0x00000000
        /*0050*/ 	.short	0x0002
        /*0052*/ 	.short	0x0008
        /*0054*/ 	.byte	0x00, 0xf0, 0x61, 0x00


	//----- nvinfo : EIATTR_KPARAM_INFO
	.align		4
.L_4915:
        /*0058*/ 	.byte	0x04, 0x17
        /*005a*/ 	.short	(.L_4917 - .L_4916)
.L_4916:
        /*005c*/ 	.word	0x00000000
        /*0060*/ 	.short	0x0001
        /*0062*/ 	.short	0x0004
        /*0064*/ 	.byte	0x00, 0xf0, 0x05, 0x00


	//----- nvinfo : EIATTR_KPARAM_INFO
	.align		4
.L_4917:
        /*0068*/ 	.byte	0x04, 0x17
        /*006a*/ 	.short	(.L_4919 - .L_4918)
.L_4918:
        /*006c*/ 	.word	0x00000000
        /*0070*/ 	.short	0x0000
        /*0072*/ 	.short	0x0000
        /*0074*/ 	.byte	0x00, 0xf0, 0x11, 0x00


	//----- nvinfo : EIATTR_SPARSE_MMA_MASK
	.align		4
.L_4919:
        /*0078*/ 	.byte	0x03, 0x50
        /*007a*/ 	.short	0x0000


	//----- nvinfo : EIATTR_MAXREG_COUNT
	.align		4
        /*007c*/ 	.byte	0x03, 0x1b
        /*007e*/ 	.short	0x00ff


	//----- nvinfo : EIATTR_MERCURY_ISA_VERSION
	.align		4
        /*0080*/ 	.byte	0x03, 0x5f
        /*0082*/ 	.short	0x0101


	//----- nvinfo : EIATTR_VRC_CTA_INIT_COUNT
	.align		4
        /*0084*/ 	.byte	0x02, 0x4a
	.zero		1
	.zero		1


	//----- nvinfo : EIATTR_EXIT_INSTR_OFFSETS
	.align		4
        /*0088*/ 	.byte	0x04, 0x1c
        /*008a*/ 	.short	(.L_4921 - .L_4920)


	//   ....[0]....
.L_4920:
        /*008c*/ 	.word	0x00000570


	//   ....[1]....
        /*0090*/ 	.word	0x000005c0


	//----- nvinfo : EIATTR_MAX_THREADS
	.align		4
.L_4921:
        /*0094*/ 	.byte	0x04, 0x05
        /*0096*/ 	.short	(.L_4923 - .L_4922)
.L_4922:
        /*0098*/ 	.word	0x00000080
        /*009c*/ 	.word	0x00000001
        /*00a0*/ 	.word	0x00000001


	//----- nvinfo : EIATTR_CRS_STACK_SIZE
	.align		4
.L_4923:
        /*00a4*/ 	.byte	0x04, 0x1e
        /*00a6*/ 	.short	(.L_4925 - .L_4924)
.L_4924:
        /*00a8*/ 	.word	0x00000000


	//----- nvinfo : EIATTR_CBANK_PARAM_SIZE
	.align		4
.L_4925:
        /*00ac*/ 	.byte	0x03, 0x19
        /*00ae*/ 	.short	0x0024


	//----- nvinfo : EIATTR_PARAM_CBANK
	.align		4
        /*00b0*/ 	.byte	0x04, 0x0a
        /*00b2*/ 	.short	(.L_4927 - .L_4926)
	.align		4
.L_4926:
        /*00b4*/ 	.word	index@(.nv.constant0._ZN2at6native27unrolled_elementwise_kernelINS0_13BinaryFunctorIiiiZZZNS0_21heaviside_kernel_cudaERNS_18TensorIteratorBaseEENKUlvE_clEvENKUlvE1_clEvEUliiE_EESt5arrayIPcLm3EELi4E23TrivialOffsetCalculatorILi2EjESC_ILi1EjENS0_6memory15LoadWithoutCastENSF_16StoreWithoutCastEEEviT_T0_T2_T3_T4_T5_)
        /*00b8*/ 	.short	0x0380
        /*00ba*/ 	.short	0x0024


	//----- nvinfo : EIATTR_SW_WAR
	.align		4
.L_4927:
        /*00bc*/ 	.byte	0x04, 0x36
        /*00be*/ 	.short	(.L_4929 - .L_4928)
.L_4928:
        /*00c0*/ 	.word	0x00000008
.L_4929:


//--------------------- .nv.info._ZN2at6native29vectorized_elementwise_kernelILi2ENS0_13BinaryFunctorIiiiZZZNS0_21heaviside_kernel_cudaERNS_18TensorIteratorBaseEENKUlvE_clEvENKUlvE1_clEvEUliiE_EESt5arrayIPcLm3EEEEviT0_T1_ --------------------------
	.section	.nv.info._ZN2at6native29vectorized_elementwise_kernelILi2ENS0_13BinaryFunctorIiiiZZZNS0_21heaviside_kernel_cudaERNS_18TensorIteratorBaseEENKUlvE_clEvENKUlvE1_clEvEUliiE_EESt5arrayIPcLm3EEEEviT0_T1_,"",@"SHT_CUDA_INFO"
	.sectionflags	@""
	.align	4


	//----- nvinfo : EIATTR_CUDA_API_VERSION
	.align		4
        /*0000*/ 	.byte	0x04, 0x37
        /*0002*/ 	.short	(.L_4931 - .L_4930)
.L_4930:
        /*0004*/ 	.word	0x00000082


	//----- nvinfo : EIATTR_KPARAM_INFO
	.align		4
.L_4931:
        /*0008*/ 	.byte	0x04, 0x17
        /*000a*/ 	.short	(.L_4933 - .L_4932)
.L_4932:
        /*000c*/ 	.word	0x00000000
        /*0010*/ 	.short	0x0002
        /*0012*/ 	.short	0x0008
        /*0014*/ 	.byte	0x00, 0xf0, 0x61, 0x00


	//----- nvinfo : EIATTR_KPARAM_INFO
	.align		4
.L_4933:
        /*0018*/ 	.byte	0x04, 0x17
        /*001a*/ 	.short	(.L_4935 - .L_4934)
.L_4934:
        /*001c*/ 	.word	0x00000000
        /*0020*/ 	.short	0x0001
        /*0022*/ 	.short	0x0004
        /*0024*/ 	.byte	0x00, 0xf0, 0x05, 0x00


	//----- nvinfo : EIATTR_KPARAM_INFO
	.align		4
.L_4935:
        /*0028*/ 	.byte	0x04, 0x17
        /*002a*/ 	.short	(.L_4937 - .L_4936)
.L_4936:
        /*002c*/ 	.word	0x00000000
        /*0030*/ 	.short	0x0000
        /*0032*/ 	.short	0x0000
        /*0034*/ 	.byte	0x00, 0xf0, 0x11, 0x00


	//----- nvinfo : EIATTR_SPARSE_MMA_MASK
	.align		4
.L_4937:
        /*0038*/ 	.byte	0x03, 0x50
        /*003a*/ 	.short	0x0000


	//----- nvinfo : EIATTR_MAXREG_COUNT
	.align		4
        /*003c*/ 	.byte	0x03, 0x1b
        /*003e*/ 	.short	0x00ff


	//----- nvinfo : EIATTR_MERCURY_ISA_VERSION
	.align		4
        /*0040*/ 	.byte	0x03, 0x5f
        /*0042*/ 	.short	0x0101


	//----- nvinfo : EIATTR_VRC_CTA_INIT_COUNT
	.align		4
        /*0044*/ 	.byte	0x02, 0x4a
	.zero		1
	.zero		1


	//----- nvinfo : EIATTR_EXIT_INSTR_OFFSETS
	.align		4
        /*0048*/ 	.byte	0x04, 0x1c
        /*004a*/ 	.short	(.L_4939 - .L_4938)


	//   ....[0]....
.L_4938:
        /*004c*/ 	.word	0x00000ad0


	//   ....[1]....
        /*0050*/ 	.word	0x00000b20


	//   ....[2]....
        /*0054*/ 	.word	0x00000e10


	//----- nvinfo : EIATTR_MAX_THREADS
	.align		4
.L_4939:
        /*0058*/ 	.byte	0x04, 0x05
        /*005a*/ 	.short	(.L_4941 - .L_4940)
.L_4940:
        /*005c*/ 	.word	0x00000080
        /*0060*/ 	.word	0x00000001
        /*0064*/ 	.word	0x00000001


	//----- nvinfo : EIATTR_CRS_STACK_SIZE
	.align		4
.L_4941:
        /*0068*/ 	.byte	0x04, 0x1e
        /*006a*/ 	.short	(.L_4943 - .L_4942)
.L_4942:
        /*006c*/ 	.word	0x00000000


	//----- nvinfo : EIATTR_CBANK_PARAM_SIZE
	.align		4
.L_4943:
        /*0070*/ 	.byte	0x03, 0x19
        /*0072*/ 	.short	0x0020


	//----- nvinfo : EIATTR_PARAM_CBANK
	.align		4
        /*0074*/ 	.byte	0x04, 0x0a
        /*0076*/ 	.short	(.L_4945 - .L_4944)
	.align		4
.L_4944:
        /*0078*/ 	.word	index@(.nv.constant0._ZN2at6native29vectorized_elementwise_kernelILi2ENS0_13BinaryFunctorIiiiZZZNS0_21heaviside_kernel_cudaERNS_18TensorIteratorBaseEENKUlvE_clEvENKUlvE1_clEvEUliiE_EESt5arrayIPcLm3EEEEviT0_T1_)
        /*007c*/ 	.short	0x0380
        /*007e*/ 	.short	0x0020


	//----- nvinfo : EIATTR_SW_WAR
	.align		4
.L_4945:
        /*0080*/ 	.byte	0x04, 0x36
        /*0082*/ 	.short	(.L_4947 - .L_4946)
.L_4946:
        /*0084*/ 	.word	0x00000008
.L_4947:


//--------------------- .nv.info._ZN2at6native29vectorized_elementwise_kernelILi4ENS0_13BinaryFunctorIiiiZZZNS0_21heaviside_kernel_cudaERNS_18TensorIteratorBaseEENKUlvE_clEvENKUlvE1_clEvEUliiE_EESt5arrayIPcLm3EEEEviT0_T1_ --------------------------
	.section	.nv.info._ZN2at6native29vectorized_elementwise_kernelILi4ENS0_13BinaryFunctorIiiiZZZNS0_21heaviside_kernel_cudaERNS_18TensorIteratorBaseEENKUlvE_clEvENKUlvE1_clEvEUliiE_EESt5arrayIPcLm3EEEEviT0_T1_,"",@"SHT_CUDA_INFO"
	.sectionflags	@""
	.align	4


	//----- nvinfo : EIATTR_CUDA_API_VERSION
	.align		4
        /*0000*/ 	.byte	0x04, 0x37
        /*0002*/ 	.short	(.L_4949 - .L_4948)
.L_4948:
        /*0004*/ 	.word	0x00000082


	//----- nvinfo : EIATTR_KPARAM_INFO
	.align		4
.L_4949:
        /*0008*/ 	.byte	0x04, 0x17
        /*000a*/ 	.short	(.L_4951 - .L_4950)
.L_4950:
        /*000c*/ 	.word	0x00000000
        /*0010*/ 	.short	0x0002
        /*0012*/ 	.short	0x0008
        /*0014*/ 	.byte	0x00, 0xf0, 0x61, 0x00


	//----- nvinfo : EIATTR_KPARAM_INFO
	.align		4
.L_4951:
        /*0018*/ 	.byte	0x04, 0x17
        /*001a*/ 	.short	(.L_4953 - .L_4952)
.L_4952:
        /*001c*/ 	.word	0x00000000
        /*0020*/ 	.short	0x0001
        /*0022*/ 	.short	0x0004
        /*0024*/ 	.byte	0x00, 0xf0, 0x05, 0x00


	//----- nvinfo : EIATTR_KPARAM_INFO
	.align		4
.L_4953:
        /*0028*/ 	.byte	0x04, 0x17
        /*002a*/ 	.short	(.L_4955 - .L_4954)
.L_4954:
        /*002c*/ 	.word	0x00000000
        /*0030*/ 	.short	0x0000
        /*0032*/ 	.short	0x0000
        /*0034*/ 	.byte	0x00, 0xf0, 0x11, 0x00


	//----- nvinfo : EIATTR_SPARSE_MMA_MASK
	.align		4
.L_4955:
        /*0038*/ 	.byte	0x03, 0x50
        /*003a*/ 	.short	0x0000


	//----- nvinfo : EIATTR_MAXREG_COUNT
	.align		4
        /*003c*/ 	.byte	0x03, 0x1b
        /*003e*/ 	.short	0x00ff


	//----- nvinfo : EIATTR_MERCURY_ISA_VERSION
	.align		4
        /*0040*/ 	.byte	0x03, 0x5f
        /*0042*/ 	.short	0x0101


	//----- nvinfo : EIATTR_VRC_CTA_INIT_COUNT
	.align		4
        /*0044*/ 	.byte	0x02, 0x4a
	.zero		1
	.zero		1


	//----- nvinfo : EIATTR_EXIT_INSTR_OFFSETS
	.align		4
        /*0048*/ 	.byte	0x04, 0x1c
        /*004a*/ 	.short	(.L_4957 - .L_4956)


	//   ....[0]....
.L_4956:
        /*004c*/ 	.word	0x00000ad0


	//   ....[1]....
        /*0050*/ 	.word	0x00000b20


	//   ....[2]....
        /*0054*/ 	.word	0x00000db0


	//----- nvinfo : EIATTR_MAX_THREADS
	.align		4
.L_4957:
        /*0058*/ 	.byte	0x04, 0x05
        /*005a*/ 	.short	(.L_4959 - .L_4958)
.L_4958:
        /*005c*/ 	.word	0x00000080
        /*0060*/ 	.word	0x00000001
        /*0064*/ 	.word	0x00000001


	//----- nvinfo : EIATTR_CRS_STACK_SIZE
	.align		4
.L_4959:
        /*0068*/ 	.byte	0x04, 0x1e
        /*006a*/ 	.short	(.L_4961 - .L_4960)
.L_4960:
        /*006c*/ 	.word	0x00000000


	//----- nvinfo : EIATTR_CBANK_PARAM_SIZE
	.align		4
.L_4961:
        /*0070*/ 	.byte	0x03, 0x19
        /*0072*/ 	.short	0x0020


	//----- nvinfo : EIATTR_PARAM_CBANK
	.align		4
        /*0074*/ 	.byte	0x04, 0x0a
        /*0076*/ 	.short	(.L_4963 - .L_4962)
	.align		4
.L_4962:
        /*0078*/ 	.word	index@(.nv.constant0._ZN2at6native29vectorized_elementwise_kernelILi4ENS0_13BinaryFunctorIiiiZZZNS0_21heaviside_kernel_cudaERNS_18TensorIteratorBaseEENKUlvE_clEvENKUlvE1_clEvEUliiE_EESt5arrayIPcLm3EEEEviT0_T1_)
        /*007c*/ 	.short	0x0380
        /*007e*/ 	.short	0x0020


	//----- nvinfo : EIATTR_SW_WAR
	.align		4
.L_4963:
        /*0080*/ 	.byte	0x04, 0x36
        /*0082*/ 	.short	(.L_4965 - .L_4964)
.L_4964:
        /*0084*/ 	.word	0x00000008
.L_4965:


//--------------------- .nv.info._ZN2at6native29vectorized_elementwise_kernelILi8ENS0_13BinaryFunctorIiiiZZZNS0_21heaviside_kernel_cudaERNS_18TensorIteratorBaseEENKUlvE_clEvENKUlvE1_clEvEUliiE_EESt5arrayIPcLm3EEEEviT0_T1_ --------------------------
	.section	.nv.info._ZN2at6native29vectorized_elementwise_kernelILi8ENS0_13BinaryFunctorIiiiZZZNS0_21heaviside_kernel_cudaERNS_18TensorIteratorBaseEENKUlvE_clEvENKUlvE1_clEvEUliiE_EESt5arrayIPcLm3EEEEviT0_T1_,"",@"SHT_CUDA_INFO"
	.sectionflags	@""
	.align	4


	//----- nvinfo : EIATTR_CUDA_API_VERSION
	.align		4
        /*0000*/ 	.byte	0x04, 0x37
        /*0002*/ 	.short	(.L_4967 - .L_4966)
.L_4966:
        /*0004*/ 	.word	0x00000082


	//----- nvinfo : EIATTR_KPARAM_INFO
	.align		4
.L_4967:
        /*0008*/ 	.byte	0x04, 0x17
        /*000a*/ 	.short	(.L_4969 - .L_4968)
.L_4968:
        /*000c*/ 	.word	0x00000000
        /*0010*/ 	.short	0x0002
        /*0012*/ 	.short	0x0008
        /*0014*/ 	.byte	0x00, 0xf0, 0x61, 0x00


	//----- nvinfo : EIATTR_KPARAM_INFO
	.align		4
.L_4969:
        /*0018*/ 	.byte	0x04, 0x17
        /*001a*/ 	.short	(.L_4971 - .L_4970)
.L_4970:
        /*001c*/ 	.word	0x00000000
        /*0020*/ 	.short	0x0001
        /*0022*/ 	.short	0x0004
        /*0024*/ 	.byte	0x00, 0xf0, 0x05, 0x00


	//----- nvinfo : EIATTR_KPARAM_INFO
	.align		4
.L_4971:
        /*0028*/ 	.byte	0x04, 0x17
        /*002a*/ 	.short	(.L_4973 - .L_4972)
.L_4972:
        /*002c*/ 	.word	0x00000000
        /*0030*/ 	.short	0x0000
        /*0032*/ 	.short	0x0000
        /*0034*/ 	.byte	0x00, 0xf0, 0x11, 0x00


	//----- nvinfo : EIATTR_SPARSE_MMA_MASK
	.align		4
.L_4973:
        /*0038*/ 	.byte	0x03, 0x50
        /*003a*/ 	.short	0x0000


	//----- nvinfo : EIATTR_MAXREG_COUNT
	.align		4
        /*003c*/ 	.byte	0x03, 0x1b
        /*003e*/ 	.short	0x00ff


	//----- nvinfo : EIATTR_MERCURY_ISA_VERSION
	.align		4
        /*0040*/ 	.byte	0x03, 0x5f
        /*0042*/ 	.short	0x0101


	//----- nvinfo : EIATTR_VRC_CTA_INIT_COUNT
	.align		4
        /*0044*/ 	.byte	0x02, 0x4a
	.zero		1
	.zero		1


	//----- nvinfo : EIATTR_EXIT_INSTR_OFFSETS
	.align		4
        /*0048*/ 	.byte	0x04, 0x1c
        /*004a*/ 	.short	(.L_4975 - .L_4974)


	//   ....[0]....
.L_4974:
        /*004c*/ 	.word	0x00000010


	//----- nvinfo : EIATTR_MAX_THREADS
	.align		4
.L_4975:
        /*0050*/ 	.byte	0x04, 0x05
        /*0052*/ 	.short	(.L_4977 - .L_4976)
.L_4976:
        /*0054*/ 	.word	0x00000080
        /*0058*/ 	.word	0x00000001
        /*005c*/ 	.word	0x00000001


	//----- nvinfo : EIATTR_CBANK_PARAM_SIZE
	.align		4
.L_4977:
        /*0060*/ 	.byte	0x03, 0x19
        /*0062*/ 	.short	0x0020


	//----- nvinfo : EIATTR_PARAM_CBANK
	.align		4
        /*0064*/ 	.byte	0x04, 0x0a
        /*0066*/ 	.short	(.L_4979 - .L_4978)
	.align		4
.L_4978:
        /*0068*/ 	.word	index@(.nv.constant0._ZN2at6native29vectorized_elementwise_kernelILi8ENS0_13BinaryFunctorIiiiZZZNS0_21heaviside_kernel_cudaERNS_18TensorIteratorBaseEENKUlvE_clEvENKUlvE1_clEvEUliiE_EESt5arrayIPcLm3EEEEviT0_T1_)
        /*006c*/ 	.short	0x0380
        /*006e*/ 	.short	0x0020


	//----- nvinfo : EIATTR_SW_WAR
	.align		4
.L_4979:
        /*0070*/ 	.byte	0x04, 0x36
        /*0072*/ 	.short	(.L_4981 - .L_4980)
.L_4980:
        /*0074*/ 	.word	0x00000008
.L_4981:


//--------------------- .nv.info._ZN2at6native18elementwise_kernelILi128ELi4EZNS0_15gpu_kernel_implINS0_13BUnaryFunctorIiiiZZZNS0_21heaviside_kernel_cudaERNS_18TensorIteratorBaseEENKUlvE_clEvENKUlvE1_clEvEUliiE_EEEEvS5_RKT_EUliE_EEviT1_ --------------------------
	.section	.nv.info._ZN2at6native18elementwise_kernelILi128ELi4EZNS0_15gpu_kernel_implINS0_13BUnaryFunctorIiiiZZZNS0_21heaviside_kernel_cudaERNS_18TensorIteratorBaseEENKUlvE_clEvENKUlvE1_clEvEUliiE_EEEEvS5_RKT_EUliE_EEviT1_,"",@"SHT_CUDA_INFO"
	.sectionflags	@""
	.align	4


	//----- nvinfo : EIATTR_CUDA_API_VERSION
	.align		4
        /*0000*/ 	.byte	0x04, 0x37
        /*0002*/ 	.short	(.L_4983 - .L_4982)
.L_4982:
        /*0004*/ 	.word	0x00000082


	//----- nvinfo : EIATTR_KPARAM_INFO
	.align		4
.L_4983:
        /*0008*/ 	.byte	0x04, 0x17
        /*000a*/ 	.short	(.L_4985 - .L_4984)
.L_4984:
        /*000c*/ 	.word	0x00000000
        /*0010*/ 	.short	0x0001
        /*0012*/ 	.short	0x0008
        /*0014*/ 	.byte	0x00, 0xf0, 0x81, 0x08


	//----- nvinfo : EIATTR_KPARAM_INFO
	.align		4
.L_4985:
        /*0018*/ 	.byte	0x04, 0x17
        /*001a*/ 	.short	(.L_4987 - .L_4986)
.L_4986:
        /*001c*/ 	.word	0x00000000
        /*0020*/ 	.short	0x0000
        /*0022*/ 	.short	0x0000
        /*0024*/ 	.byte	0x00, 0xf0, 0x11, 0x00


	//----- nvinfo : EIATTR_SPARSE_MMA_MASK
	.align		4
.L_4987:
        /*0028*/ 	.byte	0x03, 0x50
        /*002a*/ 	.short	0x0000


	//----- nvinfo : EIATTR_MAXREG_COUNT
	.align		4
        /*002c*/ 	.byte	0x03, 0x1b
        /*002e*/ 	.short	0x0080


	//----- nvinfo : EIATTR_EXTERNS
	.align		4
        /*0030*/ 	.byte	0x04, 0x0f
        /*0032*/ 	.short	(.L_4989 - .L_4988)


	//   ....[0]....
	.align		4
.L_4988:
        /*0034*/ 	.word	index@(__assertfail)


	//----- nvinfo : EIATTR_MERCURY_ISA_VERSION
	.align		4
.L_4989:
        /*0038*/ 	.byte	0x03, 0x5f
        /*003a*/ 	.short	0x0101


	//----- nvinfo : EIATTR_VRC_CTA_INIT_COUNT
	.align		4
        /*003c*/ 	.byte	0x02, 0x4a
	.zero		1
	.zero		1


	//----- nvinfo : EIATTR_SYSCALL_OFFSETS
	.align		4
        /*0040*/ 	.byte	0x04, 0x46
        /*0042*/ 	.short	(.L_4991 - .L_4990)


	//   ....[0]....
.L_4990:
        /*0044*/ 	.word	0x000020b0


	//   ....[1]....
        /*0048*/ 	.word	0x00002eb0


	//   ....[2]....
        /*004c*/ 	.word	0x000050d0


	//   ....[3]....
        /*0050*/ 	.word	0x00005cd0


	//   ....[4]....
        /*0054*/ 	.word	0x00008030


	//   ....[5]....
        /*0058*/ 	.word	0x00008c30


	//   ....[6]....
        /*005c*/ 	.word	0x0000afa0


	//   ....[7]....
        /*0060*/ 	.word	0x0000bb70


	//----- nvinfo : EIATTR_EXIT_INSTR_OFFSETS
	.align		4
.L_4991:
        /*0064*/ 	.byte	0x04, 0x1c
        /*0066*/ 	.short	(.L_4993 - .L_4992)


	//   ....[0]....
.L_4992:
        /*0068*/ 	.word	0x00008f10


	//   ....[1]....
        /*006c*/ 	.word	0x0000b100


	//   ....[2]....
        /*0070*/ 	.word	0x0000b120


	//   ....[3]....
        /*0074*/ 	.word	0x0000b1b0


	//   ....[4]....
        /*0078*/ 	.word	0x0000b1d0


	//   ....[5]....
        /*007c*/ 	.word	0x0000b1f0


	//   ....[6]....
        /*0080*/ 	.word	0x0000b280


	//   ....[7]....
        /*0084*/ 	.word	0x0000b2c0


	//   ....[8]....
        /*0088*/ 	.word	0x0000b360


	//   ....[9]....
        /*008c*/ 	.word	0x0000b3b0


	//   ....[10]....
        /*0090*/ 	.word	0x0000b3e0


	//   ....[11]....
        /*0094*/ 	.word	0x0000b4a0


	//   ....[12]....
        /*0098*/ 	.word	0x0000b610


	//   ....[13]....
        /*009c*/ 	.word	0x0000b780


	//   ....[14]....
        /*00a0*/ 	.word	0x0000b8e0


	//   ....[15]....
        /*00a4*/ 	.word	0x0000b910


	//   ....[16]....
        /*00a8*/ 	.word	0x0000b930


	//   ....[17]....
        /*00ac*/ 	.word	0x0000b9d0


	//   ....[18]....
        /*00b0*/ 	.word	0x0000ba10


	//   ....[19]....
        /*00b4*/ 	.word	0x0000bb80


	//   ....[20]....
        /*00b8*/ 	.word	0x0000bc90


	//   ....[21]....
        /*00bc*/ 	.word	0x0000bdd0


	//   ....[22]....
        /*00c0*/ 	.word	0x0000be10


	//----- nvinfo : EIATTR_MAX_THREADS
	.align		4
.L_4993:
        /*00c4*/ 	.byte	0x04, 0x05
        /*00c6*/ 	.short	(.L_4995 - .L_4994)
.L_4994:
        /*00c8*/ 	.word	0x00000080
        /*00cc*/ 	.word	0x00000001
        /*00d0*/ 	.word	0x00000001


	//----- nvinfo : EIATTR_CRS_STACK_SIZE
	.align		4
.L_4995:
        /*00d4*/ 	.byte	0x04, 0x1e
        /*00d6*/ 	.short	(.L_4997 - .L_4996)
.L_4996:
        /*00d8*/ 	.word	0x00000000


	//----- nvinfo : EIATTR_CBANK_PARAM_SIZE
	.align		4
.L_4997:
        /*00dc*/ 	.byte	0x03, 0x19
        /*00de*/ 	.short	0x0228


	//----- nvinfo : EIATTR_PARAM_CBANK
	.align		4
        /*00e0*/ 	.byte	0x04, 0x0a
        /*00e2*/ 	.short	(.L_4999 - .L_4998)
	.align		4
.L_4998:
        /*00e4*/ 	.word	index@(.nv.constant0._ZN2at6native18elementwise_kernelILi128ELi4EZNS0_15gpu_kernel_implINS0_13BUnaryFunctorIiiiZZZNS0_21heaviside_kernel_cudaERNS_18TensorIteratorBaseEENKUlvE_clEvENKUlvE1_clEvEUliiE_EEEEvS5_RKT_EUliE_EEviT1_)
        /*00e8*/ 	.short	0x0380
        /*00ea*/ 	.short	0x0228


	//----- nvinfo : EIATTR_SW_WAR
	.align		4
.L_4999:
        /*00ec*/ 	.byte	0x04, 0x36
        /*00ee*/ 	.short	(.L_5001 - .L_5000)
.L_5000:
        /*00f0*/ 	.word	0x00000008
.L_5001:


//--------------------- .nv.info._ZN2at6native27unrolled_elementwise_kernelINS0_13BUnaryFunctorIiiiZZZNS0_21heaviside_kernel_cudaERNS_18TensorIteratorBaseEENKUlvE_clEvENKUlvE1_clEvEUliiE_EESt5arrayIPcLm2EELi4E23TrivialOffsetCalculatorILi1EjESD_NS0_6memory12LoadWithCastILi1EEENSE_13StoreWithCastILi1EEEEEviT_T0_T2_T3_T4_T5_ --------------------------
	.section	.nv.info._ZN2at6native27unrolled_elementwise_kernelINS0_13BUnaryFunctorIiiiZZZNS0_21heaviside_kernel_cudaERNS_18TensorIteratorBaseEENKUlvE_clEvENKUlvE1_clEvEUliiE_EESt5arrayIPcLm2EELi4E23TrivialOffsetCalculatorILi1EjESD_NS0_6memory12LoadWithCastILi1EEENSE_13StoreWithCastILi1EEEEEviT_T0_T2_T3_T4_T5_,"",@"SHT_CUDA_INFO"
	.sectionflags	@""
	.align	4


	//----- nvinfo : EIATTR_CUDA_API_VERSION
	.align		4
        /*0000*/ 	.byte	0x04, 0x37
        /*0002*/ 	.short	(.L_5003 - .L_5002)
.L_5002:
        /*0004*/ 	.word	0x00000082


	//----- nvinfo : EIATTR_KPARAM_INFO
	.align		4
.L_5003:
        /*0008*/ 	.byte	0x04, 0x17
        /*000a*/ 	.short	(.L_5005 - .L_5004)
.L_5004:
        /*000c*/ 	.word	0x00000000
        /*0010*/ 	.short	0x0006
        /*0012*/ 	.short	0x002c
        /*0014*/ 	.byte	0x00, 0xf0, 0x21, 0x00


	//----- nvinfo : EIATTR_KPARAM_INFO
	.align		4
.L_5005:
        /*0018*/ 	.byte	0x04, 0x17
        /*001a*/ 	.short	(.L_5007 - .L_5006)
.L_5006:
        /*001c*/ 	.word	0x00000000
        /*0020*/ 	.short	0x0005
        /*0022*/ 	.short	0x0024
        /*0024*/ 	.byte	0x00, 0xf0, 0x21, 0x00


	//----- nvinfo : EIATTR_KPARAM_INFO
	.align		4
.L_5007:
        /*0028*/ 	.byte	0x04, 0x17
        /*002a*/ 	.short	(.L_5009 - .L_5008)
.L_5008:
        /*002c*/ 	.word	0x00000000
        /*0030*/ 	.short	0x0004
        /*0032*/ 	.short	0x0021
        /*0034*/ 	.byte	0x00, 0xf0, 0x05, 0x00


	//----- nvinfo : EIATTR_KPARAM_INFO
	.align		4
.L_5009:
        /*0038*/ 	.byte	0x04, 0x17
        /*003a*/ 	.short	(.L_5011 - .L_5010)
.L_5010:
        /*003c*/ 	.word	0x00000000
        /*0040*/ 	.short	0x0003
        /*0042*/ 	.short	0x0020
        /*0044*/ 	.byte	0x00, 0xf0, 0x05, 0x00


	//----- nvinfo : EIATTR_KPARAM_INFO
	.align		4
.L_5011:
        /*0048*/ 	.byte	0x04, 0x17
        /*004a*/ 	.short	(.L_5013 - .L_5012)
.L_5012:
        /*004c*/ 	.word	0x00000000
        /*0050*/ 	.short	0x0002
        /*0052*/ 	.short	0x0010
        /*0054*/ 	.byte	0x00, 0xf0, 0x41, 0x00


	//----- nvinfo : EIATTR_KPARAM_INFO
	.align		4
.L_5013:
        /*0058*/ 	.byte	0x04, 0x17
        /*005a*/ 	.short	(.L_5015 - .L_5014)
.L_5014:
        /*005c*/ 	.word	0x00000000
        /*0060*/ 	.short	0x0001
        /*0062*/ 	.short	0x0004
        /*0064*/ 	.byte	0x00, 0xf0, 0x21, 0x00


	//----- nvinfo : EIATTR_KPARAM_INFO
	.align		4
.L_5015:
        /*0068*/ 	.byte	0x04, 0x17
        /*006a*/ 	.short	(.L_5017 - .L_5016)
.L_5016:
        /*006c*/ 	.word	0x00000000
        /*0070*/ 	.short	0x0000
        /*0072*/ 	.short	0x0000
        /*0074*/ 	.byte	0x00, 0xf0, 0x11, 0x00


	//----- nvinfo : EIATTR_SPARSE_MMA_MASK
	.align		4
.L_5017:
        /*0078*/ 	.byte	0x03, 0x50
        /*007a*/ 	.short	0x0000


	//----- nvinfo : EIATTR_MAXREG_COUNT
	.align		4
        /*007c*/ 	.byte	0x03, 0x1b
        /*007e*/ 	.short	0x00ff


	//----- nvinfo : EIATTR_EXTERNS
	.align		4
        /*0080*/ 	.byte	0x04, 0x0f
        /*0082*/ 	.short	(.L_5019 - .L_5018)


	//   ....[0]....
	.align		4
.L_5018:
        /*0084*/ 	.word	index@(__assertfail)


	//----- nvinfo : EIATTR_MERCURY_ISA_VERSION
	.align		4
.L_5019:
        /*0088*/ 	.byte	0x03, 0x5f
        /*008a*/ 	.short	0x0101


	//----- nvinfo : EIATTR_VRC_CTA_INIT_COUNT
	.align		4
        /*008c*/ 	.byte	0x02, 0x4a
	.zero		1
	.zero		1


	//----- nvinfo : EIATTR_SYSCALL_OFFSETS
	.align		4
        /*0090*/ 	.byte	0x04, 0x46
        /*0092*/ 	.short	(.L_5021 - .L_5020)


	//   ....[0]....
.L_5020:
        /*0094*/ 	.word	0x00000dc0


	//   ....[1]....
        /*0098*/ 	.word	0x00001ce0


	//   ....[2]....
        /*009c*/ 	.word	0x00002b50


	//   ....[3]....
        /*00a0*/ 	.word	0x000039c0


	//   ....[4]....
        /*00a4*/ 	.word	0x00004870


	//   ....[5]....
        /*00a8*/ 	.word	0x000055a0


	//   ....[6]....
        /*00ac*/ 	.word	0x00006430


	//   ....[7]....
        /*00b0*/ 	.word	0x000072a0


	//----- nvinfo : EIATTR_EXIT_INSTR_OFFSETS
	.align		4
.L_5021:
        /*00b4*/ 	.byte	0x04, 0x1c
        /*00b6*/ 	.short	(.L_5023 - .L_5022)


	//   ....[0]....
.L_5022:
        /*00b8*/ 	.word	0x00006700


	//   ....[1]....
        /*00bc*/ 	.word	0x00006830


	//   ....[2]....
        /*00c0*/ 	.word	0x00006850


	//   ....[3]....
        /*00c4*/ 	.word	0x000068e0


	//   ....[4]....
        /*00c8*/ 	.word	0x00006900


	//   ....[5]....
        /*00cc*/ 	.word	0x00006920


	//   ....[6]....
        /*00d0*/ 	.word	0x000069b0


	//   ....[7]....
        /*00d4*/ 	.word	0x000069f0


	//   ....[8]....
        /*00d8*/ 	.word	0x00006a90


	//   ....[9]....
        /*00dc*/ 	.word	0x00006ae0


	//   ....[10]....
        /*00e0*/ 	.word	0x00006b10


	//   ....[11]....
        /*00e4*/ 	.word	0x00006bd0


	//   ....[12]....
        /*00e8*/ 	.word	0x00006d40


	//   ....[13]....
        /*00ec*/ 	.word	0x00006eb0


	//   ....[14]....
        /*00f0*/ 	.word	0x00007010


	//   ....[15]....
        /*00f4*/ 	.word	0x00007040


	//   ....[16]....
        /*00f8*/ 	.word	0x00007060


	//   ....[17]....
        /*00fc*/ 	.word	0x00007100


	//   ....[18]....
        /*0100*/ 	.word	0x00007140


	//   ....[19]....
        /*0104*/ 	.word	0x000072b0


	//   ....[20]....
        /*0108*/ 	.word	0x000073c0


	//   ....[21]....
        /*010c*/ 	.word	0x00007500


	//   ....[22]....
        /*0110*/ 	.word	0x00007540


	//----- nvinfo : EIATTR_MAX_THREADS
	.align		4
.L_5023:
        /*0114*/ 	.byte	0x04, 0x05
        /*0116*/ 	.short	(.L_5025 - .L_5024)
.L_5024:
        /*0118*/ 	.word	0x00000080
        /*011c*/ 	.word	0x00000001
        /*0120*/ 	.word	0x00000001


	//----- nvinfo : EIATTR_CRS_STACK_SIZE
	.align		4
.L_5025:
        /*0124*/ 	.byte	0x04, 0x1e
        /*0126*/ 	.short	(.L_5027 - .L_5026)
.L_5026:
        /*0128*/ 	.word	0x00000000


	//----- nvinfo : EIATTR_CBANK_PARAM_SIZE
	.align		4
.L_5027:
        /*012c*/ 	.byte	0x03, 0x19
        /*012e*/ 	.short	0x0034


	//----- nvinfo : EIATTR_PARAM_CBANK
	.align		4
        /*0130*/ 	.byte	0x04, 0x0a
        /*0132*/ 	.short	(.L_5029 - .L_5028)
	.align		4
.L_5028:
        /*0134*/ 	.word	index@(.nv.constant0._ZN2at6native27unrolled_elementwise_kernelINS0_13BUnaryFunctorIiiiZZZNS0_21heaviside_kernel_cudaERNS_18TensorIteratorBaseEENKUlvE_clEvENKUlvE1_clEvEUliiE_EESt5arrayIPcLm2EELi4E23TrivialOffsetCalculatorILi1EjESD_NS0_6memory12LoadWithCastILi1EEENSE_13StoreWithCastILi1EEEEEviT_T0_T2_T3_T4_T5_)
        /*0138*/ 	.short	0x0380
        /*013a*/ 	.short	0x0034


	//----- nvinfo : EIATTR_SW_WAR
	.align		4
.L_5029:
        /*013c*/ 	.byte	0x04, 0x36
        /*013e*/ 	.short	(.L_5031 - .L_5030)
.L_5030:
        /*0140*/ 	.word	0x00000008
.L_5031:


//--------------------- .nv.info._ZN2at6native18elementwise_kernelILi128ELi2EZNS0_22gpu_kernel_impl_nocastINS0_13BUnaryFunctorIiiiZZZNS0_21heaviside_kernel_cudaERNS_18TensorIteratorBaseEENKUlvE_clEvENKUlvE1_clEvEUliiE_EEEEvS5_RKT_EUliE_EEviT1_ --------------------------
	.section	.nv.info._ZN2at6native18elementwise_kernelILi128ELi2EZNS0_22gpu_kernel_impl_nocastINS0_13BUnaryFunctorIiiiZZZNS0_21heaviside_kernel_cudaERNS_18TensorIteratorBaseEENKUlvE_clEvENKUlvE1_clEvEUliiE_EEEEvS5_RKT_EUliE_EEviT1_,"",@"SHT_CUDA_INFO"
	.sectionflags	@""
	.align	4


	//----- nvinfo : EIATTR_CUDA_API_VERSION
	.align		4
        /*0000*/ 	.byte	0x04, 0x37
        /*0002*/ 	.short	(.L_5033 - .L_5032)
.L_5032:
        /*0004*/ 	.word	0x00000082


	//----- nvinfo : EIATTR_KPARAM_INFO
	.align		4
.L_5033:
        /*0008*/ 	.byte	0x04, 0x17
        /*000a*/ 	.short	(.L_5035 - .L_5034)
.L_5034:
        /*000c*/ 	.word	0x00000000
        /*0010*/ 	.short	0x0001
        /*0012*/ 	.short	0x0008
        /*0014*/ 	.byte	0x00, 0xf0, 0x61, 0x08


	//----- nvinfo : EIATTR_KPARAM_INFO
	.align		4
.L_5035:
        /*0018*/ 	.byte	0x04, 0x17
        /*001a*/ 	.short	(.L_5037 - .L_5036)
.L_5036:
        /*001c*/ 	.word	0x00000000
        /*0020*/ 	.short	0x0000
        /*0022*/ 	.short	0x0000
        /*0024*/ 	.byte	0x00, 0xf0, 0x11, 0x00


	//----- nvinfo : EIATTR_SPARSE_MMA_MASK
	.align		4
.L_5037:
        /*0028*/ 	.byte	0x03, 0x50
        /*002a*/ 	.short	0x0000


	//----- nvinfo : EIATTR_MAXREG_COUNT
	.align		4
        /*002c*/ 	.byte	0x03, 0x1b
        /*002e*/ 	.short	0x0080


	//----- nvinfo : EIATTR_MERCURY_ISA_VERSION
	.align		4
        /*0030*/ 	.byte	0x03, 0x5f
        /*0032*/ 	.short	0x0101


	//----- nvinfo : EIATTR_VRC_CTA_INIT_COUNT
	.align		4
        /*0034*/ 	.byte	0x02, 0x4a
	.zero		1
	.zero		1


	//----- nvinfo : EIATTR_EXIT_INSTR_OFFSETS
	.align		4
        /*0038*/ 	.byte	0x04, 0x1c
        /*003a*/ 	.short	(.L_5039 - .L_5038)


	//   ....[0]....
.L_5038:
        /*003c*/ 	.word	0x00000180


	//   ....[1]....
        /*0040*/ 	.word	0x00000210


	//   ....[2]....
        /*0044*/ 	.word	0x00001610


	//   ....[3]....
        /*0048*/ 	.word	0x00002970


	//----- nvinfo : EIATTR_MAX_THREADS
	.align		4
.L_5039:
        /*004c*/ 	.byte	0x04, 0x05
        /*004e*/ 	.short	(.L_5041 - .L_5040)
.L_5040:
        /*0050*/ 	.word	0x00000080
        /*0054*/ 	.word	0x00000001
        /*0058*/ 	.word	0x00000001


	//----- nvinfo : EIATTR_CRS_STACK_SIZE
	.align		4
.L_5041:
        /*005c*/ 	.byte	0x04, 0x1e
        /*005e*/ 	.short	(.L_5043 - .L_5042)
.L_5042:
        /*0060*/ 	.word	0x00000000


	//----- nvinfo : EIATTR_CBANK_PARAM_SIZE
	.align		4
.L_5043:
        /*0064*/ 	.byte	0x03, 0x19
        /*0066*/ 	.short	0x0220


	//----- nvinfo : EIATTR_PARAM_CBANK
	.align		4
        /*0068*/ 	.byte	0x04, 0x0a
        /*006a*/ 	.short	(.L_5045 - .L_5044)
	.align		4
.L_5044:
        /*006c*/ 	.word	index@(.nv.constant0._ZN2at6native18elementwise_kernelILi128ELi2EZNS0_22gpu_kernel_impl_nocastINS0_13BUnaryFunctorIiiiZZZNS0_21heaviside_kernel_cudaERNS_18TensorIteratorBaseEENKUlvE_clEvENKUlvE1_clEvEUliiE_EEEEvS5_RKT_EUliE_EEviT1_)
        /*0070*/ 	.short	0x0380
        /*0072*/ 	.short	0x0220


	//----- nvinfo : EIATTR_SW_WAR
	.align		4
.L_5045:
        /*0074*/ 	.byte	0x04, 0x36
        /*0076*/ 	.short	(.L_5047 - .L_5046)
.L_5046:
        /*0078*/ 	.word	0x00000008
.L_5047:


//--------------------- .nv.info._ZN2at6native27unrolled_elementwise_kernelINS0_13BUnaryFunctorIiiiZZZNS0_21heaviside_kernel_cudaERNS_18TensorIteratorBaseEENKUlvE_clEvENKUlvE1_clEvEUliiE_EESt5arrayIPcLm2EELi4E23TrivialOffsetCalculatorILi1EjESD_NS0_6memory15LoadWithoutCastENSE_16StoreWithoutCastEEEviT_T0_T2_T3_T4_T5_ --------------------------
	.section	.nv.info._ZN2at6native27unrolled_elementwise_kernelINS0_13BUnaryFunctorIiiiZZZNS0_21heaviside_kernel_cudaERNS_18TensorIteratorBaseEENKUlvE_clEvENKUlvE1_clEvEUliiE_EESt5arrayIPcLm2EELi4E23TrivialOffsetCalculatorILi1EjESD_NS0_6memory15LoadWithoutCastENSE_16StoreWithoutCastEEEviT_T0_T2_T3_T4_T5_,"",@"SHT_CUDA_INFO"
	.sectionflags	@""
	.align	4


	//----- nvinfo : EIATTR_CUDA_API_VERSION
	.align		4
        /*0000*/ 	.byte	0x04, 0x37
        /*0002*/ 	.short	(.L_5049 - .L_5048)
.L_5048:
        /*0004*/ 	.word	0x00000082


	//----- nvinfo : EIATTR_KPARAM_INFO
	.align		4
.L_5049:
        /*0008*/ 	.byte	0x04, 0x17
        /*000a*/ 	.short	(.L_5051 - .L_5050)
.L_5050:
        /*000c*/ 	.word	0x00000000
        /*0010*/ 	.short	0x0006
        /*0012*/ 	.short	0x0023
        /*0014*/ 	.byte	0x00, 0xf0, 0x05, 0x00


	//----- nvinfo : EIATTR_KPARAM_INFO
	.align		4
.L_5051:
        /*0018*/ 	.byte	0x04, 0x17
        /*001a*/ 	.short	(.L_5053 - .L_5052)
.L_5052:
        /*001c*/ 	.word	0x00000000
        /*0020*/ 	.short	0x0005
        /*0022*/ 	.short	0x0022
        /*0024*/ 	.byte	0x00, 0xf0, 0x05, 0x00


	//----- nvinfo : EIATTR_KPARAM_INFO
	.align		4
.L_5053:
        /*0028*/ 	.byte	0x04, 0x17
        /*002a*/ 	.short	(.L_5055 - .L_5054)
.L_5054:
        /*002c*/ 	.word	0x00000000
        /*0030*/ 	.short	0x0004
        /*0032*/ 	.short	0x0021
        /*0034*/ 	.byte	0x00, 0xf0, 0x05, 0x00


	//----- nvinfo : EIATTR_KPARAM_INFO
	.align		4
.L_5055:
        /*0038*/ 	.byte	0x04, 0x17
        /*003a*/ 	.short	(.L_5057 - .L_5056)
.L_5056:
        /*003c*/ 	.word	0x00000000
        /*0040*/ 	.short	0x0003
        /*0042*/ 	.short	0x0020
        /*0044*/ 	.byte	0x00, 0xf0, 0x05, 0x00


	//----- nvinfo : EIATTR_KPARAM_INFO
	.align		4
.L_5057:
        /*0048*/ 	.byte	0x04, 0x17
        /*004a*/ 	.short	(.L_5059 - .L_5058)
.L_5058:
        /*004c*/ 	.word	0x00000000
        /*0050*/ 	.short	0x0002
        /*0052*/ 	.short	0x0010
        /*0054*/ 	.byte	0x00, 0xf0, 0x41, 0x00


	//----- nvinfo : EIATTR_KPARAM_INFO
	.align		4
.L_5059:
        /*0058*/ 	.byte	0x04, 0x17
        /*005a*/ 	.short	(.L_5061 - .L_5060)
.L_5060:
        /*005c*/ 	.word	0x00000000
        /*0060*/ 	.short	0x0001
        /*0062*/ 	.short	0x0004
        /*0064*/ 	.byte	0x00, 0xf0, 0x21, 0x00


	//----- nvinfo : EIATTR_KPARAM_INFO
	.align		4
.L_5061:
        /*0068*/ 	.byte	0x04, 0x17
        /*006a*/ 	.short	(.L_5063 - .L_5062)
.L_5062:
        /*006c*/ 	.word	0x00000000
        /*0070*/ 	.short	0x0000
        /*0072*/ 	.short	0x0000
        /*0074*/ 	.byte	0x00, 0xf0, 0x11, 0x00


	//----- nvinfo : EIATTR_SPARSE_MMA_MASK
	.align		4
.L_5063:
        /*0078*/ 	.byte	0x03, 0x50
        /*007a*/ 	.short	0x0000


	//----- nvinfo : EIATTR_MAXREG_COUNT
	.align		4
        /*007c*/ 	.byte	0x03, 0x1b
        /*007e*/ 	.short	0x00ff


	//----- nvinfo : EIATTR_MERCURY_ISA_VERSION
	.align		4
        /*0080*/ 	.byte	0x03, 0x5f
        /*0082*/ 	.short	0x0101


	//----- nvinfo : EIATTR_VRC_CTA_INIT_COUNT
	.align		4
        /*0084*/ 	.byte	0x02, 0x4a
	.zero		1
	.zero		1


	//----- nvinfo : EIATTR_EXIT_INSTR_OFFSETS
	.align		4
        /*0088*/ 	.byte	0x04, 0x1c
        /*008a*/ 	.short	(.L_5065 - .L_5064)


	//   ....[0]....
.L_5064:
        /*008c*/ 	.word	0x000004c0


	//   ....[1]....
        /*0090*/ 	.word	0x00000510


	//----- nvinfo : EIATTR_MAX_THREADS
	.align		4
.L_5065:
        /*0094*/ 	.byte	0x04, 0x05
        /*0096*/ 	.short	(.L_5067 - .L_5066)
.L_5066:
        /*0098*/ 	.word	0x00000080
        /*009c*/ 	.word	0x00000001
        /*00a0*/ 	.word	0x00000001


	//----- nvinfo : EIATTR_CRS_STACK_SIZE
	.align		4
.L_5067:
        /*00a4*/ 	.byte	0x04, 0x1e
        /*00a6*/ 	.short	(.L_5069 - .L_5068)
.L_5068:
        /*00a8*/ 	.word	0x00000000


	//----- nvinfo : EIATTR_CBANK_PARAM_SIZE
	.align		4
.L_5069:
        /*00ac*/ 	.byte	0x03, 0x19
        /*00ae*/ 	.short	0x0024


	//----- nvinfo : EIATTR_PARAM_CBANK
	.align		4
        /*00b0*/ 	.byte	0x04, 0x0a
        /*00b2*/ 	.short	(.L_5071 - .L_5070)
	.align		4
.L_5070:
        /*00b4*/ 	.word	index@(.nv.constant0._ZN2at6native27unrolled_elementwise_kernelINS0_13BUnaryFunctorIiiiZZZNS0_21heaviside_kernel_cudaERNS_18TensorIteratorBaseEENKUlvE_clEvENKUlvE1_clEvEUliiE_EESt5arrayIPcLm2EELi4E23TrivialOffsetCalculatorILi1EjESD_NS0_6memory15LoadWithoutCastENSE_16StoreWithoutCastEEEviT_T0_T2_T3_T4_T5_)
        /*00b8*/ 	.short	0x0380
        /*00ba*/ 	.short	0x0024


	//----- nvinfo : EIATTR_SW_WAR
	.align		4
.L_5071:
        /*00bc*/ 	.byte	0x04, 0x36
        /*00be*/ 	.short	(.L_5073 - .L_5072)
.L_5072:
        /*00c0*/ 	.word	0x00000008
.L_5073:


//--------------------- .nv.info._ZN2at6native29vectorized_elementwise_kernelILi2ENS0_13BUnaryFunctorIiiiZZZNS0_21heaviside_kernel_cudaERNS_18TensorIteratorBaseEENKUlvE_clEvENKUlvE1_clEvEUliiE_EESt5arrayIPcLm2EEEEviT0_T1_ --------------------------
	.section	.nv.info._ZN2at6native29vectorized_elementwise_kernelILi2ENS0_13BUnaryFunctorIiiiZZZNS0_21heaviside_kernel_cudaERNS_18TensorIteratorBaseEENKUlvE_clEvENKUlvE1_clEvEUliiE_EESt5arrayIPcLm2EEEEviT0_T1_,"",@"SHT_CUDA_INFO"
	.sectionflags	@""
	.align	4


	//----- nvinfo : EIATTR_CUDA_API_VERSION
	.align		4
        /*0000*/ 	.byte	0x04, 0x37
        /*0002*/ 	.short	(.L_5075 - .L_5074)
.L_5074:
        /*0004*/ 	.word	0x00000082


	//----- nvinfo : EIATTR_KPARAM_INFO
	.align		4
.L_5075:
        /*0008*/ 	.byte	0x04, 0x17
        /*000a*/ 	.short	(.L_5077 - .L_5076)
.L_5076:
        /*000c*/ 	.word	0x00000000
        /*0010*/ 	.short	0x0002
        /*0012*/ 	.short	0x0010
        /*0014*/ 	.byte	0x00, 0xf0, 0x41, 0x00


	//----- nvinfo : EIATTR_KPARAM_INFO
	.align		4
.L_5077:
        /*0018*/ 	.byte	0x04, 0x17
        /*001a*/ 	.short	(.L_5079 - .L_5078)
.L_5078:
        /*001c*/ 	.word	0x00000000
        /*0020*/ 	.short	0x0001
        /*0022*/ 	.short	0x0004
        /*0024*/ 	.byte	0x00, 0xf0, 0x21, 0x00


	//----- nvinfo : EIATTR_KPARAM_INFO
	.align		4
.L_5079:
        /*0028*/ 	.byte	0x04, 0x17
        /*002a*/ 	.short	(.L_5081 - .L_5080)
.L_5080:
        /*002c*/ 	.word	0x00000000
        /*0030*/ 	.short	0x0000
        /*0032*/ 	.short	0x0000
        /*0034*/ 	.byte	0x00, 0xf0, 0x11, 0x00


	//----- nvinfo : EIATTR_SPARSE_MMA_MASK
	.align		4
.L_5081:
        /*0038*/ 	.byte	0x03, 0x50
        /*003a*/ 	.short	0x0000


	//----- nvinfo : EIATTR_MAXREG_COUNT
	.align		4
        /*003c*/ 	.byte	0x03, 0x1b
        /*003e*/ 	.short	0x00ff


	//----- nvinfo : EIATTR_MERCURY_ISA_VERSION
	.align		4
        /*0040*/ 	.byte	0x03, 0x5f
        /*0042*/ 	.short	0x0101


	//----- nvinfo : EIATTR_VRC_CTA_INIT_COUNT
	.align		4
        /*0044*/ 	.byte	0x02, 0x4a
	.zero		1
	.zero		1


	//----- nvinfo : EIATTR_EXIT_INSTR_OFFSETS
	.align		4
        /*0048*/ 	.byte	0x04, 0x1c
        /*004a*/ 	.short	(.L_5083 - .L_5082)


	//   ....[0]....
.L_5082:
        /*004c*/ 	.word	0x00000980


	//   ....[1]....
        /*0050*/ 	.word	0x000009d0


	//   ....[2]....
        /*0054*/ 	.word	0x00000cd0


	//----- nvinfo : EIATTR_MAX_THREADS
	.align		4
.L_5083:
        /*0058*/ 	.byte	0x04, 0x05
        /*005a*/ 	.short	(.L_5085 - .L_5084)
.L_5084:
        /*005c*/ 	.word	0x00000080
        /*0060*/ 	.word	0x00000001
        /*0064*/ 	.word	0x00000001


	//----- nvinfo : EIATTR_CRS_STACK_SIZE
	.align		4
.L_5085:
        /*0068*/ 	.byte	0x04, 0x1e
        /*006a*/ 	.short	(.L_5087 - .L_5086)
.L_5086:
        /*006c*/ 	.word	0x00000000


	//----- nvinfo : EIATTR_CBANK_PARAM_SIZE
	.align		4
.L_5087:
        /*0070*/ 	.byte	0x03, 0x19
        /*0072*/ 	.short	0x0020


	//----- nvinfo : EIATTR_PARAM_CBANK
	.align		4
        /*0074*/ 	.byte	0x04, 0x0a
        /*0076*/ 	.short	(.L_5089 - .L_5088)
	.align		4
.L_5088:
        /*0078*/ 	.word	index@(.nv.constant0._ZN2at6native29vectorized_elementwise_kernelILi2ENS0_13BUnaryFunctorIiiiZZZNS0_21heaviside_kernel_cudaERNS_18TensorIteratorBaseEENKUlvE_clEvENKUlvE1_clEvEUliiE_EESt5arrayIPcLm2EEEEviT0_T1_)
        /*007c*/ 	.short	0x0380
        /*007e*/ 	.short	0x0020


	//----- nvinfo : EIATTR_SW_WAR
	.align		4
.L_5089:
        /*0080*/ 	.byte	0x04, 0x36
        /*0082*/ 	.short	(.L_5091 - .L_5090)
.L_5090:
        /*0084*/ 	.word	0x00000008
.L_5091:


//--------------------- .nv.info._ZN2at6native29vectorized_elementwise_kernelILi4ENS0_13BUnaryFunctorIiiiZZZNS0_21heaviside_kernel_cudaERNS_18TensorIteratorBaseEENKUlvE_clEvENKUlvE1_clEvEUliiE_EESt5arrayIPcLm2EEEEviT0_T1_ --------------------------
	.section	.nv.info._ZN2at6native29vectorized_elementwise_kernelILi4ENS0_13BUnaryFunctorIiiiZZZNS0_21heaviside_kernel_cudaERNS_18TensorIteratorBaseEENKUlvE_clEvENKUlvE1_clEvEUliiE_EESt5arrayIPcLm2EEEEviT0_T1_,"",@"SHT_CUDA_INFO"
	.sectionflags	@""
	.align	4


	//----- nvinfo : EIATTR_CUDA_API_VERSION
	.align		4
        /*0000*/ 	.byte	0x04, 0x37
        /*0002*/ 	.short	(.L_5093 - .L_5092)
.L_5092:
        /*0004*/ 	.word	0x00000082


	//----- nvinfo : EIATTR_KPARAM_INFO
	.align		4
.L_5093:
        /*0008*/ 	.byte	0x04, 0x17
        /*000a*/ 	.short	(.L_5095 - .L_5094)
.L_5094:
        /*000c*/ 	.word	0x00000000
        /*0010*/ 	.short	0x0002
        /*0012*/ 	.short	0x0010
        /*0014*/ 	.byte	0x00, 0xf0, 0x41, 0x00


	//----- nvinfo : EIATTR_KPARAM_INFO
	.align		4
.L_5095:
        /*0018*/ 	.byte	0x04, 0x17
        /*001a*/ 	.short	(.L_5097 - .L_5096)
.L_5096:
        /*001c*/ 	.word	0x00000000
        /*0020*/ 	.short	0x0001
        /*0022*/ 	.short	0x0004
        /*0024*/ 	.byte	0x00, 0xf0, 0x21, 0x00


	//----- nvinfo : EIATTR_KPARAM_INFO
	.align		4
.L_5097:
        /*0028*/ 	.byte	0x04, 0x17
        /*002a*/ 	.short	(.L_5099 - .L_5098)
.L_5098:
        /*002c*/ 	.word	0x00000000
        /*0030*/ 	.short	0x0000
        /*0032*/ 	.short	0x0000
        /*0034*/ 	.byte	0x00, 0xf0, 0x11, 0x00


	//----- nvinfo : EIATTR_SPARSE_MMA_MASK
	.align		4
.L_5099:
        /*0038*/ 	.byte	0x03, 0x50
        /*003a*/ 	.short	0x0000


	//----- nvinfo : EIATTR_MAXREG_COUNT
	.align		4
        /*003c*/ 	.byte	0x03, 0x1b
        /*003e*/ 	.short	0x00ff


	//----- nvinfo : EIATTR_MERCURY_ISA_VERSION
	.align		4
        /*0040*/ 	.byte	0x03, 0x5f
        /*0042*/ 	.short	0x0101


	//----- nvinfo : EIATTR_VRC_CTA_INIT_COUNT
	.align		4
        /*0044*/ 	.byte	0x02, 0x4a
	.zero		1
	.zero		1


	//----- nvinfo : EIATTR_EXIT_INSTR_OFFSETS
	.align		4
        /*0048*/ 	.byte	0x04, 0x1c
        /*004a*/ 	.short	(.L_5101 - .L_5100)


	//   ....[0]....
.L_5100:
        /*004c*/ 	.word	0x00000980


	//   ....[1]....
        /*0050*/ 	.word	0x000009d0


	//   ....[2]....
        /*0054*/ 	.word	0x00000c90


	//----- nvinfo : EIATTR_MAX_THREADS
	.align		4
.L_5101:
        /*0058*/ 	.byte	0x04, 0x05
        /*005a*/ 	.short	(.L_5103 - .L_5102)
.L_5102:
        /*005c*/ 	.word	0x00000080
        /*0060*/ 	.word	0x00000001
        /*0064*/ 	.word	0x00000001


	//----- nvinfo : EIATTR_CRS_STACK_SIZE
	.align		4
.L_5103:
        /*0068*/ 	.byte	0x04, 0x1e
        /*006a*/ 	.short	(.L_5105 - .L_5104)
.L_5104:
        /*006c*/ 	.word	0x00000000


	//----- nvinfo : EIATTR_CBANK_PARAM_SIZE
	.align		4
.L_5105:
        /*0070*/ 	.byte	0x03, 0x19
        /*0072*/ 	.short	0x0020


	//----- nvinfo : EIATTR_PARAM_CBANK
	.align		4
        /*0074*/ 	.byte	0x04, 0x0a
        /*0076*/ 	.short	(.L_5107 - .L_5106)
	.align		4
.L_5106:
        /*0078*/ 	.word	index@(.nv.constant0._ZN2at6native29vectorized_elementwise_kernelILi4ENS0_13BUnaryFunctorIiiiZZZNS0_21heaviside_kernel_cudaERNS_18TensorIteratorBaseEENKUlvE_clEvENKUlvE1_clEvEUliiE_EESt5arrayIPcLm2EEEEviT0_T1_)
        /*007c*/ 	.short	0x0380
        /*007e*/ 	.short	0x0020


	//----- nvinfo : EIATTR_SW_WAR
	.align		4
.L_5107:
        /*0080*/ 	.byte	0x04, 0x36
        /*0082*/ 	.short	(.L_5109 - .L_5108)
.L_5108:
        /*0084*/ 	.word	0x00000008
.L_5109:


//--------------------- .nv.info._ZN2at6native29vectorized_elementwise_kernelILi8ENS0_13BUnaryFunctorIiiiZZZNS0_21heaviside_kernel_cudaERNS_18TensorIteratorBaseEENKUlvE_clEvENKUlvE1_clEvEUliiE_EESt5arrayIPcLm2EEEEviT0_T1_ --------------------------
	.section	.nv.info._ZN2at6native29vectorized_elementwise_kernelILi8ENS0_13BUnaryFunctorIiiiZZZNS0_21heaviside_kernel_cudaERNS_18TensorIteratorBaseEENKUlvE_clEvENKUlvE1_clEvEUliiE_EESt5arrayIPcLm2EEEEviT0_T1_,"",@"SHT_CUDA_INFO"
	.sectionflags	@""
	.align	4


	//----- nvinfo : EIATTR_CUDA_API_VERSION
	.align		4
        /*0000*/ 	.byte	0x04, 0x37
        /*0002*/ 	.short	(.L_5111 - .L_5110)
.L_5110:
        /*0004*/ 	.word	0x00000082


	//----- nvinfo : EIATTR_KPARAM_INFO
	.align		4
.L_5111:
        /*0008*/ 	.byte	0x04, 0x17
        /*000a*/ 	.short	(.L_5113 - .L_5112)
.L_5112:
        /*000c*/ 	.word	0x00000000
        /*0010*/ 	.short	0x0002
        /*0012*/ 	.short	0x0010
        /*0014*/ 	.byte	0x00, 0xf0, 0x41, 0x00


	//----- nvinfo : EIATTR_KPARAM_INFO
	.align		4
.L_5113:
        /*0018*/ 	.byte	0x04, 0x17
        /*001a*/ 	.short	(.L_5115 - .L_5114)
.L_5114:
        /*001c*/ 	.word	0x00000000
        /*0020*/ 	.short	0x0001
        /*0022*/ 	.short	0x0004
        /*0024*/ 	.byte	0x00, 0xf0, 0x21, 0x00


	//----- nvinfo : EIATTR_KPARAM_INFO
	.align		4
.L_5115:
        /*0028*/ 	.byte	0x04, 0x17
        /*002a*/ 	.short	(.L_5117 - .L_5116)
.L_5116:
        /*002c*/ 	.word	0x00000000
        /*0030*/ 	.short	0x0000
        /*0032*/ 	.short	0x0000
        /*0034*/ 	.byte	0x00, 0xf0, 0x11, 0x00


	//----- nvinfo : EIATTR_SPARSE_MMA_MASK
	.align		4
.L_5117:
        /*0038*/ 	.byte	0x03, 0x50
        /*003a*/ 	.short	0x0000


	//----- nvinfo : EIATTR_MAXREG_COUNT
	.align		4
        /*003c*/ 	.byte	0x03, 0x1b
        /*003e*/ 	.short	0x00ff


	//----- nvinfo : EIATTR_MERCURY_ISA_VERSION
	.align		4
        /*0040*/ 	.byte	0x03, 0x5f
        /*0042*/ 	.short	0x0101


	//----- nvinfo : EIATTR_VRC_CTA_INIT_COUNT
	.align		4
        /*0044*/ 	.byte	0x02, 0x4a
	.zero		1
	.zero		1


	//----- nvinfo : EIATTR_EXIT_INSTR_OFFSETS
	.align		4
        /*0048*/ 	.byte	0x04, 0x1c
        /*004a*/ 	.short	(.L_5119 - .L_5118)


	//   ....[0]....
.L_5118:
        /*004c*/ 	.word	0x00000010


	//----- nvinfo : EIATTR_MAX_THREADS
	.align		4
.L_5119:
        /*0050*/ 	.byte	0x04, 0x05
        /*0052*/ 	.short	(.L_5121 - .L_5120)
.L_5120:
        /*0054*/ 	.word	0x00000080
        /*0058*/ 	.word	0x00000001
        /*005c*/ 	.word	0x00000001


	//----- nvinfo : EIATTR_CBANK_PARAM_SIZE
	.align		4
.L_5121:
        /*0060*/ 	.byte	0x03, 0x19
        /*0062*/ 	.short	0x0020


	//----- nvinfo : EIATTR_PARAM_CBANK
	.align		4
        /*0064*/ 	.byte	0x04, 0x0a
        /*0066*/ 	.short	(.L_5123 - .L_5122)
	.align		4
.L_5122:
        /*0068*/ 	.word	index@(.nv.constant0._ZN2at6native29vectorized_elementwise_kernelILi8ENS0_13BUnaryFunctorIiiiZZZNS0_21heaviside_kernel_cudaERNS_18TensorIteratorBaseEENKUlvE_clEvENKUlvE1_clEvEUliiE_EESt5arrayIPcLm2EEEEviT0_T1_)
        /*006c*/ 	.short	0x0380
        /*006e*/ 	.short	0x0020


	//----- nvinfo : EIATTR_SW_WAR
	.align		4
.L_5123:
        /*0070*/ 	.byte	0x04, 0x36
        /*0072*/ 	.short	(.L_5125 - .L_5124)
.L_5124:
        /*0074*/ 	.word	0x00000008
.L_5125:


//--------------------- .nv.info._ZN2at6native18elementwise_kernelILi128ELi4EZNS0_15gpu_kernel_implINS0_13AUnaryFunctorIiiiZZZNS0_21heaviside_kernel_cudaERNS_18TensorIteratorBaseEENKUlvE_clEvENKUlvE1_clEvEUliiE_EEEEvS5_RKT_EUliE_EEviT1_ --------------------------
	.section	.nv.info._ZN2at6native18elementwise_kernelILi128ELi4EZNS0_15gpu_kernel_implINS0_13AUnaryFunctorIiiiZZZNS0_21heaviside_kernel_cudaERNS_18TensorIteratorBaseEENKUlvE_clEvENKUlvE1_clEvEUliiE_EEEEvS5_RKT_EUliE_EEviT1_,"",@"SHT_CUDA_INFO"
	.sectionflags	@""
	.align	4


	//----- nvinfo : EIATTR_CUDA_API_VERSION
	.align		4
        /*0000*/ 	.byte	0x04, 0x37
        /*0002*/ 	.short	(.L_5127 - .L_5126)
.L_5126:
        /*0004*/ 	.word	0x00000082


	//----- nvinfo : EIATTR_KPARAM_INFO
	.align		4
.L_5127:
        /*0008*/ 	.byte	0x04, 0x17
        /*000a*/ 	.short	(.L_5129 - .L_5128)
.L_5128:
        /*000c*/ 	.word	0x00000000
        /*0010*/ 	.short	0x0001
        /*0012*/ 	.short	0x0008
        /*0014*/ 	.byte	0x00, 0xf0, 0x81, 0x08


	//----- nvinfo : EIATTR_KPARAM_INFO
	.align		4
.L_5129:
        /*0018*/ 	.byte	0x04, 0x17
        /*001a*/ 	.short	(.L_5131 - .L_5130)
.L_5130:
        /*001c*/ 	.word	0x00000000
        /*0020*/ 	.short	0x0000
        /*0022*/ 	.short	0x0000
        /*0024*/ 	.byte	0x00, 0xf0, 0x11, 0x00


	//----- nvinfo : EIATTR_SPARSE_MMA_MASK
	.align		4
.L_5131:
        /*0028*/ 	.byte	0x03, 0x50
        /*002a*/ 	.short	0x0000


	//----- nvinfo : EIATTR_MAXREG_COUNT
	.align		4
        /*002c*/ 	.byte	0x03, 0x1b
        /*002e*/ 	.short	0x0080


	//----- nvinfo : EIATTR_EXTERNS
	.align		4
        /*0030*/ 	.byte	0x04, 0x0f
        /*0032*/ 	.short	(.L_5133 - .L_5132)


	//   ....[0]....
	.align		4
.L_5132:
        /*0034*/ 	.word	index@(__assertfail)


	//----- nvinfo : EIATTR_MERCURY_ISA_VERSION
	.align		4
.L_5133:
        /*0038*/ 	.byte	0x03, 0x5f
        /*003a*/ 	.short	0x0101


	//----- nvinfo : EIATTR_VRC_CTA_INIT_COUNT
	.align		4
        /*003c*/ 	.byte	0x02, 0x4a
	.zero		1
	.zero		1


	//----- nvinfo : EIATTR_SYSCALL_OFFSETS
	.align		4
        /*0040*/ 	.byte	0x04, 0x46
        /*0042*/ 	.short	(.L_5135 - .L_5134)


	//   ....[0]....
.L_5134:
        /*0044*/ 	.word	0x000020e0


	//   ....[1]....
        /*0048*/ 	.word	0x00002ed0


	//   ....[2]....
        /*004c*/ 	.word	0x000050f0


	//   ....[3]....
        /*0050*/ 	.word	0x00005ce0


	//   ....[4]....
        /*0054*/ 	.word	0x00008040


	//   ....[5]....
        /*0058*/ 	.word	0x00008c30


	//   ....[6]....
        /*005c*/ 	.word	0x0000afa0


	//   ....[7]....
        /*0060*/ 	.word	0x0000bb60


	//----- nvinfo : EIATTR_EXIT_INSTR_OFFSETS
	.align		4
.L_5135:
        /*0064*/ 	.byte	0x04, 0x1c
        /*0066*/ 	.short	(.L_5137 - .L_5136)


	//   ....[0]....
.L_5136:
        /*0068*/ 	.word	0x00008f10


	//   ....[1]....
        /*006c*/ 	.word	0x0000b0f0


	//   ....[2]....
        /*0070*/ 	.word	0x0000b110


	//   ....[3]....
        /*0074*/ 	.word	0x0000b1a0


	//   ....[4]....
        /*0078*/ 	.word	0x0000b1c0


	//   ....[5]....
        /*007c*/ 	.word	0x0000b1e0


	//   ....[6]....
        /*0080*/ 	.word	0x0000b270


	//   ....[7]....
        /*0084*/ 	.word	0x0000b2b0


	//   ....[8]....
        /*0088*/ 	.word	0x0000b350


	//   ....[9]....
        /*008c*/ 	.word	0x0000b3a0


	//   ....[10]....
        /*0090*/ 	.word	0x0000b3d0


	//   ....[11]....
        /*0094*/ 	.word	0x0000b490


	//   ....[12]....
        /*0098*/ 	.word	0x0000b600


	//   ....[13]....
        /*009c*/ 	.word	0x0000b770


	//   ....[14]....
        /*00a0*/ 	.word	0x0000b8d0


	//   ....[15]....
        /*00a4*/ 	.word	0x0000b900


	//   ....[16]....
        /*00a8*/ 	.word	0x0000b920


	//   ....[17]....
        /*00ac*/ 	.word	0x0000b9c0


	//   ....[18]....
        /*00b0*/ 	.word	0x0000ba00


	//   ....[19]....
        /*00b4*/ 	.word	0x0000bb70


	//   ....[20]....
        /*00b8*/ 	.word	0x0000bc80


	//   ....[21]....
        /*00bc*/ 	.word	0x0000bdc0


	//   ....[22]....
        /*00c0*/ 	.word	0x0000be00


	//----- nvinfo : EIATTR_MAX_THREADS
	.align		4
.L_5137:
        /*00c4*/ 	.byte	0x04, 0x05
        /*00c6*/ 	.short	(.L_5139 - .L_5138)
.L_5138:
        /*00c8*/ 	.word	0x00000080
        /*00cc*/ 	.word	0x00000001
        /*00d0*/ 	.word	0x00000001


	//----- nvinfo : EIATTR_CRS_STACK_SIZE
	.align		4
.L_5139:
        /*00d4*/ 	.byte	0x04, 0x1e
        /*00d6*/ 	.short	(.L_5141 - .L_5140)
.L_5140:
        /*00d8*/ 	.word	0x00000000


	//----- nvinfo : EIATTR_CBANK_PARAM_SIZE
	.align		4
.L_5141:
        /*00dc*/ 	.byte	0x03, 0x19
        /*00de*/ 	.short	0x0228


	//----- nvinfo : EIATTR_PARAM_CBANK
	.align		4
        /*00e0*/ 	.byte	0x04, 0x0a
        /*00e2*/ 	.short	(.L_5143 - .L_5142)
	.align		4
.L_5142:
        /*00e4*/ 	.word	index@(.nv.constant0._ZN2at6native18elementwise_kernelILi128ELi4EZNS0_15gpu_kernel_implINS0_13AUnaryFunctorIiiiZZZNS0_21heaviside_kernel_cudaERNS_18TensorIteratorBaseEENKUlvE_clEvENKUlvE1_clEvEUliiE_EEEEvS5_RKT_EUliE_EEviT1_)
        /*00e8*/ 	.short	0x0380
        /*00ea*/ 	.short	0x0228


	//----- nvinfo : EIATTR_SW_WAR
	.align		4
.L_5143:
        /*00ec*/ 	.byte	0x04, 0x36
        /*00ee*/ 	.short	(.L_5145 - .L_5144)
.L_5144:
        /*00f0*/ 	.word	0x00000008
.L_5145:


//--------------------- .nv.info._ZN2at6native27unrolled_elementwise_kernelINS0_13AUnaryFunctorIiiiZZZNS0_21heaviside_kernel_cudaERNS_18TensorIteratorBaseEENKUlvE_clEvENKUlvE1_clEvEUliiE_EESt5arrayIPcLm2EELi4E23TrivialOffsetCalculatorILi1EjESD_NS0_6memory12LoadWithCastILi1EEENSE_13StoreWithCastILi1EEEEEviT_T0_T2_T3_T4_T5_ --------------------------
	.section	.nv.info._ZN2at6native27unrolled_elementwise_kernelINS0_13AUnaryFunctorIiiiZZZNS0_21heaviside_kernel_cudaERNS_18TensorIteratorBaseEENKUlvE_clEvENKUlvE1_clEvEUliiE_EESt5arrayIPcLm2EELi4E23TrivialOffsetCalculatorILi1EjESD_NS0_6memory12LoadWithCastILi1EEENSE_13StoreWithCastILi1EEEEEviT_T0_T2_T3_T4_T5_,"",@"SHT_CUDA_INFO"
	.sectionflags	@""
	.align	4


	//----- nvinfo : EIATTR_CUDA_API_VERSION
	.align		4
        /*0000*/ 	.byte	0x04, 0x37
        /*0002*/ 	.short	(.L_5147 - .L_5146)
.L_5146:
        /*0004*/ 	.word	0x00000082


	//----- nvinfo : EIATTR_KPARAM_INFO
	.align		4
.L_5147:
        /*0008*/ 	.byte	0x04, 0x17
        /*000a*/ 	.short	(.L_5149 - .L_5148)
.L_5148:
        /*000c*/ 	.word	0x00000000
        /*0010*/ 	.short	0x0006
        /*0012*/ 	.short	0x002c
        /*0014*/ 	.byte	0x00, 0xf0, 0x21, 0x00


	//----- nvinfo : EIATTR_KPARAM_INFO
	.align		4
.L_5149:
        /*0018*/ 	.byte	0x04, 0x17
        /*001a*/ 	.short	(.L_5151 - .L_5150)
.L_5150:
        /*001c*/ 	.word	0x00000000
        /*0020*/ 	.short	0x0005
        /*0022*/ 	.short	0x0024
        /*0024*/ 	.byte	0x00, 0xf0, 0x21, 0x00


	//----- nvinfo : EIATTR_KPARAM_INFO
	.align		4
.L_5151:
        /*0028*/ 	.byte	0x04, 0x17
        /*002a*/ 	.short	(.L_5153 - .L_5152)
.L_5152:
        /*002c*/ 	.word	0x00000000
        /*0030*/ 	.short	0x0004
        /*0032*/ 	.short	0x0021
        /*0034*/ 	.byte	0x00, 0xf0, 0x05, 0x00


	//----- nvinfo : EIATTR_KPARAM_INFO
	.align		4
.L_5153:
        /*0038*/ 	.byte	0x04, 0x17
        /*003a*/ 	.short	(.L_5155 - .L_5154)
.L_5154:
        /*003c*/ 	.word	0x00000000
        /*0040*/ 	.short	0x0003
        /*0042*/ 	.short	0x0020
        /*0044*/ 	.byte	0x00, 0xf0, 0x05, 0x00


	//----- nvinfo : EIATTR_KPARAM_INFO
	.align		4
.L_5155:
        /*0048*/ 	.byte	0x04, 0x17
        /*004a*/ 	.short	(.L_5157 - .L_5156)
.L_5156:
        /*004c*/ 	.word	0x00000000
        /*0050*/ 	.short	0x0002
        /*0052*/ 	.short	0x0010
        /*0054*/ 	.byte	0x00, 0xf0, 0x41, 0x00


	//----- nvinfo : EIATTR_KPARAM_INFO
	.align		4
.L_5157:
        /*0058*/ 	.byte	0x04, 0x17
        /*005a*/ 	.short	(.L_5159 - .L_5158)
.L_5158:
        /*005c*/ 	.word	0x00000000
        /*0060*/ 	.short	0x0001
        /*0062*/ 	.short	0x0004
        /*0064*/ 	.byte	0x00, 0xf0, 0x21, 0x00


	//----- nvinfo : EIATTR_KPARAM_INFO
	.align		4
.L_5159:
        /*0068*/ 	.byte	0x04, 0x17
        /*006a*/ 	.short	(.L_5161 - .L_5160)
.L_5160:
        /*006c*/ 	.word	0x00000000
        /*0070*/ 	.short	0x0000
        /*0072*/ 	.short	0x0000
        /*0074*/ 	.byte	0x00, 0xf0, 0x11, 0x00


	//----- nvinfo : EIATTR_SPARSE_MMA_MASK
	.align		4
.L_5161:
        /*0078*/ 	.byte	0x03, 0x50
        /*007a*/ 	.short	0x0000


	//----- nvinfo : EIATTR_MAXREG_COUNT
	.align		4
        /*007c*/ 	.byte	0x03, 0x1b
        /*007e*/ 	.short	0x00ff


	//----- nvinfo : EIATTR_EXTERNS
	.align		4
        /*0080*/ 	.byte	0x04, 0x0f
        /*0082*/ 	.short	(.L_5163 - .L_5162)


	//   ....[0]....
	.align		4
.L_5162:
        /*0084*/ 	.word	index@(__assertfail)


	//----- nvinfo : EIATTR_MERCURY_ISA_VERSION
	.align		4
.L_5163:
        /*0088*/ 	.byte	0x03, 0x5f
        /*008a*/ 	.short	0x0101


	//----- nvinfo : EIATTR_VRC_CTA_INIT_COUNT
	.align		4
        /*008c*/ 	.byte	0x02, 0x4a
	.zero		1
	.zero		1


	//----- nvinfo : EIATTR_SYSCALL_OFFSETS
	.align		4
        /*0090*/ 	.byte	0x04, 0x46
        /*0092*/ 	.short	(.L_5165 - .L_5164)


	//   ....[0]....
.L_5164:
        /*0094*/ 	.word	0x00000dc0


	//   ....[1]....
        /*0098*/ 	.word	0x00001ce0


	//   ....[2]....
        /*009c*/ 	.word	0x00002b50


	//   ....[3]....
        /*00a0*/ 	.word	0x000039c0


	//   ....[4]....
        /*00a4*/ 	.word	0x000047f0


	//   ....[5]....
        /*00a8*/ 	.word	0x00005520


	//   ....[6]....
        /*00ac*/ 	.word	0x000063b0


	//   ....[7]....
        /*00b0*/ 	.word	0x00007220


	//----- nvinfo : EIATTR_EXIT_INSTR_OFFSETS
	.align		4
.L_5165:
        /*00b4*/ 	.byte	0x04, 0x1c
        /*00b6*/ 	.short	(.L_5167 - .L_5166)


	//   ....[0]....
.L_5166:
        /*00b8*/ 	.word	0x00006680


	//   ....[1]....
        /*00bc*/ 	.word	0x000067b0


	//   ....[2]....
        /*00c0*/ 	.word	0x000067d0


	//   ....[3]....
        /*00c4*/ 	.word	0x00006860


	//   ....[4]....
        /*00c8*/ 	.word	0x00006880


	//   ....[5]....
        /*00cc*/ 	.word	0x000068a0


	//   ....[6]....
        /*00d0*/ 	.word	0x00006930


	//   ....[7]....
        /*00d4*/ 	.word	0x00006970


	//   ....[8]....
        /*00d8*/ 	.word	0x00006a10


	//   ....[9]....
        /*00dc*/ 	.word	0x00006a60


	//   ....[10]....
        /*00e0*/ 	.word	0x00006a90


	//   ....[11]....
        /*00e4*/ 	.word	0x00006b50


	//   ....[12]....
        /*00e8*/ 	.word	0x00006cc0


	//   ....[13]....
        /*00ec*/ 	.word	0x00006e30


	//   ....[14]....
        /*00f0*/ 	.word	0x00006f90


	//   ....[15]....
        /*00f4*/ 	.word	0x00006fc0


	//   ....[16]....
        /*00f8*/ 	.word	0x00006fe0


	//   ....[17]....
        /*00fc*/ 	.word	0x00007080


	//   ....[18]....
        /*0100*/ 	.word	0x000070c0


	//   ....[19]....
        /*0104*/ 	.word	0x00007230


	//   ....[20]....
        /*0108*/ 	.word	0x00007340


	//   ....[21]....
        /*010c*/ 	.word	0x00007480


	//   ....[22]....
        /*0110*/ 	.word	0x000074c0


	//----- nvinfo : EIATTR_MAX_THREADS
	.align		4
.L_5167:
        /*0114*/ 	.byte	0x04, 0x05
        /*0116*/ 	.short	(.L_5169 - .L_5168)
.L_5168:
        /*0118*/ 	.word	0x00000080
        /*011c*/ 	.word	0x00000001
        /*0120*/ 	.word	0x00000001


	//----- nvinfo : EIATTR_CRS_STACK_SIZE
	.align		4
.L_5169:
        /*0124*/ 	.byte	0x04, 0x1e
        /*0126*/ 	.short	(.L_5171 - .L_5170)
.L_5170:
        /*0128*/ 	.word	0x00000000


	//----- nvinfo : EIATTR_CBANK_PARAM_SIZE
	.align		4
.L_5171:
        /*012c*/ 	.byte	0x03, 0x19
        /*012e*/ 	.short	0x0034


	//----- nvinfo : EIATTR_PARAM_CBANK
	.align		4
        /*0130*/ 	.byte	0x04, 0x0a
        /*0132*/ 	.short	(.L_5173 - .L_5172)
	.align		4
.L_5172:
        /*0134*/ 	.word	index@(.nv.constant0._ZN2at6native27unrolled_elementwise_kernelINS0_13AUnaryFunctorIiiiZZZNS0_21heaviside_kernel_cudaERNS_18TensorIteratorBaseEENKUlvE_clEvENKUlvE1_clEvEUliiE_EESt5arrayIPcLm2EELi4E23TrivialOffsetCalculatorILi1EjESD_NS0_6memory12LoadWithCastILi1EEENSE_13StoreWithCastILi1EEEEEviT_T0_T2_T3_T4_T5_)
        /*0138*/ 	.short	0x0380
        /*013a*/ 	.short	0x0034


	//----- nvinfo : EIATTR_SW_WAR
	.align		4
.L_5173:
        /*013c*/ 	.byte	0x04, 0x36
        /*013e*/ 	.short	(.L_5175 - .L_5174)
.L_5174:
        /*0140*/ 	.word	0x00000008
.L_5175:


//--------------------- .nv.info._ZN2at6native18elementwise_kernelILi128ELi2EZNS0_22gpu_kernel_impl_nocastINS0_13AUnaryFunctorIiiiZZZNS0_21heaviside_kernel_cudaERNS_18TensorIteratorBaseEENKUlvE_clEvENKUlvE1_clEvEUliiE_EEEEvS5_RKT_EUliE_EEviT1_ --------------------------
	.section	.nv.info._ZN2at6native18elementwise_kernelILi128ELi2EZNS0_22gpu_kernel_impl_nocastINS0_13AUnaryFunctorIiiiZZZNS0_21heaviside_kernel_cudaERNS_18TensorIteratorBaseEENKUlvE_clEvENKUlvE1_clEvEUliiE_EEEEvS5_RKT_EUliE_EEviT1_,"",@"SHT_CUDA_INFO"
	.sectionflags	@""
	.align	4


	//----- nvinfo : EIATTR_CUDA_API_VERSION
	.align		4
        /*0000*/ 	.byte	0x04, 0x37
        /*0002*/ 	.short	(.L_5177 - .L_5176)
.L_5176:
        /*0004*/ 	.word	0x00000082


	//----- nvinfo : EIATTR_KPARAM_INFO
	.align		4
.L_5177:
        /*0008*/ 	.byte	0x04, 0x17
        /*000a*/ 	.short	(.L_5179 - .L_5178)
.L_5178:
        /*000c*/ 	.word	0x00000000
        /*0010*/ 	.short	0x0001
        /*0012*/ 	.short	0x0008
        /*0014*/ 	.byte	0x00, 0xf0, 0x61, 0x08


	//----- nvinfo : EIATTR_KPARAM_INFO
	.align		4
.L_5179:
        /*0018*/ 	.byte	0x04, 0x17
        /*001a*/ 	.short	(.L_5181 - .L_5180)
.L_5180:
        /*001c*/ 	.word	0x00000000
        /*0020*/ 	.short	0x0000
        /*0022*/ 	.short	0x0000
        /*0024*/ 	.byte	0x00, 0xf0, 0x11, 0x00


	//----- nvinfo : EIATTR_SPARSE_MMA_MASK
	.align		4
.L_5181:
        /*0028*/ 	.byte	0x03, 0x50
        /*002a*/ 	.short	0x0000


	//----- nvinfo : EIATTR_MAXREG_COUNT
	.align		4
        /*002c*/ 	.byte	0x03, 0x1b
        /*002e*/ 	.short	0x0080


	//----- nvinfo : EIATTR_MERCURY_ISA_VERSION
	.align		4
        /*0030*/ 	.byte	0x03, 0x5f
        /*0032*/ 	.short	0x0101


	//----- nvinfo : EIATTR_VRC_CTA_INIT_COUNT
	.align		4
        /*0034*/ 	.byte	0x02, 0x4a
	.zero		1
	.zero		1


	//----- nvinfo : EIATTR_EXIT_INSTR_OFFSETS
	.align		4
        /*0038*/ 	.byte	0x04, 0x1c
        /*003a*/ 	.short	(.L_5183 - .L_5182)


	//   ....[0]....
.L_5182:
        /*003c*/ 	.word	0x00000190


	//   ....[1]....
        /*0040*/ 	.word	0x00000200


	//   ....[2]....
        /*0044*/ 	.word	0x000015e0


	//   ....[3]....
        /*0048*/ 	.word	0x00002910


	//----- nvinfo : EIATTR_MAX_THREADS
	.align		4
.L_5183:
        /*004c*/ 	.byte	0x04, 0x05
        /*004e*/ 	.short	(.L_5185 - .L_5184)
.L_5184:
        /*0050*/ 	.word	0x00000080
        /*0054*/ 	.word	0x00000001
        /*0058*/ 	.word	0x00000001


	//----- nvinfo : EIATTR_CRS_STACK_SIZE
	.align		4
.L_5185:
        /*005c*/ 	.byte	0x04, 0x1e
        /*005e*/ 	.short	(.L_5187 - .L_5186)
.L_5186:
        /*0060*/ 	.word	0x00000000


	//----- nvinfo : EIATTR_CBANK_PARAM_SIZE
	.align		4
.L_5187:
        /*0064*/ 	.byte	0x03, 0x19
        /*0066*/ 	.short	0x0220


	//----- nvinfo : EIATTR_PARAM_CBANK
	.align		4
        /*0068*/ 	.byte	0x04, 0x0a
        /*006a*/ 	.short	(.L_5189 - .L_5188)
	.align		4
.L_5188:
        /*006c*/ 	.word	index@(.nv.constant0._ZN2at6native18elementwise_kernelILi128ELi2EZNS0_22gpu_kernel_impl_nocastINS0_13AUnaryFunctorIiiiZZZNS0_21heaviside_kernel_cudaERNS_18TensorIteratorBaseEENKUlvE_clEvENKUlvE1_clEvEUliiE_EEEEvS5_RKT_EUliE_EEviT1_)
        /*0070*/ 	.short	0x0380
        /*0072*/ 	.short	0x0220


	//----- nvinfo : EIATTR_SW_WAR
	.align		4
.L_5189:
        /*0074*/ 	.byte	0x04, 0x36
        /*0076*/ 	.short	(.L_5191 - .L_5190)
.L_5190:
        /*0078*/ 	.word	0x00000008
.L_5191:


//--------------------- .nv.info._ZN2at6native27unrolled_elementwise_kernelINS0_13AUnaryFunctorIiiiZZZNS0_21heaviside_kernel_cudaERNS_18TensorIteratorBaseEENKUlvE_clEvENKUlvE1_clEvEUliiE_EESt5arrayIPcLm2EELi4E23TrivialOffsetCalculatorILi1EjESD_NS0_6memory15LoadWithoutCastENSE_16StoreWithoutCastEEEviT_T0_T2_T3_T4_T5_ --------------------------
	.section	.nv.info._ZN2at6native27unrolled_elementwise_kernelINS0_13AUnaryFunctorIiiiZZZNS0_21heaviside_kernel_cudaERNS_18TensorIteratorBaseEENKUlvE_clEvENKUlvE1_clEvEUliiE_EESt5arrayIPcLm2EELi4E23TrivialOffsetCalculatorILi1EjESD_NS0_6memory15LoadWithoutCastENSE_16StoreWithoutCastEEEviT_T0_T2_T3_T4_T5_,"",@"SHT_CUDA_INFO"
	.sectionflags	@""
	.align	4


	//----- nvinfo : EIATTR_CUDA_API_VERSION
	.align		4
        /*0000*/ 	.byte	0x04, 0x37
        /*0002*/ 	.short	(.L_5193 - .L_5192)
.L_5192:
        /*0004*/ 	.word	0x00000082


	//----- nvinfo : EIATTR_KPARAM_INFO
	.align		4
.L_5193:
        /*0008*/ 	.byte	0x04, 0x17
        /*000a*/ 	.short	(.L_5195 - .L_5194)
.L_5194:
        /*000c*/ 	.word	0x00000000
        /*0010*/ 	.short	0x0006
        /*0012*/ 	.short	0x0023
        /*0014*/ 	.byte	0x00, 0xf0, 0x05, 0x00


	//----- nvinfo : EIATTR_KPARAM_INFO
	.align		4
.L_5195:
        /*0018*/ 	.byte	0x04, 0x17
        /*001a*/ 	.short	(.L_5197 - .L_5196)
.L_5196:
        /*001c*/ 	.word	0x00000000
        /*0020*/ 	.short	0x0005
        /*0022*/ 	.short	0x0022
        /*0024*/ 	.byte	0x00, 0xf0, 0x05, 0x00


	//----- nvinfo : EIATTR_KPARAM_INFO
	.align		4
.L_5197:
        /*0028*/ 	.byte	0x04, 0x17
        /*002a*/ 	.short	(.L_5199 - .L_5198)
.L_5198:
        /*002c*/ 	.word	0x00000000
        /*0030*/ 	.short	0x0004
        /*0032*/ 	.short	0x0021
        /*0034*/ 	.byte	0x00, 0xf0, 0x05, 0x00


	//----- nvinfo : EIATTR_KPARAM_INFO
	.align		4
.L_5199:
        /*0038*/ 	.byte	0x04, 0x17
        /*003a*/ 	.short	(.L_5201 - .L_5200)
.L_5200:
        /*003c*/ 	.word	0x00000000
        /*0040*/ 	.short	0x0003
        /*0042*/ 	.short	0x0020
        /*0044*/ 	.byte	0x00, 0xf0, 0x05, 0x00


	//----- nvinfo : EIATTR_KPARAM_INFO
	.align		4
.L_5201:
        /*0048*/ 	.byte	0x04, 0x17
        /*004a*/ 	.short	(.L_5203 - .L_5202)
.L_5202:
        /*004c*/ 	.word	0x00000000
        /*0050*/ 	.short	0x0002
        /*0052*/ 	.short	0x0010
        /*0054*/ 	.byte	0x00, 0xf0, 0x41, 0x00


	//----- nvinfo : EIATTR_KPARAM_INFO
	.align		4
.L_5203:
        /*0058*/ 	.byte	0x04, 0x17
        /*005a*/ 	.short	(.L_5205 - .L_5204)
.L_5204:
        /*005c*/ 	.word	0x00000000
        /*0060*/ 	.short	0x0001
        /*0062*/ 	.short	0x0004
        /*0064*/ 	.byte	0x00, 0xf0, 0x21, 0x00


	//----- nvinfo : EIATTR_KPARAM_INFO
	.align		4
.L_5205:
        /*0068*/ 	.byte	0x04, 0x17
        /*006a*/ 	.short	(.L_5207 - .L_5206)
.L_5206:
        /*006c*/ 	.word	0x00000000
        /*0070*/ 	.short	0x0000
        /*0072*/ 	.short	0x0000
        /*0074*/ 	.byte	0x00, 0xf0, 0x11, 0x00


	//----- nvinfo : EIATTR_SPARSE_MMA_MASK
	.align		4
.L_5207:
        /*0078*/ 	.byte	0x03, 0x50
        /*007a*/ 	.short	0x0000


	//----- nvinfo : EIATTR_MAXREG_COUNT
	.align		4
        /*007c*/ 	.byte	0x03, 0x1b
        /*007e*/ 	.short	0x00ff


	//----- nvinfo : EIATTR_MERCURY_ISA_VERSION
	.align		4
        /*0080*/ 	.byte	0x03, 0x5f
        /*0082*/ 	.short	0x0101


	//----- nvinfo : EIATTR_VRC_CTA_INIT_COUNT
	.align		4
        /*0084*/ 	.byte	0x02, 0x4a
	.zero		1
	.zero		1


	//----- nvinfo : EIATTR_EXIT_INSTR_OFFSETS
	.align		4
        /*0088*/ 	.byte	0x04, 0x1c
        /*008a*/ 	.short	(.L_5209 - .L_5208)


	//   ....[0]....
.L_5208:
        /*008c*/ 	.word	0x00000430


	//   ....[1]....
        /*0090*/ 	.word	0x00000480


	//----- nvinfo : EIATTR_MAX_THREADS
	.align		4
.L_5209:
        /*0094*/ 	.byte	0x04, 0x05
        /*0096*/ 	.short	(.L_5211 - .L_5210)
.L_5210:
        /*0098*/ 	.word	0x00000080
        /*009c*/ 	.word	0x00000001
        /*00a0*/ 	.word	0x00000001


	//----- nvinfo : EIATTR_CRS_STACK_SIZE
	.align		4
.L_5211:
        /*00a4*/ 	.byte	0x04, 0x1e
        /*00a6*/ 	.short	(.L_5213 - .L_5212)
.L_5212:
        /*00a8*/ 	.word	0x00000000


	//----- nvinfo : EIATTR_CBANK_PARAM_SIZE
	.align		4
.L_5213:
        /*00ac*/ 	.byte	0x03, 0x19
        /*00ae*/ 	.short	0x0024


	//----- nvinfo : EIATTR_PARAM_CBANK
	.align		4
        /*00b0*/ 	.byte	0x04, 0x0a
        /*00b2*/ 	.short	(.L_5215 - .L_5214)
	.align		4
.L_5214:
        /*00b4*/ 	.word	index@(.nv.constant0._ZN2at6native27unrolled_elementwise_kernelINS0_13AUnaryFunctorIiiiZZZNS0_21heaviside_kernel_cudaERNS_18TensorIteratorBaseEENKUlvE_clEvENKUlvE1_clEvEUliiE_EESt5arrayIPcLm2EELi4E23TrivialOffsetCalculatorILi1EjESD_NS0_6memory15LoadWithoutCastENSE_16StoreWithoutCastEEEviT_T0_T2_T3_T4_T5_)
        /*00b8*/ 	.short	0x0380
        /*00ba*/ 	.short	0x0024


	//----- nvinfo : EIATTR_SW_WAR
	.align		4
.L_5215:
        /*00bc*/ 	.byte	0x04, 0x36
        /*00be*/ 	.short	(.L_5217 - .L_5216)
.L_5216:
        /*00c0*/ 	.word	0x00000008
.L_5217:


//--------------------- .nv.info._ZN2at6native29vectorized_elementwise_kernelILi2ENS0_13AUnaryFunctorIiiiZZZNS0_21heaviside_kernel_cudaERNS_18TensorIteratorBaseEENKUlvE_clEvENKUlvE1_clEvEUliiE_EESt5arrayIPcLm2EEEEviT0_T1_ --------------------------
	.section	.nv.info._ZN2at6native29vectorized_elementwise_kernelILi2ENS0_13AUnaryFunctorIiiiZZZNS0_21heaviside_kernel_cudaERNS_18TensorIteratorBaseEENKUlvE_clEvENKUlvE1_clEvEUliiE_EESt5arrayIPcLm2EEEEviT0_T1_,"",@"SHT_CUDA_INFO"
	.sectionflags	@""
	.align	4


	//----- nvinfo : EIATTR_CUDA_API_VERSION
	.align		4
        /*0000*/ 	.byte	0x04, 0x37
        /*0002*/ 	.short	(.L_5219 - .L_5218)
.L_5218:
        /*0004*/ 	.word	0x00000082


	//----- nvinfo : EIATTR_KPARAM_INFO
	.align		4
.L_5219:
        /*0008*/ 	.byte	0x04, 0x17
        /*000a*/ 	.short	(.L_5221 - .L_5220)
.L_5220:
        /*000c*/ 	.word	0x00000000
        /*0010*/ 	.short	0x0002
        /*0012*/ 	.short	0x0010
        /*0014*/ 	.byte	0x00, 0xf0, 0x41, 0x00


	//----- nvinfo : EIATTR_KPARAM_INFO
	.align		4
.L_5221:
        /*0018*/ 	.byte	0x04, 0x17
        /*001a*/ 	.short	(.L_5223 - .L_5222)
.L_5222:
        /*001c*/ 	.word	0x00000000
        /*0020*/ 	.short	0x0001
        /*0022*/ 	.short	0x0004
        /*0024*/ 	.byte	0x00, 0xf0, 0x21, 0x00


	//----- nvinfo : EIATTR_KPARAM_INFO
	.align		4
.L_5223:
        /*0028*/ 	.byte	0x04, 0x17
        /*002a*/ 	.short	(.L_5225 - .L_5224)
.L_5224:
        /*002c*/ 	.word	0x00000000
        /*0030*/ 	.short	0x0000
        /*0032*/ 	.short	0x0000
        /*0034*/ 	.byte	0x00, 0xf0, 0x11, 0x00


	//----- nvinfo : EIATTR_SPARSE_MMA_MASK
	.align		4
.L_5225:
        /*0038*/ 	.byte	0x03, 0x50
        /*003a*/ 	.short	0x0000


	//----- nvinfo : EIATTR_MAXREG_COUNT
	.align		4
        /*003c*/ 	.byte	0x03, 0x1b
        /*003e*/ 	.short	0x00ff


	//----- nvinfo : EIATTR_MERCURY_ISA_VERSION
	.align		4
        /*0040*/ 	.byte	0x03, 0x5f
        /*0042*/ 	.short	0x0101


	//----- nvinfo : EIATTR_VRC_CTA_INIT_COUNT
	.align		4
        /*0044*/ 	.byte	0x02, 0x4a
	.zero		1
	.zero		1


	//----- nvinfo : EIATTR_EXIT_INSTR_OFFSETS
	.align		4
        /*0048*/ 	.byte	0x04, 0x1c
        /*004a*/ 	.short	(.L_5227 - .L_5226)


	//   ....[0]....
.L_5226:
        /*004c*/ 	.word	0x00000840


	//   ....[1]....
        /*0050*/ 	.word	0x00000890


	//   ....[2]....
        /*0054*/ 	.word	0x00000a50


	//----- nvinfo : EIATTR_MAX_THREADS
	.align		4
.L_5227:
        /*0058*/ 	.byte	0x04, 0x05
        /*005a*/ 	.short	(.L_5229 - .L_5228)
.L_5228:
        /*005c*/ 	.word	0x00000080
        /*0060*/ 	.word	0x00000001
        /*0064*/ 	.word	0x00000001


	//----- nvinfo : EIATTR_CRS_STACK_SIZE
	.align		4
.L_5229:
        /*0068*/ 	.byte	0x04, 0x1e
        /*006a*/ 	.short	(.L_5231 - .L_5230)
.L_5230:
        /*006c*/ 	.word	0x00000000


	//----- nvinfo : EIATTR_CBANK_PARAM_SIZE
	.align		4
.L_5231:
        /*0070*/ 	.byte	0x03, 0x19
        /*0072*/ 	.short	0x0020


	//----- nvinfo : EIATTR_PARAM_CBANK
	.align		4
        /*0074*/ 	.byte	0x04, 0x0a
        /*0076*/ 	.short	(.L_5233 - .L_5232)
	.align		4
.L_5232:
        /*0078*/ 	.word	index@(.nv.constant0._ZN2at6native29vectorized_elementwise_kernelILi2ENS0_13AUnaryFunctorIiiiZZZNS0_21heaviside_kernel_cudaERNS_18TensorIteratorBaseEENKUlvE_clEvENKUlvE1_clEvEUliiE_EESt5arrayIPcLm2EEEEviT0_T1_)
        /*007c*/ 	.short	0x0380
        /*007e*/ 	.short	0x0020


	//----- nvinfo : EIATTR_SW_WAR
	.align		4
.L_5233:
        /*0080*/ 	.byte	0x04, 0x36
        /*0082*/ 	.short	(.L_5235 - .L_5234)
.L_5234:
        /*0084*/ 	.word	0x00000008
.L_5235:


//--------------------- .nv.info._ZN2at6native29vectorized_elementwise_kernelILi4ENS0_13AUnaryFunctorIiiiZZZNS0_21heaviside_kernel_cudaERNS_18TensorIteratorBaseEENKUlvE_clEvENKUlvE1_clEvEUliiE_EESt5arrayIPcLm2EEEEviT0_T1_ --------------------------
	.section	.nv.info._ZN2at6native29vectorized_elementwise_kernelILi4ENS0_13AUnaryFunctorIiiiZZZNS0_21heaviside_kernel_cudaERNS_18TensorIteratorBaseEENKUlvE_clEvENKUlvE1_clEvEUliiE_EESt5arrayIPcLm2EEEEviT0_T1_,"",@"SHT_CUDA_INFO"
	.sectionflags	@""
	.align	4


	//----- nvinfo : EIATTR_CUDA_API_VERSION
	.align		4
        /*0000*/ 	.byte	0x04, 0x37
        /*0002*/ 	.short	(.L_5237 - .L_5236)
.L_5236:
        /*0004*/ 	.word	0x00000082


	//----- nvinfo : EIATTR_KPARAM_INFO
	.align		4
.L_5237:
        /*0008*/ 	.byte	0x04, 0x17
        /*000a*/ 	.short	(.L_5239 - .L_5238)
.L_5238:
        /*000c*/ 	.word	0x00000000
        /*0010*/ 	.short	0x0002
        /*0012*/ 	.short	0x0010
        /*0014*/ 	.byte	0x00, 0xf0, 0x41, 0x00


	//----- nvinfo : EIATTR_KPARAM_INFO
	.align		4
.L_5239:
        /*0018*/ 	.byte	0x04, 0x17
        /*001a*/ 	.short	(.L_5241 - .L_5240)
.L_5240:
        /*001c*/ 	.word	0x00000000
        /*0020*/ 	.short	0x0001
        /*0022*/ 	.short	0x0004
        /*0024*/ 	.byte	0x00, 0xf0, 0x21, 0x00


	//----- nvinfo : EIATTR_KPARAM_INFO
	.align		4
.L_5241:
        /*0028*/ 	.byte	0x04, 0x17
        /*002a*/ 	.short	(.L_5243 - .L_5242)
.L_5242:
        /*002c*/ 	.word	0x00000000
        /*0030*/ 	.short	0x0000
        /*0032*/ 	.short	0x0000
        /*0034*/ 	.byte	0x00, 0xf0, 0x11, 0x00


	//----- nvinfo : EIATTR_SPARSE_MMA_MASK
	.align		4
.L_5243:
        /*0038*/ 	.byte	0x03, 0x50
        /*003a*/ 	.short	0x0000


	//----- nvinfo : EIATTR_MAXREG_COUNT
	.align		4
        /*003c*/ 	.byte	0x03, 0x1b
        /*003e*/ 	.short	0x00ff


	//----- nvinfo : EIATTR_MERCURY_ISA_VERSION
	.align		4
        /*0040*/ 	.byte	0x03, 0x5f
        /*0042*/ 	.short	0x0101


	//----- nvinfo : EIATTR_VRC_CTA_INIT_COUNT
	.align		4
        /*0044*/ 	.byte	0x02, 0x4a
	.zero		1
	.zero		1


	//----- nvinfo : EIATTR_EXIT_INSTR_OFFSETS
	.align		4
        /*0048*/ 	.byte	0x04, 0x1c
        /*004a*/ 	.short	(.L_5245 - .L_5244)


	//   ....[0]....
.L_5244:
        /*004c*/ 	.word	0x00000840


	//   ....[1]....
        /*0050*/ 	.word	0x00000890


	//   ....[2]....
        /*0054*/ 	.word	0x00000a10


	//----- nvinfo : EIATTR_MAX_THREADS
	.align		4
.L_5245:
        /*0058*/ 	.byte	0x04, 0x05
        /*005a*/ 	.short	(.L_5247 - .L_5246)
.L_5246:
        /*005c*/ 	.word	0x00000080
        /*0060*/ 	.word	0x00000001
        /*0064*/ 	.word	0x00000001


	//----- nvinfo : EIATTR_CRS_STACK_SIZE
	.align		4
.L_5247:
        /*0068*/ 	.byte	0x04, 0x1e
        /*006a*/ 	.short	(.L_5249 - .L_5248)
.L_5248:
        /*006c*/ 	.word	0x00000000


	//----- nvinfo : EIATTR_CBANK_PARAM_SIZE
	.align		4
.L_5249:
        /*0070*/ 	.byte	0x03, 0x19
        /*0072*/ 	.short	0x0020


	//----- nvinfo : EIATTR_PARAM_CBANK
	.align		4
        /*0074*/ 	.byte	0x04, 0x0a
        /*0076*/ 	.short	(.L_5251 - .L_5250)
	.align		4
.L_5250:
        /*0078*/ 	.word	index@(.nv.constant0._ZN2at6native29vectorized_elementwise_kernelILi4ENS0_13AUnaryFunctorIiiiZZZNS0_21heaviside_kernel_cudaERNS_18TensorIteratorBaseEENKUlvE_clEvENKUlvE1_clEvEUliiE_EESt5arrayIPcLm2EEEEviT0_T1_)
        /*007c*/ 	.short	0x0380
        /*007e*/ 	.short	0x0020


	//----- nvinfo : EIATTR_SW_WAR
	.align		4
.L_5251:
        /*0080*/ 	.byte	0x04, 0x36
        /*0082*/ 	.short	(.L_5253 - .L_5252)
.L_5252:
        /*0084*/ 	.word	0x00000008
.L_5253:


//--------------------- .nv.info._ZN2at6native29vectorized_elementwise_kernelILi8ENS0_13AUnaryFunctorIiiiZZZNS0_21heaviside_kernel_cudaERNS_18TensorIteratorBaseEENKUlvE_clEvENKUlvE1_clEvEUliiE_EESt5arrayIPcLm2EEEEviT0_T1_ --------------------------
	.section	.nv.info._ZN2at6native29vectorized_elementwise_kernelILi8ENS0_13AUnaryFunctorIiiiZZZNS0_21heaviside_kernel_cudaERNS_18TensorIteratorBaseEENKUlvE_clEvENKUlvE1_clEvEUliiE_EESt5arrayIPcLm2EEEEviT0_T1_,"",@"SHT_CUDA_INFO"
	.sectionflags	@""
	.align	4


	//----- nvinfo : EIATTR_CUDA_API_VERSION
	.align		4
        /*0000*/ 	.byte	0x04, 0x37
        /*0002*/ 	.short	(.L_5255 - .L_5254)
.L_5254:
        /*0004*/ 	.word	0x00000082


	//----- nvinfo : EIATTR_KPARAM_INFO
	.align		4
.L_5255:
        /*0008*/ 	.byte	0x04, 0x17
        /*000a*/ 	.short	(.L_5257 - .L_5256)
.L_5256:
        /*000c*/ 	.word	0x00000000
        /*0010*/ 	.short	0x0002
        /*0012*/ 	.short	0x0010
        /*0014*/ 	.byte	0x00, 0xf0, 0x41, 0x00


	//----- nvinfo : EIATTR_KPARAM_INFO
	.align		4
.L_5257:
        /*0018*/ 	.byte	0x04, 0x17
        /*001a*/ 	.short	(.L_5259 - .L_5258)
.L_5258:
        /*001c*/ 	.word	0x00000000
        /*0020*/ 	.short	0x0001
        /*0022*/ 	.short	0x0004
        /*0024*/ 	.byte	0x00, 0xf0, 0x21, 0x00


	//----- nvinfo : EIATTR_KPARAM_INFO
	.align		4
.L_5259:
        /*0028*/ 	.byte	0x04, 0x17
        /*002a*/ 	.short	(.L_5261 - .L_5260)
.L_5260:
        /*002c*/ 	.word	0x00000000
        /*0030*/ 	.short	0x0000
        /*0032*/ 	.short	0x0000
        /*0034*/ 	.byte	0x00, 0xf0, 0x11, 0x00


	//----- nvinfo : EIATTR_SPARSE_MMA_MASK
	.align		4
.L_5261:
        /*0038*/ 	.byte	0x03, 0x50
        /*003a*/ 	.short	0x0000


	//----- nvinfo : EIATTR_MAXREG_COUNT
	.align		4
        /*003c*/ 	.byte	0x03, 0x1b
        /*003e*/ 	.short	0x00ff


	//----- nvinfo : EIATTR_MERCURY_ISA_VERSION
	.align		4
        /*0040*/ 	.byte	0x03, 0x5f
        /*0042*/ 	.short	0x0101


	//----- nvinfo : EIATTR_VRC_CTA_INIT_COUNT
	.align		4
        /*0044*/ 	.byte	0x02, 0x4a
	.zero		1
	.zero		1


	//----- nvinfo : EIATTR_EXIT_INSTR_OFFSETS
	.align		4
        /*0048*/ 	.byte	0x04, 0x1c
        /*004a*/ 	.short	(.L_5263 - .L_5262)


	//   ....[0]....
.L_5262:
        /*004c*/ 	.word	0x00000010


	//----- nvinfo : EIATTR_MAX_THREADS
	.align		4
.L_5263:
        /*0050*/ 	.byte	0x04, 0x05
        /*0052*/ 	.short	(.L_5265 - .L_5264)
.L_5264:
        /*0054*/ 	.word	0x00000080
        /*0058*/ 	.word	0x00000001
        /*005c*/ 	.word	0x00000001


	//----- nvinfo : EIATTR_CBANK_PARAM_SIZE
	.align		4
.L_5265:
        /*0060*/ 	.byte	0x03, 0x19
        /*0062*/ 	.short	0x0020


	//----- nvinfo : EIATTR_PARAM_CBANK
	.align		4
        /*0064*/ 	.byte	0x04, 0x0a
        /*0066*/ 	.short	(.L_5267 - .L_5266)
	.align		4
.L_5266:
        /*0068*/ 	.word	index@(.nv.constant0._ZN2at6native29vectorized_elementwise_kernelILi8ENS0_13AUnaryFunctorIiiiZZZNS0_21heaviside_kernel_cudaERNS_18TensorIteratorBaseEENKUlvE_clEvENKUlvE1_clEvEUliiE_EESt5arrayIPcLm2EEEEviT0_T1_)
        /*006c*/ 	.short	0x0380
        /*006e*/ 	.short	0x0020


	//----- nvinfo : EIATTR_SW_WAR
	.align		4
.L_5267:
        /*0070*/ 	.byte	0x04, 0x36
        /*0072*/ 	.short	(.L_5269 - .L_5268)
.L_5268:
        /*0074*/ 	.word	0x00000008
.L_5269:


//--------------------- .nv.info._ZN2at6native18elementwise_kernelILi128ELi4EZNS0_15gpu_kernel_implINS0_13BinaryFunctorIaaaZZZNS0_21heaviside_kernel_cudaERNS_18TensorIteratorBaseEENKUlvE_clEvENKUlvE0_clEvEUlaaE_EEEEvS5_RKT_EUliE_EEviT1_ --------------------------
	.section	.nv.info._ZN2at6native18elementwise_kernelILi128ELi4EZNS0_15gpu_kernel_implINS0_13BinaryFunctorIaaaZZZNS0_21heaviside_kernel_cudaERNS_18TensorIteratorBaseEENKUlvE_clEvENKUlvE0_clEvEUlaaE_EEEEvS5_RKT_EUliE_EEviT1_,"",@"SHT_CUDA_INFO"
	.sectionflags	@""
	.align	4


	//----- nvinfo : EIATTR_CUDA_API_VERSION
	.align		4
        /*0000*/ 	.byte	0x04, 0x37
        /*0002*/ 	.short	(.L_5271 - .L_5270)
.L_5270:
        /*0004*/ 	.word	0x00000082


	//----- nvinfo : EIATTR_KPARAM_INFO
	.align		4
.L_5271:
        /*0008*/ 	.byte	0x04, 0x17
        /*000a*/ 	.short	(.L_5273 - .L_5272)
.L_5272:
        /*000c*/ 	.word	0x00000000
        /*0010*/ 	.short	0x0001
        /*0012*/ 	.short	0x0008
        /*0014*/ 	.byte	0x00, 0xf0, 0x21, 0x0a


	//----- nvinfo : EIATTR_KPARAM_INFO
	.align		4
.L_5273:
        /*0018*/ 	.byte	0x04, 0x17
        /*001a*/ 	.short	(.L_5275 - .L_5274)
.L_5274:
        /*001c*/ 	.word	0x00000000
        /*0020*/ 	.short	0x0000
        /*0022*/ 	.short	0x0000
        /*0024*/ 	.byte	0x00, 0xf0, 0x11, 0x00


	//----- nvinfo : EIATTR_SPARSE_MMA_MASK
	.align		4
.L_5275:
        /*0028*/ 	.byte	0x03, 0x50
        /*002a*/ 	.short	0x0000


	//----- nvinfo : EIATTR_MAXREG_COUNT
	.align		4
        /*002c*/ 	.byte	0x03, 0x1b
        /*002e*/ 	.short	0x0080


	//----- nvinfo : EIATTR_EXTERNS
	.align		4
        /*0030*/ 	.byte	0x04, 0x0f
        /*0032*/ 	.short	(.L_5277 - .L_5276)


	//   ....[0]....
	.align		4
.L_5276:
        /*0034*/ 	.word	index@(__assertfail)


	//----- nvinfo : EIATTR_MERCURY_ISA_VERSION
	.align		4
.L_5277:
        /*0038*/ 	.byte	0x03, 0x5f
        /*003a*/ 	.short	0x0101


	//----- nvinfo : EIATTR_VRC_CTA_INIT_COUNT
	.align		4
        /*003c*/ 	.byte	0x02, 0x4a
	.zero		1
	.zero		1


	//----- nvinfo : EIATTR_SYSCALL_OFFSETS
	.align		4
        /*0040*/ 	.byte	0x04, 0x46
        /*0042*/ 	.short	(.L_5279 - .L_5278)


	//   ....[0]....
.L_5278:
        /*0044*/ 	.word	0x00002460


	//   ....[1]....
        /*0048*/ 	.word	0x000032b0


	//   ....[2]....
        /*004c*/ 	.word	0x000041a0


	//   ....[3]....
        /*0050*/ 	.word	0x000067c0


	//   ....[4]....
        /*0054*/ 	.word	0x00007610


	//   ....[5]....
        /*0058*/ 	.word	0x00008340


	//   ....[6]....
        /*005c*/ 	.word	0x0000aa50


	//   ....[7]....
        /*0060*/ 	.word	0x0000b8a0


	//   ....[8]....
        /*0064*/ 	.word	0x0000c5d0


	//   ....[9]....
        /*0068*/ 	.word	0x0000ed00


	//   ....[10]....
        /*006c*/ 	.word	0x0000fb50


	//   ....[11]....
        /*0070*/ 	.word	0x00010850


	//----- nvinfo : EIATTR_EXIT_INSTR_OFFSETS
	.align		4
.L_5279:
        /*0074*/ 	.byte	0x04, 0x1c
        /*0076*/ 	.short	(.L_5281 - .L_5280)


	//   ....[0]....
.L_5280:
        /*0078*/ 	.word	0x0000c8b0


	//   ....[1]....
        /*007c*/ 	.word	0x0000fcc0


	//   ....[2]....
        /*0080*/ 	.word	0x0000fce0


	//   ....[3]....
        /*0084*/ 	.word	0x0000fda0


	//   ....[4]....
        /*0088*/ 	.word	0x0000fde0


	//   ....[5]....
        /*008c*/ 	.word	0x0000fe20


	//   ....[6]....
        /*0090*/ 	.word	0x0000feb0


	//   ....[7]....
        /*0094*/ 	.word	0x0000fef0


	//   ....[8]....
        /*0098*/ 	.word	0x0000ff90


	//   ....[9]....
        /*009c*/ 	.word	0x0000ffe0


	//   ....[10]....
        /*00a0*/ 	.word	0x00010030


	//   ....[11]....
        /*00a4*/ 	.word	0x00010110


	//   ....[12]....
        /*00a8*/ 	.word	0x00010280


	//   ....[13]....
        /*00ac*/ 	.word	0x000103f0


	//   ....[14]....
        /*00b0*/ 	.word	0x00010550


	//   ....[15]....
        /*00b4*/ 	.word	0x000105b0


	//   ....[16]....
        /*00b8*/ 	.word	0x000105f0


	//   ....[17]....
        /*00bc*/ 	.word	0x00010690


	//   ....[18]....
        /*00c0*/ 	.word	0x000106f0


	//   ....[19]....
        /*00c4*/ 	.word	0x00010860


	//   ....[20]....
        /*00c8*/ 	.word	0x00010970


	//   ....[21]....
        /*00cc*/ 	.word	0x00010ab0


	//   ....[22]....
        /*00d0*/ 	.word	0x00010af0


	//----- nvinfo : EIATTR_MAX_THREADS
	.align		4
.L_5281:
        /*00d4*/ 	.byte	0x04, 0x05
        /*00d6*/ 	.short	(.L_5283 - .L_5282)
.L_5282:
        /*00d8*/ 	.word	0x00000080
        /*00dc*/ 	.word	0x00000001
        /*00e0*/ 	.word	0x00000001


	//----- nvinfo : EIATTR_CRS_STACK_SIZE
	.align		4
.L_5283:
        /*00e4*/ 	.byte	0x04, 0x1e
        /*00e6*/ 	.short	(.L_5285 - .L_5284)
.L_5284:
        /*00e8*/ 	.word	0x00000000


	//----- nvinfo : EIATTR_CBANK_PARAM_SIZE
	.align		4
.L_5285:
        /*00ec*/ 	.byte	0x03, 0x19
        /*00ee*/ 	.short	0x0290


	//----- nvinfo : EIATTR_PARAM_CBANK
	.align		4
        /*00f0*/ 	.byte	0x04, 0x0a
        /*00f2*/ 	.short	(.L_5287 - .L_5286)
	.align		4
.L_5286:
        /*00f4*/ 	.word	index@(.nv.constant0._ZN2at6native18elementwise_kernelILi128ELi4EZNS0_15gpu_kernel_implINS0_13BinaryFunctorIaaaZZZNS0_21heaviside_kernel_cudaERNS_18TensorIteratorBaseEENKUlvE_clEvENKUlvE0_clEvEUlaaE_EEEEvS5_RKT_EUliE_EEviT1_)
        /*00f8*/ 	.short	0x0380
        /*00fa*/ 	.short	0x0290


	//----- nvinfo : EIATTR_SW_WAR
	.align		4
.L_5287:
        /*00fc*/ 	.byte	0x04, 0x36
        /*00fe*/ 	.short	(.L_5289 - .L_5288)
.L_5288:
        /*0100*/ 	.word	0x00000008
.L_5289:


//--------------------- .nv.info._ZN2at6native27unrolled_elementwise_kernelINS0_13BinaryFunctorIaaaZZZNS0_21heaviside_kernel_cudaERNS_18TensorIteratorBaseEENKUlvE_clEvENKUlvE0_clEvEUlaaE_EESt5arrayIPcLm3EELi4E23TrivialOffsetCalculatorILi2EjESC_ILi1EjENS0_6memory12LoadWithCastILi2EEENSF_13StoreWithCastILi1EEEEEviT_T0_T2_T3_T4_T5_ --------------------------
	.section	.nv.info._ZN2at6native27unrolled_elementwise_kernelINS0_13BinaryFunctorIaaaZZZNS0_21heaviside_kernel_cudaERNS_18TensorIteratorBaseEENKUlvE_clEvENKUlvE0_clEvEUlaaE_EESt5arrayIPcLm3EELi4E23TrivialOffsetCalculatorILi2EjESC_ILi1EjENS0_6memory12LoadWithCastILi2EEENSF_13StoreWithCastILi1EEEEEviT_T0_T2_T3_T4_T5_,"",@"SHT_CUDA_INFO"
	.sectionflags	@""
	.align	4


	//----- nvinfo : EIATTR_CUDA_API_VERSION
	.align		4
        /*0000*/ 	.byte	0x04, 0x37
        /*0002*/ 	.short	(.L_5291 - .L_5290)
.L_5290:
        /*0004*/ 	.word	0x00000082


	//----- nvinfo : EIATTR_KPARAM_INFO
	.align		4
.L_5291:
        /*0008*/ 	.byte	0x04, 0x17
        /*000a*/ 	.short	(.L_5293 - .L_5292)
.L_5292:
        /*000c*/ 	.word	0x00000000
        /*0010*/ 	.short	0x0006
        /*0012*/ 	.short	0x0030
        /*0014*/ 	.byte	0x00, 0xf0, 0x21, 0x00


	//----- nvinfo : EIATTR_KPARAM_INFO
	.align		4
.L_5293:
        /*0018*/ 	.byte	0x04, 0x17
        /*001a*/ 	.short	(.L_5295 - .L_5294)
.L_5294:
        /*001c*/ 	.word	0x00000000
        /*0020*/ 	.short	0x0005
        /*0022*/ 	.short	0x0024
        /*0024*/ 	.byte	0x00, 0xf0, 0x31, 0x00


	//----- nvinfo : EIATTR_KPARAM_INFO
	.align		4
.L_5295:
        /*0028*/ 	.byte	0x04, 0x17
        /*002a*/ 	.short	(.L_5297 - .L_5296)
.L_5296:
        /*002c*/ 	.word	0x00000000
        /*0030*/ 	.short	0x0004
        /*0032*/ 	.short	0x0021
        /*0034*/ 	.byte	0x00, 0xf0, 0x05, 0x00


	//----- nvinfo : EIATTR_KPARAM_INFO
	.align		4
.L_5297:
        /*0038*/ 	.byte	0x04, 0x17
        /*003a*/ 	.short	(.L_5299 - .L_5298)
.L_5298:
        /*003c*/ 	.word	0x00000000
        /*0040*/ 	.short	0x0003
        /*0042*/ 	.short	0x0020
        /*0044*/ 	.byte	0x00, 0xf0, 0x05, 0x00


	//----- nvinfo : EIATTR_KPARAM_INFO
	.align		4
.L_5299:
        /*0048*/ 	.byte	0x04, 0x17
        /*004a*/ 	.short	(.L_5301 - .L_5300)
.L_5300:
        /*004c*/ 	.word	0x00000000
        /*0050*/ 	.short	0x0002
        /*0052*/ 	.short	0x0008
        /*0054*/ 	.byte	0x00, 0xf0, 0x61, 0x00


	//----- nvinfo : EIATTR_KPARAM_INFO
	.align		4
.L_5301:
        /*0058*/ 	.byte	0x04, 0x17
        /*005a*/ 	.short	(.L_5303 - .L_5302)
.L_5302:
        /*005c*/ 	.word	0x00000000
        /*0060*/ 	.short	0x0001
        /*0062*/ 	.short	0x0004
        /*0064*/ 	.byte	0x00, 0xf0, 0x05, 0x00


	//----- nvinfo : EIATTR_KPARAM_INFO
	.align		4
.L_5303:
        /*0068*/ 	.byte	0x04, 0x17
        /*006a*/ 	.short	(.L_5305 - .L_5304)
.L_5304:
        /*006c*/ 	.word	0x00000000
        /*0070*/ 	.short	0x0000
        /*0072*/ 	.short	0x0000
        /*0074*/ 	.byte	0x00, 0xf0, 0x11, 0x00


	//----- nvinfo : EIATTR_SPARSE_MMA_MASK
	.align		4
.L_5305:
        /*0078*/ 	.byte	0x03, 0x50
        /*007a*/ 	.short	0x0000


	//----- nvinfo : EIATTR_MAXREG_COUNT
	.align		4
        /*007c*/ 	.byte	0x03, 0x1b
        /*007e*/ 	.short	0x00ff


	//----- nvinfo : EIATTR_EXTERNS
	.align		4
        /*0080*/ 	.byte	0x04, 0x0f
        /*0082*/ 	.short	(.L_5307 - .L_5306)


	//   ....[0]....
	.align		4
.L_5306:
        /*0084*/ 	.word	index@(__assertfail)


	//----- nvinfo : EIATTR_MERCURY_ISA_VERSION
	.align		4
.L_5307:
        /*0088*/ 	.byte	0x03, 0x5f
        /*008a*/ 	.short	0x0101


	//----- nvinfo : EIATTR_VRC_CTA_INIT_COUNT
	.align		4
        /*008c*/ 	.byte	0x02, 0x4a
	.zero		1
	.zero		1


	//----- nvinfo : EIATTR_SYSCALL_OFFSETS
	.align		4
        /*0090*/ 	.byte	0x04, 0x46
        /*0092*/ 	.short	(.L_5309 - .L_5308)


	//   ....[0]....
.L_5308:
        /*0094*/ 	.word	0x00000e50


	//   ....[1]....
        /*0098*/ 	.word	0x00001cd0


	//   ....[2]....
        /*009c*/ 	.word	0x00002c90


	//   ....[3]....
        /*00a0*/ 	.word	0x00003b10


	//   ....[4]....
        /*00a4*/ 	.word	0x00004a10


	//   ....[5]....
        /*00a8*/ 	.word	0x00005890


	//   ....[6]....
        /*00ac*/ 	.word	0x00006790


	//   ....[7]....
        /*00b0*/ 	.word	0x00007620


	//   ....[8]....
        /*00b4*/ 	.word	0x000085c0


	//   ....[9]....
        /*00b8*/ 	.word	0x00009460


	//   ....[10]....
        /*00bc*/ 	.word	0x0000a410


	//   ....[11]....
        /*00c0*/ 	.word	0x0000b3a0


	//----- nvinfo : EIATTR_EXIT_INSTR_OFFSETS
	.align		4
.L_5309:
        /*00c4*/ 	.byte	0x04, 0x1c
        /*00c6*/ 	.short	(.L_5311 - .L_5310)


	//   ....[0]....
.L_5310:
        /*00c8*/ 	.word	0x0000a6e0


	//   ....[1]....
        /*00cc*/ 	.word	0x0000a810


	//   ....[2]....
        /*00d0*/ 	.word	0x0000a830


	//   ....[3]....
        /*00d4*/ 	.word	0x0000a8f0


	//   ....[4]....
        /*00d8*/ 	.word	0x0000a930


	//   ....[5]....
        /*00dc*/ 	.word	0x0000a970


	//   ....[6]....
        /*00e0*/ 	.word	0x0000aa00


	//   ....[7]....
        /*00e4*/ 	.word	0x0000aa40


	//   ....[8]....
        /*00e8*/ 	.word	0x0000aae0


	//   ....[9]....
        /*00ec*/ 	.word	0x0000ab30


	//   ....[10]....
        /*00f0*/ 	.word	0x0000ab80


	//   ....[11]....
        /*00f4*/ 	.word	0x0000ac60


	//   ....[12]....
        /*00f8*/ 	.word	0x0000add0


	//   ....[13]....
        /*00fc*/ 	.word	0x0000af40


	//   ....[14]....
        /*0100*/ 	.word	0x0000b0a0


	//   ....[15]....
        /*0104*/ 	.word	0x0000b100


	//   ....[16]....
        /*0108*/ 	.word	0x0000b140


	//   ....[17]....
        /*010c*/ 	.word	0x0000b1e0


	//   ....[18]....
        /*0110*/ 	.word	0x0000b240


	//   ....[19]....
        /*0114*/ 	.word	0x0000b3b0


	//   ....[20]....
        /*0118*/ 	.word	0x0000b4c0


	//   ....[21]....
        /*011c*/ 	.word	0x0000b600


	//   ....[22]....
        /*0120*/ 	.word	0x0000b640


	//----- nvinfo : EIATTR_MAX_THREADS
	.align		4
.L_5311:
        /*0124*/ 	.byte	0x04, 0x05
        /*0126*/ 	.short	(.L_5313 - .L_5312)
.L_5312:
        /*0128*/ 	.word	0x00000080
        /*012c*/ 	.word	0x00000001
        /*0130*/ 	.word	0x00000001


	//----- nvinfo : EIATTR_CRS_STACK_SIZE
	.align		4
.L_5313:
        /*0134*/ 	.byte	0x04, 0x1e
        /*0136*/ 	.short	(.L_5315 - .L_5314)
.L_5314:
        /*0138*/ 	.word	0x00000000


	//----- nvinfo : EIATTR_CBANK_PARAM_SIZE
	.align		4
.L_5315:
        /*013c*/ 	.byte	0x03, 0x19
        /*013e*/ 	.short	0x0038


	//----- nvinfo : EIATTR_PARAM_CBANK
	.align		4
        /*0140*/ 	.byte	0x04, 0x0a
        /*0142*/ 	.short	(.L_5317 - .L_5316)
	.align		4
.L_5316:
        /*0144*/ 	.word	index@(.nv.constant0._ZN2at6native27unrolled_elementwise_kernelINS0_13BinaryFunctorIaaaZZZNS0_21heaviside_kernel_cudaERNS_18TensorIteratorBaseEENKUlvE_clEvENKUlvE0_clEvEUlaaE_EESt5arrayIPcLm3EELi4E23TrivialOffsetCalculatorILi2EjESC_ILi1EjENS0_6memory12LoadWithCastILi2EEENSF_13StoreWithCastILi1EEEEEviT_T0_T2_T3_T4_T5_)
        /*0148*/ 	.short	0x0380
        /*014a*/ 	.short	0x0038


	//----- nvinfo : EIATTR_SW_WAR
	.align		4
.L_5317:
        /*014c*/ 	.byte	0x04, 0x36
        /*014e*/ 	.short	(.L_5319 - .L_5318)
.L_5318:
        /*0150*/ 	.word	0x00000008
.L_5319:


//--------------------- .nv.info._ZN2at6native18elementwise_kernelILi128ELi4EZNS0_22gpu_kernel_impl_nocastINS0_13BinaryFunctorIaaaZZZNS0_21heaviside_kernel_cudaERNS_18TensorIteratorBaseEENKUlvE_clEvENKUlvE0_clEvEUlaaE_EEEEvS5_RKT_EUliE_EEviT1_ --------------------------
	.section	.nv.info._ZN2at6native18elementwise_kernelILi128ELi4EZNS0_22gpu_kernel_impl_nocastINS0_13BinaryFunctorIaaaZZZNS0_21heaviside_kernel_cudaERNS_18TensorIteratorBaseEENKUlvE_clEvENKUlvE0_clEvEUlaaE_EEEEvS5_RKT_EUliE_EEviT1_,"",@"SHT_CUDA_INFO"
	.sectionflags	@""
	.align	4


	//----- nvinfo : EIATTR_CUDA_API_VERSION
	.align		4
        /*0000*/ 	.byte	0x04, 0x37
        /*0002*/ 	.short	(.L_5321 - .L_5320)
.L_5320:
        /*0004*/ 	.word	0x00000082


	//----- nvinfo : EIATTR_KPARAM_INFO
	.align		4
.L_5321:
        /*0008*/ 	.byte	0x04, 0x17
        /*000a*/ 	.short	(.L_5323 - .L_5322)
.L_5322:
        /*000c*/ 	.word	0x00000000
        /*0010*/ 	.short	0x0001
        /*0012*/ 	.short	0x0008
        /*0014*/ 	.byte	0x00, 0xf0, 0x21, 0x0a


	//----- nvinfo : EIATTR_KPARAM_INFO
	.align		4
.L_5323:
        /*0018*/ 	.byte	0x04, 0x17
        /*001a*/ 	.short	(.L_5325 - .L_5324)
.L_5324:
        /*001c*/ 	.word	0x00000000
        /*0020*/ 	.short	0x0000
        /*0022*/ 	.short	0x0000
        /*0024*/ 	.byte	0x00, 0xf0, 0x11, 0x00


	//----- nvinfo : EIATTR_SPARSE_MMA_MASK
	.align		4
.L_5325:
        /*0028*/ 	.byte	0x03, 0x50
        /*002a*/ 	.short	0x0000


	//----- nvinfo : EIATTR_MAXREG_COUNT
	.align		4
        /*002c*/ 	.byte	0x03, 0x1b
        /*002e*/ 	.short	0x0080


	//----- nvinfo : EIATTR_MERCURY_ISA_VERSION
	.align		4
        /*0030*/ 	.byte	0x03, 0x5f
        /*0032*/ 	.short	0x0101


	//----- nvinfo : EIATTR_VRC_CTA_INIT_COUNT
	.align		4
        /*0034*/ 	.byte	0x02, 0x4a
	.zero		1
	.zero		1


	//----- nvinfo : EIATTR_EXIT_INSTR_OFFSETS
	.align		4
        /*0038*/ 	.byte	0x04, 0x1c
        /*003a*/ 	.short	(.L_5327 - .L_5326)


	//   ....[0]....
.L_5326:
        /*003c*/ 	.word	0x00000360


	//   ....[1]....
        /*0040*/ 	.word	0x00000400


	//   ....[2]....
        /*0044*/ 	.word	0x00004940


	//   ....[3]....
        /*0048*/ 	.word	0x00005ff0


	//----- nvinfo : EIATTR_MAX_THREADS
	.align		4
.L_5327:
        /*004c*/ 	.byte	0x04, 0x05
        /*004e*/ 	.short	(.L_5329 - .L_5328)
.L_5328:
        /*0050*/ 	.word	0x00000080
        /*0054*/ 	.word	0x00000001
        /*0058*/ 	.word	0x00000001


	//----- nvinfo : EIATTR_CRS_STACK_SIZE
	.align		4
.L_5329:
        /*005c*/ 	.byte	0x04, 0x1e
        /*005e*/ 	.short	(.L_5331 - .L_5330)
.L_5330:
        /*0060*/ 	.word	0x00000000


	//----- nvinfo : EIATTR_CBANK_PARAM_SIZE
	.align		4
.L_5331:
        /*0064*/ 	.byte	0x03, 0x19
        /*0066*/ 	.short	0x0290


	//----- nvinfo : EIATTR_PARAM_CBANK
	.align		4
        /*0068*/ 	.byte	0x04, 0x0a
        /*006a*/ 	.short	(.L_5333 - .L_5332)
	.align		4
.L_5332:
        /*006c*/ 	.word	index@(.nv.constant0._ZN2at6native18elementwise_kernelILi128ELi4EZNS0_22gpu_kernel_impl_nocastINS0_13BinaryFunctorIaaaZZZNS0_21heaviside_kernel_cudaERNS_18TensorIteratorBaseEENKUlvE_clEvENKUlvE0_clEvEUlaaE_EEEEvS5_RKT_EUliE_EEviT1_)
        /*0070*/ 	.short	0x0380
        /*0072*/ 	.short	0x0290


	//----- nvinfo : EIATTR_SW_WAR
	.align		4
.L_5333:
        /*0074*/ 	.byte	0x04, 0x36
        /*0076*/ 	.short	(.L_5335 - .L_5334)
.L_5334:
        /*0078*/ 	.word	0x00000008
.L_5335:


//--------------------- .nv.info._ZN2at6native27unrolled_elementwise_kernelINS0_13BinaryFunctorIaaaZZZNS0_21heaviside_kernel_cudaERNS_18TensorIteratorBaseEENKUlvE_clEvENKUlvE0_clEvEUlaaE_EESt5arrayIPcLm3EELi4E23TrivialOffsetCalculatorILi2EjESC_ILi1EjENS0_6memory15LoadWithoutCastENSF_16StoreWithoutCastEEEviT_T0_T2_T3_T4_T5_ --------------------------
	.section	.nv.info._ZN2at6native27unrolled_elementwise_kernelINS0_13BinaryFunctorIaaaZZZNS0_21heaviside_kernel_cudaERNS_18TensorIteratorBaseEENKUlvE_clEvENKUlvE0_clEvEUlaaE_EESt5arrayIPcLm3EELi4E23TrivialOffsetCalculatorILi2EjESC_ILi1EjENS0_6memory15LoadWithoutCastENSF_16StoreWithoutCastEEEviT_T0_T2_T3_T4_T5_,"",@"SHT_CUDA_INFO"
	.sectionflags	@""
	.align	4


	//----- nvinfo : EIATTR_CUDA_API_VERSION
	.align		4
        /*0000*/ 	.byte	0x04, 0x37
        /*0002*/ 	.short	(.L_5337 - .L_5336)
.L_5336:
        /*0004*/ 	.word	0x00000082


	//----- nvinfo : EIATTR_KPARAM_INFO
	.align		4
.L_5337:
        /*0008*/ 	.byte	0x04, 0x17
        /*000a*/ 	.short	(.L_5339 - .L_5338)
.L_5338:
        /*000c*/ 	.word	0x00000000
        /*0010*/ 	.short	0x0006
        /*0012*/ 	.short	0x0023
        /*0014*/ 	.byte	0x00, 0xf0, 0x05, 0x00


	//----- nvinfo : EIATTR_KPARAM_INFO
	.align		4
.L_5339:
        /*0018*/ 	.byte	0x04, 0x17
        /*001a*/ 	.short	(.L_5341 - .L_5340)
.L_5340:
        /*001c*/ 	.word	0x00000000
        /*0020*/ 	.short	0x0005
        /*0022*/ 	.short	0x0022
        /*0024*/ 	.byte	0x00, 0xf0, 0x05, 0x00


	//----- nvinfo : EIATTR_KPARAM_INFO
	.align		4
.L_5341:
        /*0028*/ 	.byte	0x04, 0x17
        /*002a*/ 	.short	(.L_5343 - .L_5342)
.L_5342:
        /*002c*/ 	.word	0x00000000
        /*0030*/ 	.short	0x0004
        /*0032*/ 	.short	0x0021
        /*0034*/ 	.byte	0x00, 0xf0, 0x05, 0x00


	//----- nvinfo : EIATTR_KPARAM_INFO
	.align		4
.L_5343:
        /*0038*/ 	.byte	0x04, 0x17
        /*003a*/ 	.short	(.L_5345 - .L_5344)
.L_5344:
        /*003c*/ 	.word	0x00000000
        /*0040*/ 	.short	0x0003
        /*0042*/ 	.short	0x0020
        /*0044*/ 	.byte	0x00, 0xf0, 0x05, 0x00


	//----- nvinfo : EIATTR_KPARAM_INFO
	.align		4
.L_5345:
        /*0048*/ 	.byte	0x04, 0x17
        /*004a*/ 	.short	(.L_5347 - .L_5346)
.L_5346:
        /*004c*/ 	.word	0x00000000
        /*0050*/ 	.short	0x0002
        /*0052*/ 	.short	0x0008
        /*0054*/ 	.byte	0x00, 0xf0, 0x61, 0x00


	//----- nvinfo : EIATTR_KPARAM_INFO
	.align		4
.L_5347:
        /*0058*/ 	.byte	0x04, 0x17
        /*005a*/ 	.short	(.L_5349 - .L_5348)
.L_5348:
        /*005c*/ 	.word	0x00000000
        /*0060*/ 	.short	0x0001
        /*0062*/ 	.short	0x0004
        /*0064*/ 	.byte	0x00, 0xf0, 0x05, 0x00


	//----- nvinfo : EIATTR_KPARAM_INFO
	.align		4
.L_5349:
        /*0068*/ 	.byte	0x04, 0x17
        /*006a*/ 	.short	(.L_5351 - .L_5350)
.L_5350:
        /*006c*/ 	.word	0x00000000
        /*0070*/ 	.short	0x0000
        /*0072*/ 	.short	0x0000
        /*0074*/ 	.byte	0x00, 0xf0, 0x11, 0x00


	//----- nvinfo : EIATTR_SPARSE_MMA_MASK
	.align		4
.L_5351:
        /*0078*/ 	.byte	0x03, 0x50
        /*007a*/ 	.short	0x0000


	//----- nvinfo : EIATTR_MAXREG_COUNT
	.align		4
        /*007c*/ 	.byte	0x03, 0x1b
        /*007e*/ 	.short	0x00ff


	//----- nvinfo : EIATTR_MERCURY_ISA_VERSION
	.align		4
        /*0080*/ 	.byte	0x03, 0x5f
        /*0082*/ 	.short	0x0101


	//----- nvinfo : EIATTR_VRC_CTA_INIT_COUNT
	.align		4
        /*0084*/ 	.byte	0x02, 0x4a
	.zero		1
	.zero		1


	//----- nvinfo : EIATTR_EXIT_INSTR_OFFSETS
	.align		4
        /*0088*/ 	.byte	0x04, 0x1c
        /*008a*/ 	.short	(.L_5353 - .L_5352)


	//   ....[0]....
.L_5352:
        /*008c*/ 	.word	0x000006c0


	//   ....[1]....
        /*0090*/ 	.word	0x00000720


	//----- nvinfo : EIATTR_MAX_THREADS
	.align		4
.L_5353:
        /*0094*/ 	.byte	0x04, 0x05
        /*0096*/ 	.short	(.L_5355 - .L_5354)
.L_5354:
        /*0098*/ 	.word	0x00000080
        /*009c*/ 	.word	0x00000001
        /*00a0*/ 	.word	0x00000001


	//----- nvinfo : EIATTR_CRS_STACK_SIZE
	.align		4
.L_5355:
        /*00a4*/ 	.byte	0x04, 0x1e
        /*00a6*/ 	.short	(.L_5357 - .L_5356)
.L_5356:
        /*00a8*/ 	.word	0x00000000


	//----- nvinfo : EIATTR_CBANK_PARAM_SIZE
	.align		4
.L_5357:
        /*00ac*/ 	.byte	0x03, 0x19
        /*00ae*/ 	.short	0x0024


	//----- nvinfo : EIATTR_PARAM_CBANK
	.align		4
        /*00b0*/ 	.byte	0x04, 0x0a
        /*00b2*/ 	.short	(.L_5359 - .L_5358)
	.align		4
.L_5358:
        /*00b4*/ 	.word	index@(.nv.constant0._ZN2at6native27unrolled_elementwise_kernelINS0_13BinaryFunctorIaaaZZZNS0_21heaviside_kernel_cudaERNS_18TensorIteratorBaseEENKUlvE_clEvENKUlvE0_clEvEUlaaE_EESt5arrayIPcLm3EELi4E23TrivialOffsetCalculatorILi2EjESC_ILi1EjENS0_6memory15LoadWithoutCastENSF_16StoreWithoutCastEEEviT_T0_T2_T3_T4_T5_)
        /*00b8*/ 	.short	0x0380
        /*00ba*/ 	.short	0x0024


	//----- nvinfo : EIATTR_SW_WAR
	.align		4
.L_5359:
        /*00bc*/ 	.byte	0x04, 0x36
        /*00be*/ 	.short	(.L_5361 - .L_5360)
.L_5360:
        /*00c0*/ 	.word	0x00000008
.L_5361:


//--------------------- .nv.info._ZN2at6native29vectorized_elementwise_kernelILi2ENS0_13BinaryFunctorIaaaZZZNS0_21heaviside_kernel_cudaERNS_18TensorIteratorBaseEENKUlvE_clEvENKUlvE0_clEvEUlaaE_EESt5arrayIPcLm3EEEEviT0_T1_ --------------------------
	.section	.nv.info._ZN2at6native29vectorized_elementwise_kernelILi2ENS0_13BinaryFunctorIaaaZZZNS0_21heaviside_kernel_cudaERNS_18TensorIteratorBaseEENKUlvE_clEvENKUlvE0_clEvEUlaaE_EESt5arrayIPcLm3EEEEviT0_T1_,"",@"SHT_CUDA_INFO"
	.sectionflags	@""
	.align	4


	//----- nvinfo : EIATTR_CUDA_API_VERSION
	.align		4
        /*0000*/ 	.byte	0x04, 0x37
        /*0002*/ 	.short	(.L_5363 - .L_5362)
.L_5362:
        /*0004*/ 	.word	0x00000082


	//----- nvinfo : EIATTR_KPARAM_INFO
	.align		4
.L_5363:
        /*0008*/ 	.byte	0x04, 0x17
        /*000a*/ 	.short	(.L_5365 - .L_5364)
.L_5364:
        /*000c*/ 	.word	0x00000000
        /*0010*/ 	.short	0x0002
        /*0012*/ 	.short	0x0008
        /*0014*/ 	.byte	0x00, 0xf0, 0x61, 0x00


	//----- nvinfo : EIATTR_KPARAM_INFO
	.align		4
.L_5365:
        /*0018*/ 	.byte	0x04, 0x17
        /*001a*/ 	.short	(.L_5367 - .L_5366)
.L_5366:
        /*001c*/ 	.word	0x00000000
        /*0020*/ 	.short	0x0001
        /*0022*/ 	.short	0x0004
        /*0024*/ 	.byte	0x00, 0xf0, 0x05, 0x00


	//----- nvinfo : EIATTR_KPARAM_INFO
	.align		4
.L_5367:
        /*0028*/ 	.byte	0x04, 0x17
        /*002a*/ 	.short	(.L_5369 - .L_5368)
.L_5368:
        /*002c*/ 	.word	0x00000000
        /*0030*/ 	.short	0x0000
        /*0032*/ 	.short	0x0000
        /*0034*/ 	.byte	0x00, 0xf0, 0x11, 0x00


	//----- nvinfo : EIATTR_SPARSE_MMA_MASK
	.align		4
.L_5369:
        /*0038*/ 	.byte	0x03, 0x50
        /*003a*/ 	.short	0x0000


	//----- nvinfo : EIATTR_MAXREG_COUNT
	.align		4
        /*003c*/ 	.byte	0x03, 0x1b
        /*003e*/ 	.short	0x00ff


	//----- nvinfo : EIATTR_MERCURY_ISA_VERSION
	.align		4
        /*0040*/ 	.byte	0x03, 0x5f
        /*0042*/ 	.short	0x0101


	//----- nvinfo : EIATTR_VRC_CTA_INIT_COUNT
	.align		4
        /*0044*/ 	.byte	0x02, 0x4a
	.zero		1
	.zero		1


	//----- nvinfo : EIATTR_EXIT_INSTR_OFFSETS
	.align		4
        /*0048*/ 	.byte	0x04, 0x1c
        /*004a*/ 	.short	(.L_5371 - .L_5370)


	//   ....[0]....
.L_5370:
        /*004c*/ 	.word	0x00000d20


	//   ....[1]....
        /*0050*/ 	.word	0x00000d80


	//   ....[2]....
        /*0054*/ 	.word	0x000012f0


	//----- nvinfo : EIATTR_MAX_THREADS
	.align		4
.L_5371:
        /*0058*/ 	.byte	0x04, 0x05
        /*005a*/ 	.short	(.L_5373 - .L_5372)
.L_5372:
        /*005c*/ 	.word	0x00000080
        /*0060*/ 	.word	0x00000001
        /*0064*/ 	.word	0x00000001


	//----- nvinfo : EIATTR_CRS_STACK_SIZE
	.align		4
.L_5373:
        /*0068*/ 	.byte	0x04, 0x1e
        /*006a*/ 	.short	(.L_5375 - .L_5374)
.L_5374:
        /*006c*/ 	.word	0x00000000


	//----- nvinfo : EIATTR_CBANK_PARAM_SIZE
	.align		4
.L_5375:
        /*0070*/ 	.byte	0x03, 0x19
        /*0072*/ 	.short	0x0020


	//----- nvinfo : EIATTR_PARAM_CBANK
	.align		4
        /*0074*/ 	.byte	0x04, 0x0a
        /*0076*/ 	.short	(.L_5377 - .L_5376)
	.align		4
.L_5376:
        /*0078*/ 	.word	index@(.nv.constant0._ZN2at6native29vectorized_elementwise_kernelILi2ENS0_13BinaryFunctorIaaaZZZNS0_21heaviside_kernel_cudaERNS_18TensorIteratorBaseEENKUlvE_clEvENKUlvE0_clEvEUlaaE_EESt5arrayIPcLm3EEEEviT0_T1_)
        /*007c*/ 	.short	0x0380
        /*007e*/ 	.short	0x0020


	//----- nvinfo : EIATTR_SW_WAR
	.align		4
.L_5377:
        /*0080*/ 	.byte	0x04, 0x36
        /*0082*/ 	.short	(.L_5379 - .L_5378)
.L_5378:
        /*0084*/ 	.word	0x00000008
.L_5379:


//--------------------- .nv.info._ZN2at6native29vectorized_elementwise_kernelILi4ENS0_13BinaryFunctorIaaaZZZNS0_21heaviside_kernel_cudaERNS_18TensorIteratorBaseEENKUlvE_clEvENKUlvE0_clEvEUlaaE_EESt5arrayIPcLm3EEEEviT0_T1_ --------------------------
	.section	.nv.info._ZN2at6native29vectorized_elementwise_kernelILi4ENS0_13BinaryFunctorIaaaZZZNS0_21heaviside_kernel_cudaERNS_18TensorIteratorBaseEENKUlvE_clEvENKUlvE0_clEvEUlaaE_EESt5arrayIPcLm3EEEEviT0_T1_,"",@"SHT_CUDA_INFO"
	.sectionflags	@""
	.align	4


	//----- nvinfo : EIATTR_CUDA_API_VERSION
	.align		4
        /*0000*/ 	.byte	0x04, 0x37
        /*0002*/ 	.short	(.L_5381 - .L_5380)
.L_5380:
        /*0004*/ 	.word	0x00000082


	//----- nvinfo : EIATTR_KPARAM_INFO
	.align		4
.L_5381:
        /*0008*/ 	.byte	0x04, 0x17
        /*000a*/ 	.short	(.L_5383 - .L_5382)
.L_5382:
        /*000c*/ 	.word	0x00000000
        /*0010*/ 	.short	0x0002
        /*0012*/ 	.short	0x0008
        /*0014*/ 	.byte	0x00, 0xf0, 0x61, 0x00


	//----- nvinfo : EIATTR_KPARAM_INFO
	.align		4
.L_5383:
        /*0018*/ 	.byte	0x04, 0x17
        /*001a*/ 	.short	(.L_5385 - .L_5384)
.L_5384:
        /*001c*/ 	.word	0x00000000
        /*0020*/ 	.short	0x0001
        /*0022*/ 	.short	0x0004
        /*0024*/ 	.byte	0x00, 0xf0, 0x05, 0x00


	//----- nvinfo : EIATTR_KPARAM_INFO
	.align		4
.L_5385:
        /*0028*/ 	.byte	0x04, 0x17
        /*002a*/ 	.short	(.L_5387 - .L_5386)
.L_5386:
        /*002c*/ 	.word	0x00000000
        /*0030*/ 	.short	0x0000
        /*0032*/ 	.short	0x0000
        /*0034*/ 	.byte	0x00, 0xf0, 0x11, 0x00


	//----- nvinfo : EIATTR_SPARSE_MMA_MASK
	.align		4
.L_5387:
        /*0038*/ 	.byte	0x03, 0x50
        /*003a*/ 	.short	0x0000


	//----- nvinfo : EIATTR_MAXREG_COUNT
	.align		4
        /*003c*/ 	.byte	0x03, 0x1b
        /*003e*/ 	.short	0x00ff


	//----- nvinfo : EIATTR_MERCURY_ISA_VERSION
	.align		4
        /*0040*/ 	.byte	0x03, 0x5f
        /*0042*/ 	.short	0x0101


	//----- nvinfo : EIATTR_VRC_CTA_INIT_COUNT
	.align		4
        /*0044*/ 	.byte	0x02, 0x4a
	.zero		1
	.zero		1


	//----- nvinfo : EIATTR_EXIT_INSTR_OFFSETS
	.align		4
        /*0048*/ 	.byte	0x04, 0x1c
        /*004a*/ 	.short	(.L_5389 - .L_5388)


	//   ....[0]....
.L_5388:
        /*004c*/ 	.word	0x00000d20


	//   ....[1]....
        /*0050*/ 	.word	0x00000d80


	//   ....[2]....
        /*0054*/ 	.word	0x00001350


	//----- nvinfo : EIATTR_MAX_THREADS
	.align		4
.L_5389:
        /*0058*/ 	.byte	0x04, 0x05
        /*005a*/ 	.short	(.L_5391 - .L_5390)
.L_5390:
        /*005c*/ 	.word	0x00000080
        /*0060*/ 	.word	0x00000001
        /*0064*/ 	.word	0x00000001


	//----- nvinfo : EIATTR_CRS_STACK_SIZE
	.align		4
.L_5391:
        /*0068*/ 	.byte	0x04, 0x1e
        /*006a*/ 	.short	(.L_5393 - .L_5392)
.L_5392:
        /*006c*/ 	.word	0x00000000


	//----- nvinfo : EIATTR_CBANK_PARAM_SIZE
	.align		4
.L_5393:
        /*0070*/ 	.byte	0x03, 0x19
        /*0072*/ 	.short	0x0020


	//----- nvinfo : EIATTR_PARAM_CBANK
	.align		4
        /*0074*/ 	.byte	0x04, 0x0a
        /*0076*/ 	.short	(.L_5395 - .L_5394)
	.align		4
.L_5394:
        /*0078*/ 	.word	index@(.nv.constant0._ZN2at6native29vectorized_elementwise_kernelILi4ENS0_13BinaryFunctorIaaaZZZNS0_21heaviside_kernel_cudaERNS_18TensorIteratorBaseEENKUlvE_clEvENKUlvE0_clEvEUlaaE_EESt5arrayIPcLm3EEEEviT0_T1_)
        /*007c*/ 	.short	0x0380
        /*007e*/ 	.short	0x0020


	//----- nvinfo : EIATTR_SW_WAR
	.align		4
.L_5395:
        /*0080*/ 	.byte	0x04, 0x36
        /*0082*/ 	.short	(.L_5397 - .L_5396)
.L_5396:
        /*0084*/ 	.word	0x00000008
.L_5397:


//--------------------- .nv.info._ZN2at6native29vectorized_elementwise_kernelILi8ENS0_13BinaryFunctorIaaaZZZNS0_21heaviside_kernel_cudaERNS_18TensorIteratorBaseEENKUlvE_clEvENKUlvE0_clEvEUlaaE_EESt5arrayIPcLm3EEEEviT0_T1_ --------------------------
	.section	.nv.info._ZN2at6native29vectorized_elementwise_kernelILi8ENS0_13BinaryFunctorIaaaZZZNS0_21heaviside_kernel_cudaERNS_18TensorIteratorBaseEENKUlvE_clEvENKUlvE0_clEvEUlaaE_EESt5arrayIPcLm3EEEEviT0_T1_,"",@"SHT_CUDA_INFO"
	.sectionflags	@""
	.align	4


	//----- nvinfo : EIATTR_CUDA_API_VERSION
	.align		4
        /*0000*/ 	.byte	0x04, 0x37
        /*0002*/ 	.short	(.L_5399 - .L_5398)
.L_5398:
        /*0004*/ 	.word	0x00000082


	//----- nvinfo : EIATTR_KPARAM_INFO
	.align		4
.L_5399:
        /*0008*/ 	.byte	0x04, 0x17
        /*000a*/ 	.short	(.L_5401 - .L_5400)
.L_5400:
        /*000c*/ 	.word	0x00000000
        /*0010*/ 	.short	0x0002
        /*0012*/ 	.short	0x0008
        /*0014*/ 	.byte	0x00, 0xf0, 0x61, 0x00


	//----- nvinfo : EIATTR_KPARAM_INFO
	.align		4
.L_5401:
        /*0018*/ 	.byte	0x04, 0x17
        /*001a*/ 	.short	(.L_5403 - .L_5402)
.L_5402:
        /*001c*/ 	.word	0x00000000
        /*0020*/ 	.short	0x0001
        /*0022*/ 	.short	0x0004
        /*0024*/ 	.byte	0x00, 0xf0, 0x05, 0x00


	//----- nvinfo : EIATTR_KPARAM_INFO
	.align		4
.L_5403:
        /*0028*/ 	.byte	0x04, 0x17
        /*002a*/ 	.short	(.L_5405 - .L_5404)
.L_5404:
        /*002c*/ 	.word	0x00000000
        /*0030*/ 	.short	0x0000
        /*0032*/ 	.short	0x0000
        /*0034*/ 	.byte	0x00, 0xf0, 0x11, 0x00


	//----- nvinfo : EIATTR_SPARSE_MMA_MASK
	.align		4
.L_5405:
        /*0038*/ 	.byte	0x03, 0x50
        /*003a*/ 	.short	0x0000


	//----- nvinfo : EIATTR_MAXREG_COUNT
	.align		4
        /*003c*/ 	.byte	0x03, 0x1b
        /*003e*/ 	.short	0x00ff


	//----- nvinfo : EIATTR_MERCURY_ISA_VERSION
	.align		4
        /*0040*/ 	.byte	0x03, 0x5f
        /*0042*/ 	.short	0x0101


	//----- nvinfo : EIATTR_VRC_CTA_INIT_COUNT
	.align		4
        /*0044*/ 	.byte	0x02, 0x4a
	.zero		1
	.zero		1


	//----- nvinfo : EIATTR_EXIT_INSTR_OFFSETS
	.align		4
        /*0048*/ 	.byte	0x04, 0x1c
        /*004a*/ 	.short	(.L_5407 - .L_5406)


	//   ....[0]....
.L_5406:
        /*004c*/ 	.word	0x00000010


	//----- nvinfo : EIATTR_MAX_THREADS
	.align		4
.L_5407:
        /*0050*/ 	.byte	0x04, 0x05
        /*0052*/ 	.short	(.L_5409 - .L_5408)
.L_5408:
        /*0054*/ 	.word	0x00000080
        /*0058*/ 	.word	0x00000001
        /*005c*/ 	.word	0x00000001


	//----- nvinfo : EIATTR_CBANK_PARAM_SIZE
	.align		4
.L_5409:
        /*0060*/ 	.byte	0x03, 0x19
        /*0062*/ 	.short	0x0020


	//----- nvinfo : EIATTR_PARAM_CBANK
	.align		4
        /*0064*/ 	.byte	0x04, 0x0a
        /*0066*/ 	.short	(.L_5411 - .L_5410)
	.align		4
.L_5410:
        /*0068*/ 	.word	index@(.nv.constant0._ZN2at6native29vectorized_elementwise_kernelILi8ENS0_13BinaryFunctorIaaaZZZNS0_21heaviside_kernel_cudaERNS_18TensorIteratorBaseEENKUlvE_clEvENKUlvE0_clEvEUlaaE_EESt5arrayIPcLm3EEEEviT0_T1_)
        /*006c*/ 	.short	0x0380
        /*006e*/ 	.short	0x0020


	//----- nvinfo : EIATTR_SW_WAR
	.align		4
.L_5411:
        /*0070*/ 	.byte	0x04, 0x36
        /*0072*/ 	.short	(.L_5413 - .L_5412)
.L_5412:
        /*0074*/ 	.word	0x00000008
.L_5413:


//--------------------- .nv.info._ZN2at6native18elementwise_kernelILi128ELi4EZNS0_15gpu_kernel_implINS0_13BUnaryFunctorIaaaZZZNS0_21heaviside_kernel_cudaERNS_18TensorIteratorBaseEENKUlvE_clEvENKUlvE0_clEvEUlaaE_EEEEvS5_RKT_EUliE_EEviT1_ --------------------------
	.section	.nv.info._ZN2at6native18elementwise_kernelILi128ELi4EZNS0_15gpu_kernel_implINS0_13BUnaryFunctorIaaaZZZNS0_21heaviside_kernel_cudaERNS_18TensorIteratorBaseEENKUlvE_clEvENKUlvE0_clEvEUlaaE_EEEEvS5_RKT_EUliE_EEviT1_,"",@"SHT_CUDA_INFO"
	.sectionflags	@""
	.align	4


	//----- nvinfo : EIATTR_CUDA_API_VERSION
	.align		4
        /*0000*/ 	.byte	0x04, 0x37
        /*0002*/ 	.short	(.L_5415 - .L_5414)
.L_5414:
        /*0004*/ 	.word	0x00000082


	//----- nvinfo : EIATTR_KPARAM_INFO
	.align		4
.L_5415:
        /*0008*/ 	.byte	0x04, 0x17
        /*000a*/ 	.short	(.L_5417 - .L_5416)
.L_5416:
        /*000c*/ 	.word	0x00000000
        /*0010*/ 	.short	0x0001
        /*0012*/ 	.short	0x0008
        /*0014*/ 	.byte	0x00, 0xf0, 0x61, 0x08


	//----- nvinfo : EIATTR_KPARAM_INFO
	.align		4
.L_5417:
        /*0018*/ 	.byte	0x04, 0x17
        /*001a*/ 	.short	(.L_5419 - .L_5418)
.L_5418:
        /*001c*/ 	.word	0x00000000
        /*0020*/ 	.short	0x0000
        /*0022*/ 	.short	0x0000
        /*0024*/ 	.byte	0x00, 0xf0, 0x11, 0x00


	//----- nvinfo : EIATTR_SPARSE_MMA_MASK
	.align		4
.L_5419:
        /*0028*/ 	.byte	0x03, 0x50
        /*002a*/ 	.short	0x0000


	//----- nvinfo : EIATTR_MAXREG_COUNT
	.align		4
        /*002c*/ 	.byte	0x03, 0x1b
        /*002e*/ 	.short	0x0080


	//----- nvinfo : EIATTR_EXTERNS
	.align		4
        /*0030*/ 	.byte	0x04, 0x0f
        /*0032*/ 	.short	(.L_5421 - .L_5420)


	//   ....[0]....
	.align		4
.L_5420:
        /*0034*/ 	.word	index@(__assertfail)


	//----- nvinfo : EIATTR_MERCURY_ISA_VERSION
	.align		4
.L_5421:
        /*0038*/ 	.byte	0x03, 0x5f
        /*003a*/ 	.short	0x0101


	//----- nvinfo : EIATTR_VRC_CTA_INIT_COUNT
	.align		4
        /*003c*/ 	.byte	0x02, 0x4a
	.zero		1
	.zero		1


	//----- nvinfo : EIATTR_SYSCALL_OFFSETS
	.align		4
        /*0040*/ 	.byte	0x04, 0x46
        /*0042*/ 	.short	(.L_5423 - .L_5422)


	//   ....[0]....
.L_5422:
        /*0044*/ 	.word	0x00002140


	//   ....[1]....
        /*0048*/ 	.word	0x00003020


	//   ....[2]....
        /*004c*/ 	.word	0x00005300


	//   ....[3]....
        /*0050*/ 	.word	0x00006010


	//   ....[4]....
        /*0054*/ 	.word	0x000083f0


	//   ....[5]....
        /*0058*/ 	.word	0x00009100


	//   ....[6]....
        /*005c*/ 	.word	0x0000b4f0


	//   ....[7]....
        /*0060*/ 	.word	0x0000c1d0


	//----- nvinfo : EIATTR_EXIT_INSTR_OFFSETS
	.align		4
.L_5423:
        /*0064*/ 	.byte	0x04, 0x1c
        /*0066*/ 	.short	(.L_5425 - .L_5424)


	//   ....[0]....
.L_5424:
        /*0068*/ 	.word	0x000093e0


	//   ....[1]....
        /*006c*/ 	.word	0x0000b660


	//   ....[2]....
        /*0070*/ 	.word	0x0000b680


	//   ....[3]....
        /*0074*/ 	.word	0x0000b740


	//   ....[4]....
        /*0078*/ 	.word	0x0000b770


	//   ....[5]....
        /*007c*/ 	.word	0x0000b7b0


	//   ....[6]....
        /*0080*/ 	.word	0x0000b840


	//   ....[7]....
        /*0084*/ 	.word	0x0000b880


	//   ....[8]....
        /*0088*/ 	.word	0x0000b920


	//   ....[9]....
        /*008c*/ 	.word	0x0000b970


	//   ....[10]....
        /*0090*/ 	.word	0x0000b9c0


	//   ....[11]....
        /*0094*/ 	.word	0x0000baa0


	//   ....[12]....
        /*0098*/ 	.word	0x0000bc10


	//   ....[13]....
        /*009c*/ 	.word	0x0000bd80


	//   ....[14]....
        /*00a0*/ 	.word	0x0000bee0


	//   ....[15]....
        /*00a4*/ 	.word	0x0000bf40


	//   ....[16]....
        /*00a8*/ 	.word	0x0000bf70


	//   ....[17]....
        /*00ac*/ 	.word	0x0000c010


	//   ....[18]....
        /*00b0*/ 	.word	0x0000c070


	//   ....[19]....
        /*00b4*/ 	.word	0x0000c1e0


	//   ....[20]....
        /*00b8*/ 	.word	0x0000c2f0


	//   ....[21]....
        /*00bc*/ 	.word	0x0000c430


	//   ....[22]....
        /*00c0*/ 	.word	0x0000c470


	//----- nvinfo : EIATTR_MAX_THREADS
	.align		4
.L_5425:
        /*00c4*/ 	.byte	0x04, 0x05
        /*00c6*/ 	.short	(.L_5427 - .L_5426)
.L_5426:
        /*00c8*/ 	.word	0x00000080
        /*00cc*/ 	.word	0x00000001
        /*00d0*/ 	.word	0x00000001


	//----- nvinfo : EIATTR_CRS_STACK_SIZE
	.align		4
.L_5427:
        /*00d4*/ 	.byte	0x04, 0x1e
        /*00d6*/ 	.short	(.L_5429 - .L_5428)
.L_5428:
        /*00d8*/ 	.word	0x00000000


	//----- nvinfo : EIATTR_CBANK_PARAM_SIZE
	.align		4
.L_5429:
        /*00dc*/ 	.byte	0x03, 0x19
        /*00de*/ 	.short	0x0220


	//----- nvinfo : EIATTR_PARAM_CBANK
	.align		4
        /*00e0*/ 	.byte	0x04, 0x0a
        /*00e2*/ 	.short	(.L_5431 - .L_5430)
	.align		4
.L_5430:
        /*00e4*/ 	.word	index@(.nv.constant0._ZN2at6native18elementwise_kernelILi128ELi4EZNS0_15gpu_kernel_implINS0_13BUnaryFunctorIaaaZZZNS0_21heaviside_kernel_cudaERNS_18TensorIteratorBaseEENKUlvE_clEvENKUlvE0_clEvEUlaaE_EEEEvS5_RKT_EUliE_EEviT1_)
        /*00e8*/ 	.short	0x0380
        /*00ea*/ 	.short	0x0220


	//----- nvinfo : EIATTR_SW_WAR
	.align		4
.L_5431:
        /*00ec*/ 	.byte	0x04, 0x36
        /*00ee*/ 	.short	(.L_5433 - .L_5432)
.L_5432:
        /*00f0*/ 	.word	0x00000008
.L_5433:


//--------------------- .nv.info._ZN2at6native27unrolled_elementwise_kernelINS0_13BUnaryFunctorIaaaZZZNS0_21heaviside_kernel_cudaERNS_18TensorIteratorBaseEENKUlvE_clEvENKUlvE0_clEvEUlaaE_EESt5arrayIPcLm2EELi4E23TrivialOffsetCalculatorILi1EjESD_NS0_6memory12LoadWithCastILi1EEENSE_13StoreWithCastILi1EEEEEviT_T0_T2_T3_T4_T5_ --------------------------
	.section	.nv.info._ZN2at6native27unrolled_elementwise_kernelINS0_13BUnaryFunctorIaaaZZZNS0_21heaviside_kernel_cudaERNS_18TensorIteratorBaseEENKUlvE_clEvENKUlvE0_clEvEUlaaE_EESt5arrayIPcLm2EELi4E23TrivialOffsetCalculatorILi1EjESD_NS0_6memory12LoadWithCastILi1EEENSE_13StoreWithCastILi1EEEEEviT_T0_T2_T3_T4_T5_,"",@"SHT_CUDA_INFO"
	.sectionflags	@""
	.align	4


	//----- nvinfo : EIATTR_CUDA_API_VERSION
	.align		4
        /*0000*/ 	.byte	0x04, 0x37
        /*0002*/ 	.short	(.L_5435 - .L_5434)
.L_5434:
        /*0004*/ 	.word	0x00000082


	//----- nvinfo : EIATTR_KPARAM_INFO
	.align		4
.L_5435:
        /*0008*/ 	.byte	0x04, 0x17
        /*000a*/ 	.short	(.L_5437 - .L_5436)
.L_5436:
        /*000c*/ 	.word	0x00000000
        /*0010*/ 	.short	0x0006
        /*0012*/ 	.short	0x0024
        /*0014*/ 	.byte	0x00, 0xf0, 0x21, 0x00


	//----- nvinfo : EIATTR_KPARAM_INFO
	.align		4
.L_5437:
        /*0018*/ 	.byte	0x04, 0x17
        /*001a*/ 	.short	(.L_5439 - .L_5438)
.L_5438:
        /*001c*/ 	.word	0x00000000
        /*0020*/ 	.short	0x0005
        /*0022*/ 	.short	0x001c
        /*0024*/ 	.byte	0x00, 0xf0, 0x21, 0x00


	//----- nvinfo : EIATTR_KPARAM_INFO
	.align		4
.L_5439:
        /*0028*/ 	.byte	0x04, 0x17
        /*002a*/ 	.short	(.L_5441 - .L_5440)
.L_5440:
        /*002c*/ 	.word	0x00000000
        /*0030*/ 	.short	0x0004
        /*0032*/ 	.short	0x0019
        /*0034*/ 	.byte	0x00, 0xf0, 0x05, 0x00


	//----- nvinfo : EIATTR_KPARAM_INFO
	.align		4
.L_5441:
        /*0038*/ 	.byte	0x04, 0x17
        /*003a*/ 	.short	(.L_5443 - .L_5442)
.L_5442:
        /*003c*/ 	.word	0x00000000
        /*0040*/ 	.short	0x0003
        /*0042*/ 	.short	0x0018
        /*0044*/ 	.byte	0x00, 0xf0, 0x05, 0x00


	//----- nvinfo : EIATTR_KPARAM_INFO
	.align		4
.L_5443:
        /*0048*/ 	.byte	0x04, 0x17
        /*004a*/ 	.short	(.L_5445 - .L_5444)
.L_5444:
        /*004c*/ 	.word	0x00000000
        /*0050*/ 	.short	0x0002
        /*0052*/ 	.short	0x0008
        /*0054*/ 	.byte	0x00, 0xf0, 0x41, 0x00


	//----- nvinfo : EIATTR_KPARAM_INFO
	.align		4
.L_5445:
        /*0058*/ 	.byte	0x04, 0x17
        /*005a*/ 	.short	(.L_5447 - .L_5446)
.L_5446:
        /*005c*/ 	.word	0x00000000
        /*0060*/ 	.short	0x0001
        /*0062*/ 	.short	0x0004
        /*0064*/ 	.byte	0x00, 0xf0, 0x09, 0x00


	//----- nvinfo : EIATTR_KPARAM_INFO
	.align		4
.L_5447:
        /*0068*/ 	.byte	0x04, 0x17
        /*006a*/ 	.short	(.L_5449 - .L_5448)
.L_5448:
        /*006c*/ 	.word	0x00000000
        /*0070*/ 	.short	0x0000
        /*0072*/ 	.short	0x0000
        /*0074*/ 	.byte	0x00, 0xf0, 0x11, 0x00


	//----- nvinfo : EIATTR_SPARSE_MMA_MASK
	.align		4
.L_5449:
        /*0078*/ 	.byte	0x03, 0x50
        /*007a*/ 	.short	0x0000


	//----- nvinfo : EIATTR_MAXREG_COUNT
	.align		4
        /*007c*/ 	.byte	0x03, 0x1b
        /*007e*/ 	.short	0x00ff


	//----- nvinfo : EIATTR_EXTERNS
	.align		4
        /*0080*/ 	.byte	0x04, 0x0f
        /*0082*/ 	.short	(.L_5451 - .L_5450)


	//   ....[0]....
	.align		4
.L_5450:
        /*0084*/ 	.word	index@(__assertfail)


	//----- nvinfo : EIATTR_MERCURY_ISA_VERSION
	.align		4
.L_5451:
        /*0088*/ 	.byte	0x03, 0x5f
        /*008a*/ 	.short	0x0101


	//----- nvinfo : EIATTR_VRC_CTA_INIT_COUNT
	.align		4
        /*008c*/ 	.byte	0x02, 0x4a
	.zero		1
	.zero		1


	//----- nvinfo : EIATTR_SYSCALL_OFFSETS
	.align		4
        /*0090*/ 	.byte	0x04, 0x46
        /*0092*/ 	.short	(.L_5453 - .L_5452)


	//   ....[0]....
.L_5452:
        /*0094*/ 	.word	0x00000e30


	//   ....[1]....
        /*0098*/ 	.word	0x00001de0


	//   ....[2]....
        /*009c*/ 	.word	0x00002cd0


	//   ....[3]....
        /*00a0*/ 	.word	0x00003be0


	//   ....[4]....
        /*00a4*/ 	.word	0x00004b80


	//   ....[5]....
        /*00a8*/ 	.word	0x00005a00


	//   ....[6]....
        /*00ac*/ 	.word	0x00006990


	//   ....[7]....
        /*00b0*/ 	.word	0x00007900


	//----- nvinfo : EIATTR_EXIT_INSTR_OFFSETS
	.align		4
.L_5453:
        /*00b4*/ 	.byte	0x04, 0x1c
        /*00b6*/ 	.short	(.L_5455 - .L_5454)


	//   ....[0]....
.L_5454:
        /*00b8*/ 	.word	0x00006c60


	//   ....[1]....
        /*00bc*/ 	.word	0x00006d90


	//   ....[2]....
        /*00c0*/ 	.word	0x00006db0


	//   ....[3]....
        /*00c4*/ 	.word	0x00006e70


	//   ....[4]....
        /*00c8*/ 	.word	0x00006ea0


	//   ....[5]....
        /*00cc*/ 	.word	0x00006ee0


	//   ....[6]....
        /*00d0*/ 	.word	0x00006f70


	//   ....[7]....
        /*00d4*/ 	.word	0x00006fb0


	//   ....[8]....
        /*00d8*/ 	.word	0x00007050


	//   ....[9]....
        /*00dc*/ 	.word	0x000070a0


	//   ....[10]....
        /*00e0*/ 	.word	0x000070f0


	//   ....[11]....
        /*00e4*/ 	.word	0x000071d0


	//   ....[12]....
        /*00e8*/ 	.word	0x00007340


	//   ....[13]....
        /*00ec*/ 	.word	0x000074b0


	//   ....[14]....
        /*00f0*/ 	.word	0x00007610


	//   ....[15]....
        /*00f4*/ 	.word	0x00007670


	//   ....[16]....
        /*00f8*/ 	.word	0x000076a0


	//   ....[17]....
        /*00fc*/ 	.word	0x00007740


	//   ....[18]....
        /*0100*/ 	.word	0x000077a0


	//   ....[19]....
        /*0104*/ 	.word	0x00007910


	//   ....[20]....
        /*0108*/ 	.word	0x00007a20


	//   ....[21]....
        /*010c*/ 	.word	0x00007b60


	//   ....[22]....
        /*0110*/ 	.word	0x00007ba0


	//----- nvinfo : EIATTR_MAX_THREADS
	.align		4
.L_5455:
        /*0114*/ 	.byte	0x04, 0x05
        /*0116*/ 	.short	(.L_5457 - .L_5456)
.L_5456:
        /*0118*/ 	.word	0x00000080
        /*011c*/ 	.word	0x00000001
        /*0120*/ 	.word	0x00000001


	//----- nvinfo : EIATTR_CRS_STACK_SIZE
	.align		4
.L_5457:
        /*0124*/ 	.byte	0x04, 0x1e
        /*0126*/ 	.short	(.L_5459 - .L_5458)
.L_5458:
        /*0128*/ 	.word	0x00000000


	//----- nvinfo : EIATTR_CBANK_PARAM_SIZE
	.align		4
.L_5459:
        /*012c*/ 	.byte	0x03, 0x19
        /*012e*/ 	.short	0x002c


	//----- nvinfo : EIATTR_PARAM_CBANK
	.align		4
        /*0130*/ 	.byte	0x04, 0x0a
        /*0132*/ 	.short	(.L_5461 - .L_5460)
	.align		4
.L_5460:
        /*0134*/ 	.word	index@(.nv.constant0._ZN2at6native27unrolled_elementwise_kernelINS0_13BUnaryFunctorIaaaZZZNS0_21heaviside_kernel_cudaERNS_18TensorIteratorBaseEENKUlvE_clEvENKUlvE0_clEvEUlaaE_EESt5arrayIPcLm2EELi4E23TrivialOffsetCalculatorILi1EjESD_NS0_6memory12LoadWithCastILi1EEENSE_13StoreWithCastILi1EEEEEviT_T0_T2_T3_T4_T5_)
        /*0138*/ 	.short	0x0380
        /*013a*/ 	.short	0x002c


	//----- nvinfo : EIATTR_SW_WAR
	.align		4
.L_5461:
        /*013c*/ 	.byte	0x04, 0x36
        /*013e*/ 	.short	(.L_5463 - .L_5462)
.L_5462:
        /*0140*/ 	.word	0x00000008
.L_5463:


//--------------------- .nv.info._ZN2at6native18elementwise_kernelILi128ELi4EZNS0_22gpu_kernel_impl_nocastINS0_13BUnaryFunctorIaaaZZZNS0_21heaviside_kernel_cudaERNS_18TensorIteratorBaseEENKUlvE_clEvENKUlvE0_clEvEUlaaE_EEEEvS5_RKT_EUliE_EEviT1_ --------------------------
	.section	.nv.info._ZN2at6native18elementwise_kernelILi128ELi4EZNS0_22gpu_kernel_impl_nocastINS0_13BUnaryFunctorIaaaZZZNS0_21heaviside_kernel_cudaERNS_18TensorIteratorBaseEENKUlvE_clEvENKUlvE0_clEvEUlaaE_EEEEvS5_RKT_EUliE_EEviT1_,"",@"SHT_CUDA_INFO"
	.sectionflags	@""
	.align	4


	//----- nvinfo : EIATTR_CUDA_API_VERSION
	.align		4
        /*0000*/ 	.byte	0x04, 0x37
        /*0002*/ 	.short	(.L_5465 - .L_5464)
.L_5464:
        /*0004*/ 	.word	0x00000082


	//----- nvinfo : EIATTR_KPARAM_INFO
	.align		4
.L_5465:
        /*0008*/ 	.byte	0x04, 0x17
        /*000a*/ 	.short	(.L_5467 - .L_5466)
.L_5466:
        /*000c*/ 	.word	0x00000000
        /*0010*/ 	.short	0x0001
        /*0012*/ 	.short	0x0008
        /*0014*/ 	.byte	0x00, 0xf0, 0x61, 0x08


	//----- nvinfo : EIATTR_KPARAM_INFO
	.align		4
.L_5467:
        /*0018*/ 	.byte	0x04, 0x17
        /*001a*/ 	.short	(.L_5469 - .L_5468)
.L_5468:
        /*001c*/ 	.word	0x00000000
        /*0020*/ 	.short	0x0000
        /*0022*/ 	.short	0x0000
        /*0024*/ 	.byte	0x00, 0xf0, 0x11, 0x00


	//----- nvinfo : EIATTR_SPARSE_MMA_MASK
	.align		4
.L_5469:
        /*0028*/ 	.byte	0x03, 0x50
        /*002a*/ 	.short	0x0000


	//----- nvinfo : EIATTR_MAXREG_COUNT
	.align		4
        /*002c*/ 	.byte	0x03, 0x1b
        /*002e*/ 	.short	0x0080


	//----- nvinfo : EIATTR_MERCURY_ISA_VERSION
	.align		4
        /*0030*/ 	.byte	0x03, 0x5f
        /*0032*/ 	.short	0x0101


	//----- nvinfo : EIATTR_VRC_CTA_INIT_COUNT
	.align		4
        /*0034*/ 	.byte	0x02, 0x4a
	.zero		1
	.zero		1


	//----- nvinfo : EIATTR_EXIT_INSTR_OFFSETS
	.align		4
        /*0038*/ 	.byte	0x04, 0x1c
        /*003a*/ 	.short	(.L_5471 - .L_5470)


	//   ....[0]....
.L_5470:
        /*003c*/ 	.word	0x00000350


	//   ....[1]....
        /*0040*/ 	.word	0x000003e0


	//   ....[2]....
        /*0044*/ 	.word	0x00003f30


	//   ....[3]....
        /*0048*/ 	.word	0x00005280


	//----- nvinfo : EIATTR_MAX_THREADS
	.align		4
.L_5471:
        /*004c*/ 	.byte	0x04, 0x05
        /*004e*/ 	.short	(.L_5473 - .L_5472)
.L_5472:
        /*0050*/ 	.word	0x00000080
        /*0054*/ 	.word	0x00000001
        /*0058*/ 	.word	0x00000001


	//----- nvinfo : EIATTR_CRS_STACK_SIZE
	.align		4
.L_5473:
        /*005c*/ 	.byte	0x04, 0x1e
        /*005e*/ 	.short	(.L_5475 - .L_5474)
.L_5474:
        /*0060*/ 	.word	0x00000000


	//----- nvinfo : EIATTR_CBANK_PARAM_SIZE
	.align		4
.L_5475:
        /*0064*/ 	.byte	0x03, 0x19
        /*0066*/ 	.short	0x0220


	//----- nvinfo : EIATTR_PARAM_CBANK
	.align		4
        /*0068*/ 	.byte	0x04, 0x0a
        /*006a*/ 	.short	(.L_5477 - .L_5476)
	.align		4
.L_5476:
        /*006c*/ 	.word	index@(.nv.constant0._ZN2at6native18elementwise_kernelILi128ELi4EZNS0_22gpu_kernel_impl_nocastINS0_13BUnaryFunctorIaaaZZZNS0_21heaviside_kernel_cudaERNS_18TensorIteratorBaseEENKUlvE_clEvENKUlvE0_clEvEUlaaE_EEEEvS5_RKT_EUliE_EEviT1_)
        /*0070*/ 	.short	0x0380
        /*0072*/ 	.short	0x0220


	//----- nvinfo : EIATTR_SW_WAR
	.align		4
.L_5477:
        /*0074*/ 	.byte	0x04, 0x36
        /*0076*/ 	.short	(.L_5479 - .L_5478)
.L_5478:
        /*0078*/ 	.word	0x00000008
.L_5479:


//--------------------- .nv.info._ZN2at6native27unrolled_elementwise_kernelINS0_13BUnaryFunctorIaaaZZZNS0_21heaviside_kernel_cudaERNS_18TensorIteratorBaseEENKUlvE_clEvENKUlvE0_clEvEUlaaE_EESt5arrayIPcLm2EELi4E23TrivialOffsetCalculatorILi1EjESD_NS0_6memory15LoadWithoutCastENSE_16StoreWithoutCastEEEviT_T0_T2_T3_T4_T5_ --------------------------
	.section	.nv.info._ZN2at6native27unrolled_elementwise_kernelINS0_13BUnaryFunctorIaaaZZZNS0_21heaviside_kernel_cudaERNS_18TensorIteratorBaseEENKUlvE_clEvENKUlvE0_clEvEUlaaE_EESt5arrayIPcLm2EELi4E23TrivialOffsetCalculatorILi1EjESD_NS0_6memory15LoadWithoutCastENSE_16StoreWithoutCastEEEviT_T0_T2_T3_T4_T5_,"",@"SHT_CUDA_INFO"
	.sectionflags	@""
	.align	4


	//----- nvinfo : EIATTR_CUDA_API_VERSION
	.align		4
        /*0000*/ 	.byte	0x04, 0x37
        /*0002*/ 	.short	(.L_5481 - .L_5480)
.L_5480:
        /*0004*/ 	.word	0x00000082


	//----- nvinfo : EIATTR_KPARAM_INFO
	.align		4
.L_5481:
        /*0008*/ 	.byte	0x04, 0x17
        /*000a*/ 	.short	(.L_5483 - .L_5482)
.L_5482:
        /*000c*/ 	.word	0x00000000
        /*0010*/ 	.short	0x0006
        /*0012*/ 	.short	0x001b
        /*0014*/ 	.byte	0x00, 0xf0, 0x05, 0x00


	//----- nvinfo : EIATTR_KPARAM_INFO
	.align		4
.L_5483:
        /*0018*/ 	.byte	0x04, 0x17
        /*001a*/ 	.short	(.L_5485 - .L_5484)
.L_5484:
        /*001c*/ 	.word	0x00000000
        /*0020*/ 	.short	0x0005
        /*0022*/ 	.short	0x001a
        /*0024*/ 	.byte	0x00, 0xf0, 0x05, 0x00


	//----- nvinfo : EIATTR_KPARAM_INFO
	.align		4
.L_5485:
        /*0028*/ 	.byte	0x04, 0x17
        /*002a*/ 	.short	(.L_5487 - .L_5486)
.L_5486:
        /*002c*/ 	.word	0x00000000
        /*0030*/ 	.short	0x0004
        /*0032*/ 	.short	0x0019
        /*0034*/ 	.byte	0x00, 0xf0, 0x05, 0x00


	//----- nvinfo : EIATTR_KPARAM_INFO
	.align		4
.L_5487:
        /*0038*/ 	.byte	0x04, 0x17
        /*003a*/ 	.short	(.L_5489 - .L_5488)
.L_5488:
        /*003c*/ 	.word	0x00000000
        /*0040*/ 	.short	0x0003
        /*0042*/ 	.short	0x0018
        /*0044*/ 	.byte	0x00, 0xf0, 0x05, 0x00


	//----- nvinfo : EIATTR_KPARAM_INFO
	.align		4
.L_5489:
        /*0048*/ 	.byte	0x04, 0x17
        /*004a*/ 	.short	(.L_5491 - .L_5490)
.L_5490:
        /*004c*/ 	.word	0x00000000
        /*0050*/ 	.short	0x0002
        /*0052*/ 	.short	0x0008
        /*0054*/ 	.byte	0x00, 0xf0, 0x41, 0x00


	//----- nvinfo : EIATTR_KPARAM_INFO
	.align		4
.L_5491:
        /*0058*/ 	.byte	0x04, 0x17
        /*005a*/ 	.short	(.L_5493 - .L_5492)
.L_5492:
        /*005c*/ 	.word	0x00000000
        /*0060*/ 	.short	0x0001
        /*0062*/ 	.short	0x0004
        /*0064*/ 	.byte	0x00, 0xf0, 0x09, 0x00


	//----- nvinfo : EIATTR_KPARAM_INFO
	.align		4
.L_5493:
        /*0068*/ 	.byte	0x04, 0x17
        /*006a*/ 	.short	(.L_5495 - .L_5494)
.L_5494:
        /*006c*/ 	.word	0x00000000
        /*0070*/ 	.short	0x0000
        /*0072*/ 	.short	0x0000
        /*0074*/ 	.byte	0x00, 0xf0, 0x11, 0x00


	//----- nvinfo : EIATTR_SPARSE_MMA_MASK
	.align		4
.L_5495:
        /*0078*/ 	.byte	0x03, 0x50
        /*007a*/ 	.short	0x0000


	//----- nvinfo : EIATTR_MAXREG_COUNT
	.align		4
        /*007c*/ 	.byte	0x03, 0x1b
        /*007e*/ 	.short	0x00ff


	//----- nvinfo : EIATTR_MERCURY_ISA_VERSION
	.align		4
        /*0080*/ 	.byte	0x03, 0x5f
        /*0082*/ 	.short	0x0101


	//----- nvinfo : EIATTR_VRC_CTA_INIT_COUNT
	.align		4
        /*0084*/ 	.byte	0x02, 0x4a
	.zero		1
	.zero		1


	//----- nvinfo : EIATTR_EXIT_INSTR_OFFSETS
	.align		4
        /*0088*/ 	.byte	0x04, 0x1c
        /*008a*/ 	.short	(.L_5497 - .L_5496)


	//   ....[0]....
.L_5496:
        /*008c*/ 	.word	0x00000590


	//   ....[1]....
        /*0090*/ 	.word	0x000005f0


	//----- nvinfo : EIATTR_MAX_THREADS
	.align		4
.L_5497:
        /*0094*/ 	.byte	0x04, 0x05
        /*0096*/ 	.short	(.L_5499 - .L_5498)
.L_5498:
        /*0098*/ 	.word	0x00000080
        /*009c*/ 	.word	0x00000001
        /*00a0*/ 	.word	0x00000001


	//----- nvinfo : EIATTR_CRS_STACK_SIZE
	.align		4
.L_5499:
        /*00a4*/ 	.byte	0x04, 0x1e
        /*00a6*/ 	.short	(.L_5501 - .L_5500)
.L_5500:
        /*00a8*/ 	.word	0x00000000


	//----- nvinfo : EIATTR_CBANK_PARAM_SIZE
	.align		4
.L_5501:
        /*00ac*/ 	.byte	0x03, 0x19
        /*00ae*/ 	.short	0x001c


	//----- nvinfo : EIATTR_PARAM_CBANK
	.align		4
        /*00b0*/ 	.byte	0x04, 0x0a
        /*00b2*/ 	.short	(.L_5503 - .L_5502)
	.align		4
.L_5502:
        /*00b4*/ 	.word	index@(.nv.constant0._ZN2at6native27unrolled_elementwise_kernelINS0_13BUnaryFunctorIaaaZZZNS0_21heaviside_kernel_cudaERNS_18TensorIteratorBaseEENKUlvE_clEvENKUlvE0_clEvEUlaaE_EESt5arrayIPcLm2EELi4E23TrivialOffsetCalculatorILi1EjESD_NS0_6memory15LoadWithoutCastENSE_16StoreWithoutCastEEEviT_T0_T2_T3_T4_T5_)
        /*00b8*/ 	.short	0x0380
        /*00ba*/ 	.short	0x001c


	//----- nvinfo : EIATTR_SW_WAR
	.align		4
.L_5503:
        /*00bc*/ 	.byte	0x04, 0x36
        /*00be*/ 	.short	(.L_5505 - .L_5504)
.L_5504:
        /*00c0*/ 	.word	0x00000008
.L_5505:


//--------------------- .nv.info._ZN2at6native29vectorized_elementwise_kernelILi2ENS0_13BUnaryFunctorIaaaZZZNS0_21heaviside_kernel_cudaERNS_18TensorIteratorBaseEENKUlvE_clEvENKUlvE0_clEvEUlaaE_EESt5arrayIPcLm2EEEEviT0_T1_ --------------------------
	.section	.nv.info._ZN2at6native29vectorized_elementwise_kernelILi2ENS0_13BUnaryFunctorIaaaZZZNS0_21heaviside_kernel_cudaERNS_18TensorIteratorBaseEENKUlvE_clEvENKUlvE0_clEvEUlaaE_EESt5arrayIPcLm2EEEEviT0_T1_,"",@"SHT_CUDA_INFO"
	.sectionflags	@""
	.align	4


	//----- nvinfo : EIATTR_CUDA_API_VERSION
	.align		4
        /*0000*/ 	.byte	0x04, 0x37
        /*0002*/ 	.short	(.L_5507 - .L_5506)
.L_5506:
        /*0004*/ 	.word	0x00000082


	//----- nvinfo : EIATTR_KPARAM_INFO
	.align		4
.L_5507:
        /*0008*/ 	.byte	0x04, 0x17
        /*000a*/ 	.short	(.L_5509 - .L_5508)
.L_5508:
        /*000c*/ 	.word	0x00000000
        /*0010*/ 	.short	0x0002
        /*0012*/ 	.short	0x0008
        /*0014*/ 	.byte	0x00, 0xf0, 0x41, 0x00


	//----- nvinfo : EIATTR_KPARAM_INFO
	.align		4
.L_5509:
        /*0018*/ 	.byte	0x04, 0x17
        /*001a*/ 	.short	(.L_5511 - .L_5510)
.L_5510:
        /*001c*/ 	.word	0x00000000
        /*0020*/ 	.short	0x0001
        /*0022*/ 	.short	0x0004
        /*0024*/ 	.byte	0x00, 0xf0, 0x09, 0x00


	//----- nvinfo : EIATTR_KPARAM_INFO
	.align		4
.L_5511:
        /*0028*/ 	.byte	0x04, 0x17
        /*002a*/ 	.short	(.L_5513 - .L_5512)
.L_5512:
        /*002c*/ 	.word	0x00000000
        /*0030*/ 	.short	0x0000
        /*0032*/ 	.short	0x0000
        /*0034*/ 	.byte	0x00, 0xf0, 0x11, 0x00


	//----- nvinfo : EIATTR_SPARSE_MMA_MASK
	.align		4
.L_5513:
        /*0038*/ 	.byte	0x03, 0x50
        /*003a*/ 	.short	0x0000


	//----- nvinfo : EIATTR_MAXREG_COUNT
	.align		4
        /*003c*/ 	.byte	0x03, 0x1b
        /*003e*/ 	.short	0x00ff


	//----- nvinfo : EIATTR_MERCURY_ISA_VERSION
	.align		4
        /*0040*/ 	.byte	0x03, 0x5f
        /*0042*/ 	.short	0x0101


	//----- nvinfo : EIATTR_VRC_CTA_INIT_COUNT
	.align		4
        /*0044*/ 	.byte	0x02, 0x4a
	.zero		1
	.zero		1


	//----- nvinfo : EIATTR_EXIT_INSTR_OFFSETS
	.align		4
        /*0048*/ 	.byte	0x04, 0x1c
        /*004a*/ 	.short	(.L_5515 - .L_5514)


	//   ....[0]....
.L_5514:
        /*004c*/ 	.word	0x00000b80


	//   ....[1]....
        /*0050*/ 	.word	0x00000be0


	//   ....[2]....
        /*0054*/ 	.word	0x000010c0


	//----- nvinfo : EIATTR_MAX_THREADS
	.align		4
.L_5515:
        /*0058*/ 	.byte	0x04, 0x05
        /*005a*/ 	.short	(.L_5517 - .L_5516)
.L_5516:
        /*005c*/ 	.word	0x00000080
        /*0060*/ 	.word	0x00000001
        /*0064*/ 	.word	0x00000001


	//----- nvinfo : EIATTR_CRS_STACK_SIZE
	.align		4
.L_5517:
        /*0068*/ 	.byte	0x04, 0x1e
        /*006a*/ 	.short	(.L_5519 - .L_5518)
.L_5518:
        /*006c*/ 	.word	0x00000000


	//----- nvinfo : EIATTR_CBANK_PARAM_SIZE
	.align		4
.L_5519:
        /*0070*/ 	.byte	0x03, 0x19
        /*0072*/ 	.short	0x0018


	//----- nvinfo : EIATTR_PARAM_CBANK
	.align		4
        /*0074*/ 	.byte	0x04, 0x0a
        /*0076*/ 	.short	(.L_5521 - .L_5520)
	.align		4
.L_5520:
        /*0078*/ 	.word	index@(.nv.constant0._ZN2at6native29vectorized_elementwise_kernelILi2ENS0_13BUnaryFunctorIaaaZZZNS0_21heaviside_kernel_cudaERNS_18TensorIteratorBaseEENKUlvE_clEvENKUlvE0_clEvEUlaaE_EESt5arrayIPcLm2EEEEviT0_T1_)
        /*007c*/ 	.short	0x0380
        /*007e*/ 	.short	0x0018


	//----- nvinfo : EIATTR_SW_WAR
	.align		4
.L_5521:
        /*0080*/ 	.byte	0x04, 0x36
        /*0082*/ 	.short	(.L_5523 - .L_5522)
.L_5522:
        /*0084*/ 	.word	0x00000008
.L_5523:


//--------------------- .nv.info._ZN2at6native29vectorized_elementwise_kernelILi4ENS0_13BUnaryFunctorIaaaZZZNS0_21heaviside_kernel_cudaERNS_18TensorIteratorBaseEENKUlvE_clEvENKUlvE0_clEvEUlaaE_EESt5arrayIPcLm2EEEEviT0_T1_ --------------------------
	.section	.nv.info._ZN2at6native29vectorized_elementwise_kernelILi4ENS0_13BUnaryFunctorIaaaZZZNS0_21heaviside_kernel_cudaERNS_18TensorIteratorBaseEENKUlvE_clEvENKUlvE0_clEvEUlaaE_EESt5arrayIPcLm2EEEEviT0_T1_,"",@"SHT_CUDA_INFO"
	.sectionflags	@""
	.align	4


	//----- nvinfo : EIATTR_CUDA_API_VERSION
	.align		4
        /*0000*/ 	.byte	0x04, 0x37
        /*0002*/ 	.short	(.L_5525 - .L_5524)
.L_5524:
        /*0004*/ 	.word	0x00000082


	//----- nvinfo : EIATTR_KPARAM_INFO
	.align		4
.L_5525:
        /*0008*/ 	.byte	0x04, 0x17
        /*000a*/ 	.short	(.L_5527 - .L_5526)
.L_5526:
        /*000c*/ 	.word	0x00000000
        /*0010*/ 	.short	0x0002
        /*0012*/ 	.short	0x0008
        /*0014*/ 	.byte	0x00, 0xf0, 0x41, 0x00


	//----- nvinfo : EIATTR_KPARAM_INFO
	.align		4
.L_5527:
        /*0018*/ 	.byte	0x04, 0x17
        /*001a*/ 	.short	(.L_5529 - .L_5528)
.L_5528:
        /*001c*/ 	.word	0x00000000
        /*0020*/ 	.short	0x0001
        /*0022*/ 	.short	0x0004
        /*0024*/ 	.byte	0x00, 0xf0, 0x09, 0x00


	//----- nvinfo : EIATTR_KPARAM_INFO
	.align		4
.L_5529:
        /*0028*/ 	.byte	0x04, 0x17
        /*002a*/ 	.short	(.L_5531 - .L_5530)
.L_5530:
        /*002c*/ 	.word	0x00000000
        /*0030*/ 	.short	0x0000
        /*0032*/ 	.short	0x0000
        /*0034*/ 	.byte	0x00, 0xf0, 0x11, 0x00


	//----- nvinfo : EIATTR_SPARSE_MMA_MASK
	.align		4
.L_5531:
        /*0038*/ 	.byte	0x03, 0x50
        /*003a*/ 	.short	0x0000


	//----- nvinfo : EIATTR_MAXREG_COUNT
	.align		4
        /*003c*/ 	.byte	0x03, 0x1b
        /*003e*/ 	.short	0x00ff


	//----- nvinfo : EIATTR_MERCURY_ISA_VERSION
	.align		4
        /*0040*/ 	.byte	0x03, 0x5f
        /*0042*/ 	.short	0x0101


	//----- nvinfo : EIATTR_VRC_CTA_INIT_COUNT
	.align		4
        /*0044*/ 	.byte	0x02, 0x4a
	.zero		1
	.zero		1


	//----- nvinfo : EIATTR_EXIT_INSTR_OFFSETS
	.align		4
        /*0048*/ 	.byte	0x04, 0x1c
        /*004a*/ 	.short	(.L_5533 - .L_5532)


	//   ....[0]....
.L_5532:
        /*004c*/ 	.word	0x00000b80


	//   ....[1]....
        /*0050*/ 	.word	0x00000be0


	//   ....[2]....
        /*0054*/ 	.word	0x000010b0


	//----- nvinfo : EIATTR_MAX_THREADS
	.align		4
.L_5533:
        /*0058*/ 	.byte	0x04, 0x05
        /*005a*/ 	.short	(.L_5535 - .L_5534)
.L_5534:
        /*005c*/ 	.word	0x00000080
        /*0060*/ 	.word	0x00000001
        /*0064*/ 	.word	0x00000001


	//----- nvinfo : EIATTR_CRS_STACK_SIZE
	.align		4
.L_5535:
        /*0068*/ 	.byte	0x04, 0x1e
        /*006a*/ 	.short	(.L_5537 - .L_5536)
.L_5536:
        /*006c*/ 	.word	0x00000000


	//----- nvinfo : EIATTR_CBANK_PARAM_SIZE
	.align		4
.L_5537:
        /*0070*/ 	.byte	0x03, 0x19
        /*0072*/ 	.short	0x0018


	//----- nvinfo : EIATTR_PARAM_CBANK
	.align		4
        /*0074*/ 	.byte	0x04, 0x0a
        /*0076*/ 	.short	(.L_5539 - .L_5538)
	.align		4
.L_5538:
        /*0078*/ 	.word	index@(.nv.constant0._ZN2at6native29vectorized_elementwise_kernelILi4ENS0_13BUnaryFunctorIaaaZZZNS0_21heaviside_kernel_cudaERNS_18TensorIteratorBaseEENKUlvE_clEvENKUlvE0_clEvEUlaaE_EESt5arrayIPcLm2EEEEviT0_T1_)
        /*007c*/ 	.short	0x0380
        /*007e*/ 	.short	0x0018


	//----- nvinfo : EIATTR_SW_WAR
	.align		4
.L_5539:
        /*0080*/ 	.byte	0x04, 0x36
        /*0082*/ 	.short	(.L_5541 - .L_5540)
.L_5540:
        /*0084*/ 	.word	0x00000008
.L_5541:


//--------------------- .nv.info._ZN2at6native29vectorized_elementwise_kernelILi8ENS0_13BUnaryFunctorIaaaZZZNS0_21heaviside_kernel_cudaERNS_18TensorIteratorBaseEENKUlvE_clEvENKUlvE0_clEvEUlaaE_EESt5arrayIPcLm2EEEEviT0_T1_ --------------------------
	.section	.nv.info._ZN2at6native29vectorized_elementwise_kernelILi8ENS0_13BUnaryFunctorIaaaZZZNS0_21heaviside_kernel_cudaERNS_18TensorIteratorBaseEENKUlvE_clEvENKUlvE0_clEvEUlaaE_EESt5arrayIPcLm2EEEEviT0_T1_,"",@"SHT_CUDA_INFO"
	.sectionflags	@""
	.align	4


	//----- nvinfo : EIATTR_CUDA_API_VERSION
	.align		4
        /*0000*/ 	.byte	0x04, 0x37
        /*0002*/ 	.short	(.L_5543 - .L_5542)
.L_5542:
        /*0004*/ 	.word	0x00000082


	//----- nvinfo : EIATTR_KPARAM_INFO
	.align		4
.L_5543:
        /*0008*/ 	.byte	0x04, 0x17
        /*000a*/ 	.short	(.L_5545 - .L_5544)
.L_5544:
        /*000c*/ 	.word	0x00000000
        /*0010*/ 	.short	0x0002
        /*0012*/ 	.short	0x0008
        /*0014*/ 	.byte	0x00, 0xf0, 0x41, 0x00


	//----- nvinfo : EIATTR_KPARAM_INFO
	.align		4
.L_5545:
        /*0018*/ 	.byte	0x04, 0x17
        /*001a*/ 	.short	(.L_5547 - .L_5546)
.L_5546:
        /*001c*/ 	.word	0x00000000
        /*0020*/ 	.short	0x0001
        /*0022*/ 	.short	0x0004
        /*0024*/ 	.byte	0x00, 0xf0, 0x09, 0x00


	//----- nvinfo : EIATTR_KPARAM_INFO
	.align		4
.L_5547:
        /*0028*/ 	.byte	0x04, 0x17
        /*002a*/ 	.short	(.L_5549 - .L_5548)
.L_5548:
        /*002c*/ 	.word	0x00000000
        /*0030*/ 	.short	0x0000
        /*0032*/ 	.short	0x0000
        /*0034*/ 	.byte	0x00, 0xf0, 0x11, 0x00


	//----- nvinfo : EIATTR_SPARSE_MMA_MASK
	.align		4
.L_5549:
        /*0038*/ 	.byte	0x03, 0x50
        /*003a*/ 	.short	0x0000


	//----- nvinfo : EIATTR_MAXREG_COUNT
	.align		4
        /*003c*/ 	.byte	0x03, 0x1b
        /*003e*/ 	.short	0x00ff


	//----- nvinfo : EIATTR_MERCURY_ISA_VERSION
	.align		4
        /*0040*/ 	.byte	0x03, 0x5f
        /*0042*/ 	.short	0x0101


	//----- nvinfo : EIATTR_VRC_CTA_INIT_COUNT
	.align		4
        /*0044*/ 	.byte	0x02, 0x4a
	.zero		1
	.zero		1


	//----- nvinfo : EIATTR_EXIT_INSTR_OFFSETS
	.align		4
        /*0048*/ 	.byte	0x04, 0x1c
        /*004a*/ 	.short	(.L_5551 - .L_5550)


	//   ....[0]....
.L_5550:
        /*004c*/ 	.word	0x00000010


	//----- nvinfo : EIATTR_MAX_THREADS
	.align		4
.L_5551:
        /*0050*/ 	.byte	0x04, 0x05
        /*0052*/ 	.short	(.L_5553 - .L_5552)
.L_5552:
        /*0054*/ 	.word	0x00000080
        /*0058*/ 	.word	0x00000001
        /*005c*/ 	.word	0x00000001


	//----- nvinfo : EIATTR_CBANK_PARAM_SIZE
	.align		4
.L_5553:
        /*0060*/ 	.byte	0x03, 0x19
        /*0062*/ 	.short	0x0018


	//----- nvinfo : EIATTR_PARAM_CBANK
	.align		4
        /*0064*/ 	.byte	0x04, 0x0a
        /*0066*/ 	.short	(.L_5555 - .L_5554)
	.align		4
.L_5554:
        /*0068*/ 	.word	index@(.nv.constant0._ZN2at6native29vectorized_elementwise_kernelILi8ENS0_13BUnaryFunctorIaaaZZZNS0_21heaviside_kernel_cudaERNS_18TensorIteratorBaseEENKUlvE_clEvENKUlvE0_clEvEUlaaE_EESt5arrayIPcLm2EEEEviT0_T1_)
        /*006c*/ 	.short	0x0380
        /*006e*/ 	.short	0x0018


	//----- nvinfo : EIATTR_SW_WAR
	.align		4
.L_5555:
        /*0070*/ 	.byte	0x04, 0x36
        /*0072*/ 	.short	(.L_5557 - .L_5556)
.L_5556:
        /*0074*/ 	.word	0x00000008
.L_5557:


//--------------------- .nv.info._ZN2at6native18elementwise_kernelILi128ELi4EZNS0_15gpu_kernel_implINS0_13AUnaryFunctorIaaaZZZNS0_21heaviside_kernel_cudaERNS_18TensorIteratorBaseEENKUlvE_clEvENKUlvE0_clEvEUlaaE_EEEEvS5_RKT_EUliE_EEviT1_ --------------------------
	.section	.nv.info._ZN2at6native18elementwise_kernelILi128ELi4EZNS0_15gpu_kernel_implINS0_13AUnaryFunctorIaaaZZZNS0_21heaviside_kernel_cudaERNS_18TensorIteratorBaseEENKUlvE_clEvENKUlvE0_clEvEUlaaE_EEEEvS5_RKT_EUliE_EEviT1_,"",@"SHT_CUDA_INFO"
	.sectionflags	@""
	.align	4


	//----- nvinfo : EIATTR_CUDA_API_VERSION
	.align		4
        /*0000*/ 	.byte	0x04, 0x37
        /*0002*/ 	.short	(.L_5559 - .L_5558)
.L_5558:
        /*0004*/ 	.word	0x00000082


	//----- nvinfo : EIATTR_KPARAM_INFO
	.align		4
.L_5559:
        /*0008*/ 	.byte	0x04, 0x17
        /*000a*/ 	.short	(.L_5561 - .L_5560)
.L_5560:
        /*000c*/ 	.word	0x00000000
        /*0010*/ 	.short	0x0001
        /*0012*/ 	.short	0x0008
        /*0014*/ 	.byte	0x00, 0xf0, 0x61, 0x08


	//----- nvinfo : EIATTR_KPARAM_INFO
	.align		4
.L_5561:
        /*0018*/ 	.byte	0x04, 0x17
        /*001a*/ 	.short	(.L_5563 - .L_5562)
.L_5562:
        /*001c*/ 	.word	0x00000000
        /*0020*/ 	.short	0x0000
        /*0022*/ 	.short	0x0000
        /*0024*/ 	.byte	0x00, 0xf0, 0x11, 0x00


	//----- nvinfo : EIATTR_SPARSE_MMA_MASK
	.align		4
.L_5563:
        /*0028*/ 	.byte	0x03, 0x50
        /*002a*/ 	.short	0x0000


	//----- nvinfo : EIATTR_MAXREG_COUNT
	.align		4
        /*002c*/ 	.byte	0x03, 0x1b
        /*002e*/ 	.short	0x0080


	//----- nvinfo : EIATTR_EXTERNS
	.align		4
        /*0030*/ 	.byte	0x04, 0x0f
        /*0032*/ 	.short	(.L_5565 - .L_5564)


	//   ....[0]....
	.align		4
.L_5564:
        /*0034*/ 	.word	index@(__assertfail)


	//----- nvinfo : EIATTR_MERCURY_ISA_VERSION
	.align		4
.L_5565:
        /*0038*/ 	.byte	0x03, 0x5f
        /*003a*/ 	.short	0x0101


	//----- nvinfo : EIATTR_VRC_CTA_INIT_COUNT
	.align		4
        /*003c*/ 	.byte	0x02, 0x4a
	.zero		1
	.zero		1


	//----- nvinfo : EIATTR_SYSCALL_OFFSETS
	.align		4
        /*0040*/ 	.byte	0x04, 0x46
        /*0042*/ 	.short	(.L_5567 - .L_5566)


	//   ....[0]....
.L_5566:
        /*0044*/ 	.word	0x00002150


	//   ....[1]....
        /*0048*/ 	.word	0x00003040


	//   ....[2]....
        /*004c*/ 	.word	0x00005330


	//   ....[3]....
        /*0050*/ 	.word	0x00006040


	//   ....[4]....
        /*0054*/ 	.word	0x00008420


	//   ....[5]....
        /*0058*/ 	.word	0x00009130


	//   ....[6]....
        /*005c*/ 	.word	0x0000b520


	//   ....[7]....
        /*0060*/ 	.word	0x0000c200


	//----- nvinfo : EIATTR_EXIT_INSTR_OFFSETS
	.align		4
.L_5567:
        /*0064*/ 	.byte	0x04, 0x1c
        /*0066*/ 	.short	(.L_5569 - .L_5568)


	//   ....[0]....
.L_5568:
        /*0068*/ 	.word	0x00009410


	//   ....[1]....
        /*006c*/ 	.word	0x0000b670


	//   ....[2]....
        /*0070*/ 	.word	0x0000b690


	//   ....[3]....
        /*0074*/ 	.word	0x0000b750


	//   ....[4]....
        /*0078*/ 	.word	0x0000b790


	//   ....[5]....
        /*007c*/ 	.word	0x0000b7d0


	//   ....[6]....
        /*0080*/ 	.word	0x0000b860


	//   ....[7]....
        /*0084*/ 	.word	0x0000b8a0


	//   ....[8]....
        /*0088*/ 	.word	0x0000b940


	//   ....[9]....
        /*008c*/ 	.word	0x0000b990


	//   ....[10]....
        /*0090*/ 	.word	0x0000b9e0


	//   ....[11]....
        /*0094*/ 	.word	0x0000bac0


	//   ....[12]....
        /*0098*/ 	.word	0x0000bc30


	//   ....[13]....
        /*009c*/ 	.word	0x0000bda0


	//   ....[14]....
        /*00a0*/ 	.word	0x0000bf00


	//   ....[15]....
        /*00a4*/ 	.word	0x0000bf60


	//   ....[16]....
        /*00a8*/ 	.word	0x0000bfa0


	//   ....[17]....
        /*00ac*/ 	.word	0x0000c040


	//   ....[18]....
        /*00b0*/ 	.word	0x0000c0a0


	//   ....[19]....
        /*00b4*/ 	.word	0x0000c210


	//   ....[20]....
        /*00b8*/ 	.word	0x0000c320


	//   ....[21]....
        /*00bc*/ 	.word	0x0000c460


	//   ....[22]....
        /*00c0*/ 	.word	0x0000c4a0


	//----- nvinfo : EIATTR_MAX_THREADS
	.align		4
.L_5569:
        /*00c4*/ 	.byte	0x04, 0x05
        /*00c6*/ 	.short	(.L_5571 - .L_5570)
.L_5570:
        /*00c8*/ 	.word	0x00000080
        /*00cc*/ 	.word	0x00000001
        /*00d0*/ 	.word	0x00000001


	//----- nvinfo : EIATTR_CRS_STACK_SIZE
	.align		4
.L_5571:
        /*00d4*/ 	.byte	0x04, 0x1e
        /*00d6*/ 	.short	(.L_5573 - .L_5572)
.L_5572:
        /*00d8*/ 	.word	0x00000000


	//----- nvinfo : EIATTR_CBANK_PARAM_SIZE
	.align		4
.L_5573:
        /*00dc*/ 	.byte	0x03, 0x19
        /*00de*/ 	.short	0x0220


	//----- nvinfo : EIATTR_PARAM_CBANK
	.align		4
        /*00e0*/ 	.byte	0x04, 0x0a
        /*00e2*/ 	.short	(.L_5575 - .L_5574)
	.align		4
.L_5574:
        /*00e4*/ 	.word	index@(.nv.constant0._ZN2at6native18elementwise_kernelILi128ELi4EZNS0_15gpu_kernel_implINS0_13AUnaryFunctorIaaaZZZNS0_21heaviside_kernel_cudaERNS_18TensorIteratorBaseEENKUlvE_clEvENKUlvE0_clEvEUlaaE_EEEEvS5_RKT_EUliE_EEviT1_)
        /*00e8*/ 	.short	0x0380
        /*00ea*/ 	.short	0x0220


	//----- nvinfo : EIATTR_SW_WAR
	.align		4
.L_5575:
        /*00ec*/ 	.byte	0x04, 0x36
        /*00ee*/ 	.short	(.L_5577 - .L_5576)
.L_5576:
        /*00f0*/ 	.word	0x00000008
.L_5577:


//--------------------- .nv.info._ZN2at6native27unrolled_elementwise_kernelINS0_13AUnaryFunctorIaaaZZZNS0_21heaviside_kernel_cudaERNS_18TensorIteratorBaseEENKUlvE_clEvENKUlvE0_clEvEUlaaE_EESt5arrayIPcLm2EELi4E23TrivialOffsetCalculatorILi1EjESD_NS0_6memory12LoadWithCastILi1EEENSE_13StoreWithCastILi1EEEEEviT_T0_T2_T3_T4_T5_ --------------------------
	.section	.nv.info._ZN2at6native27unrolled_elementwise_kernelINS0_13AUnaryFunctorIaaaZZZNS0_21heaviside_kernel_cudaERNS_18TensorIteratorBaseEENKUlvE_clEvENKUlvE0_clEvEUlaaE_EESt5arrayIPcLm2EELi4E23TrivialOffsetCalculatorILi1EjESD_NS0_6memory12LoadWithCastILi1EEENSE_13StoreWithCastILi1EEEEEviT_T0_T2_T3_T4_T5_,"",@"SHT_CUDA_INFO"
	.sectionflags	@""
	.align	4


	//----- nvinfo : EIATTR_CUDA_API_VERSION
	.align		4
        /*0000*/ 	.byte	0x04, 0x37
        /*0002*/ 	.short	(.L_5579 - .L_5578)
.L_5578:
        /*0004*/ 	.word	0x00000082


	//----- nvinfo : EIATTR_KPARAM_INFO
	.align		4
.L_5579:
        /*0008*/ 	.byte	0x04, 0x17
        /*000a*/ 	.short	(.L_5581 - .L_5580)
.L_5580:
        /*000c*/ 	.word	0x00000000
        /*0010*/ 	.short	0x0006
        /*0012*/ 	.short	0x0024
        /*0014*/ 	.byte	0x00, 0xf0, 0x21, 0x00


	//----- nvinfo : EIATTR_KPARAM_INFO
	.align		4
.L_5581:
        /*0018*/ 	.byte	0x04, 0x17
        /*001a*/ 	.short	(.L_5583 - .L_5582)
.L_5582:
        /*001c*/ 	.word	0x00000000
        /*0020*/ 	.short	0x0005
        /*0022*/ 	.short	0x001c
        /*0024*/ 	.byte	0x00, 0xf0, 0x21, 0x00


	//----- nvinfo : EIATTR_KPARAM_INFO
	.align		4
.L_5583:
        /*0028*/ 	.byte	0x04, 0x17
        /*002a*/ 	.short	(.L_5585 - .L_5584)
.L_5584:
        /*002c*/ 	.word	0x00000000
        /*0030*/ 	.short	0x0004
        /*0032*/ 	.short	0x0019
        /*0034*/ 	.byte	0x00, 0xf0, 0x05, 0x00


	//----- nvinfo : EIATTR_KPARAM_INFO
	.align		4
.L_5585:
        /*0038*/ 	.byte	0x04, 0x17
        /*003a*/ 	.short	(.L_5587 - .L_5586)
.L_5586:
        /*003c*/ 	.word	0x00000000
        /*0040*/ 	.short	0x0003
        /*0042*/ 	.short	0x0018
        /*0044*/ 	.byte	0x00, 0xf0, 0x05, 0x00


	//----- nvinfo : EIATTR_KPARAM_INFO
	.align		4
.L_5587:
        /*0048*/ 	.byte	0x04, 0x17
        /*004a*/ 	.short	(.L_5589 - .L_5588)
.L_5588:
        /*004c*/ 	.word	0x00000000
        /*0050*/ 	.short	0x0002
        /*0052*/ 	.short	0x0008
        /*0054*/ 	.byte	0x00, 0xf0, 0x41, 0x00


	//----- nvinfo : EIATTR_KPARAM_INFO
	.align		4
.L_5589:
        /*0058*/ 	.byte	0x04, 0x17
        /*005a*/ 	.short	(.L_5591 - .L_5590)
.L_5590:
        /*005c*/ 	.word	0x00000000
        /*0060*/ 	.short	0x0001
        /*0062*/ 	.short	0x0004
        /*0064*/ 	.byte	0x00, 0xf0, 0x09, 0x00


	//----- nvinfo : EIATTR_KPARAM_INFO
	.align		4
.L_5591:
        /*0068*/ 	.byte	0x04, 0x17
        /*006a*/ 	.short	(.L_5593 - .L_5592)
.L_5592:
        /*006c*/ 	.word	0x00000000
        /*0070*/ 	.short	0x0000
        /*0072*/ 	.short	0x0000
        /*0074*/ 	.byte	0x00, 0xf0, 0x11, 0x00


	//----- nvinfo : EIATTR_SPARSE_MMA_MASK
	.align		4
.L_5593:
        /*0078*/ 	.byte	0x03, 0x50
        /*007a*/ 	.short	0x0000


	//----- nvinfo : EIATTR_MAXREG_COUNT
	.align		4
        /*007c*/ 	.byte	0x03, 0x1b
        /*007e*/ 	.short	0x00ff


	//----- nvinfo : EIATTR_EXTERNS
	.align		4
        /*0080*/ 	.byte	0x04, 0x0f
        /*0082*/ 	.short	(.L_5595 - .L_5594)


	//   ....[0]....
	.align		4
.L_5594:
        /*0084*/ 	.word	index@(__assertfail)


	//----- nvinfo : EIATTR_MERCURY_ISA_VERSION
	.align		4
.L_5595:
        /*0088*/ 	.byte	0x03, 0x5f
        /*008a*/ 	.short	0x0101


	//----- nvinfo : EIATTR_VRC_CTA_INIT_COUNT
	.align		4
        /*008c*/ 	.byte	0x02, 0x4a
	.zero		1
	.zero		1


	//----- nvinfo : EIATTR_SYSCALL_OFFSETS
	.align		4
        /*0090*/ 	.byte	0x04, 0x46
        /*0092*/ 	.short	(.L_5597 - .L_5596)


	//   ....[0]....
.L_5596:
        /*0094*/ 	.word	0x00000e30


	//   ....[1]....
        /*0098*/ 	.word	0x00001de0


	//   ....[2]....
        /*009c*/ 	.word	0x00002cd0


	//   ....[3]....
        /*00a0*/ 	.word	0x00003bc0


	//   ....[4]....
        /*00a4*/ 	.word	0x00004ad0


	//   ....[5]....
        /*00a8*/ 	.word	0x00005980


	//   ....[6]....
        /*00ac*/ 	.word	0x00006930


	//   ....[7]....
        /*00b0*/ 	.word	0x000078c0


	//----- nvinfo : EIATTR_EXIT_INSTR_OFFSETS
	.align		4
.L_5597:
        /*00b4*/ 	.byte	0x04, 0x1c
        /*00b6*/ 	.short	(.L_5599 - .L_5598)


	//   ....[0]....
.L_5598:
        /*00b8*/ 	.word	0x00006c00


	//   ....[1]....
        /*00bc*/ 	.word	0x00006d30


	//   ....[2]....
        /*00c0*/ 	.word	0x00006d50


	//   ....[3]....
        /*00c4*/ 	.word	0x00006e10


	//   ....[4]....
        /*00c8*/ 	.word	0x00006e50


	//   ....[5]....
        /*00cc*/ 	.word	0x00006e90


	//   ....[6]....
        /*00d0*/ 	.word	0x00006f20


	//   ....[7]....
        /*00d4*/ 	.word	0x00006f60


	//   ....[8]....
        /*00d8*/ 	.word	0x00007000


	//   ....[9]....
        /*00dc*/ 	.word	0x00007050


	//   ....[10]....
        /*00e0*/ 	.word	0x000070a0


	//   ....[11]....
        /*00e4*/ 	.word	0x00007180


	//   ....[12]....
        /*00e8*/ 	.word	0x000072f0


	//   ....[13]....
        /*00ec*/ 	.word	0x00007460


	//   ....[14]....
        /*00f0*/ 	.word	0x000075c0


	//   ....[15]....
        /*00f4*/ 	.word	0x00007620


	//   ....[16]....
        /*00f8*/ 	.word	0x00007660


	//   ....[17]....
        /*00fc*/ 	.word	0x00007700


	//   ....[18]....
        /*0100*/ 	.word	0x00007760


	//   ....[19]....
        /*0104*/ 	.word	0x000078d0


	//   ....[20]....
        /*0108*/ 	.word	0x000079e0


	//   ....[21]....
        /*010c*/ 	.word	0x00007b20


	//   ....[22]....
        /*0110*/ 	.word	0x00007b60


	//----- nvinfo : EIATTR_MAX_THREADS
	.align		4
.L_5599:
        /*0114*/ 	.byte	0x04, 0x05
        /*0116*/ 	.short	(.L_5601 - .L_5600)
.L_5600:
        /*0118*/ 	.word	0x00000080
        /*011c*/ 	.word	0x00000001
        /*0120*/ 	.word	0x00000001


	//----- nvinfo : EIATTR_CRS_STACK_SIZE
	.align		4
.L_5601:
        /*0124*/ 	.byte	0x04, 0x1e
        /*0126*/ 	.short	(.L_5603 - .L_5602)
.L_5602:
        /*0128*/ 	.word	0x00000000


	//----- nvinfo : EIATTR_CBANK_PARAM_SIZE
	.align		4
.L_5603:
        /*012c*/ 	.byte	0x03, 0x19
        /*012e*/ 	.short	0x002c


	//----- nvinfo : EIATTR_PARAM_CBANK
	.align		4
        /*0130*/ 	.byte	0x04, 0x0a
        /*0132*/ 	.short	(.L_5605 - .L_5604)
	.align		4
.L_5604:
        /*0134*/ 	.word	index@(.nv.constant0._ZN2at6native27unrolled_elementwise_kernelINS0_13AUnaryFunctorIaaaZZZNS0_21heaviside_kernel_cudaERNS_18TensorIteratorBaseEENKUlvE_clEvENKUlvE0_clEvEUlaaE_EESt5arrayIPcLm2EELi4E23TrivialOffsetCalculatorILi1EjESD_NS0_6memory12LoadWithCastILi1EEENSE_13StoreWithCastILi1EEEEEviT_T0_T2_T3_T4_T5_)
        /*0138*/ 	.short	0x0380
        /*013a*/ 	.short	0x002c


	//----- nvinfo : EIATTR_SW_WAR
	.align		4
.L_5605:
        /*013c*/ 	.byte	0x04, 0x36
        /*013e*/ 	.short	(.L_5607 - .L_5606)
.L_5606:
        /*0140*/ 	.word	0x00000008
.L_5607:


//--------------------- .nv.info._ZN2at6native18elementwise_kernelILi128ELi4EZNS0_22gpu_kernel_impl_nocastINS0_13AUnaryFunctorIaaaZZZNS0_21heaviside_kernel_cudaERNS_18TensorIteratorBaseEENKUlvE_clEvENKUlvE0_clEvEUlaaE_EEEEvS5_RKT_EUliE_EEviT1_ --------------------------
	.section	.nv.info._ZN2at6native18elementwise_kernelILi128ELi4EZNS0_22gpu_kernel_impl_nocastINS0_13AUnaryFunctorIaaaZZZNS0_21heaviside_kernel_cudaERNS_18TensorIteratorBaseEENKUlvE_clEvENKUlvE0_clEvEUlaaE_EEEEvS5_RKT_EUliE_EEviT1_,"",@"SHT_CUDA_INFO"
	.sectionflags	@""
	.align	4


	//----- nvinfo : EIATTR_CUDA_API_VERSION
	.align		4
        /*0000*/ 	.byte	0x04, 0x37
        /*0002*/ 	.short	(.L_5609 - .L_5608)
.L_5608:
        /*0004*/ 	.word	0x00000082


	//----- nvinfo : EIATTR_KPARAM_INFO
	.align		4
.L_5609:
        /*0008*/ 	.byte	0x04, 0x17
        /*000a*/ 	.short	(.L_5611 - .L_5610)
.L_5610:
        /*000c*/ 	.word	0x00000000
        /*0010*/ 	.short	0x0001
        /*0012*/ 	.short	0x0008
        /*0014*/ 	.byte	0x00, 0xf0, 0x61, 0x08


	//----- nvinfo : EIATTR_KPARAM_INFO
	.align		4
.L_5611:
        /*0018*/ 	.byte	0x04, 0x17
        /*001a*/ 	.short	(.L_5613 - .L_5612)
.L_5612:
        /*001c*/ 	.word	0x00000000
        /*0020*/ 	.short	0x0000
        /*0022*/ 	.short	0x0000
        /*0024*/ 	.byte	0x00, 0xf0, 0x11, 0x00


	//----- nvinfo : EIATTR_SPARSE_MMA_MASK
	.align		4
.L_5613:
        /*0028*/ 	.byte	0x03, 0x50
        /*002a*/ 	.short	0x0000


	//----- nvinfo : EIATTR_MAXREG_COUNT
	.align		4
        /*002c*/ 	.byte	0x03, 0x1b
        /*002e*/ 	.short	0x0080


	//----- nvinfo : EIATTR_MERCURY_ISA_VERSION
	.align		4
        /*0030*/ 	.byte	0x03, 0x5f
        /*0032*/ 	.short	0x0101


	//----- nvinfo : EIATTR_VRC_CTA_INIT_COUNT
	.align		4
        /*0034*/ 	.byte	0x02, 0x4a
	.zero		1
	.zero		1


	//----- nvinfo : EIATTR_EXIT_INSTR_OFFSETS
	.align		4
        /*0038*/ 	.byte	0x04, 0x1c
        /*003a*/ 	.short	(.L_5615 - .L_5614)


	//   ....[0]....
.L_5614:
        /*003c*/ 	.word	0x00000300


	//   ....[1]....
        /*0040*/ 	.word	0x00000370


	//   ....[2]....
        /*0044*/ 	.word	0x00003e60


	//   ....[3]....
        /*0048*/ 	.word	0x00005190


	//----- nvinfo : EIATTR_MAX_THREADS
	.align		4
.L_5615:
        /*004c*/ 	.byte	0x04, 0x05
        /*004e*/ 	.short	(.L_5617 - .L_5616)
.L_5616:
        /*0050*/ 	.word	0x00000080
        /*0054*/ 	.word	0x00000001
        /*0058*/ 	.word	0x00000001


	//----- nvinfo : EIATTR_CRS_STACK_SIZE
	.align		4
.L_5617:
        /*005c*/ 	.byte	0x04, 0x1e
        /*005e*/ 	.short	(.L_5619 - .L_5618)
.L_5618:
        /*0060*/ 	.word	0x00000000


	//----- nvinfo : EIATTR_CBANK_PARAM_SIZE
	.align		4
.L_5619:
        /*0064*/ 	.byte	0x03, 0x19
        /*0066*/ 	.short	0x0220


	//----- nvinfo : EIATTR_PARAM_CBANK
	.align		4
        /*0068*/ 	.byte	0x04, 0x0a
        /*006a*/ 	.short	(.L_5621 - .L_5620)
	.align		4
.L_5620:
        /*006c*/ 	.word	index@(.nv.constant0._ZN2at6native18elementwise_kernelILi128ELi4EZNS0_22gpu_kernel_impl_nocastINS0_13AUnaryFunctorIaaaZZZNS0_21heaviside_kernel_cudaERNS_18TensorIteratorBaseEENKUlvE_clEvENKUlvE0_clEvEUlaaE_EEEEvS5_RKT_EUliE_EEviT1_)
        /*0070*/ 	.short	0x0380
        /*0072*/ 	.short	0x0220


	//----- nvinfo : EIATTR_SW_WAR
	.align		4
.L_5621:
        /*0074*/ 	.byte	0x04, 0x36
        /*0076*/ 	.short	(.L_5623 - .L_5622)
.L_5622:
        /*0078*/ 	.word	0x00000008
.L_5623:


//--------------------- .nv.info._ZN2at6native27unrolled_elementwise_kernelINS0_13AUnaryFunctorIaaaZZZNS0_21heaviside_kernel_cudaERNS_18TensorIteratorBaseEENKUlvE_clEvENKUlvE0_clEvEUlaaE_EESt5arrayIPcLm2EELi4E23TrivialOffsetCalculatorILi1EjESD_NS0_6memory15LoadWithoutCastENSE_16StoreWithoutCastEEEviT_T0_T2_T3_T4_T5_ --------------------------
	.section	.nv.info._ZN2at6native27unrolled_elementwise_kernelINS0_13AUnaryFunctorIaaaZZZNS0_21heaviside_kernel_cudaERNS_18TensorIteratorBaseEENKUlvE_clEvENKUlvE0_clEvEUlaaE_EESt5arrayIPcLm2EELi4E23TrivialOffsetCalculatorILi1EjESD_NS0_6memory15LoadWithoutCastENSE_16StoreWithoutCastEEEviT_T0_T2_T3_T4_T5_,"",@"SHT_CUDA_INFO"
	.sectionflags	@""
	.align	4


	//----- nvinfo : EIATTR_CUDA_API_VERSION
	.align		4
        /*0000*/ 	.byte	0x04, 0x37
        /*0002*/ 	.short	(.L_5625 - .L_5624)
.L_5624:
        /*0004*/ 	.word	0x00000082


	//----- nvinfo : EIATTR_KPARAM_INFO
	.align		4
.L_5625:
        /*0008*/ 	.byte	0x04, 0x17
        /*000a*/ 	.short	(.L_5627 - .L_5626)
.L_5626:
        /*000c*/ 	.word	0x00000000
        /*0010*/ 	.short	0x0006
        /*0012*/ 	.short	0x001b
        /*0014*/ 	.byte	0x00, 0xf0, 0x05, 0x00


	//----- nvinfo : EIATTR_KPARAM_INFO
	.align		4
.L_5627:
        /*0018*/ 	.byte	0x04, 0x17
        /*001a*/ 	.short	(.L_5629 - .L_5628)
.L_5628:
        /*001c*/ 	.word	0x00000000
        /*0020*/ 	.short	0x0005
        /*0022*/ 	.short	0x001a
        /*0024*/ 	.byte	0x00, 0xf0, 0x05, 0x00


	//----- nvinfo : EIATTR_KPARAM_INFO
	.align		4
.L_5629:
        /*0028*/ 	.byte	0x04, 0x17
        /*002a*/ 	.short	(.L_5631 - .L_5630)
.L_5630:
        /*002c*/ 	.word	0x00000000
        /*0030*/ 	.short	0x0004
        /*0032*/ 	.short	0x0019
        /*0034*/ 	.byte	0x00, 0xf0, 0x05, 0x00


	//----- nvinfo : EIATTR_KPARAM_INFO
	.align		4
.L_5631:
        /*0038*/ 	.byte	0x04, 0x17
        /*003a*/ 	.short	(.L_5633 - .L_5632)
.L_5632:
        /*003c*/ 	.word	0x00000000
        /*0040*/ 	.short	0x0003
        /*0042*/ 	.short	0x0018
        /*0044*/ 	.byte	0x00, 0xf0, 0x05, 0x00


	//----- nvinfo : EIATTR_KPARAM_INFO
	.align		4
.L_5633:
        /*0048*/ 	.byte	0x04, 0x17
        /*004a*/ 	.short	(.L_5635 - .L_5634)
.L_5634:
        /*004c*/ 	.word	0x00000000
        /*0050*/ 	.short	0x0002
        /*0052*/ 	.short	0x0008
        /*0054*/ 	.byte	0x00, 0xf0, 0x41, 0x00


	//----- nvinfo : EIATTR_KPARAM_INFO
	.align		4
.L_5635:
        /*0058*/ 	.byte	0x04, 0x17
        /*005a*/ 	.short	(.L_5637 - .L_5636)
.L_5636:
        /*005c*/ 	.word	0x00000000
        /*0060*/ 	.short	0x0001
        /*0062*/ 	.short	0x0004
        /*0064*/ 	.byte	0x00, 0xf0, 0x09, 0x00


	//----- nvinfo : EIATTR_KPARAM_INFO
	.align		4
.L_5637:
        /*0068*/ 	.byte	0x04, 0x17
        /*006a*/ 	.short	(.L_5639 - .L_5638)
.L_5638:
        /*006c*/ 	.word	0x00000000
        /*0070*/ 	.short	0x0000
        /*0072*/ 	.short	0x0000
        /*0074*/ 	.byte	0x00, 0xf0, 0x11, 0x00


	//----- nvinfo : EIATTR_SPARSE_MMA_MASK
	.align		4
.L_5639:
        /*0078*/ 	.byte	0x03, 0x50
        /*007a*/ 	.short	0x0000


	//----- nvinfo : EIATTR_MAXREG_COUNT
	.align		4
        /*007c*/ 	.byte	0x03, 0x1b
        /*007e*/ 	.short	0x00ff


	//----- nvinfo : EIATTR_MERCURY_ISA_VERSION
	.align		4
        /*0080*/ 	.byte	0x03, 0x5f
        /*0082*/ 	.short	0x0101


	//----- nvinfo : EIATTR_VRC_CTA_INIT_COUNT
	.align		4
        /*0084*/ 	.byte	0x02, 0x4a
	.zero		1
	.zero		1


	//----- nvinfo : EIATTR_EXIT_INSTR_OFFSETS
	.align		4
        /*0088*/ 	.byte	0x04, 0x1c
        /*008a*/ 	.short	(.L_5641 - .L_5640)


	//   ....[0]....
.L_5640:
        /*008c*/ 	.word	0x000004d0


	//   ....[1]....
        /*0090*/ 	.word	0x00000530


	//----- nvinfo : EIATTR_MAX_THREADS
	.align		4
.L_5641:
        /*0094*/ 	.byte	0x04, 0x05
        /*0096*/ 	.short	(.L_5643 - .L_5642)
.L_5642:
        /*0098*/ 	.word	0x00000080
        /*009c*/ 	.word	0x00000001
        /*00a0*/ 	.word	0x00000001


	//----- nvinfo : EIATTR_CRS_STACK_SIZE
	.align		4
.L_5643:
        /*00a4*/ 	.byte	0x04, 0x1e
        /*00a6*/ 	.short	(.L_5645 - .L_5644)
.L_5644:
        /*00a8*/ 	.word	0x00000000


	//----- nvinfo : EIATTR_CBANK_PARAM_SIZE
	.align		4
.L_5645:
        /*00ac*/ 	.byte	0x03, 0x19
        /*00ae*/ 	.short	0x001c


	//----- nvinfo : EIATTR_PARAM_CBANK
	.align		4
        /*00b0*/ 	.byte	0x04, 0x0a
        /*00b2*/ 	.short	(.L_5647 - .L_5646)
	.align		4
.L_5646:
        /*00b4*/ 	.word	index@(.nv.constant0._ZN2at6native27unrolled_elementwise_kernelINS0_13AUnaryFunctorIaaaZZZNS0_21heaviside_kernel_cudaERNS_18TensorIteratorBaseEENKUlvE_clEvENKUlvE0_clEvEUlaaE_EESt5arrayIPcLm2EELi4E23TrivialOffsetCalculatorILi1EjESD_NS0_6memory15LoadWithoutCastENSE_16StoreWithoutCastEEEviT_T0_T2_T3_T4_T5_)
        /*00b8*/ 	.short	0x0380
        /*00ba*/ 	.short	0x001c


	//----- nvinfo : EIATTR_SW_WAR
	.align		4
.L_5647:
        /*00bc*/ 	.byte	0x04, 0x36
        /*00be*/ 	.short	(.L_5649 - .L_5648)
.L_5648:
        /*00c0*/ 	.word	0x00000008
.L_5649:


//--------------------- .nv.info._ZN2at6native29vectorized_elementwise_kernelILi2ENS0_13AUnaryFunctorIaaaZZZNS0_21heaviside_kernel_cudaERNS_18TensorIteratorBaseEENKUlvE_clEvENKUlvE0_clEvEUlaaE_EESt5arrayIPcLm2EEEEviT0_T1_ --------------------------
	.section	.nv.info._ZN2at6native29vectorized_elementwise_kernelILi2ENS0_13AUnaryFunctorIaaaZZZNS0_21heaviside_kernel_cudaERNS_18TensorIteratorBaseEENKUlvE_clEvENKUlvE0_clEvEUlaaE_EESt5arrayIPcLm2EEEEviT0_T1_,"",@"SHT_CUDA_INFO"
	.sectionflags	@""
	.align	4


	//----- nvinfo : EIATTR_CUDA_API_VERSION
	.align		4
        /*0000*/ 	.byte	0x04, 0x37
        /*0002*/ 	.short	(.L_5651 - .L_5650)
.L_5650:
        /*0004*/ 	.word	0x00000082


	//----- nvinfo : EIATTR_KPARAM_INFO
	.align		4
.L_5651:
        /*0008*/ 	.byte	0x04, 0x17
        /*000a*/ 	.short	(.L_5653 - .L_5652)
.L_5652:
        /*000c*/ 	.word	0x00000000
        /*0010*/ 	.short	0x0002
        /*0012*/ 	.short	0x0008
        /*0014*/ 	.byte	0x00, 0xf0, 0x41, 0x00


	//----- nvinfo : EIATTR_KPARAM_INFO
	.align		4
.L_5653:
        /*0018*/ 	.byte	0x04, 0x17
        /*001a*/ 	.short	(.L_5655 - .L_5654)
.L_5654:
        /*001c*/ 	.word	0x00000000
        /*0020*/ 	.short	0x0001
        /*0022*/ 	.short	0x0004
        /*0024*/ 	.byte	0x00, 0xf0, 0x09, 0x00


	//----- nvinfo : EIATTR_KPARAM_INFO
	.align		4
.L_5655:
        /*0028*/ 	.byte	0x04, 0x17
        /*002a*/ 	.short	(.L_5657 - .L_5656)
.L_5656:
        /*002c*/ 	.word	0x00000000
        /*0030*/ 	.short	0x0000
        /*0032*/ 	.short	0x0000
        /*0034*/ 	.byte	0x00, 0xf0, 0x11, 0x00


	//----- nvinfo : EIATTR_SPARSE_MMA_MASK
	.align		4
.L_5657:
        /*0038*/ 	.byte	0x03, 0x50
        /*003a*/ 	.short	0x0000


	//----- nvinfo : EIATTR_MAXREG_COUNT
	.align		4
        /*003c*/ 	.byte	0x03, 0x1b
        /*003e*/ 	.short	0x00ff


	//----- nvinfo : EIATTR_MERCURY_ISA_VERSION
	.align		4
        /*0040*/ 	.byte	0x03, 0x5f
        /*0042*/ 	.short	0x0101


	//----- nvinfo : EIATTR_VRC_CTA_INIT_COUNT
	.align		4
        /*0044*/ 	.byte	0x02, 0x4a
	.zero		1
	.zero		1


	//----- nvinfo : EIATTR_EXIT_INSTR_OFFSETS
	.align		4
        /*0048*/ 	.byte	0x04, 0x1c
        /*004a*/ 	.short	(.L_5659 - .L_5658)


	//   ....[0]....
.L_5658:
        /*004c*/ 	.word	0x00000940


	//   ....[1]....
        /*0050*/ 	.word	0x000009a0


	//   ....[2]....
        /*0054*/ 	.word	0x00000c80


	//----- nvinfo : EIATTR_MAX_THREADS
	.align		4
.L_5659:
        /*0058*/ 	.byte	0x04, 0x05
        /*005a*/ 	.short	(.L_5661 - .L_5660)
.L_5660:
        /*005c*/ 	.word	0x00000080
        /*0060*/ 	.word	0x00000001
        /*0064*/ 	.word	0x00000001


	//----- nvinfo : EIATTR_CRS_STACK_SIZE
	.align		4
.L_5661:
        /*0068*/ 	.byte	0x04, 0x1e
        /*006a*/ 	.short	(.L_5663 - .L_5662)
.L_5662:
        /*006c*/ 	.word	0x00000000


	//----- nvinfo : EIATTR_CBANK_PARAM_SIZE
	.align		4
.L_5663:
        /*0070*/ 	.byte	0x03, 0x19
        /*0072*/ 	.short	0x0018


	//----- nvinfo : EIATTR_PARAM_CBANK
	.align		4
        /*0074*/ 	.byte	0x04, 0x0a
        /*0076*/ 	.short	(.L_5665 - .L_5664)
	.align		4
.L_5664:
        /*0078*/ 	.word	index@(.nv.constant0._ZN2at6native29vectorized_elementwise_kernelILi2ENS0_13AUnaryFunctorIaaaZZZNS0_21heaviside_kernel_cudaERNS_18TensorIteratorBaseEENKUlvE_clEvENKUlvE0_clEvEUlaaE_EESt5arrayIPcLm2EEEEviT0_T1_)
        /*007c*/ 	.short	0x0380
        /*007e*/ 	.short	0x0018


	//----- nvinfo : EIATTR_SW_WAR
	.align		4
.L_5665:
        /*0080*/ 	.byte	0x04, 0x36
        /*0082*/ 	.short	(.L_5667 - .L_5666)
.L_5666:
        /*0084*/ 	.word	0x00000008
.L_5667:


//--------------------- .nv.info._ZN2at6native29vectorized_elementwise_kernelILi4ENS0_13AUnaryFunctorIaaaZZZNS0_21heaviside_kernel_cudaERNS_18TensorIteratorBaseEENKUlvE_clEvENKUlvE0_clEvEUlaaE_EESt5arrayIPcLm2EEEEviT0_T1_ --------------------------
	.section	.nv.info._ZN2at6native29vectorized_elementwise_kernelILi4ENS0_13AUnaryFunctorIaaaZZZNS0_21heaviside_kernel_cudaERNS_18TensorIteratorBaseEENKUlvE_clEvENKUlvE0_clEvEUlaaE_EESt5arrayIPcLm2EEEEviT0_T1_,"",@"SHT_CUDA_INFO"
	.sectionflags	@""
	.align	4


	//----- nvinfo : EIATTR_CUDA_API_VERSION
	.align		4
        /*0000*/ 	.byte	0x04, 0x37
        /*0002*/ 	.short	(.L_5669 - .L_5668)
.L_5668:
        /*0004*/ 	.word	0x00000082


	//----- nvinfo : EIATTR_KPARAM_INFO
	.align		4
.L_5669:
        /*0008*/ 	.byte	0x04, 0x17
        /*000a*/ 	.short	(.L_5671 - .L_5670)
.L_5670:
        /*000c*/ 	.word	0x00000000
        /*0010*/ 	.short	0x0002
        /*0012*/ 	.short	0x0008
        /*0014*/ 	.byte	0x00, 0xf0, 0x41, 0x00


	//----- nvinfo : EIATTR_KPARAM_INFO
	.align		4
.L_5671:
        /*0018*/ 	.byte	0x04, 0x17
        /*001a*/ 	.short	(.L_5673 - .L_5672)
.L_5672:
        /*001c*/ 	.word	0x00000000
        /*0020*/ 	.short	0x0001
        /*0022*/ 	.short	0x0004
        /*0024*/ 	.byte	0x00, 0xf0, 0x09, 0x00


	//----- nvinfo : EIATTR_KPARAM_INFO
	.align		4
.L_5673:
        /*0028*/ 	.byte	0x04, 0x17
        /*002a*/ 	.short	(.L_5675 - .L_5674)
.L_5674:
        /*002c*/ 	.word	0x00000000
        /*0030*/ 	.short	0x0000
        /*0032*/ 	.short	0x0000
        /*0034*/ 	.byte	0x00, 0xf0, 0x11, 0x00


	//----- nvinfo : EIATTR_SPARSE_MMA_MASK
	.align		4
.L_5675:
        /*0038*/ 	.byte	0x03, 0x50
        /*003a*/ 	.short	0x0000


	//----- nvinfo : EIATTR_MAXREG_COUNT
	.align		4
        /*003c*/ 	.byte	0x03, 0x1b
        /*003e*/ 	.short	0x00ff


	//----- nvinfo : EIATTR_MERCURY_ISA_VERSION
	.align		4
        /*0040*/ 	.byte	0x03, 0x5f
        /*0042*/ 	.short	0x0101


	//----- nvinfo : EIATTR_VRC_CTA_INIT_COUNT
	.align		4
        /*0044*/ 	.byte	0x02, 0x4a
	.zero		1
	.zero		1


	//----- nvinfo : EIATTR_EXIT_INSTR_OFFSETS
	.align		4
        /*0048*/ 	.byte	0x04, 0x1c
        /*004a*/ 	.short	(.L_5677 - .L_5676)


	//   ....[0]....
.L_5676:
        /*004c*/ 	.word	0x00000940


	//   ....[1]....
        /*0050*/ 	.word	0x000009a0


	//   ....[2]....
        /*0054*/ 	.word	0x00000cd0


	//----- nvinfo : EIATTR_MAX_THREADS
	.align		4
.L_5677:
        /*0058*/ 	.byte	0x04, 0x05
        /*005a*/ 	.short	(.L_5679 - .L_5678)
.L_5678:
        /*005c*/ 	.word	0x00000080
        /*0060*/ 	.word	0x00000001
        /*0064*/ 	.word	0x00000001


	//----- nvinfo : EIATTR_CRS_STACK_SIZE
	.align		4
.L_5679:
        /*0068*/ 	.byte	0x04, 0x1e
        /*006a*/ 	.short	(.L_5681 - .L_5680)
.L_5680:
        /*006c*/ 	.word	0x00000000


	//----- nvinfo : EIATTR_CBANK_PARAM_SIZE
	.align		4
.L_5681:
        /*0070*/ 	.byte	0x03, 0x19
        /*0072*/ 	.short	0x0018


	//----- nvinfo : EIATTR_PARAM_CBANK
	.align		4
        /*0074*/ 	.byte	0x04, 0x0a
        /*0076*/ 	.short	(.L_5683 - .L_5682)
	.align		4
.L_5682:
        /*0078*/ 	.word	index@(.nv.constant0._ZN2at6native29vectorized_elementwise_kernelILi4ENS0_13AUnaryFunctorIaaaZZZNS0_21heaviside_kernel_cudaERNS_18TensorIteratorBaseEENKUlvE_clEvENKUlvE0_clEvEUlaaE_EESt5arrayIPcLm2EEEEviT0_T1_)
        /*007c*/ 	.short	0x0380
        /*007e*/ 	.short	0x0018


	//----- nvinfo : EIATTR_SW_WAR
	.align		4
.L_5683:
        /*0080*/ 	.byte	0x04, 0x36
        /*0082*/ 	.short	(.L_5685 - .L_5684)
.L_5684:
        /*0084*/ 	.word	0x00000008
.L_5685:


//--------------------- .nv.info._ZN2at6native29vectorized_elementwise_kernelILi8ENS0_13AUnaryFunctorIaaaZZZNS0_21heaviside_kernel_cudaERNS_18TensorIteratorBaseEENKUlvE_clEvENKUlvE0_clEvEUlaaE_EESt5arrayIPcLm2EEEEviT0_T1_ --------------------------
	.section	.nv.info._ZN2at6native29vectorized_elementwise_kernelILi8ENS0_13AUnaryFunctorIaaaZZZNS0_21heaviside_kernel_cudaERNS_18TensorIteratorBaseEENKUlvE_clEvENKUlvE0_clEvEUlaaE_EESt5arrayIPcLm2EEEEviT0_T1_,"",@"SHT_CUDA_INFO"
	.sectionflags	@""
	.align	4


	//----- nvinfo : EIATTR_CUDA_API_VERSION
	.align		4
        /*0000*/ 	.byte	0x04, 0x37
        /*0002*/ 	.short	(.L_5687 - .L_5686)
.L_5686:
        /*0004*/ 	.word	0x00000082


	//----- nvinfo : EIATTR_KPARAM_INFO
	.align		4
.L_5687:
        /*0008*/ 	.byte	0x04, 0x17
        /*000a*/ 	.short	(.L_5689 - .L_5688)
.L_5688:
        /*000c*/ 	.word	0x00000000
        /*0010*/ 	.short	0x0002
        /*0012*/ 	.short	0x0008
        /*0014*/ 	.byte	0x00, 0xf0, 0x41, 0x00


	//----- nvinfo : EIATTR_KPARAM_INFO
	.align		4
.L_5689:
        /*0018*/ 	.byte	0x04, 0x17
        /*001a*/ 	.short	(.L_5691 - .L_5690)
.L_5690:
        /*001c*/ 	.word	0x00000000
        /*0020*/ 	.short	0x0001
        /*0022*/ 	.short	0x0004
        /*0024*/ 	.byte	0x00, 0xf0, 0x09, 0x00


	//----- nvinfo : EIATTR_KPARAM_INFO
	.align		4
.L_5691:
        /*0028*/ 	.byte	0x04, 0x17
        /*002a*/ 	.short	(.L_5693 - .L_5692)
.L_5692:
        /*002c*/ 	.word	0x00000000
        /*0030*/ 	.short	0x0000
        /*0032*/ 	.short	0x0000
        /*0034*/ 	.byte	0x00, 0xf0, 0x11, 0x00


	//----- nvinfo : EIATTR_SPARSE_MMA_MASK
	.align		4
.L_5693:
        /*0038*/ 	.byte	0x03, 0x50
        /*003a*/ 	.short	0x0000


	//----- nvinfo : EIATTR_MAXREG_COUNT
	.align		4
        /*003c*/ 	.byte	0x03, 0x1b
        /*003e*/ 	.short	0x00ff


	//----- nvinfo : EIATTR_MERCURY_ISA_VERSION
	.align		4
        /*0040*/ 	.byte	0x03, 0x5f
        /*0042*/ 	.short	0x0101


	//----- nvinfo : EIATTR_VRC_CTA_INIT_COUNT
	.align		4
        /*0044*/ 	.byte	0x02, 0x4a
	.zero		1
	.zero		1


	//----- nvinfo : EIATTR_EXIT_INSTR_OFFSETS
	.align		4
        /*0048*/ 	.byte	0x04, 0x1c
        /*004a*/ 	.short	(.L_5695 - .L_5694)


	//   ....[0]....
.L_5694:
        /*004c*/ 	.word	0x00000010


	//----- nvinfo : EIATTR_MAX_THREADS
	.align		4
.L_5695:
        /*0050*/ 	.byte	0x04, 0x05
        /*0052*/ 	.short	(.L_5697 - .L_5696)
.L_5696:
        /*0054*/ 	.word	0x00000080
        /*0058*/ 	.word	0x00000001
        /*005c*/ 	.word	0x00000001


	//----- nvinfo : EIATTR_CBANK_PARAM_SIZE
	.align		4
.L_5697:
        /*0060*/ 	.byte	0x03, 0x19
        /*0062*/ 	.short	0x0018


	//----- nvinfo : EIATTR_PARAM_CBANK
	.align		4
        /*0064*/ 	.byte	0x04, 0x0a
        /*0066*/ 	.short	(.L_5699 - .L_5698)
	.align		4
.L_5698:
        /*0068*/ 	.word	index@(.nv.constant0._ZN2at6native29vectorized_elementwise_kernelILi8ENS0_13AUnaryFunctorIaaaZZZNS0_21heaviside_kernel_cudaERNS_18TensorIteratorBaseEENKUlvE_clEvENKUlvE0_clEvEUlaaE_EESt5arrayIPcLm2EEEEviT0_T1_)
        /*006c*/ 	.short	0x0380
        /*006e*/ 	.short	0x0018


	//----- nvinfo : EIATTR_SW_WAR
	.align		4
.L_5699:
        /*0070*/ 	.byte	0x04, 0x36
        /*0072*/ 	.short	(.L_5701 - .L_5700)
.L_5700:
        /*0074*/ 	.word	0x00000008
.L_5701:


//--------------------- .nv.info._ZN2at6native18elementwise_kernelILi128ELi4EZNS0_15gpu_kernel_implINS0_13BinaryFunctorIhhhZZZNS0_21heaviside_kernel_cudaERNS_18TensorIteratorBaseEENKUlvE_clEvENKUlvE_clEvEUlhhE_EEEEvS5_RKT_EUliE_EEviT1_ --------------------------
	.section	.nv.info._ZN2at6native18elementwise_kernelILi128ELi4EZNS0_15gpu_kernel_implINS0_13BinaryFunctorIhhhZZZNS0_21heaviside_kernel_cudaERNS_18TensorIteratorBaseEENKUlvE_clEvENKUlvE_clEvEUlhhE_EEEEvS5_RKT_EUliE_EEviT1_,"",@"SHT_CUDA_INFO"
	.sectionflags	@""
	.align	4


	//----- nvinfo : EIATTR_CUDA_API_VERSION
	.align		4
        /*0000*/ 	.byte	0x04, 0x37
        /*0002*/ 	.short	(.L_5703 - .L_5702)
.L_5702:
        /*0004*/ 	.word	0x00000082


	//----- nvinfo : EIATTR_KPARAM_INFO
	.align		4
.L_5703:
        /*0008*/ 	.byte	0x04, 0x17
        /*000a*/ 	.short	(.L_5705 - .L_5704)
.L_5704:
        /*000c*/ 	.word	0x00000000
        /*0010*/ 	.short	0x0001
        /*0012*/ 	.short	0x0008
        /*0014*/ 	.byte	0x00, 0xf0, 0x21, 0x0a


	//----- nvinfo : EIATTR_KPARAM_INFO
	.align		4
.L_5705:
        /*0018*/ 	.byte	0x04, 0x17
        /*001a*/ 	.short	(.L_5707 - .L_5706)
.L_5706:
        /*001c*/ 	.word	0x00000000
        /*0020*/ 	.short	0x0000
        /*0022*/ 	.short	0x0000
        /*0024*/ 	.byte	0x00, 0xf0, 0x11, 0x00


	//----- nvinfo : EIATTR_SPARSE_MMA_MASK
	.align		4
.L_5707:
        /*0028*/ 	.byte	0x03, 0x50
        /*002a*/ 	.short	0x0000


	//----- nvinfo : EIATTR_MAXREG_COUNT
	.align		4
        /*002c*/ 	.byte	0x03, 0x1b
        /*002e*/ 	.short	0x0080


	//----- nvinfo : EIATTR_EXTERNS
	.align		4
        /*0030*/ 	.byte	0x04, 0x0f
        /*0032*/ 	.short	(.L_5709 - .L_5708)


	//   ....[0]....
	.align		4
.L_5708:
        /*0034*/ 	.word	index@(__assertfail)


	//----- nvinfo : EIATTR_MERCURY_ISA_VERSION
	.align		4
.L_5709:
        /*0038*/ 	.byte	0x03, 0x5f
        /*003a*/ 	.short	0x0101


	//----- nvinfo : EIATTR_VRC_CTA_INIT_COUNT
	.align		4
        /*003c*/ 	.byte	0x02, 0x4a
	.zero		1
	.zero		1


	//----- nvinfo : EIATTR_SYSCALL_OFFSETS
	.align		4
        /*0040*/ 	.byte	0x04, 0x46
        /*0042*/ 	.short	(.L_5711 - .L_5710)


	//   ....[0]....
.L_5710:
        /*0044*/ 	.word	0x000024a0


	//   ....[1]....
        /*0048*/ 	.word	0x00003330


	//   ....[2]....
        /*004c*/ 	.word	0x00004170


	//   ....[3]....
        /*0050*/ 	.word	0x000067c0


	//   ....[4]....
        /*0054*/ 	.word	0x00007650


	//   ....[5]....
        /*0058*/ 	.word	0x000082e0


	//   ....[6]....
        /*005c*/ 	.word	0x0000aa10


	//   ....[7]....
        /*0060*/ 	.word	0x0000b8a0


	//   ....[8]....
        /*0064*/ 	.word	0x0000c530


	//   ....[9]....
        /*0068*/ 	.word	0x0000ec80


	//   ....[10]....
        /*006c*/ 	.word	0x0000fb10


	//   ....[11]....
        /*0070*/ 	.word	0x00010760


	//----- nvinfo : EIATTR_EXIT_INSTR_OFFSETS
	.align		4
.L_5711:
        /*0074*/ 	.byte	0x04, 0x1c
        /*0076*/ 	.short	(.L_5713 - .L_5712)


	//   ....[0]....
.L_5712:
        /*0078*/ 	.word	0x0000c7f0


	//   ....[1]....
        /*007c*/ 	.word	0x0000fc60


	//   ....[2]....
        /*0080*/ 	.word	0x0000fc80


	//   ....[3]....
        /*0084*/ 	.word	0x0000fd20


	//   ....[4]....
        /*0088*/ 	.word	0x0000fd50


	//   ....[5]....
        /*008c*/ 	.word	0x0000fd80


	//   ....[6]....
        /*0090*/ 	.word	0x0000fe20


	//   ....[7]....
        /*0094*/ 	.word	0x0000fe70


	//   ....[8]....
        /*0098*/ 	.word	0x0000ff20


	//   ....[9]....
        /*009c*/ 	.word	0x0000ff80


	//   ....[10]....
        /*00a0*/ 	.word	0x0000ffc0


	//   ....[11]....
        /*00a4*/ 	.word	0x00010090


	//   ....[12]....
        /*00a8*/ 	.word	0x000101e0


	//   ....[13]....
        /*00ac*/ 	.word	0x00010330


	//   ....[14]....
        /*00b0*/ 	.word	0x000104a0


	//   ....[15]....
        /*00b4*/ 	.word	0x000104e0


	//   ....[16]....
        /*00b8*/ 	.word	0x00010510


	//   ....[17]....
        /*00bc*/ 	.word	0x000105b0


	//   ....[18]....
        /*00c0*/ 	.word	0x00010600


	//   ....[19]....
        /*00c4*/ 	.word	0x00010770


	//   ....[20]....
        /*00c8*/ 	.word	0x00010860


	//   ....[21]....
        /*00cc*/ 	.word	0x00010910


	//   ....[22]....
        /*00d0*/ 	.word	0x00010940


	//   ....[23]....
        /*00d4*/ 	.word	0x00010990


	//   ....[24]....
        /*00d8*/ 	.word	0x000109e0


	//----- nvinfo : EIATTR_MAX_THREADS
	.align		4
.L_5713:
        /*00dc*/ 	.byte	0x04, 0x05
        /*00de*/ 	.short	(.L_5715 - .L_5714)
.L_5714:
        /*00e0*/ 	.word	0x00000080
        /*00e4*/ 	.word	0x00000001
        /*00e8*/ 	.word	0x00000001


	//----- nvinfo : EIATTR_CRS_STACK_SIZE
	.align		4
.L_5715:
        /*00ec*/ 	.byte	0x04, 0x1e
        /*00ee*/ 	.short	(.L_5717 - .L_5716)
.L_5716:
        /*00f0*/ 	.word	0x00000000


	//----- nvinfo : EIATTR_CBANK_PARAM_SIZE
	.align		4
.L_5717:
        /*00f4*/ 	.byte	0x03, 0x19
        /*00f6*/ 	.short	0x0290


	//----- nvinfo : EIATTR_PARAM_CBANK
	.align		4
        /*00f8*/ 	.byte	0x04, 0x0a
        /*00fa*/ 	.short	(.L_5719 - .L_5718)
	.align		4
.L_5718:
        /*00fc*/ 	.word	index@(.nv.constant0._ZN2at6native18elementwise_kernelILi128ELi4EZNS0_15gpu_kernel_implINS0_13BinaryFunctorIhhhZZZNS0_21heaviside_kernel_cudaERNS_18TensorIteratorBaseEENKUlvE_clEvENKUlvE_clEvEUlhhE_EEEEvS5_RKT_EUliE_EEviT1_)
        /*0100*/ 	.short	0x0380
        /*0102*/ 	.short	0x0290


	//----- nvinfo : EIATTR_SW_WAR
	.align		4
.L_5719:
        /*0104*/ 	.byte	0x04, 0x36
        /*0106*/ 	.short	(.L_5721 - .L_5720)
.L_5720:
        /*0108*/ 	.word	0x00000008
.L_5721:


//--------------------- .nv.info._ZN2at6native27unrolled_elementwise_kernelINS0_13BinaryFunctorIhhhZZZNS0_21heaviside_kernel_cudaERNS_18TensorIteratorBaseEENKUlvE_clEvENKUlvE_clEvEUlhhE_EESt5arrayIPcLm3EELi4E23TrivialOffsetCalculatorILi2EjESC_ILi1EjENS0_6memory12LoadWithCastILi2EEENSF_13StoreWithCastILi1EEEEEviT_T0_T2_T3_T4_T5_ --------------------------
	.section	.nv.info._ZN2at6native27unrolled_elementwise_kernelINS0_13BinaryFunctorIhhhZZZNS0_21heaviside_kernel_cudaERNS_18TensorIteratorBaseEENKUlvE_clEvENKUlvE_clEvEUlhhE_EESt5arrayIPcLm3EELi4E23TrivialOffsetCalculatorILi2EjESC_ILi1EjENS0_6memory12LoadWithCastILi2EEENSF_13StoreWithCastILi1EEEEEviT_T0_T2_T3_T4_T5_,"",@"SHT_CUDA_INFO"
	.sectionflags	@""
	.align	4


	//----- nvinfo : EIATTR_CUDA_API_VERSION
	.align		4
        /*0000*/ 	.byte	0x04, 0x37
        /*0002*/ 	.short	(.L_5723 - .L_5722)
.L_5722:
        /*0004*/ 	.word	0x00000082


	//----- nvinfo : EIATTR_KPARAM_INFO
	.align		4
.L_5723:
        /*0008*/ 	.byte	0x04, 0x17
        /*000a*/ 	.short	(.L_5725 - .L_5724)
.L_5724:
        /*000c*/ 	.word	0x00000000
        /*0010*/ 	.short	0x0006
        /*0012*/ 	.short	0x0030
        /*0014*/ 	.byte	0x00, 0xf0, 0x21, 0x00


	//----- nvinfo : EIATTR_KPARAM_INFO
	.align		4
.L_5725:
        /*0018*/ 	.byte	0x04, 0x17
        /*001a*/ 	.short	(.L_5727 - .L_5726)
.L_5726:
        /*001c*/ 	.word	0x00000000
        /*0020*/ 	.short	0x0005
        /*0022*/ 	.short	0x0024
        /*0024*/ 	.byte	0x00, 0xf0, 0x31, 0x00


	//----- nvinfo : EIATTR_KPARAM_INFO
	.align		4
.L_5727:
        /*0028*/ 	.byte	0x04, 0x17
        /*002a*/ 	.short	(.L_5729 - .L_5728)
.L_5728:
        /*002c*/ 	.word	0x00000000
        /*0030*/ 	.short	0x0004
        /*0032*/ 	.short	0x0021
        /*0034*/ 	.byte	0x00, 0xf0, 0x05, 0x00


	//----- nvinfo : EIATTR_KPARAM_INFO
	.align		4
.L_5729:
        /*0038*/ 	.byte	0x04, 0x17
        /*003a*/ 	.short	(.L_5731 - .L_5730)
.L_5730:
        /*003c*/ 	.word	0x00000000
        /*0040*/ 	.short	0x0003
        /*0042*/ 	.short	0x0020
        /*0044*/ 	.byte	0x00, 0xf0, 0x05, 0x00


	//----- nvinfo : EIATTR_KPARAM_INFO
	.align		4
.L_5731:
        /*0048*/ 	.byte	0x04, 0x17
        /*004a*/ 	.short	(.L_5733 - .L_5732)
.L_5732:
        /*004c*/ 	.word	0x00000000
        /*0050*/ 	.short	0x0002
        /*0052*/ 	.short	0x0008
        /*0054*/ 	.byte	0x00, 0xf0, 0x61, 0x00


	//----- nvinfo : EIATTR_KPARAM_INFO
	.align		4
.L_5733:
        /*0058*/ 	.byte	0x04, 0x17
        /*005a*/ 	.short	(.L_5735 - .L_5734)
.L_5734:
        /*005c*/ 	.word	0x00000000
        /*0060*/ 	.short	0x0001
        /*0062*/ 	.short	0x0004
        /*0064*/ 	.byte	0x00, 0xf0, 0x05, 0x00


	//----- nvinfo : EIATTR_KPARAM_INFO
	.align		4
.L_5735:
        /*0068*/ 	.byte	0x04, 0x17
        /*006a*/ 	.short	(.L_5737 - .L_5736)
.L_5736:
        /*006c*/ 	.word	0x00000000
        /*0070*/ 	.short	0x0000
        /*0072*/ 	.short	0x0000
        /*0074*/ 	.byte	0x00, 0xf0, 0x11, 0x00


	//----- nvinfo : EIATTR_SPARSE_MMA_MASK
	.align		4
.L_5737:
        /*0078*/ 	.byte	0x03, 0x50
        /*007a*/ 	.short	0x0000


	//----- nvinfo : EIATTR_MAXREG_COUNT
	.align		4
        /*007c*/ 	.byte	0x03, 0x1b
        /*007e*/ 	.short	0x00ff


	//----- nvinfo : EIATTR_EXTERNS
	.align		4
        /*0080*/ 	.byte	0x04, 0x0f
        /*0082*/ 	.short	(.L_5739 - .L_5738)


	//   ....[0]....
	.align		4
.L_5738:
        /*0084*/ 	.word	index@(__assertfail)


	//----- nvinfo : EIATTR_MERCURY_ISA_VERSION
	.align		4
.L_5739:
        /*0088*/ 	.byte	0x03, 0x5f
        /*008a*/ 	.short	0x0101


	//----- nvinfo : EIATTR_VRC_CTA_INIT_COUNT
	.align		4
        /*008c*/ 	.byte	0x02, 0x4a
	.zero		1
	.zero		1


	//----- nvinfo : EIATTR_SYSCALL_OFFSETS
	.align		4
        /*0090*/ 	.byte	0x04, 0x46
        /*0092*/ 	.short	(.L_5741 - .L_5740)


	//   ....[0]....
.L_5740:
        /*0094*/ 	.word	0x00000e90


	//   ....[1]....
        /*0098*/ 	.word	0x00001d50


	//   ....[2]....
        /*009c*/ 	.word	0x00002d50


	//   ....[3]....
        /*00a0*/ 	.word	0x00003c10


	//   ....[4]....
        /*00a4*/ 	.word	0x00004b50


	//   ....[5]....
        /*00a8*/ 	.word	0x00005a10


	//   ....[6]....
        /*00ac*/ 	.word	0x00006950


	//   ....[7]....
        /*00b0*/ 	.word	0x00007820


	//   ....[8]....
        /*00b4*/ 	.word	0x000086a0


	//   ....[9]....
        /*00b8*/ 	.word	0x00009490


	//   ....[10]....
        /*00bc*/ 	.word	0x0000a390


	//   ....[11]....
        /*00c0*/ 	.word	0x0000b260


	//----- nvinfo : EIATTR_EXIT_INSTR_OFFSETS
	.align		4
.L_5741:
        /*00c4*/ 	.byte	0x04, 0x1c
        /*00c6*/ 	.short	(.L_5743 - .L_5742)


	//   ....[0]....
.L_5742:
        /*00c8*/ 	.word	0x0000a640


	//   ....[1]....
        /*00cc*/ 	.word	0x0000a770


	//   ....[2]....
        /*00d0*/ 	.word	0x0000a790


	//   ....[3]....
        /*00d4*/ 	.word	0x0000a830


	//   ....[4]....
        /*00d8*/ 	.word	0x0000a860


	//   ....[5]....
        /*00dc*/ 	.word	0x0000a890


	//   ....[6]....
        /*00e0*/ 	.word	0x0000a930


	//   ....[7]....
        /*00e4*/ 	.word	0x0000a980


	//   ....[8]....
        /*00e8*/ 	.word	0x0000aa30


	//   ....[9]....
        /*00ec*/ 	.word	0x0000aa90


	//   ....[10]....
        /*00f0*/ 	.word	0x0000aad0


	//   ....[11]....
        /*00f4*/ 	.word	0x0000aba0


	//   ....[12]....
        /*00f8*/ 	.word	0x0000acf0


	//   ....[13]....
        /*00fc*/ 	.word	0x0000ae40


	//   ....[14]....
        /*0100*/ 	.word	0x0000afa0


	//   ....[15]....
        /*0104*/ 	.word	0x0000afe0


	//   ....[16]....
        /*0108*/ 	.word	0x0000b010


	//   ....[17]....
        /*010c*/ 	.word	0x0000b0b0


	//   ....[18]....
        /*0110*/ 	.word	0x0000b100


	//   ....[19]....
        /*0114*/ 	.word	0x0000b270


	//   ....[20]....
        /*0118*/ 	.word	0x0000b360


	//   ....[21]....
        /*011c*/ 	.word	0x0000b410


	//   ....[22]....
        /*0120*/ 	.word	0x0000b440


	//   ....[23]....
        /*0124*/ 	.word	0x0000b490


	//   ....[24]....
        /*0128*/ 	.word	0x0000b4e0


	//----- nvinfo : EIATTR_MAX_THREADS
	.align		4
.L_5743:
        /*012c*/ 	.byte	0x04, 0x05
        /*012e*/ 	.short	(.L_5745 - .L_5744)
.L_5744:
        /*0130*/ 	.word	0x00000080
        /*0134*/ 	.word	0x00000001
        /*0138*/ 	.word	0x00000001


	//----- nvinfo : EIATTR_CRS_STACK_SIZE
	.align		4
.L_5745:
        /*013c*/ 	.byte	0x04, 0x1e
        /*013e*/ 	.short	(.L_5747 - .L_5746)
.L_5746:
        /*0140*/ 	.word	0x00000000


	//----- nvinfo : EIATTR_CBANK_PARAM_SIZE
	.align		4
.L_5747:
        /*0144*/ 	.byte	0x03, 0x19
        /*0146*/ 	.short	0x0038


	//----- nvinfo : EIATTR_PARAM_CBANK
	.align		4
        /*0148*/ 	.byte	0x04, 0x0a
        /*014a*/ 	.short	(.L_5749 - .L_5748)
	.align		4
.L_5748:
        /*014c*/ 	.word	index@(.nv.constant0._ZN2at6native27unrolled_elementwise_kernelINS0_13BinaryFunctorIhhhZZZNS0_21heaviside_kernel_cudaERNS_18TensorIteratorBaseEENKUlvE_clEvENKUlvE_clEvEUlhhE_EESt5arrayIPcLm3EELi4E23TrivialOffsetCalculatorILi2EjESC_ILi1EjENS0_6memory12LoadWithCastILi2EEENSF_13StoreWithCastILi1EEEEEviT_T0_T2_T3_T4_T5_)
        /*0150*/ 	.short	0x0380
        /*0152*/ 	.short	0x0038


	//----- nvinfo : EIATTR_SW_WAR
	.align		4
.L_5749:
        /*0154*/ 	.byte	0x04, 0x36
        /*0156*/ 	.short	(.L_5751 - .L_5750)
.L_5750:
        /*0158*/ 	.word	0x00000008
.L_5751:


//--------------------- .nv.info._ZN2at6native18elementwise_kernelILi128ELi4EZNS0_22gpu_kernel_impl_nocastINS0_13BinaryFunctorIhhhZZZNS0_21heaviside_kernel_cudaERNS_18TensorIteratorBaseEENKUlvE_clEvENKUlvE_clEvEUlhhE_EEEEvS5_RKT_EUliE_EEviT1_ --------------------------
	.section	.nv.info._ZN2at6native18elementwise_kernelILi128ELi4EZNS0_22gpu_kernel_impl_nocastINS0_13BinaryFunctorIhhhZZZNS0_21heaviside_kernel_cudaERNS_18TensorIteratorBaseEENKUlvE_clEvENKUlvE_clEvEUlhhE_EEEEvS5_RKT_EUliE_EEviT1_,"",@"SHT_CUDA_INFO"
	.sectionflags	@""
	.align	4


	//----- nvinfo : EIATTR_CUDA_API_VERSION
	.align		4
        /*0000*/ 	.byte	0x04, 0x37
        /*0002*/ 	.short	(.L_5753 - .L_5752)
.L_5752:
        /*0004*/ 	.word	0x00000082


	//----- nvinfo : EIATTR_KPARAM_INFO
	.align		4
.L_5753:
        /*0008*/ 	.byte	0x04, 0x17
        /*000a*/ 	.short	(.L_5755 - .L_5754)
.L_5754:
        /*000c*/ 	.word	0x00000000
        /*0010*/ 	.short	0x0001
        /*0012*/ 	.short	0x0008
        /*0014*/ 	.byte	0x00, 0xf0, 0x21, 0x0a


	//----- nvinfo : EIATTR_KPARAM_INFO
	.align		4
.L_5755:
        /*0018*/ 	.byte	0x04, 0x17
        /*001a*/ 	.short	(.L_5757 - .L_5756)
.L_5756:
        /*001c*/ 	.word	0x00000000
        /*0020*/ 	.short	0x0000
        /*0022*/ 	.short	0x0000
        /*0024*/ 	.byte	0x00, 0xf0, 0x11, 0x00


	//----- nvinfo : EIATTR_SPARSE_MMA_MASK
	.align		4
.L_5757:
        /*0028*/ 	.byte	0x03, 0x50
        /*002a*/ 	.short	0x0000


	//----- nvinfo : EIATTR_MAXREG_COUNT
	.align		4
        /*002c*/ 	.byte	0x03, 0x1b
        /*002e*/ 	.short	0x0080


	//----- nvinfo : EIATTR_MERCURY_ISA_VERSION
	.align		4
        /*0030*/ 	.byte	0x03, 0x5f
        /*0032*/ 	.short	0x0101


	//----- nvinfo : EIATTR_VRC_CTA_INIT_COUNT
	.align		4
        /*0034*/ 	.byte	0x02, 0x4a
	.zero		1
	.zero		1


	//----- nvinfo : EIATTR_EXIT_INSTR_OFFSETS
	.align		4
        /*0038*/ 	.byte	0x04, 0x1c
        /*003a*/ 	.short	(.L_5759 - .L_5758)


	//   ....[0]....
.L_5758:
        /*003c*/ 	.word	0x00000360


	//   ....[1]....
        /*0040*/ 	.word	0x00000400


	//   ....[2]....
        /*0044*/ 	.word	0x00004940


	//   ....[3]....
        /*0048*/ 	.word	0x00005ff0


	//----- nvinfo : EIATTR_MAX_THREADS
	.align		4
.L_5759:
        /*004c*/ 	.byte	0x04, 0x05
        /*004e*/ 	.short	(.L_5761 - .L_5760)
.L_5760:
        /*0050*/ 	.word	0x00000080
        /*0054*/ 	.word	0x00000001
        /*0058*/ 	.word	0x00000001


	//----- nvinfo : EIATTR_CRS_STACK_SIZE
	.align		4
.L_5761:
        /*005c*/ 	.byte	0x04, 0x1e
        /*005e*/ 	.short	(.L_5763 - .L_5762)
.L_5762:
        /*0060*/ 	.word	0x00000000


	//----- nvinfo : EIATTR_CBANK_PARAM_SIZE
	.align		4
.L_5763:
        /*0064*/ 	.byte	0x03, 0x19
        /*0066*/ 	.short	0x0290


	//----- nvinfo : EIATTR_PARAM_CBANK
	.align		4
        /*0068*/ 	.byte	0x04, 0x0a
        /*006a*/ 	.short	(.L_5765 - .L_5764)
	.align		4
.L_5764:
        /*006c*/ 	.word	index@(.nv.constant0._ZN2at6native18elementwise_kernelILi128ELi4EZNS0_22gpu_kernel_impl_nocastINS0_13BinaryFunctorIhhhZZZNS0_21heaviside_kernel_cudaERNS_18TensorIteratorBaseEENKUlvE_clEvENKUlvE_clEvEUlhhE_EEEEvS5_RKT_EUliE_EEviT1_)
        /*0070*/ 	.short	0x0380
        /*0072*/ 	.short	0x0290


	//----- nvinfo : EIATTR_SW_WAR
	.align		4
.L_5765:
        /*0074*/ 	.byte	0x04, 0x36
        /*0076*/ 	.short	(.L_5767 - .L_5766)
.L_5766:
        /*0078*/ 	.word	0x00000008
.L_5767:


//--------------------- .nv.info._ZN2at6native27unrolled_elementwise_kernelINS0_13BinaryFunctorIhhhZZZNS0_21heaviside_kernel_cudaERNS_18TensorIteratorBaseEENKUlvE_clEvENKUlvE_clEvEUlhhE_EESt5arrayIPcLm3EELi4E23TrivialOffsetCalculatorILi2EjESC_ILi1EjENS0_6memory15LoadWithoutCastENSF_16StoreWithoutCastEEEviT_T0_T2_T3_T4_T5_ --------------------------
	.section	.nv.info._ZN2at6native27unrolled_elementwise_kernelINS0_13BinaryFunctorIhhhZZZNS0_21heaviside_kernel_cudaERNS_18TensorIteratorBaseEENKUlvE_clEvENKUlvE_clEvEUlhhE_EESt5arrayIPcLm3EELi4E23TrivialOffsetCalculatorILi2EjESC_ILi1EjENS0_6memory15LoadWithoutCastENSF_16StoreWithoutCastEEEviT_T0_T2_T3_T4_T5_,"",@"SHT_CUDA_INFO"
	.sectionflags	@""
	.align	4


	//----- nvinfo : EIATTR_CUDA_API_VERSION
	.align		4
        /*0000*/ 	.byte	0x04, 0x37
        /*0002*/ 	.short	(.L_5769 - .L_5768)
.L_5768:
        /*0004*/ 	.word	0x00000082


	//----- nvinfo : EIATTR_KPARAM_INFO
	.align		4
.L_5769:
        /*0008*/ 	.byte	0x04, 0x17
        /*000a*/ 	.short	(.L_5771 - .L_5770)
.L_5770:
        /*000c*/ 	.word	0x00000000
        /*0010*/ 	.short	0x0006
        /*0012*/ 	.short	0x0023
        /*0014*/ 	.byte	0x00, 0xf0, 0x05, 0x00


	//----- nvinfo : EIATTR_KPARAM_INFO
	.align		4
.L_5771:
        /*0018*/ 	.byte	0x04, 0x17
        /*001a*/ 	.short	(.L_5773 - .L_5772)
.L_5772:
        /*001c*/ 	.word	0x00000000
        /*0020*/ 	.short	0x0005
        /*0022*/ 	.short	0x0022
        /*0024*/ 	.byte	0x00, 0xf0, 0x05, 0x00


	//----- nvinfo : EIATTR_KPARAM_INFO
	.align		4
.L_5773:
        /*0028*/ 	.byte	0x04, 0x17
        /*002a*/ 	.short	(.L_5775 - .L_5774)
.L_5774:
        /*002c*/ 	.word	0x00000000
        /*0030*/ 	.short	0x0004
        /*0032*/ 	.short	0x0021
        /*0034*/ 	.byte	0x00, 0xf0, 0x05, 0x00


	//----- nvinfo : EIATTR_KPARAM_INFO
	.align		4
.L_5775:
        /*0038*/ 	.byte	0x04, 0x17
        /*003a*/ 	.short	(.L_5777 - .L_5776)
.L_5776:
        /*003c*/ 	.word	0x00000000
        /*0040*/ 	.short	0x0003
        /*0042*/ 	.short	0x0020
        /*0044*/ 	.byte	0x00, 0xf0, 0x05, 0x00


	//----- nvinfo : EIATTR_KPARAM_INFO
	.align		4
.L_5777:
        /*0048*/ 	.byte	0x04, 0x17
        /*004a*/ 	.short	(.L_5779 - .L_5778)
.L_5778:
        /*004c*/ 	.word	0x00000000
        /*0050*/ 	.short	0x0002
        /*0052*/ 	.short	0x0008
        /*0054*/ 	.byte	0x00, 0xf0, 0x61, 0x00


	//----- nvinfo : EIATTR_KPARAM_INFO
	.align		4
.L_5779:
        /*0058*/ 	.byte	0x04, 0x17
        /*005a*/ 	.short	(.L_5781 - .L_5780)
.L_5780:
        /*005c*/ 	.word	0x00000000
        /*0060*/ 	.short	0x0001
        /*0062*/ 	.short	0x0004
        /*0064*/ 	.byte	0x00, 0xf0, 0x05, 0x00


	//----- nvinfo : EIATTR_KPARAM_INFO
	.align		4
.L_5781:
        /*0068*/ 	.byte	0x04, 0x17
        /*006a*/ 	.short	(.L_5783 - .L_5782)
.L_5782:
        /*006c*/ 	.word	0x00000000
        /*0070*/ 	.short	0x0000
        /*0072*/ 	.short	0x0000
        /*0074*/ 	.byte	0x00, 0xf0, 0x11, 0x00


	//----- nvinfo : EIATTR_SPARSE_MMA_MASK
	.align		4
.L_5783:
        /*0078*/ 	.byte	0x03, 0x50
        /*007a*/ 	.short	0x0000


	//----- nvinfo : EIATTR_MAXREG_COUNT
	.align		4
        /*007c*/ 	.byte	0x03, 0x1b
        /*007e*/ 	.short	0x00ff


	//----- nvinfo : EIATTR_MERCURY_ISA_VERSION
	.align		4
        /*0080*/ 	.byte	0x03, 0x5f
        /*0082*/ 	.short	0x0101


	//----- nvinfo : EIATTR_VRC_CTA_INIT_COUNT
	.align		4
        /*0084*/ 	.byte	0x02, 0x4a
	.zero		1
	.zero		1


	//----- nvinfo : EIATTR_EXIT_INSTR_OFFSETS
	.align		4
        /*0088*/ 	.byte	0x04, 0x1c
        /*008a*/ 	.short	(.L_5785 - .L_5784)


	//   ....[0]....
.L_5784:
        /*008c*/ 	.word	0x00000600


	//   ....[1]....
        /*0090*/ 	.word	0x00000660


	//----- nvinfo : EIATTR_MAX_THREADS
	.align		4
.L_5785:
        /*0094*/ 	.byte	0x04, 0x05
        /*0096*/ 	.short	(.L_5787 - .L_5786)
.L_5786:
        /*0098*/ 	.word	0x00000080
        /*009c*/ 	.word	0x00000001
        /*00a0*/ 	.word	0x00000001


	//----- nvinfo : EIATTR_CRS_STACK_SIZE
	.align		4
.L_5787:
        /*00a4*/ 	.byte	0x04, 0x1e
        /*00a6*/ 	.short	(.L_5789 - .L_5788)
.L_5788:
        /*00a8*/ 	.word	0x00000000


	//----- nvinfo : EIATTR_CBANK_PARAM_SIZE
	.align		4
.L_5789:
        /*00ac*/ 	.byte	0x03, 0x19
        /*00ae*/ 	.short	0x0024


	//----- nvinfo : EIATTR_PARAM_CBANK
	.align		4
        /*00b0*/ 	.byte	0x04, 0x0a
        /*00b2*/ 	.short	(.L_5791 - .L_5790)
	.align		4
.L_5790:
        /*00b4*/ 	.word	index@(.nv.constant0._ZN2at6native27unrolled_elementwise_kernelINS0_13BinaryFunctorIhhhZZZNS0_21heaviside_kernel_cudaERNS_18TensorIteratorBaseEENKUlvE_clEvENKUlvE_clEvEUlhhE_EESt5arrayIPcLm3EELi4E23TrivialOffsetCalculatorILi2EjESC_ILi1EjENS0_6memory15LoadWithoutCastENSF_16StoreWithoutCastEEEviT_T0_T2_T3_T4_T5_)
        /*00b8*/ 	.short	0x0380
        /*00ba*/ 	.short	0x0024


	//----- nvinfo : EIATTR_SW_WAR
	.align		4
.L_5791:
        /*00bc*/ 	.byte	0x04, 0x36
        /*00be*/ 	.short	(.L_5793 - .L_5792)
.L_5792:
        /*00c0*/ 	.word	0x00000008
.L_5793:


//--------------------- .nv.info._ZN2at6native29vectorized_elementwise_kernelILi2ENS0_13BinaryFunctorIhhhZZZNS0_21heaviside_kernel_cudaERNS_18TensorIteratorBaseEENKUlvE_clEvENKUlvE_clEvEUlhhE_EESt5arrayIPcLm3EEEEviT0_T1_ --------------------------
	.section	.nv.info._ZN2at6native29vectorized_elementwise_kernelILi2ENS0_13BinaryFunctorIhhhZZZNS0_21heaviside_kernel_cudaERNS_18TensorIteratorBaseEENKUlvE_clEvENKUlvE_clEvEUlhhE_EESt5arrayIPcLm3EEEEviT0_T1_,"",@"SHT_CUDA_INFO"
	.sectionflags	@""
	.align	4


	//----- nvinfo : EIATTR_CUDA_API_VERSION
	.align		4
        /*0000*/ 	.byte	0x04, 0x37
        /*0002*/ 	.short	(.L_5795 - .L_5794)
.L_5794:
        /*0004*/ 	.word	0x00000082


	//----- nvinfo : EIATTR_KPARAM_INFO
	.align		4
.L_5795:
        /*0008*/ 	.byte	0x04, 0x17
        /*000a*/ 	.short	(.L_5797 - .L_5796)
.L_5796:
        /*000c*/ 	.word	0x00000000
        /*0010*/ 	.short	0x0002
        /*0012*/ 	.short	0x0008
        /*0014*/ 	.byte	0x00, 0xf0, 0x61, 0x00


	//----- nvinfo : EIATTR_KPARAM_INFO
	.align		4
.L_5797:
        /*0018*/ 	.byte	0x04, 0x17
        /*001a*/ 	.short	(.L_5799 - .L_5798)
.L_5798:
        /*001c*/ 	.word	0x00000000
        /*0020*/ 	.short	0x0001
        /*0022*/ 	.short	0x0004
        /*0024*/ 	.byte	0x00, 0xf0, 0x05, 0x00


	//----- nvinfo : EIATTR_KPARAM_INFO
	.align		4
.L_5799:
        /*0028*/ 	.byte	0x04, 0x17
        /*002a*/ 	.short	(.L_5801 - .L_5800)
.L_5800:
        /*002c*/ 	.word	0x00000000
        /*0030*/ 	.short	0x0000
        /*0032*/ 	.short	0x0000
        /*0034*/ 	.byte	0x00, 0xf0, 0x11, 0x00


	//----- nvinfo : EIATTR_SPARSE_MMA_MASK
	.align		4
.L_5801:
        /*0038*/ 	.byte	0x03, 0x50
        /*003a*/ 	.short	0x0000


	//----- nvinfo : EIATTR_MAXREG_COUNT
	.align		4
        /*003c*/ 	.byte	0x03, 0x1b
        /*003e*/ 	.short	0x00ff


	//----- nvinfo : EIATTR_MERCURY_ISA_VERSION
	.align		4
        /*0040*/ 	.byte	0x03, 0x5f
        /*0042*/ 	.short	0x0101


	//----- nvinfo : EIATTR_VRC_CTA_INIT_COUNT
	.align		4
        /*0044*/ 	.byte	0x02, 0x4a
	.zero		1
	.zero		1


	//----- nvinfo : EIATTR_EXIT_INSTR_OFFSETS
	.align		4
        /*0048*/ 	.byte	0x04, 0x1c
        /*004a*/ 	.short	(.L_5803 - .L_5802)


	//   ....[0]....
.L_5802:
        /*004c*/ 	.word	0x00000bf0


	//   ....[1]....
        /*0050*/ 	.word	0x00000c50


	//   ....[2]....
        /*0054*/ 	.word	0x00001100


	//----- nvinfo : EIATTR_MAX_THREADS
	.align		4
.L_5803:
        /*0058*/ 	.byte	0x04, 0x05
        /*005a*/ 	.short	(.L_5805 - .L_5804)
.L_5804:
        /*005c*/ 	.word	0x00000080
        /*0060*/ 	.word	0x00000001
        /*0064*/ 	.word	0x00000001


	//----- nvinfo : EIATTR_CRS_STACK_SIZE
	.align		4
.L_5805:
        /*0068*/ 	.byte	0x04, 0x1e
        /*006a*/ 	.short	(.L_5807 - .L_5806)
.L_5806:
        /*006c*/ 	.word	0x00000000


	//----- nvinfo : EIATTR_CBANK_PARAM_SIZE
	.align		4
.L_5807:
        /*0070*/ 	.byte	0x03, 0x19
        /*0072*/ 	.short	0x0020


	//----- nvinfo : EIATTR_PARAM_CBANK
	.align		4
        /*0074*/ 	.byte	0x04, 0x0a
        /*0076*/ 	.short	(.L_5809 - .L_5808)
	.align		4
.L_5808:
        /*0078*/ 	.word	index@(.nv.constant0._ZN2at6native29vectorized_elementwise_kernelILi2ENS0_13BinaryFunctorIhhhZZZNS0_21heaviside_kernel_cudaERNS_18TensorIteratorBaseEENKUlvE_clEvENKUlvE_clEvEUlhhE_EESt5arrayIPcLm3EEEEviT0_T1_)
        /*007c*/ 	.short	0x0380
        /*007e*/ 	.short	0x0020


	//----- nvinfo : EIATTR_SW_WAR
	.align		4
.L_5809:
        /*0080*/ 	.byte	0x04, 0x36
        /*0082*/ 	.short	(.L_5811 - .L_5810)
.L_5810:
        /*0084*/ 	.word	0x00000008
.L_5811:


//--------------------- .nv.info._ZN2at6native29vectorized_elementwise_kernelILi4ENS0_13BinaryFunctorIhhhZZZNS0_21heaviside_kernel_cudaERNS_18TensorIteratorBaseEENKUlvE_clEvENKUlvE_clEvEUlhhE_EESt5arrayIPcLm3EEEEviT0_T1_ --------------------------
	.section	.nv.info._ZN2at6native29vectorized_elementwise_kernelILi4ENS0_13BinaryFunctorIhhhZZZNS0_21heaviside_kernel_cudaERNS_18TensorIteratorBaseEENKUlvE_clEvENKUlvE_clEvEUlhhE_EESt5arrayIPcLm3EEEEviT0_T1_,"",@"SHT_CUDA_INFO"
	.sectionflags	@""
	.align	4


	//----- nvinfo : EIATTR_CUDA_API_VERSION
	.align		4
        /*0000*/ 	.byte	0x04, 0x37
        /*0002*/ 	.short	(.L_5813 - .L_5812)
.L_5812:
        /*0004*/ 	.word	0x00000082


	//----- nvinfo : EIATTR_KPARAM_INFO
	.align		4
.L_5813:
        /*0008*/ 	.byte	0x04, 0x17
        /*000a*/ 	.short	(.L_5815 - .L_5814)
.L_5814:
        /*000c*/ 	.word	0x00000000
        /*0010*/ 	.short	0x0002
        /*0012*/ 	.short	0x0008
        /*0014*/ 	.byte	0x00, 0xf0, 0x61, 0x00


	//----- nvinfo : EIATTR_KPARAM_INFO
	.align		4
.L_5815:
        /*0018*/ 	.byte	0x04, 0x17
        /*001a*/ 	.short	(.L_5817 - .L_5816)
.L_5816:
        /*001c*/ 	.word	0x00000000
        /*0020*/ 	.short	0x0001
        /*0022*/ 	.short	0x0004
        /*0024*/ 	.byte	0x00, 0xf0, 0x05, 0x00


	//----- nvinfo : EIATTR_KPARAM_INFO
	.align		4
.L_5817:
        /*0028*/ 	.byte	0x04, 0x17
        /*002a*/ 	.short	(.L_5819 - .L_5818)
.L_5818:
        /*002c*/ 	.word	0x00000000
        /*0030*/ 	.short	0x0000
        /*0032*/ 	.short	0x0000
        /*0034*/ 	.byte	0x00, 0xf0, 0x11, 0x00


	//----- nvinfo : EIATTR_SPARSE_MMA_MASK
	.align		4
.L_5819:
        /*0038*/ 	.byte	0x03, 0x50
        /*003a*/ 	.short	0x0000


	//----- nvinfo : EIATTR_MAXREG_COUNT
	.align		4
        /*003c*/ 	.byte	0x03, 0x1b
        /*003e*/ 	.short	0x00ff


	//----- nvinfo : EIATTR_MERCURY_ISA_VERSION
	.align		4
        /*0040*/ 	.byte	0x03, 0x5f
        /*0042*/ 	.short	0x0101


	//----- nvinfo : EIATTR_VRC_CTA_INIT_COUNT
	.align		4
        /*0044*/ 	.byte	0x02, 0x4a
	.zero		1
	.zero		1


	//----- nvinfo : EIATTR_EXIT_INSTR_OFFSETS
	.align		4
        /*0048*/ 	.byte	0x04, 0x1c
        /*004a*/ 	.short	(.L_5821 - .L_5820)


	//   ....[0]....
.L_5820:
        /*004c*/ 	.word	0x00000bf0


	//   ....[1]....
        /*0050*/ 	.word	0x00000c50


	//   ....[2]....
        /*0054*/ 	.word	0x00001140


	//----- nvinfo : EIATTR_MAX_THREADS
	.align		4
.L_5821:
        /*0058*/ 	.byte	0x04, 0x05
        /*005a*/ 	.short	(.L_5823 - .L_5822)
.L_5822:
        /*005c*/ 	.word	0x00000080
        /*0060*/ 	.word	0x00000001
        /*0064*/ 	.word	0x00000001


	//----- nvinfo : EIATTR_CRS_STACK_SIZE
	.align		4
.L_5823:
        /*0068*/ 	.byte	0x04, 0x1e
        /*006a*/ 	.short	(.L_5825 - .L_5824)
.L_5824:
        /*006c*/ 	.word	0x00000000


	//----- nvinfo : EIATTR_CBANK_PARAM_SIZE
	.align		4
.L_5825:
        /*0070*/ 	.byte	0x03, 0x19
        /*0072*/ 	.short	0x0020


	//----- nvinfo : EIATTR_PARAM_CBANK
	.align		4
        /*0074*/ 	.byte	0x04, 0x0a
        /*0076*/ 	.short	(.L_5827 - .L_5826)
	.align		4
.L_5826:
        /*0078*/ 	.word	index@(.nv.constant0._ZN2at6native29vectorized_elementwise_kernelILi4ENS0_13BinaryFunctorIhhhZZZNS0_21heaviside_kernel_cudaERNS_18TensorIteratorBaseEENKUlvE_clEvENKUlvE_clEvEUlhhE_EESt5arrayIPcLm3EEEEviT0_T1_)
        /*007c*/ 	.short	0x0380
        /*007e*/ 	.short	0x0020


	//----- nvinfo : EIATTR_SW_WAR
	.align		4
.L_5827:
        /*0080*/ 	.byte	0x04, 0x36
        /*0082*/ 	.short	(.L_5829 - .L_5828)
.L_5828:
        /*0084*/ 	.word	0x00000008
.L_5829:


//--------------------- .nv.info._ZN2at6native29vectorized_elementwise_kernelILi8ENS0_13BinaryFunctorIhhhZZZNS0_21heaviside_kernel_cudaERNS_18TensorIteratorBaseEENKUlvE_clEvENKUlvE_clEvEUlhhE_EESt5arrayIPcLm3EEEEviT0_T1_ --------------------------
	.section	.nv.info._ZN2at6native29vectorized_elementwise_kernelILi8ENS0_13BinaryFunctorIhhhZZZNS0_21heaviside_kernel_cudaERNS_18TensorIteratorBaseEENKUlvE_clEvENKUlvE_clEvEUlhhE_EESt5arrayIPcLm3EEEEviT0_T1_,"",@"SHT_CUDA_INFO"
	.sectionflags	@""
	.align	4


	//----- nvinfo : EIATTR_CUDA_API_VERSION
	.align		4
        /*0000*/ 	.byte	0x04, 0x37
        /*0002*/ 	.short	(.L_5831 - .L_5830)
.L_5830:
        /*0004*/ 	.word	0x00000082


	//----- nvinfo : EIATTR_KPARAM_INFO
	.align		4
.L_5831:
        /*0008*/ 	.byte	0x04, 0x17
        /*000a*/ 	.short	(.L_5833 - .L_5832)
.L_5832:
        /*000c*/ 	.word	0x00000000
        /*0010*/ 	.short	0x0002
        /*0012*/ 	.short	0x0008
        /*0014*/ 	.byte	0x00, 0xf0, 0x61, 0x00


	//----- nvinfo : EIATTR_KPARAM_INFO
	.align		4
.L_5833:
        /*0018*/ 	.byte	0x04, 0x17
        /*001a*/ 	.short	(.L_5835 - .L_5834)
.L_5834:
        /*001c*/ 	.word	0x00000000
        /*0020*/ 	.short	0x0001
        /*0022*/ 	.short	0x0004
        /*0024*/ 	.byte	0x00, 0xf0, 0x05, 0x00


	//----- nvinfo : EIATTR_KPARAM_INFO
	.align		4
.L_5835:
        /*0028*/ 	.byte	0x04, 0x17
        /*002a*/ 	.short	(.L_5837 - .L_5836)
.L_5836:
        /*002c*/ 	.word	0x00000000
        /*0030*/ 	.short	0x0000
        /*0032*/ 	.short	0x0000
        /*0034*/ 	.byte	0x00, 0xf0, 0x11, 0x00


	//----- nvinfo : EIATTR_SPARSE_MMA_MASK
	.align		4
.L_5837:
        /*0038*/ 	.byte	0x03, 0x50
        /*003a*/ 	.short	0x0000


	//----- nvinfo : EIATTR_MAXREG_COUNT
	.align		4
        /*003c*/ 	.byte	0x03, 0x1b
        /*003e*/ 	.short	0x00ff


	//----- nvinfo : EIATTR_MERCURY_ISA_VERSION
	.align		4
        /*0040*/ 	.byte	0x03, 0x5f
        /*0042*/ 	.short	0x0101


	//----- nvinfo : EIATTR_VRC_CTA_INIT_COUNT
	.align		4
        /*0044*/ 	.byte	0x02, 0x4a
	.zero		1
	.zero		1


	//----- nvinfo : EIATTR_EXIT_INSTR_OFFSETS
	.align		4
        /*0048*/ 	.byte	0x04, 0x1c
        /*004a*/ 	.short	(.L_5839 - .L_5838)


	//   ....[0]....
.L_5838:
        /*004c*/ 	.word	0x00000010


	//----- nvinfo : EIATTR_MAX_THREADS
	.align		4
.L_5839:
        /*0050*/ 	.byte	0x04, 0x05
        /*0052*/ 	.short	(.L_5841 - .L_5840)
.L_5840:
        /*0054*/ 	.word	0x00000080
        /*0058*/ 	.word	0x00000001
        /*005c*/ 	.word	0x00000001


	//----- nvinfo : EIATTR_CBANK_PARAM_SIZE
	.align		4
.L_5841:
        /*0060*/ 	.byte	0x03, 0x19
        /*0062*/ 	.short	0x0020


	//----- nvinfo : EIATTR_PARAM_CBANK
	.align		4
        /*0064*/ 	.byte	0x04, 0x0a
        /*0066*/ 	.short	(.L_5843 - .L_5842)
	.align		4
.L_5842:
        /*0068*/ 	.word	index@(.nv.constant0._ZN2at6native29vectorized_elementwise_kernelILi8ENS0_13BinaryFunctorIhhhZZZNS0_21heaviside_kernel_cudaERNS_18TensorIteratorBaseEENKUlvE_clEvENKUlvE_clEvEUlhhE_EESt5arrayIPcLm3EEEEviT0_T1_)
        /*006c*/ 	.short	0x0380
        /*006e*/ 	.short	0x0020


	//----- nvinfo : EIATTR_SW_WAR
	.align		4
.L_5843:
        /*0070*/ 	.byte	0x04, 0x36
        /*0072*/ 	.short	(.L_5845 - .L_5844)
.L_5844:
        /*0074*/ 	.word	0x00000008
.L_5845:


//--------------------- .nv.info._ZN2at6native18elementwise_kernelILi128ELi4EZNS0_15gpu_kernel_implINS0_13BUnaryFunctorIhhhZZZNS0_21heaviside_kernel_cudaERNS_18TensorIteratorBaseEENKUlvE_clEvENKUlvE_clEvEUlhhE_EEEEvS5_RKT_EUliE_EEviT1_ --------------------------
	.section	.nv.info._ZN2at6native18elementwise_kernelILi128ELi4EZNS0_15gpu_kernel_implINS0_13BUnaryFunctorIhhhZZZNS0_21heaviside_kernel_cudaERNS_18TensorIteratorBaseEENKUlvE_clEvENKUlvE_clEvEUlhhE_EEEEvS5_RKT_EUliE_EEviT1_,"",@"SHT_CUDA_INFO"
	.sectionflags	@""
	.align	4


	//----- nvinfo : EIATTR_CUDA_API_VERSION
	.align		4
        /*0000*/ 	.byte	0x04, 0x37
        /*0002*/ 	.short	(.L_5847 - .L_5846)
.L_5846:
        /*0004*/ 	.word	0x00000082


	//----- nvinfo : EIATTR_KPARAM_INFO
	.align		4
.L_5847:
        /*0008*/ 	.byte	0x04, 0x17
        /*000a*/ 	.short	(.L_5849 - .L_5848)
.L_5848:
        /*000c*/ 	.word	0x00000000
        /*0010*/ 	.short	0x0001
        /*0012*/ 	.short	0x0008
        /*0014*/ 	.byte	0x00, 0xf0, 0x61, 0x08


	//----- nvinfo : EIATTR_KPARAM_INFO
	.align		4
.L_5849:
        /*0018*/ 	.byte	0x04, 0x17
        /*001a*/ 	.short	(.L_5851 - .L_5850)
.L_5850:
        /*001c*/ 	.word	0x00000000
        /*0020*/ 	.short	0x0000
        /*0022*/ 	.short	0x0000
        /*0024*/ 	.byte	0x00, 0xf0, 0x11, 0x00


	//----- nvinfo : EIATTR_SPARSE_MMA_MASK
	.align		4
.L_5851:
        /*0028*/ 	.byte	0x03, 0x50
        /*002a*/ 	.short	0x0000


	//----- nvinfo : EIATTR_MAXREG_COUNT
	.align		4
        /*002c*/ 	.byte	0x03, 0x1b
        /*002e*/ 	.short	0x0080


	//----- nvinfo : EIATTR_EXTERNS
	.align		4
        /*0030*/ 	.byte	0x04, 0x0f
        /*0032*/ 	.short	(.L_5853 - .L_5852)


	//   ....[0]....
	.align		4
.L_5852:
        /*0034*/ 	.word	index@(__assertfail)


	//----- nvinfo : EIATTR_MERCURY_ISA_VERSION
	.align		4
.L_5853:
        /*0038*/ 	.byte	0x03, 0x5f
        /*003a*/ 	.short	0x0101


	//----- nvinfo : EIATTR_VRC_CTA_INIT_COUNT
	.align		4
        /*003c*/ 	.byte	0x02, 0x4a
	.zero		1
	.zero		1


	//----- nvinfo : EIATTR_SYSCALL_OFFSETS
	.align		4
        /*0040*/ 	.byte	0x04, 0x46
        /*0042*/ 	.short	(.L_5855 - .L_5854)


	//   ....[0]....
.L_5854:
        /*0044*/ 	.word	0x00002180


	//   ....[1]....
        /*0048*/ 	.word	0x00002fc0


	//   ....[2]....
        /*004c*/ 	.word	0x000052e0


	//   ....[3]....
        /*0050*/ 	.word	0x00005f70


	//   ....[4]....
        /*0054*/ 	.word	0x00008370


	//   ....[5]....
        /*0058*/ 	.word	0x00009000


	//   ....[6]....
        /*005c*/ 	.word	0x0000b410


	//   ....[7]....
        /*0060*/ 	.word	0x0000c040


	//----- nvinfo : EIATTR_EXIT_INSTR_OFFSETS
	.align		4
.L_5855:
        /*0064*/ 	.byte	0x04, 0x1c
        /*0066*/ 	.short	(.L_5857 - .L_5856)


	//   ....[0]....
.L_5856:
        /*0068*/ 	.word	0x000092c0


	//   ....[1]....
        /*006c*/ 	.word	0x0000b550


	//   ....[2]....
        /*0070*/ 	.word	0x0000b570


	//   ....[3]....
        /*0074*/ 	.word	0x0000b610


	//   ....[4]....
        /*0078*/ 	.word	0x0000b640


	//   ....[5]....
        /*007c*/ 	.word	0x0000b670


	//   ....[6]....
        /*0080*/ 	.word	0x0000b710


	//   ....[7]....
        /*0084*/ 	.word	0x0000b760


	//   ....[8]....
        /*0088*/ 	.word	0x0000b810


	//   ....[9]....
        /*008c*/ 	.word	0x0000b870


	//   ....[10]....
        /*0090*/ 	.word	0x0000b8b0


	//   ....[11]....
        /*0094*/ 	.word	0x0000b980


	//   ....[12]....
        /*0098*/ 	.word	0x0000bad0


	//   ....[13]....
        /*009c*/ 	.word	0x0000bc20


	//   ....[14]....
        /*00a0*/ 	.word	0x0000bd80


	//   ....[15]....
        /*00a4*/ 	.word	0x0000bdc0


	//   ....[16]....
        /*00a8*/ 	.word	0x0000bdf0


	//   ....[17]....
        /*00ac*/ 	.word	0x0000be90


	//   ....[18]....
        /*00b0*/ 	.word	0x0000bee0


	//   ....[19]....
        /*00b4*/ 	.word	0x0000c050


	//   ....[20]....
        /*00b8*/ 	.word	0x0000c140


	//   ....[21]....
        /*00bc*/ 	.word	0x0000c1f0


	//   ....[22]....
        /*00c0*/ 	.word	0x0000c220


	//   ....[23]....
        /*00c4*/ 	.word	0x0000c270


	//   ....[24]....
        /*00c8*/ 	.word	0x0000c2c0


	//----- nvinfo : EIATTR_MAX_THREADS
	.align		4
.L_5857:
        /*00cc*/ 	.byte	0x04, 0x05
        /*00ce*/ 	.short	(.L_5859 - .L_5858)
.L_5858:
        /*00d0*/ 	.word	0x00000080
        /*00d4*/ 	.word	0x00000001
        /*00d8*/ 	.word	0x00000001


	//----- nvinfo : EIATTR_CRS_STACK_SIZE
	.align		4
.L_5859:
        /*00dc*/ 	.byte	0x04, 0x1e
        /*00de*/ 	.short	(.L_5861 - .L_5860)
.L_5860:
        /*00e0*/ 	.word	0x00000000


	//----- nvinfo : EIATTR_CBANK_PARAM_SIZE
	.align		4
.L_5861:
        /*00e4*/ 	.byte	0x03, 0x19
        /*00e6*/ 	.short	0x0220


	//----- nvinfo : EIATTR_PARAM_CBANK
	.align		4
        /*00e8*/ 	.byte	0x04, 0x0a
        /*00ea*/ 	.short	(.L_5863 - .L_5862)
	.align		4
.L_5862:
        /*00ec*/ 	.word	index@(.nv.constant0._ZN2at6native18elementwise_kernelILi128ELi4EZNS0_15gpu_kernel_implINS0_13BUnaryFunctorIhhhZZZNS0_21heaviside_kernel_cudaERNS_18TensorIteratorBaseEENKUlvE_clEvENKUlvE_clEvEUlhhE_EEEEvS5_RKT_EUliE_EEviT1_)
        /*00f0*/ 	.short	0x0380
        /*00f2*/ 	.short	0x0220


	//----- nvinfo : EIATTR_SW_WAR
	.align		4
.L_5863:
        /*00f4*/ 	.byte	0x04, 0x36
        /*00f6*/ 	.short	(.L_5865 - .L_5864)
.L_5864:
        /*00f8*/ 	.word	0x00000008
.L_5865:


//--------------------- .nv.info._ZN2at6native27unrolled_elementwise_kernelINS0_13BUnaryFunctorIhhhZZZNS0_21heaviside_kernel_cudaERNS_18TensorIteratorBaseEENKUlvE_clEvENKUlvE_clEvEUlhhE_EESt5arrayIPcLm2EELi4E23TrivialOffsetCalculatorILi1EjESD_NS0_6memory12LoadWithCastILi1EEENSE_13StoreWithCastILi1EEEEEviT_T0_T2_T3_T4_T5_ --------------------------
	.section	.nv.info._ZN2at6native27unrolled_elementwise_kernelINS0_13BUnaryFunctorIhhhZZZNS0_21heaviside_kernel_cudaERNS_18TensorIteratorBaseEENKUlvE_clEvENKUlvE_clEvEUlhhE_EESt5arrayIPcLm2EELi4E23TrivialOffsetCalculatorILi1EjESD_NS0_6memory12LoadWithCastILi1EEENSE_13StoreWithCastILi1EEEEEviT_T0_T2_T3_T4_T5_,"",@"SHT_CUDA_INFO"
	.sectionflags	@""
	.align	4


	//----- nvinfo : EIATTR_CUDA_API_VERSION
	.align		4
        /*0000*/ 	.byte	0x04, 0x37
        /*0002*/ 	.short	(.L_5867 - .L_5866)
.L_5866:
        /*0004*/ 	.word	0x00000082


	//----- nvinfo : EIATTR_KPARAM_INFO
	.align		4
.L_5867:
        /*0008*/ 	.byte	0x04, 0x17
        /*000a*/ 	.short	(.L_5869 - .L_5868)
.L_5868:
        /*000c*/ 	.word	0x00000000
        /*0010*/ 	.short	0x0006
        /*0012*/ 	.short	0x0024
        /*0014*/ 	.byte	0x00, 0xf0, 0x21, 0x00


	//----- nvinfo : EIATTR_KPARAM_INFO
	.align		4
.L_5869:
        /*0018*/ 	.byte	0x04, 0x17
        /*001a*/ 	.short	(.L_5871 - .L_5870)
.L_5870:
        /*001c*/ 	.word	0x00000000
        /*0020*/ 	.short	0x0005
        /*0022*/ 	.short	0x001c
        /*0024*/ 	.byte	0x00, 0xf0, 0x21, 0x00


	//----- nvinfo : EIATTR_KPARAM_INFO
	.align		4
.L_5871:
        /*0028*/ 	.byte	0x04, 0x17
        /*002a*/ 	.short	(.L_5873 - .L_5872)
.L_5872:
        /*002c*/ 	.word	0x00000000
        /*0030*/ 	.short	0x0004
        /*0032*/ 	.short	0x0019
        /*0034*/ 	.byte	0x00, 0xf0, 0x05, 0x00


	//----- nvinfo : EIATTR_KPARAM_INFO
	.align		4
.L_5873:
        /*0038*/ 	.byte	0x04, 0x17
        /*003a*/ 	.short	(.L_5875 - .L_5874)
.L_5874:
        /*003c*/ 	.word	0x00000000
        /*0040*/ 	.short	0x0003
        /*0042*/ 	.short	0x0018
        /*0044*/ 	.byte	0x00, 0xf0, 0x05, 0x00


	//----- nvinfo : EIATTR_KPARAM_INFO
	.align		4
.L_5875:
        /*0048*/ 	.byte	0x04, 0x17
        /*004a*/ 	.short	(.L_5877 - .L_5876)
.L_5876:
        /*004c*/ 	.word	0x00000000
        /*0050*/ 	.short	0x0002
        /*0052*/ 	.short	0x0008
        /*0054*/ 	.byte	0x00, 0xf0, 0x41, 0x00


	//----- nvinfo : EIATTR_KPARAM_INFO
	.align		4
.L_5877:
        /*0058*/ 	.byte	0x04, 0x17
        /*005a*/ 	.short	(.L_5879 - .L_5878)
.L_5878:
        /*005c*/ 	.word	0x00000000
        /*0060*/ 	.short	0x0001
        /*0062*/ 	.short	0x0004
        /*0064*/ 	.byte	0x00, 0xf0, 0x09, 0x00


	//----- nvinfo : EIATTR_KPARAM_INFO
	.align		4
.L_5879:
        /*0068*/ 	.byte	0x04, 0x17
        /*006a*/ 	.short	(.L_5881 - .L_5880)
.L_5880:
        /*006c*/ 	.word	0x00000000
        /*0070*/ 	.short	0x0000
        /*0072*/ 	.short	0x0000
        /*0074*/ 	.byte	0x00, 0xf0, 0x11, 0x00


	//----- nvinfo : EIATTR_SPARSE_MMA_MASK
	.align		4
.L_5881:
        /*0078*/ 	.byte	0x03, 0x50
        /*007a*/ 	.short	0x0000


	//----- nvinfo : EIATTR_MAXREG_COUNT
	.align		4
        /*007c*/ 	.byte	0x03, 0x1b
        /*007e*/ 	.short	0x00ff


	//----- nvinfo : EIATTR_EXTERNS
	.align		4
        /*0080*/ 	.byte	0x04, 0x0f
        /*0082*/ 	.short	(.L_5883 - .L_5882)


	//   ....[0]....
	.align		4
.L_5882:
        /*0084*/ 	.word	index@(__assertfail)


	//----- nvinfo : EIATTR_MERCURY_ISA_VERSION
	.align		4
.L_5883:
        /*0088*/ 	.byte	0x03, 0x5f
        /*008a*/ 	.short	0x0101


	//----- nvinfo : EIATTR_VRC_CTA_INIT_COUNT
	.align		4
        /*008c*/ 	.byte	0x02, 0x4a
	.zero		1
	.zero		1


	//----- nvinfo : EIATTR_SYSCALL_OFFSETS
	.align		4
        /*0090*/ 	.byte	0x04, 0x46
        /*0092*/ 	.short	(.L_5885 - .L_5884)


	//   ....[0]....
.L_5884:
        /*0094*/ 	.word	0x00000e70


	//   ....[1]....
        /*0098*/ 	.word	0x00001e60


	//   ....[2]....
        /*009c*/ 	.word	0x00002d90


	//   ....[3]....
        /*00a0*/ 	.word	0x00003ce0


	//   ....[4]....
        /*00a4*/ 	.word	0x00004b80


	//   ....[5]....
        /*00a8*/ 	.word	0x00005970


	//   ....[6]....
        /*00ac*/ 	.word	0x00006870


	//   ....[7]....
        /*00b0*/ 	.word	0x00007740


	//----- nvinfo : EIATTR_EXIT_INSTR_OFFSETS
	.align		4
.L_5885:
        /*00b4*/ 	.byte	0x04, 0x1c
        /*00b6*/ 	.short	(.L_5887 - .L_5886)


	//   ....[0]....
.L_5886:
        /*00b8*/ 	.word	0x00006b20


	//   ....[1]....
        /*00bc*/ 	.word	0x00006c50


	//   ....[2]....
        /*00c0*/ 	.word	0x00006c70


	//   ....[3]....
        /*00c4*/ 	.word	0x00006d10


	//   ....[4]....
        /*00c8*/ 	.word	0x00006d40


	//   ....[5]....
        /*00cc*/ 	.word	0x00006d70


	//   ....[6]....
        /*00d0*/ 	.word	0x00006e10


	//   ....[7]....
        /*00d4*/ 	.word	0x00006e60


	//   ....[8]....
        /*00d8*/ 	.word	0x00006f10


	//   ....[9]....
        /*00dc*/ 	.word	0x00006f70


	//   ....[10]....
        /*00e0*/ 	.word	0x00006fb0


	//   ....[11]....
        /*00e4*/ 	.word	0x00007080


	//   ....[12]....
        /*00e8*/ 	.word	0x000071d0


	//   ....[13]....
        /*00ec*/ 	.word	0x00007320


	//   ....[14]....
        /*00f0*/ 	.word	0x00007480


	//   ....[15]....
        /*00f4*/ 	.word	0x000074c0


	//   ....[16]....
        /*00f8*/ 	.word	0x000074f0


	//   ....[17]....
        /*00fc*/ 	.word	0x00007590


	//   ....[18]....
        /*0100*/ 	.word	0x000075e0


	//   ....[19]....
        /*0104*/ 	.word	0x00007750


	//   ....[20]....
        /*0108*/ 	.word	0x00007840


	//   ....[21]....
        /*010c*/ 	.word	0x000078f0


	//   ....[22]....
        /*0110*/ 	.word	0x00007920


	//   ....[23]....
        /*0114*/ 	.word	0x00007970


	//   ....[24]....
        /*0118*/ 	.word	0x000079c0


	//----- nvinfo : EIATTR_MAX_THREADS
	.align		4
.L_5887:
        /*011c*/ 	.byte	0x04, 0x05
        /*011e*/ 	.short	(.L_5889 - .L_5888)
.L_5888:
        /*0120*/ 	.word	0x00000080
        /*0124*/ 	.word	0x00000001
        /*0128*/ 	.word	0x00000001


	//----- nvinfo : EIATTR_CRS_STACK_SIZE
	.align		4
.L_5889:
        /*012c*/ 	.byte	0x04, 0x1e
        /*012e*/ 	.short	(.L_5891 - .L_5890)
.L_5890:
        /*0130*/ 	.word	0x00000000


	//----- nvinfo : EIATTR_CBANK_PARAM_SIZE
	.align		4
.L_5891:
        /*0134*/ 	.byte	0x03, 0x19
        /*0136*/ 	.short	0x002c


	//----- nvinfo : EIATTR_PARAM_CBANK
	.align		4
        /*0138*/ 	.byte	0x04, 0x0a
        /*013a*/ 	.short	(.L_5893 - .L_5892)
	.align		4
.L_5892:
        /*013c*/ 	.word	index@(.nv.constant0._ZN2at6native27unrolled_elementwise_kernelINS0_13BUnaryFunctorIhhhZZZNS0_21heaviside_kernel_cudaERNS_18TensorIteratorBaseEENKUlvE_clEvENKUlvE_clEvEUlhhE_EESt5arrayIPcLm2EELi4E23TrivialOffsetCalculatorILi1EjESD_NS0_6memory12LoadWithCastILi1EEENSE_13StoreWithCastILi1EEEEEviT_T0_T2_T3_T4_T5_)
        /*0140*/ 	.short	0x0380
        /*0142*/ 	.short	0x002c


	//----- nvinfo : EIATTR_SW_WAR
	.align		4
.L_5893:
        /*0144*/ 	.byte	0x04, 0x36
        /*0146*/ 	.short	(.L_5895 - .L_5894)
.L_5894:
        /*0148*/ 	.word	0x00000008
.L_5895:


//--------------------- .nv.info._ZN2at6native18elementwise_kernelILi128ELi4EZNS0_22gpu_kernel_impl_nocastINS0_13BUnaryFunctorIhhhZZZNS0_21heaviside_kernel_cudaERNS_18TensorIteratorBaseEENKUlvE_clEvENKUlvE_clEvEUlhhE_EEEEvS5_RKT_EUliE_EEviT1_ --------------------------
	.section	.nv.info._ZN2at6native18elementwise_kernelILi128ELi4EZNS0_22gpu_kernel_impl_nocastINS0_13BUnaryFunctorIhhhZZZNS0_21heaviside_kernel_cudaERNS_18TensorIteratorBaseEENKUlvE_clEvENKUlvE_clEvEUlhhE_EEEEvS5_RKT_EUliE_EEviT1_,"",@"SHT_CUDA_INFO"
	.sectionflags	@""
	.align	4


	//----- nvinfo : EIATTR_CUDA_API_VERSION
	.align		4
        /*0000*/ 	.byte	0x04, 0x37
        /*0002*/ 	.short	(.L_5897 - .L_5896)
.L_5896:
        /*0004*/ 	.word	0x00000082


	//----- nvinfo : EIATTR_KPARAM_INFO
	.align		4
.L_5897:
        /*0008*/ 	.byte	0x04, 0x17
        /*000a*/ 	.short	(.L_5899 - .L_5898)
.L_5898:
        /*000c*/ 	.word	0x00000000
        /*0010*/ 	.short	0x0001
        /*0012*/ 	.short	0x0008
        /*0014*/ 	.byte	0x00, 0xf0, 0x61, 0x08


	//----- nvinfo : EIATTR_KPARAM_INFO
	.align		4
.L_5899:
        /*0018*/ 	.byte	0x04, 0x17
        /*001a*/ 	.short	(.L_5901 - .L_5900)
.L_5900:
        /*001c*/ 	.word	0x00000000
        /*0020*/ 	.short	0x0000
        /*0022*/ 	.short	0x0000
        /*0024*/ 	.byte	0x00, 0xf0, 0x11, 0x00


	//----- nvinfo : EIATTR_SPARSE_MMA_MASK
	.align		4
.L_5901:
        /*0028*/ 	.byte	0x03, 0x50
        /*002a*/ 	.short	0x0000


	//----- nvinfo : EIATTR_MAXREG_COUNT
	.align		4
        /*002c*/ 	.byte	0x03, 0x1b
        /*002e*/ 	.short	0x0080


	//----- nvinfo : EIATTR_MERCURY_ISA_VERSION
	.align		4
        /*0030*/ 	.byte	0x03, 0x5f
        /*0032*/ 	.short	0x0101


	//----- nvinfo : EIATTR_VRC_CTA_INIT_COUNT
	.align		4
        /*0034*/ 	.byte	0x02, 0x4a
	.zero		1
	.zero		1


	//----- nvinfo : EIATTR_EXIT_INSTR_OFFSETS
	.align		4
        /*0038*/ 	.byte	0x04, 0x1c
        /*003a*/ 	.short	(.L_5903 - .L_5902)


	//   ....[0]....
.L_5902:
        /*003c*/ 	.word	0x00000350


	//   ....[1]....
        /*0040*/ 	.word	0x000003e0


	//   ....[2]....
        /*0044*/ 	.word	0x00003f30


	//   ....[3]....
        /*0048*/ 	.word	0x00005280


	//----- nvinfo : EIATTR_MAX_THREADS
	.align		4
.L_5903:
        /*004c*/ 	.byte	0x04, 0x05
        /*004e*/ 	.short	(.L_5905 - .L_5904)
.L_5904:
        /*0050*/ 	.word	0x00000080
        /*0054*/ 	.word	0x00000001
        /*0058*/ 	.word	0x00000001


	//----- nvinfo : EIATTR_CRS_STACK_SIZE
	.align		4
.L_5905:
        /*005c*/ 	.byte	0x04, 0x1e
        /*005e*/ 	.short	(.L_5907 - .L_5906)
.L_5906:
        /*0060*/ 	.word	0x00000000


	//----- nvinfo : EIATTR_CBANK_PARAM_SIZE
	.align		4
.L_5907:
        /*0064*/ 	.byte	0x03, 0x19
        /*0066*/ 	.short	0x0220


	//----- nvinfo : EIATTR_PARAM_CBANK
	.align		4
        /*0068*/ 	.byte	0x04, 0x0a
        /*006a*/ 	.short	(.L_5909 - .L_5908)
	.align		4
.L_5908:
        /*006c*/ 	.word	index@(.nv.constant0._ZN2at6native18elementwise_kernelILi128ELi4EZNS0_22gpu_kernel_impl_nocastINS0_13BUnaryFunctorIhhhZZZNS0_21heaviside_kernel_cudaERNS_18TensorIteratorBaseEENKUlvE_clEvENKUlvE_clEvEUlhhE_EEEEvS5_RKT_EUliE_EEviT1_)
        /*0070*/ 	.short	0x0380
        /*0072*/ 	.short	0x0220


	//----- nvinfo : EIATTR_SW_WAR
	.align		4
.L_5909:
        /*0074*/ 	.byte	0x04, 0x36
        /*0076*/ 	.short	(.L_5911 - .L_5910)
.L_5910:
        /*0078*/ 	.word	0x00000008
.L_5911:


//--------------------- .nv.info._ZN2at6native27unrolled_elementwise_kernelINS0_13BUnaryFunctorIhhhZZZNS0_21heaviside_kernel_cudaERNS_18TensorIteratorBaseEENKUlvE_clEvENKUlvE_clEvEUlhhE_EESt5arrayIPcLm2EELi4E23TrivialOffsetCalculatorILi1EjESD_NS0_6memory15LoadWithoutCastENSE_16StoreWithoutCastEEEviT_T0_T2_T3_T4_T5_ --------------------------
	.section	.nv.info._ZN2at6native27unrolled_elementwise_kernelINS0_13BUnaryFunctorIhhhZZZNS0_21heaviside_kernel_cudaERNS_18TensorIteratorBaseEENKUlvE_clEvENKUlvE_clEvEUlhhE_EESt5arrayIPcLm2EELi4E23TrivialOffsetCalculatorILi1EjESD_NS0_6memory15LoadWithoutCastENSE_16StoreWithoutCastEEEviT_T0_T2_T3_T4_T5_,"",@"SHT_CUDA_INFO"
	.sectionflags	@""
	.align	4


	//----- nvinfo : EIATTR_CUDA_API_VERSION
	.align		4
        /*0000*/ 	.byte	0x04, 0x37
        /*0002*/ 	.short	(.L_5913 - .L_5912)
.L_5912:
        /*0004*/ 	.word	0x00000082


	//----- nvinfo : EIATTR_KPARAM_INFO
	.align		4
.L_5913:
        /*0008*/ 	.byte	0x04, 0x17
        /*000a*/ 	.short	(.L_5915 - .L_5914)
.L_5914:
        /*000c*/ 	.word	0x00000000
        /*0010*/ 	.short	0x0006
        /*0012*/ 	.short	0x001b
        /*0014*/ 	.byte	0x00, 0xf0, 0x05, 0x00


	//----- nvinfo : EIATTR_KPARAM_INFO
	.align		4
.L_5915:
        /*0018*/ 	.byte	0x04, 0x17
        /*001a*/ 	.short	(.L_5917 - .L_5916)
.L_5916:
        /*001c*/ 	.word	0x00000000
        /*0020*/ 	.short	0x0005
        /*0022*/ 	.short	0x001a
        /*0024*/ 	.byte	0x00, 0xf0, 0x05, 0x00


	//----- nvinfo : EIATTR_KPARAM_INFO
	.align		4
.L_5917:
        /*0028*/ 	.byte	0x04, 0x17
        /*002a*/ 	.short	(.L_5919 - .L_5918)
.L_5918:
        /*002c*/ 	.word	0x00000000
        /*0030*/ 	.short	0x0004
        /*0032*/ 	.short	0x0019
        /*0034*/ 	.byte	0x00, 0xf0, 0x05, 0x00


	//----- nvinfo : EIATTR_KPARAM_INFO
	.align		4
.L_5919:
        /*0038*/ 	.byte	0x04, 0x17
        /*003a*/ 	.short	(.L_5921 - .L_5920)
.L_5920:
        /*003c*/ 	.word	0x00000000
        /*0040*/ 	.short	0x0003
        /*0042*/ 	.short	0x0018
        /*0044*/ 	.byte	0x00, 0xf0, 0x05, 0x00


	//----- nvinfo : EIATTR_KPARAM_INFO
	.align		4
.L_5921:
        /*0048*/ 	.byte	0x04, 0x17
        /*004a*/ 	.short	(.L_5923 - .L_5922)
.L_5922:
        /*004c*/ 	.word	0x00000000
        /*0050*/ 	.short	0x0002
        /*0052*/ 	.short	0x0008
        /*0054*/ 	.byte	0x00, 0xf0, 0x41, 0x00


	//----- nvinfo : EIATTR_KPARAM_INFO
	.align		4
.L_5923:
        /*0058*/ 	.byte	0x04, 0x17
        /*005a*/ 	.short	(.L_5925 - .L_5924)
.L_5924:
        /*005c*/ 	.word	0x00000000
        /*0060*/ 	.short	0x0001
        /*0062*/ 	.short	0x0004
        /*0064*/ 	.byte	0x00, 0xf0, 0x09, 0x00


	//----- nvinfo : EIATTR_KPARAM_INFO
	.align		4
.L_5925:
        /*0068*/ 	.byte	0x04, 0x17
        /*006a*/ 	.short	(.L_5927 - .L_5926)
.L_5926:
        /*006c*/ 	.word	0x00000000
        /*0070*/ 	.short	0x0000
        /*0072*/ 	.short	0x0000
        /*0074*/ 	.byte	0x00, 0xf0, 0x11, 0x00


	//----- nvinfo : EIATTR_SPARSE_MMA_MASK
	.align		4
.L_5927:
        /*0078*/ 	.byte	0x03, 0x50
        /*007a*/ 	.short	0x0000


	//----- nvinfo : EIATTR_MAXREG_COUNT
	.align		4
        /*007c*/ 	.byte	0x03, 0x1b
        /*007e*/ 	.short	0x00ff


	//----- nvinfo : EIATTR_MERCURY_ISA_VERSION
	.align		4
        /*0080*/ 	.byte	0x03, 0x5f
        /*0082*/ 	.short	0x0101


	//----- nvinfo : EIATTR_VRC_CTA_INIT_COUNT
	.align		4
        /*0084*/ 	.byte	0x02, 0x4a
	.zero		1
	.zero		1


	//----- nvinfo : EIATTR_EXIT_INSTR_OFFSETS
	.align		4
        /*0088*/ 	.byte	0x04, 0x1c
        /*008a*/ 	.short	(.L_5929 - .L_5928)


	//   ....[0]....
.L_5928:
        /*008c*/ 	.word	0x00000510


	//   ....[1]....
        /*0090*/ 	.word	0x00000570


	//----- nvinfo : EIATTR_MAX_THREADS
	.align		4
.L_5929:
        /*0094*/ 	.byte	0x04, 0x05
        /*0096*/ 	.short	(.L_5931 - .L_5930)
.L_5930:
        /*0098*/ 	.word	0x00000080
        /*009c*/ 	.word	0x00000001
        /*00a0*/ 	.word	0x00000001


	//----- nvinfo : EIATTR_CRS_STACK_SIZE
	.align		4
.L_5931:
        /*00a4*/ 	.byte	0x04, 0x1e
        /*00a6*/ 	.short	(.L_5933 - .L_5932)
.L_5932:
        /*00a8*/ 	.word	0x00000000


	//----- nvinfo : EIATTR_CBANK_PARAM_SIZE
	.align		4
.L_5933:
        /*00ac*/ 	.byte	0x03, 0x19
        /*00ae*/ 	.short	0x001c


	//----- nvinfo : EIATTR_PARAM_CBANK
	.align		4
        /*00b0*/ 	.byte	0x04, 0x0a
        /*00b2*/ 	.short	(.L_5935 - .L_5934)
	.align		4
.L_5934:
        /*00b4*/ 	.word	index@(.nv.constant0._ZN2at6native27unrolled_elementwise_kernelINS0_13BUnaryFunctorIhhhZZZNS0_21heaviside_kernel_cudaERNS_18TensorIteratorBaseEENKUlvE_clEvENKUlvE_clEvEUlhhE_EESt5arrayIPcLm2EELi4E23TrivialOffsetCalculatorILi1EjESD_NS0_6memory15LoadWithoutCastENSE_16StoreWithoutCastEEEviT_T0_T2_T3_T4_T5_)
        /*00b8*/ 	.short	0x0380
        /*00ba*/ 	.short	0x001c


	//----- nvinfo : EIATTR_SW_WAR
	.align		4
.L_5935:
        /*00bc*/ 	.byte	0x04, 0x36
        /*00be*/ 	.short	(.L_5937 - .L_5936)
.L_5936:
        /*00c0*/ 	.word	0x00000008
.L_5937:


//--------------------- .nv.info._ZN2at6native29vectorized_elementwise_kernelILi2ENS0_13BUnaryFunctorIhhhZZZNS0_21heaviside_kernel_cudaERNS_18TensorIteratorBaseEENKUlvE_clEvENKUlvE_clEvEUlhhE_EESt5arrayIPcLm2EEEEviT0_T1_ --------------------------
	.section	.nv.info._ZN2at6native29vectorized_elementwise_kernelILi2ENS0_13BUnaryFunctorIhhhZZZNS0_21heaviside_kernel_cudaERNS_18TensorIteratorBaseEENKUlvE_clEvENKUlvE_clEvEUlhhE_EESt5arrayIPcLm2EEEEviT0_T1_,"",@"SHT_CUDA_INFO"
	.sectionflags	@""
	.align	4


	//----- nvinfo : EIATTR_CUDA_API_VERSION
	.align		4
        /*0000*/ 	.byte	0x04, 0x37
        /*0002*/ 	.short	(.L_5939 - .L_5938)
.L_5938:
        /*0004*/ 	.word	0x00000082


	//----- nvinfo : EIATTR_KPARAM_INFO
	.align		4
.L_5939:
        /*0008*/ 	.byte	0x04, 0x17
        /*000a*/ 	.short	(.L_5941 - .L_5940)
.L_5940:
        /*000c*/ 	.word	0x00000000
        /*0010*/ 	.short	0x0002
        /*0012*/ 	.short	0x0008
        /*0014*/ 	.byte	0x00, 0xf0, 0x41, 0x00


	//----- nvinfo : EIATTR_KPARAM_INFO
	.align		4
.L_5941:
        /*0018*/ 	.byte	0x04, 0x17
        /*001a*/ 	.short	(.L_5943 - .L_5942)
.L_5942:
        /*001c*/ 	.word	0x00000000
        /*0020*/ 	.short	0x0001
        /*0022*/ 	.short	0x0004
        /*0024*/ 	.byte	0x00, 0xf0, 0x09, 0x00


	//----- nvinfo : EIATTR_KPARAM_INFO
	.align		4
.L_5943:
        /*0028*/ 	.byte	0x04, 0x17
        /*002a*/ 	.short	(.L_5945 - .L_5944)
.L_5944:
        /*002c*/ 	.word	0x00000000
        /*0030*/ 	.short	0x0000
        /*0032*/ 	.short	0x0000
        /*0034*/ 	.byte	0x00, 0xf0, 0x11, 0x00


	//----- nvinfo : EIATTR_SPARSE_MMA_MASK
	.align		4
.L_5945:
        /*0038*/ 	.byte	0x03, 0x50
        /*003a*/ 	.short	0x0000


	//----- nvinfo : EIATTR_MAXREG_COUNT
	.align		4
        /*003c*/ 	.byte	0x03, 0x1b
        /*003e*/ 	.short	0x00ff


	//----- nvinfo : EIATTR_MERCURY_ISA_VERSION
	.align		4
        /*0040*/ 	.byte	0x03, 0x5f
        /*0042*/ 	.short	0x0101


	//----- nvinfo : EIATTR_VRC_CTA_INIT_COUNT
	.align		4
        /*0044*/ 	.byte	0x02, 0x4a
	.zero		1
	.zero		1


	//----- nvinfo : EIATTR_EXIT_INSTR_OFFSETS
	.align		4
        /*0048*/ 	.byte	0x04, 0x1c
        /*004a*/ 	.short	(.L_5947 - .L_5946)


	//   ....[0]....
.L_5946:
        /*004c*/ 	.word	0x00000a10


	//   ....[1]....
        /*0050*/ 	.word	0x00000a70


	//   ....[2]....
        /*0054*/ 	.word	0x00000e80


	//----- nvinfo : EIATTR_MAX_THREADS
	.align		4
.L_5947:
        /*0058*/ 	.byte	0x04, 0x05
        /*005a*/ 	.short	(.L_5949 - .L_5948)
.L_5948:
        /*005c*/ 	.word	0x00000080
        /*0060*/ 	.word	0x00000001
        /*0064*/ 	.word	0x00000001


	//----- nvinfo : EIATTR_CRS_STACK_SIZE
	.align		4
.L_5949:
        /*0068*/ 	.byte	0x04, 0x1e
        /*006a*/ 	.short	(.L_5951 - .L_5950)
.L_5950:
        /*006c*/ 	.word	0x00000000


	//----- nvinfo : EIATTR_CBANK_PARAM_SIZE
	.align		4
.L_5951:
        /*0070*/ 	.byte	0x03, 0x19
        /*0072*/ 	.short	0x0018


	//----- nvinfo : EIATTR_PARAM_CBANK
	.align		4
        /*0074*/ 	.byte	0x04, 0x0a
        /*0076*/ 	.short	(.L_5953 - .L_5952)
	.align		4
.L_5952:
        /*0078*/ 	.word	index@(.nv.constant0._ZN2at6native29vectorized_elementwise_kernelILi2ENS0_13BUnaryFunctorIhhhZZZNS0_21heaviside_kernel_cudaERNS_18TensorIteratorBaseEENKUlvE_clEvENKUlvE_clEvEUlhhE_EESt5arrayIPcLm2EEEEviT0_T1_)
        /*007c*/ 	.short	0x0380
        /*007e*/ 	.short	0x0018


	//----- nvinfo : EIATTR_SW_WAR
	.align		4
.L_5953:
        /*0080*/ 	.byte	0x04, 0x36
        /*0082*/ 	.short	(.L_5955 - .L_5954)
.L_5954:
        /*0084*/ 	.word	0x00000008
.L_5955:


//--------------------- .nv.info._ZN2at6native29vectorized_elementwise_kernelILi4ENS0_13BUnaryFunctorIhhhZZZNS0_21heaviside_kernel_cudaERNS_18TensorIteratorBaseEENKUlvE_clEvENKUlvE_clEvEUlhhE_EESt5arrayIPcLm2EEEEviT0_T1_ --------------------------
	.section	.nv.info._ZN2at6native29vectorized_elementwise_kernelILi4ENS0_13BUnaryFunctorIhhhZZZNS0_21heaviside_kernel_cudaERNS_18TensorIteratorBaseEENKUlvE_clEvENKUlvE_clEvEUlhhE_EESt5arrayIPcLm2EEEEviT0_T1_,"",@"SHT_CUDA_INFO"
	.sectionflags	@""
	.align	4


	//----- nvinfo : EIATTR_CUDA_API_VERSION
	.align		4
        /*0000*/ 	.byte	0x04, 0x37
        /*0002*/ 	.short	(.L_5957 - .L_5956)
.L_5956:
        /*0004*/ 	.word	0x00000082


	//----- nvinfo : EIATTR_KPARAM_INFO
	.align		4
.L_5957:
        /*0008*/ 	.byte	0x04, 0x17
        /*000a*/ 	.short	(.L_5959 - .L_5958)
.L_5958:
        /*000c*/ 	.word	0x00000000
        /*0010*/ 	.short	0x0002
        /*0012*/ 	.short	0x0008
        /*0014*/ 	.byte	0x00, 0xf0, 0x41, 0x00


	//----- nvinfo : EIATTR_KPARAM_INFO
	.align		4
.L_5959:
        /*0018*/ 	.byte	0x04, 0x17
        /*001a*/ 	.short	(.L_5961 - .L_5960)
.L_5960:
        /*001c*/ 	.word	0x00000000
        /*0020*/ 	.short	0x0001
        /*0022*/ 	.short	0x0004
        /*0024*/ 	.byte	0x00, 0xf0, 0x09, 0x00


	//----- nvinfo : EIATTR_KPARAM_INFO
	.align		4
.L_5961:
        /*0028*/ 	.byte	0x04, 0x17
        /*002a*/ 	.short	(.L_5963 - .L_5962)
.L_5962:
        /*002c*/ 	.word	0x00000000
        /*0030*/ 	.short	0x0000
        /*0032*/ 	.short	0x0000
        /*0034*/ 	.byte	0x00, 0xf0, 0x11, 0x00


	//----- nvinfo : EIATTR_SPARSE_MMA_MASK
	.align		4
.L_5963:
        /*0038*/ 	.byte	0x03, 0x50
        /*003a*/ 	.short	0x0000


	//----- nvinfo : EIATTR_MAXREG_COUNT
	.align		4
        /*003c*/ 	.byte	0x03, 0x1b
        /*003e*/ 	.short	0x00ff


	//----- nvinfo : EIATTR_MERCURY_ISA_VERSION
	.align		4
        /*0040*/ 	.byte	0x03, 0x5f
        /*0042*/ 	.short	0x0101


	//----- nvinfo : EIATTR_VRC_CTA_INIT_COUNT
	.align		4
        /*0044*/ 	.byte	0x02, 0x4a
	.zero		1
	.zero		1


	//----- nvinfo : EIATTR_EXIT_INSTR_OFFSETS
	.align		4
        /*0048*/ 	.byte	0x04, 0x1c
        /*004a*/ 	.short	(.L_5965 - .L_5964)


	//   ....[0]....
.L_5964:
        /*004c*/ 	.word	0x00000a10


	//   ....[1]....
        /*0050*/ 	.word	0x00000a70


	//   ....[2]....
        /*0054*/ 	.word	0x00000e60


	//----- nvinfo : EIATTR_MAX_THREADS
	.align		4
.L_5965:
        /*0058*/ 	.byte	0x04, 0x05
        /*005a*/ 	.short	(.L_5967 - .L_5966)
.L_5966:
        /*005c*/ 	.word	0x00000080
        /*0060*/ 	.word	0x00000001
        /*0064*/ 	.word	0x00000001


	//----- nvinfo : EIATTR_CRS_STACK_SIZE
	.align		4
.L_5967:
        /*0068*/ 	.byte	0x04, 0x1e
        /*006a*/ 	.short	(.L_5969 - .L_5968)
.L_5968:
        /*006c*/ 	.word	0x00000000


	//----- nvinfo : EIATTR_CBANK_PARAM_SIZE
	.align		4
.L_5969:
        /*0070*/ 	.byte	0x03, 0x19
        /*0072*/ 	.short	0x0018


	//----- nvinfo : EIATTR_PARAM_CBANK
	.align		4
        /*0074*/ 	.byte	0x04, 0x0a
        /*0076*/ 	.short	(.L_5971 - .L_5970)
	.align		4
.L_5970:
        /*0078*/ 	.word	index@(.nv.constant0._ZN2at6native29vectorized_elementwise_kernelILi4ENS0_13BUnaryFunctorIhhhZZZNS0_21heaviside_kernel_cudaERNS_18TensorIteratorBaseEENKUlvE_clEvENKUlvE_clEvEUlhhE_EESt5arrayIPcLm2EEEEviT0_T1_)
        /*007c*/ 	.short	0x0380
        /*007e*/ 	.short	0x0018


	//----- nvinfo : EIATTR_SW_WAR
	.align		4
.L_5971:
        /*0080*/ 	.byte	0x04, 0x36
        /*0082*/ 	.short	(.L_5973 - .L_5972)
.L_5972:
        /*0084*/ 	.word	0x00000008
.L_5973:


//--------------------- .nv.info._ZN2at6native29vectorized_elementwise_kernelILi8ENS0_13BUnaryFunctorIhhhZZZNS0_21heaviside_kernel_cudaERNS_18TensorIteratorBaseEENKUlvE_clEvENKUlvE_clEvEUlhhE_EESt5arrayIPcLm2EEEEviT0_T1_ --------------------------
	.section	.nv.info._ZN2at6native29vectorized_elementwise_kernelILi8ENS0_13BUnaryFunctorIhhhZZZNS0_21heaviside_kernel_cudaERNS_18TensorIteratorBaseEENKUlvE_clEvENKUlvE_clEvEUlhhE_EESt5arrayIPcLm2EEEEviT0_T1_,"",@"SHT_CUDA_INFO"
	.sectionflags	@""
	.align	4


	//----- nvinfo : EIATTR_CUDA_API_VERSION
	.align		4
        /*0000*/ 	.byte	0x04, 0x37
        /*0002*/ 	.short	(.L_5975 - .L_5974)
.L_5974:
        /*0004*/ 	.word	0x00000082


	//----- nvinfo : EIATTR_KPARAM_INFO
	.align		4
.L_5975:
        /*0008*/ 	.byte	0x04, 0x17
        /*000a*/ 	.short	(.L_5977 - .L_5976)
.L_5976:
        /*000c*/ 	.word	0x00000000
        /*0010*/ 	.short	0x0002
        /*0012*/ 	.short	0x0008
        /*0014*/ 	.byte	0x00, 0xf0, 0x41, 0x00


	//----- nvinfo : EIATTR_KPARAM_INFO
	.align		4
.L_5977:
        /*0018*/ 	.byte	0x04, 0x17
        /*001a*/ 	.short	(.L_5979 - .L_5978)
.L_5978:
        /*001c*/ 	.word	0x00000000
        /*0020*/ 	.short	0x0001
        /*0022*/ 	.short	0x0004
        /*0024*/ 	.byte	0x00, 0xf0, 0x09, 0x00


	//----- nvinfo : EIATTR_KPARAM_INFO
	.align		4
.L_5979:
        /*0028*/ 	.byte	0x04, 0x17
        /*002a*/ 	.short	(.L_5981 - .L_5980)
.L_5980:
        /*002c*/ 	.word	0x00000000
        /*0030*/ 	.short	0x0000
        /*0032*/ 	.short	0x0000
        /*0034*/ 	.byte	0x00, 0xf0, 0x11, 0x00


	//----- nvinfo : EIATTR_SPARSE_MMA_MASK
	.align		4
.L_5981:
        /*0038*/ 	.byte	0x03, 0x50
        /*003a*/ 	.short	0x0000


	//----- nvinfo : EIATTR_MAXREG_COUNT
	.align		4
        /*003c*/ 	.byte	0x03, 0x1b
        /*003e*/ 	.short	0x00ff


	//----- nvinfo : EIATTR_MERCURY_ISA_VERSION
	.align		4
        /*0040*/ 	.byte	0x03, 0x5f
        /*0042*/ 	.short	0x0101


	//----- nvinfo : EIATTR_VRC_CTA_INIT_COUNT
	.align		4
        /*0044*/ 	.byte	0x02, 0x4a
	.zero		1
	.zero		1


	//----- nvinfo : EIATTR_EXIT_INSTR_OFFSETS
	.align		4
        /*0048*/ 	.byte	0x04, 0x1c
        /*004a*/ 	.short	(.L_5983 - .L_5982)


	//   ....[0]....
.L_5982:
        /*004c*/ 	.word	0x00000010


	//----- nvinfo : EIATTR_MAX_THREADS
	.align		4
.L_5983:
        /*0050*/ 	.byte	0x04, 0x05
        /*0052*/ 	.short	(.L_5985 - .L_5984)
.L_5984:
        /*0054*/ 	.word	0x00000080
        /*0058*/ 	.word	0x00000001
        /*005c*/ 	.word	0x00000001


	//----- nvinfo : EIATTR_CBANK_PARAM_SIZE
	.align		4
.L_5985:
        /*0060*/ 	.byte	0x03, 0x19
        /*0062*/ 	.short	0x0018


	//----- nvinfo : EIATTR_PARAM_CBANK
	.align		4
        /*0064*/ 	.byte	0x04, 0x0a
        /*0066*/ 	.short	(.L_5987 - .L_5986)
	.align		4
.L_5986:
        /*0068*/ 	.word	index@(.nv.constant0._ZN2at6native29vectorized_elementwise_kernelILi8ENS0_13BUnaryFunctorIhhhZZZNS0_21heaviside_kernel_cudaERNS_18TensorIteratorBaseEENKUlvE_clEvENKUlvE_clEvEUlhhE_EESt5arrayIPcLm2EEEEviT0_T1_)
        /*006c*/ 	.short	0x0380
        /*006e*/ 	.short	0x0018


	//----- nvinfo : EIATTR_SW_WAR
	.align		4
.L_5987:
        /*0070*/ 	.byte	0x04, 0x36
        /*0072*/ 	.short	(.L_5989 - .L_5988)
.L_5988:
        /*0074*/ 	.word	0x00000008
.L_5989:


//--------------------- .nv.info._ZN2at6native18elementwise_kernelILi128ELi4EZNS0_15gpu_kernel_implINS0_13AUnaryFunctorIhhhZZZNS0_21heaviside_kernel_cudaERNS_18TensorIteratorBaseEENKUlvE_clEvENKUlvE_clEvEUlhhE_EEEEvS5_RKT_EUliE_EEviT1_ --------------------------
	.section	.nv.info._ZN2at6native18elementwise_kernelILi128ELi4EZNS0_15gpu_kernel_implINS0_13AUnaryFunctorIhhhZZZNS0_21heaviside_kernel_cudaERNS_18TensorIteratorBaseEENKUlvE_clEvENKUlvE_clEvEUlhhE_EEEEvS5_RKT_EUliE_EEviT1_,"",@"SHT_CUDA_INFO"
	.sectionflags	@""
	.align	4


	//----- nvinfo : EIATTR_CUDA_API_VERSION
	.align		4
        /*0000*/ 	.byte	0x04, 0x37
        /*0002*/ 	.short	(.L_5991 - .L_5990)
.L_5990:
        /*0004*/ 	.word	0x00000082


	//----- nvinfo : EIATTR_KPARAM_INFO
	.align		4
.L_5991:
        /*0008*/ 	.byte	0x04, 0x17
        /*000a*/ 	.short	(.L_5993 - .L_5992)
.L_5992:
        /*000c*/ 	.word	0x00000000
        /*0010*/ 	.short	0x0001
        /*0012*/ 	.short	0x0008
        /*0014*/ 	.byte	0x00, 0xf0, 0x61, 0x08


	//----- nvinfo : EIATTR_KPARAM_INFO
	.align		4
.L_5993:
        /*0018*/ 	.byte	0x04, 0x17
        /*001a*/ 	.short	(.L_5995 - .L_5994)
.L_5994:
        /*001c*/ 	.word	0x00000000
        /*0020*/ 	.short	0x0000
        /*0022*/ 	.short	0x0000
        /*0024*/ 	.byte	0x00, 0xf0, 0x11, 0x00


	//----- nvinfo : EIATTR_SPARSE_MMA_MASK
	.align		4
.L_5995:
        /*0028*/ 	.byte	0x03, 0x50
        /*002a*/ 	.short	0x0000


	//----- nvinfo : EIATTR_MAXREG_COUNT
	.align		4
        /*002c*/ 	.byte	0x03, 0x1b
        /*002e*/ 	.short	0x0080


	//----- nvinfo : EIATTR_EXTERNS
	.align		4
        /*0030*/ 	.byte	0x04, 0x0f
        /*0032*/ 	.short	(.L_5997 - .L_5996)


	//   ....[0]....
	.align		4
.L_5996:
        /*0034*/ 	.word	index@(__assertfail)


	//----- nvinfo : EIATTR_MERCURY_ISA_VERSION
	.align		4
.L_5997:
        /*0038*/ 	.byte	0x03, 0x5f
        /*003a*/ 	.short	0x0101


	//----- nvinfo : EIATTR_VRC_CTA_INIT_COUNT
	.align		4
        /*003c*/ 	.byte	0x02, 0x4a
	.zero		1
	.zero		1


	//----- nvinfo : EIATTR_SYSCALL_OFFSETS
	.align		4
        /*0040*/ 	.byte	0x04, 0x46
        /*0042*/ 	.short	(.L_5999 - .L_5998)


	//   ....[0]....
.L_5998:
        /*0044*/ 	.word	0x00002190


	//   ....[1]....
        /*0048*/ 	.word	0x00002fc0


	//   ....[2]....
        /*004c*/ 	.word	0x000052e0


	//   ....[3]....
        /*0050*/ 	.word	0x00005f60


	//   ....[4]....
        /*0054*/ 	.word	0x00008360


	//   ....[5]....
        /*0058*/ 	.word	0x00008fe0


	//   ....[6]....
        /*005c*/ 	.word	0x0000b3f0


	//   ....[7]....
        /*0060*/ 	.word	0x0000c030


	//----- nvinfo : EIATTR_EXIT_INSTR_OFFSETS
	.align		4
.L_5999:
        /*0064*/ 	.byte	0x04, 0x1c
        /*0066*/ 	.short	(.L_6001 - .L_6000)


	//   ....[0]....
.L_6000:
        /*0068*/ 	.word	0x000092a0


	//   ....[1]....
        /*006c*/ 	.word	0x0000b530


	//   ....[2]....
        /*0070*/ 	.word	0x0000b550


	//   ....[3]....
        /*0074*/ 	.word	0x0000b5f0


	//   ....[4]....
        /*0078*/ 	.word	0x0000b620


	//   ....[5]....
        /*007c*/ 	.word	0x0000b650


	//   ....[6]....
        /*0080*/ 	.word	0x0000b6f0


	//   ....[7]....
        /*0084*/ 	.word	0x0000b740


	//   ....[8]....
        /*0088*/ 	.word	0x0000b7f0


	//   ....[9]....
        /*008c*/ 	.word	0x0000b850


	//   ....[10]....
        /*0090*/ 	.word	0x0000b890


	//   ....[11]....
        /*0094*/ 	.word	0x0000b960


	//   ....[12]....
        /*0098*/ 	.word	0x0000bab0


	//   ....[13]....
        /*009c*/ 	.word	0x0000bc00


	//   ....[14]....
        /*00a0*/ 	.word	0x0000bd70


	//   ....[15]....
        /*00a4*/ 	.word	0x0000bdb0


	//   ....[16]....
        /*00a8*/ 	.word	0x0000bde0


	//   ....[17]....
        /*00ac*/ 	.word	0x0000be80


	//   ....[18]....
        /*00b0*/ 	.word	0x0000bed0


	//   ....[19]....
        /*00b4*/ 	.word	0x0000c040


	//   ....[20]....
        /*00b8*/ 	.word	0x0000c130


	//   ....[21]....
        /*00bc*/ 	.word	0x0000c1e0


	//   ....[22]....
        /*00c0*/ 	.word	0x0000c210


	//   ....[23]....
        /*00c4*/ 	.word	0x0000c260


	//   ....[24]....
        /*00c8*/ 	.word	0x0000c2b0


	//----- nvinfo : EIATTR_MAX_THREADS
	.align		4
.L_6001:
        /*00cc*/ 	.byte	0x04, 0x05
        /*00ce*/ 	.short	(.L_6003 - .L_6002)
.L_6002:
        /*00d0*/ 	.word	0x00000080
        /*00d4*/ 	.word	0x00000001
        /*00d8*/ 	.word	0x00000001


	//----- nvinfo : EIATTR_CRS_STACK_SIZE
	.align		4
.L_6003:
        /*00dc*/ 	.byte	0x04, 0x1e
        /*00de*/ 	.short	(.L_6005 - .L_6004)
.L_6004:
        /*00e0*/ 	.word	0x00000000


	//----- nvinfo : EIATTR_CBANK_PARAM_SIZE
	.align		4
.L_6005:
        /*00e4*/ 	.byte	0x03, 0x19
        /*00e6*/ 	.short	0x0220


	//----- nvinfo : EIATTR_PARAM_CBANK
	.align		4
        /*00e8*/ 	.byte	0x04, 0x0a
        /*00ea*/ 	.short	(.L_6007 - .L_6006)
	.align		4
.L_6006:
        /*00ec*/ 	.word	index@(.nv.constant0._ZN2at6native18elementwise_kernelILi128ELi4EZNS0_15gpu_kernel_implINS0_13AUnaryFunctorIhhhZZZNS0_21heaviside_kernel_cudaERNS_18TensorIteratorBaseEENKUlvE_clEvENKUlvE_clEvEUlhhE_EEEEvS5_RKT_EUliE_EEviT1_)
        /*00f0*/ 	.short	0x0380
        /*00f2*/ 	.short	0x0220


	//----- nvinfo : EIATTR_SW_WAR
	.align		4
.L_6007:
        /*00f4*/ 	.byte	0x04, 0x36
        /*00f6*/ 	.short	(.L_6009 - .L_6008)
.L_6008:
        /*00f8*/ 	.word	0x00000008
.L_6009:


//--------------------- .nv.info._ZN2at6native27unrolled_elementwise_kernelINS0_13AUnaryFunctorIhhhZZZNS0_21heaviside_kernel_cudaERNS_18TensorIteratorBaseEENKUlvE_clEvENKUlvE_clEvEUlhhE_EESt5arrayIPcLm2EELi4E23TrivialOffsetCalculatorILi1EjESD_NS0_6memory12LoadWithCastILi1EEENSE_13StoreWithCastILi1EEEEEviT_T0_T2_T3_T4_T5_ --------------------------
	.section	.nv.info._ZN2at6native27unrolled_elementwise_kernelINS0_13AUnaryFunctorIhhhZZZNS0_21heaviside_kernel_cudaERNS_18TensorIteratorBaseEENKUlvE_clEvENKUlvE_clEvEUlhhE_EESt5arrayIPcLm2EELi4E23TrivialOffsetCalculatorILi1EjESD_NS0_6memory12LoadWithCastILi1EEENSE_13StoreWithCastILi1EEEEEviT_T0_T2_T3_T4_T5_,"",@"SHT_CUDA_INFO"
	.sectionflags	@""
	.align	4


	//----- nvinfo : EIATTR_CUDA_API_VERSION
	.align		4
        /*0000*/ 	.byte	0x04, 0x37
        /*0002*/ 	.short	(.L_6011 - .L_6010)
.L_6010:
        /*0004*/ 	.word	0x00000082


	//----- nvinfo : EIATTR_KPARAM_INFO
	.align		4
.L_6011:
        /*0008*/ 	.byte	0x04, 0x17
        /*000a*/ 	.short	(.L_6013 - .L_6012)
.L_6012:
        /*000c*/ 	.word	0x00000000
        /*0010*/ 	.short	0x0006
        /*0012*/ 	.short	0x0024
        /*0014*/ 	.byte	0x00, 0xf0, 0x21, 0x00


	//----- nvinfo : EIATTR_KPARAM_INFO
	.align		4
.L_6013:
        /*0018*/ 	.byte	0x04, 0x17
        /*001a*/ 	.short	(.L_6015 - .L_6014)
.L_6014:
        /*001c*/ 	.word	0x00000000
        /*0020*/ 	.short	0x0005
        /*0022*/ 	.short	0x001c
        /*0024*/ 	.byte	0x00, 0xf0, 0x21, 0x00


	//----- nvinfo : EIATTR_KPARAM_INFO
	.align		4
.L_6015:
        /*0028*/ 	.byte	0x04, 0x17
        /*002a*/ 	.short	(.L_6017 - .L_6016)
.L_6016:
        /*002c*/ 	.word	0x00000000
        /*0030*/ 	.short	0x0004
        /*0032*/ 	.short	0x0019
        /*0034*/ 	.byte	0x00, 0xf0, 0x05, 0x00


	//----- nvinfo : EIATTR_KPARAM_INFO
	.align		4
.L_6017:
        /*0038*/ 	.byte	0x04, 0x17
        /*003a*/ 	.short	(.L_6019 - .L_6018)
.L_6018:
        /*003c*/ 	.word	0x00000000
        /*0040*/ 	.short	0x0003
        /*0042*/ 	.short	0x0018
        /*0044*/ 	.byte	0x00, 0xf0, 0x05, 0x00


	//----- nvinfo : EIATTR_KPARAM_INFO
	.align		4
.L_6019:
        /*0048*/ 	.byte	0x04, 0x17
        /*004a*/ 	.short	(.L_6021 - .L_6020)
.L_6020:
        /*004c*/ 	.word	0x00000000
        /*0050*/ 	.short	0x0002
        /*0052*/ 	.short	0x0008
        /*0054*/ 	.byte	0x00, 0xf0, 0x41, 0x00


	//----- nvinfo : EIATTR_KPARAM_INFO
	.align		4
.L_6021:
        /*0058*/ 	.byte	0x04, 0x17
        /*005a*/ 	.short	(.L_6023 - .L_6022)
.L_6022:
        /*005c*/ 	.word	0x00000000
        /*0060*/ 	.short	0x0001
        /*0062*/ 	.short	0x0004
        /*0064*/ 	.byte	0x00, 0xf0, 0x09, 0x00


	//----- nvinfo : EIATTR_KPARAM_INFO
	.align		4
.L_6023:
        /*0068*/ 	.byte	0x04, 0x17
        /*006a*/ 	.short	(.L_6025 - .L_6024)
.L_6024:
        /*006c*/ 	.word	0x00000000
        /*0070*/ 	.short	0x0000
        /*0072*/ 	.short	0x0000
        /*0074*/ 	.byte	0x00, 0xf0, 0x11, 0x00


	//----- nvinfo : EIATTR_SPARSE_MMA_MASK
	.align		4
.L_6025:
        /*0078*/ 	.byte	0x03, 0x50
        /*007a*/ 	.short	0x0000


	//----- nvinfo : EIATTR_MAXREG_COUNT
	.align		4
        /*007c*/ 	.byte	0x03, 0x1b
        /*007e*/ 	.short	0x00ff


	//----- nvinfo : EIATTR_EXTERNS
	.align		4
        /*0080*/ 	.byte	0x04, 0x0f
        /*0082*/ 	.short	(.L_6027 - .L_6026)


	//   ....[0]....
	.align		4
.L_6026:
        /*0084*/ 	.word	index@(__assertfail)


	//----- nvinfo : EIATTR_MERCURY_ISA_VERSION
	.align		4
.L_6027:
        /*0088*/ 	.byte	0x03, 0x5f
        /*008a*/ 	.short	0x0101


	//----- nvinfo : EIATTR_VRC_CTA_INIT_COUNT
	.align		4
        /*008c*/ 	.byte	0x02, 0x4a
	.zero		1
	.zero		1


	//----- nvinfo : EIATTR_SYSCALL_OFFSETS
	.align		4
        /*0090*/ 	.byte	0x04, 0x46
        /*0092*/ 	.short	(.L_6029 - .L_6028)


	//   ....[0]....
.L_6028:
        /*0094*/ 	.word	0x00000e70


	//   ....[1]....
        /*0098*/ 	.word	0x00001e60


	//   ....[2]....
        /*009c*/ 	.word	0x00002d90


	//   ....[3]....
        /*00a0*/ 	.word	0x00003cc0


	//   ....[4]....
        /*00a4*/ 	.word	0x00004b30


	//   ....[5]....
        /*00a8*/ 	.word	0x00005920


	//   ....[6]....
        /*00ac*/ 	.word	0x00006820


	//   ....[7]....
        /*00b0*/ 	.word	0x000076f0


	//----- nvinfo : EIATTR_EXIT_INSTR_OFFSETS
	.align		4
.L_6029:
        /*00b4*/ 	.byte	0x04, 0x1c
        /*00b6*/ 	.short	(.L_6031 - .L_6030)


	//   ....[0]....
.L_6030:
        /*00b8*/ 	.word	0x00006ad0


	//   ....[1]....
        /*00bc*/ 	.word	0x00006c00


	//   ....[2]....
        /*00c0*/ 	.word	0x00006c20


	//   ....[3]....
        /*00c4*/ 	.word	0x00006cc0


	//   ....[4]....
        /*00c8*/ 	.word	0x00006cf0


	//   ....[5]....
        /*00cc*/ 	.word	0x00006d20


	//   ....[6]....
        /*00d0*/ 	.word	0x00006dc0


	//   ....[7]....
        /*00d4*/ 	.word	0x00006e10


	//   ....[8]....
        /*00d8*/ 	.word	0x00006ec0


	//   ....[9]....
        /*00dc*/ 	.word	0x00006f20


	//   ....[10]....
        /*00e0*/ 	.word	0x00006f60


	//   ....[11]....
        /*00e4*/ 	.word	0x00007030


	//   ....[12]....
        /*00e8*/ 	.word	0x00007180


	//   ....[13]....
        /*00ec*/ 	.word	0x000072d0


	//   ....[14]....
        /*00f0*/ 	.word	0x00007430


	//   ....[15]....
        /*00f4*/ 	.word	0x00007470


	//   ....[16]....
        /*00f8*/ 	.word	0x000074a0


	//   ....[17]....
        /*00fc*/ 	.word	0x00007540


	//   ....[18]....
        /*0100*/ 	.word	0x00007590


	//   ....[19]....
        /*0104*/ 	.word	0x00007700


	//   ....[20]....
        /*0108*/ 	.word	0x000077f0


	//   ....[21]....
        /*010c*/ 	.word	0x000078a0


	//   ....[22]....
        /*0110*/ 	.word	0x000078d0


	//   ....[23]....
        /*0114*/ 	.word	0x00007920


	//   ....[24]....
        /*0118*/ 	.word	0x00007970


	//----- nvinfo : EIATTR_MAX_THREADS
	.align		4
.L_6031:
        /*011c*/ 	.byte	0x04, 0x05
        /*011e*/ 	.short	(.L_6033 - .L_6032)
.L_6032:
        /*0120*/ 	.word	0x00000080
        /*0124*/ 	.word	0x00000001
        /*0128*/ 	.word	0x00000001


	//----- nvinfo : EIATTR_CRS_STACK_SIZE
	.align		4
.L_6033:
        /*012c*/ 	.byte	0x04, 0x1e
        /*012e*/ 	.short	(.L_6035 - .L_6034)
.L_6034:
        /*0130*/ 	.word	0x00000000


	//----- nvinfo : EIATTR_CBANK_PARAM_SIZE
	.align		4
.L_6035:
        /*0134*/ 	.byte	0x03, 0x19
        /*0136*/ 	.short	0x002c


	//----- nvinfo : EIATTR_PARAM_CBANK
	.align		4
        /*0138*/ 	.byte	0x04, 0x0a
        /*013a*/ 	.short	(.L_6037 - .L_6036)
	.align		4
.L_6036:
        /*013c*/ 	.word	index@(.nv.constant0._ZN2at6native27unrolled_elementwise_kernelINS0_13AUnaryFunctorIhhhZZZNS0_21heaviside_kernel_cudaERNS_18TensorIteratorBaseEENKUlvE_clEvENKUlvE_clEvEUlhhE_EESt5arrayIPcLm2EELi4E23TrivialOffsetCalculatorILi1EjESD_NS0_6memory12LoadWithCastILi1EEENSE_13StoreWithCastILi1EEEEEviT_T0_T2_T3_T4_T5_)
        /*0140*/ 	.short	0x0380
        /*0142*/ 	.short	0x002c


	//----- nvinfo : EIATTR_SW_WAR
	.align		4
.L_6037:
        /*0144*/ 	.byte	0x04, 0x36
        /*0146*/ 	.short	(.L_6039 - .L_6038)
.L_6038:
        /*0148*/ 	.word	0x00000008
.L_6039:


//--------------------- .nv.info._ZN2at6native18elementwise_kernelILi128ELi4EZNS0_22gpu_kernel_impl_nocastINS0_13AUnaryFunctorIhhhZZZNS0_21heaviside_kernel_cudaERNS_18TensorIteratorBaseEENKUlvE_clEvENKUlvE_clEvEUlhhE_EEEEvS5_RKT_EUliE_EEviT1_ --------------------------
	.section	.nv.info._ZN2at6native18elementwise_kernelILi128ELi4EZNS0_22gpu_kernel_impl_nocastINS0_13AUnaryFunctorIhhhZZZNS0_21heaviside_kernel_cudaERNS_18TensorIteratorBaseEENKUlvE_clEvENKUlvE_clEvEUlhhE_EEEEvS5_RKT_EUliE_EEviT1_,"",@"SHT_CUDA_INFO"
	.sectionflags	@""
	.align	4


	//----- nvinfo : EIATTR_CUDA_API_VERSION
	.align		4
        /*0000*/ 	.byte	0x04, 0x37
        /*0002*/ 	.short	(.L_6041 - .L_6040)
.L_6040:
        /*0004*/ 	.word	0x00000082


	//----- nvinfo : EIATTR_KPARAM_INFO
	.align		4
.L_6041:
        /*0008*/ 	.byte	0x04, 0x17
        /*000a*/ 	.short	(.L_6043 - .L_6042)
.L_6042:
        /*000c*/ 	.word	0x00000000
        /*0010*/ 	.short	0x0001
        /*0012*/ 	.short	0x0008
        /*0014*/ 	.byte	0x00, 0xf0, 0x61, 0x08


	//----- nvinfo : EIATTR_KPARAM_INFO
	.align		4
.L_6043:
        /*0018*/ 	.byte	0x04, 0x17
        /*001a*/ 	.short	(.L_6045 - .L_6044)
.L_6044:
        /*001c*/ 	.word	0x00000000
        /*0020*/ 	.short	0x0000
        /*0022*/ 	.short	0x0000
        /*0024*/ 	.byte	0x00, 0xf0, 0x11, 0x00


	//----- nvinfo : EIATTR_SPARSE_MMA_MASK
	.align		4
.L_6045:
        /*0028*/ 	.byte	0x03, 0x50
        /*002a*/ 	.short	0x0000


	//----- nvinfo : EIATTR_MAXREG_COUNT
	.align		4
        /*002c*/ 	.byte	0x03, 0x1b
        /*002e*/ 	.short	0x0080


	//----- nvinfo : EIATTR_MERCURY_ISA_VERSION
	.align		4
        /*0030*/ 	.byte	0x03, 0x5f
        /*0032*/ 	.short	0x0101


	//----- nvinfo : EIATTR_VRC_CTA_INIT_COUNT
	.align		4
        /*0034*/ 	.byte	0x02, 0x4a
	.zero		1
	.zero		1


	//----- nvinfo : EIATTR_EXIT_INSTR_OFFSETS
	.align		4
        /*0038*/ 	.byte	0x04, 0x1c
        /*003a*/ 	.short	(.L_6047 - .L_6046)


	//   ....[0]....
.L_6046:
        /*003c*/ 	.word	0x00000300


	//   ....[1]....
        /*0040*/ 	.word	0x00000370


	//   ....[2]....
        /*0044*/ 	.word	0x00003e60


	//   ....[3]....
        /*0048*/ 	.word	0x00005190


	//----- nvinfo : EIATTR_MAX_THREADS
	.align		4
.L_6047:
        /*004c*/ 	.byte	0x04, 0x05
        /*004e*/ 	.short	(.L_6049 - .L_6048)
.L_6048:
        /*0050*/ 	.word	0x00000080
        /*0054*/ 	.word	0x00000001
        /*0058*/ 	.word	0x00000001


	//----- nvinfo : EIATTR_CRS_STACK_SIZE
	.align		4
.L_6049:
        /*005c*/ 	.byte	0x04, 0x1e
        /*005e*/ 	.short	(.L_6051 - .L_6050)
.L_6050:
        /*0060*/ 	.word	0x00000000


	//----- nvinfo : EIATTR_CBANK_PARAM_SIZE
	.align		4
.L_6051:
        /*0064*/ 	.byte	0x03, 0x19
        /*0066*/ 	.short	0x0220


	//----- nvinfo : EIATTR_PARAM_CBANK
	.align		4
        /*0068*/ 	.byte	0x04, 0x0a
        /*006a*/ 	.short	(.L_6053 - .L_6052)
	.align		4
.L_6052:
        /*006c*/ 	.word	index@(.nv.constant0._ZN2at6native18elementwise_kernelILi128ELi4EZNS0_22gpu_kernel_impl_nocastINS0_13AUnaryFunctorIhhhZZZNS0_21heaviside_kernel_cudaERNS_18TensorIteratorBaseEENKUlvE_clEvENKUlvE_clEvEUlhhE_EEEEvS5_RKT_EUliE_EEviT1_)
        /*0070*/ 	.short	0x0380
        /*0072*/ 	.short	0x0220


	//----- nvinfo : EIATTR_SW_WAR
	.align		4
.L_6053:
        /*0074*/ 	.byte	0x04, 0x36
        /*0076*/ 	.short	(.L_6055 - .L_6054)
.L_6054:
        /*0078*/ 	.word	0x00000008
.L_6055:


//--------------------- .nv.info._ZN2at6native27unrolled_elementwise_kernelINS0_13AUnaryFunctorIhhhZZZNS0_21heaviside_kernel_cudaERNS_18TensorIteratorBaseEENKUlvE_clEvENKUlvE_clEvEUlhhE_EESt5arrayIPcLm2EELi4E23TrivialOffsetCalculatorILi1EjESD_NS0_6memory15LoadWithoutCastENSE_16StoreWithoutCastEEEviT_T0_T2_T3_T4_T5_ --------------------------
	.section	.nv.info._ZN2at6native27unrolled_elementwise_kernelINS0_13AUnaryFunctorIhhhZZZNS0_21heaviside_kernel_cudaERNS_18TensorIteratorBaseEENKUlvE_clEvENKUlvE_clEvEUlhhE_EESt5arrayIPcLm2EELi4E23TrivialOffsetCalculatorILi1EjESD_NS0_6memory15LoadWithoutCastENSE_16StoreWithoutCastEEEviT_T0_T2_T3_T4_T5_,"",@"SHT_CUDA_INFO"
	.sectionflags	@""
	.align	4


	//----- nvinfo : EIATTR_CUDA_API_VERSION
	.align		4
        /*0000*/ 	.byte	0x04, 0x37
        /*0002*/ 	.short	(.L_6057 - .L_6056)
.L_6056:
        /*0004*/ 	.word	0x00000082


	//----- nvinfo : EIATTR_KPARAM_INFO
	.align		4
.L_6057:
        /*0008*/ 	.byte	0x04, 0x17
        /*000a*/ 	.short	(.L_6059 - .L_6058)
.L_6058:
        /*000c*/ 	.word	0x00000000
        /*0010*/ 	.short	0x0006
        /*0012*/ 	.short	0x001b
        /*0014*/ 	.byte	0x00, 0xf0, 0x05, 0x00


	//----- nvinfo : EIATTR_KPARAM_INFO
	.align		4
.L_6059:
        /*0018*/ 	.byte	0x04, 0x17
        /*001a*/ 	.short	(.L_6061 - .L_6060)
.L_6060:
        /*001c*/ 	.word	0x00000000
        /*0020*/ 	.short	0x0005
        /*0022*/ 	.short	0x001a
        /*0024*/ 	.byte	0x00, 0xf0, 0x05, 0x00


	//----- nvinfo : EIATTR_KPARAM_INFO
	.align		4
.L_6061:
        /*0028*/ 	.byte	0x04, 0x17
        /*002a*/ 	.short	(.L_6063 - .L_6062)
.L_6062:
        /*002c*/ 	.word	0x00000000
        /*0030*/ 	.short	0x0004
        /*0032*/ 	.short	0x0019
        /*0034*/ 	.byte	0x00, 0xf0, 0x05, 0x00


	//----- nvinfo : EIATTR_KPARAM_INFO
	.align		4
.L_6063:
        /*0038*/ 	.byte	0x04, 0x17
        /*003a*/ 	.short	(.L_6065 - .L_6064)
.L_6064:
        /*003c*/ 	.word	0x00000000
        /*0040*/ 	.short	0x0003
        /*0042*/ 	.short	0x0018
        /*0044*/ 	.byte	0x00, 0xf0, 0x05, 0x00


	//----- nvinfo : EIATTR_KPARAM_INFO
	.align		4
.L_6065:
        /*0048*/ 	.byte	0x04, 0x17
        /*004a*/ 	.short	(.L_6067 - .L_6066)
.L_6066:
        /*004c*/ 	.word	0x00000000
        /*0050*/ 	.short	0x0002
        /*0052*/ 	.short	0x0008
        /*0054*/ 	.byte	0x00, 0xf0, 0x41, 0x00


	//----- nvinfo : EIATTR_KPARAM_INFO
	.align		4
.L_6067:
        /*0058*/ 	.byte	0x04, 0x17
        /*005a*/ 	.short	(.L_6069 - .L_6068)
.L_6068:
        /*005c*/ 	.word	0x00000000
        /*0060*/ 	.short	0x0001
        /*0062*/ 	.short	0x0004
        /*0064*/ 	.byte	0x00, 0xf0, 0x09, 0x00


	//----- nvinfo : EIATTR_KPARAM_INFO
	.align		4
.L_6069:
        /*0068*/ 	.byte	0x04, 0x17
        /*006a*/ 	.short	(.L_6071 - .L_6070)
.L_6070:
        /*006c*/ 	.word	0x00000000
        /*0070*/ 	.short	0x0000
        /*0072*/ 	.short	0x0000
        /*0074*/ 	.byte	0x00, 0xf0, 0x11, 0x00


	//----- nvinfo : EIATTR_SPARSE_MMA_MASK
	.align		4
.L_6071:
        /*0078*/ 	.byte	0x03, 0x50
        /*007a*/ 	.short	0x0000


	//----- nvinfo : EIATTR_MAXREG_COUNT
	.align		4
        /*007c*/ 	.byte	0x03, 0x1b
        /*007e*/ 	.short	0x00ff


	//----- nvinfo : EIATTR_MERCURY_ISA_VERSION
	.align		4
        /*0080*/ 	.byte	0x03, 0x5f
        /*0082*/ 	.short	0x0101


	//----- nvinfo : EIATTR_VRC_CTA_INIT_COUNT
	.align		4
        /*0084*/ 	.byte	0x02, 0x4a
	.zero		1
	.zero		1


	//----- nvinfo : EIATTR_EXIT_INSTR_OFFSETS
	.align		4
        /*0088*/ 	.byte	0x04, 0x1c
        /*008a*/ 	.short	(.L_6073 - .L_6072)


	//   ....[0]....
.L_6072:
        /*008c*/ 	.word	0x000004c0


	//   ....[1]....
        /*0090*/ 	.word	0x00000520


	//----- nvinfo : EIATTR_MAX_THREADS
	.align		4
.L_6073:
        /*0094*/ 	.byte	0x04, 0x05
        /*0096*/ 	.short	(.L_6075 - .L_6074)
.L_6074:
        /*0098*/ 	.word	0x00000080
        /*009c*/ 	.word	0x00000001
        /*00a0*/ 	.word	0x00000001


	//----- nvinfo : EIATTR_CRS_STACK_SIZE
	.align		4
.L_6075:
        /*00a4*/ 	.byte	0x04, 0x1e
        /*00a6*/ 	.short	(.L_6077 - .L_6076)
.L_6076:
        /*00a8*/ 	.word	0x00000000


	//----- nvinfo : EIATTR_CBANK_PARAM_SIZE
	.align		4
.L_6077:
        /*00ac*/ 	.byte	0x03, 0x19
        /*00ae*/ 	.short	0x001c


	//----- nvinfo : EIATTR_PARAM_CBANK
	.align		4
        /*00b0*/ 	.byte	0x04, 0x0a
        /*00b2*/ 	.short	(.L_6079 - .L_6078)
	.align		4
.L_6078:
        /*00b4*/ 	.word	index@(.nv.constant0._ZN2at6native27unrolled_elementwise_kernelINS0_13AUnaryFunctorIhhhZZZNS0_21heaviside_kernel_cudaERNS_18TensorIteratorBaseEENKUlvE_clEvENKUlvE_clEvEUlhhE_EESt5arrayIPcLm2EELi4E23TrivialOffsetCalculatorILi1EjESD_NS0_6memory15LoadWithoutCastENSE_16StoreWithoutCastEEEviT_T0_T2_T3_T4_T5_)
        /*00b8*/ 	.short	0x0380
        /*00ba*/ 	.short	0x001c


	//----- nvinfo : EIATTR_SW_WAR
	.align		4
.L_6079:
        /*00bc*/ 	.byte	0x04, 0x36
        /*00be*/ 	.short	(.L_6081 - .L_6080)
.L_6080:
        /*00c0*/ 	.word	0x00000008
.L_6081:


//--------------------- .nv.info._ZN2at6native29vectorized_elementwise_kernelILi2ENS0_13AUnaryFunctorIhhhZZZNS0_21heaviside_kernel_cudaERNS_18TensorIteratorBaseEENKUlvE_clEvENKUlvE_clEvEUlhhE_EESt5arrayIPcLm2EEEEviT0_T1_ --------------------------
	.section	.nv.info._ZN2at6native29vectorized_elementwise_kernelILi2ENS0_13AUnaryFunctorIhhhZZZNS0_21heaviside_kernel_cudaERNS_18TensorIteratorBaseEENKUlvE_clEvENKUlvE_clEvEUlhhE_EESt5arrayIPcLm2EEEEviT0_T1_,"",@"SHT_CUDA_INFO"
	.sectionflags	@""
	.align	4


	//----- nvinfo : EIATTR_CUDA_API_VERSION
	.align		4
        /*0000*/ 	.byte	0x04, 0x37
        /*0002*/ 	.short	(.L_6083 - .L_6082)
.L_6082:
        /*0004*/ 	.word	0x00000082


	//----- nvinfo : EIATTR_KPARAM_INFO
	.align		4
.L_6083:
        /*0008*/ 	.byte	0x04, 0x17
        /*000a*/ 	.short	(.L_6085 - .L_6084)
.L_6084:
        /*000c*/ 	.word	0x00000000
        /*0010*/ 	.short	0x0002
        /*0012*/ 	.short	0x0008
        /*0014*/ 	.byte	0x00, 0xf0, 0x41, 0x00


	//----- nvinfo : EIATTR_KPARAM_INFO
	.align		4
.L_6085:
        /*0018*/ 	.byte	0x04, 0x17
        /*001a*/ 	.short	(.L_6087 - .L_6086)
.L_6086:
        /*001c*/ 	.word	0x00000000
        /*0020*/ 	.short	0x0001
        /*0022*/ 	.short	0x0004
        /*0024*/ 	.byte	0x00, 0xf0, 0x09, 0x00


	//----- nvinfo : EIATTR_KPARAM_INFO
	.align		4
.L_6087:
        /*0028*/ 	.byte	0x04, 0x17
        /*002a*/ 	.short	(.L_6089 - .L_6088)
.L_6088:
        /*002c*/ 	.word	0x00000000
        /*0030*/ 	.short	0x0000
        /*0032*/ 	.short	0x0000
        /*0034*/ 	.byte	0x00, 0xf0, 0x11, 0x00


	//----- nvinfo : EIATTR_SPARSE_MMA_MASK
	.align		4
.L_6089:
        /*0038*/ 	.byte	0x03, 0x50
        /*003a*/ 	.short	0x0000


	//----- nvinfo : EIATTR_MAXREG_COUNT
	.align		4
        /*003c*/ 	.byte	0x03, 0x1b
        /*003e*/ 	.short	0x00ff


	//----- nvinfo : EIATTR_MERCURY_ISA_VERSION
	.align		4
        /*0040*/ 	.byte	0x03, 0x5f
        /*0042*/ 	.short	0x0101


	//----- nvinfo : EIATTR_VRC_CTA_INIT_COUNT
	.align		4
        /*0044*/ 	.byte	0x02, 0x4a
	.zero		1
	.zero		1


	//----- nvinfo : EIATTR_EXIT_INSTR_OFFSETS
	.align		4
        /*0048*/ 	.byte	0x04, 0x1c
        /*004a*/ 	.short	(.L_6091 - .L_6090)


	//   ....[0]....
.L_6090:
        /*004c*/ 	.word	0x00000930


	//   ....[1]....
        /*0050*/ 	.word	0x00000990


	//   ....[2]....
        /*0054*/ 	.word	0x00000c50


	//----- nvinfo : EIATTR_MAX_THREADS
	.align		4
.L_6091:
        /*0058*/ 	.byte	0x04, 0x05
        /*005a*/ 	.short	(.L_6093 - .L_6092)
.L_6092:
        /*005c*/ 	.word	0x00000080
        /*0060*/ 	.word	0x00000001
        /*0064*/ 	.word	0x00000001


	//----- nvinfo : EIATTR_CRS_STACK_SIZE
	.align		4
.L_6093:
        /*0068*/ 	.byte	0x04, 0x1e
        /*006a*/ 	.short	(.L_6095 - .L_6094)
.L_6094:
        /*006c*/ 	.word	0x00000000


	//----- nvinfo : EIATTR_CBANK_PARAM_SIZE
	.align		4
.L_6095:
        /*0070*/ 	.byte	0x03, 0x19
        /*0072*/ 	.short	0x0018


	//----- nvinfo : EIATTR_PARAM_CBANK
	.align		4
        /*0074*/ 	.byte	0x04, 0x0a
        /*0076*/ 	.short	(.L_6097 - .L_6096)
	.align		4
.L_6096:
        /*0078*/ 	.word	index@(.nv.constant0._ZN2at6native29vectorized_elementwise_kernelILi2ENS0_13AUnaryFunctorIhhhZZZNS0_21heaviside_kernel_cudaERNS_18TensorIteratorBaseEENKUlvE_clEvENKUlvE_clEvEUlhhE_EESt5arrayIPcLm2EEEEviT0_T1_)
        /*007c*/ 	.short	0x0380
        /*007e*/ 	.short	0x0018


	//----- nvinfo : EIATTR_SW_WAR
	.align		4
.L_6097:
        /*0080*/ 	.byte	0x04, 0x36
        /*0082*/ 	.short	(.L_6099 - .L_6098)
.L_6098:
        /*0084*/ 	.word	0x00000008
.L_6099:


//--------------------- .nv.info._ZN2at6native29vectorized_elementwise_kernelILi4ENS0_13AUnaryFunctorIhhhZZZNS0_21heaviside_kernel_cudaERNS_18TensorIteratorBaseEENKUlvE_clEvENKUlvE_clEvEUlhhE_EESt5arrayIPcLm2EEEEviT0_T1_ --------------------------
	.section	.nv.info._ZN2at6native29vectorized_elementwise_kernelILi4ENS0_13AUnaryFunctorIhhhZZZNS0_21heaviside_kernel_cudaERNS_18TensorIteratorBaseEENKUlvE_clEvENKUlvE_clEvEUlhhE_EESt5arrayIPcLm2EEEEviT0_T1_,"",@"SHT_CUDA_INFO"
	.sectionflags	@""
	.align	4


	//----- nvinfo : EIATTR_CUDA_API_VERSION
	.align		4
        /*0000*/ 	.byte	0x04, 0x37
        /*0002*/ 	.short	(.L_6101 - .L_6100)
.L_6100:
        /*0004*/ 	.word	0x00000082


	//----- nvinfo : EIATTR_KPARAM_INFO
	.align		4
.L_6101:
        /*0008*/ 	.byte	0x04, 0x17
        /*000a*/ 	.short	(.L_6103 - .L_6102)
.L_6102:
        /*000c*/ 	.word	0x00000000
        /*0010*/ 	.short	0x0002
        /*0012*/ 	.short	0x0008
        /*0014*/ 	.byte	0x00, 0xf0, 0x41, 0x00


	//----- nvinfo : EIATTR_KPARAM_INFO
	.align		4
.L_6103:
        /*0018*/ 	.byte	0x04, 0x17
        /*001a*/ 	.short	(.L_6105 - .L_6104)
.L_6104:
        /*001c*/ 	.word	0x00000000
        /*0020*/ 	.short	0x0001
        /*0022*/ 	.short	0x0004
        /*0024*/ 	.byte	0x00, 0xf0, 0x09, 0x00


	//----- nvinfo : EIATTR_KPARAM_INFO
	.align		4
.L_6105:
        /*0028*/ 	.byte	0x04, 0x17
        /*002a*/ 	.short	(.L_6107 - .L_6106)
.L_6106:
        /*002c*/ 	.word	0x00000000
        /*0030*/ 	.short	0x0000
        /*0032*/ 	.short	0x0000
        /*0034*/ 	.byte	0x00, 0xf0, 0x11, 0x00


	//----- nvinfo : EIATTR_SPARSE_MMA_MASK
	.align		4
.L_6107:
        /*0038*/ 	.byte	0x03, 0x50
        /*003a*/ 	.short	0x0000


	//----- nvinfo : EIATTR_MAXREG_COUNT
	.align		4
        /*003c*/ 	.byte	0x03, 0x1b
        /*003e*/ 	.short	0x00ff


	//----- nvinfo : EIATTR_MERCURY_ISA_VERSION
	.align		4
        /*0040*/ 	.byte	0x03, 0x5f
        /*0042*/ 	.short	0x0101


	//----- nvinfo : EIATTR_VRC_CTA_INIT_COUNT
	.align		4
        /*0044*/ 	.byte	0x02, 0x4a
	.zero		1
	.zero		1


	//----- nvinfo : EIATTR_EXIT_INSTR_OFFSETS
	.align		4
        /*0048*/ 	.byte	0x04, 0x1c
        /*004a*/ 	.short	(.L_6109 - .L_6108)


	//   ....[0]....
.L_6108:
        /*004c*/ 	.word	0x00000930


	//   ....[1]....
        /*0050*/ 	.word	0x00000990


	//   ....[2]....
        /*0054*/ 	.word	0x00000cb0


	//----- nvinfo : EIATTR_MAX_THREADS
	.align		4
.L_6109:
        /*0058*/ 	.byte	0x04, 0x05
        /*005a*/ 	.short	(.L_6111 - .L_6110)
.L_6110:
        /*005c*/ 	.word	0x00000080
        /*0060*/ 	.word	0x00000001
        /*0064*/ 	.word	0x00000001


	//----- nvinfo : EIATTR_CRS_STACK_SIZE
	.align		4
.L_6111:
        /*0068*/ 	.byte	0x04, 0x1e
        /*006a*/ 	.short	(.L_6113 - .L_6112)
.L_6112:
        /*006c*/ 	.word	0x00000000


	//----- nvinfo : EIATTR_CBANK_PARAM_SIZE
	.align		4
.L_6113:
        /*0070*/ 	.byte	0x03, 0x19
        /*0072*/ 	.short	0x0018


	//----- nvinfo : EIATTR_PARAM_CBANK
	.align		4
        /*0074*/ 	.byte	0x04, 0x0a
        /*0076*/ 	.short	(.L_6115 - .L_6114)
	.align		4
.L_6114:
        /*0078*/ 	.word	index@(.nv.constant0._ZN2at6native29vectorized_elementwise_kernelILi4ENS0_13AUnaryFunctorIhhhZZZNS0_21heaviside_kernel_cudaERNS_18TensorIteratorBaseEENKUlvE_clEvENKUlvE_clEvEUlhhE_EESt5arrayIPcLm2EEEEviT0_T1_)
        /*007c*/ 	.short	0x0380
        /*007e*/ 	.short	0x0018


	//----- nvinfo : EIATTR_SW_WAR
	.align		4
.L_6115:
        /*0080*/ 	.byte	0x04, 0x36
        /*0082*/ 	.short	(.L_6117 - .L_6116)
.L_6116:
        /*0084*/ 	.word	0x00000008
.L_6117:


//--------------------- .nv.info._ZN2at6native29vectorized_elementwise_kernelILi8ENS0_13AUnaryFunctorIhhhZZZNS0_21heaviside_kernel_cudaERNS_18TensorIteratorBaseEENKUlvE_clEvENKUlvE_clEvEUlhhE_EESt5arrayIPcLm2EEEEviT0_T1_ --------------------------
	.section	.nv.info._ZN2at6native29vectorized_elementwise_kernelILi8ENS0_13AUnaryFunctorIhhhZZZNS0_21heaviside_kernel_cudaERNS_18TensorIteratorBaseEENKUlvE_clEvENKUlvE_clEvEUlhhE_EESt5arrayIPcLm2EEEEviT0_T1_,"",@"SHT_CUDA_INFO"
	.sectionflags	@""
	.align	4


	//----- nvinfo : EIATTR_CUDA_API_VERSION
	.align		4
        /*0000*/ 	.byte	0x04, 0x37
        /*0002*/ 	.short	(.L_6119 - .L_6118)
.L_6118:
        /*0004*/ 	.word	0x00000082


	//----- nvinfo : EIATTR_KPARAM_INFO
	.align		4
.L_6119:
        /*0008*/ 	.byte	0x04, 0x17
        /*000a*/ 	.short	(.L_6121 - .L_6120)
.L_6120:
        /*000c*/ 	.word	0x00000000
        /*0010*/ 	.short	0x0002
        /*0012*/ 	.short	0x0008
        /*0014*/ 	.byte	0x00, 0xf0, 0x41, 0x00


	//----- nvinfo : EIATTR_KPARAM_INFO
	.align		4
.L_6121:
        /*0018*/ 	.byte	0x04, 0x17
        /*001a*/ 	.short	(.L_6123 - .L_6122)
.L_6122:
        /*001c*/ 	.word	0x00000000
        /*0020*/ 	.short	0x0001
        /*0022*/ 	.short	0x0004
        /*0024*/ 	.byte	0x00, 0xf0, 0x09, 0x00


	//----- nvinfo : EIATTR_KPARAM_INFO
	.align		4
.L_6123:
        /*0028*/ 	.byte	0x04, 0x17
        /*002a*/ 	.short	(.L_6125 - .L_6124)
.L_6124:
        /*002c*/ 	.word	0x00000000
        /*0030*/ 	.short	0x0000
        /*0032*/ 	.short	0x0000
        /*0034*/ 	.byte	0x00, 0xf0, 0x11, 0x00


	//----- nvinfo : EIATTR_SPARSE_MMA_MASK
	.align		4
.L_6125:
        /*0038*/ 	.byte	0x03, 0x50
        /*003a*/ 	.short	0x0000


	//----- nvinfo : EIATTR_MAXREG_COUNT
	.align		4
        /*003c*/ 	.byte	0x03, 0x1b
        /*003e*/ 	.short	0x00ff


	//----- nvinfo : EIATTR_MERCURY_ISA_VERSION
	.align		4
        /*0040*/ 	.byte	0x03, 0x5f
        /*0042*/ 	.short	0x0101


	//----- nvinfo : EIATTR_VRC_CTA_INIT_COUNT
	.align		4
        /*0044*/ 	.byte	0x02, 0x4a
	.zero		1
	.zero		1


	//----- nvinfo : EIATTR_EXIT_INSTR_OFFSETS
	.align		4
        /*0048*/ 	.byte	0x04, 0x1c
        /*004a*/ 	.short	(.L_6127 - .L_6126)


	//   ....[0]....
.L_6126:
        /*004c*/ 	.word	0x00000010


	//----- nvinfo : EIATTR_MAX_THREADS
	.align		4
.L_6127:
        /*0050*/ 	.byte	0x04, 0x05
        /*0052*/ 	.short	(.L_6129 - .L_6128)
.L_6128:
        /*0054*/ 	.word	0x00000080
        /*0058*/ 	.word	0x00000001
        /*005c*/ 	.word	0x00000001


	//----- nvinfo : EIATTR_CBANK_PARAM_SIZE
	.align		4
.L_6129:
        /*0060*/ 	.byte	0x03, 0x19
        /*0062*/ 	.short	0x0018


	//----- nvinfo : EIATTR_PARAM_CBANK
	.align		4
        /*0064*/ 	.byte	0x04, 0x0a
        /*0066*/ 	.short	(.L_6131 - .L_6130)
	.align		4
.L_6130:
        /*0068*/ 	.word	index@(.nv.constant0._ZN2at6native29vectorized_elementwise_kernelILi8ENS0_13AUnaryFunctorIhhhZZZNS0_21heaviside_kernel_cudaERNS_18TensorIteratorBaseEENKUlvE_clEvENKUlvE_clEvEUlhhE_EESt5arrayIPcLm2EEEEviT0_T1_)
        /*006c*/ 	.short	0x0380
        /*006e*/ 	.short	0x0018


	//----- nvinfo : EIATTR_SW_WAR
	.align		4
.L_6131:
        /*0070*/ 	.byte	0x04, 0x36
        /*0072*/ 	.short	(.L_6133 - .L_6132)
.L_6132:
        /*0074*/ 	.word	0x00000008
.L_6133:


//--------------------- .nv.info._ZN2at6native18elementwise_kernelILi128ELi4EZNS0_15gpu_kernel_implINS0_13BinaryFunctorIN3c104HalfES5_S5_ZZZNS0_21nextafter_kernel_cudaERNS_18TensorIteratorBaseEENKUlvE_clEvENKUlvE2_clEvEUlS5_S5_E_EEEEvS7_RKT_EUliE_EEviT1_ --------------------------
	.section	.nv.info._ZN2at6native18elementwise_kernelILi128ELi4EZNS0_15gpu_kernel_implINS0_13BinaryFunctorIN3c104HalfES5_S5_ZZZNS0_21nextafter_kernel_cudaERNS_18TensorIteratorBaseEENKUlvE_clEvENKUlvE2_clEvEUlS5_S5_E_EEEEvS7_RKT_EUliE_EEviT1_,"",@"SHT_CUDA_INFO"
	.sectionflags	@""
	.align	4


	//----- nvinfo : EIATTR_CUDA_API_VERSION
	.align		4
        /*0000*/ 	.byte	0x04, 0x37
        /*0002*/ 	.short	(.L_6135 - .L_6134)
.L_6134:
        /*0004*/ 	.word	0x00000082


	//----- nvinfo : EIATTR_KPARAM_INFO
	.align		4
.L_6135:
        /*0008*/ 	.byte	0x04, 0x17
        /*000a*/ 	.short	(.L_6137 - .L_6136)
.L_6136:
        /*000c*/ 	.word	0x00000000
        /*0010*/ 	.short	0x0001
        /*0012*/ 	.short	0x0008
        /*0014*/ 	.byte	0x00, 0xf0, 0x21, 0x0a


	//----- nvinfo : EIATTR_KPARAM_INFO
	.align		4
.L_6137:
        /*0018*/ 	.byte	0x04, 0x17
        /*001a*/ 	.short	(.L_6139 - .L_6138)
.L_6138:
        /*001c*/ 	.word	0x00000000
        /*0020*/ 	.short	0x0000
        /*0022*/ 	.short	0x0000
        /*0024*/ 	.byte	0x00, 0xf0, 0x11, 0x00


	//----- nvinfo : EIATTR_SPARSE_MMA_MASK
	.align		4
.L_6139:
        /*0028*/ 	.byte	0x03, 0x50
        /*002a*/ 	.short	0x0000


	//----- nvinfo : EIATTR_MAXREG_COUNT
	.align		4
        /*002c*/ 	.byte	0x03, 0x1b
        /*002e*/ 	.short	0x0080


	//----- nvinfo : EIATTR_EXTERNS
	.align		4
        /*0030*/ 	.byte	0x04, 0x0f
        /*0032*/ 	.short	(.L_6141 - .L_6140)


	//   ....[0]....
	.align		4
.L_6140:
        /*0034*/ 	.word	index@(__assertfail)


	//----- nvinfo : EIATTR_MERCURY_ISA_VERSION
	.align		4
.L_6141:
        /*0038*/ 	.byte	0x03, 0x5f
        /*003a*/ 	.short	0x0101


	//----- nvinfo : EIATTR_VRC_CTA_INIT_COUNT
	.align		4
        /*003c*/ 	.byte	0x02, 0x4a
	.zero		1
	.zero		1


	//----- nvinfo : EIATTR_SYSCALL_OFFSETS
	.align		4
        /*0040*/ 	.byte	0x04, 0x46
        /*0042*/ 	.short	(.L_6143 - .L_6142)


	//   ....[0]....
.L_6142:
        /*0044*/ 	.word	0x00002680


	//   ....[1]....
        /*0048*/ 	.word	0x00003680


	//   ....[2]....
        /*004c*/ 	.word	0x00004790


	//   ....[3]....
        /*0050*/ 	.word	0x00006fb0


	//   ....[4]....
        /*0054*/ 	.word	0x00007fa0


	//   ....[5]....
        /*0058*/ 	.word	0x00008ef0


	//   ....[6]....
        /*005c*/ 	.word	0x0000b820


	//   ....[7]....
        /*0060*/ 	.word	0x0000c810


	//   ....[8]....
        /*0064*/ 	.word	0x0000d760


	//   ....[9]....
        /*0068*/ 	.word	0x000100b0


	//   ....[10]....
        /*006c*/ 	.word	0x000110a0


	//   ....[11]....
        /*0070*/ 	.word	0x00011fc0


	//----- nvinfo : EIATTR_EXIT_INSTR_OFFSETS
	.align		4
.L_6143:
        /*0074*/ 	.byte	0x04, 0x1c
        /*0076*/ 	.short	(.L_6145 - .L_6144)


	//   ....[0]....
.L_6144:
        /*0078*/ 	.word	0x0000da40


	//   ....[1]....
        /*007c*/ 	.word	0x00011460


	//   ....[2]....
        /*0080*/ 	.word	0x000114a0


	//   ....[3]....
        /*0084*/ 	.word	0x00011540


	//   ....[4]....
        /*0088*/ 	.word	0x00011580


	//   ....[5]....
        /*008c*/ 	.word	0x000115c0


	//   ....[6]....
        /*0090*/ 	.word	0x00011650


	//   ....[7]....
        /*0094*/ 	.word	0x00011670


	//   ....[8]....
        /*0098*/ 	.word	0x00011710


	//   ....[9]....
        /*009c*/ 	.word	0x00011760


	//   ....[10]....
        /*00a0*/ 	.word	0x000117b0


	//   ....[11]....
        /*00a4*/ 	.word	0x00011890


	//   ....[12]....
        /*00a8*/ 	.word	0x00011a00


	//   ....[13]....
        /*00ac*/ 	.word	0x00011b70


	//   ....[14]....
        /*00b0*/ 	.word	0x00011cd0


	//   ....[15]....
        /*00b4*/ 	.word	0x00011d10


	//   ....[16]....
        /*00b8*/ 	.word	0x00011d50


	//   ....[17]....
        /*00bc*/ 	.word	0x00011e00


	//   ....[18]....
        /*00c0*/ 	.word	0x00011e60


	//   ....[19]....
        /*00c4*/ 	.word	0x00011fd0


	//   ....[20]....
        /*00c8*/ 	.word	0x000120e0


	//   ....[21]....
        /*00cc*/ 	.word	0x00012220


	//   ....[22]....
        /*00d0*/ 	.word	0x00012260


	//----- nvinfo : EIATTR_MAX_THREADS
	.align		4
.L_6145:
        /*00d4*/ 	.byte	0x04, 0x05
        /*00d6*/ 	.short	(.L_6147 - .L_6146)
.L_6146:
        /*00d8*/ 	.word	0x00000080
        /*00dc*/ 	.word	0x00000001
        /*00e0*/ 	.word	0x00000001


	//----- nvinfo : EIATTR_CRS_STACK_SIZE
	.align		4
.L_6147:
        /*00e4*/ 	.byte	0x04, 0x1e
        /*00e6*/ 	.short	(.L_6149 - .L_6148)
.L_6148:
        /*00e8*/ 	.word	0x00000000


	//----- nvinfo : EIATTR_CBANK_PARAM_SIZE
	.align		4
.L_6149:
        /*00ec*/ 	.byte	0x03, 0x19
        /*00ee*/ 	.short	0x0290


	//----- nvinfo : EIATTR_PARAM_CBANK
	.align		4
        /*00f0*/ 	.byte	0x04, 0x0a
        /*00f2*/ 	.short	(.L_6151 - .L_6150)
	.align		4
.L_6150:
        /*00f4*/ 	.word	index@(.nv.constant0._ZN2at6native18elementwise_kernelILi128ELi4EZNS0_15gpu_kernel_implINS0_13BinaryFunctorIN3c104HalfES5_S5_ZZZNS0_21nextafter_kernel_cudaERNS_18TensorIteratorBaseEENKUlvE_clEvENKUlvE2_clEvEUlS5_S5_E_EEEEvS7_RKT_EUliE_EEviT1_)
        /*00f8*/ 	.short	0x0380
        /*00fa*/ 	.short	0x0290


	//----- nvinfo : EIATTR_SW_WAR
	.align		4
.L_6151:
        /*00fc*/ 	.byte	0x04, 0x36
        /*00fe*/ 	.short	(.L_6153 - .L_6152)
.L_6152:
        /*0100*/ 	.word	0x00000008
.L_6153:


//--------------------- .nv.info._ZN2at6native27unrolled_elementwise_kernelINS0_13BinaryFunctorIN3c104HalfES4_S4_ZZZNS0_21nextafter_kernel_cudaERNS_18TensorIteratorBaseEENKUlvE_clEvENKUlvE2_clEvEUlS4_S4_E_EESt5arrayIPcLm3EELi4E23TrivialOffsetCalculatorILi2EjESE_ILi1EjENS0_6memory12LoadWithCastILi2EEENSH_13StoreWithCastILi1EEEEEviT_T0_T2_T3_T4_T5_ --------------------------
	.section	.nv.info._ZN2at6native27unrolled_elementwise_kernelINS0_13BinaryFunctorIN3c104HalfES4_S4_ZZZNS0_21nextafter_kernel_cudaERNS_18TensorIteratorBaseEENKUlvE_clEvENKUlvE2_clEvEUlS4_S4_E_EESt5arrayIPcLm3EELi4E23TrivialOffsetCalculatorILi2EjESE_ILi1EjENS0_6memory12LoadWithCastILi2EEENSH_13StoreWithCastILi1EEEEEviT_T0_T2_T3_T4_T5_,"",@"SHT_CUDA_INFO"
	.sectionflags	@""
	.align	4


	//----- nvinfo : EIATTR_CUDA_API_VERSION
	.align		4
        /*0000*/ 	.byte	0x04, 0x37
        /*0002*/ 	.short	(.L_6155 - .L_6154)
.L_6154:
        /*0004*/ 	.word	0x00000082


	//----- nvinfo : EIATTR_KPARAM_INFO
	.align		4
.L_6155:
        /*0008*/ 	.byte	0x04, 0x17
        /*000a*/ 	.short	(.L_6157 - .L_6156)
.L_6156:
        /*000c*/ 	.word	0x00000000
        /*0010*/ 	.short	0x0006
        /*0012*/ 	.short	0x0030
        /*0014*/ 	.byte	0x00, 0xf0, 0x21, 0x00


	//----- nvinfo : EIATTR_KPARAM_INFO
	.align		4
.L_6157:
        /*0018*/ 	.byte	0x04, 0x17
        /*001a*/ 	.short	(.L_6159 - .L_6158)
.L_6158:
        /*001c*/ 	.word	0x00000000
        /*0020*/ 	.short	0x0005
        /*0022*/ 	.short	0x0024
        /*0024*/ 	.byte	0x00, 0xf0, 0x31, 0x00


	//----- nvinfo : EIATTR_KPARAM_INFO
	.align		4
.L_6159:
        /*0028*/ 	.byte	0x04, 0x17
        /*002a*/ 	.short	(.L_6161 - .L_6160)
.L_6160:
        /*002c*/ 	.word	0x00000000
        /*0030*/ 	.short	0x0004
        /*0032*/ 	.short	0x0021
        /*0034*/ 	.byte	0x00, 0xf0, 0x05, 0x00


	//----- nvinfo : EIATTR_KPARAM_INFO
	.align		4
.L_6161:
        /*0038*/ 	.byte	0x04, 0x17
        /*003a*/ 	.short	(.L_6163 - .L_6162)
.L_6162:
        /*003c*/ 	.word	0x00000000
        /*0040*/ 	.short	0x0003
        /*0042*/ 	.short	0x0020
        /*0044*/ 	.byte	0x00, 0xf0, 0x05, 0x00


	//----- nvinfo : EIATTR_KPARAM_INFO
	.align		4
.L_6163:
        /*0048*/ 	.byte	0x04, 0x17
        /*004a*/ 	.short	(.L_6165 - .L_6164)
.L_6164:
        /*004c*/ 	.word	0x00000000
        /*0050*/ 	.short	0x0002
        /*0052*/ 	.short	0x0008
        /*0054*/ 	.byte	0x00, 0xf0, 0x61, 0x00


	//----- nvinfo : EIATTR_KPARAM_INFO
	.align		4
.L_6165:
        /*0058*/ 	.byte	0x04, 0x17
        /*005a*/ 	.short	(.L_6167 - .L_6166)
.L_6166:
        /*005c*/ 	.word	0x00000000
        /*0060*/ 	.short	0x0001
        /*0062*/ 	.short	0x0004
        /*0064*/ 	.byte	0x00, 0xf0, 0x05, 0x00


	//----- nvinfo : EIATTR_KPARAM_INFO
	.align		4
.L_6167:
        /*0068*/ 	.byte	0x04, 0x17
        /*006a*/ 	.short	(.L_6169 - .L_6168)
.L_6168:
        /*006c*/ 	.word	0x00000000
        /*0070*/ 	.short	0x0000
        /*0072*/ 	.short	0x0000
        /*0074*/ 	.byte	0x00, 0xf0, 0x11, 0x00


	//----- nvinfo : EIATTR_SPARSE_MMA_MASK
	.align		4
.L_6169:
        /*0078*/ 	.byte	0x03, 0x50
        /*007a*/ 	.short	0x0000


	//----- nvinfo : EIATTR_MAXREG_COUNT
	.align		4
        /*007c*/ 	.byte	0x03, 0x1b
        /*007e*/ 	.short	0x00ff


	//----- nvinfo : EIATTR_EXTERNS
	.align		4
        /*0080*/ 	.byte	0x04, 0x0f
        /*0082*/ 	.short	(.L_6171 - .L_6170)


	//   ....[0]....
	.align		4
.L_6170:
        /*0084*/ 	.word	index@(__assertfail)


	//----- nvinfo : EIATTR_MERCURY_ISA_VERSION
	.align		4
.L_6171:
        /*0088*/ 	.byte	0x03, 0x5f
        /*008a*/ 	.short	0x0101


	//----- nvinfo : EIATTR_VRC_CTA_INIT_COUNT
	.align		4
        /*008c*/ 	.byte	0x02, 0x4a
	.zero		1
	.zero		1


	//----- nvinfo : EIATTR_SYSCALL_OFFSETS
	.align		4
        /*0090*/ 	.byte	0x04, 0x46
        /*0092*/ 	.short	(.L_6173 - .L_6172)


	//   ....[0]....
.L_6172:
        /*0094*/ 	.word	0x00001070


	//   ....[1]....
        /*0098*/ 	.word	0x00002170


	//   ....[2]....
        /*009c*/ 	.word	0x000033b0


	//   ....[3]....
        /*00a0*/ 	.word	0x000044b0


	//   ....[4]....
        /*00a4*/ 	.word	0x00005630


	//   ....[5]....
        /*00a8*/ 	.word	0x00006740


	//   ....[6]....
        /*00ac*/ 	.word	0x000078c0


	//   ....[7]....
        /*00b0*/ 	.word	0x000089c0


	//   ....[8]....
        /*00b4*/ 	.word	0x0000a350


	//   ....[9]....
        /*00b8*/ 	.word	0x0000b210


	//   ....[10]....
        /*00bc*/ 	.word	0x0000c190


	//   ....[11]....
        /*00c0*/ 	.word	0x0000d110


	//----- nvinfo : EIATTR_EXIT_INSTR_OFFSETS
	.align		4
.L_6173:
        /*00c4*/ 	.byte	0x04, 0x1c
        /*00c6*/ 	.short	(.L_6175 - .L_6174)


	//   ....[0]....
.L_6174:
        /*00c8*/ 	.word	0x0000c460


	//   ....[1]....
        /*00cc*/ 	.word	0x0000c5b0


	//   ....[2]....
        /*00d0*/ 	.word	0x0000c5f0


	//   ....[3]....
        /*00d4*/ 	.word	0x0000c690


	//   ....[4]....
        /*00d8*/ 	.word	0x0000c6d0


	//   ....[5]....
        /*00dc*/ 	.word	0x0000c710


	//   ....[6]....
        /*00e0*/ 	.word	0x0000c7a0


	//   ....[7]....
        /*00e4*/ 	.word	0x0000c7c0


	//   ....[8]....
        /*00e8*/ 	.word	0x0000c860


	//   ....[9]....
        /*00ec*/ 	.word	0x0000c8b0


	//   ....[10]....
        /*00f0*/ 	.word	0x0000c900


	//   ....[11]....
        /*00f4*/ 	.word	0x0000c9e0


	//   ....[12]....
        /*00f8*/ 	.word	0x0000cb50


	//   ....[13]....
        /*00fc*/ 	.word	0x0000ccc0


	//   ....[14]....
        /*0100*/ 	.word	0x0000ce20


	//   ....[15]....
        /*0104*/ 	.word	0x0000ce60


	//   ....[16]....
        /*0108*/ 	.word	0x0000cea0


	//   ....[17]....
        /*010c*/ 	.word	0x0000cf50


	//   ....[18]....
        /*0110*/ 	.word	0x0000cfb0


	//   ....[19]....
        /*0114*/ 	.word	0x0000d120


	//   ....[20]....
        /*0118*/ 	.word	0x0000d230


	//   ....[21]....
        /*011c*/ 	.word	0x0000d370


	//   ....[22]....
        /*0120*/ 	.word	0x0000d3b0


	//----- nvinfo : EIATTR_MAX_THREADS
	.align		4
.L_6175:
        /*0124*/ 	.byte	0x04, 0x05
        /*0126*/ 	.short	(.L_6177 - .L_6176)
.L_6176:
        /*0128*/ 	.word	0x00000080
        /*012c*/ 	.word	0x00000001
        /*0130*/ 	.word	0x00000001


	//----- nvinfo : EIATTR_CRS_STACK_SIZE
	.align		4
.L_6177:
        /*0134*/ 	.byte	0x04, 0x1e
        /*0136*/ 	.short	(.L_6179 - .L_6178)
.L_6178:
        /*0138*/ 	.word	0x00000000


	//----- nvinfo : EIATTR_CBANK_PARAM_SIZE
	.align		4
.L_6179:
        /*013c*/ 	.byte	0x03, 0x19
        /*013e*/ 	.short	0x0038


	//----- nvinfo : EIATTR_PARAM_CBANK
	.align		4
        /*0140*/ 	.byte	0x04, 0x0a
        /*0142*/ 	.short	(.L_6181 - .L_6180)
	.align		4
.L_6180:
        /*0144*/ 	.word	index@(.nv.constant0._ZN2at6native27unrolled_elementwise_kernelINS0_13BinaryFunctorIN3c104HalfES4_S4_ZZZNS0_21nextafter_kernel_cudaERNS_18TensorIteratorBaseEENKUlvE_clEvENKUlvE2_clEvEUlS4_S4_E_EESt5arrayIPcLm3EELi4E23TrivialOffsetCalculatorILi2EjESE_ILi1EjENS0_6memory12LoadWithCastILi2EEENSH_13StoreWithCastILi1EEEEEviT_T0_T2_T3_T4_T5_)
        /*0148*/ 	.short	0x0380
        /*014a*/ 	.short	0x0038


	//----- nvinfo : EIATTR_SW_WAR
	.align		4
.L_6181:
        /*014c*/ 	.byte	0x04, 0x36
        /*014e*/ 	.short	(.L_6183 - .L_6182)
.L_6182:
        /*0150*/ 	.word	0x00000008
.L_6183:


//--------------------- .nv.info._ZN2at6native18elementwise_kernelILi128ELi4EZNS0_22gpu_kernel_impl_nocastINS0_13BinaryFunctorIN3c104HalfES5_S5_ZZZNS0_21nextafter_kernel_cudaERNS_18TensorIteratorBaseEENKUlvE_clEvENKUlvE2_clEvEUlS5_S5_E_EEEEvS7_RKT_EUliE_EEviT1_ --------------------------
	.section	.nv.info._ZN2at6native18elementwise_kernelILi128ELi4EZNS0_22gpu_kernel_impl_nocastINS0_13BinaryFunctorIN3c104HalfES5_S5_ZZZNS0_21nextafter_kernel_cudaERNS_18TensorIteratorBaseEENKUlvE_clEvENKUlvE2_clEvEUlS5_S5_E_EEEEvS7_RKT_EUliE_EEviT1_,"",@"SHT_CUDA_INFO"
	.sectionflags	@""
	.align	4


	//----- nvinfo : EIATTR_CUDA_API_VERSION
	.align		4
        /*0000*/ 	.byte	0x04, 0x37
        /*0002*/ 	.short	(.L_6185 - .L_6184)
.L_6184:
        /*0004*/ 	.word	0x00000082


	//----- nvinfo : EIATTR_KPARAM_INFO
	.align		4
.L_6185:
        /*0008*/ 	.byte	0x04, 0x17
        /*000a*/ 	.short	(.L_6187 - .L_6186)
.L_6186:
        /*000c*/ 	.word	0x00000000
        /*0010*/ 	.short	0x0001
        /*0012*/ 	.short	0x0008
        /*0014*/ 	.byte	0x00, 0xf0, 0x21, 0x0a


	//----- nvinfo : EIATTR_KPARAM_INFO
	.align		4
.L_6187:
        /*0018*/ 	.byte	0x04, 0x17
        /*001a*/ 	.short	(.L_6189 - .L_6188)
.L_6188:
        /*001c*/ 	.word	0x00000000
        /*0020*/ 	.short	0x0000
        /*0022*/ 	.short	0x0000
        /*0024*/ 	.byte	0x00, 0xf0, 0x11, 0x00


	//----- nvinfo : EIATTR_SPARSE_MMA_MASK
	.align		4
.L_6189:
        /*0028*/ 	.byte	0x03, 0x50
        /*002a*/ 	.short	0x0000


	//----- nvinfo : EIATTR_MAXREG_COUNT
	.align		4
        /*002c*/ 	.byte	0x03, 0x1b
        /*002e*/ 	.short	0x0080


	//----- nvinfo : EIATTR_MERCURY_ISA_VERSION
	.align		4
        /*0030*/ 	.byte	0x03, 0x5f
        /*0032*/ 	.short	0x0101


	//----- nvinfo : EIATTR_VRC_CTA_INIT_COUNT
	.align		4
        /*0034*/ 	.byte	0x02, 0x4a
	.zero		1
	.zero		1


	//----- nvinfo : EIATTR_EXIT_INSTR_OFFSETS
	.align		4
        /*0038*/ 	.byte	0x04, 0x1c
        /*003a*/ 	.short	(.L_6191 - .L_6190)


	//   ....[0]....
.L_6190:
        /*003c*/ 	.word	0x00000980


	//   ....[1]....
        /*0040*/ 	.word	0x00000c20


	//   ....[2]....
        /*0044*/ 	.word	0x000057a0


	//   ....[3]....
        /*0048*/ 	.word	0x00007070


	//----- nvinfo : EIATTR_MAX_THREADS
	.align		4
.L_6191:
        /*004c*/ 	.byte	0x04, 0x05
        /*004e*/ 	.short	(.L_6193 - .L_6192)
.L_6192:
        /*0050*/ 	.word	0x00000080
        /*0054*/ 	.word	0x00000001
        /*0058*/ 	.word	0x00000001


	//----- nvinfo : EIATTR_CRS_STACK_SIZE
	.align		4
.L_6193:
        /*005c*/ 	.byte	0x04, 0x1e
        /*005e*/ 	.short	(.L_6195 - .L_6194)
.L_6194:
        /*0060*/ 	.word	0x00000000


	//----- nvinfo : EIATTR_CBANK_PARAM_SIZE
	.align		4
.L_6195:
        /*0064*/ 	.byte	0x03, 0x19
        /*0066*/ 	.short	0x0290


	//----- nvinfo : EIATTR_PARAM_CBANK
	.align		4
        /*0068*/ 	.byte	0x04, 0x0a
        /*006a*/ 	.short	(.L_6197 - .L_6196)
	.align		4
.L_6196:
        /*006c*/ 	.word	index@(.nv.constant0._ZN2at6native18elementwise_kernelILi128ELi4EZNS0_22gpu_kernel_impl_nocastINS0_13BinaryFunctorIN3c104HalfES5_S5_ZZZNS0_21nextafter_kernel_cudaERNS_18TensorIteratorBaseEENKUlvE_clEvENKUlvE2_clEvEUlS5_S5_E_EEEEvS7_RKT_EUliE_EEviT1_)
        /*0070*/ 	.short	0x0380
        /*0072*/ 	.short	0x0290


	//----- nvinfo : EIATTR_SW_WAR
	.align		4
.L_6197:
        /*0074*/ 	.byte	0x04, 0x36
        /*0076*/ 	.short	(.L_6199 - .L_6198)
.L_6198:
        /*0078*/ 	.word	0x00000008
.L_6199:


//--------------------- .nv.info._ZN2at6native27unrolled_elementwise_kernelINS0_13BinaryFunctorIN3c104HalfES4_S4_ZZZNS0_21nextafter_kernel_cudaERNS_18TensorIteratorBaseEENKUlvE_clEvENKUlvE2_clEvEUlS4_S4_E_EESt5arrayIPcLm3EELi4E23TrivialOffsetCalculatorILi2EjESE_ILi1EjENS0_6memory15LoadWithoutCastENSH_16StoreWithoutCastEEEviT_T0_T2_T3_T4_T5_ --------------------------
	.section	.nv.info._ZN2at6native27unrolled_elementwise_kernelINS0_13BinaryFunctorIN3c104HalfES4_S4_ZZZNS0_21nextafter_kernel_cudaERNS_18TensorIteratorBaseEENKUlvE_clEvENKUlvE2_clEvEUlS4_S4_E_EESt5arrayIPcLm3EELi4E23TrivialOffsetCalculatorILi2EjESE_ILi1EjENS0_6memory15LoadWithoutCastENSH_16StoreWithoutCastEEEviT_T0_T2_T3_T4_T5_,"",@"SHT_CUDA_INFO"
	.sectionflags	@""
	.align	4


	//----- nvinfo : EIATTR_CUDA_API_VERSION
	.align		4
        /*0000*/ 	.byte	0x04, 0x37
        /*0002*/ 	.short	(.L_6201 - .L_6200)
.L_6200:
        /*0004*/ 	.word	0x00000082


	//----- nvinfo : EIATTR_KPARAM_INFO
	.align		4
.L_6201:
        /*0008*/ 	.byte	0x04, 0x17
        /*000a*/ 	.short	(.L_6203 - .L_6202)
.L_6202:
        /*000c*/ 	.word	0x00000000
        /*0010*/ 	.short	0x0006
        /*0012*/ 	.short	0x0023
        /*0014*/ 	.byte	0x00, 0xf0, 0x05, 0x00


	//----- nvinfo : EIATTR_KPARAM_INFO
	.align		4
.L_6203:
        /*0018*/ 	.byte	0x04, 0x17
        /*001a*/ 	.short	(.L_6205 - .L_6204)
.L_6204:
        /*001c*/ 	.word	0x00000000
        /*0020*/ 	.short	0x0005
        /*0022*/ 	.short	0x0022
        /*0024*/ 	.byte	0x00, 0xf0, 0x05, 0x00


	//----- nvinfo : EIATTR_KPARAM_INFO
	.align		4
.L_6205:
        /*0028*/ 	.byte	0x04, 0x17
        /*002a*/ 	.short	(.L_6207 - .L_6206)
.L_6206:
        /*002c*/ 	.word	0x00000000
        /*0030*/ 	.short	0x0004
        /*0032*/ 	.short	0x0021
        /*0034*/ 	.byte	0x00, 0xf0, 0x05, 0x00


	//----- nvinfo : EIATTR_KPARAM_INFO
	.align		4
.L_6207:
        /*0038*/ 	.byte	0x04, 0x17
        /*003a*/ 	.short	(.L_6209 - .L_6208)
.L_6208:
        /*003c*/ 	.word	0x00000000
        /*0040*/ 	.short	0x0003
        /*0042*/ 	.short	0x0020
        /*0044*/ 	.byte	0x00, 0xf0, 0x05, 0x00


	//----- nvinfo : EIATTR_KPARAM_INFO
	.align		4
.L_6209:
        /*0048*/ 	.byte	0x04, 0x17
        /*004a*/ 	.short	(.L_6211 - .L_6210)
.L_6210:
        /*004c*/ 	.word	0x00000000
        /*0050*/ 	.short	0x0002
        /*0052*/ 	.short	0x0008
        /*0054*/ 	.byte	0x00, 0xf0, 0x61, 0x00


	//----- nvinfo : EIATTR_KPARAM_INFO
	.align		4
.L_6211:
        /*0058*/ 	.byte	0x04, 0x17
        /*005a*/ 	.short	(.L_6213 - .L_6212)
.L_6212:
        /*005c*/ 	.word	0x00000000
        /*0060*/ 	.short	0x0001
        /*0062*/ 	.short	0x0004
        /*0064*/ 	.byte	0x00, 0xf0, 0x05, 0x00


	//----- nvinfo : EIATTR_KPARAM_INFO
	.align		4
.L_6213:
        /*0068*/ 	.byte	0x04, 0x17
        /*006a*/ 	.short	(.L_6215 - .L_6214)
.L_6214:
        /*006c*/ 	.word	0x00000000
        /*0070*/ 	.short	0x0000
        /*0072*/ 	.short	0x0000
        /*0074*/ 	.byte	0x00, 0xf0, 0x11, 0x00


	//----- nvinfo : EIATTR_SPARSE_MMA_MASK
	.align		4
.L_6215:
        /*0078*/ 	.byte	0x03, 0x50
        /*007a*/ 	.short	0x0000


	//----- nvinfo : EIATTR_MAXREG_COUNT
	.align		4
        /*007c*/ 	.byte	0x03, 0x1b
        /*007e*/ 	.short	0x00ff


	//----- nvinfo : EIATTR_MERCURY_ISA_VERSION
	.align		4
        /*0080*/ 	.byte	0x03, 0x5f
        /*0082*/ 	.short	0x0101


	//----- nvinfo : EIATTR_VRC_CTA_INIT_COUNT
	.align		4
        /*0084*/ 	.byte	0x02, 0x4a
	.zero		1
	.zero		1


	//----- nvinfo : EIATTR_EXIT_INSTR_OFFSETS
	.align		4
        /*0088*/ 	.byte	0x04, 0x1c
        /*008a*/ 	.short	(.L_6217 - .L_6216)


	//   ....[0]....
.L_6216:
        /*008c*/ 	.word	0x00000e00


	//   ....[1]....
        /*0090*/ 	.word	0x00000e50


	//----- nvinfo : EIATTR_MAX_THREADS
	.align		4
.L_6217:
        /*0094*/ 	.byte	0x04, 0x05
        /*0096*/ 	.short	(.L_6219 - .L_6218)
.L_6218:
        /*0098*/ 	.word	0x00000080
        /*009c*/ 	.word	0x00000001
        /*00a0*/ 	.word	0x00000001


	//----- nvinfo : EIATTR_CRS_STACK_SIZE
	.align		4
.L_6219:
        /*00a4*/ 	.byte	0x04, 0x1e
        /*00a6*/ 	.short	(.L_6221 - .L_6220)
.L_6220:
        /*00a8*/ 	.word	0x00000000


	//----- nvinfo : EIATTR_CBANK_PARAM_SIZE
	.align		4
.L_6221:
        /*00ac*/ 	.byte	0x03, 0x19
        /*00ae*/ 	.short	0x0024


	//----- nvinfo : EIATTR_PARAM_CBANK
	.align		4
        /*00b0*/ 	.byte	0x04, 0x0a
        /*00b2*/ 	.short	(.L_6223 - .L_6222)
	.align		4
.L_6222:
        /*00b4*/ 	.word	index@(.nv.constant0._ZN2at6native27unrolled_elementwise_kernelINS0_13BinaryFunctorIN3c104HalfES4_S4_ZZZNS0_21nextafter_kernel_cudaERNS_18TensorIteratorBaseEENKUlvE_clEvENKUlvE2_clEvEUlS4_S4_E_EESt5arrayIPcLm3EELi4E23TrivialOffsetCalculatorILi2EjESE_ILi1EjENS0_6memory15LoadWithoutCastENSH_16StoreWithoutCastEEEviT_T0_T2_T3_T4_T5_)
        /*00b8*/ 	.short	0x0380
        /*00ba*/ 	.short	0x0024


	//----- nvinfo : EIATTR_SW_WAR
	.align		4
.L_6223:
        /*00bc*/ 	.byte	0x04, 0x36
        /*00be*/ 	.short	(.L_6225 - .L_6224)
.L_6224:
        /*00c0*/ 	.word	0x00000008
.L_6225:


//--------------------- .nv.info._ZN2at6native29vectorized_elementwise_kernelILi2ENS0_13BinaryFunctorIN3c104HalfES4_S4_ZZZNS0_21nextafter_kernel_cudaERNS_18TensorIteratorBaseEENKUlvE_clEvENKUlvE2_clEvEUlS4_S4_E_EESt5arrayIPcLm3EEEEviT0_T1_ --------------------------
	.section	.nv.info._ZN2at6native29vectorized_elementwise_kernelILi2ENS0_13BinaryFunctorIN3c104HalfES4_S4_ZZZNS0_21nextafter_kernel_cudaERNS_18TensorIteratorBaseEENKUlvE_clEvENKUlvE2_clEvEUlS4_S4_E_EESt5arrayIPcLm3EEEEviT0_T1_,"",@"SHT_CUDA_INFO"
	.sectionflags	@""
	.align	4


	//----- nvinfo : EIATTR_CUDA_API_VERSION
	.align		4
        /*0000*/ 	.byte	0x04, 0x37
        /*0002*/ 	.short	(.L_6227 - .L_6226)
.L_6226:
        /*0004*/ 	.word	0x00000082


	//----- nvinfo : EIATTR_KPARAM_INFO
	.align		4
.L_6227:
        /*0008*/ 	.byte	0x04, 0x17
        /*000a*/ 	.short	(.L_6229 - .L_6228)
.L_6228:
        /*000c*/ 	.word	0x00000000
        /*0010*/ 	.short	0x0002
        /*0012*/ 	.short	0x0008
        /*0014*/ 	.byte	0x00, 0xf0, 0x61, 0x00


	//----- nvinfo : EIATTR_KPARAM_INFO
	.align		4
.L_6229:
        /*0018*/ 	.byte	0x04, 0x17
        /*001a*/ 	.short	(.L_6231 - .L_6230)
.L_6230:
        /*001c*/ 	.word	0x00000000
        /*0020*/ 	.short	0x0001
        /*0022*/ 	.short	0x0004
        /*0024*/ 	.byte	0x00, 0xf0, 0x05, 0x00


	//----- nvinfo : EIATTR_KPARAM_INFO
	.align		4
.L_6231:
        /*0028*/ 	.byte	0x04, 0x17
        /*002a*/ 	.short	(.L_6233 - .L_6232)
.L_6232:
        /*002c*/ 	.word	0x00000000
        /*0030*/ 	.short	0x0000
        /*0032*/ 	.short	0x0000
        /*0034*/ 	.byte	0x00, 0xf0, 0x11, 0x00


	//----- nvinfo : EIATTR_SPARSE_MMA_MASK
	.align		4
.L_6233:
        /*0038*/ 	.byte	0x03, 0x50
        /*003a*/ 	.short	0x0000


	//----- nvinfo : EIATTR_MAXREG_COUNT
	.align		4
        /*003c*/ 	.byte	0x03, 0x1b
        /*003e*/ 	.short	0x00ff


	//----- nvinfo : EIATTR_MERCURY_ISA_VERSION
	.align		4
        /*0040*/ 	.byte	0x03, 0x5f
        /*0042*/ 	.short	0x0101


	//----- nvinfo : EIATTR_VRC_CTA_INIT_COUNT
	.align		4
        /*0044*/ 	.byte	0x02, 0x4a
	.zero		1
	.zero		1


	//----- nvinfo : EIATTR_EXIT_INSTR_OFFSETS
	.align		4
        /*0048*/ 	.byte	0x04, 0x1c
        /*004a*/ 	.short	(.L_6235 - .L_6234)


	//   ....[0]....
.L_6234:
        /*004c*/ 	.word	0x00001ca0


	//   ....[1]....
        /*0050*/ 	.word	0x00001cf0


	//   ....[2]....
        /*0054*/ 	.word	0x00003110


	//----- nvinfo : EIATTR_MAX_THREADS
	.align		4
.L_6235:
        /*0058*/ 	.byte	0x04, 0x05
        /*005a*/ 	.short	(.L_6237 - .L_6236)
.L_6236:
        /*005c*/ 	.word	0x00000080
        /*0060*/ 	.word	0x00000001
        /*0064*/ 	.word	0x00000001


	//----- nvinfo : EIATTR_CRS_STACK_SIZE
	.align		4
.L_6237:
        /*0068*/ 	.byte	0x04, 0x1e
        /*006a*/ 	.short	(.L_6239 - .L_6238)
.L_6238:
        /*006c*/ 	.word	0x00000000


	//----- nvinfo : EIATTR_CBANK_PARAM_SIZE
	.align		4
.L_6239:
        /*0070*/ 	.byte	0x03, 0x19
        /*0072*/ 	.short	0x0020


	//----- nvinfo : EIATTR_PARAM_CBANK
	.align		4
        /*0074*/ 	.byte	0x04, 0x0a
        /*0076*/ 	.short	(.L_6241 - .L_6240)
	.align		4
.L_6240:
        /*0078*/ 	.word	index@(.nv.constant0._ZN2at6native29vectorized_elementwise_kernelILi2ENS0_13BinaryFunctorIN3c104HalfES4_S4_ZZZNS0_21nextafter_kernel_cudaERNS_18TensorIteratorBaseEENKUlvE_clEvENKUlvE2_clEvEUlS4_S4_E_EESt5arrayIPcLm3EEEEviT0_T1_)
        /*007c*/ 	.short	0x0380
        /*007e*/ 	.short	0x0020


	//----- nvinfo : EIATTR_SW_WAR
	.align		4
.L_6241:
        /*0080*/ 	.byte	0x04, 0x36
        /*0082*/ 	.short	(.L_6243 - .L_6242)
.L_6242:
        /*0084*/ 	.word	0x00000008
.L_6243:


//--------------------- .nv.info._ZN2at6native29vectorized_elementwise_kernelILi4ENS0_13BinaryFunctorIN3c104HalfES4_S4_ZZZNS0_21nextafter_kernel_cudaERNS_18TensorIteratorBaseEENKUlvE_clEvENKUlvE2_clEvEUlS4_S4_E_EESt5arrayIPcLm3EEEEviT0_T1_ --------------------------
	.section	.nv.info._ZN2at6native29vectorized_elementwise_kernelILi4ENS0_13BinaryFunctorIN3c104HalfES4_S4_ZZZNS0_21nextafter_kernel_cudaERNS_18TensorIteratorBaseEENKUlvE_clEvENKUlvE2_clEvEUlS4_S4_E_EESt5arrayIPcLm3EEEEviT0_T1_,"",@"SHT_CUDA_INFO"
	.sectionflags	@""
	.align	4


	//----- nvinfo : EIATTR_CUDA_API_VERSION
	.align		4
        /*0000*/ 	.byte	0x04, 0x37
        /*0002*/ 	.short	(.L_6245 - .L_6244)
.L_6244:
        /*0004*/ 	.word	0x00000082


	//----- nvinfo : EIATTR_KPARAM_INFO
	.align		4
.L_6245:
        /*0008*/ 	.byte	0x04, 0x17
        /*000a*/ 	.short	(.L_6247 - .L_6246)
.L_6246:
        /*000c*/ 	.word	0x00000000
        /*0010*/ 	.short	0x0002
        /*0012*/ 	.short	0x0008
        /*0014*/ 	.byte	0x00, 0xf0, 0x61, 0x00


	//----- nvinfo : EIATTR_KPARAM_INFO
	.align		4
.L_6247:
        /*0018*/ 	.byte	0x04, 0x17
        /*001a*/ 	.short	(.L_6249 - .L_6248)
.L_6248:
        /*001c*/ 	.word	0x00000000
        /*0020*/ 	.short	0x0001
        /*0022*/ 	.short	0x0004
        /*0024*/ 	.byte	0x00, 0xf0, 0x05, 0x00


	//----- nvinfo : EIATTR_KPARAM_INFO
	.align		4
.L_6249:
        /*0028*/ 	.byte	0x04, 0x17
        /*002a*/ 	.short	(.L_6251 - .L_6250)
.L_6250:
        /*002c*/ 	.word	0x00000000
        /*0030*/ 	.short	0x0000
        /*0032*/ 	.short	0x0000
        /*0034*/ 	.byte	0x00, 0xf0, 0x11, 0x00


	//----- nvinfo : EIATTR_SPARSE_MMA_MASK
	.align		4
.L_6251:
        /*0038*/ 	.byte	0x03, 0x50
        /*003a*/ 	.short	0x0000


	//----- nvinfo : EIATTR_MAXREG_COUNT
	.align		4
        /*003c*/ 	.byte	0x03, 0x1b
        /*003e*/ 	.short	0x00ff


	//----- nvinfo : EIATTR_MERCURY_ISA_VERSION
	.align		4
        /*0040*/ 	.byte	0x03, 0x5f
        /*0042*/ 	.short	0x0101


	//----- nvinfo : EIATTR_VRC_CTA_INIT_COUNT
	.align		4
        /*0044*/ 	.byte	0x02, 0x4a
	.zero		1
	.zero		1


	//----- nvinfo : EIATTR_EXIT_INSTR_OFFSETS
	.align		4
        /*0048*/ 	.byte	0x04, 0x1c
        /*004a*/ 	.short	(.L_6253 - .L_6252)


	//   ....[0]....
.L_6252:
        /*004c*/ 	.word	0x00001ca0


	//   ....[1]....
        /*0050*/ 	.word	0x00001cf0


	//   ....[2]....
        /*0054*/ 	.word	0x000030c0


	//----- nvinfo : EIATTR_MAX_THREADS
	.align		4
.L_6253:
        /*0058*/ 	.byte	0x04, 0x05
        /*005a*/ 	.short	(.L_6255 - .L_6254)
.L_6254:
        /*005c*/ 	.word	0x00000080
        /*0060*/ 	.word	0x00000001
        /*0064*/ 	.word	0x00000001


	//----- nvinfo : EIATTR_CRS_STACK_SIZE
	.align		4
.L_6255:
        /*0068*/ 	.byte	0x04, 0x1e
        /*006a*/ 	.short	(.L_6257 - .L_6256)
.L_6256:
        /*006c*/ 	.word	0x00000000


	//----- nvinfo : EIATTR_CBANK_PARAM_SIZE
	.align		4
.L_6257:
        /*0070*/ 	.byte	0x03, 0x19
        /*0072*/ 	.short	0x0020


	//----- nvinfo : EIATTR_PARAM_CBANK
	.align		4
        /*0074*/ 	.byte	0x04, 0x0a
        /*0076*/ 	.short	(.L_6259 - .L_6258)
	.align		4
.L_6258:
        /*0078*/ 	.word	index@(.nv.constant0._ZN2at6native29vectorized_elementwise_kernelILi4ENS0_13BinaryFunctorIN3c104HalfES4_S4_ZZZNS0_21nextafter_kernel_cudaERNS_18TensorIteratorBaseEENKUlvE_clEvENKUlvE2_clEvEUlS4_S4_E_EESt5arrayIPcLm3EEEEviT0_T1_)
        /*007c*/ 	.short	0x0380
        /*007e*/ 	.short	0x0020


	//----- nvinfo : EIATTR_SW_WAR
	.align		4
.L_6259:
        /*0080*/ 	.byte	0x04, 0x36
        /*0082*/ 	.short	(.L_6261 - .L_6260)
.L_6260:
        /*0084*/ 	.word	0x00000008
.L_6261:


//--------------------- .nv.info._ZN2at6native29vectorized_elementwise_kernelILi8ENS0_13BinaryFunctorIN3c104HalfES4_S4_ZZZNS0_21nextafter_kernel_cudaERNS_18TensorIteratorBaseEENKUlvE_clEvENKUlvE2_clEvEUlS4_S4_E_EESt5arrayIPcLm3EEEEviT0_T1_ --------------------------
	.section	.nv.info._ZN2at6native29vectorized_elementwise_kernelILi8ENS0_13BinaryFunctorIN3c104HalfES4_S4_ZZZNS0_21nextafter_kernel_cudaERNS_18TensorIteratorBaseEENKUlvE_clEvENKUlvE2_clEvEUlS4_S4_E_EESt5arrayIPcLm3EEEEviT0_T1_,"",@"SHT_CUDA_INFO"
	.sectionflags	@""
	.align	4


	//----- nvinfo : EIATTR_CUDA_API_VERSION
	.align		4
        /*0000*/ 	.byte	0x04, 0x37
        /*0002*/ 	.short	(.L_6263 - .L_6262)
.L_6262:
        /*0004*/ 	.word	0x00000082


	//----- nvinfo : EIATTR_KPARAM_INFO
	.align		4
.L_6263:
        /*0008*/ 	.byte	0x04, 0x17
        /*000a*/ 	.short	(.L_6265 - .L_6264)
.L_6264:
        /*000c*/ 	.word	0x00000000
        /*0010*/ 	.short	0x0002
        /*0012*/ 	.short	0x0008
        /*0014*/ 	.byte	0x00, 0xf0, 0x61, 0x00


	//----- nvinfo : EIATTR_KPARAM_INFO
	.align		4
.L_6265:
        /*0018*/ 	.byte	0x04, 0x17
        /*001a*/ 	.short	(.L_6267 - .L_6266)
.L_6266:
        /*001c*/ 	.word	0x00000000
        /*0020*/ 	.short	0x0001
        /*0022*/ 	.short	0x0004
        /*0024*/ 	.byte	0x00, 0xf0, 0x05, 0x00


	//----- nvinfo : EIATTR_KPARAM_INFO
	.align		4
.L_6267:
        /*0028*/ 	.byte	0x04, 0x17
        /*002a*/ 	.short	(.L_6269 - .L_6268)
.L_6268:
        /*002c*/ 	.word	0x00000000
        /*0030*/ 	.short	0x0000
        /*0032*/ 	.short	0x0000
        /*0034*/ 	.byte	0x00, 0xf0, 0x11, 0x00


	//----- nvinfo : EIATTR_SPARSE_MMA_MASK
	.align		4
.L_6269:
        /*0038*/ 	.byte	0x03, 0x50
        /*003a*/ 	.short	0x0000


	//----- nvinfo : EIATTR_MAXREG_COUNT
	.align		4
        /*003c*/ 	.byte	0x03, 0x1b
        /*003e*/ 	.short	0x00ff


	//----- nvinfo : EIATTR_MERCURY_ISA_VERSION
	.align		4
        /*0040*/ 	.byte	0x03, 0x5f
        /*0042*/ 	.short	0x0101


	//----- nvinfo : EIATTR_VRC_CTA_INIT_COUNT
	.align		4
        /*0044*/ 	.byte	0x02, 0x4a
	.zero		1
	.zero		1


	//----- nvinfo : EIATTR_EXIT_INSTR_OFFSETS
	.align		4
        /*0048*/ 	.byte	0x04, 0x1c
        /*004a*/ 	.short	(.L_6271 - .L_6270)


	//   ....[0]....
.L_6270:
        /*004c*/ 	.word	0x00000010


	//----- nvinfo : EIATTR_MAX_THREADS
	.align		4
.L_6271:
        /*0050*/ 	.byte	0x04, 0x05
        /*0052*/ 	.short	(.L_6273 - .L_6272)
.L_6272:
        /*0054*/ 	.word	0x00000080
        /*0058*/ 	.word	0x00000001
        /*005c*/ 	.word	0x00000001


	//----- nvinfo : EIATTR_CBANK_PARAM_SIZE
	.align		4
.L_6273:
        /*0060*/ 	.byte	0x03, 0x19
        /*0062*/ 	.short	0x0020


	//----- nvinfo : EIATTR_PARAM_CBANK
	.align		4
        /*0064*/ 	.byte	0x04, 0x0a
        /*0066*/ 	.short	(.L_6275 - .L_6274)
	.align		4
.L_6274:
        /*0068*/ 	.word	index@(.nv.constant0._ZN2at6native29vectorized_elementwise_kernelILi8ENS0_13BinaryFunctorIN3c104HalfES4_S4_ZZZNS0_21nextafter_kernel_cudaERNS_18TensorIteratorBaseEENKUlvE_clEvENKUlvE2_clEvEUlS4_S4_E_EESt5arrayIPcLm3EEEEviT0_T1_)
        /*006c*/ 	.short	0x0380
        /*006e*/ 	.short	0x0020


	//----- nvinfo : EIATTR_SW_WAR
	.align		4
.L_6275:
        /*0070*/ 	.byte	0x04, 0x36
        /*0072*/ 	.short	(.L_6277 - .L_6276)
.L_6276:
        /*0074*/ 	.word	0x00000008
.L_6277:


//--------------------- .nv.info._ZN2at6native18elementwise_kernelILi128ELi4EZNS0_15gpu_kernel_implINS0_13BUnaryFunctorIN3c104HalfES5_S5_ZZZNS0_21nextafter_kernel_cudaERNS_18TensorIteratorBaseEENKUlvE_clEvENKUlvE2_clEvEUlS5_S5_E_EEEEvS7_RKT_EUliE_EEviT1_ --------------------------
	.section	.nv.info._ZN2at6native18elementwise_kernelILi128ELi4EZNS0_15gpu_kernel_implINS0_13BUnaryFunctorIN3c104HalfES5_S5_ZZZNS0_21nextafter_kernel_cudaERNS_18TensorIteratorBaseEENKUlvE_clEvENKUlvE2_clEvEUlS5_S5_E_EEEEvS7_RKT_EUliE_EEviT1_,"",@"SHT_CUDA_INFO"
	.sectionflags	@""
	.align	4


	//----- nvinfo : EIATTR_CUDA_API_VERSION
	.align		4
        /*0000*/ 	.byte	0x04, 0x37
        /*0002*/ 	.short	(.L_6279 - .L_6278)
.L_6278:
        /*0004*/ 	.word	0x00000082


	//----- nvinfo : EIATTR_KPARAM_INFO
	.align		4
.L_6279:
        /*0008*/ 	.byte	0x04, 0x17
        /*000a*/ 	.short	(.L_6281 - .L_6280)
.L_6280:
        /*000c*/ 	.word	0x00000000
        /*0010*/ 	.short	0x0001
        /*0012*/ 	.short	0x0008
        /*0014*/ 	.byte	0x00, 0xf0, 0x61, 0x08


	//----- nvinfo : EIATTR_KPARAM_INFO
	.align		4
.L_6281:
        /*0018*/ 	.byte	0x04, 0x17
        /*001a*/ 	.short	(.L_6283 - .L_6282)
.L_6282:
        /*001c*/ 	.word	0x00000000
        /*0020*/ 	.short	0x0000
        /*0022*/ 	.short	0x0000
        /*0024*/ 	.byte	0x00, 0xf0, 0x11, 0x00


	//----- nvinfo : EIATTR_SPARSE_MMA_MASK
	.align		4
.L_6283:
        /*0028*/ 	.byte	0x03, 0x50
        /*002a*/ 	.short	0x0000


	//----- nvinfo : EIATTR_MAXREG_COUNT
	.align		4
        /*002c*/ 	.byte	0x03, 0x1b
        /*002e*/ 	.short	0x0080


	//----- nvinfo : EIATTR_EXTERNS
	.align		4
        /*0030*/ 	.byte	0x04, 0x0f
        /*0032*/ 	.short	(.L_6285 - .L_6284)


	//   ....[0]....
	.align		4
.L_6284:
        /*0034*/ 	.word	index@(__assertfail)


	//----- nvinfo : EIATTR_MERCURY_ISA_VERSION
	.align		4
.L_6285:
        /*0038*/ 	.byte	0x03, 0x5f
        /*003a*/ 	.short	0x0101


	//----- nvinfo : EIATTR_VRC_CTA_INIT_COUNT
	.align		4
        /*003c*/ 	.byte	0x02, 0x4a
	.zero		1
	.zero		1


	//----- nvinfo : EIATTR_SYSCALL_OFFSETS
	.align		4
        /*0040*/ 	.byte	0x04, 0x46
        /*0042*/ 	.short	(.L_6287 - .L_6286)


	//   ....[0]....
.L_6286:
        /*0044*/ 	.word	0x000022c0


	//   ....[1]....
        /*0048*/ 	.word	0x00003370


	//   ....[2]....
        /*004c*/ 	.word	0x00005780


	//   ....[3]....
        /*0050*/ 	.word	0x00006680


	//   ....[4]....
        /*0054*/ 	.word	0x00008ba0


	//   ....[5]....
        /*0058*/ 	.word	0x00009aa0


	//   ....[6]....
        /*005c*/ 	.word	0x0000bfd0


	//   ....[7]....
        /*0060*/ 	.word	0x0000cea0


	//----- nvinfo : EIATTR_EXIT_INSTR_OFFSETS
	.align		4
.L_6287:
        /*0064*/ 	.byte	0x04, 0x1c
        /*0066*/ 	.short	(.L_6289 - .L_6288)


	//   ....[0]....
.L_6288:
        /*0068*/ 	.word	0x00009d80


	//   ....[1]....
        /*006c*/ 	.word	0x0000c340


	//   ....[2]....
        /*0070*/ 	.word	0x0000c380


	//   ....[3]....
        /*0074*/ 	.word	0x0000c420


	//   ....[4]....
        /*0078*/ 	.word	0x0000c460


	//   ....[5]....
        /*007c*/ 	.word	0x0000c4a0


	//   ....[6]....
        /*0080*/ 	.word	0x0000c530


	//   ....[7]....
        /*0084*/ 	.word	0x0000c550


	//   ....[8]....
        /*0088*/ 	.word	0x0000c5f0


	//   ....[9]....
        /*008c*/ 	.word	0x0000c640


	//   ....[10]....
        /*0090*/ 	.word	0x0000c690


	//   ....[11]....
        /*0094*/ 	.word	0x0000c770


	//   ....[12]....
        /*0098*/ 	.word	0x0000c8e0


	//   ....[13]....
        /*009c*/ 	.word	0x0000ca50


	//   ....[14]....
        /*00a0*/ 	.word	0x0000cbb0


	//   ....[15]....
        /*00a4*/ 	.word	0x0000cbf0


	//   ....[16]....
        /*00a8*/ 	.word	0x0000cc30


	//   ....[17]....
        /*00ac*/ 	.word	0x0000cce0


	//   ....[18]....
        /*00b0*/ 	.word	0x0000cd40


	//   ....[19]....
        /*00b4*/ 	.word	0x0000ceb0


	//   ....[20]....
        /*00b8*/ 	.word	0x0000cfc0


	//   ....[21]....
        /*00bc*/ 	.word	0x0000d100


	//   ....[22]....
        /*00c0*/ 	.word	0x0000d140


	//----- nvinfo : EIATTR_MAX_THREADS
	.align		4
.L_6289:
        /*00c4*/ 	.byte	0x04, 0x05
        /*00c6*/ 	.short	(.L_6291 - .L_6290)
.L_6290:
        /*00c8*/ 	.word	0x00000080
        /*00cc*/ 	.word	0x00000001
        /*00d0*/ 	.word	0x00000001


	//----- nvinfo : EIATTR_CRS_STACK_SIZE
	.align		4
.L_6291:
        /*00d4*/ 	.byte	0x04, 0x1e
        /*00d6*/ 	.short	(.L_6293 - .L_6292)
.L_6292:
        /*00d8*/ 	.word	0x00000000


	//----- nvinfo : EIATTR_CBANK_PARAM_SIZE
	.align		4
.L_6293:
        /*00dc*/ 	.byte	0x03, 0x19
        /*00de*/ 	.short	0x0220


	//----- nvinfo : EIATTR_PARAM_CBANK
	.align		4
        /*00e0*/ 	.byte	0x04, 0x0a
        /*00e2*/ 	.short	(.L_6295 - .L_6294)
	.align		4
.L_6294:
        /*00e4*/ 	.word	index@(.nv.constant0._ZN2at6native18elementwise_kernelILi128ELi4EZNS0_15gpu_kernel_implINS0_13BUnaryFunctorIN3c104HalfES5_S5_ZZZNS0_21nextafter_kernel_cudaERNS_18TensorIteratorBaseEENKUlvE_clEvENKUlvE2_clEvEUlS5_S5_E_EEEEvS7_RKT_EUliE_EEviT1_)
        /*00e8*/ 	.short	0x0380
        /*00ea*/ 	.short	0x0220


	//----- nvinfo : EIATTR_SW_WAR
	.align		4
.L_6295:
        /*00ec*/ 	.byte	0x04, 0x36
        /*00ee*/ 	.short	(.L_6297 - .L_6296)
.L_6296:
        /*00f0*/ 	.word	0x00000008
.L_6297:


//--------------------- .nv.info._ZN2at6native27unrolled_elementwise_kernelINS0_13BUnaryFunctorIN3c104HalfES4_S4_ZZZNS0_21nextafter_kernel_cudaERNS_18TensorIteratorBaseEENKUlvE_clEvENKUlvE2_clEvEUlS4_S4_E_EESt5arrayIPcLm2EELi4E23TrivialOffsetCalculatorILi1EjESF_NS0_6memory12LoadWithCastILi1EEENSG_13StoreWithCastILi1EEEEEviT_T0_T2_T3_T4_T5_ --------------------------
	.section	.nv.info._ZN2at6native27unrolled_elementwise_kernelINS0_13BUnaryFunctorIN3c104HalfES4_S4_ZZZNS0_21nextafter_kernel_cudaERNS_18TensorIteratorBaseEENKUlvE_clEvENKUlvE2_clEvEUlS4_S4_E_EESt5arrayIPcLm2EELi4E23TrivialOffsetCalculatorILi1EjESF_NS0_6memory12LoadWithCastILi1EEENSG_13StoreWithCastILi1EEEEEviT_T0_T2_T3_T4_T5_,"",@"SHT_CUDA_INFO"
	.sectionflags	@""
	.align	4


	//----- nvinfo : EIATTR_CUDA_API_VERSION
	.align		4
        /*0000*/ 	.byte	0x04, 0x37
        /*0002*/ 	.short	(.L_6299 - .L_6298)
.L_6298:
        /*0004*/ 	.word	0x00000082


	//----- nvinfo : EIATTR_KPARAM_INFO
	.align		4
.L_6299:
        /*0008*/ 	.byte	0x04, 0x17
        /*000a*/ 	.short	(.L_6301 - .L_6300)
.L_6300:
        /*000c*/ 	.word	0x00000000
        /*0010*/ 	.short	0x0006
        /*0012*/ 	.short	0x0024
        /*0014*/ 	.byte	0x00, 0xf0, 0x21, 0x00


	//----- nvinfo : EIATTR_KPARAM_INFO
	.align		4
.L_6301:
        /*0018*/ 	.byte	0x04, 0x17
        /*001a*/ 	.short	(.L_6303 - .L_6302)
.L_6302:
        /*001c*/ 	.word	0x00000000
        /*0020*/ 	.short	0x0005
        /*0022*/ 	.short	0x001c
        /*0024*/ 	.byte	0x00, 0xf0, 0x21, 0x00


	//----- nvinfo : EIATTR_KPARAM_INFO
	.align		4
.L_6303:
        /*0028*/ 	.byte	0x04, 0x17
        /*002a*/ 	.short	(.L_6305 - .L_6304)
.L_6304:
        /*002c*/ 	.word	0x00000000
        /*0030*/ 	.short	0x0004
        /*0032*/ 	.short	0x0019
        /*0034*/ 	.byte	0x00, 0xf0, 0x05, 0x00


	//----- nvinfo : EIATTR_KPARAM_INFO
	.align		4
.L_6305:
        /*0038*/ 	.byte	0x04, 0x17
        /*003a*/ 	.short	(.L_6307 - .L_6306)
.L_6306:
        /*003c*/ 	.word	0x00000000
        /*0040*/ 	.short	0x0003
        /*0042*/ 	.short	0x0018
        /*0044*/ 	.byte	0x00, 0xf0, 0x05, 0x00


	//----- nvinfo : EIATTR_KPARAM_INFO
	.align		4
.L_6307:
        /*0048*/ 	.byte	0x04, 0x17
        /*004a*/ 	.short	(.L_6309 - .L_6308)
.L_6308:
        /*004c*/ 	.word	0x00000000
        /*0050*/ 	.short	0x0002
        /*0052*/ 	.short	0x0008
        /*0054*/ 	.byte	0x00, 0xf0, 0x41, 0x00


	//----- nvinfo : EIATTR_KPARAM_INFO
	.align		4
.L_6309:
        /*0058*/ 	.byte	0x04, 0x17
        /*005a*/ 	.short	(.L_6311 - .L_6310)
.L_6310:
        /*005c*/ 	.word	0x00000000
        /*0060*/ 	.short	0x0001
        /*0062*/ 	.short	0x0004
        /*0064*/ 	.byte	0x00, 0xf0, 0x11, 0x00


	//----- nvinfo : EIATTR_KPARAM_INFO
	.align		4
.L_6311:
        /*0068*/ 	.byte	0x04, 0x17
        /*006a*/ 	.short	(.L_6313 - .L_6312)
.L_6312:
        /*006c*/ 	.word	0x00000000
        /*0070*/ 	.short	0x0000
        /*0072*/ 	.short	0x0000
        /*0074*/ 	.byte	0x00, 0xf0, 0x11, 0x00


	//----- nvinfo : EIATTR_SPARSE_MMA_MASK
	.align		4
.L_6313:
        /*0078*/ 	.byte	0x03, 0x50
        /*007a*/ 	.short	0x0000


	//----- nvinfo : EIATTR_MAXREG_COUNT
	.align		4
        /*007c*/ 	.byte	0x03, 0x1b
        /*007e*/ 	.short	0x00ff


	//----- nvinfo : EIATTR_EXTERNS
	.align		4
        /*0080*/ 	.byte	0x04, 0x0f
        /*0082*/ 	.short	(.L_6315 - .L_6314)


	//   ....[0]....
	.align		4
.L_6314:
        /*0084*/ 	.word	index@(__assertfail)


	//----- nvinfo : EIATTR_MERCURY_ISA_VERSION
	.align		4
.L_6315:
        /*0088*/ 	.byte	0x03, 0x5f
        /*008a*/ 	.short	0x0101


	//----- nvinfo : EIATTR_VRC_CTA_INIT_COUNT
	.align		4
        /*008c*/ 	.byte	0x02, 0x4a
	.zero		1
	.zero		1


	//----- nvinfo : EIATTR_SYSCALL_OFFSETS
	.align		4
        /*0090*/ 	.byte	0x04, 0x46
        /*0092*/ 	.short	(.L_6317 - .L_6316)


	//   ....[0]....
.L_6316:
        /*0094*/ 	.word	0x00001050


	//   ....[1]....
        /*0098*/ 	.word	0x00002280


	//   ....[2]....
        /*009c*/ 	.word	0x000033f0


	//   ....[3]....
        /*00a0*/ 	.word	0x00004490


	//   ....[4]....
        /*00a4*/ 	.word	0x00006050


	//   ....[5]....
        /*00a8*/ 	.word	0x00006ee0


	//   ....[6]....
        /*00ac*/ 	.word	0x00007e60


	//   ....[7]....
        /*00b0*/ 	.word	0x00008de0


	//----- nvinfo : EIATTR_EXIT_INSTR_OFFSETS
	.align		4
.L_6317:
        /*00b4*/ 	.byte	0x04, 0x1c
        /*00b6*/ 	.short	(.L_6319 - .L_6318)


	//   ....[0]....
.L_6318:
        /*00b8*/ 	.word	0x00008130


	//   ....[1]....
        /*00bc*/ 	.word	0x00008280


	//   ....[2]....
        /*00c0*/ 	.word	0x000082c0


	//   ....[3]....
        /*00c4*/ 	.word	0x00008360


	//   ....[4]....
        /*00c8*/ 	.word	0x000083a0


	//   ....[5]....
        /*00cc*/ 	.word	0x000083e0


	//   ....[6]....
        /*00d0*/ 	.word	0x00008470


	//   ....[7]....
        /*00d4*/ 	.word	0x00008490


	//   ....[8]....
        /*00d8*/ 	.word	0x00008530


	//   ....[9]....
        /*00dc*/ 	.word	0x00008580


	//   ....[10]....
        /*00e0*/ 	.word	0x000085d0


	//   ....[11]....
        /*00e4*/ 	.word	0x000086b0


	//   ....[12]....
        /*00e8*/ 	.word	0x00008820


	//   ....[13]....
        /*00ec*/ 	.word	0x00008990


	//   ....[14]....
        /*00f0*/ 	.word	0x00008af0


	//   ....[15]....
        /*00f4*/ 	.word	0x00008b30


	//   ....[16]....
        /*00f8*/ 	.word	0x00008b70


	//   ....[17]....
        /*00fc*/ 	.word	0x00008c20


	//   ....[18]....
        /*0100*/ 	.word	0x00008c80


	//   ....[19]....
        /*0104*/ 	.word	0x00008df0


	//   ....[20]....
        /*0108*/ 	.word	0x00008f00


	//   ....[21]....
        /*010c*/ 	.word	0x00009040


	//   ....[22]....
        /*0110*/ 	.word	0x00009080


	//----- nvinfo : EIATTR_MAX_THREADS
	.align		4
.L_6319:
        /*0114*/ 	.byte	0x04, 0x05
        /*0116*/ 	.short	(.L_6321 - .L_6320)
.L_6320:
        /*0118*/ 	.word	0x00000080
        /*011c*/ 	.word	0x00000001
        /*0120*/ 	.word	0x00000001


	//----- nvinfo : EIATTR_CRS_STACK_SIZE
	.align		4
.L_6321:
        /*0124*/ 	.byte	0x04, 0x1e
        /*0126*/ 	.short	(.L_6323 - .L_6322)
.L_6322:
        /*0128*/ 	.word	0x00000000


	//----- nvinfo : EIATTR_CBANK_PARAM_SIZE
	.align		4
.L_6323:
        /*012c*/ 	.byte	0x03, 0x19
        /*012e*/ 	.short	0x002c


	//----- nvinfo : EIATTR_PARAM_CBANK
	.align		4
        /*0130*/ 	.byte	0x04, 0x0a
        /*0132*/ 	.short	(.L_6325 - .L_6324)
	.align		4
.L_6324:
        /*0134*/ 	.word	index@(.nv.constant0._ZN2at6native27unrolled_elementwise_kernelINS0_13BUnaryFunctorIN3c104HalfES4_S4_ZZZNS0_21nextafter_kernel_cudaERNS_18TensorIteratorBaseEENKUlvE_clEvENKUlvE2_clEvEUlS4_S4_E_EESt5arrayIPcLm2EELi4E23TrivialOffsetCalculatorILi1EjESF_NS0_6memory12LoadWithCastILi1EEENSG_13StoreWithCastILi1EEEEEviT_T0_T2_T3_T4_T5_)
        /*0138*/ 	.short	0x0380
        /*013a*/ 	.short	0x002c


	//----- nvinfo : EIATTR_SW_WAR
	.align		4
.L_6325:
        /*013c*/ 	.byte	0x04, 0x36
        /*013e*/ 	.short	(.L_6327 - .L_6326)
.L_6326:
        /*0140*/ 	.word	0x00000008
.L_6327:


//--------------------- .nv.info._ZN2at6native18elementwise_kernelILi128ELi4EZNS0_22gpu_kernel_impl_nocastINS0_13BUnaryFunctorIN3c104HalfES5_S5_ZZZNS0_21nextafter_kernel_cudaERNS_18TensorIteratorBaseEENKUlvE_clEvENKUlvE2_clEvEUlS5_S5_E_EEEEvS7_RKT_EUliE_EEviT1_ --------------------------
	.section	.nv.info._ZN2at6native18elementwise_kernelILi128ELi4EZNS0_22gpu_kernel_impl_nocastINS0_13BUnaryFunctorIN3c104HalfES5_S5_ZZZNS0_21nextafter_kernel_cudaERNS_18TensorIteratorBaseEENKUlvE_clEvENKUlvE2_clEvEUlS5_S5_E_EEEEvS7_RKT_EUliE_EEviT1_,"",@"SHT_CUDA_INFO"
	.sectionflags	@""
	.align	4


	//----- nvinfo : EIATTR_CUDA_API_VERSION
	.align		4
        /*0000*/ 	.byte	0x04, 0x37
        /*0002*/ 	.short	(.L_6329 - .L_6328)
.L_6328:
        /*0004*/ 	.word	0x00000082


	//----- nvinfo : EIATTR_KPARAM_INFO
	.align		4
.L_6329:
        /*0008*/ 	.byte	0x04, 0x17
        /*000a*/ 	.short	(.L_6331 - .L_6330)
.L_6330:
        /*000c*/ 	.word	0x00000000
        /*0010*/ 	.short	0x0001
        /*0012*/ 	.short	0x0008
        /*0014*/ 	.byte	0x00, 0xf0, 0x61, 0x08


	//----- nvinfo : EIATTR_KPARAM_INFO
	.align		4
.L_6331:
        /*0018*/ 	.byte	0x04, 0x17
        /*001a*/ 	.short	(.L_6333 - .L_6332)
.L_6332:
        /*001c*/ 	.word	0x00000000
        /*0020*/ 	.short	0x0000
        /*0022*/ 	.short	0x0000
        /*0024*/ 	.byte	0x00, 0xf0, 0x11, 0x00


	//----- nvinfo : EIATTR_SPARSE_MMA_MASK
	.align		4
.L_6333:
        /*0028*/ 	.byte	0x03, 0x50
        /*002a*/ 	.short	0x0000


	//----- nvinfo : EIATTR_MAXREG_COUNT
	.align		4
        /*002c*/ 	.byte	0x03, 0x1b
        /*002e*/ 	.short	0x0080


	//----- nvinfo : EIATTR_MERCURY_ISA_VERSION
	.align		4
        /*0030*/ 	.byte	0x03, 0x5f
        /*0032*/ 	.short	0x0101


	//----- nvinfo : EIATTR_VRC_CTA_INIT_COUNT
	.align		4
        /*0034*/ 	.byte	0x02, 0x4a
	.zero		1
	.zero		1


	//----- nvinfo : EIATTR_EXIT_INSTR_OFFSETS
	.align		4
        /*0038*/ 	.byte	0x04, 0x1c
        /*003a*/ 	.short	(.L_6335 - .L_6334)


	//   ....[0]....
.L_6334:
        /*003c*/ 	.word	0x00000600


	//   ....[1]....
        /*0040*/ 	.word	0x00000730


	//   ....[2]....
        /*0044*/ 	.word	0x00000780


	//   ....[3]....
        /*0048*/ 	.word	0x00000e80


	//   ....[4]....
        /*004c*/ 	.word	0x00001080


	//   ....[5]....
        /*0050*/ 	.word	0x00004e30


	//   ....[6]....
        /*0054*/ 	.word	0x00006220


	//   ....[7]....
        /*0058*/ 	.word	0x00006260


	//   ....[8]....
        /*005c*/ 	.word	0x0000a260


	//   ....[9]....
        /*0060*/ 	.word	0x0000b750


	//----- nvinfo : EIATTR_MAX_THREADS
	.align		4
.L_6335:
        /*0064*/ 	.byte	0x04, 0x05
        /*0066*/ 	.short	(.L_6337 - .L_6336)
.L_6336:
        /*0068*/ 	.word	0x00000080
        /*006c*/ 	.word	0x00000001
        /*0070*/ 	.word	0x00000001


	//----- nvinfo : EIATTR_CRS_STACK_SIZE
	.align		4
.L_6337:
        /*0074*/ 	.byte	0x04, 0x1e
        /*0076*/ 	.short	(.L_6339 - .L_6338)
.L_6338:
        /*0078*/ 	.word	0x00000000


	//----- nvinfo : EIATTR_CBANK_PARAM_SIZE
	.align		4
.L_6339:
        /*007c*/ 	.byte	0x03, 0x19
        /*007e*/ 	.short	0x0220


	//----- nvinfo : EIATTR_PARAM_CBANK
	.align		4
        /*0080*/ 	.byte	0x04, 0x0a
        /*0082*/ 	.short	(.L_6341 - .L_6340)
	.align		4
.L_6340:
        /*0084*/ 	.word	index@(.nv.constant0._ZN2at6native18elementwise_kernelILi128ELi4EZNS0_22gpu_kernel_impl_nocastINS0_13BUnaryFunctorIN3c104HalfES5_S5_ZZZNS0_21nextafter_kernel_cudaERNS_18TensorIteratorBaseEENKUlvE_clEvENKUlvE2_clEvEUlS5_S5_E_EEEEvS7_RKT_EUliE_EEviT1_)
        /*0088*/ 	.short	0x0380
        /*008a*/ 	.short	0x0220


	//----- nvinfo : EIATTR_SW_WAR
	.align		4
.L_6341:
        /*008c*/ 	.byte	0x04, 0x36
        /*008e*/ 	.short	(.L_6343 - .L_6342)
.L_6342:
        /*0090*/ 	.word	0x00000008
.L_6343:


//--------------------- .nv.info._ZN2at6native27unrolled_elementwise_kernelINS0_13BUnaryFunctorIN3c104HalfES4_S4_ZZZNS0_21nextafter_kernel_cudaERNS_18TensorIteratorBaseEENKUlvE_clEvENKUlvE2_clEvEUlS4_S4_E_EESt5arrayIPcLm2EELi4E23TrivialOffsetCalculatorILi1EjESF_NS0_6memory15LoadWithoutCastENSG_16StoreWithoutCastEEEviT_T0_T2_T3_T4_T5_ --------------------------
	.section	.nv.info._ZN2at6native27unrolled_elementwise_kernelINS0_13BUnaryFunctorIN3c104HalfES4_S4_ZZZNS0_21nextafter_kernel_cudaERNS_18TensorIteratorBaseEENKUlvE_clEvENKUlvE2_clEvEUlS4_S4_E_EESt5arrayIPcLm2EELi4E23TrivialOffsetCalculatorILi1EjESF_NS0_6memory15LoadWithoutCastENSG_16StoreWithoutCastEEEviT_T0_T2_T3_T4_T5_,"",@"SHT_CUDA_INFO"
	.sectionflags	@""
	.align	4


	//----- nvinfo : EIATTR_CUDA_API_VERSION
	.align		4
        /*0000*/ 	.byte	0x04, 0x37
        /*0002*/ 	.short	(.L_6345 - .L_6344)
.L_6344:
        /*0004*/ 	.word	0x00000082


	//----- nvinfo : EIATTR_KPARAM_INFO
	.align		4
.L_6345:
        /*0008*/ 	.byte	0x04, 0x17
        /*000a*/ 	.short	(.L_6347 - .L_6346)
.L_6346:
        /*000c*/ 	.word	0x00000000
        /*0010*/ 	.short	0x0006
        /*0012*/ 	.short	0x001b
        /*0014*/ 	.byte	0x00, 0xf0, 0x05, 0x00


	//----- nvinfo : EIATTR_KPARAM_INFO
	.align		4
.L_6347:
        /*0018*/ 	.byte	0x04, 0x17
        /*001a*/ 	.short	(.L_6349 - .L_6348)
.L_6348:
        /*001c*/ 	.word	0x00000000
        /*0020*/ 	.short	0x0005
        /*0022*/ 	.short	0x001a
        /*0024*/ 	.byte	0x00, 0xf0, 0x05, 0x00


	//----- nvinfo : EIATTR_KPARAM_INFO
	.align		4
.L_6349:
        /*0028*/ 	.byte	0x04, 0x17
        /*002a*/ 	.short	(.L_6351 - .L_6350)
.L_6350:
        /*002c*/ 	.word	0x00000000
        /*0030*/ 	.short	0x0004
        /*0032*/ 	.short	0x0019
        /*0034*/ 	.byte	0x00, 0xf0, 0x05, 0x00


	//----- nvinfo : EIATTR_KPARAM_INFO
	.align		4
.L_6351:
        /*0038*/ 	.byte	0x04, 0x17
        /*003a*/ 	.short	(.L_6353 - .L_6352)
.L_6352:
        /*003c*/ 	.word	0x00000000
        /*0040*/ 	.short	0x0003
        /*0042*/ 	.short	0x0018
        /*0044*/ 	.byte	0x00, 0xf0, 0x05, 0x00


	//----- nvinfo : EIATTR_KPARAM_INFO
	.align		4
.L_6353:
        /*0048*/ 	.byte	0x04, 0x17
        /*004a*/ 	.short	(.L_6355 - .L_6354)
.L_6354:
        /*004c*/ 	.word	0x00000000
        /*0050*/ 	.short	0x0002
        /*0052*/ 	.short	0x0008
        /*0054*/ 	.byte	0x00, 0xf0, 0x41, 0x00


	//----- nvinfo : EIATTR_KPARAM_INFO
	.align		4
.L_6355:
        /*0058*/ 	.byte	0x04, 0x17
        /*005a*/ 	.short	(.L_6357 - .L_6356)
.L_6356:
        /*005c*/ 	.word	0x00000000
        /*0060*/ 	.short	0x0001
        /*0062*/ 	.short	0x0004
        /*0064*/ 	.byte	0x00, 0xf0, 0x11, 0x00


	//----- nvinfo : EIATTR_KPARAM_INFO
	.align		4
.L_6357:
        /*0068*/ 	.byte	0x04, 0x17
        /*006a*/ 	.short	(.L_6359 - .L_6358)
.L_6358:
        /*006c*/ 	.word	0x00000000
        /*0070*/ 	.short	0x0000
        /*0072*/ 	.short	0x0000
        /*0074*/ 	.byte	0x00, 0xf0, 0x11, 0x00


	//----- nvinfo : EIATTR_SPARSE_MMA_MASK
	.align		4
.L_6359:
        /*0078*/ 	.byte	0x03, 0x50
        /*007a*/ 	.short	0x0000


	//----- nvinfo : EIATTR_MAXREG_COUNT
	.align		4
        /*007c*/ 	.byte	0x03, 0x1b
        /*007e*/ 	.short	0x00ff


	//----- nvinfo : EIATTR_MERCURY_ISA_VERSION
	.align		4
        /*0080*/ 	.byte	0x03, 0x5f
        /*0082*/ 	.short	0x0101


	//----- nvinfo : EIATTR_VRC_CTA_INIT_COUNT
	.align		4
        /*0084*/ 	.byte	0x02, 0x4a
	.zero		1
	.zero		1


	//----- nvinfo : EIATTR_EXIT_INSTR_OFFSETS
	.align		4
        /*0088*/ 	.byte	0x04, 0x1c
        /*008a*/ 	.short	(.L_6361 - .L_6360)


	//   ....[0]....
.L_6360:
        /*008c*/ 	.word	0x00001070


	//   ....[1]....
        /*0090*/ 	.word	0x000010c0


	//----- nvinfo : EIATTR_MAX_THREADS
	.align		4
.L_6361:
        /*0094*/ 	.byte	0x04, 0x05
        /*0096*/ 	.short	(.L_6363 - .L_6362)
.L_6362:
        /*0098*/ 	.word	0x00000080
        /*009c*/ 	.word	0x00000001
        /*00a0*/ 	.word	0x00000001


	//----- nvinfo : EIATTR_CRS_STACK_SIZE
	.align		4
.L_6363:
        /*00a4*/ 	.byte	0x04, 0x1e
        /*00a6*/ 	.short	(.L_6365 - .L_6364)
.L_6364:
        /*00a8*/ 	.word	0x00000000


	//----- nvinfo : EIATTR_CBANK_PARAM_SIZE
	.align		4
.L_6365:
        /*00ac*/ 	.byte	0x03, 0x19
        /*00ae*/ 	.short	0x001c


	//----- nvinfo : EIATTR_PARAM_CBANK
	.align		4
        /*00b0*/ 	.byte	0x04, 0x0a
        /*00b2*/ 	.short	(.L_6367 - .L_6366)
	.align		4
.L_6366:
        /*00b4*/ 	.word	index@(.nv.constant0._ZN2at6native27unrolled_elementwise_kernelINS0_13BUnaryFunctorIN3c104HalfES4_S4_ZZZNS0_21nextafter_kernel_cudaERNS_18TensorIteratorBaseEENKUlvE_clEvENKUlvE2_clEvEUlS4_S4_E_EESt5arrayIPcLm2EELi4E23TrivialOffsetCalculatorILi1EjESF_NS0_6memory15LoadWithoutCastENSG_16StoreWithoutCastEEEviT_T0_T2_T3_T4_T5_)
        /*00b8*/ 	.short	0x0380
        /*00ba*/ 	.short	0x001c


	//----- nvinfo : EIATTR_SW_WAR
	.align		4
.L_6367:
        /*00bc*/ 	.byte	0x04, 0x36
        /*00be*/ 	.short	(.L_6369 - .L_6368)
.L_6368:
        /*00c0*/ 	.word	0x00000008
.L_6369:


//--------------------- .nv.info._ZN2at6native29vectorized_elementwise_kernelILi2ENS0_13BUnaryFunctorIN3c104HalfES4_S4_ZZZNS0_21nextafter_kernel_cudaERNS_18TensorIteratorBaseEENKUlvE_clEvENKUlvE2_clEvEUlS4_S4_E_EESt5arrayIPcLm2EEEEviT0_T1_ --------------------------
	.section	.nv.info._ZN2at6native29vectorized_elementwise_kernelILi2ENS0_13BUnaryFunctorIN3c104HalfES4_S4_ZZZNS0_21nextafter_kernel_cudaERNS_18TensorIteratorBaseEENKUlvE_clEvENKUlvE2_clEvEUlS4_S4_E_EESt5arrayIPcLm2EEEEviT0_T1_,"",@"SHT_CUDA_INFO"
	.sectionflags	@""
	.align	4


	//----- nvinfo : EIATTR_CUDA_API_VERSION
	.align		4
        /*0000*/ 	.byte	0x04, 0x37
        /*0002*/ 	.short	(.L_6371 - .L_6370)
.L_6370:
        /*0004*/ 	.word	0x00000082


	//----- nvinfo : EIATTR_KPARAM_INFO
	.align		4
.L_6371:
        /*0008*/ 	.byte	0x04, 0x17
        /*000a*/ 	.short	(.L_6373 - .L_6372)
.L_6372:
        /*000c*/ 	.word	0x00000000
        /*0010*/ 	.short	0x0002
        /*0012*/ 	.short	0x0008
        /*0014*/ 	.byte	0x00, 0xf0, 0x41, 0x00


	//----- nvinfo : EIATTR_KPARAM_INFO
	.align		4
.L_6373:
        /*0018*/ 	.byte	0x04, 0x17
        /*001a*/ 	.short	(.L_6375 - .L_6374)
.L_6374:
        /*001c*/ 	.word	0x00000000
        /*0020*/ 	.short	0x0001
        /*0022*/ 	.short	0x0004
        /*0024*/ 	.byte	0x00, 0xf0, 0x11, 0x00


	//----- nvinfo : EIATTR_KPARAM_INFO
	.align		4
.L_6375:
        /*0028*/ 	.byte	0x04, 0x17
        /*002a*/ 	.short	(.L_6377 - .L_6376)
.L_6376:
        /*002c*/ 	.word	0x00000000
        /*0030*/ 	.short	0x0000
        /*0032*/ 	.short	0x0000
        /*0034*/ 	.byte	0x00, 0xf0, 0x11, 0x00


	//----- nvinfo : EIATTR_SPARSE_MMA_MASK
	.align		4
.L_6377:
        /*0038*/ 	.byte	0x03, 0x50
        /*003a*/ 	.short	0x0000


	//----- nvinfo : EIATTR_MAXREG_COUNT
	.align		4
        /*003c*/ 	.byte	0x03, 0x1b
        /*003e*/ 	.short	0x00ff


	//----- nvinfo : EIATTR_MERCURY_ISA_VERSION
	.align		4
        /*0040*/ 	.byte	0x03, 0x5f
        /*0042*/ 	.short	0x0101


	//----- nvinfo : EIATTR_VRC_CTA_INIT_COUNT
	.align		4
        /*0044*/ 	.byte	0x02, 0x4a
	.zero		1
	.zero		1


	//----- nvinfo : EIATTR_EXIT_INSTR_OFFSETS
	.align		4
        /*0048*/ 	.byte	0x04, 0x1c
        /*004a*/ 	.short	(.L_6379 - .L_6378)


	//   ....[0]....
.L_6378:
        /*004c*/ 	.word	0x00002190


	//   ....[1]....
        /*0050*/ 	.word	0x000021e0


	//   ....[2]....
        /*0054*/ 	.word	0x00003850


	//----- nvinfo : EIATTR_MAX_THREADS
	.align		4
.L_6379:
        /*0058*/ 	.byte	0x04, 0x05
        /*005a*/ 	.short	(.L_6381 - .L_6380)
.L_6380:
        /*005c*/ 	.word	0x00000080
        /*0060*/ 	.word	0x00000001
        /*0064*/ 	.word	0x00000001


	//----- nvinfo : EIATTR_CRS_STACK_SIZE
	.align		4
.L_6381:
        /*0068*/ 	.byte	0x04, 0x1e
        /*006a*/ 	.short	(.L_6383 - .L_6382)
.L_6382:
        /*006c*/ 	.word	0x00000000


	//----- nvinfo : EIATTR_CBANK_PARAM_SIZE
	.align		4
.L_6383:
        /*0070*/ 	.byte	0x03, 0x19
        /*0072*/ 	.short	0x0018


	//----- nvinfo : EIATTR_PARAM_CBANK
	.align		4
        /*0074*/ 	.byte	0x04, 0x0a
        /*0076*/ 	.short	(.L_6385 - .L_6384)
	.align		4
.L_6384:
        /*0078*/ 	.word	index@(.nv.constant0._ZN2at6native29vectorized_elementwise_kernelILi2ENS0_13BUnaryFunctorIN3c104HalfES4_S4_ZZZNS0_21nextafter_kernel_cudaERNS_18TensorIteratorBaseEENKUlvE_clEvENKUlvE2_clEvEUlS4_S4_E_EESt5arrayIPcLm2EEEEviT0_T1_)
        /*007c*/ 	.short	0x0380
        /*007e*/ 	.short	0x0018


	//----- nvinfo : EIATTR_SW_WAR
	.align		4
.L_6385:
        /*0080*/ 	.byte	0x04, 0x36
        /*0082*/ 	.short	(.L_6387 - .L_6386)
.L_6386:
        /*0084*/ 	.word	0x00000008
.L_6387:


//--------------------- .nv.info._ZN2at6native29vectorized_elementwise_kernelILi4ENS0_13BUnaryFunctorIN3c104HalfES4_S4_ZZZNS0_21nextafter_kernel_cudaERNS_18TensorIteratorBaseEENKUlvE_clEvENKUlvE2_clEvEUlS4_S4_E_EESt5arrayIPcLm2EEEEviT0_T1_ --------------------------
	.section	.nv.info._ZN2at6native29vectorized_elementwise_kernelILi4ENS0_13BUnaryFunctorIN3c104HalfES4_S4_ZZZNS0_21nextafter_kernel_cudaERNS_18TensorIteratorBaseEENKUlvE_clEvENKUlvE2_clEvEUlS4_S4_E_EESt5arrayIPcLm2EEEEviT0_T1_,"",@"SHT_CUDA_INFO"
	.sectionflags	@""
	.align	4


	//----- nvinfo : EIATTR_CUDA_API_VERSION
	.align		4
        /*0000*/ 	.byte	0x04, 0x37
        /*0002*/ 	.short	(.L_6389 - .L_6388)
.L_6388:
        /*0004*/ 	.word	0x00000082


	//----- nvinfo : EIATTR_KPARAM_INFO
	.align		4
.L_6389:
        /*0008*/ 	.byte	0x04, 0x17
        /*000a*/ 	.short	(.L_6391 - .L_6390)
.L_6390:
        /*000c*/ 	.word	0x00000000
        /*0010*/ 	.short	0x0002
        /*0012*/ 	.short	0x0008
        /*0014*/ 	.byte	0x00, 0xf0, 0x41, 0x00


	//----- nvinfo : EIATTR_KPARAM_INFO
	.align		4
.L_6391:
        /*0018*/ 	.byte	0x04, 0x17
        /*001a*/ 	.short	(.L_6393 - .L_6392)
.L_6392:
        /*001c*/ 	.word	0x00000000
        /*0020*/ 	.short	0x0001
        /*0022*/ 	.short	0x0004
        /*0024*/ 	.byte	0x00, 0xf0, 0x11, 0x00


	//----- nvinfo : EIATTR_KPARAM_INFO
	.align		4
.L_6393:
        /*0028*/ 	.byte	0x04, 0x17
        /*002a*/ 	.short	(.L_6395 - .L_6394)
.L_6394:
        /*002c*/ 	.word	0x00000000
        /*0030*/ 	.short	0x0000
        /*0032*/ 	.short	0x0000
        /*0034*/ 	.byte	0x00, 0xf0, 0x11, 0x00


	//----- nvinfo : EIATTR_SPARSE_MMA_MASK
	.align		4
.L_6395:
        /*0038*/ 	.byte	0x03, 0x50
        /*003a*/ 	.short	0x0000


	//----- nvinfo : EIATTR_MAXREG_COUNT
	.align		4
        /*003c*/ 	.byte	0x03, 0x1b
        /*003e*/ 	.short	0x00ff


	//----- nvinfo : EIATTR_MERCURY_ISA_VERSION
	.align		4
        /*0040*/ 	.byte	0x03, 0x5f
        /*0042*/ 	.short	0x0101


	//----- nvinfo : EIATTR_VRC_CTA_INIT_COUNT
	.align		4
        /*0044*/ 	.byte	0x02, 0x4a
	.zero		1
	.zero		1


	//----- nvinfo : EIATTR_EXIT_INSTR_OFFSETS
	.align		4
        /*0048*/ 	.byte	0x04, 0x1c
        /*004a*/ 	.short	(.L_6397 - .L_6396)


	//   ....[0]....
.L_6396:
        /*004c*/ 	.word	0x00002190


	//   ....[1]....
        /*0050*/ 	.word	0x000021e0


	//   ....[2]....
        /*0054*/ 	.word	0x00003800


	//----- nvinfo : EIATTR_MAX_THREADS
	.align		4
.L_6397:
        /*0058*/ 	.byte	0x04, 0x05
        /*005a*/ 	.short	(.L_6399 - .L_6398)
.L_6398:
        /*005c*/ 	.word	0x00000080
        /*0060*/ 	.word	0x00000001
        /*0064*/ 	.word	0x00000001


	//----- nvinfo : EIATTR_CRS_STACK_SIZE
	.align		4
.L_6399:
        /*0068*/ 	.byte	0x04, 0x1e
        /*006a*/ 	.short	(.L_6401 - .L_6400)
.L_6400:
        /*006c*/ 	.word	0x00000000


	//----- nvinfo : EIATTR_CBANK_PARAM_SIZE
	.align		4
.L_6401:
        /*0070*/ 	.byte	0x03, 0x19
        /*0072*/ 	.short	0x0018


	//----- nvinfo : EIATTR_PARAM_CBANK
	.align		4
        /*0074*/ 	.byte	0x04, 0x0a
        /*0076*/ 	.short	(.L_6403 - .L_6402)
	.align		4
.L_6402:
        /*0078*/ 	.word	index@(.nv.constant0._ZN2at6native29vectorized_elementwise_kernelILi4ENS0_13BUnaryFunctorIN3c104HalfES4_S4_ZZZNS0_21nextafter_kernel_cudaERNS_18TensorIteratorBaseEENKUlvE_clEvENKUlvE2_clEvEUlS4_S4_E_EESt5arrayIPcLm2EEEEviT0_T1_)
        /*007c*/ 	.short	0x0380
        /*007e*/ 	.short	0x0018


	//----- nvinfo : EIATTR_SW_WAR
	.align		4
.L_6403:
        /*0080*/ 	.byte	0x04, 0x36
        /*0082*/ 	.short	(.L_6405 - .L_6404)
.L_6404:
        /*0084*/ 	.word	0x00000008
.L_6405:


//--------------------- .nv.info._ZN2at6native29vectorized_elementwise_kernelILi8ENS0_13BUnaryFunctorIN3c104HalfES4_S4_ZZZNS0_21nextafter_kernel_cudaERNS_18TensorIteratorBaseEENKUlvE_clEvENKUlvE2_clEvEUlS4_S4_E_EESt5arrayIPcLm2EEEEviT0_T1_ --------------------------
	.section	.nv.info._ZN2at6native29vectorized_elementwise_kernelILi8ENS0_13BUnaryFunctorIN3c104HalfES4_S4_ZZZNS0_21nextafter_kernel_cudaERNS_18TensorIteratorBaseEENKUlvE_clEvENKUlvE2_clEvEUlS4_S4_E_EESt5arrayIPcLm2EEEEviT0_T1_,"",@"SHT_CUDA_INFO"
	.sectionflags	@""
	.align	4


	//----- nvinfo : EIATTR_CUDA_API_VERSION
	.align		4
        /*0000*/ 	.byte	0x04, 0x37
        /*0002*/ 	.short	(.L_6407 - .L_6406)
.L_6406:
        /*0004*/ 	.word	0x00000082


	//----- nvinfo : EIATTR_KPARAM_INFO
	.align		4
.L_6407:
        /*0008*/ 	.byte	0x04, 0x17
        /*000a*/ 	.short	(.L_6409 - .L_6408)
.L_6408:
        /*000c*/ 	.word	0x00000000
        /*0010*/ 	.short	0x0002
        /*0012*/ 	.short	0x0008
        /*0014*/ 	.byte	0x00, 0xf0, 0x41, 0x00


	//----- nvinfo : EIATTR_KPARAM_INFO
	.align		4
.L_6409:
        /*0018*/ 	.byte	0x04, 0x17
        /*001a*/ 	.short	(.L_6411 - .L_6410)
.L_6410:
        /*001c*/ 	.word	0x00000000
        /*0020*/ 	.short	0x0001
        /*0022*/ 	.short	0x0004
        /*0024*/ 	.byte	0x00, 0xf0, 0x11, 0x00


	//----- nvinfo : EIATTR_KPARAM_INFO
	.align		4
.L_6411:
        /*0028*/ 	.byte	0x04, 0x17
        /*002a*/ 	.short	(.L_6413 - .L_6412)
.L_6412:
        /*002c*/ 	.word	0x00000000
        /*0030*/ 	.short	0x0000
        /*0032*/ 	.short	0x0000
        /*0034*/ 	.byte	0x00, 0xf0, 0x11, 0x00


	//----- nvinfo : EIATTR_SPARSE_MMA_MASK
	.align		4
.L_6413:
        /*0038*/ 	.byte	0x03, 0x50
        /*003a*/ 	.short	0x0000


	//----- nvinfo : EIATTR_MAXREG_COUNT
	.align		4
        /*003c*/ 	.byte	0x03, 0x1b
        /*003e*/ 	.short	0x00ff


	//----- nvinfo : EIATTR_MERCURY_ISA_VERSION
	.align		4
        /*0040*/ 	.byte	0x03, 0x5f
        /*0042*/ 	.short	0x0101


	//----- nvinfo : EIATTR_VRC_CTA_INIT_COUNT
	.align		4
        /*0044*/ 	.byte	0x02, 0x4a
	.zero		1
	.zero		1


	//----- nvinfo : EIATTR_EXIT_INSTR_OFFSETS
	.align		4
        /*0048*/ 	.byte	0x04, 0x1c
        /*004a*/ 	.short	(.L_6415 - .L_6414)


	//   ....[0]....
.L_6414:
        /*004c*/ 	.word	0x00000010


	//----- nvinfo : EIATTR_MAX_THREADS
	.align		4
.L_6415:
        /*0050*/ 	.byte	0x04, 0x05
        /*0052*/ 	.short	(.L_6417 - .L_6416)
.L_6416:
        /*0054*/ 	.word	0x00000080
        /*0058*/ 	.word	0x00000001
        /*005c*/ 	.word	0x00000001


	//----- nvinfo : EIATTR_CBANK_PARAM_SIZE
	.align		4
.L_6417:
        /*0060*/ 	.byte	0x03, 0x19
        /*0062*/ 	.short	0x0018


	//----- nvinfo : EIATTR_PARAM_CBANK
	.align		4
        /*0064*/ 	.byte	0x04, 0x0a
        /*0066*/ 	.short	(.L_6419 - .L_6418)
	.align		4
.L_6418:
        /*0068*/ 	.word	index@(.nv.constant0._ZN2at6native29vectorized_elementwise_kernelILi8ENS0_13BUnaryFunctorIN3c104HalfES4_S4_ZZZNS0_21nextafter_kernel_cudaERNS_18TensorIteratorBaseEENKUlvE_clEvENKUlvE2_clEvEUlS4_S4_E_EESt5arrayIPcLm2EEEEviT0_T1_)
        /*006c*/ 	.short	0x0380
        /*006e*/ 	.short	0x0018


	//----- nvinfo : EIATTR_SW_WAR
	.align		4
.L_6419:
        /*0070*/ 	.byte	0x04, 0x36
        /*0072*/ 	.short	(.L_6421 - .L_6420)
.L_6420:
        /*0074*/ 	.word	0x00000008
.L_6421:


//--------------------- .nv.info._ZN2at6native18elementwise_kernelILi128ELi4EZNS0_15gpu_kernel_implINS0_13AUnaryFunctorIN3c104HalfES5_S5_ZZZNS0_21nextafter_kernel_cudaERNS_18TensorIteratorBaseEENKUlvE_clEvENKUlvE2_clEvEUlS5_S5_E_EEEEvS7_RKT_EUliE_EEviT1_ --------------------------
	.section	.nv.info._ZN2at6native18elementwise_kernelILi128ELi4EZNS0_15gpu_kernel_implINS0_13AUnaryFunctorIN3c104HalfES5_S5_ZZZNS0_21nextafter_kernel_cudaERNS_18TensorIteratorBaseEENKUlvE_clEvENKUlvE2_clEvEUlS5_S5_E_EEEEvS7_RKT_EUliE_EEviT1_,"",@"SHT_CUDA_INFO"
	.sectionflags	@""
	.align	4


	//----- nvinfo : EIATTR_CUDA_API_VERSION
	.align		4
        /*0000*/ 	.byte	0x04, 0x37
        /*0002*/ 	.short	(.L_6423 - .L_6422)
.L_6422:
        /*0004*/ 	.word	0x00000082


	//----- nvinfo : EIATTR_KPARAM_INFO
	.align		4
.L_6423:
        /*0008*/ 	.byte	0x04, 0x17
        /*000a*/ 	.short	(.L_6425 - .L_6424)
.L_6424:
        /*000c*/ 	.word	0x00000000
        /*0010*/ 	.short	0x0001
        /*0012*/ 	.short	0x0008
        /*0014*/ 	.byte	0x00, 0xf0, 0x61, 0x08


	//----- nvinfo : EIATTR_KPARAM_INFO
	.align		4
.L_6425:
        /*0018*/ 	.byte	0x04, 0x17
        /*001a*/ 	.short	(.L_6427 - .L_6426)
.L_6426:
        /*001c*/ 	.word	0x00000000
        /*0020*/ 	.short	0x0000
        /*0022*/ 	.short	0x0000
        /*0024*/ 	.byte	0x00, 0xf0, 0x11, 0x00


	//----- nvinfo : EIATTR_SPARSE_MMA_MASK
	.align		4
.L_6427:
        /*0028*/ 	.byte	0x03, 0x50
        /*002a*/ 	.short	0x0000


	//----- nvinfo : EIATTR_MAXREG_COUNT
	.align		4
        /*002c*/ 	.byte	0x03, 0x1b
        /*002e*/ 	.short	0x0080


	//----- nvinfo : EIATTR_EXTERNS
	.align		4
        /*0030*/ 	.byte	0x04, 0x0f
        /*0032*/ 	.short	(.L_6429 - .L_6428)


	//   ....[0]....
	.align		4
.L_6428:
        /*0034*/ 	.word	index@(__assertfail)


	//----- nvinfo : EIATTR_MERCURY_ISA_VERSION
	.align		4
.L_6429:
        /*0038*/ 	.byte	0x03, 0x5f
        /*003a*/ 	.short	0x0101


	//----- nvinfo : EIATTR_VRC_CTA_INIT_COUNT
	.align		4
        /*003c*/ 	.byte	0x02, 0x4a
	.zero		1
	.zero		1


	//----- nvinfo : EIATTR_SYSCALL_OFFSETS
	.align		4
        /*0040*/ 	.byte	0x04, 0x46
        /*0042*/ 	.short	(.L_6431 - .L_6430)


	//   ....[0]....
.L_6430:
        /*0044*/ 	.word	0x000022a0


	//   ....[1]....
        /*0048*/ 	.word	0x000033c0


	//   ....[2]....
        /*004c*/ 	.word	0x000057d0


	//   ....[3]....
        /*0050*/ 	.word	0x00006720


	//   ....[4]....
        /*0054*/ 	.word	0x00008c40


	//   ....[5]....
        /*0058*/ 	.word	0x00009b90


	//   ....[6]....
        /*005c*/ 	.word	0x0000c0c0


	//   ....[7]....
        /*0060*/ 	.word	0x0000cfe0


	//----- nvinfo : EIATTR_EXIT_INSTR_OFFSETS
	.align		4
.L_6431:
        /*0064*/ 	.byte	0x04, 0x1c
        /*0066*/ 	.short	(.L_6433 - .L_6432)


	//   ....[0]....
.L_6432:
        /*0068*/ 	.word	0x00009e70


	//   ....[1]....
        /*006c*/ 	.word	0x0000c480


	//   ....[2]....
        /*0070*/ 	.word	0x0000c4c0


	//   ....[3]....
        /*0074*/ 	.word	0x0000c560


	//   ....[4]....
        /*0078*/ 	.word	0x0000c5a0


	//   ....[5]....
        /*007c*/ 	.word	0x0000c5e0


	//   ....[6]....
        /*0080*/ 	.word	0x0000c670


	//   ....[7]....
        /*0084*/ 	.word	0x0000c690


	//   ....[8]....
        /*0088*/ 	.word	0x0000c730


	//   ....[9]....
        /*008c*/ 	.word	0x0000c780


	//   ....[10]....
        /*0090*/ 	.word	0x0000c7d0


	//   ....[11]....
        /*0094*/ 	.word	0x0000c8b0


	//   ....[12]....
        /*0098*/ 	.word	0x0000ca20


	//   ....[13]....
        /*009c*/ 	.word	0x0000cb90


	//   ....[14]....
        /*00a0*/ 	.word	0x0000ccf0


	//   ....[15]....
        /*00a4*/ 	.word	0x0000cd30


	//   ....[16]....
        /*00a8*/ 	.word	0x0000cd70


	//   ....[17]....
        /*00ac*/ 	.word	0x0000ce20


	//   ....[18]....
        /*00b0*/ 	.word	0x0000ce80


	//   ....[19]....
        /*00b4*/ 	.word	0x0000cff0


	//   ....[20]....
        /*00b8*/ 	.word	0x0000d100


	//   ....[21]....
        /*00bc*/ 	.word	0x0000d240


	//   ....[22]....
        /*00c0*/ 	.word	0x0000d280


	//----- nvinfo : EIATTR_MAX_THREADS
	.align		4
.L_6433:
        /*00c4*/ 	.byte	0x04, 0x05
        /*00c6*/ 	.short	(.L_6435 - .L_6434)
.L_6434:
        /*00c8*/ 	.word	0x00000080
        /*00cc*/ 	.word	0x00000001
        /*00d0*/ 	.word	0x00000001


	//----- nvinfo : EIATTR_CRS_STACK_SIZE
	.align		4
.L_6435:
        /*00d4*/ 	.byte	0x04, 0x1e
        /*00d6*/ 	.short	(.L_6437 - .L_6436)
.L_6436:
        /*00d8*/ 	.word	0x00000000


	//----- nvinfo : EIATTR_CBANK_PARAM_SIZE
	.align		4
.L_6437:
        /*00dc*/ 	.byte	0x03, 0x19
        /*00de*/ 	.short	0x0220


	//----- nvinfo : EIATTR_PARAM_CBANK
	.align		4
        /*00e0*/ 	.byte	0x04, 0x0a
        /*00e2*/ 	.short	(.L_6439 - .L_6438)
	.align		4
.L_6438:
        /*00e4*/ 	.word	index@(.nv.constant0._ZN2at6native18elementwise_kernelILi128ELi4EZNS0_15gpu_kernel_implINS0_13AUnaryFunctorIN3c104HalfES5_S5_ZZZNS0_21nextafter_kernel_cudaERNS_18TensorIteratorBaseEENKUlvE_clEvENKUlvE2_clEvEUlS5_S5_E_EEEEvS7_RKT_EUliE_EEviT1_)
        /*00e8*/ 	.short	0x0380
        /*00ea*/ 	.short	0x0220


	//----- nvinfo : EIATTR_SW_WAR
	.align		4
.L_6439:
        /*00ec*/ 	.byte	0x04, 0x36
        /*00ee*/ 	.short	(.L_6441 - .L_6440)
.L_6440:
        /*00f0*/ 	.word	0x00000008
.L_6441:


//--------------------- .nv.info._ZN2at6native27unrolled_elementwise_kernelINS0_13AUnaryFunctorIN3c104HalfES4_S4_ZZZNS0_21nextafter_kernel_cudaERNS_18TensorIteratorBaseEENKUlvE_clEvENKUlvE2_clEvEUlS4_S4_E_EESt5arrayIPcLm2EELi4E23TrivialOffsetCalculatorILi1EjESF_NS0_6memory12LoadWithCastILi1EEENSG_13StoreWithCastILi1EEEEEviT_T0_T2_T3_T4_T5_ --------------------------
	.section	.nv.info._ZN2at6native27unrolled_elementwise_kernelINS0_13AUnaryFunctorIN3c104HalfES4_S4_ZZZNS0_21nextafter_kernel_cudaERNS_18TensorIteratorBaseEENKUlvE_clEvENKUlvE2_clEvEUlS4_S4_E_EESt5arrayIPcLm2EELi4E23TrivialOffsetCalculatorILi1EjESF_NS0_6memory12LoadWithCastILi1EEENSG_13StoreWithCastILi1EEEEEviT_T0_T2_T3_T4_T5_,"",@"SHT_CUDA_INFO"
	.sectionflags	@""
	.align	4


	//----- nvinfo : EIATTR_CUDA_API_VERSION
	.align		4
        /*0000*/ 	.byte	0x04, 0x37
        /*0002*/ 	.short	(.L_6443 - .L_6442)
.L_6442:
        /*0004*/ 	.word	0x00000082


	//----- nvinfo : EIATTR_KPARAM_INFO
	.align		4
.L_6443:
        /*0008*/ 	.byte	0x04, 0x17
        /*000a*/ 	.short	(.L_6445 - .L_6444)
.L_6444:
        /*000c*/ 	.word	0x00000000
        /*0010*/ 	.short	0x0006
        /*0012*/ 	.short	0x0024
        /*0014*/ 	.byte	0x00, 0xf0, 0x21, 0x00


	//----- nvinfo : EIATTR_KPARAM_INFO
	.align		4
.L_6445:
        /*0018*/ 	.byte	0x04, 0x17
        /*001a*/ 	.short	(.L_6447 - .L_6446)
.L_6446:
        /*001c*/ 	.word	0x00000000
        /*0020*/ 	.short	0x0005
        /*0022*/ 	.short	0x001c
        /*0024*/ 	.byte	0x00, 0xf0, 0x21, 0x00


	//----- nvinfo : EIATTR_KPARAM_INFO
	.align		4
.L_6447:
        /*0028*/ 	.byte	0x04, 0x17
        /*002a*/ 	.short	(.L_6449 - .L_6448)
.L_6448:
        /*002c*/ 	.word	0x00000000
        /*0030*/ 	.short	0x0004
        /*0032*/ 	.short	0x0019
        /*0034*/ 	.byte	0x00, 0xf0, 0x05, 0x00


	//----- nvinfo : EIATTR_KPARAM_INFO
	.align		4
.L_6449:
        /*0038*/ 	.byte	0x04, 0x17
        /*003a*/ 	.short	(.L_6451 - .L_6450)
.L_6450:
        /*003c*/ 	.word	0x00000000
        /*0040*/ 	.short	0x0003
        /*0042*/ 	.short	0x0018
        /*0044*/ 	.byte	0x00, 0xf0, 0x05, 0x00


	//----- nvinfo : EIATTR_KPARAM_INFO
	.align		4
.L_6451:
        /*0048*/ 	.byte	0x04, 0x17
        /*004a*/ 	.short	(.L_6453 - .L_6452)
.L_6452:
        /*004c*/ 	.word	0x00000000
        /*0050*/ 	.short	0x0002
        /*0052*/ 	.short	0x0008
        /*0054*/ 	.byte	0x00, 0xf0, 0x41, 0x00


	//----- nvinfo : EIATTR_KPARAM_INFO
	.align		4
.L_6453:
        /*0058*/ 	.byte	0x04, 0x17
        /*005a*/ 	.short	(.L_6455 - .L_6454)
.L_6454:
        /*005c*/ 	.word	0x00000000
        /*0060*/ 	.short	0x0001
        /*0062*/ 	.short	0x0004
        /*0064*/ 	.byte	0x00, 0xf0, 0x11, 0x00


	//----- nvinfo : EIATTR_KPARAM_INFO
	.align		4
.L_6455:
        /*0068*/ 	.byte	0x04, 0x17
        /*006a*/ 	.short	(.L_6457 - .L_6456)
.L_6456:
        /*006c*/ 	.word	0x00000000
        /*0070*/ 	.short	0x0000
        /*0072*/ 	.short	0x0000
        /*0074*/ 	.byte	0x00, 0xf0, 0x11, 0x00


	//----- nvinfo : EIATTR_SPARSE_MMA_MASK
	.align		4
.L_6457:
        /*0078*/ 	.byte	0x03, 0x50
        /*007a*/ 	.short	0x0000


	//----- nvinfo : EIATTR_MAXREG_COUNT
	.align		4
        /*007c*/ 	.byte	0x03, 0x1b
        /*007e*/ 	.short	0x00ff


	//----- nvinfo : EIATTR_EXTERNS
	.align		4
        /*0080*/ 	.byte	0x04, 0x0f
        /*0082*/ 	.short	(.L_6459 - .L_6458)


	//   ....[0]....
	.align		4
.L_6458:
        /*0084*/ 	.word	index@(__assertfail)


	//----- nvinfo : EIATTR_MERCURY_ISA_VERSION
	.align		4
.L_6459:
        /*0088*/ 	.byte	0x03, 0x5f
        /*008a*/ 	.short	0x0101


	//----- nvinfo : EIATTR_VRC_CTA_INIT_COUNT
	.align		4
        /*008c*/ 	.byte	0x02, 0x4a
	.zero		1
	.zero		1


	//----- nvinfo : EIATTR_SYSCALL_OFFSETS
	.align		4
        /*0090*/ 	.byte	0x04, 0x46
        /*0092*/ 	.short	(.L_6461 - .L_6460)


	//   ....[0]....
.L_6460:
        /*0094*/ 	.word	0x00001070


	//   ....[1]....
        /*0098*/ 	.word	0x000022a0


	//   ....[2]....
        /*009c*/ 	.word	0x00003410


	//   ....[3]....
        /*00a0*/ 	.word	0x00004570


	//   ....[4]....
        /*00a4*/ 	.word	0x00006220


	//   ....[5]....
        /*00a8*/ 	.word	0x000070b0


	//   ....[6]....
        /*00ac*/ 	.word	0x00008030


	//   ....[7]....
        /*00b0*/ 	.word	0x00008fb0


	//----- nvinfo : EIATTR_EXIT_INSTR_OFFSETS
	.align		4
.L_6461:
        /*00b4*/ 	.byte	0x04, 0x1c
        /*00b6*/ 	.short	(.L_6463 - .L_6462)


	//   ....[0]....
.L_6462:
        /*00b8*/ 	.word	0x00008300


	//   ....[1]....
        /*00bc*/ 	.word	0x00008450


	//   ....[2]....
        /*00c0*/ 	.word	0x00008490


	//   ....[3]....
        /*00c4*/ 	.word	0x00008530


	//   ....[4]....
        /*00c8*/ 	.word	0x00008570


	//   ....[5]....
        /*00cc*/ 	.word	0x000085b0


	//   ....[6]....
        /*00d0*/ 	.word	0x00008640


	//   ....[7]....
        /*00d4*/ 	.word	0x00008660


	//   ....[8]....
        /*00d8*/ 	.word	0x00008700


	//   ....[9]....
        /*00dc*/ 	.word	0x00008750


	//   ....[10]....
        /*00e0*/ 	.word	0x000087a0


	//   ....[11]....
        /*00e4*/ 	.word	0x00008880


	//   ....[12]....
        /*00e8*/ 	.word	0x000089f0


	//   ....[13]....
        /*00ec*/ 	.word	0x00008b60


	//   ....[14]....
        /*00f0*/ 	.word	0x00008cc0


	//   ....[15]....
        /*00f4*/ 	.word	0x00008d00


	//   ....[16]....
        /*00f8*/ 	.word	0x00008d40


	//   ....[17]....
        /*00fc*/ 	.word	0x00008df0


	//   ....[18]....
        /*0100*/ 	.word	0x00008e50


	//   ....[19]....
        /*0104*/ 	.word	0x00008fc0


	//   ....[20]....
        /*0108*/ 	.word	0x000090d0


	//   ....[21]....
        /*010c*/ 	.word	0x00009210


	//   ....[22]....
        /*0110*/ 	.word	0x00009250


	//----- nvinfo : EIATTR_MAX_THREADS
	.align		4
.L_6463:
        /*0114*/ 	.byte	0x04, 0x05
        /*0116*/ 	.short	(.L_6465 - .L_6464)
.L_6464:
        /*0118*/ 	.word	0x00000080
        /*011c*/ 	.word	0x00000001
        /*0120*/ 	.word	0x00000001


	//----- nvinfo : EIATTR_CRS_STACK_SIZE
	.align		4
.L_6465:
        /*0124*/ 	.byte	0x04, 0x1e
        /*0126*/ 	.short	(.L_6467 - .L_6466)
.L_6466:
        /*0128*/ 	.word	0x00000000


	//----- nvinfo : EIATTR_CBANK_PARAM_SIZE
	.align		4
.L_6467:
        /*012c*/ 	.byte	0x03, 0x19
        /*012e*/ 	.short	0x002c


	//----- nvinfo : EIATTR_PARAM_CBANK
	.align		4
        /*0130*/ 	.byte	0x04, 0x0a
        /*0132*/ 	.short	(.L_6469 - .L_6468)
	.align		4
.L_6468:
        /*0134*/ 	.word	index@(.nv.constant0._ZN2at6native27unrolled_elementwise_kernelINS0_13AUnaryFunctorIN3c104HalfES4_S4_ZZZNS0_21nextafter_kernel_cudaERNS_18TensorIteratorBaseEENKUlvE_clEvENKUlvE2_clEvEUlS4_S4_E_EESt5arrayIPcLm2EELi4E23TrivialOffsetCalculatorILi1EjESF_NS0_6memory12LoadWithCastILi1EEENSG_13StoreWithCastILi1EEEEEviT_T0_T2_T3_T4_T5_)
        /*0138*/ 	.short	0x0380
        /*013a*/ 	.short	0x002c


	//----- nvinfo : EIATTR_SW_WAR
	.align		4
.L_6469:
        /*013c*/ 	.byte	0x04, 0x36
        /*013e*/ 	.short	(.L_6471 - .L_6470)
.L_6470:
        /*0140*/ 	.word	0x00000008
.L_6471:


//--------------------- .nv.info._ZN2at6native18elementwise_kernelILi128ELi4EZNS0_22gpu_kernel_impl_nocastINS0_13AUnaryFunctorIN3c104HalfES5_S5_ZZZNS0_21nextafter_kernel_cudaERNS_18TensorIteratorBaseEENKUlvE_clEvENKUlvE2_clEvEUlS5_S5_E_EEEEvS7_RKT_EUliE_EEviT1_ --------------------------
	.section	.nv.info._ZN2at6native18elementwise_kernelILi128ELi4EZNS0_22gpu_kernel_impl_nocastINS0_13AUnaryFunctorIN3c104HalfES5_S5_ZZZNS0_21nextafter_kernel_cudaERNS_18TensorIteratorBaseEENKUlvE_clEvENKUlvE2_clEvEUlS5_S5_E_EEEEvS7_RKT_EUliE_EEviT1_,"",@"SHT_CUDA_INFO"
	.sectionflags	@""
	.align	4


	//----- nvinfo : EIATTR_CUDA_API_VERSION
	.align		4
        /*0000*/ 	.byte	0x04, 0x37
        /*0002*/ 	.short	(.L_6473 - .L_6472)
.L_6472:
        /*0004*/ 	.word	0x00000082


	//----- nvinfo : EIATTR_KPARAM_INFO
	.align		4
.L_6473:
        /*0008*/ 	.byte	0x04, 0x17
        /*000a*/ 	.short	(.L_6475 - .L_6474)
.L_6474:
        /*000c*/ 	.word	0x00000000
        /*0010*/ 	.short	0x0001
        /*0012*/ 	.short	0x0008
        /*0014*/ 	.byte	0x00, 0xf0, 0x61, 0x08


	//----- nvinfo : EIATTR_KPARAM_INFO
	.align		4
.L_6475:
        /*0018*/ 	.byte	0x04, 0x17
        /*001a*/ 	.short	(.L_6477 - .L_6476)
.L_6476:
        /*001c*/ 	.word	0x00000000
        /*0020*/ 	.short	0x0000
        /*0022*/ 	.short	0x0000
        /*0024*/ 	.byte	0x00, 0xf0, 0x11, 0x00


	//----- nvinfo : EIATTR_SPARSE_MMA_MASK
	.align		4
.L_6477:
        /*0028*/ 	.byte	0x03, 0x50
        /*002a*/ 	.short	0x0000


	//----- nvinfo : EIATTR_MAXREG_COUNT
	.align		4
        /*002c*/ 	.byte	0x03, 0x1b
        /*002e*/ 	.short	0x0080


	//----- nvinfo : EIATTR_MERCURY_ISA_VERSION
	.align		4
        /*0030*/ 	.byte	0x03, 0x5f
        /*0032*/ 	.short	0x0101


	//----- nvinfo : EIATTR_VRC_CTA_INIT_COUNT
	.align		4
        /*0034*/ 	.byte	0x02, 0x4a
	.zero		1
	.zero		1


	//----- nvinfo : EIATTR_EXIT_INSTR_OFFSETS
	.align		4
        /*0038*/ 	.byte	0x04, 0x1c
        /*003a*/ 	.short	(.L_6479 - .L_6478)


	//   ....[0]....
.L_6478:
        /*003c*/ 	.word	0x000006a0


	//   ....[1]....
        /*0040*/ 	.word	0x00000830


	//   ....[2]....
        /*0044*/ 	.word	0x00000ea0


	//   ....[3]....
        /*0048*/ 	.word	0x00001060


	//   ....[4]....
        /*004c*/ 	.word	0x00004f90


	//   ....[5]....
        /*0050*/ 	.word	0x00006400


	//   ....[6]....
        /*0054*/ 	.word	0x0000a390


	//   ....[7]....
        /*0058*/ 	.word	0x0000b840


	//----- nvinfo : EIATTR_MAX_THREADS
	.align		4
.L_6479:
        /*005c*/ 	.byte	0x04, 0x05
        /*005e*/ 	.short	(.L_6481 - .L_6480)
.L_6480:
        /*0060*/ 	.word	0x00000080
        /*0064*/ 	.word	0x00000001
        /*0068*/ 	.word	0x00000001


	//----- nvinfo : EIATTR_CRS_STACK_SIZE
	.align		4
.L_6481:
        /*006c*/ 	.byte	0x04, 0x1e
        /*006e*/ 	.short	(.L_6483 - .L_6482)
.L_6482:
        /*0070*/ 	.word	0x00000000


	//----- nvinfo : EIATTR_CBANK_PARAM_SIZE
	.align		4
.L_6483:
        /*0074*/ 	.byte	0x03, 0x19
        /*0076*/ 	.short	0x0220


	//----- nvinfo : EIATTR_PARAM_CBANK
	.align		4
        /*0078*/ 	.byte	0x04, 0x0a
        /*007a*/ 	.short	(.L_6485 - .L_6484)
	.align		4
.L_6484:
        /*007c*/ 	.word	index@(.nv.constant0._ZN2at6native18elementwise_kernelILi128ELi4EZNS0_22gpu_kernel_impl_nocastINS0_13AUnaryFunctorIN3c104HalfES5_S5_ZZZNS0_21nextafter_kernel_cudaERNS_18TensorIteratorBaseEENKUlvE_clEvENKUlvE2_clEvEUlS5_S5_E_EEEEvS7_RKT_EUliE_EEviT1_)
        /*0080*/ 	.short	0x0380
        /*0082*/ 	.short	0x0220


	//----- nvinfo : EIATTR_SW_WAR
	.align		4
.L_6485:
        /*0084*/ 	.byte	0x04, 0x36
        /*0086*/ 	.short	(.L_6487 - .L_6486)
.L_6486:
        /*0088*/ 	.word	0x00000008
.L_6487:


//--------------------- .nv.info._ZN2at6native27unrolled_elementwise_kernelINS0_13AUnaryFunctorIN3c104HalfES4_S4_ZZZNS0_21nextafter_kernel_cudaERNS_18TensorIteratorBaseEENKUlvE_clEvENKUlvE2_clEvEUlS4_S4_E_EESt5arrayIPcLm2EELi4E23TrivialOffsetCalculatorILi1EjESF_NS0_6memory15LoadWithoutCastENSG_16StoreWithoutCastEEEviT_T0_T2_T3_T4_T5_ --------------------------
	.section	.nv.info._ZN2at6native27unrolled_elementwise_kernelINS0_13AUnaryFunctorIN3c104HalfES4_S4_ZZZNS0_21nextafter_kernel_cudaERNS_18TensorIteratorBaseEENKUlvE_clEvENKUlvE2_clEvEUlS4_S4_E_EESt5arrayIPcLm2EELi4E23TrivialOffsetCalculatorILi1EjESF_NS0_6memory15LoadWithoutCastENSG_16StoreWithoutCastEEEviT_T0_T2_T3_T4_T5_,"",@"SHT_CUDA_INFO"
	.sectionflags	@""
	.align	4


	//----- nvinfo : EIATTR_CUDA_API_VERSION
	.align		4
        /*0000*/ 	.byte	0x04, 0x37
        /*0002*/ 	.short	(.L_6489 - .L_6488)
.L_6488:
        /*0004*/ 	.word	0x00000082


	//----- nvinfo : EIATTR_KPARAM_INFO
	.align		4
.L_6489:
        /*0008*/ 	.byte	0x04, 0x17
        /*000a*/ 	.short	(.L_6491 - .L_6490)
.L_6490:
        /*000c*/ 	.word	0x00000000
        /*0010*/ 	.short	0x0006
        /*0012*/ 	.short	0x001b
        /*0014*/ 	.byte	0x00, 0xf0, 0x05, 0x00


	//----- nvinfo : EIATTR_KPARAM_INFO
	.align		4
.L_6491:
        /*0018*/ 	.byte	0x04, 0x17
        /*001a*/ 	.short	(.L_6493 - .L_6492)
.L_6492:
        /*001c*/ 	.word	0x00000000
        /*0020*/ 	.short	0x0005
        /*0022*/ 	.short	0x001a
        /*0024*/ 	.byte	0x00, 0xf0, 0x05, 0x00


	//----- nvinfo : EIATTR_KPARAM_INFO
	.align		4
.L_6493:
        /*0028*/ 	.byte	0x04, 0x17
        /*002a*/ 	.short	(.L_6495 - .L_6494)
.L_6494:
        /*002c*/ 	.word	0x00000000
        /*0030*/ 	.short	0x0004
        /*0032*/ 	.short	0x0019
        /*0034*/ 	.byte	0x00, 0xf0, 0x05, 0x00


	//----- nvinfo : EIATTR_KPARAM_INFO
	.align		4
.L_6495:
        /*0038*/ 	.byte	0x04, 0x17
        /*003a*/ 	.short	(.L_6497 - .L_6496)
.L_6496:
        /*003c*/ 	.word	0x00000000
        /*0040*/ 	.short	0x0003
        /*0042*/ 	.short	0x0018
        /*0044*/ 	.byte	0x00, 0xf0, 0x05, 0x00


	//----- nvinfo : EIATTR_KPARAM_INFO
	.align		4
.L_6497:
        /*0048*/ 	.byte	0x04, 0x17
        /*004a*/ 	.short	(.L_6499 - .L_6498)
.L_6498:
        /*004c*/ 	.word	0x00000000
        /*0050*/ 	.short	0x0002
        /*0052*/ 	.short	0x0008
        /*0054*/ 	.byte	0x00, 0xf0, 0x41, 0x00


	//----- nvinfo : EIATTR_KPARAM_INFO
	.align		4
.L_6499:
        /*0058*/ 	.byte	0x04, 0x17
        /*005a*/ 	.short	(.L_6501 - .L_6500)
.L_6500:
        /*005c*/ 	.word	0x00000000
        /*0060*/ 	.short	0x0001
        /*0062*/ 	.short	0x0004
        /*0064*/ 	.byte	0x00, 0xf0, 0x11, 0x00


	//----- nvinfo : EIATTR_KPARAM_INFO
	.align		4
.L_6501:
        /*0068*/ 	.byte	0x04, 0x17
        /*006a*/ 	.short	(.L_6503 - .L_6502)
.L_6502:
        /*006c*/ 	.word	0x00000000
        /*0070*/ 	.short	0x0000
        /*0072*/ 	.short	0x0000
        /*0074*/ 	.byte	0x00, 0xf0, 0x11, 0x00


	//----- nvinfo : EIATTR_SPARSE_MMA_MASK
	.align		4
.L_6503:
        /*0078*/ 	.byte	0x03, 0x50
        /*007a*/ 	.short	0x0000


	//----- nvinfo : EIATTR_MAXREG_COUNT
	.align		4
        /*007c*/ 	.byte	0x03, 0x1b
        /*007e*/ 	.short	0x00ff


	//----- nvinfo : EIATTR_MERCURY_ISA_VERSION
	.align		4
        /*0080*/ 	.byte	0x03, 0x5f
        /*0082*/ 	.short	0x0101


	//----- nvinfo : EIATTR_VRC_CTA_INIT_COUNT
	.align		4
        /*0084*/ 	.byte	0x02, 0x4a
	.zero		1
	.zero		1


	//----- nvinfo : EIATTR_EXIT_INSTR_OFFSETS
	.align		4
        /*0088*/ 	.byte	0x04, 0x1c
        /*008a*/ 	.short	(.L_6505 - .L_6504)


	//   ....[0]....
.L_6504:
        /*008c*/ 	.word	0x000010e0


	//   ....[1]....
        /*0090*/ 	.word	0x00001130


	//----- nvinfo : EIATTR_MAX_THREADS
	.align		4
.L_6505:
        /*0094*/ 	.byte	0x04, 0x05
        /*0096*/ 	.short	(.L_6507 - .L_6506)
.L_6506:
        /*0098*/ 	.word	0x00000080
        /*009c*/ 	.word	0x00000001
        /*00a0*/ 	.word	0x00000001


	//----- nvinfo : EIATTR_CRS_STACK_SIZE
	.align		4
.L_6507:
        /*00a4*/ 	.byte	0x04, 0x1e
        /*00a6*/ 	.short	(.L_6509 - .L_6508)
.L_6508:
        /*00a8*/ 	.word	0x00000000


	//----- nvinfo : EIATTR_CBANK_PARAM_SIZE
	.align		4
.L_6509:
        /*00ac*/ 	.byte	0x03, 0x19
        /*00ae*/ 	.short	0x001c


	//----- nvinfo : EIATTR_PARAM_CBANK
	.align		4
        /*00b0*/ 	.byte	0x04, 0x0a
        /*00b2*/ 	.short	(.L_6511 - .L_6510)
	.align		4
.L_6510:
        /*00b4*/ 	.word	index@(.nv.constant0._ZN2at6native27unrolled_elementwise_kernelINS0_13AUnaryFunctorIN3c104HalfES4_S4_ZZZNS0_21nextafter_kernel_cudaERNS_18TensorIteratorBaseEENKUlvE_clEvENKUlvE2_clEvEUlS4_S4_E_EESt5arrayIPcLm2EELi4E23TrivialOffsetCalculatorILi1EjESF_NS0_6memory15LoadWithoutCastENSG_16StoreWithoutCastEEEviT_T0_T2_T3_T4_T5_)
        /*00b8*/ 	.short	0x0380
        /*00ba*/ 	.short	0x001c


	//----- nvinfo : EIATTR_SW_WAR
	.align		4
.L_6511:
        /*00bc*/ 	.byte	0x04, 0x36
        /*00be*/ 	.short	(.L_6513 - .L_6512)
.L_6512:
        /*00c0*/ 	.word	0x00000008
.L_6513:


//--------------------- .nv.info._ZN2at6native29vectorized_elementwise_kernelILi2ENS0_13AUnaryFunctorIN3c104HalfES4_S4_ZZZNS0_21nextafter_kernel_cudaERNS_18TensorIteratorBaseEENKUlvE_clEvENKUlvE2_clEvEUlS4_S4_E_EESt5arrayIPcLm2EEEEviT0_T1_ --------------------------
	.section	.nv.info._ZN2at6native29vectorized_elementwise_kernelILi2ENS0_13AUnaryFunctorIN3c104HalfES4_S4_ZZZNS0_21nextafter_kernel_cudaERNS_18TensorIteratorBaseEENKUlvE_clEvENKUlvE2_clEvEUlS4_S4_E_EESt5arrayIPcLm2EEEEviT0_T1_,"",@"SHT_CUDA_INFO"
	.sectionflags	@""
	.align	4


	//----- nvinfo : EIATTR_CUDA_API_VERSION
	.align		4
        /*0000*/ 	.byte	0x04, 0x37
        /*0002*/ 	.short	(.L_6515 - .L_6514)
.L_6514:
        /*0004*/ 	.word	0x00000082


	//----- nvinfo : EIATTR_KPARAM_INFO
	.align		4
.L_6515:
        /*0008*/ 	.byte	0x04, 0x17
        /*000a*/ 	.short	(.L_6517 - .L_6516)
.L_6516:
        /*000c*/ 	.word	0x00000000
        /*0010*/ 	.short	0x0002
        /*0012*/ 	.short	0x0008
        /*0014*/ 	.byte	0x00, 0xf0, 0x41, 0x00


	//----- nvinfo : EIATTR_KPARAM_INFO
	.align		4
.L_6517:
        /*0018*/ 	.byte	0x04, 0x17
        /*001a*/ 	.short	(.L_6519 - .L_6518)
.L_6518:
        /*001c*/ 	.word	0x00000000
        /*0020*/ 	.short	0x0001
        /*0022*/ 	.short	0x0004
        /*0024*/ 	.byte	0x00, 0xf0, 0x11, 0x00


	//----- nvinfo : EIATTR_KPARAM_INFO
	.align		4
.L_6519:
        /*0028*/ 	.byte	0x04, 0x17
        /*002a*/ 	.short	(.L_6521 - .L_6520)
.L_6520:
        /*002c*/ 	.word	0x00000000
        /*0030*/ 	.short	0x0000
        /*0032*/ 	.short	0x0000
        /*0034*/ 	.byte	0x00, 0xf0, 0x11, 0x00


	//----- nvinfo : EIATTR_SPARSE_MMA_MASK
	.align		4
.L_6521:
        /*0038*/ 	.byte	0x03, 0x50
        /*003a*/ 	.short	0x0000


	//----- nvinfo : EIATTR_MAXREG_COUNT
	.align		4
        /*003c*/ 	.byte	0x03, 0x1b
        /*003e*/ 	.short	0x00ff


	//----- nvinfo : EIATTR_MERCURY_ISA_VERSION
	.align		4
        /*0040*/ 	.byte	0x03, 0x5f
        /*0042*/ 	.short	0x0101


	//----- nvinfo : EIATTR_VRC_CTA_INIT_COUNT
	.align		4
        /*0044*/ 	.byte	0x02, 0x4a
	.zero		1
	.zero		1


	//----- nvinfo : EIATTR_EXIT_INSTR_OFFSETS
	.align		4
        /*0048*/ 	.byte	0x04, 0x1c
        /*004a*/ 	.short	(.L_6523 - .L_6522)


	//   ....[0]....
.L_6522:
        /*004c*/ 	.word	0x00002290


	//   ....[1]....
        /*0050*/ 	.word	0x000022e0


	//   ....[2]....
        /*0054*/ 	.word	0x00003b70


	//----- nvinfo : EIATTR_MAX_THREADS
	.align		4
.L_6523:
        /*0058*/ 	.byte	0x04, 0x05
        /*005a*/ 	.short	(.L_6525 - .L_6524)
.L_6524:
        /*005c*/ 	.word	0x00000080
        /*0060*/ 	.word	0x00000001
        /*0064*/ 	.word	0x00000001


	//----- nvinfo : EIATTR_CRS_STACK_SIZE
	.align		4
.L_6525:
        /*0068*/ 	.byte	0x04, 0x1e
        /*006a*/ 	.short	(.L_6527 - .L_6526)
.L_6526:
        /*006c*/ 	.word	0x00000000


	//----- nvinfo : EIATTR_CBANK_PARAM_SIZE
	.align		4
.L_6527:
        /*0070*/ 	.byte	0x03, 0x19
        /*0072*/ 	.short	0x0018


	//----- nvinfo : EIATTR_PARAM_CBANK
	.align		4
        /*0074*/ 	.byte	0x04, 0x0a
        /*0076*/ 	.short	(.L_6529 - .L_6528)
	.align		4
.L_6528:
        /*0078*/ 	.word	index@(.nv.constant0._ZN2at6native29vectorized_elementwise_kernelILi2ENS0_13AUnaryFunctorIN3c104HalfES4_S4_ZZZNS0_21nextafter_kernel_cudaERNS_18TensorIteratorBaseEENKUlvE_clEvENKUlvE2_clEvEUlS4_S4_E_EESt5arrayIPcLm2EEEEviT0_T1_)
        /*007c*/ 	.short	0x0380
        /*007e*/ 	.short	0x0018


	//----- nvinfo : EIATTR_SW_WAR
	.align		4
.L_6529:
        /*0080*/ 	.byte	0x04, 0x36
        /*0082*/ 	.short	(.L_6531 - .L_6530)
.L_6530:
        /*0084*/ 	.word	0x00000008
.L_6531:


//--------------------- .nv.info._ZN2at6native29vectorized_elementwise_kernelILi4ENS0_13AUnaryFunctorIN3c104HalfES4_S4_ZZZNS0_21nextafter_kernel_cudaERNS_18TensorIteratorBaseEENKUlvE_clEvENKUlvE2_clEvEUlS4_S4_E_EESt5arrayIPcLm2EEEEviT0_T1_ --------------------------
	.section	.nv.info._ZN2at6native29vectorized_elementwise_kernelILi4ENS0_13AUnaryFunctorIN3c104HalfES4_S4_ZZZNS0_21nextafter_kernel_cudaERNS_18TensorIteratorBaseEENKUlvE_clEvENKUlvE2_clEvEUlS4_S4_E_EESt5arrayIPcLm2EEEEviT0_T1_,"",@"SHT_CUDA_INFO"
	.sectionflags	@""
	.align	4


	//----- nvinfo : EIATTR_CUDA_API_VERSION
	.align		4
        /*0000*/ 	.byte	0x04, 0x37
        /*0002*/ 	.short	(.L_6533 - .L_6532)
.L_6532:
        /*0004*/ 	.word	0x00000082


	//----- nvinfo : EIATTR_KPARAM_INFO
	.align		4
.L_6533:
        /*0008*/ 	.byte	0x04, 0x17
        /*000a*/ 	.short	(.L_6535 - .L_6534)
.L_6534:
        /*000c*/ 	.word	0x00000000
        /*0010*/ 	.short	0x0002
        /*0012*/ 	.short	0x0008
        /*0014*/ 	.byte	0x00, 0xf0, 0x41, 0x00


	//----- nvinfo : EIATTR_KPARAM_INFO
	.align		4
.L_6535:
        /*0018*/ 	.byte	0x04, 0x17
        /*001a*/ 	.short	(.L_6537 - .L_6536)
.L_6536:
        /*001c*/ 	.word	0x00000000
        /*0020*/ 	.short	0x0001
        /*0022*/ 	.short	0x0004
        /*0024*/ 	.byte	0x00, 0xf0, 0x11, 0x00


	//----- nvinfo : EIATTR_KPARAM_INFO
	.align		4
.L_6537:
        /*0028*/ 	.byte	0x04, 0x17
        /*002a*/ 	.short	(.L_6539 - .L_6538)
.L_6538:
        /*002c*/ 	.word	0x00000000
        /*0030*/ 	.short	0x0000
        /*0032*/ 	.short	0x0000
        /*0034*/ 	.byte	0x00, 0xf0, 0x11, 0x00


	//----- nvinfo : EIATTR_SPARSE_MMA_MASK
	.align		4
.L_6539:
        /*0038*/ 	.byte	0x03, 0x50
        /*003a*/ 	.short	0x0000


	//----- nvinfo : EIATTR_MAXREG_COUNT
	.align		4
        /*003c*/ 	.byte	0x03, 0x1b
        /*003e*/ 	.short	0x00ff


	//----- nvinfo : EIATTR_MERCURY_ISA_VERSION
	.align		4
        /*0040*/ 	.byte	0x03, 0x5f
        /*0042*/ 	.short	0x0101


	//----- nvinfo : EIATTR_VRC_CTA_INIT_COUNT
	.align		4
        /*0044*/ 	.byte	0x02, 0x4a
	.zero		1
	.zero		1


	//----- nvinfo : EIATTR_EXIT_INSTR_OFFSETS
	.align		4
        /*0048*/ 	.byte	0x04, 0x1c
        /*004a*/ 	.short	(.L_6541 - .L_6540)


	//   ....[0]....
.L_6540:
        /*004c*/ 	.word	0x00002290


	//   ....[1]....
        /*0050*/ 	.word	0x000022e0


	//   ....[2]....
        /*0054*/ 	.word	0x00003b20


	//----- nvinfo : EIATTR_MAX_THREADS
	.align		4
.L_6541:
        /*0058*/ 	.byte	0x04, 0x05
        /*005a*/ 	.short	(.L_6543 - .L_6542)
.L_6542:
        /*005c*/ 	.word	0x00000080
        /*0060*/ 	.word	0x00000001
        /*0064*/ 	.word	0x00000001


	//----- nvinfo : EIATTR_CRS_STACK_SIZE
	.align		4
.L_6543:
        /*0068*/ 	.byte	0x04, 0x1e
        /*006a*/ 	.short	(.L_6545 - .L_6544)
.L_6544:
        /*006c*/ 	.word	0x00000000


	//----- nvinfo : EIATTR_CBANK_PARAM_SIZE
	.align		4
.L_6545:
        /*0070*/ 	.byte	0x03, 0x19
        /*0072*/ 	.short	0x0018


	//----- nvinfo : EIATTR_PARAM_CBANK
	.align		4
        /*0074*/ 	.byte	0x04, 0x0a
        /*0076*/ 	.short	(.L_6547 - .L_6546)
	.align		4
.L_6546:
        /*0078*/ 	.word	index@(.nv.constant0._ZN2at6native29vectorized_elementwise_kernelILi4ENS0_13AUnaryFunctorIN3c104HalfES4_S4_ZZZNS0_21nextafter_kernel_cudaERNS_18TensorIteratorBaseEENKUlvE_clEvENKUlvE2_clEvEUlS4_S4_E_EESt5arrayIPcLm2EEEEviT0_T1_)
        /*007c*/ 	.short	0x0380
        /*007e*/ 	.short	0x0018


	//----- nvinfo : EIATTR_SW_WAR
	.align		4
.L_6547:
        /*0080*/ 	.byte	0x04, 0x36
        /*0082*/ 	.short	(.L_6549 - .L_6548)
.L_6548:
        /*0084*/ 	.word	0x00000008
.L_6549:


//--------------------- .nv.info._ZN2at6native29vectorized_elementwise_kernelILi8ENS0_13AUnaryFunctorIN3c104HalfES4_S4_ZZZNS0_21nextafter_kernel_cudaERNS_18TensorIteratorBaseEENKUlvE_clEvENKUlvE2_clEvEUlS4_S4_E_EESt5arrayIPcLm2EEEEviT0_T1_ --------------------------
	.section	.nv.info._ZN2at6native29vectorized_elementwise_kernelILi8ENS0_13AUnaryFunctorIN3c104HalfES4_S4_ZZZNS0_21nextafter_kernel_cudaERNS_18TensorIteratorBaseEENKUlvE_clEvENKUlvE2_clEvEUlS4_S4_E_EESt5arrayIPcLm2EEEEviT0_T1_,"",@"SHT_CUDA_INFO"
	.sectionflags	@""
	.align	4


	//----- nvinfo : EIATTR_CUDA_API_VERSION
	.align		4
        /*0000*/ 	.byte	0x04, 0x37
        /*0002*/ 	.short	(.L_6551 - .L_6550)
.L_6550:
        /*0004*/ 	.word	0x00000082


	//----- nvinfo : EIATTR_KPARAM_INFO
	.align		4
.L_6551:
        /*0008*/ 	.byte	0x04, 0x17
        /*000a*/ 	.short	(.L_6553 - .L_6552)
.L_6552:
        /*000c*/ 	.word	0x00000000
        /*0010*/ 	.short	0x0002
        /*0012*/ 	.short	0x0008
        /*0014*/ 	.byte	0x00, 0xf0, 0x41, 0x00


	//----- nvinfo : EIATTR_KPARAM_INFO
	.align		4
.L_6553:
        /*0018*/ 	.byte	0x04, 0x17
        /*001a*/ 	.short	(.L_6555 - .L_6554)
.L_6554:
        /*001c*/ 	.word	0x00000000
        /*0020*/ 	.short	0x0001
        /*0022*/ 	.short	0x0004
        /*0024*/ 	.byte	0x00, 0xf0, 0x11, 0x00


	//----- nvinfo : EIATTR_KPARAM_INFO
	.align		4
.L_6555:
        /*0028*/ 	.byte	0x04, 0x17
        /*002a*/ 	.short	(.L_6557 - .L_6556)
.L_6556:
        /*002c*/ 	.word	0x00000000
        /*0030*/ 	.short	0x0000
        /*0032*/ 	.short	0x0000
        /*0034*/ 	.byte	0x00, 0xf0, 0x11, 0x00


	//----- nvinfo : EIATTR_SPARSE_MMA_MASK
	.align		4
.L_6557:
        /*0038*/ 	.byte	0x03, 0x50
        /*003a*/ 	.short	0x0000


	//----- nvinfo : EIATTR_MAXREG_COUNT
	.align		4
        /*003c*/ 	.byte	0x03, 0x1b
        /*003e*/ 	.short	0x00ff


	//----- nvinfo : EIATTR_MERCURY_ISA_VERSION
	.align		4
        /*0040*/ 	.byte	0x03, 0x5f
        /*0042*/ 	.short	0x0101


	//----- nvinfo : EIATTR_VRC_CTA_INIT_COUNT
	.align		4
        /*0044*/ 	.byte	0x02, 0x4a
	.zero		1
	.zero		1


	//----- nvinfo : EIATTR_EXIT_INSTR_OFFSETS
	.align		4
        /*0048*/ 	.byte	0x04, 0x1c
        /*004a*/ 	.short	(.L_6559 - .L_6558)


	//   ....[0]....
.L_6558:
        /*004c*/ 	.word	0x00000010


	//----- nvinfo : EIATTR_MAX_THREADS
	.align		4
.L_6559:
        /*0050*/ 	.byte	0x04, 0x05
        /*0052*/ 	.short	(.L_6561 - .L_6560)
.L_6560:
        /*0054*/ 	.word	0x00000080
        /*0058*/ 	.word	0x00000001
        /*005c*/ 	.word	0x00000001


	//----- nvinfo : EIATTR_CBANK_PARAM_SIZE
	.align		4
.L_6561:
        /*0060*/ 	.byte	0x03, 0x19
        /*0062*/ 	.short	0x0018


	//----- nvinfo : EIATTR_PARAM_CBANK
	.align		4
        /*0064*/ 	.byte	0x04, 0x0a
        /*0066*/ 	.short	(.L_6563 - .L_6562)
	.align		4
.L_6562:
        /*0068*/ 	.word	index@(.nv.constant0._ZN2at6native29vectorized_elementwise_kernelILi8ENS0_13AUnaryFunctorIN3c104HalfES4_S4_ZZZNS0_21nextafter_kernel_cudaERNS_18TensorIteratorBaseEENKUlvE_clEvENKUlvE2_clEvEUlS4_S4_E_EESt5arrayIPcLm2EEEEviT0_T1_)
        /*006c*/ 	.short	0x0380
        /*006e*/ 	.short	0x0018


	//----- nvinfo : EIATTR_SW_WAR
	.align		4
.L_6563:
        /*0070*/ 	.byte	0x04, 0x36
        /*0072*/ 	.short	(.L_6565 - .L_6564)
.L_6564:
        /*0074*/ 	.word	0x00000008
.L_6565:


//--------------------- .nv.info._ZN2at6native18elementwise_kernelILi128ELi4EZNS0_15gpu_kernel_implINS0_13BinaryFunctorIN3c108BFloat16ES5_S5_ZZZNS0_21nextafter_kernel_cudaERNS_18TensorIteratorBaseEENKUlvE_clEvENKUlvE1_clEvEUlS5_S5_E_EEEEvS7_RKT_EUliE_EEviT1_ --------------------------
	.section	.nv.info._ZN2at6native18elementwise_kernelILi128ELi4EZNS0_15gpu_kernel_implINS0_13BinaryFunctorIN3c108BFloat16ES5_S5_ZZZNS0_21nextafter_kernel_cudaERNS_18TensorIteratorBaseEENKUlvE_clEvENKUlvE1_clEvEUlS5_S5_E_EEEEvS7_RKT_EUliE_EEviT1_,"",@"SHT_CUDA_INFO"
	.sectionflags	@""
	.align	4


	//----- nvinfo : EIATTR_CUDA_API_VERSION
	.align		4
        /*0000*/ 	.byte	0x04, 0x37
        /*0002*/ 	.short	(.L_6567 - .L_6566)
.L_6566:
        /*0004*/ 	.word	0x00000082


	//----- nvinfo : EIATTR_KPARAM_INFO
	.align		4
.L_6567:
        /*0008*/ 	.byte	0x04, 0x17
        /*000a*/ 	.short	(.L_6569 - .L_6568)
.L_6568:
        /*000c*/ 	.word	0x00000000
        /*0010*/ 	.short	0x0001
        /*0012*/ 	.short	0x0008
        /*0014*/ 	.byte	0x00, 0xf0, 0x21, 0x0a


	//----- nvinfo : EIATTR_KPARAM_INFO
	.align		4
.L_6569:
        /*0018*/ 	.byte	0x04, 0x17
        /*001a*/ 	.short	(.L_6571 - .L_6570)
.L_6570:
        /*001c*/ 	.word	0x00000000
        /*0020*/ 	.short	0x0000
        /*0022*/ 	.short	0x0000
        /*0024*/ 	.byte	0x00, 0xf0, 0x11, 0x00


	//----- nvinfo : EIATTR_SPARSE_MMA_MASK
	.align		4
.L_6571:
        /*0028*/ 	.byte	0x03, 0x50
        /*002a*/ 	.short	0x0000


	//----- nvinfo : EIATTR_MAXREG_COUNT
	.align		4
        /*002c*/ 	.byte	0x03, 0x1b
        /*002e*/ 	.short	0x0080


	//----- nvinfo : EIATTR_EXTERNS
	.align		4
        /*0030*/ 	.byte	0x04, 0x0f
        /*0032*/ 	.short	(.L_6573 - .L_6572)


	//   ....[0]....
	.align		4
.L_6572:
        /*0034*/ 	.word	index@(__assertfail)


	//----- nvinfo : EIATTR_MERCURY_ISA_VERSION
	.align		4
.L_6573:
        /*0038*/ 	.byte	0x03, 0x5f
        /*003a*/ 	.short	0x0101


	//----- nvinfo : EIATTR_VRC_CTA_INIT_COUNT
	.align		4
        /*003c*/ 	.byte	0x02, 0x4a
	.zero		1
	.zero		1


	//----- nvinfo : EIATTR_SYSCALL_OFFSETS
	.align		4
        /*0040*/ 	.byte	0x04, 0x46
        /*0042*/ 	.short	(.L_6575 - .L_6574)


	//   ....[0]....
.L_6574:
        /*0044*/ 	.word	0x000026b0


	//   ....[1]....
        /*0048*/ 	.word	0x000036d0


	//   ....[2]....
        /*004c*/ 	.word	0x000047e0


	//   ....[3]....
        /*0050*/ 	.word	0x00007030


	//   ....[4]....
        /*0054*/ 	.word	0x00008040


	//   ....[5]....
        /*0058*/ 	.word	0x00008fb0


	//   ....[6]....
        /*005c*/ 	.word	0x0000b8f0


	//   ....[7]....
        /*0060*/ 	.word	0x0000c900


	//   ....[8]....
        /*0064*/ 	.word	0x0000d870


	//   ....[9]....
        /*0068*/ 	.word	0x000101d0


	//   ....[10]....
        /*006c*/ 	.word	0x000111e0


	//   ....[11]....
        /*0070*/ 	.word	0x00012120


	//----- nvinfo : EIATTR_EXIT_INSTR_OFFSETS
	.align		4
.L_6575:
        /*0074*/ 	.byte	0x04, 0x1c
        /*0076*/ 	.short	(.L_6577 - .L_6576)


	//   ....[0]....
.L_6576:
        /*0078*/ 	.word	0x0000db30


	//   ....[1]....
        /*007c*/ 	.word	0x000115a0


	//   ....[2]....
        /*0080*/ 	.word	0x000115e0


	//   ....[3]....
        /*0084*/ 	.word	0x00011680


	//   ....[4]....
        /*0088*/ 	.word	0x000116c0


	//   ....[5]....
        /*008c*/ 	.word	0x00011700


	//   ....[6]....
        /*0090*/ 	.word	0x00011790


	//   ....[7]....
        /*0094*/ 	.word	0x000117d0


	//   ....[8]....
        /*0098*/ 	.word	0x00011870


	//   ....[9]....
        /*009c*/ 	.word	0x000118c0


	//   ....[10]....
        /*00a0*/ 	.word	0x00011910


	//   ....[11]....
        /*00a4*/ 	.word	0x000119f0


	//   ....[12]....
        /*00a8*/ 	.word	0x00011b60


	//   ....[13]....
        /*00ac*/ 	.word	0x00011cd0


	//   ....[14]....
        /*00b0*/ 	.word	0x00011e30


	//   ....[15]....
        /*00b4*/ 	.word	0x00011e70


	//   ....[16]....
        /*00b8*/ 	.word	0x00011eb0


	//   ....[17]....
        /*00bc*/ 	.word	0x00011f60


	//   ....[18]....
        /*00c0*/ 	.word	0x00011fc0


	//   ....[19]....
        /*00c4*/ 	.word	0x00012130


	//   ....[20]....
        /*00c8*/ 	.word	0x00012240


	//   ....[21]....
        /*00cc*/ 	.word	0x00012380


	//   ....[22]....
        /*00d0*/ 	.word	0x000123a0


	//----- nvinfo : EIATTR_MAX_THREADS
	.align		4
.L_6577:
        /*00d4*/ 	.byte	0x04, 0x05
        /*00d6*/ 	.short	(.L_6579 - .L_6578)
.L_6578:
        /*00d8*/ 	.word	0x00000080
        /*00dc*/ 	.word	0x00000001
        /*00e0*/ 	.word	0x00000001


	//----- nvinfo : EIATTR_CRS_STACK_SIZE
	.align		4
.L_6579:
        /*00e4*/ 	.byte	0x04, 0x1e
        /*00e6*/ 	.short	(.L_6581 - .L_6580)
.L_6580:
        /*00e8*/ 	.word	0x00000000


	//----- nvinfo : EIATTR_CBANK_PARAM_SIZE
	.align		4
.L_6581:
        /*00ec*/ 	.byte	0x03, 0x19
        /*00ee*/ 	.short	0x0290


	//----- nvinfo : EIATTR_PARAM_CBANK
	.align		4
        /*00f0*/ 	.byte	0x04, 0x0a
        /*00f2*/ 	.short	(.L_6583 - .L_6582)
	.align		4
.L_6582:
        /*00f4*/ 	.word	index@(.nv.constant0._ZN2at6native18elementwise_kernelILi128ELi4EZNS0_15gpu_kernel_implINS0_13BinaryFunctorIN3c108BFloat16ES5_S5_ZZZNS0_21nextafter_kernel_cudaERNS_18TensorIteratorBaseEENKUlvE_clEvENKUlvE1_clEvEUlS5_S5_E_EEEEvS7_RKT_EUliE_EEviT1_)
        /*00f8*/ 	.short	0x0380
        /*00fa*/ 	.short	0x0290


	//----- nvinfo : EIATTR_SW_WAR
	.align		4
.L_6583:
        /*00fc*/ 	.byte	0x04, 0x36
        /*00fe*/ 	.short	(.L_6585 - .L_6584)
.L_6584:
        /*0100*/ 	.word	0x00000008
.L_6585:


//--------------------- .nv.info._ZN2at6native27unrolled_elementwise_kernelINS0_13BinaryFunctorIN3c108BFloat16ES4_S4_ZZZNS0_21nextafter_kernel_cudaERNS_18TensorIteratorBaseEENKUlvE_clEvENKUlvE1_clEvEUlS4_S4_E_EESt5arrayIPcLm3EELi4E23TrivialOffsetCalculatorILi2EjESE_ILi1EjENS0_6memory12LoadWithCastILi2EEENSH_13StoreWithCastILi1EEEEEviT_T0_T2_T3_T4_T5_ --------------------------
	.section	.nv.info._ZN2at6native27unrolled_elementwise_kernelINS0_13BinaryFunctorIN3c108BFloat16ES4_S4_ZZZNS0_21nextafter_kernel_cudaERNS_18TensorIteratorBaseEENKUlvE_clEvENKUlvE1_clEvEUlS4_S4_E_EESt5arrayIPcLm3EELi4E23TrivialOffsetCalculatorILi2EjESE_ILi1EjENS0_6memory12LoadWithCastILi2EEENSH_13StoreWithCastILi1EEEEEviT_T0_T2_T3_T4_T5_,"",@"SHT_CUDA_INFO"
	.sectionflags	@""
	.align	4


	//----- nvinfo : EIATTR_CUDA_API_VERSION
	.align		4
        /*0000*/ 	.byte	0x04, 0x37
        /*0002*/ 	.short	(.L_6587 - .L_6586)
.L_6586:
        /*0004*/ 	.word	0x00000082


	//----- nvinfo : EIATTR_KPARAM_INFO
	.align		4
.L_6587:
        /*0008*/ 	.byte	0x04, 0x17
        /*000a*/ 	.short	(.L_6589 - .L_6588)
.L_6588:
        /*000c*/ 	.word	0x00000000
        /*0010*/ 	.short	0x0006
        /*0012*/ 	.short	0x0030
        /*0014*/ 	.byte	0x00, 0xf0, 0x21, 0x00


	//----- nvinfo : EIATTR_KPARAM_INFO
	.align		4
.L_6589:
        /*0018*/ 	.byte	0x04, 0x17
        /*001a*/ 	.short	(.L_6591 - .L_6590)
.L_6590:
        /*001c*/ 	.word	0x00000000
        /*0020*/ 	.short	0x0005
        /*0022*/ 	.short	0x0024
        /*0024*/ 	.byte	0x00, 0xf0, 0x31, 0x00


	//----- nvinfo : EIATTR_KPARAM_INFO
	.align		4
.L_6591:
        /*0028*/ 	.byte	0x04, 0x17
        /*002a*/ 	.short	(.L_6593 - .L_6592)
.L_6592:
        /*002c*/ 	.word	0x00000000
        /*0030*/ 	.short	0x0004
        /*0032*/ 	.short	0x0021
        /*0034*/ 	.byte	0x00, 0xf0, 0x05, 0x00


	//----- nvinfo : EIATTR_KPARAM_INFO
	.align		4
.L_6593:
        /*0038*/ 	.byte	0x04, 0x17
        /*003a*/ 	.short	(.L_6595 - .L_6594)
.L_6594:
        /*003c*/ 	.word	0x00000000
        /*0040*/ 	.short	0x0003
        /*0042*/ 	.short	0x0020
        /*0044*/ 	.byte	0x00, 0xf0, 0x05, 0x00


	//----- nvinfo : EIATTR_KPARAM_INFO
	.align		4
.L_6595:
        /*0048*/ 	.byte	0x04, 0x17
        /*004a*/ 	.short	(.L_6597 - .L_6596)
.L_6596:
        /*004c*/ 	.word	0x00000000
        /*0050*/ 	.short	0x0002
        /*0052*/ 	.short	0x0008
        /*0054*/ 	.byte	0x00, 0xf0, 0x61, 0x00


	//----- nvinfo : EIATTR_KPARAM_INFO
	.align		4
.L_6597:
        /*0058*/ 	.byte	0x04, 0x17
        /*005a*/ 	.short	(.L_6599 - .L_6598)
.L_6598:
        /*005c*/ 	.word	0x00000000
        /*0060*/ 	.short	0x0001
        /*0062*/ 	.short	0x0004
        /*0064*/ 	.byte	0x00, 0xf0, 0x05, 0x00


	//----- nvinfo : EIATTR_KPARAM_INFO
	.align		4
.L_6599:
        /*0068*/ 	.byte	0x04, 0x17
        /*006a*/ 	.short	(.L_6601 - .L_6600)
.L_6600:
        /*006c*/ 	.word	0x00000000
        /*0070*/ 	.short	0x0000
        /*0072*/ 	.short	0x0000
        /*0074*/ 	.byte	0x00, 0xf0, 0x11, 0x00


	//----- nvinfo : EIATTR_SPARSE_MMA_MASK
	.align		4
.L_6601:
        /*0078*/ 	.byte	0x03, 0x50
        /*007a*/ 	.short	0x0000


	//----- nvinfo : EIATTR_MAXREG_COUNT
	.align		4
        /*007c*/ 	.byte	0x03, 0x1b
        /*007e*/ 	.short	0x00ff


	//----- nvinfo : EIATTR_EXTERNS
	.align		4
        /*0080*/ 	.byte	0x04, 0x0f
        /*0082*/ 	.short	(.L_6603 - .L_6602)


	//   ....[0]....
	.align		4
.L_6602:
        /*0084*/ 	.word	index@(__assertfail)


	//----- nvinfo : EIATTR_MERCURY_ISA_VERSION
	.align		4
.L_6603:
        /*0088*/ 	.byte	0x03, 0x5f
        /*008a*/ 	.short	0x0101


	//----- nvinfo : EIATTR_VRC_CTA_INIT_COUNT
	.align		4
        /*008c*/ 	.byte	0x02, 0x4a
	.zero		1
	.zero		1


	//----- nvinfo : EIATTR_SYSCALL_OFFSETS
	.align		4
        /*0090*/ 	.byte	0x04, 0x46
        /*0092*/ 	.short	(.L_6605 - .L_6604)


	//   ....[0]....
.L_6604:
        /*0094*/ 	.word	0x000010a0


	//   ....[1]....
        /*0098*/ 	.word	0x000021d0


	//   ....[2]....
        /*009c*/ 	.word	0x00003440


	//   ....[3]....
        /*00a0*/ 	.word	0x00004570


	//   ....[4]....
        /*00a4*/ 	.word	0x00005720


	//   ....[5]....
        /*00a8*/ 	.word	0x00006860


	//   ....[6]....
        /*00ac*/ 	.word	0x00007a10


	//   ....[7]....
        /*00b0*/ 	.word	0x00008b40


	//   ....[8]....
        /*00b4*/ 	.word	0x0000a4d0


	//   ....[9]....
        /*00b8*/ 	.word	0x0000b3b0


	//   ....[10]....
        /*00bc*/ 	.word	0x0000c330


	//   ....[11]....
        /*00c0*/ 	.word	0x0000d2b0


	//----- nvinfo : EIATTR_EXIT_INSTR_OFFSETS
	.align		4
.L_6605:
        /*00c4*/ 	.byte	0x04, 0x1c
        /*00c6*/ 	.short	(.L_6607 - .L_6606)


	//   ....[0]....
.L_6606:
        /*00c8*/ 	.word	0x0000c5e0


	//   ....[1]....
        /*00cc*/ 	.word	0x0000c730


	//   ....[2]....
        /*00d0*/ 	.word	0x0000c770


	//   ....[3]....
        /*00d4*/ 	.word	0x0000c810


	//   ....[4]....
        /*00d8*/ 	.word	0x0000c850


	//   ....[5]....
        /*00dc*/ 	.word	0x0000c890


	//   ....[6]....
        /*00e0*/ 	.word	0x0000c920


	//   ....[7]....
        /*00e4*/ 	.word	0x0000c960


	//   ....[8]....
        /*00e8*/ 	.word	0x0000ca00


	//   ....[9]....
        /*00ec*/ 	.word	0x0000ca50


	//   ....[10]....
        /*00f0*/ 	.word	0x0000caa0


	//   ....[11]....
        /*00f4*/ 	.word	0x0000cb80


	//   ....[12]....
        /*00f8*/ 	.word	0x0000ccf0


	//   ....[13]....
        /*00fc*/ 	.word	0x0000ce60


	//   ....[14]....
        /*0100*/ 	.word	0x0000cfc0


	//   ....[15]....
        /*0104*/ 	.word	0x0000d000


	//   ....[16]....
        /*0108*/ 	.word	0x0000d040


	//   ....[17]....
        /*010c*/ 	.word	0x0000d0f0


	//   ....[18]....
        /*0110*/ 	.word	0x0000d150


	//   ....[19]....
        /*0114*/ 	.word	0x0000d2c0


	//   ....[20]....
        /*0118*/ 	.word	0x0000d3d0


	//   ....[21]....
        /*011c*/ 	.word	0x0000d510


	//   ....[22]....
        /*0120*/ 	.word	0x0000d530


	//----- nvinfo : EIATTR_MAX_THREADS
	.align		4
.L_6607:
        /*0124*/ 	.byte	0x04, 0x05
        /*0126*/ 	.short	(.L_6609 - .L_6608)
.L_6608:
        /*0128*/ 	.word	0x00000080
        /*012c*/ 	.word	0x00000001
        /*0130*/ 	.word	0x00000001


	//----- nvinfo : EIATTR_CRS_STACK_SIZE
	.align		4
.L_6609:
        /*0134*/ 	.byte	0x04, 0x1e
        /*0136*/ 	.short	(.L_6611 - .L_6610)
.L_6610:
        /*0138*/ 	.word	0x00000000


	//----- nvinfo : EIATTR_CBANK_PARAM_SIZE
	.align		4
.L_6611:
        /*013c*/ 	.byte	0x03, 0x19
        /*013e*/ 	.short	0x0038


	//----- nvinfo : EIATTR_PARAM_CBANK
	.align		4
        /*0140*/ 	.byte	0x04, 0x0a
        /*0142*/ 	.short	(.L_6613 - .L_6612)
	.align		4
.L_6612:
        /*0144*/ 	.word	index@(.nv.constant0._ZN2at6native27unrolled_elementwise_kernelINS0_13BinaryFunctorIN3c108BFloat16ES4_S4_ZZZNS0_21nextafter_kernel_cudaERNS_18TensorIteratorBaseEENKUlvE_clEvENKUlvE1_clEvEUlS4_S4_E_EESt5arrayIPcLm3EELi4E23TrivialOffsetCalculatorILi2EjESE_ILi1EjENS0_6memory12LoadWithCastILi2EEENSH_13StoreWithCastILi1EEEEEviT_T0_T2_T3_T4_T5_)
        /*0148*/ 	.short	0x0380
        /*014a*/ 	.short	0x0038


	//----- nvinfo : EIATTR_SW_WAR
	.align		4
.L_6613:
        /*014c*/ 	.byte	0x04, 0x36
        /*014e*/ 	.short	(.L_6615 - .L_6614)
.L_6614:
        /*0150*/ 	.word	0x00000008
.L_6615:


//--------------------- .nv.info._ZN2at6native18elementwise_kernelILi128ELi4EZNS0_22gpu_kernel_impl_nocastINS0_13BinaryFunctorIN3c108BFloat16ES5_S5_ZZZNS0_21nextafter_kernel_cudaERNS_18TensorIteratorBaseEENKUlvE_clEvENKUlvE1_clEvEUlS5_S5_E_EEEEvS7_RKT_EUliE_EEviT1_ --------------------------
	.section	.nv.info._ZN2at6native18elementwise_kernelILi128ELi4EZNS0_22gpu_kernel_impl_nocastINS0_13BinaryFunctorIN3c108BFloat16ES5_S5_ZZZNS0_21nextafter_kernel_cudaERNS_18TensorIteratorBaseEENKUlvE_clEvENKUlvE1_clEvEUlS5_S5_E_EEEEvS7_RKT_EUliE_EEviT1_,"",@"SHT_CUDA_INFO"
	.sectionflags	@""
	.align	4


	//----- nvinfo : EIATTR_CUDA_API_VERSION
	.align		4
        /*0000*/ 	.byte	0x04, 0x37
        /*0002*/ 	.short	(.L_6617 - .L_6616)
.L_6616:
        /*0004*/ 	.word	0x00000082


	//----- nvinfo : EIATTR_KPARAM_INFO
	.align		4
.L_6617:
        /*0008*/ 	.byte	0x04, 0x17
        /*000a*/ 	.short	(.L_6619 - .L_6618)
.L_6618:
        /*000c*/ 	.word	0x00000000
        /*0010*/ 	.short	0x0001
        /*0012*/ 	.short	0x0008
        /*0014*/ 	.byte	0x00, 0xf0, 0x21, 0x0a


	//----- nvinfo : EIATTR_KPARAM_INFO
	.align		4
.L_6619:
        /*0018*/ 	.byte	0x04, 0x17
        /*001a*/ 	.short	(.L_6621 - .L_6620)
.L_6620:
        /*001c*/ 	.word	0x00000000
        /*0020*/ 	.short	0x0000
        /*0022*/ 	.short	0x0000
        /*0024*/ 	.byte	0x00, 0xf0, 0x11, 0x00


	//----- nvinfo : EIATTR_SPARSE_MMA_MASK
	.align		4
.L_6621:
        /*0028*/ 	.byte	0x03, 0x50
        /*002a*/ 	.short	0x0000


	//----- nvinfo : EIATTR_MAXREG_COUNT
	.align		4
        /*002c*/ 	.byte	0x03, 0x1b
        /*002e*/ 	.short	0x0080


	//----- nvinfo : EIATTR_MERCURY_ISA_VERSION
	.align		4
        /*0030*/ 	.byte	0x03, 0x5f
        /*0032*/ 	.short	0x0101


	//----- nvinfo : EIATTR_VRC_CTA_INIT_COUNT
	.align		4
        /*0034*/ 	.byte	0x02, 0x4a
	.zero		1
	.zero		1


	//----- nvinfo : EIATTR_EXIT_INSTR_OFFSETS
	.align		4
        /*0038*/ 	.byte	0x04, 0x1c
        /*003a*/ 	.short	(.L_6623 - .L_6622)


	//   ....[0]....
.L_6622:
        /*003c*/ 	.word	0x00000980


	//   ....[1]....
        /*0040*/ 	.word	0x00000c20


	//   ....[2]....
        /*0044*/ 	.word	0x000057a0


	//   ....[3]....
        /*0048*/ 	.word	0x00007070


	//----- nvinfo : EIATTR_MAX_THREADS
	.align		4
.L_6623:
        /*004c*/ 	.byte	0x04, 0x05
        /*004e*/ 	.short	(.L_6625 - .L_6624)
.L_6624:
        /*0050*/ 	.word	0x00000080
        /*0054*/ 	.word	0x00000001
        /*0058*/ 	.word	0x00000001


	//----- nvinfo : EIATTR_CRS_STACK_SIZE
	.align		4
.L_6625:
        /*005c*/ 	.byte	0x04, 0x1e
        /*005e*/ 	.short	(.L_6627 - .L_6626)
.L_6626:
        /*0060*/ 	.word	0x00000000


	//----- nvinfo : EIATTR_CBANK_PARAM_SIZE
	.align		4
.L_6627:
        /*0064*/ 	.byte	0x03, 0x19
        /*0066*/ 	.short	0x0290


	//----- nvinfo : EIATTR_PARAM_CBANK
	.align		4
        /*0068*/ 	.byte	0x04, 0x0a
        /*006a*/ 	.short	(.L_6629 - .L_6628)
	.align		4
.L_6628:
        /*006c*/ 	.word	index@(.nv.constant0._ZN2at6native18elementwise_kernelILi128ELi4EZNS0_22gpu_kernel_impl_nocastINS0_13BinaryFunctorIN3c108BFloat16ES5_S5_ZZZNS0_21nextafter_kernel_cudaERNS_18TensorIteratorBaseEENKUlvE_clEvENKUlvE1_clEvEUlS5_S5_E_EEEEvS7_RKT_EUliE_EEviT1_)
        /*0070*/ 	.short	0x0380
        /*0072*/ 	.short	0x0290


	//----- nvinfo : EIATTR_SW_WAR
	.align		4
.L_6629:
        /*0074*/ 	.byte	0x04, 0x36
        /*0076*/ 	.short	(.L_6631 - .L_6630)
.L_6630:
        /*0078*/ 	.word	0x00000008
.L_6631:


//--------------------- .nv.info._ZN2at6native27unrolled_elementwise_kernelINS0_13BinaryFunctorIN3c108BFloat16ES4_S4_ZZZNS0_21nextafter_kernel_cudaERNS_18TensorIteratorBaseEENKUlvE_clEvENKUlvE1_clEvEUlS4_S4_E_EESt5arrayIPcLm3EELi4E23TrivialOffsetCalculatorILi2EjESE_ILi1EjENS0_6memory15LoadWithoutCastENSH_16StoreWithoutCastEEEviT_T0_T2_T3_T4_T5_ --------------------------
	.section	.nv.info._ZN2at6native27unrolled_elementwise_kernelINS0_13BinaryFunctorIN3c108BFloat16ES4_S4_ZZZNS0_21nextafter_kernel_cudaERNS_18TensorIteratorBaseEENKUlvE_clEvENKUlvE1_clEvEUlS4_S4_E_EESt5arrayIPcLm3EELi4E23TrivialOffsetCalculatorILi2EjESE_ILi1EjENS0_6memory15LoadWithoutCastENSH_16StoreWithoutCastEEEviT_T0_T2_T3_T4_T5_,"",@"SHT_CUDA_INFO"
	.sectionflags	@""
	.align	4


	//----- nvinfo : EIATTR_CUDA_API_VERSION
	.align		4
        /*0000*/ 	.byte	0x04, 0x37
        /*0002*/ 	.short	(.L_6633 - .L_6632)
.L_6632:
        /*0004*/ 	.word	0x00000082


	//----- nvinfo : EIATTR_KPARAM_INFO
	.align		4
.L_6633:
        /*0008*/ 	.byte	0x04, 0x17
        /*000a*/ 	.short	(.L_6635 - .L_6634)
.L_6634:
        /*000c*/ 	.word	0x00000000
        /*0010*/ 	.short	0x0006
        /*0012*/ 	.short	0x0023
        /*0014*/ 	.byte	0x00, 0xf0, 0x05, 0x00


	//----- nvinfo : EIATTR_KPARAM_INFO
	.align		4
.L_6635:
        /*0018*/ 	.byte	0x04, 0x17
        /*001a*/ 	.short	(.L_6637 - .L_6636)
.L_6636:
        /*001c*/ 	.word	0x00000000
        /*0020*/ 	.short	0x0005
        /*0022*/ 	.short	0x0022
        /*0024*/ 	.byte	0x00, 0xf0, 0x05, 0x00


	//----- nvinfo : EIATTR_KPARAM_INFO
	.align		4
.L_6637:
        /*0028*/ 	.byte	0x04, 0x17
        /*002a*/ 	.short	(.L_6639 - .L_6638)
.L_6638:
        /*002c*/ 	.word	0x00000000
        /*0030*/ 	.short	0x0004
        /*0032*/ 	.short	0x0021
        /*0034*/ 	.byte	0x00, 0xf0, 0x05, 0x00


	//----- nvinfo : EIATTR_KPARAM_INFO
	.align		4
.L_6639:
        /*0038*/ 	.byte	0x04, 0x17
        /*003a*/ 	.short	(.L_6641 - .L_6640)
.L_6640:
        /*003c*/ 	.word	0x00000000
        /*0040*/ 	.short	0x0003
        /*0042*/ 	.short	0x0020
        /*0044*/ 	.byte	0x00, 0xf0, 0x05, 0x00


	//----- nvinfo : EIATTR_KPARAM_INFO
	.align		4
.L_6641:
        /*0048*/ 	.byte	0x04, 0x17
        /*004a*/ 	.short	(.L_6643 - .L_6642)
.L_6642:
        /*004c*/ 	.word	0x00000000
        /*0050*/ 	.short	0x0002
        /*0052*/ 	.short	0x0008
        /*0054*/ 	.byte	0x00, 0xf0, 0x61, 0x00


	//----- nvinfo : EIATTR_KPARAM_INFO
	.align		4
.L_6643:
        /*0058*/ 	.byte	0x04, 0x17
        /*005a*/ 	.short	(.L_6645 - .L_6644)
.L_6644:
        /*005c*/ 	.word	0x00000000
        /*0060*/ 	.short	0x0001
        /*0062*/ 	.short	0x0004
        /*0064*/ 	.byte	0x00, 0xf0, 0x05, 0x00


	//----- nvinfo : EIATTR_KPARAM_INFO
	.align		4
.L_6645:
        /*0068*/ 	.byte	0x04, 0x17
        /*006a*/ 	.short	(.L_6647 - .L_6646)
.L_6646:
        /*006c*/ 	.word	0x00000000
        /*0070*/ 	.short	0x0000
        /*0072*/ 	.short	0x0000
        /*0074*/ 	.byte	0x00, 0xf0, 0x11, 0x00


	//----- nvinfo : EIATTR_SPARSE_MMA_MASK
	.align		4
.L_6647:
        /*0078*/ 	.byte	0x03, 0x50
        /*007a*/ 	.short	0x0000


	//----- nvinfo : EIATTR_MAXREG_COUNT
	.align		4
        /*007c*/ 	.byte	0x03, 0x1b
        /*007e*/ 	.short	0x00ff


	//----- nvinfo : EIATTR_MERCURY_ISA_VERSION
	.align		4
        /*0080*/ 	.byte	0x03, 0x5f
        /*0082*/ 	.short	0x0101


	//----- nvinfo : EIATTR_VRC_CTA_INIT_COUNT
	.align		4
        /*0084*/ 	.byte	0x02, 0x4a
	.zero		1
	.zero		1


	//----- nvinfo : EIATTR_EXIT_INSTR_OFFSETS
	.align		4
        /*0088*/ 	.byte	0x04, 0x1c
        /*008a*/ 	.short	(.L_6649 - .L_6648)


	//   ....[0]....
.L_6648:
        /*008c*/ 	.word	0x00000e00


	//   ....[1]....
        /*0090*/ 	.word	0x00000e50


	//----- nvinfo : EIATTR_MAX_THREADS
	.align		4
.L_6649:
        /*0094*/ 	.byte	0x04, 0x05
        /*0096*/ 	.short	(.L_6651 - .L_6650)
.L_6650:
        /*0098*/ 	.word	0x00000080
        /*009c*/ 	.word	0x00000001
        /*00a0*/ 	.word	0x00000001


	//----- nvinfo : EIATTR_CRS_STACK_SIZE
	.align		4
.L_6651:
        /*00a4*/ 	.byte	0x04, 0x1e
        /*00a6*/ 	.short	(.L_6653 - .L_6652)
.L_6652:
        /*00a8*/ 	.word	0x00000000


	//----- nvinfo : EIATTR_CBANK_PARAM_SIZE
	.align		4
.L_6653:
        /*00ac*/ 	.byte	0x03, 0x19
        /*00ae*/ 	.short	0x0024


	//----- nvinfo : EIATTR_PARAM_CBANK
	.align		4
        /*00b0*/ 	.byte	0x04, 0x0a
        /*00b2*/ 	.short	(.L_6655 - .L_6654)
	.align		4
.L_6654:
        /*00b4*/ 	.word	index@(.nv.constant0._ZN2at6native27unrolled_elementwise_kernelINS0_13BinaryFunctorIN3c108BFloat16ES4_S4_ZZZNS0_21nextafter_kernel_cudaERNS_18TensorIteratorBaseEENKUlvE_clEvENKUlvE1_clEvEUlS4_S4_E_EESt5arrayIPcLm3EELi4E23TrivialOffsetCalculatorILi2EjESE_ILi1EjENS0_6memory15LoadWithoutCastENSH_16StoreWithoutCastEEEviT_T0_T2_T3_T4_T5_)
        /*00b8*/ 	.short	0x0380
        /*00ba*/ 	.short	0x0024


	//----- nvinfo : EIATTR_SW_WAR
	.align		4
.L_6655:
        /*00bc*/ 	.byte	0x04, 0x36
        /*00be*/ 	.short	(.L_6657 - .L_6656)
.L_6656:
        /*00c0*/ 	.word	0x00000008
.L_6657:


//--------------------- .nv.info._ZN2at6native29vectorized_elementwise_kernelILi2ENS0_13BinaryFunctorIN3c108BFloat16ES4_S4_ZZZNS0_21nextafter_kernel_cudaERNS_18TensorIteratorBaseEENKUlvE_clEvENKUlvE1_clEvEUlS4_S4_E_EESt5arrayIPcLm3EEEEviT0_T1_ --------------------------
	.section	.nv.info._ZN2at6native29vectorized_elementwise_kernelILi2ENS0_13BinaryFunctorIN3c108BFloat16ES4_S4_ZZZNS0_21nextafter_kernel_cudaERNS_18TensorIteratorBaseEENKUlvE_clEvENKUlvE1_clEvEUlS4_S4_E_EESt5arrayIPcLm3EEEEviT0_T1_,"",@"SHT_CUDA_INFO"
	.sectionflags	@""
	.align	4


	//----- nvinfo : EIATTR_CUDA_API_VERSION
	.align		4
        /*0000*/ 	.byte	0x04, 0x37
        /*0002*/ 	.short	(.L_6659 - .L_6658)
.L_6658:
        /*0004*/ 	.word	0x00000082


	//----- nvinfo : EIATTR_KPARAM_INFO
	.align		4
.L_6659:
        /*0008*/ 	.byte	0x04, 0x17
        /*000a*/ 	.short	(.L_6661 - .L_6660)
.L_6660:
        /*000c*/ 	.word	0x00000000
        /*0010*/ 	.short	0x0002
        /*0012*/ 	.short	0x0008
        /*0014*/ 	.byte	0x00, 0xf0, 0x61, 0x00


	//----- nvinfo : EIATTR_KPARAM_INFO
	.align		4
.L_6661:
        /*0018*/ 	.byte	0x04, 0x17
        /*001a*/ 	.short	(.L_6663 - .L_6662)
.L_6662:
        /*001c*/ 	.word	0x00000000
        /*0020*/ 	.short	0x0001
        /*0022*/ 	.short	0x0004
        /*0024*/ 	.byte	0x00, 0xf0, 0x05, 0x00


	//----- nvinfo : EIATTR_KPARAM_INFO
	.align		4
.L_6663:
        /*0028*/ 	.byte	0x04, 0x17
        /*002a*/ 	.short	(.L_6665 - .L_6664)
.L_6664:
        /*002c*/ 	.word	0x00000000
        /*0030*/ 	.short	0x0000
        /*0032*/ 	.short	0x0000
        /*0034*/ 	.byte	0x00, 0xf0, 0x11, 0x00


	//----- nvinfo : EIATTR_SPARSE_MMA_MASK
	.align		4
.L_6665:
        /*0038*/ 	.byte	0x03, 0x50
        /*003a*/ 	.short	0x0000


	//----- nvinfo : EIATTR_MAXREG_COUNT
	.align		4
        /*003c*/ 	.byte	0x03, 0x1b
        /*003e*/ 	.short	0x00ff


	//----- nvinfo : EIATTR_MERCURY_ISA_VERSION
	.align		4
        /*0040*/ 	.byte	0x03, 0x5f
        /*0042*/ 	.short	0x0101


	//----- nvinfo : EIATTR_VRC_CTA_INIT_COUNT
	.align		4
        /*0044*/ 	.byte	0x02, 0x4a
	.zero		1
	.zero		1


	//----- nvinfo : EIATTR_EXIT_INSTR_OFFSETS
	.align		4
        /*0048*/ 	.byte	0x04, 0x1c
        /*004a*/ 	.short	(.L_6667 - .L_6666)


	//   ....[0]....
.L_6666:
        /*004c*/ 	.word	0x00001ca0


	//   ....[1]....
        /*0050*/ 	.word	0x00001cf0


	//   ....[2]....
        /*0054*/ 	.word	0x00003110


	//----- nvinfo : EIATTR_MAX_THREADS
	.align		4
.L_6667:
        /*0058*/ 	.byte	0x04, 0x05
        /*005a*/ 	.short	(.L_6669 - .L_6668)
.L_6668:
        /*005c*/ 	.word	0x00000080
        /*0060*/ 	.word	0x00000001
        /*0064*/ 	.word	0x00000001


	//----- nvinfo : EIATTR_CRS_STACK_SIZE
	.align		4
.L_6669:
        /*0068*/ 	.byte	0x04, 0x1e
        /*006a*/ 	.short	(.L_6671 - .L_6670)
.L_6670:
        /*006c*/ 	.word	0x00000000


	//----- nvinfo : EIATTR_CBANK_PARAM_SIZE
	.align		4
.L_6671:
        /*0070*/ 	.byte	0x03, 0x19
        /*0072*/ 	.short	0x0020


	//----- nvinfo : EIATTR_PARAM_CBANK
	.align		4
        /*0074*/ 	.byte	0x04, 0x0a
        /*0076*/ 	.short	(.L_6673 - .L_6672)
	.align		4
.L_6672:
        /*0078*/ 	.word	index@(.nv.constant0._ZN2at6native29vectorized_elementwise_kernelILi2ENS0_13BinaryFunctorIN3c108BFloat16ES4_S4_ZZZNS0_21nextafter_kernel_cudaERNS_18TensorIteratorBaseEENKUlvE_clEvENKUlvE1_clEvEUlS4_S4_E_EESt5arrayIPcLm3EEEEviT0_T1_)
        /*007c*/ 	.short	0x0380
        /*007e*/ 	.short	0x0020


	//----- nvinfo : EIATTR_SW_WAR
	.align		4
.L_6673:
        /*0080*/ 	.byte	0x04, 0x36
        /*0082*/ 	.short	(.L_6675 - .L_6674)
.L_6674:
        /*0084*/ 	.word	0x00000008
.L_6675:


//--------------------- .nv.info._ZN2at6native29vectorized_elementwise_kernelILi4ENS0_13BinaryFunctorIN3c108BFloat16ES4_S4_ZZZNS0_21nextafter_kernel_cudaERNS_18TensorIteratorBaseEENKUlvE_clEvENKUlvE1_clEvEUlS4_S4_E_EESt5arrayIPcLm3EEEEviT0_T1_ --------------------------
	.section	.nv.info._ZN2at6native29vectorized_elementwise_kernelILi4ENS0_13BinaryFunctorIN3c108BFloat16ES4_S4_ZZZNS0_21nextafter_kernel_cudaERNS_18TensorIteratorBaseEENKUlvE_clEvENKUlvE1_clEvEUlS4_S4_E_EESt5arrayIPcLm3EEEEviT0_T1_,"",@"SHT_CUDA_INFO"
	.sectionflags	@""
	.align	4


	//----- nvinfo : EIATTR_CUDA_API_VERSION
	.align		4
        /*0000*/ 	.byte	0x04, 0x37
        /*0002*/ 	.short	(.L_6677 - .L_6676)
.L_6676:
        /*0004*/ 	.word	0x00000082


	//----- nvinfo : EIATTR_KPARAM_INFO
	.align		4
.L_6677:
        /*0008*/ 	.byte	0x04, 0x17
        /*000a*/ 	.short	(.L_6679 - .L_6678)
.L_6678:
        /*000c*/ 	.word	0x00000000
        /*0010*/ 	.short	0x0002
        /*0012*/ 	.short	0x0008
        /*0014*/ 	.byte	0x00, 0xf0, 0x61, 0x00


	//----- nvinfo : EIATTR_KPARAM_INFO
	.align		4
.L_6679:
        /*0018*/ 	.byte	0x04, 0x17
        /*001a*/ 	.short	(.L_6681 - .L_6680)
.L_6680:
        /*001c*/ 	.word	0x00000000
        /*0020*/ 	.short	0x0001
        /*0022*/ 	.short	0x0004
        /*0024*/ 	.byte	0x00, 0xf0, 0x05, 0x00


	//----- nvinfo : EIATTR_KPARAM_INFO
	.align		4
.L_6681:
        /*0028*/ 	.byte	0x04, 0x17
        /*002a*/ 	.short	(.L_6683 - .L_6682)
.L_6682:
        /*002c*/ 	.word	0x00000000
        /*0030*/ 	.short	0x0000
        /*0032*/ 	.short	0x0000
        /*0034*/ 	.byte	0x00, 0xf0, 0x11, 0x00


	//----- nvinfo : EIATTR_SPARSE_MMA_MASK
	.align		4
.L_6683:
        /*0038*/ 	.byte	0x03, 0x50
        /*003a*/ 	.short	0x0000


	//----- nvinfo : EIATTR_MAXREG_COUNT
	.align		4
        /*003c*/ 	.byte	0x03, 0x1b
        /*003e*/ 	.short	0x00ff


	//----- nvinfo : EIATTR_MERCURY_ISA_VERSION
	.align		4
        /*0040*/ 	.byte	0x03, 0x5f
        /*0042*/ 	.short	0x0101


	//----- nvinfo : EIATTR_VRC_CTA_INIT_COUNT
	.align		4
        /*0044*/ 	.byte	0x02, 0x4a
	.zero		1
	.zero		1


	//----- nvinfo : EIATTR_EXIT_INSTR_OFFSETS
	.align		4
        /*0048*/ 	.byte	0x04, 0x1c
        /*004a*/ 	.short	(.L_6685 - .L_6684)


	//   ....[0]....
.L_6684:
        /*004c*/ 	.word	0x00001ca0


	//   ....[1]....
        /*0050*/ 	.word	0x00001cf0


	//   ....[2]....
        /*0054*/ 	.word	0x000030c0


	//----- nvinfo : EIATTR_MAX_THREADS
	.align		4
.L_6685:
        /*0058*/ 	.byte	0x04, 0x05
        /*005a*/ 	.short	(.L_6687 - .L_6686)
.L_6686:
        /*005c*/ 	.word	0x00000080
        /*0060*/ 	.word	0x00000001
        /*0064*/ 	.word	0x00000001


	//----- nvinfo : EIATTR_CRS_STACK_SIZE
	.align		4
.L_6687:
        /*0068*/ 	.byte	0x04, 0x1e
        /*006a*/ 	.short	(.L_6689 - .L_6688)
.L_6688:
        /*006c*/ 	.word	0x00000000


	//----- nvinfo : EIATTR_CBANK_PARAM_SIZE
	.align		4
.L_6689:
        /*0070*/ 	.byte	0x03, 0x19
        /*0072*/ 	.short	0x0020


	//----- nvinfo : EIATTR_PARAM_CBANK
	.align		4
        /*0074*/ 	.byte	0x04, 0x0a
        /*0076*/ 	.short	(.L_6691 - .L_6690)
	.align		4
.L_6690:
        /*0078*/ 	.word	index@(.nv.constant0._ZN2at6native29vectorized_elementwise_kernelILi4ENS0_13BinaryFunctorIN3c108BFloat16ES4_S4_ZZZNS0_21nextafter_kernel_cudaERNS_18TensorIteratorBaseEENKUlvE_clEvENKUlvE1_clEvEUlS4_S4_E_EESt5arrayIPcLm3EEEEviT0_T1_)
        /*007c*/ 	.short	0x0380
        /*007e*/ 	.short	0x0020


	//----- nvinfo : EIATTR_SW_WAR
	.align		4
.L_6691:
        /*0080*/ 	.byte	0x04, 0x36
        /*0082*/ 	.short	(.L_6693 - .L_6692)
.L_6692:
        /*0084*/ 	.word	0x00000008
.L_6693:


//--------------------- .nv.info._ZN2at6native29vectorized_elementwise_kernelILi8ENS0_13BinaryFunctorIN3c108BFloat16ES4_S4_ZZZNS0_21nextafter_kernel_cudaERNS_18TensorIteratorBaseEENKUlvE_clEvENKUlvE1_clEvEUlS4_S4_E_EESt5arrayIPcLm3EEEEviT0_T1_ --------------------------
	.section	.nv.info._ZN2at6native29vectorized_elementwise_kernelILi8ENS0_13BinaryFunctorIN3c108BFloat16ES4_S4_ZZZNS0_21nextafter_kernel_cudaERNS_18TensorIteratorBaseEENKUlvE_clEvENKUlvE1_clEvEUlS4_S4_E_EESt5arrayIPcLm3EEEEviT0_T1_,"",@"SHT_CUDA_INFO"
	.sectionflags	@""
	.align	4


	//----- nvinfo : EIATTR_CUDA_API_VERSION
	.align		4
        /*0000*/ 	.byte	0x04, 0x37
        /*0002*/ 	.short	(.L_6695 - .L_6694)
.L_6694:
        /*0004*/ 	.word	0x00000082


	//----- nvinfo : EIATTR_KPARAM_INFO
	.align		4
.L_6695:
        /*0008*/ 	.byte	0x04, 0x17
        /*000a*/ 	.short	(.L_6697 - .L_6696)
.L_6696:
        /*000c*/ 	.word	0x00000000
        /*0010*/ 	.short	0x0002
        /*0012*/ 	.short	0x0008
        /*0014*/ 	.byte	0x00, 0xf0, 0x61, 0x00


	//----- nvinfo : EIATTR_KPARAM_INFO
	.align		4
.L_6697:
        /*0018*/ 	.byte	0x04, 0x17
        /*001a*/ 	.short	(.L_6699 - .L_6698)
.L_6698:
        /*001c*/ 	.word	0x00000000
        /*0020*/ 	.short	0x0001
        /*0022*/ 	.short	0x0004
        /*0024*/ 	.byte	0x00, 0xf0, 0x05, 0x00


	//----- nvinfo : EIATTR_KPARAM_INFO
	.align		4
.L_6699:
        /*0028*/ 	.byte	0x04, 0x17
        /*002a*/ 	.short	(.L_6701 - .L_6700)
.L_6700:
        /*002c*/ 	.word	0x00000000
        /*0030*/ 	.short	0x0000
        /*0032*/ 	.short	0x0000
        /*0034*/ 	.byte	0x00, 0xf0, 0x11, 0x00


	//----- nvinfo : EIATTR_SPARSE_MMA_MASK
	.align		4
.L_6701:
        /*0038*/ 	.byte	0x03, 0x50
        /*003a*/ 	.short	0x0000


	//----- nvinfo : EIATTR_MAXREG_COUNT
	.align		4
        /*003c*/ 	.byte	0x03, 0x1b
        /*003e*/ 	.short	0x00ff


	//----- nvinfo : EIATTR_MERCURY_ISA_VERSION
	.align		4
        /*0040*/ 	.byte	0x03, 0x5f
        /*0042*/ 	.short	0x0101


	//----- nvinfo : EIATTR_VRC_CTA_INIT_COUNT
	.align		4
        /*0044*/ 	.byte	0x02, 0x4a
	.zero		1
	.zero		1


	//----- nvinfo : EIATTR_EXIT_INSTR_OFFSETS
	.align		4
        /*0048*/ 	.byte	0x04, 0x1c
        /*004a*/ 	.short	(.L_6703 - .L_6702)


	//   ....[0]....
.L_6702:
        /*004c*/ 	.word	0x00000010


	//----- nvinfo : EIATTR_MAX_THREADS
	.align		4
.L_6703:
        /*0050*/ 	.byte	0x04, 0x05
        /*0052*/ 	.short	(.L_6705 - .L_6704)
.L_6704:
        /*0054*/ 	.word	0x00000080
        /*0058*/ 	.word	0x00000001
        /*005c*/ 	.word	0x00000001


	//----- nvinfo : EIATTR_CBANK_PARAM_SIZE
	.align		4
.L_6705:
        /*0060*/ 	.byte	0x03, 0x19
        /*0062*/ 	.short	0x0020


	//----- nvinfo : EIATTR_PARAM_CBANK
	.align		4
        /*0064*/ 	.byte	0x04, 0x0a
        /*0066*/ 	.short	(.L_6707 - .L_6706)
	.align		4
.L_6706:
        /*0068*/ 	.word	index@(.nv.constant0._ZN2at6native29vectorized_elementwise_kernelILi8ENS0_13BinaryFunctorIN3c108BFloat16ES4_S4_ZZZNS0_21nextafter_kernel_cudaERNS_18TensorIteratorBaseEENKUlvE_clEvENKUlvE1_clEvEUlS4_S4_E_EESt5arrayIPcLm3EEEEviT0_T1_)
        /*006c*/ 	.short	0x0380
        /*006e*/ 	.short	0x0020


	//----- nvinfo : EIATTR_SW_WAR
	.align		4
.L_6707:
        /*0070*/ 	.byte	0x04, 0x36
        /*0072*/ 	.short	(.L_6709 - .L_6708)
.L_6708:
        /*0074*/ 	.word	0x00000008
.L_6709:


//--------------------- .nv.info._ZN2at6native18elementwise_kernelILi128ELi4EZNS0_15gpu_kernel_implINS0_13BUnaryFunctorIN3c108BFloat16ES5_S5_ZZZNS0_21nextafter_kernel_cudaERNS_18TensorIteratorBaseEENKUlvE_clEvENKUlvE1_clEvEUlS5_S5_E_EEEEvS7_RKT_EUliE_EEviT1_ --------------------------
	.section	.nv.info._ZN2at6native18elementwise_kernelILi128ELi4EZNS0_15gpu_kernel_implINS0_13BUnaryFunctorIN3c108BFloat16ES5_S5_ZZZNS0_21nextafter_kernel_cudaERNS_18TensorIteratorBaseEENKUlvE_clEvENKUlvE1_clEvEUlS5_S5_E_EEEEvS7_RKT_EUliE_EEviT1_,"",@"SHT_CUDA_INFO"
	.sectionflags	@""
	.align	4


	//----- nvinfo : EIATTR_CUDA_API_VERSION
	.align		4
        /*0000*/ 	.byte	0x04, 0x37
        /*0002*/ 	.short	(.L_6711 - .L_6710)
.L_6710:
        /*0004*/ 	.word	0x00000082


	//----- nvinfo : EIATTR_KPARAM_INFO
	.align		4
.L_6711:
        /*0008*/ 	.byte	0x04, 0x17
        /*000a*/ 	.short	(.L_6713 - .L_6712)
.L_6712:
        /*000c*/ 	.word	0x00000000
        /*0010*/ 	.short	0x0001
        /*0012*/ 	.short	0x0008
        /*0014*/ 	.byte	0x00, 0xf0, 0x61, 0x08


	//----- nvinfo : EIATTR_KPARAM_INFO
	.align		4
.L_6713:
        /*0018*/ 	.byte	0x04, 0x17
        /*001a*/ 	.short	(.L_6715 - .L_6714)
.L_6714:
        /*001c*/ 	.word	0x00000000
        /*0020*/ 	.short	0x0000
        /*0022*/ 	.short	0x0000
        /*0024*/ 	.byte	0x00, 0xf0, 0x11, 0x00


	//----- nvinfo : EIATTR_SPARSE_MMA_MASK
	.align		4
.L_6715:
        /*0028*/ 	.byte	0x03, 0x50
        /*002a*/ 	.short	0x0000


	//----- nvinfo : EIATTR_MAXREG_COUNT
	.align		4
        /*002c*/ 	.byte	0x03, 0x1b
        /*002e*/ 	.short	0x0080


	//----- nvinfo : EIATTR_EXTERNS
	.align		4
        /*0030*/ 	.byte	0x04, 0x0f
        /*0032*/ 	.short	(.L_6717 - .L_6716)


	//   ....[0]....
	.align		4
.L_6716:
        /*0034*/ 	.word	index@(__assertfail)


	//----- nvinfo : EIATTR_MERCURY_ISA_VERSION
	.align		4
.L_6717:
        /*0038*/ 	.byte	0x03, 0x5f
        /*003a*/ 	.short	0x0101


	//----- nvinfo : EIATTR_VRC_CTA_INIT_COUNT
	.align		4
        /*003c*/ 	.byte	0x02, 0x4a
	.zero		1
	.zero		1


	//----- nvinfo : EIATTR_SYSCALL_OFFSETS
	.align		4
        /*0040*/ 	.byte	0x04, 0x46
        /*0042*/ 	.short	(.L_6719 - .L_6718)


	//   ....[0]....
.L_6718:
        /*0044*/ 	.word	0x000022e0


	//   ....[1]....
        /*0048*/ 	.word	0x00003390


	//   ....[2]....
        /*004c*/ 	.word	0x000057c0


	//   ....[3]....
        /*0050*/ 	.word	0x000066f0


	//   ....[4]....
        /*0054*/ 	.word	0x00008c10


	//   ....[5]....
        /*0058*/ 	.word	0x00009b40


	//   ....[6]....
        /*005c*/ 	.word	0x0000c070


	//   ....[7]....
        /*0060*/ 	.word	0x0000cf60


	//----- nvinfo : EIATTR_EXIT_INSTR_OFFSETS
	.align		4
.L_6719:
        /*0064*/ 	.byte	0x04, 0x1c
        /*0066*/ 	.short	(.L_6721 - .L_6720)


	//   ....[0]....
.L_6720:
        /*0068*/ 	.word	0x00009e00


	//   ....[1]....
        /*006c*/ 	.word	0x0000c3e0


	//   ....[2]....
        /*0070*/ 	.word	0x0000c420


	//   ....[3]....
        /*0074*/ 	.word	0x0000c4c0


	//   ....[4]....
        /*0078*/ 	.word	0x0000c500


	//   ....[5]....
        /*007c*/ 	.word	0x0000c540


	//   ....[6]....
        /*0080*/ 	.word	0x0000c5d0


	//   ....[7]....
        /*0084*/ 	.word	0x0000c610


	//   ....[8]....
        /*0088*/ 	.word	0x0000c6b0


	//   ....[9]....
        /*008c*/ 	.word	0x0000c700


	//   ....[10]....
        /*0090*/ 	.word	0x0000c750


	//   ....[11]....
        /*0094*/ 	.word	0x0000c830


	//   ....[12]....
        /*0098*/ 	.word	0x0000c9a0


	//   ....[13]....
        /*009c*/ 	.word	0x0000cb10


	//   ....[14]....
        /*00a0*/ 	.word	0x0000cc70


	//   ....[15]....
        /*00a4*/ 	.word	0x0000ccb0


	//   ....[16]....
        /*00a8*/ 	.word	0x0000ccf0


	//   ....[17]....
        /*00ac*/ 	.word	0x0000cda0


	//   ....[18]....
        /*00b0*/ 	.word	0x0000ce00


	//   ....[19]....
        /*00b4*/ 	.word	0x0000cf70


	//   ....[20]....
        /*00b8*/ 	.word	0x0000d080


	//   ....[21]....
        /*00bc*/ 	.word	0x0000d1c0


	//   ....[22]....
        /*00c0*/ 	.word	0x0000d1e0


	//----- nvinfo : EIATTR_MAX_THREADS
	.align		4
.L_6721:
        /*00c4*/ 	.byte	0x04, 0x05
        /*00c6*/ 	.short	(.L_6723 - .L_6722)
.L_6722:
        /*00c8*/ 	.word	0x00000080
        /*00cc*/ 	.word	0x00000001
        /*00d0*/ 	.word	0x00000001


	//----- nvinfo : EIATTR_CRS_STACK_SIZE
	.align		4
.L_6723:
        /*00d4*/ 	.byte	0x04, 0x1e
        /*00d6*/ 	.short	(.L_6725 - .L_6724)
.L_6724:
        /*00d8*/ 	.word	0x00000000


	//----- nvinfo : EIATTR_CBANK_PARAM_SIZE
	.align		4
.L_6725:
        /*00dc*/ 	.byte	0x03, 0x19
        /*00de*/ 	.short	0x0220


	//----- nvinfo : EIATTR_PARAM_CBANK
	.align		4
        /*00e0*/ 	.byte	0x04, 0x0a
        /*00e2*/ 	.short	(.L_6727 - .L_6726)
	.align		4
.L_6726:
        /*00e4*/ 	.word	index@(.nv.constant0._ZN2at6native18elementwise_kernelILi128ELi4EZNS0_15gpu_kernel_implINS0_13BUnaryFunctorIN3c108BFloat16ES5_S5_ZZZNS0_21nextafter_kernel_cudaERNS_18TensorIteratorBaseEENKUlvE_clEvENKUlvE1_clEvEUlS5_S5_E_EEEEvS7_RKT_EUliE_EEviT1_)
        /*00e8*/ 	.short	0x0380
        /*00ea*/ 	.short	0x0220


	//----- nvinfo : EIATTR_SW_WAR
	.align		4
.L_6727:
        /*00ec*/ 	.byte	0x04, 0x36
        /*00ee*/ 	.short	(.L_6729 - .L_6728)
.L_6728:
        /*00f0*/ 	.word	0x00000008
.L_6729:


//--------------------- .nv.info._ZN2at6native27unrolled_elementwise_kernelINS0_13BUnaryFunctorIN3c108BFloat16ES4_S4_ZZZNS0_21nextafter_kernel_cudaERNS_18TensorIteratorBaseEENKUlvE_clEvENKUlvE1_clEvEUlS4_S4_E_EESt5arrayIPcLm2EELi4E23TrivialOffsetCalculatorILi1EjESF_NS0_6memory12LoadWithCastILi1EEENSG_13StoreWithCastILi1EEEEEviT_T0_T2_T3_T4_T5_ --------------------------
	.section	.nv.info._ZN2at6native27unrolled_elementwise_kernelINS0_13BUnaryFunctorIN3c108BFloat16ES4_S4_ZZZNS0_21nextafter_kernel_cudaERNS_18TensorIteratorBaseEENKUlvE_clEvENKUlvE1_clEvEUlS4_S4_E_EESt5arrayIPcLm2EELi4E23TrivialOffsetCalculatorILi1EjESF_NS0_6memory12LoadWithCastILi1EEENSG_13StoreWithCastILi1EEEEEviT_T0_T2_T3_T4_T5_,"",@"SHT_CUDA_INFO"
	.sectionflags	@""
	.align	4


	//----- nvinfo : EIATTR_CUDA_API_VERSION
	.align		4
        /*0000*/ 	.byte	0x04, 0x37
        /*0002*/ 	.short	(.L_6731 - .L_6730)
.L_6730:
        /*0004*/ 	.word	0x00000082


	//----- nvinfo : EIATTR_KPARAM_INFO
	.align		4
.L_6731:
        /*0008*/ 	.byte	0x04, 0x17
        /*000a*/ 	.short	(.L_6733 - .L_6732)
.L_6732:
        /*000c*/ 	.word	0x00000000
        /*0010*/ 	.short	0x0006
        /*0012*/ 	.short	0x0024
        /*0014*/ 	.byte	0x00, 0xf0, 0x21, 0x00


	//----- nvinfo : EIATTR_KPARAM_INFO
	.align		4
.L_6733:
        /*0018*/ 	.byte	0x04, 0x17
        /*001a*/ 	.short	(.L_6735 - .L_6734)
.L_6734:
        /*001c*/ 	.word	0x00000000
        /*0020*/ 	.short	0x0005
        /*0022*/ 	.short	0x001c
        /*0024*/ 	.byte	0x00, 0xf0, 0x21, 0x00


	//----- nvinfo : EIATTR_KPARAM_INFO
	.align		4
.L_6735:
        /*0028*/ 	.byte	0x04, 0x17
        /*002a*/ 	.short	(.L_6737 - .L_6736)
.L_6736:
        /*002c*/ 	.word	0x00000000
        /*0030*/ 	.short	0x0004
        /*0032*/ 	.short	0x0019
        /*0034*/ 	.byte	0x00, 0xf0, 0x05, 0x00


	//----- nvinfo : EIATTR_KPARAM_INFO
	.align		4
.L_6737:
        /*0038*/ 	.byte	0x04, 0x17
        /*003a*/ 	.short	(.L_6739 - .L_6738)
.L_6738:
        /*003c*/ 	.word	0x00000000
        /*0040*/ 	.short	0x0003
        /*0042*/ 	.short	0x0018
        /*0044*/ 	.byte	0x00, 0xf0, 0x05, 0x00


	//----- nvinfo : EIATTR_KPARAM_INFO
	.align		4
.L_6739:
        /*0048*/ 	.byte	0x04, 0x17
        /*004a*/ 	.short	(.L_6741 - .L_6740)
.L_6740:
        /*004c*/ 	.word	0x00000000
        /*0050*/ 	.short	0x0002
        /*0052*/ 	.short	0x0008
        /*0054*/ 	.byte	0x00, 0xf0, 0x41, 0x00


	//----- nvinfo : EIATTR_KPARAM_INFO
	.align		4
.L_6741:
        /*0058*/ 	.byte	0x04, 0x17
        /*005a*/ 	.short	(.L_6743 - .L_6742)
.L_6742:
        /*005c*/ 	.word	0x00000000
        /*0060*/ 	.short	0x0001
        /*0062*/ 	.short	0x0004
        /*0064*/ 	.byte	0x00, 0xf0, 0x11, 0x00


	//----- nvinfo : EIATTR_KPARAM_INFO
	.align		4
.L_6743:
        /*0068*/ 	.byte	0x04, 0x17
        /*006a*/ 	.short	(.L_6745 - .L_6744)
.L_6744:
        /*006c*/ 	.word	0x00000000
        /*0070*/ 	.short	0x0000
        /*0072*/ 	.short	0x0000
        /*0074*/ 	.byte	0x00, 0xf0, 0x11, 0x00


	//----- nvinfo : EIATTR_SPARSE_MMA_MASK
	.align		4
.L_6745:
        /*0078*/ 	.byte	0x03, 0x50
        /*007a*/ 	.short	0x0000


	//----- nvinfo : EIATTR_MAXREG_COUNT
	.align		4
        /*007c*/ 	.byte	0x03, 0x1b
        /*007e*/ 	.short	0x00ff


	//----- nvinfo : EIATTR_EXTERNS
	.align		4
        /*0080*/ 	.byte	0x04, 0x0f
        /*0082*/ 	.short	(.L_6747 - .L_6746)


	//   ....[0]....
	.align		4
.L_6746:
        /*0084*/ 	.word	index@(__assertfail)


	//----- nvinfo : EIATTR_MERCURY_ISA_VERSION
	.align		4
.L_6747:
        /*0088*/ 	.byte	0x03, 0x5f
        /*008a*/ 	.short	0x0101


	//----- nvinfo : EIATTR_VRC_CTA_INIT_COUNT
	.align		4
        /*008c*/ 	.byte	0x02, 0x4a
	.zero		1
	.zero		1


	//----- nvinfo : EIATTR_SYSCALL_OFFSETS
	.align		4
        /*0090*/ 	.byte	0x04, 0x46
        /*0092*/ 	.short	(.L_6749 - .L_6748)


	//   ....[0]....
.L_6748:
        /*0094*/ 	.word	0x00001080


	//   ....[1]....
        /*0098*/ 	.word	0x000022e0


	//   ....[2]....
        /*009c*/ 	.word	0x00003480


	//   ....[3]....
        /*00a0*/ 	.word	0x00004540


	//   ....[4]....
        /*00a4*/ 	.word	0x00006140


	//   ....[5]....
        /*00a8*/ 	.word	0x00006ff0


	//   ....[6]....
        /*00ac*/ 	.word	0x00007f70


	//   ....[7]....
        /*00b0*/ 	.word	0x00008ef0


	//----- nvinfo : EIATTR_EXIT_INSTR_OFFSETS
	.align		4
.L_6749:
        /*00b4*/ 	.byte	0x04, 0x1c
        /*00b6*/ 	.short	(.L_6751 - .L_6750)


	//   ....[0]....
.L_6750:
        /*00b8*/ 	.word	0x00008220


	//   ....[1]....
        /*00bc*/ 	.word	0x00008370


	//   ....[2]....
        /*00c0*/ 	.word	0x000083b0


	//   ....[3]....
        /*00c4*/ 	.word	0x00008450


	//   ....[4]....
        /*00c8*/ 	.word	0x00008490


	//   ....[5]....
        /*00cc*/ 	.word	0x000084d0


	//   ....[6]....
        /*00d0*/ 	.word	0x00008560


	//   ....[7]....
        /*00d4*/ 	.word	0x000085a0


	//   ....[8]....
        /*00d8*/ 	.word	0x00008640


	//   ....[9]....
        /*00dc*/ 	.word	0x00008690


	//   ....[10]....
        /*00e0*/ 	.word	0x000086e0


	//   ....[11]....
        /*00e4*/ 	.word	0x000087c0


	//   ....[12]....
        /*00e8*/ 	.word	0x00008930


	//   ....[13]....
        /*00ec*/ 	.word	0x00008aa0


	//   ....[14]....
        /*00f0*/ 	.word	0x00008c00


	//   ....[15]....
        /*00f4*/ 	.word	0x00008c40


	//   ....[16]....
        /*00f8*/ 	.word	0x00008c80


	//   ....[17]....
        /*00fc*/ 	.word	0x00008d30


	//   ....[18]....
        /*0100*/ 	.word	0x00008d90


	//   ....[19]....
        /*0104*/ 	.word	0x00008f00


	//   ....[20]....
        /*0108*/ 	.word	0x00009010


	//   ....[21]....
        /*010c*/ 	.word	0x00009150


	//   ....[22]....
        /*0110*/ 	.word	0x00009170


	//----- nvinfo : EIATTR_MAX_THREADS
	.align		4
.L_6751:
        /*0114*/ 	.byte	0x04, 0x05
        /*0116*/ 	.short	(.L_6753 - .L_6752)
.L_6752:
        /*0118*/ 	.word	0x00000080
        /*011c*/ 	.word	0x00000001
        /*0120*/ 	.word	0x00000001


	//----- nvinfo : EIATTR_CRS_STACK_SIZE
	.align		4
.L_6753:
        /*0124*/ 	.byte	0x04, 0x1e
        /*0126*/ 	.short	(.L_6755 - .L_6754)
.L_6754:
        /*0128*/ 	.word	0x00000000


	//----- nvinfo : EIATTR_CBANK_PARAM_SIZE
	.align		4
.L_6755:
        /*012c*/ 	.byte	0x03, 0x19
        /*012e*/ 	.short	0x002c


	//----- nvinfo : EIATTR_PARAM_CBANK
	.align		4
        /*0130*/ 	.byte	0x04, 0x0a
        /*0132*/ 	.short	(.L_6757 - .L_6756)
	.align		4
.L_6756:
        /*0134*/ 	.word	index@(.nv.constant0._ZN2at6native27unrolled_elementwise_kernelINS0_13BUnaryFunctorIN3c108BFloat16ES4_S4_ZZZNS0_21nextafter_kernel_cudaERNS_18TensorIteratorBaseEENKUlvE_clEvENKUlvE1_clEvEUlS4_S4_E_EESt5arrayIPcLm2EELi4E23TrivialOffsetCalculatorILi1EjESF_NS0_6memory12LoadWithCastILi1EEENSG_13StoreWithCastILi1EEEEEviT_T0_T2_T3_T4_T5_)
        /*0138*/ 	.short	0x0380
        /*013a*/ 	.short	0x002c


	//----- nvinfo : EIATTR_SW_WAR
	.align		4
.L_6757:
        /*013c*/ 	.byte	0x04, 0x36
        /*013e*/ 	.short	(.L_6759 - .L_6758)
.L_6758:
        /*0140*/ 	.word	0x00000008
.L_6759:


//--------------------- .nv.info._ZN2at6native18elementwise_kernelILi128ELi4EZNS0_22gpu_kernel_impl_nocastINS0_13BUnaryFunctorIN3c108BFloat16ES5_S5_ZZZNS0_21nextafter_kernel_cudaERNS_18TensorIteratorBaseEENKUlvE_clEvENKUlvE1_clEvEUlS5_S5_E_EEEEvS7_RKT_EUliE_EEviT1_ --------------------------
	.section	.nv.info._ZN2at6native18elementwise_kernelILi128ELi4EZNS0_22gpu_kernel_impl_nocastINS0_13BUnaryFunctorIN3c108BFloat16ES5_S5_ZZZNS0_21nextafter_kernel_cudaERNS_18TensorIteratorBaseEENKUlvE_clEvENKUlvE1_clEvEUlS5_S5_E_EEEEvS7_RKT_EUliE_EEviT1_,"",@"SHT_CUDA_INFO"
	.sectionflags	@""
	.align	4


	//----- nvinfo : EIATTR_CUDA_API_VERSION
	.align		4
        /*0000*/ 	.byte	0x04, 0x37
        /*0002*/ 	.short	(.L_6761 - .L_6760)
.L_6760:
        /*0004*/ 	.word	0x00000082


	//----- nvinfo : EIATTR_KPARAM_INFO
	.align		4
.L_6761:
        /*0008*/ 	.byte	0x04, 0x17
        /*000a*/ 	.short	(.L_6763 - .L_6762)
.L_6762:
        /*000c*/ 	.word	0x00000000
        /*0010*/ 	.short	0x0001
        /*0012*/ 	.short	0x0008
        /*0014*/ 	.byte	0x00, 0xf0, 0x61, 0x08


	//----- nvinfo : EIATTR_KPARAM_INFO
	.align		4
.L_6763:
        /*0018*/ 	.byte	0x04, 0x17
        /*001a*/ 	.short	(.L_6765 - .L_6764)
.L_6764:
        /*001c*/ 	.word	0x00000000
        /*0020*/ 	.short	0x0000
        /*0022*/ 	.short	0x0000
        /*0024*/ 	.byte	0x00, 0xf0, 0x11, 0x00


	//----- nvinfo : EIATTR_SPARSE_MMA_MASK
	.align		4
.L_6765:
        /*0028*/ 	.byte	0x03, 0x50
        /*002a*/ 	.short	0x0000


	//----- nvinfo : EIATTR_MAXREG_COUNT
	.align		4
        /*002c*/ 	.byte	0x03, 0x1b
        /*002e*/ 	.short	0x0080


	//----- nvinfo : EIATTR_MERCURY_ISA_VERSION
	.align		4
        /*0030*/ 	.byte	0x03, 0x5f
        /*0032*/ 	.short	0x0101


	//----- nvinfo : EIATTR_VRC_CTA_INIT_COUNT
	.align		4
        /*0034*/ 	.byte	0x02, 0x4a
	.zero		1
	.zero		1


	//----- nvinfo : EIATTR_EXIT_INSTR_OFFSETS
	.align		4
        /*0038*/ 	.byte	0x04, 0x1c
        /*003a*/ 	.short	(.L_6767 - .L_6766)


	//   ....[0]....
.L_6766:
        /*003c*/ 	.word	0x00000600


	//   ....[1]....
        /*0040*/ 	.word	0x00000730


	//   ....[2]....
        /*0044*/ 	.word	0x00000780


	//   ....[3]....
        /*0048*/ 	.word	0x00000e80


	//   ....[4]....
        /*004c*/ 	.word	0x00001080


	//   ....[5]....
        /*0050*/ 	.word	0x00004e30


	//   ....[6]....
        /*0054*/ 	.word	0x00006220


	//   ....[7]....
        /*0058*/ 	.word	0x00006260


	//   ....[8]....
        /*005c*/ 	.word	0x0000a260


	//   ....[9]....
        /*0060*/ 	.word	0x0000b750


	//----- nvinfo : EIATTR_MAX_THREADS
	.align		4
.L_6767:
        /*0064*/ 	.byte	0x04, 0x05
        /*0066*/ 	.short	(.L_6769 - .L_6768)
.L_6768:
        /*0068*/ 	.word	0x00000080
        /*006c*/ 	.word	0x00000001
        /*0070*/ 	.word	0x00000001


	//----- nvinfo : EIATTR_CRS_STACK_SIZE
	.align		4
.L_6769:
        /*0074*/ 	.byte	0x04, 0x1e
        /*0076*/ 	.short	(.L_6771 - .L_6770)
.L_6770:
        /*0078*/ 	.word	0x00000000


	//----- nvinfo : EIATTR_CBANK_PARAM_SIZE
	.align		4
.L_6771:
        /*007c*/ 	.byte	0x03, 0x19
        /*007e*/ 	.short	0x0220


	//----- nvinfo : EIATTR_PARAM_CBANK
	.align		4
        /*0080*/ 	.byte	0x04, 0x0a
        /*0082*/ 	.short	(.L_6773 - .L_6772)
	.align		4
.L_6772:
        /*0084*/ 	.word	index@(.nv.constant0._ZN2at6native18elementwise_kernelILi128ELi4EZNS0_22gpu_kernel_impl_nocastINS0_13BUnaryFunctorIN3c108BFloat16ES5_S5_ZZZNS0_21nextafter_kernel_cudaERNS_18TensorIteratorBaseEENKUlvE_clEvENKUlvE1_clEvEUlS5_S5_E_EEEEvS7_RKT_EUliE_EEviT1_)
        /*0088*/ 	.short	0x0380
        /*008a*/ 	.short	0x0220


	//----- nvinfo : EIATTR_SW_WAR
	.align		4
.L_6773:
        /*008c*/ 	.byte	0x04, 0x36
        /*008e*/ 	.short	(.L_6775 - .L_6774)
.L_6774:
        /*0090*/ 	.word	0x00000008
.L_6775:


//--------------------- .nv.info._ZN2at6native27unrolled_elementwise_kernelINS0_13BUnaryFunctorIN3c108BFloat16ES4_S4_ZZZNS0_21nextafter_kernel_cudaERNS_18TensorIteratorBaseEENKUlvE_clEvENKUlvE1_clEvEUlS4_S4_E_EESt5arrayIPcLm2EELi4E23TrivialOffsetCalculatorILi1EjESF_NS0_6memory15LoadWithoutCastENSG_16StoreWithoutCastEEEviT_T0_T2_T3_T4_T5_ --------------------------
	.section	.nv.info._ZN2at6native27unrolled_elementwise_kernelINS0_13BUnaryFunctorIN3c108BFloat16ES4_S4_ZZZNS0_21nextafter_kernel_cudaERNS_18TensorIteratorBaseEENKUlvE_clEvENKUlvE1_clEvEUlS4_S4_E_EESt5arrayIPcLm2EELi4E23TrivialOffsetCalculatorILi1EjESF_NS0_6memory15LoadWithoutCastENSG_16StoreWithoutCastEEEviT_T0_T2_T3_T4_T5_,"",@"SHT_CUDA_INFO"
	.sectionflags	@""
	.align	4


	//----- nvinfo : EIATTR_CUDA_API_VERSION
	.align		4
        /*0000*/ 	.byte	0x04, 0x37
        /*0002*/ 	.short	(.L_6777 - .L_6776)
.L_6776:
        /*0004*/ 	.word	0x00000082


	//----- nvinfo : EIATTR_KPARAM_INFO
	.align		4
.L_6777:
        /*0008*/ 	.byte	0x04, 0x17
        /*000a*/ 	.short	(.L_6779 - .L_6778)
.L_6778:
        /*000c*/ 	.word	0x00000000
        /*0010*/ 	.short	0x0006
        /*0012*/ 	.short	0x001b
        /*0014*/ 	.byte	0x00, 0xf0, 0x05, 0x00


	//----- nvinfo : EIATTR_KPARAM_INFO
	.align		4
.L_6779:
        /*0018*/ 	.byte	0x04, 0x17
        /*001a*/ 	.short	(.L_6781 - .L_6780)
.L_6780:
        /*001c*/ 	.word	0x00000000
        /*0020*/ 	.short	0x0005
        /*0022*/ 	.short	0x001a
        /*0024*/ 	.byte	0x00, 0xf0, 0x05, 0x00


	//----- nvinfo : EIATTR_KPARAM_INFO
	.align		4
.L_6781:
        /*0028*/ 	.byte	0x04, 0x17
        /*002a*/ 	.short	(.L_6783 - .L_6782)
.L_6782:
        /*002c*/ 	.word	0x00000000
        /*0030*/ 	.short	0x0004
        /*0032*/ 	.short	0x0019
        /*0034*/ 	.byte	0x00, 0xf0, 0x05, 0x00


	//----- nvinfo : EIATTR_KPARAM_INFO
	.align		4
.L_6783:
        /*0038*/ 	.byte	0x04, 0x17
        /*003a*/ 	.short	(.L_6785 - .L_6784)
.L_6784:
        /*003c*/ 	.word	0x00000000
        /*0040*/ 	.short	0x0003
        /*0042*/ 	.short	0x0018
        /*0044*/ 	.byte	0x00, 0xf0, 0x05, 0x00


	//----- nvinfo : EIATTR_KPARAM_INFO
	.align		4
.L_6785:
        /*0048*/ 	.byte	0x04, 0x17
        /*004a*/ 	.short	(.L_6787 - .L_6786)
.L_6786:
        /*004c*/ 	.word	0x00000000
        /*0050*/ 	.short	0x0002
        /*0052*/ 	.short	0x0008
        /*0054*/ 	.byte	0x00, 0xf0, 0x41, 0x00


	//----- nvinfo : EIATTR_KPARAM_INFO
	.align		4
.L_6787:
        /*0058*/ 	.byte	0x04, 0x17
        /*005a*/ 	.short	(.L_6789 - .L_6788)
.L_6788:
        /*005c*/ 	.word	0x00000000
        /*0060*/ 	.short	0x0001
        /*0062*/ 	.short	0x0004
        /*0064*/ 	.byte	0x00, 0xf0, 0x11, 0x00


	//----- nvinfo : EIATTR_KPARAM_INFO
	.align		4
.L_6789:
        /*0068*/ 	.byte	0x04, 0x17
        /*006a*/ 	.short	(.L_6791 - .L_6790)
.L_6790:
        /*006c*/ 	.word	0x00000000
        /*0070*/ 	.short	0x0000
        /*0072*/ 	.short	0x0000
        /*0074*/ 	.byte	0x00, 0xf0, 0x11, 0x00


	//----- nvinfo : EIATTR_SPARSE_MMA_MASK
	.align		4
.L_6791:
        /*0078*/ 	.byte	0x03, 0x50
        /*007a*/ 	.short	0x0000


	//----- nvinfo : EIATTR_MAXREG_COUNT
	.align		4
        /*007c*/ 	.byte	0x03, 0x1b
        /*007e*/ 	.short	0x00ff


	//----- nvinfo : EIATTR_MERCURY_ISA_VERSION
	.align		4
        /*0080*/ 	.byte	0x03, 0x5f
        /*0082*/ 	.short	0x0101


	//----- nvinfo : EIATTR_VRC_CTA_INIT_COUNT
	.align		4
        /*0084*/ 	.byte	0x02, 0x4a
	.zero		1
	.zero		1


	//----- nvinfo : EIATTR_EXIT_INSTR_OFFSETS
	.align		4
        /*0088*/ 	.byte	0x04, 0x1c
        /*008a*/ 	.short	(.L_6793 - .L_6792)


	//   ....[0]....
.L_6792:
        /*008c*/ 	.word	0x00001070


	//   ....[1]....
        /*0090*/ 	.word	0x000010c0


	//----- nvinfo : EIATTR_MAX_THREADS
	.align		4
.L_6793:
        /*0094*/ 	.byte	0x04, 0x05
        /*0096*/ 	.short	(.L_6795 - .L_6794)
.L_6794:
        /*0098*/ 	.word	0x00000080
        /*009c*/ 	.word	0x00000001
        /*00a0*/ 	.word	0x00000001


	//----- nvinfo : EIATTR_CRS_STACK_SIZE
	.align		4
.L_6795:
        /*00a4*/ 	.byte	0x04, 0x1e
        /*00a6*/ 	.short	(.L_6797 - .L_6796)
.L_6796:
        /*00a8*/ 	.word	0x00000000


	//----- nvinfo : EIATTR_CBANK_PARAM_SIZE
	.align		4
.L_6797:
        /*00ac*/ 	.byte	0x03, 0x19
        /*00ae*/ 	.short	0x001c


	//----- nvinfo : EIATTR_PARAM_CBANK
	.align		4
        /*00b0*/ 	.byte	0x04, 0x0a
        /*00b2*/ 	.short	(.L_6799 - .L_6798)
	.align		4
.L_6798:
        /*00b4*/ 	.word	index@(.nv.constant0._ZN2at6native27unrolled_elementwise_kernelINS0_13BUnaryFunctorIN3c108BFloat16ES4_S4_ZZZNS0_21nextafter_kernel_cudaERNS_18TensorIteratorBaseEENKUlvE_clEvENKUlvE1_clEvEUlS4_S4_E_EESt5arrayIPcLm2EELi4E23TrivialOffsetCalculatorILi1EjESF_NS0_6memory15LoadWithoutCastENSG_16StoreWithoutCastEEEviT_T0_T2_T3_T4_T5_)
        /*00b8*/ 	.short	0x0380
        /*00ba*/ 	.short	0x001c


	//----- nvinfo : EIATTR_SW_WAR
	.align		4
.L_6799:
        /*00bc*/ 	.byte	0x04, 0x36
        /*00be*/ 	.short	(.L_6801 - .L_6800)
.L_6800:
        /*00c0*/ 	.word	0x00000008
.L_6801:


//--------------------- .nv.info._ZN2at6native29vectorized_elementwise_kernelILi2ENS0_13BUnaryFunctorIN3c108BFloat16ES4_S4_ZZZNS0_21nextafter_kernel_cudaERNS_18TensorIteratorBaseEENKUlvE_clEvENKUlvE1_clEvEUlS4_S4_E_EESt5arrayIPcLm2EEEEviT0_T1_ --------------------------
	.section	.nv.info._ZN2at6native29vectorized_elementwise_kernelILi2ENS0_13BUnaryFunctorIN3c108BFloat16ES4_S4_ZZZNS0_21nextafter_kernel_cudaERNS_18TensorIteratorBaseEENKUlvE_clEvENKUlvE1_clEvEUlS4_S4_E_EESt5arrayIPcLm2EEEEviT0_T1_,"",@"SHT_CUDA_INFO"
	.sectionflags	@""
	.align	4


	//----- nvinfo : EIATTR_CUDA_API_VERSION
	.align		4
        /*0000*/ 	.byte	0x04, 0x37
        /*0002*/ 	.short	(.L_6803 - .L_6802)
.L_6802:
        /*0004*/ 	.word	0x00000082


	//----- nvinfo : EIATTR_KPARAM_INFO
	.align		4
.L_6803:
        /*0008*/ 	.byte	0x04, 0x17
        /*000a*/ 	.short	(.L_6805 - .L_6804)
.L_6804:
        /*000c*/ 	.word	0x00000000
        /*0010*/ 	.short	0x0002
        /*0012*/ 	.short	0x0008
        /*0014*/ 	.byte	0x00, 0xf0, 0x41, 0x00


	//----- nvinfo : EIATTR_KPARAM_INFO
	.align		4
.L_6805:
        /*0018*/ 	.byte	0x04, 0x17
        /*001a*/ 	.short	(.L_6807 - .L_6806)
.L_6806:
        /*001c*/ 	.word	0x00000000
        /*0020*/ 	.short	0x0001
        /*0022*/ 	.short	0x0004
        /*0024*/ 	.byte	0x00, 0xf0, 0x11, 0x00


	//----- nvinfo : EIATTR_KPARAM_INFO
	.align		4
.L_6807:
        /*0028*/ 	.byte	0x04, 0x17
        /*002a*/ 	.short	(.L_6809 - .L_6808)
.L_6808:
        /*002c*/ 	.word	0x00000000
        /*0030*/ 	.short	0x0000
        /*0032*/ 	.short	0x0000
        /*0034*/ 	.byte	0x00, 0xf0, 0x11, 0x00


	//----- nvinfo : EIATTR_SPARSE_MMA_MASK
	.align		4
.L_6809:
        /*0038*/ 	.byte	0x03, 0x50
        /*003a*/ 	.short	0x0000


	//----- nvinfo : EIATTR_MAXREG_COUNT
	.align		4
        /*003c*/ 	.byte	0x03, 0x1b
        /*003e*/ 	.short	0x00ff


	//----- nvinfo : EIATTR_MERCURY_ISA_VERSION
	.align		4
        /*0040*/ 	.byte	0x03, 0x5f
        /*0042*/ 	.short	0x0101


	//----- nvinfo : EIATTR_VRC_CTA_INIT_COUNT
	.align		4
        /*0044*/ 	.byte	0x02, 0x4a
	.zero		1
	.zero		1


	//----- nvinfo : EIATTR_EXIT_INSTR_OFFSETS
	.align		4
        /*0048*/ 	.byte	0x04, 0x1c
        /*004a*/ 	.short	(.L_6811 - .L_6810)


	//   ....[0]....
.L_6810:
        /*004c*/ 	.word	0x00002190


	//   ....[1]....
        /*0050*/ 	.word	0x000021e0


	//   ....[2]....
        /*0054*/ 	.word	0x00003830


	//----- nvinfo : EIATTR_MAX_THREADS
	.align		4
.L_6811:
        /*0058*/ 	.byte	0x04, 0x05
        /*005a*/ 	.short	(.L_6813 - .L_6812)
.L_6812:
        /*005c*/ 	.word	0x00000080
        /*0060*/ 	.word	0x00000001
        /*0064*/ 	.word	0x00000001


	//----- nvinfo : EIATTR_CRS_STACK_SIZE
	.align		4
.L_6813:
        /*0068*/ 	.byte	0x04, 0x1e
        /*006a*/ 	.short	(.L_6815 - .L_6814)
.L_6814:
        /*006c*/ 	.word	0x00000000


	//----- nvinfo : EIATTR_CBANK_PARAM_SIZE
	.align		4
.L_6815:
        /*0070*/ 	.byte	0x03, 0x19
        /*0072*/ 	.short	0x0018


	//----- nvinfo : EIATTR_PARAM_CBANK
	.align		4
        /*0074*/ 	.byte	0x04, 0x0a
        /*0076*/ 	.short	(.L_6817 - .L_6816)
	.align		4
.L_6816:
        /*0078*/ 	.word	index@(.nv.constant0._ZN2at6native29vectorized_elementwise_kernelILi2ENS0_13BUnaryFunctorIN3c108BFloat16ES4_S4_ZZZNS0_21nextafter_kernel_cudaERNS_18TensorIteratorBaseEENKUlvE_clEvENKUlvE1_clEvEUlS4_S4_E_EESt5arrayIPcLm2EEEEviT0_T1_)
        /*007c*/ 	.short	0x0380
        /*007e*/ 	.short	0x0018


	//----- nvinfo : EIATTR_SW_WAR
	.align		4
.L_6817:
        /*0080*/ 	.byte	0x04, 0x36
        /*0082*/ 	.short	(.L_6819 - .L_6818)
.L_6818:
        /*0084*/ 	.word	0x00000008
.L_6819:


//--------------------- .nv.info._ZN2at6native29vectorized_elementwise_kernelILi4ENS0_13BUnaryFunctorIN3c108BFloat16ES4_S4_ZZZNS0_21nextafter_kernel_cudaERNS_18TensorIteratorBaseEENKUlvE_clEvENKUlvE1_clEvEUlS4_S4_E_EESt5arrayIPcLm2EEEEviT0_T1_ --------------------------
	.section	.nv.info._ZN2at6native29vectorized_elementwise_kernelILi4ENS0_13BUnaryFunctorIN3c108BFloat16ES4_S4_ZZZNS0_21nextafter_kernel_cudaERNS_18TensorIteratorBaseEENKUlvE_clEvENKUlvE1_clEvEUlS4_S4_E_EESt5arrayIPcLm2EEEEviT0_T1_,"",@"SHT_CUDA_INFO"
	.sectionflags	@""
	.align	4


	//----- nvinfo : EIATTR_CUDA_API_VERSION
	.align		4
        /*0000*/ 	.byte	0x04, 0x37
        /*0002*/ 	.short	(.L_6821 - .L_6820)
.L_6820:
        /*0004*/ 	.word	0x00000082


	//----- nvinfo : EIATTR_KPARAM_INFO
	.align		4
.L_6821:
        /*0008*/ 	.byte	0x04, 0x17
        /*000a*/ 	.short	(.L_6823 - .L_6822)
.L_6822:
        /*000c*/ 	.word	0x00000000
        /*0010*/ 	.short	0x0002
        /*0012*/ 	.short	0x0008
        /*0014*/ 	.byte	0x00, 0xf0, 0x41, 0x00


	//----- nvinfo : EIATTR_KPARAM_INFO
	.align		4
.L_6823:
        /*0018*/ 	.byte	0x04, 0x17
        /*001a*/ 	.short	(.L_6825 - .L_6824)
.L_6824:
        /*001c*/ 	.word	0x00000000
        /*0020*/ 	.short	0x0001
        /*0022*/ 	.short	0x0004
        /*0024*/ 	.byte	0x00, 0xf0, 0x11, 0x00


	//----- nvinfo : EIATTR_KPARAM_INFO
	.align		4
.L_6825:
        /*0028*/ 	.byte	0x04, 0x17
        /*002a*/ 	.short	(.L_6827 - .L_6826)
.L_6826:
        /*002c*/ 	.word	0x00000000
        /*0030*/ 	.short	0x0000
        /*0032*/ 	.short	0x0000
        /*0034*/ 	.byte	0x00, 0xf0, 0x11, 0x00


	//----- nvinfo : EIATTR_SPARSE_MMA_MASK
	.align		4
.L_6827:
        /*0038*/ 	.byte	0x03, 0x50
        /*003a*/ 	.short	0x0000


	//----- nvinfo : EIATTR_MAXREG_COUNT
	.align		4
        /*003c*/ 	.byte	0x03, 0x1b
        /*003e*/ 	.short	0x00ff


	//----- nvinfo : EIATTR_MERCURY_ISA_VERSION
	.align		4
        /*0040*/ 	.byte	0x03, 0x5f
        /*0042*/ 	.short	0x0101


	//----- nvinfo : EIATTR_VRC_CTA_INIT_COUNT
	.align		4
        /*0044*/ 	.byte	0x02, 0x4a
	.zero		1
	.zero		1


	//----- nvinfo : EIATTR_EXIT_INSTR_OFFSETS
	.align		4
        /*0048*/ 	.byte	0x04, 0x1c
        /*004a*/ 	.short	(.L_6829 - .L_6828)


	//   ....[0]....
.L_6828:
        /*004c*/ 	.word	0x00002190


	//   ....[1]....
        /*0050*/ 	.word	0x000021e0


	//   ....[2]....
        /*0054*/ 	.word	0x000037d0


	//----- nvinfo : EIATTR_MAX_THREADS
	.align		4
.L_6829:
        /*0058*/ 	.byte	0x04, 0x05
        /*005a*/ 	.short	(.L_6831 - .L_6830)
.L_6830:
        /*005c*/ 	.word	0x00000080
        /*0060*/ 	.word	0x00000001
        /*0064*/ 	.word	0x00000001


	//----- nvinfo : EIATTR_CRS_STACK_SIZE
	.align		4
.L_6831:
        /*0068*/ 	.byte	0x04, 0x1e
        /*006a*/ 	.short	(.L_6833 - .L_6832)
.L_6832:
        /*006c*/ 	.word	0x00000000


	//----- nvinfo : EIATTR_CBANK_PARAM_SIZE
	.align		4
.L_6833:
        /*0070*/ 	.byte	0x03, 0x19
        /*0072*/ 	.short	0x0018


	//----- nvinfo : EIATTR_PARAM_CBANK
	.align		4
        /*0074*/ 	.byte	0x04, 0x0a
        /*0076*/ 	.short	(.L_6835 - .L_6834)
	.align		4
.L_6834:
        /*0078*/ 	.word	index@(.nv.constant0._ZN2at6native29vectorized_elementwise_kernelILi4ENS0_13BUnaryFunctorIN3c108BFloat16ES4_S4_ZZZNS0_21nextafter_kernel_cudaERNS_18TensorIteratorBaseEENKUlvE_clEvENKUlvE1_clEvEUlS4_S4_E_EESt5arrayIPcLm2EEEEviT0_T1_)
        /*007c*/ 	.short	0x0380
        /*007e*/ 	.short	0x0018


	//----- nvinfo : EIATTR_SW_WAR
	.align		4
.L_6835:
        /*0080*/ 	.byte	0x04, 0x36
        /*0082*/ 	.short	(.L_6837 - .L_6836)
.L_6836:
        /*0084*/ 	.word	0x00000008
.L_6837:


//--------------------- .nv.info._ZN2at6native29vectorized_elementwise_kernelILi8ENS0_13BUnaryFunctorIN3c108BFloat16ES4_S4_ZZZNS0_21nextafter_kernel_cudaERNS_18TensorIteratorBaseEENKUlvE_clEvENKUlvE1_clEvEUlS4_S4_E_EESt5arrayIPcLm2EEEEviT0_T1_ --------------------------
	.section	.nv.info._ZN2at6native29vectorized_elementwise_kernelILi8ENS0_13BUnaryFunctorIN3c108BFloat16ES4_S4_ZZZNS0_21nextafter_kernel_cudaERNS_18TensorIteratorBaseEENKUlvE_clEvENKUlvE1_clEvEUlS4_S4_E_EESt5arrayIPcLm2EEEEviT0_T1_,"",@"SHT_CUDA_INFO"
	.sectionflags	@""
	.align	4


	//----- nvinfo : EIATTR_CUDA_API_VERSION
	.align		4
        /*0000*/ 	.byte	0x04, 0x37
        /*0002*/ 	.short	(.L_6839 - .L_6838)
.L_6838:
        /*0004*/ 	.word	0x00000082


	//----- nvinfo : EIATTR_KPARAM_INFO
	.align		4
.L_6839:
        /*0008*/ 	.byte	0x04, 0x17
        /*000a*/ 	.short	(.L_6841 - .L_6840)
.L_6840:
        /*000c*/ 	.word	0x00000000
        /*0010*/ 	.short	0x0002
        /*0012*/ 	.short	0x0008
        /*0014*/ 	.byte	0x00, 0xf0, 0x41, 0x00


	//----- nvinfo : EIATTR_KPARAM_INFO
	.align		4
.L_6841:
        /*0018*/ 	.byte	0x04, 0x17
        /*001a*/ 	.short	(.L_6843 - .L_6842)
.L_6842:
        /*001c*/ 	.word	0x00000000
        /*0020*/ 	.short	0x0001
        /*0022*/ 	.short	0x0004
        /*0024*/ 	.byte	0x00, 0xf0, 0x11, 0x00


	//----- nvinfo : EIATTR_KPARAM_INFO
	.align		4
.L_6843:
        /*0028*/ 	.byte	0x04, 0x17
        /*002a*/ 	.short	(.L_6845 - .L_6844)
.L_6844:
        /*002c*/ 	.word	0x00000000
        /*0030*/ 	.short	0x0000
        /*0032*/ 	.short	0x0000
        /*0034*/ 	.byte	0x00, 0xf0, 0x11, 0x00


	//----- nvinfo : EIATTR_SPARSE_MMA_MASK
	.align		4
.L_6845:
        /*0038*/ 	.byte	0x03, 0x50
        /*003a*/ 	.short	0x0000


	//----- nvinfo : EIATTR_MAXREG_COUNT
	.align		4
        /*003c*/ 	.byte	0x03, 0x1b
        /*003e*/ 	.short	0x00ff


	//----- nvinfo : EIATTR_MERCURY_ISA_VERSION
	.align		4
        /*0040*/ 	.byte	0x03, 0x5f
        /*0042*/ 	.short	0x0101


	//----- nvinfo : EIATTR_VRC_CTA_INIT_COUNT
	.align		4
        /*0044*/ 	.byte	0x02, 0x4a
	.zero		1
	.zero		1


	//----- nvinfo : EIATTR_EXIT_INSTR_OFFSETS
	.align		4
        /*0048*/ 	.byte	0x04, 0x1c
        /*004a*/ 	.short	(.L_6847 - .L_6846)


	//   ....[0]....
.L_6846:
        /*004c*/ 	.word	0x00000010


	//----- nvinfo : EIATTR_MAX_THREADS
	.align		4
.L_6847:
        /*0050*/ 	.byte	0x04, 0x05
        /*0052*/ 	.short	(.L_6849 - .L_6848)
.L_6848:
        /*0054*/ 	.word	0x00000080
        /*0058*/ 	.word	0x00000001
        /*005c*/ 	.word	0x00000001


	//----- nvinfo : EIATTR_CBANK_PARAM_SIZE
	.align		4
.L_6849:
        /*0060*/ 	.byte	0x03, 0x19
        /*0062*/ 	.short	0x0018


	//----- nvinfo : EIATTR_PARAM_CBANK
	.align		4
        /*0064*/ 	.byte	0x04, 0x0a
        /*0066*/ 	.short	(.L_6851 - .L_6850)
	.align		4
.L_6850:
        /*0068*/ 	.word	index@(.nv.constant0._ZN2at6native29vectorized_elementwise_kernelILi8ENS0_13BUnaryFunctorIN3c108BFloat16ES4_S4_ZZZNS0_21nextafter_kernel_cudaERNS_18TensorIteratorBaseEENKUlvE_clEvENKUlvE1_clEvEUlS4_S4_E_EESt5arrayIPcLm2EEEEviT0_T1_)
        /*006c*/ 	.short	0x0380
        /*006e*/ 	.short	0x0018


	//----- nvinfo : EIATTR_SW_WAR
	.align		4
.L_6851:
        /*0070*/ 	.byte	0x04, 0x36
        /*0072*/ 	.short	(.L_6853 - .L_6852)
.L_6852:
        /*0074*/ 	.word	0x00000008
.L_6853:


//--------------------- .nv.info._ZN2at6native18elementwise_kernelILi128ELi4EZNS0_15gpu_kernel_implINS0_13AUnaryFunctorIN3c108BFloat16ES5_S5_ZZZNS0_21nextafter_kernel_cudaERNS_18TensorIteratorBaseEENKUlvE_clEvENKUlvE1_clEvEUlS5_S5_E_EEEEvS7_RKT_EUliE_EEviT1_ --------------------------
	.section	.nv.info._ZN2at6native18elementwise_kernelILi128ELi4EZNS0_15gpu_kernel_implINS0_13AUnaryFunctorIN3c108BFloat16ES5_S5_ZZZNS0_21nextafter_kernel_cudaERNS_18TensorIteratorBaseEENKUlvE_clEvENKUlvE1_clEvEUlS5_S5_E_EEEEvS7_RKT_EUliE_EEviT1_,"",@"SHT_CUDA_INFO"
	.sectionflags	@""
	.align	4


	//----- nvinfo : EIATTR_CUDA_API_VERSION
	.align		4
        /*0000*/ 	.byte	0x04, 0x37
        /*0002*/ 	.short	(.L_6855 - .L_6854)
.L_6854:
        /*0004*/ 	.word	0x00000082


	//----- nvinfo : EIATTR_KPARAM_INFO
	.align		4
.L_6855:
        /*0008*/ 	.byte	0x04, 0x17
        /*000a*/ 	.short	(.L_6857 - .L_6856)
.L_6856:
        /*000c*/ 	.word	0x00000000
        /*0010*/ 	.short	0x0001
        /*0012*/ 	.short	0x0008
        /*0014*/ 	.byte	0x00, 0xf0, 0x61, 0x08


	//----- nvinfo : EIATTR_KPARAM_INFO
	.align		4
.L_6857:
        /*0018*/ 	.byte	0x04, 0x17
        /*001a*/ 	.short	(.L_6859 - .L_6858)
.L_6858:
        /*001c*/ 	.word	0x00000000
        /*0020*/ 	.short	0x0000
        /*0022*/ 	.short	0x0000
        /*0024*/ 	.byte	0x00, 0xf0, 0x11, 0x00


	//----- nvinfo : EIATTR_SPARSE_MMA_MASK
	.align		4
.L_6859:
        /*0028*/ 	.byte	0x03, 0x50
        /*002a*/ 	.short	0x0000


	//----- nvinfo : EIATTR_MAXREG_COUNT
	.align		4
        /*002c*/ 	.byte	0x03, 0x1b
        /*002e*/ 	.short	0x0080


	//----- nvinfo : EIATTR_EXTERNS
	.align		4
        /*0030*/ 	.byte	0x04, 0x0f
        /*0032*/ 	.short	(.L_6861 - .L_6860)


	//   ....[0]....
	.align		4
.L_6860:
        /*0034*/ 	.word	index@(__assertfail)


	//----- nvinfo : EIATTR_MERCURY_ISA_VERSION
	.align		4
.L_6861:
        /*0038*/ 	.byte	0x03, 0x5f
        /*003a*/ 	.short	0x0101


	//----- nvinfo : EIATTR_VRC_CTA_INIT_COUNT
	.align		4
        /*003c*/ 	.byte	0x02, 0x4a
	.zero		1
	.zero		1


	//----- nvinfo : EIATTR_SYSCALL_OFFSETS
	.align		4
        /*0040*/ 	.byte	0x04, 0x46
        /*0042*/ 	.short	(.L_6863 - .L_6862)


	//   ....[0]....
.L_6862:
        /*0044*/ 	.word	0x000022c0


	//   ....[1]....
        /*0048*/ 	.word	0x000033e0


	//   ....[2]....
        /*004c*/ 	.word	0x00005810


	//   ....[3]....
        /*0050*/ 	.word	0x00006790


	//   ....[4]....
        /*0054*/ 	.word	0x00008cb0


	//   ....[5]....
        /*0058*/ 	.word	0x00009c30


	//   ....[6]....
        /*005c*/ 	.word	0x0000c160


	//   ....[7]....
        /*0060*/ 	.word	0x0000d0a0


	//----- nvinfo : EIATTR_EXIT_INSTR_OFFSETS
	.align		4
.L_6863:
        /*0064*/ 	.byte	0x04, 0x1c
        /*0066*/ 	.short	(.L_6865 - .L_6864)


	//   ....[0]....
.L_6864:
        /*0068*/ 	.word	0x00009ef0


	//   ....[1]....
        /*006c*/ 	.word	0x0000c520


	//   ....[2]....
        /*0070*/ 	.word	0x0000c560


	//   ....[3]....
        /*0074*/ 	.word	0x0000c600


	//   ....[4]....
        /*0078*/ 	.word	0x0000c640


	//   ....[5]....
        /*007c*/ 	.word	0x0000c680


	//   ....[6]....
        /*0080*/ 	.word	0x0000c710


	//   ....[7]....
        /*0084*/ 	.word	0x0000c750


	//   ....[8]....
        /*0088*/ 	.word	0x0000c7f0


	//   ....[9]....
        /*008c*/ 	.word	0x0000c840


	//   ....[10]....
        /*0090*/ 	.word	0x0000c890


	//   ....[11]....
        /*0094*/ 	.word	0x0000c970


	//   ....[12]....
        /*0098*/ 	.word	0x0000cae0


	//   ....[13]....
        /*009c*/ 	.word	0x0000cc50


	//   ....[14]....
        /*00a0*/ 	.word	0x0000cdb0


	//   ....[15]....
        /*00a4*/ 	.word	0x0000cdf0


	//   ....[16]....
        /*00a8*/ 	.word	0x0000ce30


	//   ....[17]....
        /*00ac*/ 	.word	0x0000cee0


	//   ....[18]....
        /*00b0*/ 	.word	0x0000cf40


	//   ....[19]....
        /*00b4*/ 	.word	0x0000d0b0


	//   ....[20]....
        /*00b8*/ 	.word	0x0000d1c0


	//   ....[21]....
        /*00bc*/ 	.word	0x0000d300


	//   ....[22]....
        /*00c0*/ 	.word	0x0000d320


	//----- nvinfo : EIATTR_MAX_THREADS
	.align		4
.L_6865:
        /*00c4*/ 	.byte	0x04, 0x05
        /*00c6*/ 	.short	(.L_6867 - .L_6866)
.L_6866:
        /*00c8*/ 	.word	0x00000080
        /*00cc*/ 	.word	0x00000001
        /*00d0*/ 	.word	0x00000001


	//----- nvinfo : EIATTR_CRS_STACK_SIZE
	.align		4
.L_6867:
        /*00d4*/ 	.byte	0x04, 0x1e
        /*00d6*/ 	.short	(.L_6869 - .L_6868)
.L_6868:
        /*00d8*/ 	.word	0x00000000


	//----- nvinfo : EIATTR_CBANK_PARAM_SIZE
	.align		4
.L_6869:
        /*00dc*/ 	.byte	0x03, 0x19
        /*00de*/ 	.short	0x0220


	//----- nvinfo : EIATTR_PARAM_CBANK
	.align		4
        /*00e0*/ 	.byte	0x04, 0x0a
        /*00e2*/ 	.short	(.L_6871 - .L_6870)
	.align		4
.L_6870:
        /*00e4*/ 	.word	index@(.nv.constant0._ZN2at6native18elementwise_kernelILi128ELi4EZNS0_15gpu_kernel_implINS0_13AUnaryFunctorIN3c108BFloat16ES5_S5_ZZZNS0_21nextafter_kernel_cudaERNS_18TensorIteratorBaseEENKUlvE_clEvENKUlvE1_clEvEUlS5_S5_E_EEEEvS7_RKT_EUliE_EEviT1_)
        /*00e8*/ 	.short	0x0380
        /*00ea*/ 	.short	0x0220


	//----- nvinfo : EIATTR_SW_WAR
	.align		4
.L_6871:
        /*00ec*/ 	.byte	0x04, 0x36
        /*00ee*/ 	.short	(.L_6873 - .L_6872)
.L_6872:
        /*00f0*/ 	.word	0x00000008
.L_6873:


//--------------------- .nv.info._ZN2at6native27unrolled_elementwise_kernelINS0_13AUnaryFunctorIN3c108BFloat16ES4_S4_ZZZNS0_21nextafter_kernel_cudaERNS_18TensorIteratorBaseEENKUlvE_clEvENKUlvE1_clEvEUlS4_S4_E_EESt5arrayIPcLm2EELi4E23TrivialOffsetCalculatorILi1EjESF_NS0_6memory12LoadWithCastILi1EEENSG_13StoreWithCastILi1EEEEEviT_T0_T2_T3_T4_T5_ --------------------------
	.section	.nv.info._ZN2at6native27unrolled_elementwise_kernelINS0_13AUnaryFunctorIN3c108BFloat16ES4_S4_ZZZNS0_21nextafter_kernel_cudaERNS_18TensorIteratorBaseEENKUlvE_clEvENKUlvE1_clEvEUlS4_S4_E_EESt5arrayIPcLm2EELi4E23TrivialOffsetCalculatorILi1EjESF_NS0_6memory12LoadWithCastILi1EEENSG_13StoreWithCastILi1EEEEEviT_T0_T2_T3_T4_T5_,"",@"SHT_CUDA_INFO"
	.sectionflags	@""
	.align	4


	//----- nvinfo : EIATTR_CUDA_API_VERSION
	.align		4
        /*0000*/ 	.byte	0x04, 0x37
        /*0002*/ 	.short	(.L_6875 - .L_6874)
.L_6874:
        /*0004*/ 	.word	0x00000082


	//----- nvinfo : EIATTR_KPARAM_INFO
	.align		4
.L_6875:
        /*0008*/ 	.byte	0x04, 0x17
        /*000a*/ 	.short	(.L_6877 - .L_6876)
.L_6876:
        /*000c*/ 	.word	0x00000000
        /*0010*/ 	.short	0x0006
        /*0012*/ 	.short	0x0024
        /*0014*/ 	.byte	0x00, 0xf0, 0x21, 0x00


	//----- nvinfo : EIATTR_KPARAM_INFO
	.align		4
.L_6877:
        /*0018*/ 	.byte	0x04, 0x17
        /*001a*/ 	.short	(.L_6879 - .L_6878)
.L_6878:
        /*001c*/ 	.word	0x00000000
        /*0020*/ 	.short	0x0005
        /*0022*/ 	.short	0x001c
        /*0024*/ 	.byte	0x00, 0xf0, 0x21, 0x00


	//----- nvinfo : EIATTR_KPARAM_INFO
	.align		4
.L_6879:
        /*0028*/ 	.byte	0x04, 0x17
        /*002a*/ 	.short	(.L_6881 - .L_6880)
.L_6880:
        /*002c*/ 	.word	0x00000000
        /*0030*/ 	.short	0x0004
        /*0032*/ 	.short	0x0019
        /*0034*/ 	.byte	0x00, 0xf0, 0x05, 0x00


	//----- nvinfo : EIATTR_KPARAM_INFO
	.align		4
.L_6881:
        /*0038*/ 	.byte	0x04, 0x17
        /*003a*/ 	.short	(.L_6883 - .L_6882)
.L_6882:
        /*003c*/ 	.word	0x00000000
        /*0040*/ 	.short	0x0003
        /*0042*/ 	.short	0x0018
        /*0044*/ 	.byte	0x00, 0xf0, 0x05, 0x00


	//----- nvinfo : EIATTR_KPARAM_INFO
	.align		4
.L_6883:
        /*0048*/ 	.byte	0x04, 0x17
        /*004a*/ 	.short	(.L_6885 - .L_6884)
.L_6884:
        /*004c*/ 	.word	0x00000000
        /*0050*/ 	.short	0x0002
        /*0052*/ 	.short	0x0008
        /*0054*/ 	.byte	0x00, 0xf0, 0x41, 0x00


	//----- nvinfo : EIATTR_KPARAM_INFO
	.align		4
.L_6885:
        /*0058*/ 	.byte	0x04, 0x17
        /*005a*/ 	.short	(.L_6887 - .L_6886)
.L_6886:
        /*005c*/ 	.word	0x00000000
        /*0060*/ 	.short	0x0001
        /*0062*/ 	.short	0x0004
        /*0064*/ 	.byte	0x00, 0xf0, 0x11, 0x00


	//----- nvinfo : EIATTR_KPARAM_INFO
	.align		4
.L_6887:
        /*0068*/ 	.byte	0x04, 0x17
        /*006a*/ 	.short	(.L_6889 - .L_6888)
.L_6888:
        /*006c*/ 	.word	0x00000000
        /*0070*/ 	.short	0x0000
        /*0072*/ 	.short	0x0000
        /*0074*/ 	.byte	0x00, 0xf0, 0x11, 0x00


	//----- nvinfo : EIATTR_SPARSE_MMA_MASK
	.align		4
.L_6889:
        /*0078*/ 	.byte	0x03, 0x50
        /*007a*/ 	.short	0x0000


	//----- nvinfo : EIATTR_MAXREG_COUNT
	.align		4
        /*007c*/ 	.byte	0x03, 0x1b
        /*007e*/ 	.short	0x00ff


	//----- nvinfo : EIATTR_EXTERNS
	.align		4
        /*0080*/ 	.byte	0x04, 0x0f
        /*0082*/ 	.short	(.L_6891 - .L_6890)


	//   ....[0]....
	.align		4
.L_6890:
        /*0084*/ 	.word	index@(__assertfail)


	//----- nvinfo : EIATTR_MERCURY_ISA_VERSION
	.align		4
.L_6891:
        /*0088*/ 	.byte	0x03, 0x5f
        /*008a*/ 	.short	0x0101


	//----- nvinfo : EIATTR_VRC_CTA_INIT_COUNT
	.align		4
        /*008c*/ 	.byte	0x02, 0x4a
	.zero		1
	.zero		1


	//----- nvinfo : EIATTR_SYSCALL_OFFSETS
	.align		4
        /*0090*/ 	.byte	0x04, 0x46
        /*0092*/ 	.short	(.L_6893 - .L_6892)


	//   ....[0]....
.L_6892:
        /*0094*/ 	.word	0x000010a0


	//   ....[1]....
        /*0098*/ 	.word	0x00002300


	//   ....[2]....
        /*009c*/ 	.word	0x000034a0


	//   ....[3]....
        /*00a0*/ 	.word	0x00004630


	//   ....[4]....
        /*00a4*/ 	.word	0x00006330


	//   ....[5]....
        /*00a8*/ 	.word	0x000071e0


	//   ....[6]....
        /*00ac*/ 	.word	0x00008160


	//   ....[7]....
        /*00b0*/ 	.word	0x000090e0


	//----- nvinfo : EIATTR_EXIT_INSTR_OFFSETS
	.align		4
.L_6893:
        /*00b4*/ 	.byte	0x04, 0x1c
        /*00b6*/ 	.short	(.L_6895 - .L_6894)


	//   ....[0]....
.L_6894:
        /*00b8*/ 	.word	0x00008410


	//   ....[1]....
        /*00bc*/ 	.word	0x00008560


	//   ....[2]....
        /*00c0*/ 	.word	0x000085a0


	//   ....[3]....
        /*00c4*/ 	.word	0x00008640


	//   ....[4]....
        /*00c8*/ 	.word	0x00008680


	//   ....[5]....
        /*00cc*/ 	.word	0x000086c0


	//   ....[6]....
        /*00d0*/ 	.word	0x00008750


	//   ....[7]....
        /*00d4*/ 	.word	0x00008790


	//   ....[8]....
        /*00d8*/ 	.word	0x00008830


	//   ....[9]....
        /*00dc*/ 	.word	0x00008880


	//   ....[10]....
        /*00e0*/ 	.word	0x000088d0


	//   ....[11]....
        /*00e4*/ 	.word	0x000089b0


	//   ....[12]....
        /*00e8*/ 	.word	0x00008b20


	//   ....[13]....
        /*00ec*/ 	.word	0x00008c90


	//   ....[14]....
        /*00f0*/ 	.word	0x00008df0


	//   ....[15]....
        /*00f4*/ 	.word	0x00008e30


	//   ....[16]....
        /*00f8*/ 	.word	0x00008e70


	//   ....[17]....
        /*00fc*/ 	.word	0x00008f20


	//   ....[18]....
        /*0100*/ 	.word	0x00008f80


	//   ....[19]....
        /*0104*/ 	.word	0x000090f0


	//   ....[20]....
        /*0108*/ 	.word	0x00009200


	//   ....[21]....
        /*010c*/ 	.word	0x00009340


	//   ....[22]....
        /*0110*/ 	.word	0x00009360


	//----- nvinfo : EIATTR_MAX_THREADS
	.align		4
.L_6895:
        /*0114*/ 	.byte	0x04, 0x05
        /*0116*/ 	.short	(.L_6897 - .L_6896)
.L_6896:
        /*0118*/ 	.word	0x00000080
        /*011c*/ 	.word	0x00000001
        /*0120*/ 	.word	0x00000001


	//----- nvinfo : EIATTR_CRS_STACK_SIZE
	.align		4
.L_6897:
        /*0124*/ 	.byte	0x04, 0x1e
        /*0126*/ 	.short	(.L_6899 - .L_6898)
.L_6898:
        /*0128*/ 	.word	0x00000000


	//----- nvinfo : EIATTR_CBANK_PARAM_SIZE
	.align		4
.L_6899:
        /*012c*/ 	.byte	0x03, 0x19
        /*012e*/ 	.short	0x002c


	//----- nvinfo : EIATTR_PARAM_CBANK
	.align		4
        /*0130*/ 	.byte	0x04, 0x0a
        /*0132*/ 	.short	(.L_6901 - .L_6900)
	.align		4
.L_6900:
        /*0134*/ 	.word	index@(.nv.constant0._ZN2at6native27unrolled_elementwise_kernelINS0_13AUnaryFunctorIN3c108BFloat16ES4_S4_ZZZNS0_21nextafter_kernel_cudaERNS_18TensorIteratorBaseEENKUlvE_clEvENKUlvE1_clEvEUlS4_S4_E_EESt5arrayIPcLm2EELi4E23TrivialOffsetCalculatorILi1EjESF_NS0_6memory12LoadWithCastILi1EEENSG_13StoreWithCastILi1EEEEEviT_T0_T2_T3_T4_T5_)
        /*0138*/ 	.short	0x0380
        /*013a*/ 	.short	0x002c


	//----- nvinfo : EIATTR_SW_WAR
	.align		4
.L_6901:
        /*013c*/ 	.byte	0x04, 0x36
        /*013e*/ 	.short	(.L_6903 - .L_6902)
.L_6902:
        /*0140*/ 	.word	0x00000008
.L_6903:


//--------------------- .nv.info._ZN2at6native18elementwise_kernelILi128ELi4EZNS0_22gpu_kernel_impl_nocastINS0_13AUnaryFunctorIN3c108BFloat16ES5_S5_ZZZNS0_21nextafter_kernel_cudaERNS_18TensorIteratorBaseEENKUlvE_clEvENKUlvE1_clEvEUlS5_S5_E_EEEEvS7_RKT_EUliE_EEviT1_ --------------------------
	.section	.nv.info._ZN2at6native18elementwise_kernelILi128ELi4EZNS0_22gpu_kernel_impl_nocastINS0_13AUnaryFunctorIN3c108BFloat16ES5_S5_ZZZNS0_21nextafter_kernel_cudaERNS_18TensorIteratorBaseEENKUlvE_clEvENKUlvE1_clEvEUlS5_S5_E_EEEEvS7_RKT_EUliE_EEviT1_,"",@"SHT_CUDA_INFO"
	.sectionflags	@""
	.align	4


	//----- nvinfo : EIATTR_CUDA_API_VERSION
	.align		4
        /*0000*/ 	.byte	0x04, 0x37
        /*0002*/ 	.short	(.L_6905 - .L_6904)
.L_6904:
        /*0004*/ 	.word	0x00000082


	//----- nvinfo : EIATTR_KPARAM_INFO
	.align		4
.L_6905:
        /*0008*/ 	.byte	0x04, 0x17
        /*000a*/ 	.short	(.L_6907 - .L_6906)
.L_6906:
        /*000c*/ 	.word	0x00000000
        /*0010*/ 	.short	0x0001
        /*0012*/ 	.short	0x0008
        /*0014*/ 	.byte	0x00, 0xf0, 0x61, 0x08


	//----- nvinfo : EIATTR_KPARAM_INFO
	.align		4
.L_6907:
        /*0018*/ 	.byte	0x04, 0x17
        /*001a*/ 	.short	(.L_6909 - .L_6908)
.L_6908:
        /*001c*/ 	.word	0x00000000
        /*0020*/ 	.short	0x0000
        /*0022*/ 	.short	0x0000
        /*0024*/ 	.byte	0x00, 0xf0, 0x11, 0x00


	//----- nvinfo : EIATTR_SPARSE_MMA_MASK
	.align		4
.L_6909:
        /*0028*/ 	.byte	0x03, 0x50
        /*002a*/ 	.short	0x0000


	//----- nvinfo : EIATTR_MAXREG_COUNT
	.align		4
        /*002c*/ 	.byte	0x03, 0x1b
        /*002e*/ 	.short	0x0080


	//----- nvinfo : EIATTR_MERCURY_ISA_VERSION
	.align		4
        /*0030*/ 	.byte	0x03, 0x5f
        /*0032*/ 	.short	0x0101


	//----- nvinfo : EIATTR_VRC_CTA_INIT_COUNT
	.align		4
        /*0034*/ 	.byte	0x02, 0x4a
	.zero		1
	.zero		1


	//----- nvinfo : EIATTR_EXIT_INSTR_OFFSETS
	.align		4
        /*0038*/ 	.byte	0x04, 0x1c
        /*003a*/ 	.short	(.L_6911 - .L_6910)


	//   ....[0]....
.L_6910:
        /*003c*/ 	.word	0x000006d0


	//   ....[1]....
        /*0040*/ 	.word	0x00000860


	//   ....[2]....
        /*0044*/ 	.word	0x00000f20


	//   ....[3]....
        /*0048*/ 	.word	0x000010e0


	//   ....[4]....
        /*004c*/ 	.word	0x00005010


	//   ....[5]....
        /*0050*/ 	.word	0x00006480


	//   ....[6]....
        /*0054*/ 	.word	0x0000a430


	//   ....[7]....
        /*0058*/ 	.word	0x0000b8e0


	//----- nvinfo : EIATTR_MAX_THREADS
	.align		4
.L_6911:
        /*005c*/ 	.byte	0x04, 0x05
        /*005e*/ 	.short	(.L_6913 - .L_6912)
.L_6912:
        /*0060*/ 	.word	0x00000080
        /*0064*/ 	.word	0x00000001
        /*0068*/ 	.word	0x00000001


	//----- nvinfo : EIATTR_CRS_STACK_SIZE
	.align		4
.L_6913:
        /*006c*/ 	.byte	0x04, 0x1e
        /*006e*/ 	.short	(.L_6915 - .L_6914)
.L_6914:
        /*0070*/ 	.word	0x00000000


	//----- nvinfo : EIATTR_CBANK_PARAM_SIZE
	.align		4
.L_6915:
        /*0074*/ 	.byte	0x03, 0x19
        /*0076*/ 	.short	0x0220


	//----- nvinfo : EIATTR_PARAM_CBANK
	.align		4
        /*0078*/ 	.byte	0x04, 0x0a
        /*007a*/ 	.short	(.L_6917 - .L_6916)
	.align		4
.L_6916:
        /*007c*/ 	.word	index@(.nv.constant0._ZN2at6native18elementwise_kernelILi128ELi4EZNS0_22gpu_kernel_impl_nocastINS0_13AUnaryFunctorIN3c108BFloat16ES5_S5_ZZZNS0_21nextafter_kernel_cudaERNS_18TensorIteratorBaseEENKUlvE_clEvENKUlvE1_clEvEUlS5_S5_E_EEEEvS7_RKT_EUliE_EEviT1_)
        /*0080*/ 	.short	0x0380
        /*0082*/ 	.short	0x0220


	//----- nvinfo : EIATTR_SW_WAR
	.align		4
.L_6917:
        /*0084*/ 	.byte	0x04, 0x36
        /*0086*/ 	.short	(.L_6919 - .L_6918)
.L_6918:
        /*0088*/ 	.word	0x00000008
.L_6919:


//--------------------- .nv.info._ZN2at6native27unrolled_elementwise_kernelINS0_13AUnaryFunctorIN3c108BFloat16ES4_S4_ZZZNS0_21nextafter_kernel_cudaERNS_18TensorIteratorBaseEENKUlvE_clEvENKUlvE1_clEvEUlS4_S4_E_EESt5arrayIPcLm2EELi4E23TrivialOffsetCalculatorILi1EjESF_NS0_6memory15LoadWithoutCastENSG_16StoreWithoutCastEEEviT_T0_T2_T3_T4_T5_ --------------------------
	.section	.nv.info._ZN2at6native27unrolled_elementwise_kernelINS0_13AUnaryFunctorIN3c108BFloat16ES4_S4_ZZZNS0_21nextafter_kernel_cudaERNS_18TensorIteratorBaseEENKUlvE_clEvENKUlvE1_clEvEUlS4_S4_E_EESt5arrayIPcLm2EELi4E23TrivialOffsetCalculatorILi1EjESF_NS0_6memory15LoadWithoutCastENSG_16StoreWithoutCastEEEviT_T0_T2_T3_T4_T5_,"",@"SHT_CUDA_INFO"
	.sectionflags	@""
	.align	4


	//----- nvinfo : EIATTR_CUDA_API_VERSION
	.align		4
        /*0000*/ 	.byte	0x04, 0x37
        /*0002*/ 	.short	(.L_6921 - .L_6920)
.L_6920:
        /*0004*/ 	.word	0x00000082


	//----- nvinfo : EIATTR_KPARAM_INFO
	.align		4
.L_6921:
        /*0008*/ 	.byte	0x04, 0x17
        /*000a*/ 	.short	(.L_6923 - .L_6922)
.L_6922:
        /*000c*/ 	.word	0x00000000
        /*0010*/ 	.short	0x0006
        /*0012*/ 	.short	0x001b
        /*0014*/ 	.byte	0x00, 0xf0, 0x05, 0x00


	//----- nvinfo : EIATTR_KPARAM_INFO
	.align		4
.L_6923:
        /*0018*/ 	.byte	0x04, 0x17
        /*001a*/ 	.short	(.L_6925 - .L_6924)
.L_6924:
        /*001c*/ 	.word	0x00000000
        /*0020*/ 	.short	0x0005
        /*0022*/ 	.short	0x001a
        /*0024*/ 	.byte	0x00, 0xf0, 0x05, 0x00


	//----- nvinfo : EIATTR_KPARAM_INFO
	.align		4
.L_6925:
        /*0028*/ 	.byte	0x04, 0x17
        /*002a*/ 	.short	(.L_6927 - .L_6926)
.L_6926:
        /*002c*/ 	.word	0x00000000
        /*0030*/ 	.short	0x0004
        /*0032*/ 	.short	0x0019
        /*0034*/ 	.byte	0x00, 0xf0, 0x05, 0x00


	//----- nvinfo : EIATTR_KPARAM_INFO
	.align		4
.L_6927:
        /*0038*/ 	.byte	0x04, 0x17
        /*003a*/ 	.short	(.L_6929 - .L_6928)
.L_6928:
        /*003c*/ 	.word	0x00000000
        /*0040*/ 	.short	0x0003
        /*0042*/ 	.short	0x0018
        /*0044*/ 	.byte	0x00, 0xf0, 0x05, 0x00


	//----- nvinfo : EIATTR_KPARAM_INFO
	.align		4
.L_6929:
        /*0048*/ 	.byte	0x04, 0x17
        /*004a*/ 	.short	(.L_6931 - .L_6930)
.L_6930:
        /*004c*/ 	.word	0x00000000
        /*0050*/ 	.short	0x0002
        /*0052*/ 	.short	0x0008
        /*0054*/ 	.byte	0x00, 0xf0, 0x41, 0x00


	//----- nvinfo : EIATTR_KPARAM_INFO
	.align		4
.L_6931:
        /*0058*/ 	.byte	0x04, 0x17
        /*005a*/ 	.short	(.L_6933 - .L_6932)
.L_6932:
        /*005c*/ 	.word	0x00000000
        /*0060*/ 	.short	0x0001
        /*0062*/ 	.short	0x0004
        /*0064*/ 	.byte	0x00, 0xf0, 0x11, 0x00


	//----- nvinfo : EIATTR_KPARAM_INFO
	.align		4
.L_6933:
        /*0068*/ 	.byte	0x04, 0x17
        /*006a*/ 	.short	(.L_6935 - .L_6934)
.L_6934:
        /*006c*/ 	.word	0x00000000
        /*0070*/ 	.short	0x0000
        /*0072*/ 	.short	0x0000
        /*0074*/ 	.byte	0x00, 0xf0, 0x11, 0x00


	//----- nvinfo : EIATTR_SPARSE_MMA_MASK
	.align		4
.L_6935:
        /*0078*/ 	.byte	0x03, 0x50
        /*007a*/ 	.short	0x0000


	//----- nvinfo : EIATTR_MAXREG_COUNT
	.align		4
        /*007c*/ 	.byte	0x03, 0x1b
        /*007e*/ 	.short	0x00ff


	//----- nvinfo : EIATTR_MERCURY_ISA_VERSION
	.align		4
        /*0080*/ 	.byte	0x03, 0x5f
        /*0082*/ 	.short	0x0101


	//----- nvinfo : EIATTR_VRC_CTA_INIT_COUNT
	.align		4
        /*0084*/ 	.byte	0x02, 0x4a
	.zero		1
	.zero		1


	//----- nvinfo : EIATTR_EXIT_INSTR_OFFSETS
	.align		4
        /*0088*/ 	.byte	0x04, 0x1c
        /*008a*/ 	.short	(.L_6937 - .L_6936)


	//   ....[0]....
.L_6936:
        /*008c*/ 	.word	0x000010f0


	//   ....[1]....
        /*0090*/ 	.word	0x00001140


	//----- nvinfo : EIATTR_MAX_THREADS
	.align		4
.L_6937:
        /*0094*/ 	.byte	0x04, 0x05
        /*0096*/ 	.short	(.L_6939 - .L_6938)
.L_6938:
        /*0098*/ 	.word	0x00000080
        /*009c*/ 	.word	0x00000001
        /*00a0*/ 	.word	0x00000001


	//----- nvinfo : EIATTR_CRS_STACK_SIZE
	.align		4
.L_6939:
        /*00a4*/ 	.byte	0x04, 0x1e
        /*00a6*/ 	.short	(.L_6941 - .L_6940)
.L_6940:
        /*00a8*/ 	.word	0x00000000


	//----- nvinfo : EIATTR_CBANK_PARAM_SIZE
	.align		4
.L_6941:
        /*00ac*/ 	.byte	0x03, 0x19
        /*00ae*/ 	.short	0x001c


	//----- nvinfo : EIATTR_PARAM_CBANK
	.align		4
        /*00b0*/ 	.byte	0x04, 0x0a
        /*00b2*/ 	.short	(.L_6943 - .L_6942)
	.align		4
.L_6942:
        /*00b4*/ 	.word	index@(.nv.constant0._ZN2at6native27unrolled_elementwise_kernelINS0_13AUnaryFunctorIN3c108BFloat16ES4_S4_ZZZNS0_21nextafter_kernel_cudaERNS_18TensorIteratorBaseEENKUlvE_clEvENKUlvE1_clEvEUlS4_S4_E_EESt5arrayIPcLm2EELi4E23TrivialOffsetCalculatorILi1EjESF_NS0_6memory15LoadWithoutCastENSG_16StoreWithoutCastEEEviT_T0_T2_T3_T4_T5_)
        /*00b8*/ 	.short	0x0380
        /*00ba*/ 	.short	0x001c


	//----- nvinfo : EIATTR_SW_WAR
	.align		4
.L_6943:
        /*00bc*/ 	.byte	0x04, 0x36
        /*00be*/ 	.short	(.L_6945 - .L_6944)
.L_6944:
        /*00c0*/ 	.word	0x00000008
.L_6945:


//--------------------- .nv.info._ZN2at6native29vectorized_elementwise_kernelILi2ENS0_13AUnaryFunctorIN3c108BFloat16ES4_S4_ZZZNS0_21nextafter_kernel_cudaERNS_18TensorIteratorBaseEENKUlvE_clEvENKUlvE1_clEvEUlS4_S4_E_EESt5arrayIPcLm2EEEEviT0_T1_ --------------------------
	.section	.nv.info._ZN2at6native29vectorized_elementwise_kernelILi2ENS0_13AUnaryFunctorIN3c108BFloat16ES4_S4_ZZZNS0_21nextafter_kernel_cudaERNS_18TensorIteratorBaseEENKUlvE_clEvENKUlvE1_clEvEUlS4_S4_E_EESt5arrayIPcLm2EEEEviT0_T1_,"",@"SHT_CUDA_INFO"
	.sectionflags	@""
	.align	4


	//----- nvinfo : EIATTR_CUDA_API_VERSION
	.align		4
        /*0000*/ 	.byte	0x04, 0x37
        /*0002*/ 	.short	(.L_6947 - .L_6946)
.L_6946:
        /*0004*/ 	.word	0x00000082


	//----- nvinfo : EIATTR_KPARAM_INFO
	.align		4
.L_6947:
        /*0008*/ 	.byte	0x04, 0x17
        /*000a*/ 	.short	(.L_6949 - .L_6948)
.L_6948:
        /*000c*/ 	.word	0x00000000
        /*0010*/ 	.short	0x0002
        /*0012*/ 	.short	0x0008
        /*0014*/ 	.byte	0x00, 0xf0, 0x41, 0x00


	//----- nvinfo : EIATTR_KPARAM_INFO
	.align		4
.L_6949:
        /*0018*/ 	.byte	0x04, 0x17
        /*001a*/ 	.short	(.L_6951 - .L_6950)
.L_6950:
        /*001c*/ 	.word	0x00000000
        /*0020*/ 	.short	0x0001
        /*0022*/ 	.short	0x0004
        /*0024*/ 	.byte	0x00, 0xf0, 0x11, 0x00


	//----- nvinfo : EIATTR_KPARAM_INFO
	.align		4
.L_6951:
        /*0028*/ 	.byte	0x04, 0x17
        /*002a*/ 	.short	(.L_6953 - .L_6952)
.L_6952:
        /*002c*/ 	.word	0x00000000
        /*0030*/ 	.short	0x0000
        /*0032*/ 	.short	0x0000
        /*0034*/ 	.byte	0x00, 0xf0, 0x11, 0x00


	//----- nvinfo : EIATTR_SPARSE_MMA_MASK
	.align		4
.L_6953:
        /*0038*/ 	.byte	0x03, 0x50
        /*003a*/ 	.short	0x0000


	//----- nvinfo : EIATTR_MAXREG_COUNT
	.align		4
        /*003c*/ 	.byte	0x03, 0x1b
        /*003e*/ 	.short	0x00ff


	//----- nvinfo : EIATTR_MERCURY_ISA_VERSION
	.align		4
        /*0040*/ 	.byte	0x03, 0x5f
        /*0042*/ 	.short	0x0101


	//----- nvinfo : EIATTR_VRC_CTA_INIT_COUNT
	.align		4
        /*0044*/ 	.byte	0x02, 0x4a
	.zero		1
	.zero		1


	//----- nvinfo : EIATTR_EXIT_INSTR_OFFSETS
	.align		4
        /*0048*/ 	.byte	0x04, 0x1c
        /*004a*/ 	.short	(.L_6955 - .L_6954)


	//   ....[0]....
.L_6954:
        /*004c*/ 	.word	0x00002290


	//   ....[1]....
        /*0050*/ 	.word	0x000022e0


	//   ....[2]....
        /*0054*/ 	.word	0x00003b80


	//----- nvinfo : EIATTR_MAX_THREADS
	.align		4
.L_6955:
        /*0058*/ 	.byte	0x04, 0x05
        /*005a*/ 	.short	(.L_6957 - .L_6956)
.L_6956:
        /*005c*/ 	.word	0x00000080
        /*0060*/ 	.word	0x00000001
        /*0064*/ 	.word	0x00000001


	//----- nvinfo : EIATTR_CRS_STACK_SIZE
	.align		4
.L_6957:
        /*0068*/ 	.byte	0x04, 0x1e
        /*006a*/ 	.short	(.L_6959 - .L_6958)
.L_6958:
        /*006c*/ 	.word	0x00000000


	//----- nvinfo : EIATTR_CBANK_PARAM_SIZE
	.align		4
.L_6959:
        /*0070*/ 	.byte	0x03, 0x19
        /*0072*/ 	.short	0x0018


	//----- nvinfo : EIATTR_PARAM_CBANK
	.align		4
        /*0074*/ 	.byte	0x04, 0x0a
        /*0076*/ 	.short	(.L_6961 - .L_6960)
	.align		4
.L_6960:
        /*0078*/ 	.word	index@(.nv.constant0._ZN2at6native29vectorized_elementwise_kernelILi2ENS0_13AUnaryFunctorIN3c108BFloat16ES4_S4_ZZZNS0_21nextafter_kernel_cudaERNS_18TensorIteratorBaseEENKUlvE_clEvENKUlvE1_clEvEUlS4_S4_E_EESt5arrayIPcLm2EEEEviT0_T1_)
        /*007c*/ 	.short	0x0380
        /*007e*/ 	.short	0x0018


	//----- nvinfo : EIATTR_SW_WAR
	.align		4
.L_6961:
        /*0080*/ 	.byte	0x04, 0x36
        /*0082*/ 	.short	(.L_6963 - .L_6962)
.L_6962:
        /*0084*/ 	.word	0x00000008
.L_6963:


//--------------------- .nv.info._ZN2at6native29vectorized_elementwise_kernelILi4ENS0_13AUnaryFunctorIN3c108BFloat16ES4_S4_ZZZNS0_21nextafter_kernel_cudaERNS_18TensorIteratorBaseEENKUlvE_clEvENKUlvE1_clEvEUlS4_S4_E_EESt5arrayIPcLm2EEEEviT0_T1_ --------------------------
	.section	.nv.info._ZN2at6native29vectorized_elementwise_kernelILi4ENS0_13AUnaryFunctorIN3c108BFloat16ES4_S4_ZZZNS0_21nextafter_kernel_cudaERNS_18TensorIteratorBaseEENKUlvE_clEvENKUlvE1_clEvEUlS4_S4_E_EESt5arrayIPcLm2EEEEviT0_T1_,"",@"SHT_CUDA_INFO"
	.sectionflags	@""
	.align	4


	//----- nvinfo : EIATTR_CUDA_API_VERSION
	.align		4
        /*0000*/ 	.byte	0x04, 0x37
        /*0002*/ 	.short	(.L_6965 - .L_6964)
.L_6964:
        /*0004*/ 	.word	0x00000082


	//----- nvinfo : EIATTR_KPARAM_INFO
	.align		4
.L_6965:
        /*0008*/ 	.byte	0x04, 0x17
        /*000a*/ 	.short	(.L_6967 - .L_6966)
.L_6966:
        /*000c*/ 	.word	0x00000000
        /*0010*/ 	.short	0x0002
        /*0012*/ 	.short	0x0008
        /*0014*/ 	.byte	0x00, 0xf0, 0x41, 0x00


	//----- nvinfo : EIATTR_KPARAM_INFO
	.align		4
.L_6967:
        /*0018*/ 	.byte	0x04, 0x17
        /*001a*/ 	.short	(.L_6969 - .L_6968)
.L_6968:
        /*001c*/ 	.word	0x00000000
        /*0020*/ 	.short	0x0001
        /*0022*/ 	.short	0x0004
        /*0024*/ 	.byte	0x00, 0xf0, 0x11, 0x00


	//----- nvinfo : EIATTR_KPARAM_INFO
	.align		4
.L_6969:
        /*0028*/ 	.byte	0x04, 0x17
        /*002a*/ 	.short	(.L_6971 - .L_6970)
.L_6970:
        /*002c*/ 	.word	0x00000000
        /*0030*/ 	.short	0x0000
        /*0032*/ 	.short	0x0000
        /*0034*/ 	.byte	0x00, 0xf0, 0x11, 0x00


	//----- nvinfo : EIATTR_SPARSE_MMA_MASK
	.align		4
.L_6971:
        /*0038*/ 	.byte	0x03, 0x50
        /*003a*/ 	.short	0x0000


	//----- nvinfo : EIATTR_MAXREG_COUNT
	.align		4
        /*003c*/ 	.byte	0x03, 0x1b
        /*003e*/ 	.short	0x00ff


	//----- nvinfo : EIATTR_MERCURY_ISA_VERSION
	.align		4
        /*0040*/ 	.byte	0x03, 0x5f
        /*0042*/ 	.short	0x0101


	//----- nvinfo : EIATTR_VRC_CTA_INIT_COUNT
	.align		4
        /*0044*/ 	.byte	0x02, 0x4a
	.zero		1
	.zero		1


	//----- nvinfo : EIATTR_EXIT_INSTR_OFFSETS
	.align		4
        /*0048*/ 	.byte	0x04, 0x1c
        /*004a*/ 	.short	(.L_6973 - .L_6972)


	//   ....[0]....
.L_6972:
        /*004c*/ 	.word	0x00002290


	//   ....[1]....
        /*0050*/ 	.word	0x000022e0


	//   ....[2]....
        /*0054*/ 	.word	0x00003b10


	//----- nvinfo : EIATTR_MAX_THREADS
	.align		4
.L_6973:
        /*0058*/ 	.byte	0x04, 0x05
        /*005a*/ 	.short	(.L_6975 - .L_6974)
.L_6974:
        /*005c*/ 	.word	0x00000080
        /*0060*/ 	.word	0x00000001
        /*0064*/ 	.word	0x00000001


	//----- nvinfo : EIATTR_CRS_STACK_SIZE
	.align		4
.L_6975:
        /*0068*/ 	.byte	0x04, 0x1e
        /*006a*/ 	.short	(.L_6977 - .L_6976)
.L_6976:
        /*006c*/ 	.word	0x00000000


	//----- nvinfo : EIATTR_CBANK_PARAM_SIZE
	.align		4
.L_6977:
        /*0070*/ 	.byte	0x03, 0x19
        /*0072*/ 	.short	0x0018


	//----- nvinfo : EIATTR_PARAM_CBANK
	.align		4
        /*0074*/ 	.byte	0x04, 0x0a
        /*0076*/ 	.short	(.L_6979 - .L_6978)
	.align		4
.L_6978:
        /*0078*/ 	.word	index@(.nv.constant0._ZN2at6native29vectorized_elementwise_kernelILi4ENS0_13AUnaryFunctorIN3c108BFloat16ES4_S4_ZZZNS0_21nextafter_kernel_cudaERNS_18TensorIteratorBaseEENKUlvE_clEvENKUlvE1_clEvEUlS4_S4_E_EESt5arrayIPcLm2EEEEviT0_T1_)
        /*007c*/ 	.short	0x0380
        /*007e*/ 	.short	0x0018


	//----- nvinfo : EIATTR_SW_WAR
	.align		4
.L_6979:
        /*0080*/ 	.byte	0x04, 0x36
        /*0082*/ 	.short	(.L_6981 - .L_6980)
.L_6980:
        /*0084*/ 	.word	0x00000008
.L_6981:


//--------------------- .nv.info._ZN2at6native29vectorized_elementwise_kernelILi8ENS0_13AUnaryFunctorIN3c108BFloat16ES4_S4_ZZZNS0_21nextafter_kernel_cudaERNS_18TensorIteratorBaseEENKUlvE_clEvENKUlvE1_clEvEUlS4_S4_E_EESt5arrayIPcLm2EEEEviT0_T1_ --------------------------
	.section	.nv.info._ZN2at6native29vectorized_elementwise_kernelILi8ENS0_13AUnaryFunctorIN3c108BFloat16ES4_S4_ZZZNS0_21nextafter_kernel_cudaERNS_18TensorIteratorBaseEENKUlvE_clEvENKUlvE1_clEvEUlS4_S4_E_EESt5arrayIPcLm2EEEEviT0_T1_,"",@"SHT_CUDA_INFO"
	.sectionflags	@""
	.align	4


	//----- nvinfo : EIATTR_CUDA_API_VERSION
	.align		4
        /*0000*/ 	.byte	0x04, 0x37
        /*0002*/ 	.short	(.L_6983 - .L_6982)
.L_6982:
        /*0004*/ 	.word	0x00000082


	//----- nvinfo : EIATTR_KPARAM_INFO
	.align		4
.L_6983:
        /*0008*/ 	.byte	0x04, 0x17
        /*000a*/ 	.short	(.L_6985 - .L_6984)
.L_6984:
        /*000c*/ 	.word	0x00000000
        /*0010*/ 	.short	0x0002
        /*0012*/ 	.short	0x0008
        /*0014*/ 	.byte	0x00, 0xf0, 0x41, 0x00


	//----- nvinfo : EIATTR_KPARAM_INFO
	.align		4
.L_6985:
        /*0018*/ 	.byte	0x04, 0x17
        /*001a*/ 	.short	(.L_6987 - .L_6986)
.L_6986:
        /*001c*/ 	.word	0x00000000
        /*0020*/ 	.short	0x0001
        /*0022*/ 	.short	0x0004
        /*0024*/ 	.byte	0x00, 0xf0, 0x11, 0x00


	//----- nvinfo : EIATTR_KPARAM_INFO
	.align		4
.L_6987:
        /*0028*/ 	.byte	0x04, 0x17
        /*002a*/ 	.short	(.L_6989 - .L_6988)
.L_6988:
        /*002c*/ 	.word	0x00000000
        /*0030*/ 	.short	0x0000
        /*0032*/ 	.short	0x0000
        /*0034*/ 	.byte	0x00, 0xf0, 0x11, 0x00


	//----- nvinfo : EIATTR_SPARSE_MMA_MASK
	.align		4
.L_6989:
        /*0038*/ 	.byte	0x03, 0x50
        /*003a*/ 	.short	0x0000


	//----- nvinfo : EIATTR_MAXREG_COUNT
	.align		4
        /*003c*/ 	.byte	0x03, 0x1b
        /*003e*/ 	.short	0x00ff


	//----- nvinfo : EIATTR_MERCURY_ISA_VERSION
	.align		4
        /*0040*/ 	.byte	0x03, 0x5f
        /*0042*/ 	.short	0x0101


	//----- nvinfo : EIATTR_VRC_CTA_INIT_COUNT
	.align		4
        /*0044*/ 	.byte	0x02, 0x4a
	.zero		1
	.zero		1


	//----- nvinfo : EIATTR_EXIT_INSTR_OFFSETS
	.align		4
        /*0048*/ 	.byte	0x04, 0x1c
        /*004a*/ 	.short	(.L_6991 - .L_6990)


	//   ....[0]....
.L_6990:
        /*004c*/ 	.word	0x00000010


	//----- nvinfo : EIATTR_MAX_THREADS
	.align		4
.L_6991:
        /*0050*/ 	.byte	0x04, 0x05
        /*0052*/ 	.short	(.L_6993 - .L_6992)
.L_6992:
        /*0054*/ 	.word	0x00000080
        /*0058*/ 	.word	0x00000001
        /*005c*/ 	.word	0x00000001


	//----- nvinfo : EIATTR_CBANK_PARAM_SIZE
	.align		4
.L_6993:
        /*0060*/ 	.byte	0x03, 0x19
        /*0062*/ 	.short	0x0018


	//----- nvinfo : EIATTR_PARAM_CBANK
	.align		4
        /*0064*/ 	.byte	0x04, 0x0a
        /*0066*/ 	.short	(.L_6995 - .L_6994)
	.align		4
.L_6994:
        /*0068*/ 	.word	index@(.nv.constant0._ZN2at6native29vectorized_elementwise_kernelILi8ENS0_13AUnaryFunctorIN3c108BFloat16ES4_S4_ZZZNS0_21nextafter_kernel_cudaERNS_18TensorIteratorBaseEENKUlvE_clEvENKUlvE1_clEvEUlS4_S4_E_EESt5arrayIPcLm2EEEEviT0_T1_)
        /*006c*/ 	.short	0x0380
        /*006e*/ 	.short	0x0018


	//----- nvinfo : EIATTR_SW_WAR
	.align		4
.L_6995:
        /*0070*/ 	.byte	0x04, 0x36
        /*0072*/ 	.short	(.L_6997 - .L_6996)
.L_6996:
        /*0074*/ 	.word	0x00000008
.L_6997:


//--------------------- .nv.info._ZN2at6native18elementwise_kernelILi128ELi4EZNS0_15gpu_kernel_implINS0_13BinaryFunctorIfffZZZNS0_21nextafter_kernel_cudaERNS_18TensorIteratorBaseEENKUlvE_clEvENKUlvE0_clEvEUlffE_EEEEvS5_RKT_EUliE_EEviT1_ --------------------------
	.section	.nv.info._ZN2at6native18elementwise_kernelILi128ELi4EZNS0_15gpu_kernel_implINS0_13BinaryFunctorIfffZZZNS0_21nextafter_kernel_cudaERNS_18TensorIteratorBaseEENKUlvE_clEvENKUlvE0_clEvEUlffE_EEEEvS5_RKT_EUliE_EEviT1_,"",@"SHT_CUDA_INFO"
	.sectionflags	@""
	.align	4


	//----- nvinfo : EIATTR_CUDA_API_VERSION
	.align		4
        /*0000*/ 	.byte	0x04, 0x37
        /*0002*/ 	.short	(.L_6999 - .L_6998)
.L_6998:
        /*0004*/ 	.word	0x00000082


	//----- nvinfo : EIATTR_KPARAM_INFO
	.align		4
.L_6999:
        /*0008*/ 	.byte	0x04, 0x17
        /*000a*/ 	.short	(.L_7001 - .L_7000)
.L_7000:
        /*000c*/ 	.word	0x00000000
        /*0010*/ 	.short	0x0001
        /*0012*/ 	.short	0x0008
        /*0014*/ 	.byte	0x00, 0xf0, 0x21, 0x0a


	//----- nvinfo : EIATTR_KPARAM_INFO
	.align		4
.L_7001:
        /*0018*/ 	.byte	0x04, 0x17
        /*001a*/ 	.short	(.L_7003 - .L_7002)
.L_7002:
        /*001c*/ 	.word	0x00000000
        /*0020*/ 	.short	0x0000
        /*0022*/ 	.short	0x0000
        /*0024*/ 	.byte	0x00, 0xf0, 0x11, 0x00


	//----- nvinfo : EIATTR_SPARSE_MMA_MASK
	.align		4
.L_7003:
        /*0028*/ 	.byte	0x03, 0x50
        /*002a*/ 	.short	0x0000


	//----- nvinfo : EIATTR_MAXREG_COUNT
	.align		4
        /*002c*/ 	.byte	0x03, 0x1b
        /*002e*/ 	.short	0x0080


	//----- nvinfo : EIATTR_EXTERNS
	.align		4
        /*0030*/ 	.byte	0x04, 0x0f
        /*0032*/ 	.short	(.L_7005 - .L_7004)


	//   ....[0]....
	.align		4
.L_7004:
        /*0034*/ 	.word	index@(__assertfail)


	//----- nvinfo : EIATTR_MERCURY_ISA_VERSION
	.align		4
.L_7005:
        /*0038*/ 	.byte	0x03, 0x5f
        /*003a*/ 	.short	0x0101


	//----- nvinfo : EIATTR_VRC_CTA_INIT_COUNT
	.align		4
        /*003c*/ 	.byte	0x02, 0x4a
	.zero		1
	.zero		1


	//----- nvinfo : EIATTR_SYSCALL_OFFSETS
	.align		4
        /*0040*/ 	.byte	0x04, 0x46
        /*0042*/ 	.short	(.L_7007 - .L_7006)


	//   ....[0]....
.L_7006:
        /*0044*/ 	.word	0x00002490


	//   ....[1]....
        /*0048*/ 	.word	0x00003300


	//   ....[2]....
        /*004c*/ 	.word	0x00004310


	//   ....[3]....
        /*0050*/ 	.word	0x000068d0


	//   ....[4]....
        /*0054*/ 	.word	0x00007740


	//   ....[5]....
        /*0058*/ 	.word	0x000085e0


	//   ....[6]....
        /*005c*/ 	.word	0x0000acb0


	//   ....[7]....
        /*0060*/ 	.word	0x0000bb20


	//   ....[8]....
        /*0064*/ 	.word	0x0000c9c0


	//   ....[9]....
        /*0068*/ 	.word	0x0000f0b0


	//   ....[10]....
        /*006c*/ 	.word	0x0000ff20


	//   ....[11]....
        /*0070*/ 	.word	0x00010d90


	//----- nvinfo : EIATTR_EXIT_INSTR_OFFSETS
	.align		4
.L_7007:
        /*0074*/ 	.byte	0x04, 0x1c
        /*0076*/ 	.short	(.L_7009 - .L_7008)


	//   ....[0]....
.L_7008:
        /*0078*/ 	.word	0x0000cc70


	//   ....[1]....
        /*007c*/ 	.word	0x00010310


	//   ....[2]....
        /*0080*/ 	.word	0x00010350


	//   ....[3]....
        /*0084*/ 	.word	0x000103e0


	//   ....[4]....
        /*0088*/ 	.word	0x00010410


	//   ....[5]....
        /*008c*/ 	.word	0x00010440


	//   ....[6]....
        /*0090*/ 	.word	0x000104c0


	//   ....[7]....
        /*0094*/ 	.word	0x000104f0


	//   ....[8]....
        /*0098*/ 	.word	0x00010580


	//   ....[9]....
        /*009c*/ 	.word	0x000105c0


	//   ....[10]....
        /*00a0*/ 	.word	0x00010600


	//   ....[11]....
        /*00a4*/ 	.word	0x000106d0


	//   ....[12]....
        /*00a8*/ 	.word	0x00010830


	//   ....[13]....
        /*00ac*/ 	.word	0x00010990


	//   ....[14]....
        /*00b0*/ 	.word	0x00010ae0


	//   ....[15]....
        /*00b4*/ 	.word	0x00010b10


	//   ....[16]....
        /*00b8*/ 	.word	0x00010b40


	//   ....[17]....
        /*00bc*/ 	.word	0x00010be0


	//   ....[18]....
        /*00c0*/ 	.word	0x00010c30


	//   ....[19]....
        /*00c4*/ 	.word	0x00010da0


	//   ....[20]....
        /*00c8*/ 	.word	0x00010ea0


	//   ....[21]....
        /*00cc*/ 	.word	0x00010fd0


	//   ....[22]....
        /*00d0*/ 	.word	0x00011000


	//----- nvinfo : EIATTR_MAX_THREADS
	.align		4
.L_7009:
        /*00d4*/ 	.byte	0x04, 0x05
        /*00d6*/ 	.short	(.L_7011 - .L_7010)
.L_7010:
        /*00d8*/ 	.word	0x00000080
        /*00dc*/ 	.word	0x00000001
        /*00e0*/ 	.word	0x00000001


	//----- nvinfo : EIATTR_CRS_STACK_SIZE
	.align		4
.L_7011:
        /*00e4*/ 	.byte	0x04, 0x1e
        /*00e6*/ 	.short	(.L_7013 - .L_7012)
.L_7012:
        /*00e8*/ 	.word	0x00000000


	//----- nvinfo : EIATTR_CBANK_PARAM_SIZE
	.align		4
.L_7013:
        /*00ec*/ 	.byte	0x03, 0x19
        /*00ee*/ 	.short	0x0290


	//----- nvinfo : EIATTR_PARAM_CBANK
	.align		4
        /*00f0*/ 	.byte	0x04, 0x0a
        /*00f2*/ 	.short	(.L_7015 - .L_7014)
	.align		4
.L_7014:
        /*00f4*/ 	.word	index@(.nv.constant0._ZN2at6native18elementwise_kernelILi128ELi4EZNS0_15gpu_kernel_implINS0_13BinaryFunctorIfffZZZNS0_21nextafter_kernel_cudaERNS_18TensorIteratorBaseEENKUlvE_clEvENKUlvE0_clEvEUlffE_EEEEvS5_RKT_EUliE_EEviT1_)
        /*00f8*/ 	.short	0x0380
        /*00fa*/ 	.short	0x0290


	//----- nvinfo : EIATTR_SW_WAR
	.align		4
.L_7015:
        /*00fc*/ 	.byte	0x04, 0x36
        /*00fe*/ 	.short	(.L_7017 - .L_7016)
.L_7016:
        /*0100*/ 	.word	0x00000008
.L_7017:


//--------------------- .nv.info._ZN2at6native27unrolled_elementwise_kernelINS0_13BinaryFunctorIfffZZZNS0_21nextafter_kernel_cudaERNS_18TensorIteratorBaseEENKUlvE_clEvENKUlvE0_clEvEUlffE_EESt5arrayIPcLm3EELi4E23TrivialOffsetCalculatorILi2EjESC_ILi1EjENS0_6memory12LoadWithCastILi2EEENSF_13StoreWithCastILi1EEEEEviT_T0_T2_T3_T4_T5_ --------------------------
	.section	.nv.info._ZN2at6native27unrolled_elementwise_kernelINS0_13BinaryFunctorIfffZZZNS0_21nextafter_kernel_cudaERNS_18TensorIteratorBaseEENKUlvE_clEvENKUlvE0_clEvEUlffE_EESt5arrayIPcLm3EELi4E23TrivialOffsetCalculatorILi2EjESC_ILi1EjENS0_6memory12LoadWithCastILi2EEENSF_13StoreWithCastILi1EEEEEviT_T0_T2_T3_T4_T5_,"",@"SHT_CUDA_INFO"
	.sectionflags	@""
	.align	4


	//----- nvinfo : EIATTR_CUDA_API_VERSION
	.align		4
        /*0000*/ 	.byte	0x04, 0x37
        /*0002*/ 	.short	(.L_7019 - .L_7018)
.L_7018:
        /*0004*/ 	.word	0x00000082


	//----- nvinfo : EIATTR_KPARAM_INFO
	.align		4
.L_7019:
        /*0008*/ 	.byte	0x04, 0x17
        /*000a*/ 	.short	(.L_7021 - .L_7020)
.L_7020:
        /*000c*/ 	.word	0x00000000
        /*0010*/ 	.short	0x0006
        /*0012*/ 	.short	0x0030
        /*0014*/ 	.byte	0x00, 0xf0, 0x21, 0x00


	//----- nvinfo : EIATTR_KPARAM_INFO
	.align		4
.L_7021:
        /*0018*/ 	.byte	0x04, 0x17
        /*001a*/ 	.short	(.L_7023 - .L_7022)
.L_7022:
        /*001c*/ 	.word	0x00000000
        /*0020*/ 	.short	0x0005
        /*0022*/ 	.short	0x0024
        /*0024*/ 	.byte	0x00, 0xf0, 0x31, 0x00


	//----- nvinfo : EIATTR_KPARAM_INFO
	.align		4
.L_7023:
        /*0028*/ 	.byte	0x04, 0x17
        /*002a*/ 	.short	(.L_7025 - .L_7024)
.L_7024:
        /*002c*/ 	.word	0x00000000
        /*0030*/ 	.short	0x0004
        /*0032*/ 	.short	0x0021
        /*0034*/ 	.byte	0x00, 0xf0, 0x05, 0x00


	//----- nvinfo : EIATTR_KPARAM_INFO
	.align		4
.L_7025:
        /*0038*/ 	.byte	0x04, 0x17
        /*003a*/ 	.short	(.L_7027 - .L_7026)
.L_7026:
        /*003c*/ 	.word	0x00000000
        /*0040*/ 	.short	0x0003
        /*0042*/ 	.short	0x0020
        /*0044*/ 	.byte	0x00, 0xf0, 0x05, 0x00


	//----- nvinfo : EIATTR_KPARAM_INFO
	.align		4
.L_7027:
        /*0048*/ 	.byte	0x04, 0x17
        /*004a*/ 	.short	(.L_7029 - .L_7028)
.L_7028:
        /*004c*/ 	.word	0x00000000
        /*0050*/ 	.short	0x0002
        /*0052*/ 	.short	0x0008
        /*0054*/ 	.byte	0x00, 0xf0, 0x61, 0x00


	//----- nvinfo : EIATTR_KPARAM_INFO
	.align		4
.L_7029:
        /*0058*/ 	.byte	0x04, 0x17
        /*005a*/ 	.short	(.L_7031 - .L_7030)
.L_7030:
        /*005c*/ 	.word	0x00000000
        /*0060*/ 	.short	0x0001
        /*0062*/ 	.short	0x0004
        /*0064*/ 	.byte	0x00, 0xf0, 0x05, 0x00


	//----- nvinfo : EIATTR_KPARAM_INFO
	.align		4
.L_7031:
        /*0068*/ 	.byte	0x04, 0x17
        /*006a*/ 	.short	(.L_7033 - .L_7032)
.L_7032:
        /*006c*/ 	.word	0x00000000
        /*0070*/ 	.short	0x0000
        /*0072*/ 	.short	0x0000
        /*0074*/ 	.byte	0x00, 0xf0, 0x11, 0x00


	//----- nvinfo : EIATTR_SPARSE_MMA_MASK
	.align		4
.L_7033:
        /*0078*/ 	.byte	0x03, 0x50
        /*007a*/ 	.short	0x0000


	//----- nvinfo : EIATTR_MAXREG_COUNT
	.align		4
        /*007c*/ 	.byte	0x03, 0x1b
        /*007e*/ 	.short	0x00ff


	//----- nvinfo : EIATTR_EXTERNS
	.align		4
        /*0080*/ 	.byte	0x04, 0x0f
        /*0082*/ 	.short	(.L_7035 - .L_7034)


	//   ....[0]....
	.align		4
.L_7034:
        /*0084*/ 	.word	index@(__assertfail)


	//----- nvinfo : EIATTR_MERCURY_ISA_VERSION
	.align		4
.L_7035:
        /*0088*/ 	.byte	0x03, 0x5f
        /*008a*/ 	.short	0x0101


	//----- nvinfo : EIATTR_VRC_CTA_INIT_COUNT
	.align		4
        /*008c*/ 	.byte	0x02, 0x4a
	.zero		1
	.zero		1


	//----- nvinfo : EIATTR_SYSCALL_OFFSETS
	.align		4
        /*0090*/ 	.byte	0x04, 0x46
        /*0092*/ 	.short	(.L_7037 - .L_7036)


	//   ....[0]....
.L_7036:
        /*0094*/ 	.word	0x00000e70


	//   ....[1]....
        /*0098*/ 	.word	0x00001d10


	//   ....[2]....
        /*009c*/ 	.word	0x00002cb0


	//   ....[3]....
        /*00a0*/ 	.word	0x00003b40


	//   ....[4]....
        /*00a4*/ 	.word	0x00004a50


	//   ....[5]....
        /*00a8*/ 	.word	0x000058e0


	//   ....[6]....
        /*00ac*/ 	.word	0x00006800


	//   ....[7]....
        /*00b0*/ 	.word	0x00007670


	//   ....[8]....
        /*00b4*/ 	.word	0x00008fe0


	//   ....[9]....
        /*00b8*/ 	.word	0x00009d80


	//   ....[10]....
        /*00bc*/ 	.word	0x0000abe0


	//   ....[11]....
        /*00c0*/ 	.word	0x0000ba40


	//----- nvinfo : EIATTR_EXIT_INSTR_OFFSETS
	.align		4
.L_7037:
        /*00c4*/ 	.byte	0x04, 0x1c
        /*00c6*/ 	.short	(.L_7039 - .L_7038)


	//   ....[0]....
.L_7038:
        /*00c8*/ 	.word	0x0000ae80


	//   ....[1]....
        /*00cc*/ 	.word	0x0000afc0


	//   ....[2]....
        /*00d0*/ 	.word	0x0000b000


	//   ....[3]....
        /*00d4*/ 	.word	0x0000b090


	//   ....[4]....
        /*00d8*/ 	.word	0x0000b0c0


	//   ....[5]....
        /*00dc*/ 	.word	0x0000b0f0


	//   ....[6]....
        /*00e0*/ 	.word	0x0000b170


	//   ....[7]....
        /*00e4*/ 	.word	0x0000b1a0


	//   ....[8]....
        /*00e8*/ 	.word	0x0000b230


	//   ....[9]....
        /*00ec*/ 	.word	0x0000b270


	//   ....[10]....
        /*00f0*/ 	.word	0x0000b2b0


	//   ....[11]....
        /*00f4*/ 	.word	0x0000b380


	//   ....[12]....
        /*00f8*/ 	.word	0x0000b4e0


	//   ....[13]....
        /*00fc*/ 	.word	0x0000b640


	//   ....[14]....
        /*0100*/ 	.word	0x0000b790


	//   ....[15]....
        /*0104*/ 	.word	0x0000b7c0


	//   ....[16]....
        /*0108*/ 	.word	0x0000b7f0


	//   ....[17]....
        /*010c*/ 	.word	0x0000b890


	//   ....[18]....
        /*0110*/ 	.word	0x0000b8e0


	//   ....[19]....
        /*0114*/ 	.word	0x0000ba50


	//   ....[20]....
        /*0118*/ 	.word	0x0000bb50


	//   ....[21]....
        /*011c*/ 	.word	0x0000bc80


	//   ....[22]....
        /*0120*/ 	.word	0x0000bcb0


	//----- nvinfo : EIATTR_MAX_THREADS
	.align		4
.L_7039:
        /*0124*/ 	.byte	0x04, 0x05
        /*0126*/ 	.short	(.L_7041 - .L_7040)
.L_7040:
        /*0128*/ 	.word	0x00000080
        /*012c*/ 	.word	0x00000001
        /*0130*/ 	.word	0x00000001


	//----- nvinfo : EIATTR_CRS_STACK_SIZE
	.align		4
.L_7041:
        /*0134*/ 	.byte	0x04, 0x1e
        /*0136*/ 	.short	(.L_7043 - .L_7042)
.L_7042:
        /*0138*/ 	.word	0x00000000


	//----- nvinfo : EIATTR_CBANK_PARAM_SIZE
	.align		4
.L_7043:
        /*013c*/ 	.byte	0x03, 0x19
        /*013e*/ 	.short	0x0038


	//----- nvinfo : EIATTR_PARAM_CBANK
	.align		4
        /*0140*/ 	.byte	0x04, 0x0a
        /*0142*/ 	.short	(.L_7045 - .L_7044)
	.align		4
.L_7044:
        /*0144*/ 	.word	index@(.nv.constant0._ZN2at6native27unrolled_elementwise_kernelINS0_13BinaryFunctorIfffZZZNS0_21nextafter_kernel_cudaERNS_18TensorIteratorBaseEENKUlvE_clEvENKUlvE0_clEvEUlffE_EESt5arrayIPcLm3EELi4E23TrivialOffsetCalculatorILi2EjESC_ILi1EjENS0_6memory12LoadWithCastILi2EEENSF_13StoreWithCastILi1EEEEEviT_T0_T2_T3_T4_T5_)
        /*0148*/ 	.short	0x0380
        /*014a*/ 	.short	0x0038


	//----- nvinfo : EIATTR_SW_WAR
	.align		4
.L_7045:
        /*014c*/ 	.byte	0x04, 0x36
        /*014e*/ 	.short	(.L_7047 - .L_7046)
.L_7046:
        /*0150*/ 	.word	0x00000008
.L_7047:


//--------------------- .nv.info._ZN2at6native18elementwise_kernelILi128ELi2EZNS0_22gpu_kernel_impl_nocastINS0_13BinaryFunctorIfffZZZNS0_21nextafter_kernel_cudaERNS_18TensorIteratorBaseEENKUlvE_clEvENKUlvE0_clEvEUlffE_EEEEvS5_RKT_EUliE_EEviT1_ --------------------------
	.section	.nv.info._ZN2at6native18elementwise_kernelILi128ELi2EZNS0_22gpu_kernel_impl_nocastINS0_13BinaryFunctorIfffZZZNS0_21nextafter_kernel_cudaERNS_18TensorIteratorBaseEENKUlvE_clEvENKUlvE0_clEvEUlffE_EEEEvS5_RKT_EUliE_EEviT1_,"",@"SHT_CUDA_INFO"
	.sectionflags	@""
	.align	4


	//----- nvinfo : EIATTR_CUDA_API_VERSION
	.align		4
        /*0000*/ 	.byte	0x04, 0x37
        /*0002*/ 	.short	(.L_7049 - .L_7048)
.L_7048:
        /*0004*/ 	.word	0x00000082


	//----- nvinfo : EIATTR_KPARAM_INFO
	.align		4
.L_7049:
        /*0008*/ 	.byte	0x04, 0x17
        /*000a*/ 	.short	(.L_7051 - .L_7050)
.L_7050:
        /*000c*/ 	.word	0x00000000
        /*0010*/ 	.short	0x0001
        /*0012*/ 	.short	0x0008
        /*0014*/ 	.byte	0x00, 0xf0, 0x21, 0x0a


	//----- nvinfo : EIATTR_KPARAM_INFO
	.align		4
.L_7051:
        /*0018*/ 	.byte	0x04, 0x17
        /*001a*/ 	.short	(.L_7053 - .L_7052)
.L_7052:
        /*001c*/ 	.word	0x00000000
        /*0020*/ 	.short	0x0000
        /*0022*/ 	.short	0x0000
        /*0024*/ 	.byte	0x00, 0xf0, 0x11, 0x00


	//----- nvinfo : EIATTR_SPARSE_MMA_MASK
	.align		4
.L_7053:
        /*0028*/ 	.byte	0x03, 0x50
        /*002a*/ 	.short	0x0000


	//----- nvinfo : EIATTR_MAXREG_COUNT
	.align		4
        /*002c*/ 	.byte	0x03, 0x1b
        /*002e*/ 	.short	0x0080


	//----- nvinfo : EIATTR_MERCURY_ISA_VERSION
	.align		4
        /*0030*/ 	.byte	0x03, 0x5f
        /*0032*/ 	.short	0x0101


	//----- nvinfo : EIATTR_VRC_CTA_INIT_COUNT
	.align		4
        /*0034*/ 	.byte	0x02, 0x4a
	.zero		1
	.zero		1


	//----- nvinfo : EIATTR_EXIT_INSTR_OFFSETS
	.align		4
        /*0038*/ 	.byte	0x04, 0x1c
        /*003a*/ 	.short	(.L_7055 - .L_7054)


	//   ....[0]....
.L_7054:
        /*003c*/ 	.word	0x000003b0


	//   ....[1]....
        /*0040*/ 	.word	0x00000620


	//   ....[2]....
        /*0044*/ 	.word	0x00000670


	//   ....[3]....
        /*0048*/ 	.word	0x000006a0


	//   ....[4]....
        /*004c*/ 	.word	0x000006e0


	//   ....[5]....
        /*0050*/ 	.word	0x00002060


	//   ....[6]....
        /*0054*/ 	.word	0x00003970


	//----- nvinfo : EIATTR_MAX_THREADS
	.align		4
.L_7055:
        /*0058*/ 	.byte	0x04, 0x05
        /*005a*/ 	.short	(.L_7057 - .L_7056)
.L_7056:
        /*005c*/ 	.word	0x00000080
        /*0060*/ 	.word	0x00000001
        /*0064*/ 	.word	0x00000001


	//----- nvinfo : EIATTR_CRS_STACK_SIZE
	.align		4
.L_7057:
        /*0068*/ 	.byte	0x04, 0x1e
        /*006a*/ 	.short	(.L_7059 - .L_7058)
.L_7058:
        /*006c*/ 	.word	0x00000000


	//----- nvinfo : EIATTR_CBANK_PARAM_SIZE
	.align		4
.L_7059:
        /*0070*/ 	.byte	0x03, 0x19
        /*0072*/ 	.short	0x0290


	//----- nvinfo : EIATTR_PARAM_CBANK
	.align		4
        /*0074*/ 	.byte	0x04, 0x0a
        /*0076*/ 	.short	(.L_7061 - .L_7060)
	.align		4
.L_7060:
        /*0078*/ 	.word	index@(.nv.constant0._ZN2at6native18elementwise_kernelILi128ELi2EZNS0_22gpu_kernel_impl_nocastINS0_13BinaryFunctorIfffZZZNS0_21nextafter_kernel_cudaERNS_18TensorIteratorBaseEENKUlvE_clEvENKUlvE0_clEvEUlffE_EEEEvS5_RKT_EUliE_EEviT1_)
        /*007c*/ 	.short	0x0380
        /*007e*/ 	.short	0x0290


	//----- nvinfo : EIATTR_SW_WAR
	.align		4
.L_7061:
        /*0080*/ 	.byte	0x04, 0x36
        /*0082*/ 	.short	(.L_7063 - .L_7062)
.L_7062:
        /*0084*/ 	.word	0x00000008
.L_7063:


//--------------------- .nv.info._ZN2at6native27unrolled_elementwise_kernelINS0_13BinaryFunctorIfffZZZNS0_21nextafter_kernel_cudaERNS_18TensorIteratorBaseEENKUlvE_clEvENKUlvE0_clEvEUlffE_EESt5arrayIPcLm3EELi4E23TrivialOffsetCalculatorILi2EjESC_ILi1EjENS0_6memory15LoadWithoutCastENSF_16StoreWithoutCastEEEviT_T0_T2_T3_T4_T5_ --------------------------
	.section	.nv.info._ZN2at6native27unrolled_elementwise_kernelINS0_13BinaryFunctorIfffZZZNS0_21nextafter_kernel_cudaERNS_18TensorIteratorBaseEENKUlvE_clEvENKUlvE0_clEvEUlffE_EESt5arrayIPcLm3EELi4E23TrivialOffsetCalculatorILi2EjESC_ILi1EjENS0_6memory15LoadWithoutCastENSF_16StoreWithoutCastEEEviT_T0_T2_T3_T4_T5_,"",@"SHT_CUDA_INFO"
	.sectionflags	@""
	.align	4


	//----- nvinfo : EIATTR_CUDA_API_VERSION
	.align		4
        /*0000*/ 	.byte	0x04, 0x37
        /*0002*/ 	.short	(.L_7065 - .L_7064)
.L_7064:
        /*0004*/ 	.word	0x00000082


	//----- nvinfo : EIATTR_KPARAM_INFO
	.align		4
.L_7065:
        /*0008*/ 	.byte	0x04, 0x17
        /*000a*/ 	.short	(.L_7067 - .L_7066)
.L_7066:
        /*000c*/ 	.word	0x00000000
        /*0010*/ 	.short	0x0006
        /*0012*/ 	.short	0x0023
        /*0014*/ 	.byte	0x00, 0xf0, 0x05, 0x00


	//----- nvinfo : EIATTR_KPARAM_INFO
	.align		4
.L_7067:
        /*0018*/ 	.byte	0x04, 0x17
        /*001a*/ 	.short	(.L_7069 - .L_7068)
.L_7068:
        /*001c*/ 	.word	0x00000000
        /*0020*/ 	.short	0x0005
        /*0022*/ 	.short	0x0022
        /*0024*/ 	.byte	0x00, 0xf0, 0x05, 0x00


	//----- nvinfo : EIATTR_KPARAM_INFO
	.align		4
.L_7069:
        /*0028*/ 	.byte	0x04, 0x17
        /*002a*/ 	.short	(.L_7071 - .L_7070)
.L_7070:
        /*002c*/ 	.word	0x00000000
        /*0030*/ 	.short	0x0004
        /*0032*/ 	.short	0x0021
        /*0034*/ 	.byte	0x00, 0xf0, 0x05, 0x00


	//----- nvinfo : EIATTR_KPARAM_INFO
	.align		4
.L_7071:
        /*0038*/ 	.byte	0x04, 0x17
        /*003a*/ 	.short	(.L_7073 - .L_7072)
.L_7072:
        /*003c*/ 	.word	0x00000000
        /*0040*/ 	.short	0x0003
        /*0042*/ 	.short	0x0020
        /*0044*/ 	.byte	0x00, 0xf0, 0x05, 0x00


	//----- nvinfo : EIATTR_KPARAM_INFO
	.align		4
.L_7073:
        /*0048*/ 	.byte	0x04, 0x17
        /*004a*/ 	.short	(.L_7075 - .L_7074)
.L_7074:
        /*004c*/ 	.word	0x00000000
        /*0050*/ 	.short	0x0002
        /*0052*/ 	.short	0x0008
        /*0054*/ 	.byte	0x00, 0xf0, 0x61, 0x00


	//----- nvinfo : EIATTR_KPARAM_INFO
	.align		4
.L_7075:
        /*0058*/ 	.byte	0x04, 0x17
        /*005a*/ 	.short	(.L_7077 - .L_7076)
.L_7076:
        /*005c*/ 	.word	0x00000000
        /*0060*/ 	.short	0x0001
        /*0062*/ 	.short	0x0004
        /*0064*/ 	.byte	0x00, 0xf0, 0x05, 0x00


	//----- nvinfo : EIATTR_KPARAM_INFO
	.align		4
.L_7077:
        /*0068*/ 	.byte	0x04, 0x17
        /*006a*/ 	.short	(.L_7079 - .L_7078)
.L_7078:
        /*006c*/ 	.word	0x00000000
        /*0070*/ 	.short	0x0000
        /*0072*/ 	.short	0x0000
        /*0074*/ 	.byte	0x00, 0xf0, 0x11, 0x00


	//----- nvinfo : EIATTR_SPARSE_MMA_MASK
	.align		4
.L_7079:
        /*0078*/ 	.byte	0x03, 0x50
        /*007a*/ 	.short	0x0000


	//----- nvinfo : EIATTR_MAXREG_COUNT
	.align		4
        /*007c*/ 	.byte	0x03, 0x1b
        /*007e*/ 	.short	0x00ff


	//----- nvinfo : EIATTR_MERCURY_ISA_VERSION
	.align		4
        /*0080*/ 	.byte	0x03, 0x5f
        /*0082*/ 	.short	0x0101


	//----- nvinfo : EIATTR_VRC_CTA_INIT_COUNT
	.align		4
        /*0084*/ 	.byte	0x02, 0x4a
	.zero		1
	.zero		1


	//----- nvinfo : EIATTR_EXIT_INSTR_OFFSETS
	.align		4
        /*0088*/ 	.byte	0x04, 0x1c
        /*008a*/ 	.short	(.L_7081 - .L_7080)


	//   ....[0]....
.L_7080:
        /*008c*/ 	.word	0x00000ef0


	//   ....[1]....
        /*0090*/ 	.word	0x00000f40


	//----- nvinfo : EIATTR_MAX_THREADS
	.align		4
.L_7081:
        /*0094*/ 	.byte	0x04, 0x05
        /*0096*/ 	.short	(.L_7083 - .L_7082)
.L_7082:
        /*0098*/ 	.word	0x00000080
        /*009c*/ 	.word	0x00000001
        /*00a0*/ 	.word	0x00000001


	//----- nvinfo : EIATTR_CRS_STACK_SIZE
	.align		4
.L_7083:
        /*00a4*/ 	.byte	0x04, 0x1e
        /*00a6*/ 	.short	(.L_7085 - .L_7084)
.L_7084:
        /*00a8*/ 	.word	0x00000000


	//----- nvinfo : EIATTR_CBANK_PARAM_SIZE
	.align		4
.L_7085:
        /*00ac*/ 	.byte	0x03, 0x19
        /*00ae*/ 	.short	0x0024


	//----- nvinfo : EIATTR_PARAM_CBANK
	.align		4
        /*00b0*/ 	.byte	0x04, 0x0a
        /*00b2*/ 	.short	(.L_7087 - .L_7086)
	.align		4
.L_7086:
        /*00b4*/ 	.word	index@(.nv.constant0._ZN2at6native27unrolled_elementwise_kernelINS0_13BinaryFunctorIfffZZZNS0_21nextafter_kernel_cudaERNS_18TensorIteratorBaseEENKUlvE_clEvENKUlvE0_clEvEUlffE_EESt5arrayIPcLm3EELi4E23TrivialOffsetCalculatorILi2EjESC_ILi1EjENS0_6memory15LoadWithoutCastENSF_16StoreWithoutCastEEEviT_T0_T2_T3_T4_T5_)
        /*00b8*/ 	.short	0x0380
        /*00ba*/ 	.short	0x0024


	//----- nvinfo : EIATTR_SW_WAR
	.align		4
.L_7087:
        /*00bc*/ 	.byte	0x04, 0x36
        /*00be*/ 	.short	(.L_7089 - .L_7088)
.L_7088:
        /*00c0*/ 	.word	0x00000008
.L_7089:


//--------------------- .nv.info._ZN2at6native29vectorized_elementwise_kernelILi2ENS0_13BinaryFunctorIfffZZZNS0_21nextafter_kernel_cudaERNS_18TensorIteratorBaseEENKUlvE_clEvENKUlvE0_clEvEUlffE_EESt5arrayIPcLm3EEEEviT0_T1_ --------------------------
	.section	.nv.info._ZN2at6native29vectorized_elementwise_kernelILi2ENS0_13BinaryFunctorIfffZZZNS0_21nextafter_kernel_cudaERNS_18TensorIteratorBaseEENKUlvE_clEvENKUlvE0_clEvEUlffE_EESt5arrayIPcLm3EEEEviT0_T1_,"",@"SHT_CUDA_INFO"
	.sectionflags	@""
	.align	4


	//----- nvinfo : EIATTR_CUDA_API_VERSION
	.align		4
        /*0000*/ 	.byte	0x04, 0x37
        /*0002*/ 	.short	(.L_7091 - .L_7090)
.L_7090:
        /*0004*/ 	.word	0x00000082


	//----- nvinfo : EIATTR_KPARAM_INFO
	.align		4
.L_7091:
        /*0008*/ 	.byte	0x04, 0x17
        /*000a*/ 	.short	(.L_7093 - .L_7092)
.L_7092:
        /*000c*/ 	.word	0x00000000
        /*0010*/ 	.short	0x0002
        /*0012*/ 	.short	0x0008
        /*0014*/ 	.byte	0x00, 0xf0, 0x61, 0x00


	//----- nvinfo : EIATTR_KPARAM_INFO
	.align		4
.L_7093:
        /*0018*/ 	.byte	0x04, 0x17
        /*001a*/ 	.short	(.L_7095 - .L_7094)
.L_7094:
        /*001c*/ 	.word	0x00000000
        /*0020*/ 	.short	0x0001
        /*0022*/ 	.short	0x0004
        /*0024*/ 	.byte	0x00, 0xf0, 0x05, 0x00


	//----- nvinfo : EIATTR_KPARAM_INFO
	.align		4
.L_7095:
        /*0028*/ 	.byte	0x04, 0x17
        /*002a*/ 	.short	(.L_7097 - .L_7096)
.L_7096:
        /*002c*/ 	.word	0x00000000
        /*0030*/ 	.short	0x0000
        /*0032*/ 	.short	0x0000
        /*0034*/ 	.byte	0x00, 0xf0, 0x11, 0x00


	//----- nvinfo : EIATTR_SPARSE_MMA_MASK
	.align		4
.L_7097:
        /*0038*/ 	.byte	0x03, 0x50
        /*003a*/ 	.short	0x0000


	//----- nvinfo : EIATTR_MAXREG_COUNT
	.align		4
        /*003c*/ 	.byte	0x03, 0x1b
        /*003e*/ 	.short	0x00ff


	//----- nvinfo : EIATTR_MERCURY_ISA_VERSION
	.align		4
        /*0040*/ 	.byte	0x03, 0x5f
        /*0042*/ 	.short	0x0101


	//----- nvinfo : EIATTR_VRC_CTA_INIT_COUNT
	.align		4
        /*0044*/ 	.byte	0x02, 0x4a
	.zero		1
	.zero		1


	//----- nvinfo : EIATTR_EXIT_INSTR_OFFSETS
	.align		4
        /*0048*/ 	.byte	0x04, 0x1c
        /*004a*/ 	.short	(.L_7099 - .L_7098)


	//   ....[0]....
.L_7098:
        /*004c*/ 	.word	0x00001ec0


	//   ....[1]....
        /*0050*/ 	.word	0x00001f10


	//   ....[2]....
        /*0054*/ 	.word	0x000034b0


	//----- nvinfo : EIATTR_MAX_THREADS
	.align		4
.L_7099:
        /*0058*/ 	.byte	0x04, 0x05
        /*005a*/ 	.short	(.L_7101 - .L_7100)
.L_7100:
        /*005c*/ 	.word	0x00000080
        /*0060*/ 	.word	0x00000001
        /*0064*/ 	.word	0x00000001


	//----- nvinfo : EIATTR_CRS_STACK_SIZE
	.align		4
.L_7101:
        /*0068*/ 	.byte	0x04, 0x1e
        /*006a*/ 	.short	(.L_7103 - .L_7102)
.L_7102:
        /*006c*/ 	.word	0x00000000


	//----- nvinfo : EIATTR_CBANK_PARAM_SIZE
	.align		4
.L_7103:
        /*0070*/ 	.byte	0x03, 0x19
        /*0072*/ 	.short	0x0020


	//----- nvinfo : EIATTR_PARAM_CBANK
	.align		4
        /*0074*/ 	.byte	0x04, 0x0a
        /*0076*/ 	.short	(.L_7105 - .L_7104)
	.align		4
.L_7104:
        /*0078*/ 	.word	index@(.nv.constant0._ZN2at6native29vectorized_elementwise_kernelILi2ENS0_13BinaryFunctorIfffZZZNS0_21nextafter_kernel_cudaERNS_18TensorIteratorBaseEENKUlvE_clEvENKUlvE0_clEvEUlffE_EESt5arrayIPcLm3EEEEviT0_T1_)
        /*007c*/ 	.short	0x0380
        /*007e*/ 	.short	0x0020


	//----- nvinfo : EIATTR_SW_WAR
	.align		4
.L_7105:
        /*0080*/ 	.byte	0x04, 0x36
        /*0082*/ 	.short	(.L_7107 - .L_7106)
.L_7106:
        /*0084*/ 	.word	0x00000008
.L_7107:


//--------------------- .nv.info._ZN2at6native29vectorized_elementwise_kernelILi4ENS0_13BinaryFunctorIfffZZZNS0_21nextafter_kernel_cudaERNS_18TensorIteratorBaseEENKUlvE_clEvENKUlvE0_clEvEUlffE_EESt5arrayIPcLm3EEEEviT0_T1_ --------------------------
	.section	.nv.info._ZN2at6native29vectorized_elementwise_kernelILi4ENS0_13BinaryFunctorIfffZZZNS0_21nextafter_kernel_cudaERNS_18TensorIteratorBaseEENKUlvE_clEvENKUlvE0_clEvEUlffE_EESt5arrayIPcLm3EEEEviT0_T1_,"",@"SHT_CUDA_INFO"
	.sectionflags	@""
	.align	4


	//----- nvinfo : EIATTR_CUDA_API_VERSION
	.align		4
        /*0000*/ 	.byte	0x04, 0x37
        /*0002*/ 	.short	(.L_7109 - .L_7108)
.L_7108:
        /*0004*/ 	.word	0x00000082


	//----- nvinfo : EIATTR_KPARAM_INFO
	.align		4
.L_7109:
        /*0008*/ 	.byte	0x04, 0x17
        /*000a*/ 	.short	(.L_7111 - .L_7110)
.L_7110:
        /*000c*/ 	.word	0x00000000
        /*0010*/ 	.short	0x0002
        /*0012*/ 	.short	0x0008
        /*0014*/ 	.byte	0x00, 0xf0, 0x61, 0x00


	//----- nvinfo : EIATTR_KPARAM_INFO
	.align		4
.L_7111:
        /*0018*/ 	.byte	0x04, 0x17
        /*001a*/ 	.short	(.L_7113 - .L_7112)
.L_7112:
        /*001c*/ 	.word	0x00000000
        /*0020*/ 	.short	0x0001
        /*0022*/ 	.short	0x0004
        /*0024*/ 	.byte	0x00, 0xf0, 0x05, 0x00


	//----- nvinfo : EIATTR_KPARAM_INFO
	.align		4
.L_7113:
        /*0028*/ 	.byte	0x04, 0x17
        /*002a*/ 	.short	(.L_7115 - .L_7114)
.L_7114:
        /*002c*/ 	.word	0x00000000
        /*0030*/ 	.short	0x0000
        /*0032*/ 	.short	0x0000
        /*0034*/ 	.byte	0x00, 0xf0, 0x11, 0x00


	//----- nvinfo : EIATTR_SPARSE_MMA_MASK
	.align		4
.L_7115:
        /*0038*/ 	.byte	0x03, 0x50
        /*003a*/ 	.short	0x0000


	//----- nvinfo : EIATTR_MAXREG_COUNT
	.align		4
        /*003c*/ 	.byte	0x03, 0x1b
        /*003e*/ 	.short	0x00ff


	//----- nvinfo : EIATTR_MERCURY_ISA_VERSION
	.align		4
        /*0040*/ 	.byte	0x03, 0x5f
        /*0042*/ 	.short	0x0101


	//----- nvinfo : EIATTR_VRC_CTA_INIT_COUNT
	.align		4
        /*0044*/ 	.byte	0x02, 0x4a
	.zero		1
	.zero		1


	//----- nvinfo : EIATTR_EXIT_INSTR_OFFSETS
	.align		4
        /*0048*/ 	.byte	0x04, 0x1c
        /*004a*/ 	.short	(.L_7117 - .L_7116)


	//   ....[0]....
.L_7116:
        /*004c*/ 	.word	0x00001ec0


	//   ....[1]....
        /*0050*/ 	.word	0x00001f10


	//   ....[2]....
        /*0054*/ 	.word	0x00003410


	//----- nvinfo : EIATTR_MAX_THREADS
	.align		4
.L_7117:
        /*0058*/ 	.byte	0x04, 0x05
        /*005a*/ 	.short	(.L_7119 - .L_7118)
.L_7118:
        /*005c*/ 	.word	0x00000080
        /*0060*/ 	.word	0x00000001
        /*0064*/ 	.word	0x00000001


	//----- nvinfo : EIATTR_CRS_STACK_SIZE
	.align		4
.L_7119:
        /*0068*/ 	.byte	0x04, 0x1e
        /*006a*/ 	.short	(.L_7121 - .L_7120)
.L_7120:
        /*006c*/ 	.word	0x00000000


	//----- nvinfo : EIATTR_CBANK_PARAM_SIZE
	.align		4
.L_7121:
        /*0070*/ 	.byte	0x03, 0x19
        /*0072*/ 	.short	0x0020


	//----- nvinfo : EIATTR_PARAM_CBANK
	.align		4
        /*0074*/ 	.byte	0x04, 0x0a
        /*0076*/ 	.short	(.L_7123 - .L_7122)
	.align		4
.L_7122:
        /*0078*/ 	.word	index@(.nv.constant0._ZN2at6native29vectorized_elementwise_kernelILi4ENS0_13BinaryFunctorIfffZZZNS0_21nextafter_kernel_cudaERNS_18TensorIteratorBaseEENKUlvE_clEvENKUlvE0_clEvEUlffE_EESt5arrayIPcLm3EEEEviT0_T1_)
        /*007c*/ 	.short	0x0380
        /*007e*/ 	.short	0x0020


	//----- nvinfo : EIATTR_SW_WAR
	.align		4
.L_7123:
        /*0080*/ 	.byte	0x04, 0x36
        /*0082*/ 	.short	(.L_7125 - .L_7124)
.L_7124:
        /*0084*/ 	.word	0x00000008
.L_7125:


//--------------------- .nv.info._ZN2at6native29vectorized_elementwise_kernelILi8ENS0_13BinaryFunctorIfffZZZNS0_21nextafter_kernel_cudaERNS_18TensorIteratorBaseEENKUlvE_clEvENKUlvE0_clEvEUlffE_EESt5arrayIPcLm3EEEEviT0_T1_ --------------------------
	.section	.nv.info._ZN2at6native29vectorized_elementwise_kernelILi8ENS0_13BinaryFunctorIfffZZZNS0_21nextafter_kernel_cudaERNS_18TensorIteratorBaseEENKUlvE_clEvENKUlvE0_clEvEUlffE_EESt5arrayIPcLm3EEEEviT0_T1_,"",@"SHT_CUDA_INFO"
	.sectionflags	@""
	.align	4


	//----- nvinfo : EIATTR_CUDA_API_VERSION
	.align		4
        /*0000*/ 	.byte	0x04, 0x37
        /*0002*/ 	.short	(.L_7127 - .L_7126)
.L_7126:
        /*0004*/ 	.word	0x00000082


	//----- nvinfo : EIATTR_KPARAM_INFO
	.align		4
.L_7127:
        /*0008*/ 	.byte	0x04, 0x17
        /*000a*/ 	.short	(.L_7129 - .L_7128)
.L_7128:
        /*000c*/ 	.word	0x00000000
        /*0010*/ 	.short	0x0002
        /*0012*/ 	.short	0x0008
        /*0014*/ 	.byte	0x00, 0xf0, 0x61, 0x00


	//----- nvinfo : EIATTR_KPARAM_INFO
	.align		4
.L_7129:
        /*0018*/ 	.byte	0x04, 0x17
        /*001a*/ 	.short	(.L_7131 - .L_7130)
.L_7130:
        /*001c*/ 	.word	0x00000000
        /*0020*/ 	.short	0x0001
        /*0022*/ 	.short	0x0004
        /*0024*/ 	.byte	0x00, 0xf0, 0x05, 0x00


	//----- nvinfo : EIATTR_KPARAM_INFO
	.align		4
.L_7131:
        /*0028*/ 	.byte	0x04, 0x17
        /*002a*/ 	.short	(.L_7133 - .L_7132)
.L_7132:
        /*002c*/ 	.word	0x00000000
        /*0030*/ 	.short	0x0000
        /*0032*/ 	.short	0x0000
        /*0034*/ 	.byte	0x00, 0xf0, 0x11, 0x00


	//----- nvinfo : EIATTR_SPARSE_MMA_MASK
	.align		4
.L_7133:
        /*0038*/ 	.byte	0x03, 0x50
        /*003a*/ 	.short	0x0000


	//----- nvinfo : EIATTR_MAXREG_COUNT
	.align		4
        /*003c*/ 	.byte	0x03, 0x1b
        /*003e*/ 	.short	0x00ff


	//----- nvinfo : EIATTR_MERCURY_ISA_VERSION
	.align		4
        /*0040*/ 	.byte	0x03, 0x5f
        /*0042*/ 	.short	0x0101


	//----- nvinfo : EIATTR_VRC_CTA_INIT_COUNT
	.align		4
        /*0044*/ 	.byte	0x02, 0x4a
	.zero		1
	.zero		1


	//----- nvinfo : EIATTR_EXIT_INSTR_OFFSETS
	.align		4
        /*0048*/ 	.byte	0x04, 0x1c
        /*004a*/ 	.short	(.L_7135 - .L_7134)


	//   ....[0]....
.L_7134:
        /*004c*/ 	.word	0x00000010


	//----- nvinfo : EIATTR_MAX_THREADS
	.align		4
.L_7135:
        /*0050*/ 	.byte	0x04, 0x05
        /*0052*/ 	.short	(.L_7137 - .L_7136)
.L_7136:
        /*0054*/ 	.word	0x00000080
        /*0058*/ 	.word	0x00000001
        /*005c*/ 	.word	0x00000001


	//----- nvinfo : EIATTR_CBANK_PARAM_SIZE
	.align		4
.L_7137:
        /*0060*/ 	.byte	0x03, 0x19
        /*0062*/ 	.short	0x0020


	//----- nvinfo : EIATTR_PARAM_CBANK
	.align		4
        /*0064*/ 	.byte	0x04, 0x0a
        /*0066*/ 	.short	(.L_7139 - .L_7138)
	.align		4
.L_7138:
        /*0068*/ 	.word	index@(.nv.constant0._ZN2at6native29vectorized_elementwise_kernelILi8ENS0_13BinaryFunctorIfffZZZNS0_21nextafter_kernel_cudaERNS_18TensorIteratorBaseEENKUlvE_clEvENKUlvE0_clEvEUlffE_EESt5arrayIPcLm3EEEEviT0_T1_)
        /*006c*/ 	.short	0x0380
        /*006e*/ 	.short	0x0020


	//----- nvinfo : EIATTR_SW_WAR
	.align		4
.L_7139:
        /*0070*/ 	.byte	0x04, 0x36
        /*0072*/ 	.short	(.L_7141 - .L_7140)
.L_7140:
        /*0074*/ 	.word	0x00000008
.L_7141:


//--------------------- .nv.info._ZN2at6native18elementwise_kernelILi128ELi4EZNS0_15gpu_kernel_implINS0_13BUnaryFunctorIfffZZZNS0_21nextafter_kernel_cudaERNS_18TensorIteratorBaseEENKUlvE_clEvENKUlvE0_clEvEUlffE_EEEEvS5_RKT_EUliE_EEviT1_ --------------------------
	.section	.nv.info._ZN2at6native18elementwise_kernelILi128ELi4EZNS0_15gpu_kernel_implINS0_13BUnaryFunctorIfffZZZNS0_21nextafter_kernel_cudaERNS_18TensorIteratorBaseEENKUlvE_clEvENKUlvE0_clEvEUlffE_EEEEvS5_RKT_EUliE_EEviT1_,"",@"SHT_CUDA_INFO"
	.sectionflags	@""
	.align	4


	//----- nvinfo : EIATTR_CUDA_API_VERSION
	.align		4
        /*0000*/ 	.byte	0x04, 0x37
        /*0002*/ 	.short	(.L_7143 - .L_7142)
.L_7142:
        /*0004*/ 	.word	0x00000082


	//----- nvinfo : EIATTR_KPARAM_INFO
	.align		4
.L_7143:
        /*0008*/ 	.byte	0x04, 0x17
        /*000a*/ 	.short	(.L_7145 - .L_7144)
.L_7144:
        /*000c*/ 	.word	0x00000000
        /*0010*/ 	.short	0x0001
        /*0012*/ 	.short	0x0008
        /*0014*/ 	.byte	0x00, 0xf0, 0x81, 0x08


	//----- nvinfo : EIATTR_KPARAM_INFO
	.align		4
.L_7145:
        /*0018*/ 	.byte	0x04, 0x17
        /*001a*/ 	.short	(.L_7147 - .L_7146)
.L_7146:
        /*001c*/ 	.word	0x00000000
        /*0020*/ 	.short	0x0000
        /*0022*/ 	.short	0x0000
        /*0024*/ 	.byte	0x00, 0xf0, 0x11, 0x00


	//----- nvinfo : EIATTR_SPARSE_MMA_MASK
	.align		4
.L_7147:
        /*0028*/ 	.byte	0x03, 0x50
        /*002a*/ 	.short	0x0000


	//----- nvinfo : EIATTR_MAXREG_COUNT
	.align		4
        /*002c*/ 	.byte	0x03, 0x1b
        /*002e*/ 	.short	0x0080


	//----- nvinfo : EIATTR_EXTERNS
	.align		4
        /*0030*/ 	.byte	0x04, 0x0f
        /*0032*/ 	.short	(.L_7149 - .L_7148)


	//   ....[0]....
	.align		4
.L_7148:
        /*0034*/ 	.word	index@(__assertfail)


	//----- nvinfo : EIATTR_MERCURY_ISA_VERSION
	.align		4
.L_7149:
        /*0038*/ 	.byte	0x03, 0x5f
        /*003a*/ 	.short	0x0101


	//----- nvinfo : EIATTR_VRC_CTA_INIT_COUNT
	.align		4
        /*003c*/ 	.byte	0x02, 0x4a
	.zero		1
	.zero		1


	//----- nvinfo : EIATTR_SYSCALL_OFFSETS
	.align		4
        /*0040*/ 	.byte	0x04, 0x46
        /*0042*/ 	.short	(.L_7151 - .L_7150)


	//   ....[0]....
.L_7150:
        /*0044*/ 	.word	0x000021b0


	//   ....[1]....
        /*0048*/ 	.word	0x00003190


	//   ....[2]....
        /*004c*/ 	.word	0x00005420


	//   ....[3]....
        /*0050*/ 	.word	0x00006260


	//   ....[4]....
        /*0054*/ 	.word	0x00008600


	//   ....[5]....
        /*0058*/ 	.word	0x00009440


	//   ....[6]....
        /*005c*/ 	.word	0x0000b7f0


	//   ....[7]....
        /*0060*/ 	.word	0x0000c600


	//----- nvinfo : EIATTR_EXIT_INSTR_OFFSETS
	.align		4
.L_7151:
        /*0064*/ 	.byte	0x04, 0x1c
        /*0066*/ 	.short	(.L_7153 - .L_7152)


	//   ....[0]....
.L_7152:
        /*0068*/ 	.word	0x000096f0


	//   ....[1]....
        /*006c*/ 	.word	0x0000bb80


	//   ....[2]....
        /*0070*/ 	.word	0x0000bbc0


	//   ....[3]....
        /*0074*/ 	.word	0x0000bc50


	//   ....[4]....
        /*0078*/ 	.word	0x0000bc80


	//   ....[5]....
        /*007c*/ 	.word	0x0000bcb0


	//   ....[6]....
        /*0080*/ 	.word	0x0000bd30


	//   ....[7]....
        /*0084*/ 	.word	0x0000bd60


	//   ....[8]....
        /*0088*/ 	.word	0x0000bdf0


	//   ....[9]....
        /*008c*/ 	.word	0x0000be30


	//   ....[10]....
        /*0090*/ 	.word	0x0000be70


	//   ....[11]....
        /*0094*/ 	.word	0x0000bf40


	//   ....[12]....
        /*0098*/ 	.word	0x0000c0a0


	//   ....[13]....
        /*009c*/ 	.word	0x0000c200


	//   ....[14]....
        /*00a0*/ 	.word	0x0000c350


	//   ....[15]....
        /*00a4*/ 	.word	0x0000c380


	//   ....[16]....
        /*00a8*/ 	.word	0x0000c3b0


	//   ....[17]....
        /*00ac*/ 	.word	0x0000c450


	//   ....[18]....
        /*00b0*/ 	.word	0x0000c4a0


	//   ....[19]....
        /*00b4*/ 	.word	0x0000c610


	//   ....[20]....
        /*00b8*/ 	.word	0x0000c710


	//   ....[21]....
        /*00bc*/ 	.word	0x0000c840


	//   ....[22]....
        /*00c0*/ 	.word	0x0000c870


	//----- nvinfo : EIATTR_MAX_THREADS
	.align		4
.L_7153:
        /*00c4*/ 	.byte	0x04, 0x05
        /*00c6*/ 	.short	(.L_7155 - .L_7154)
.L_7154:
        /*00c8*/ 	.word	0x00000080
        /*00cc*/ 	.word	0x00000001
        /*00d0*/ 	.word	0x00000001


	//----- nvinfo : EIATTR_CRS_STACK_SIZE
	.align		4
.L_7155:
        /*00d4*/ 	.byte	0x04, 0x1e
        /*00d6*/ 	.short	(.L_7157 - .L_7156)
.L_7156:
        /*00d8*/ 	.word	0x00000000


	//----- nvinfo : EIATTR_CBANK_PARAM_SIZE
	.align		4
.L_7157:
        /*00dc*/ 	.byte	0x03, 0x19
        /*00de*/ 	.short	0x0228


	//----- nvinfo : EIATTR_PARAM_CBANK
	.align		4
        /*00e0*/ 	.byte	0x04, 0x0a
        /*00e2*/ 	.short	(.L_7159 - .L_7158)
	.align		4
.L_7158:
        /*00e4*/ 	.word	index@(.nv.constant0._ZN2at6native18elementwise_kernelILi128ELi4EZNS0_15gpu_kernel_implINS0_13BUnaryFunctorIfffZZZNS0_21nextafter_kernel_cudaERNS_18TensorIteratorBaseEENKUlvE_clEvENKUlvE0_clEvEUlffE_EEEEvS5_RKT_EUliE_EEviT1_)
        /*00e8*/ 	.short	0x0380
        /*00ea*/ 	.short	0x0228


	//----- nvinfo : EIATTR_SW_WAR
	.align		4
.L_7159:
        /*00ec*/ 	.byte	0x04, 0x36
        /*00ee*/ 	.short	(.L_7161 - .L_7160)
.L_7160:
        /*00f0*/ 	.word	0x00000008
.L_7161:


//--------------------- .nv.info._ZN2at6native27unrolled_elementwise_kernelINS0_13BUnaryFunctorIfffZZZNS0_21nextafter_kernel_cudaERNS_18TensorIteratorBaseEENKUlvE_clEvENKUlvE0_clEvEUlffE_EESt5arrayIPcLm2EELi4E23TrivialOffsetCalculatorILi1EjESD_NS0_6memory12LoadWithCastILi1EEENSE_13StoreWithCastILi1EEEEEviT_T0_T2_T3_T4_T5_ --------------------------
	.section	.nv.info._ZN2at6native27unrolled_elementwise_kernelINS0_13BUnaryFunctorIfffZZZNS0_21nextafter_kernel_cudaERNS_18TensorIteratorBaseEENKUlvE_clEvENKUlvE0_clEvEUlffE_EESt5arrayIPcLm2EELi4E23TrivialOffsetCalculatorILi1EjESD_NS0_6memory12LoadWithCastILi1EEENSE_13StoreWithCastILi1EEEEEviT_T0_T2_T3_T4_T5_,"",@"SHT_CUDA_INFO"
	.sectionflags	@""
	.align	4


	//----- nvinfo : EIATTR_CUDA_API_VERSION
	.align		4
        /*0000*/ 	.byte	0x04, 0x37
        /*0002*/ 	.short	(.L_7163 - .L_7162)
.L_7162:
        /*0004*/ 	.word	0x00000082


	//----- nvinfo : EIATTR_KPARAM_INFO
	.align		4
.L_7163:
        /*0008*/ 	.byte	0x04, 0x17
        /*000a*/ 	.short	(.L_7165 - .L_7164)
.L_7164:
        /*000c*/ 	.word	0x00000000
        /*0010*/ 	.short	0x0006
        /*0012*/ 	.short	0x002c
        /*0014*/ 	.byte	0x00, 0xf0, 0x21, 0x00


	//----- nvinfo : EIATTR_KPARAM_INFO
	.align		4
.L_7165:
        /*0018*/ 	.byte	0x04, 0x17
        /*001a*/ 	.short	(.L_7167 - .L_7166)
.L_7166:
        /*001c*/ 	.word	0x00000000
        /*0020*/ 	.short	0x0005
        /*0022*/ 	.short	0x0024
        /*0024*/ 	.byte	0x00, 0xf0, 0x21, 0x00


	//----- nvinfo : EIATTR_KPARAM_INFO
	.align		4
.L_7167:
        /*0028*/ 	.byte	0x04, 0x17
        /*002a*/ 	.short	(.L_7169 - .L_7168)
.L_7168:
        /*002c*/ 	.word	0x00000000
        /*0030*/ 	.short	0x0004
        /*0032*/ 	.short	0x0021
        /*0034*/ 	.byte	0x00, 0xf0, 0x05, 0x00


	//----- nvinfo : EIATTR_KPARAM_INFO
	.align		4
.L_7169:
        /*0038*/ 	.byte	0x04, 0x17
        /*003a*/ 	.short	(.L_7171 - .L_7170)
.L_7170:
        /*003c*/ 	.word	0x00000000
        /*0040*/ 	.short	0x0003
        /*0042*/ 	.short	0x0020
        /*0044*/ 	.byte	0x00, 0xf0, 0x05, 0x00


	//----- nvinfo : EIATTR_KPARAM_INFO
	.align		4
.L_7171:
        /*0048*/ 	.byte	0x04, 0x17
        /*004a*/ 	.short	(.L_7173 - .L_7172)
.L_7172:
        /*004c*/ 	.word	0x00000000
        /*0050*/ 	.short	0x0002
        /*0052*/ 	.short	0x0010
        /*0054*/ 	.byte	0x00, 0xf0, 0x41, 0x00


	//----- nvinfo : EIATTR_KPARAM_INFO
	.align		4
.L_7173:
        /*0058*/ 	.byte	0x04, 0x17
        /*005a*/ 	.short	(.L_7175 - .L_7174)
.L_7174:
        /*005c*/ 	.word	0x00000000
        /*0060*/ 	.short	0x0001
        /*0062*/ 	.short	0x0004
        /*0064*/ 	.byte	0x00, 0xf0, 0x21, 0x00


	//----- nvinfo : EIATTR_KPARAM_INFO
	.align		4
.L_7175:
        /*0068*/ 	.byte	0x04, 0x17
        /*006a*/ 	.short	(.L_7177 - .L_7176)
.L_7176:
        /*006c*/ 	.word	0x00000000
        /*0070*/ 	.short	0x0000
        /*0072*/ 	.short	0x0000
        /*0074*/ 	.byte	0x00, 0xf0, 0x11, 0x00


	//----- nvinfo : EIATTR_SPARSE_MMA_MASK
	.align		4
.L_7177:
        /*0078*/ 	.byte	0x03, 0x50
        /*007a*/ 	.short	0x0000


	//----- nvinfo : EIATTR_MAXREG_COUNT
	.align		4
        /*007c*/ 	.byte	0x03, 0x1b
        /*007e*/ 	.short	0x00ff


	//----- nvinfo : EIATTR_EXTERNS
	.align		4
        /*0080*/ 	.byte	0x04, 0x0f
        /*0082*/ 	.short	(.L_7179 - .L_7178)


	//   ....[0]....
	.align		4
.L_7178:
        /*0084*/ 	.word	index@(__assertfail)


	//----- nvinfo : EIATTR_MERCURY_ISA_VERSION
	.align		4
.L_7179:
        /*0088*/ 	.byte	0x03, 0x5f
        /*008a*/ 	.short	0x0101


	//----- nvinfo : EIATTR_VRC_CTA_INIT_COUNT
	.align		4
        /*008c*/ 	.byte	0x02, 0x4a
	.zero		1
	.zero		1


	//----- nvinfo : EIATTR_SYSCALL_OFFSETS
	.align		4
        /*0090*/ 	.byte	0x04, 0x46
        /*0092*/ 	.short	(.L_7181 - .L_7180)


	//   ....[0]....
.L_7180:
        /*0094*/ 	.word	0x00000e60


	//   ....[1]....
        /*0098*/ 	.word	0x00001df0


	//   ....[2]....
        /*009c*/ 	.word	0x00002d00


	//   ....[3]....
        /*00a0*/ 	.word	0x00003bd0


	//   ....[4]....
        /*00a4*/ 	.word	0x00005470


	//   ....[5]....
        /*00a8*/ 	.word	0x00006200


	//   ....[6]....
        /*00ac*/ 	.word	0x00007050


	//   ....[7]....
        /*00b0*/ 	.word	0x00007eb0


	//----- nvinfo : EIATTR_EXIT_INSTR_OFFSETS
	.align		4
.L_7181:
        /*00b4*/ 	.byte	0x04, 0x1c
        /*00b6*/ 	.short	(.L_7183 - .L_7182)


	//   ....[0]....
.L_7182:
        /*00b8*/ 	.word	0x000072f0


	//   ....[1]....
        /*00bc*/ 	.word	0x00007430


	//   ....[2]....
        /*00c0*/ 	.word	0x00007470


	//   ....[3]....
        /*00c4*/ 	.word	0x00007500


	//   ....[4]....
        /*00c8*/ 	.word	0x00007530


	//   ....[5]....
        /*00cc*/ 	.word	0x00007560


	//   ....[6]....
        /*00d0*/ 	.word	0x000075e0


	//   ....[7]....
        /*00d4*/ 	.word	0x00007610


	//   ....[8]....
        /*00d8*/ 	.word	0x000076a0


	//   ....[9]....
        /*00dc*/ 	.word	0x000076e0


	//   ....[10]....
        /*00e0*/ 	.word	0x00007720


	//   ....[11]....
        /*00e4*/ 	.word	0x000077f0


	//   ....[12]....
        /*00e8*/ 	.word	0x00007950


	//   ....[13]....
        /*00ec*/ 	.word	0x00007ab0


	//   ....[14]....
        /*00f0*/ 	.word	0x00007c00


	//   ....[15]....
        /*00f4*/ 	.word	0x00007c30


	//   ....[16]....
        /*00f8*/ 	.word	0x00007c60


	//   ....[17]....
        /*00fc*/ 	.word	0x00007d00


	//   ....[18]....
        /*0100*/ 	.word	0x00007d50


	//   ....[19]....
        /*0104*/ 	.word	0x00007ec0


	//   ....[20]....
        /*0108*/ 	.word	0x00007fc0


	//   ....[21]....
        /*010c*/ 	.word	0x000080f0


	//   ....[22]....
        /*0110*/ 	.word	0x00008120


	//----- nvinfo : EIATTR_MAX_THREADS
	.align		4
.L_7183:
        /*0114*/ 	.byte	0x04, 0x05
        /*0116*/ 	.short	(.L_7185 - .L_7184)
.L_7184:
        /*0118*/ 	.word	0x00000080
        /*011c*/ 	.word	0x00000001
        /*0120*/ 	.word	0x00000001


	//----- nvinfo : EIATTR_CRS_STACK_SIZE
	.align		4
.L_7185:
        /*0124*/ 	.byte	0x04, 0x1e
        /*0126*/ 	.short	(.L_7187 - .L_7186)
.L_7186:
        /*0128*/ 	.word	0x00000000


	//----- nvinfo : EIATTR_CBANK_PARAM_SIZE
	.align		4
.L_7187:
        /*012c*/ 	.byte	0x03, 0x19
        /*012e*/ 	.short	0x0034


	//----- nvinfo : EIATTR_PARAM_CBANK
	.align		4
        /*0130*/ 	.byte	0x04, 0x0a
        /*0132*/ 	.short	(.L_7189 - .L_7188)
	.align		4
.L_7188:
        /*0134*/ 	.word	index@(.nv.constant0._ZN2at6native27unrolled_elementwise_kernelINS0_13BUnaryFunctorIfffZZZNS0_21nextafter_kernel_cudaERNS_18TensorIteratorBaseEENKUlvE_clEvENKUlvE0_clEvEUlffE_EESt5arrayIPcLm2EELi4E23TrivialOffsetCalculatorILi1EjESD_NS0_6memory12LoadWithCastILi1EEENSE_13StoreWithCastILi1EEEEEviT_T0_T2_T3_T4_T5_)
        /*0138*/ 	.short	0x0380
        /*013a*/ 	.short	0x0034


	//----- nvinfo : EIATTR_SW_WAR
	.align		4
.L_7189:
        /*013c*/ 	.byte	0x04, 0x36
        /*013e*/ 	.short	(.L_7191 - .L_7190)
.L_7190:
        /*0140*/ 	.word	0x00000008
.L_7191:


//--------------------- .nv.info._ZN2at6native18elementwise_kernelILi128ELi2EZNS0_22gpu_kernel_impl_nocastINS0_13BUnaryFunctorIfffZZZNS0_21nextafter_kernel_cudaERNS_18TensorIteratorBaseEENKUlvE_clEvENKUlvE0_clEvEUlffE_EEEEvS5_RKT_EUliE_EEviT1_ --------------------------
	.section	.nv.info._ZN2at6native18elementwise_kernelILi128ELi2EZNS0_22gpu_kernel_impl_nocastINS0_13BUnaryFunctorIfffZZZNS0_21nextafter_kernel_cudaERNS_18TensorIteratorBaseEENKUlvE_clEvENKUlvE0_clEvEUlffE_EEEEvS5_RKT_EUliE_EEviT1_,"",@"SHT_CUDA_INFO"
	.sectionflags	@""
	.align	4


	//----- nvinfo : EIATTR_CUDA_API_VERSION
	.align		4
        /*0000*/ 	.byte	0x04, 0x37
        /*0002*/ 	.short	(.L_7193 - .L_7192)
.L_7192:
        /*0004*/ 	.word	0x00000082


	//----- nvinfo : EIATTR_KPARAM_INFO
	.align		4
.L_7193:
        /*0008*/ 	.byte	0x04, 0x17
        /*000a*/ 	.short	(.L_7195 - .L_7194)
.L_7194:
        /*000c*/ 	.word	0x00000000
        /*0010*/ 	.short	0x0001
        /*0012*/ 	.short	0x0008
        /*0014*/ 	.byte	0x00, 0xf0, 0x61, 0x08


	//----- nvinfo : EIATTR_KPARAM_INFO
	.align		4
.L_7195:
        /*0018*/ 	.byte	0x04, 0x17
        /*001a*/ 	.short	(.L_7197 - .L_7196)
.L_7196:
        /*001c*/ 	.word	0x00000000
        /*0020*/ 	.short	0x0000
        /*0022*/ 	.short	0x0000
        /*0024*/ 	.byte	0x00, 0xf0, 0x11, 0x00


	//----- nvinfo : EIATTR_SPARSE_MMA_MASK
	.align		4
.L_7197:
        /*0028*/ 	.byte	0x03, 0x50
        /*002a*/ 	.short	0x0000


	//----- nvinfo : EIATTR_MAXREG_COUNT
	.align		4
        /*002c*/ 	.byte	0x03, 0x1b
        /*002e*/ 	.short	0x0080


	//----- nvinfo : EIATTR_MERCURY_ISA_VERSION
	.align		4
        /*0030*/ 	.byte	0x03, 0x5f
        /*0032*/ 	.short	0x0101


	//----- nvinfo : EIATTR_VRC_CTA_INIT_COUNT
	.align		4
        /*0034*/ 	.byte	0x02, 0x4a
	.zero		1
	.zero		1


	//----- nvinfo : EIATTR_EXIT_INSTR_OFFSETS
	.align		4
        /*0038*/ 	.byte	0x04, 0x1c
        /*003a*/ 	.short	(.L_7199 - .L_7198)


	//   ....[0]....
.L_7198:
        /*003c*/ 	.word	0x000003b0


	//   ....[1]....
        /*0040*/ 	.word	0x00000600


	//   ....[2]....
        /*0044*/ 	.word	0x00001be0


	//   ....[3]....
        /*0048*/ 	.word	0x00003110


	//----- nvinfo : EIATTR_MAX_THREADS
	.align		4
.L_7199:
        /*004c*/ 	.byte	0x04, 0x05
        /*004e*/ 	.short	(.L_7201 - .L_7200)
.L_7200:
        /*0050*/ 	.word	0x00000080
        /*0054*/ 	.word	0x00000001
        /*0058*/ 	.word	0x00000001


	//----- nvinfo : EIATTR_CRS_STACK_SIZE
	.align		4
.L_7201:
        /*005c*/ 	.byte	0x04, 0x1e
        /*005e*/ 	.short	(.L_7203 - .L_7202)
.L_7202:
        /*0060*/ 	.word	0x00000000


	//----- nvinfo : EIATTR_CBANK_PARAM_SIZE
	.align		4
.L_7203:
        /*0064*/ 	.byte	0x03, 0x19
        /*0066*/ 	.short	0x0220


	//----- nvinfo : EIATTR_PARAM_CBANK
	.align		4
        /*0068*/ 	.byte	0x04, 0x0a
        /*006a*/ 	.short	(.L_7205 - .L_7204)
	.align		4
.L_7204:
        /*006c*/ 	.word	index@(.nv.constant0._ZN2at6native18elementwise_kernelILi128ELi2EZNS0_22gpu_kernel_impl_nocastINS0_13BUnaryFunctorIfffZZZNS0_21nextafter_kernel_cudaERNS_18TensorIteratorBaseEENKUlvE_clEvENKUlvE0_clEvEUlffE_EEEEvS5_RKT_EUliE_EEviT1_)
        /*0070*/ 	.short	0x0380
        /*0072*/ 	.short	0x0220


	//----- nvinfo : EIATTR_SW_WAR
	.align		4
.L_7205:
        /*0074*/ 	.byte	0x04, 0x36
        /*0076*/ 	.short	(.L_7207 - .L_7206)
.L_7206:
        /*0078*/ 	.word	0x00000008
.L_7207:


//--------------------- .nv.info._ZN2at6native27unrolled_elementwise_kernelINS0_13BUnaryFunctorIfffZZZNS0_21nextafter_kernel_cudaERNS_18TensorIteratorBaseEENKUlvE_clEvENKUlvE0_clEvEUlffE_EESt5arrayIPcLm2EELi4E23TrivialOffsetCalculatorILi1EjESD_NS0_6memory15LoadWithoutCastENSE_16StoreWithoutCastEEEviT_T0_T2_T3_T4_T5_ --------------------------
	.section	.nv.info._ZN2at6native27unrolled_elementwise_kernelINS0_13BUnaryFunctorIfffZZZNS0_21nextafter_kernel_cudaERNS_18TensorIteratorBaseEENKUlvE_clEvENKUlvE0_clEvEUlffE_EESt5arrayIPcLm2EELi4E23TrivialOffsetCalculatorILi1EjESD_NS0_6memory15LoadWithoutCastENSE_16StoreWithoutCastEEEviT_T0_T2_T3_T4_T5_,"",@"SHT_CUDA_INFO"
	.sectionflags	@""
	.align	4


	//----- nvinfo : EIATTR_CUDA_API_VERSION
	.align		4
        /*0000*/ 	.byte	0x04, 0x37
        /*0002*/ 	.short	(.L_7209 - .L_7208)
.L_7208:
        /*0004*/ 	.word	0x00000082


	//----- nvinfo : EIATTR_KPARAM_INFO
	.align		4
.L_7209:
        /*0008*/ 	.byte	0x04, 0x17
        /*000a*/ 	.short	(.L_7211 - .L_7210)
.L_7210:
        /*000c*/ 	.word	0x00000000
        /*0010*/ 	.short	0x0006
        /*0012*/ 	.short	0x0023
        /*0014*/ 	.byte	0x00, 0xf0, 0x05, 0x00


	//----- nvinfo : EIATTR_KPARAM_INFO
	.align		4
.L_7211:
        /*0018*/ 	.byte	0x04, 0x17
        /*001a*/ 	.short	(.L_7213 - .L_7212)
.L_7212:
        /*001c*/ 	.word	0x00000000
        /*0020*/ 	.short	0x0005
        /*0022*/ 	.short	0x0022
        /*0024*/ 	.byte	0x00, 0xf0, 0x05, 0x00


	//----- nvinfo : EIATTR_KPARAM_INFO
	.align		4
.L_7213:
        /*0028*/ 	.byte	0x04, 0x17
        /*002a*/ 	.short	(.L_7215 - .L_7214)
.L_7214:
        /*002c*/ 	.word	0x00000000
        /*0030*/ 	.short	0x0004
        /*0032*/ 	.short	0x0021
        /*0034*/ 	.byte	0x00, 0xf0, 0x05, 0x00


	//----- nvinfo : EIATTR_KPARAM_INFO
	.align		4
.L_7215:
        /*0038*/ 	.byte	0x04, 0x17
        /*003a*/ 	.short	(.L_7217 - .L_7216)
.L_7216:
        /*003c*/ 	.word	0x00000000
        /*0040*/ 	.short	0x0003
        /*0042*/ 	.short	0x0020
        /*0044*/ 	.byte	0x00, 0xf0, 0x05, 0x00


	//----- nvinfo : EIATTR_KPARAM_INFO
	.align		4
.L_7217:
        /*0048*/ 	.byte	0x04, 0x17
        /*004a*/ 	.short	(.L_7219 - .L_7218)
.L_7218:
        /*004c*/ 	.word	0x00000000
        /*0050*/ 	.short	0x0002
        /*0052*/ 	.short	0x0010
        /*0054*/ 	.byte	0x00, 0xf0, 0x41, 0x00


	//----- nvinfo : EIATTR_KPARAM_INFO
	.align		4
.L_7219:
        /*0058*/ 	.byte	0x04, 0x17
        /*005a*/ 	.short	(.L_7221 - .L_7220)
.L_7220:
        /*005c*/ 	.word	0x00000000
        /*0060*/ 	.short	0x0001
        /*0062*/ 	.short	0x0004
        /*0064*/ 	.byte	0x00, 0xf0, 0x21, 0x00


	//----- nvinfo : EIATTR_KPARAM_INFO
	.align		4
.L_7221:
        /*0068*/ 	.byte	0x04, 0x17
        /*006a*/ 	.short	(.L_7223 - .L_7222)
.L_7222:
        /*006c*/ 	.word	0x00000000
        /*0070*/ 	.short	0x0000
        /*0072*/ 	.short	0x0000
        /*0074*/ 	.byte	0x00, 0xf0, 0x11, 0x00


	//----- nvinfo : EIATTR_SPARSE_MMA_MASK
	.align		4
.L_7223:
        /*0078*/ 	.byte	0x03, 0x50
        /*007a*/ 	.short	0x0000


	//----- nvinfo : EIATTR_MAXREG_COUNT
	.align		4
        /*007c*/ 	.byte	0x03, 0x1b
        /*007e*/ 	.short	0x00ff


	//----- nvinfo : EIATTR_MERCURY_ISA_VERSION
	.align		4
        /*0080*/ 	.byte	0x03, 0x5f
        /*0082*/ 	.short	0x0101


	//----- nvinfo : EIATTR_VRC_CTA_INIT_COUNT
	.align		4
        /*0084*/ 	.byte	0x02, 0x4a
	.zero		1
	.zero		1


	//----- nvinfo : EIATTR_EXIT_INSTR_OFFSETS
	.align		4
        /*0088*/ 	.byte	0x04, 0x1c
        /*008a*/ 	.short	(.L_7225 - .L_7224)


	//   ....[0]....
.L_7224:
        /*008c*/ 	.word	0x00000d40


	//   ....[1]....
        /*0090*/ 	.word	0x00000d90


	//----- nvinfo : EIATTR_MAX_THREADS
	.align		4
.L_7225:
        /*0094*/ 	.byte	0x04, 0x05
        /*0096*/ 	.short	(.L_7227 - .L_7226)
.L_7226:
        /*0098*/ 	.word	0x00000080
        /*009c*/ 	.word	0x00000001
        /*00a0*/ 	.word	0x00000001


	//----- nvinfo : EIATTR_CRS_STACK_SIZE
	.align		4
.L_7227:
        /*00a4*/ 	.byte	0x04, 0x1e
        /*00a6*/ 	.short	(.L_7229 - .L_7228)
.L_7228:
        /*00a8*/ 	.word	0x00000000


	//----- nvinfo : EIATTR_CBANK_PARAM_SIZE
	.align		4
.L_7229:
        /*00ac*/ 	.byte	0x03, 0x19
        /*00ae*/ 	.short	0x0024


	//----- nvinfo : EIATTR_PARAM_CBANK
	.align		4
        /*00b0*/ 	.byte	0x04, 0x0a
        /*00b2*/ 	.short	(.L_7231 - .L_7230)
	.align		4
.L_7230:
        /*00b4*/ 	.word	index@(.nv.constant0._ZN2at6native27unrolled_elementwise_kernelINS0_13BUnaryFunctorIfffZZZNS0_21nextafter_kernel_cudaERNS_18TensorIteratorBaseEENKUlvE_clEvENKUlvE0_clEvEUlffE_EESt5arrayIPcLm2EELi4E23TrivialOffsetCalculatorILi1EjESD_NS0_6memory15LoadWithoutCastENSE_16StoreWithoutCastEEEviT_T0_T2_T3_T4_T5_)
        /*00b8*/ 	.short	0x0380
        /*00ba*/ 	.short	0x0024


	//----- nvinfo : EIATTR_SW_WAR
	.align		4
.L_7231:
        /*00bc*/ 	.byte	0x04, 0x36
        /*00be*/ 	.short	(.L_7233 - .L_7232)
.L_7232:
        /*00c0*/ 	.word	0x00000008
.L_7233:


//--------------------- .nv.info._ZN2at6native29vectorized_elementwise_kernelILi2ENS0_13BUnaryFunctorIfffZZZNS0_21nextafter_kernel_cudaERNS_18TensorIteratorBaseEENKUlvE_clEvENKUlvE0_clEvEUlffE_EESt5arrayIPcLm2EEEEviT0_T1_ --------------------------
	.section	.nv.info._ZN2at6native29vectorized_elementwise_kernelILi2ENS0_13BUnaryFunctorIfffZZZNS0_21nextafter_kernel_cudaERNS_18TensorIteratorBaseEENKUlvE_clEvENKUlvE0_clEvEUlffE_EESt5arrayIPcLm2EEEEviT0_T1_,"",@"SHT_CUDA_INFO"
	.sectionflags	@""
	.align	4


	//----- nvinfo : EIATTR_CUDA_API_VERSION
	.align		4
        /*0000*/ 	.byte	0x04, 0x37
        /*0002*/ 	.short	(.L_7235 - .L_7234)
.L_7234:
        /*0004*/ 	.word	0x00000082


	//----- nvinfo : EIATTR_KPARAM_INFO
	.align		4
.L_7235:
        /*0008*/ 	.byte	0x04, 0x17
        /*000a*/ 	.short	(.L_7237 - .L_7236)
.L_7236:
        /*000c*/ 	.word	0x00000000
        /*0010*/ 	.short	0x0002
        /*0012*/ 	.short	0x0010
        /*0014*/ 	.byte	0x00, 0xf0, 0x41, 0x00


	//----- nvinfo : EIATTR_KPARAM_INFO
	.align		4
.L_7237:
        /*0018*/ 	.byte	0x04, 0x17
        /*001a*/ 	.short	(.L_7239 - .L_7238)
.L_7238:
        /*001c*/ 	.word	0x00000000
        /*0020*/ 	.short	0x0001
        /*0022*/ 	.short	0x0004
        /*0024*/ 	.byte	0x00, 0xf0, 0x21, 0x00


	//----- nvinfo : EIATTR_KPARAM_INFO
	.align		4
.L_7239:
        /*0028*/ 	.byte	0x04, 0x17
        /*002a*/ 	.short	(.L_7241 - .L_7240)
.L_7240:
        /*002c*/ 	.word	0x00000000
        /*0030*/ 	.short	0x0000
        /*0032*/ 	.short	0x0000
        /*0034*/ 	.byte	0x00, 0xf0, 0x11, 0x00


	//----- nvinfo : EIATTR_SPARSE_MMA_MASK
	.align		4
.L_7241:
        /*0038*/ 	.byte	0x03, 0x50
        /*003a*/ 	.short	0x0000


	//----- nvinfo : EIATTR_MAXREG_COUNT
	.align		4
        /*003c*/ 	.byte	0x03, 0x1b
        /*003e*/ 	.short	0x00ff


	//----- nvinfo : EIATTR_MERCURY_ISA_VERSION
	.align		4
        /*0040*/ 	.byte	0x03, 0x5f
        /*0042*/ 	.short	0x0101


	//----- nvinfo : EIATTR_VRC_CTA_INIT_COUNT
	.align		4
        /*0044*/ 	.byte	0x02, 0x4a
	.zero		1
	.zero		1


	//----- nvinfo : EIATTR_EXIT_INSTR_OFFSETS
	.align		4
        /*0048*/ 	.byte	0x04, 0x1c
        /*004a*/ 	.short	(.L_7243 - .L_7242)


	//   ....[0]....
.L_7242:
        /*004c*/ 	.word	0x00001b00


	//   ....[1]....
        /*0050*/ 	.word	0x00001b50


	//   ....[2]....
        /*0054*/ 	.word	0x00002e20


	//----- nvinfo : EIATTR_MAX_THREADS
	.align		4
.L_7243:
        /*0058*/ 	.byte	0x04, 0x05
        /*005a*/ 	.short	(.L_7245 - .L_7244)
.L_7244:
        /*005c*/ 	.word	0x00000080
        /*0060*/ 	.word	0x00000001
        /*0064*/ 	.word	0x00000001


	//----- nvinfo : EIATTR_CRS_STACK_SIZE
	.align		4
.L_7245:
        /*0068*/ 	.byte	0x04, 0x1e
        /*006a*/ 	.short	(.L_7247 - .L_7246)
.L_7246:
        /*006c*/ 	.word	0x00000000


	//----- nvinfo : EIATTR_CBANK_PARAM_SIZE
	.align		4
.L_7247:
        /*0070*/ 	.byte	0x03, 0x19
        /*0072*/ 	.short	0x0020


	//----- nvinfo : EIATTR_PARAM_CBANK
	.align		4
        /*0074*/ 	.byte	0x04, 0x0a
        /*0076*/ 	.short	(.L_7249 - .L_7248)
	.align		4
.L_7248:
        /*0078*/ 	.word	index@(.nv.constant0._ZN2at6native29vectorized_elementwise_kernelILi2ENS0_13BUnaryFunctorIfffZZZNS0_21nextafter_kernel_cudaERNS_18TensorIteratorBaseEENKUlvE_clEvENKUlvE0_clEvEUlffE_EESt5arrayIPcLm2EEEEviT0_T1_)
        /*007c*/ 	.short	0x0380
        /*007e*/ 	.short	0x0020


	//----- nvinfo : EIATTR_SW_WAR
	.align		4
.L_7249:
        /*0080*/ 	.byte	0x04, 0x36
        /*0082*/ 	.short	(.L_7251 - .L_7250)
.L_7250:
        /*0084*/ 	.word	0x00000008
.L_7251:


//--------------------- .nv.info._ZN2at6native29vectorized_elementwise_kernelILi4ENS0_13BUnaryFunctorIfffZZZNS0_21nextafter_kernel_cudaERNS_18TensorIteratorBaseEENKUlvE_clEvENKUlvE0_clEvEUlffE_EESt5arrayIPcLm2EEEEviT0_T1_ --------------------------
	.section	.nv.info._ZN2at6native29vectorized_elementwise_kernelILi4ENS0_13BUnaryFunctorIfffZZZNS0_21nextafter_kernel_cudaERNS_18TensorIteratorBaseEENKUlvE_clEvENKUlvE0_clEvEUlffE_EESt5arrayIPcLm2EEEEviT0_T1_,"",@"SHT_CUDA_INFO"
	.sectionflags	@""
	.align	4


	//----- nvinfo : EIATTR_CUDA_API_VERSION
	.align		4
        /*0000*/ 	.byte	0x04, 0x37
        /*0002*/ 	.short	(.L_7253 - .L_7252)
.L_7252:
        /*0004*/ 	.word	0x00000082


	//----- nvinfo : EIATTR_KPARAM_INFO
	.align		4
.L_7253:
        /*0008*/ 	.byte	0x04, 0x17
        /*000a*/ 	.short	(.L_7255 - .L_7254)
.L_7254:
        /*000c*/ 	.word	0x00000000
        /*0010*/ 	.short	0x0002
        /*0012*/ 	.short	0x0010
        /*0014*/ 	.byte	0x00, 0xf0, 0x41, 0x00


	//----- nvinfo : EIATTR_KPARAM_INFO
	.align		4
.L_7255:
        /*0018*/ 	.byte	0x04, 0x17
        /*001a*/ 	.short	(.L_7257 - .L_7256)
.L_7256:
        /*001c*/ 	.word	0x00000000
        /*0020*/ 	.short	0x0001
        /*0022*/ 	.short	0x0004
        /*0024*/ 	.byte	0x00, 0xf0, 0x21, 0x00


	//----- nvinfo : EIATTR_KPARAM_INFO
	.align		4
.L_7257:
        /*0028*/ 	.byte	0x04, 0x17
        /*002a*/ 	.short	(.L_7259 - .L_7258)
.L_7258:
        /*002c*/ 	.word	0x00000000
        /*0030*/ 	.short	0x0000
        /*0032*/ 	.short	0x0000
        /*0034*/ 	.byte	0x00, 0xf0, 0x11, 0x00


	//----- nvinfo : EIATTR_SPARSE_MMA_MASK
	.align		4
.L_7259:
        /*0038*/ 	.byte	0x03, 0x50
        /*003a*/ 	.short	0x0000


	//----- nvinfo : EIATTR_MAXREG_COUNT
	.align		4
        /*003c*/ 	.byte	0x03, 0x1b
        /*003e*/ 	.short	0x00ff


	//----- nvinfo : EIATTR_MERCURY_ISA_VERSION
	.align		4
        /*0040*/ 	.byte	0x03, 0x5f
        /*0042*/ 	.short	0x0101


	//----- nvinfo : EIATTR_VRC_CTA_INIT_COUNT
	.align		4
        /*0044*/ 	.byte	0x02, 0x4a
	.zero		1
	.zero		1


	//----- nvinfo : EIATTR_EXIT_INSTR_OFFSETS
	.align		4
        /*0048*/ 	.byte	0x04, 0x1c
        /*004a*/ 	.short	(.L_7261 - .L_7260)


	//   ....[0]....
.L_7260:
        /*004c*/ 	.word	0x00001b00


	//   ....[1]....
        /*0050*/ 	.word	0x00001b50


	//   ....[2]....
        /*0054*/ 	.word	0x00002de0


	//----- nvinfo : EIATTR_MAX_THREADS
	.align		4
.L_7261:
        /*0058*/ 	.byte	0x04, 0x05
        /*005a*/ 	.short	(.L_7263 - .L_7262)
.L_7262:
        /*005c*/ 	.word	0x00000080
        /*0060*/ 	.word	0x00000001
        /*0064*/ 	.word	0x00000001


	//----- nvinfo : EIATTR_CRS_STACK_SIZE
	.align		4
.L_7263:
        /*0068*/ 	.byte	0x04, 0x1e
        /*006a*/ 	.short	(.L_7265 - .L_7264)
.L_7264:
        /*006c*/ 	.word	0x00000000


	//----- nvinfo : EIATTR_CBANK_PARAM_SIZE
	.align		4
.L_7265:
        /*0070*/ 	.byte	0x03, 0x19
        /*0072*/ 	.short	0x0020


	//----- nvinfo : EIATTR_PARAM_CBANK
	.align		4
        /*0074*/ 	.byte	0x04, 0x0a
        /*0076*/ 	.short	(.L_7267 - .L_7266)
	.align		4
.L_7266:
        /*0078*/ 	.word	index@(.nv.constant0._ZN2at6native29vectorized_elementwise_kernelILi4ENS0_13BUnaryFunctorIfffZZZNS0_21nextafter_kernel_cudaERNS_18TensorIteratorBaseEENKUlvE_clEvENKUlvE0_clEvEUlffE_EESt5arrayIPcLm2EEEEviT0_T1_)
        /*007c*/ 	.short	0x0380
        /*007e*/ 	.short	0x0020


	//----- nvinfo : EIATTR_SW_WAR
	.align		4
.L_7267:
        /*0080*/ 	.byte	0x04, 0x36
        /*0082*/ 	.short	(.L_7269 - .L_7268)
.L_7268:
        /*0084*/ 	.word	0x00000008
.L_7269:


//--------------------- .nv.info._ZN2at6native29vectorized_elementwise_kernelILi8ENS0_13BUnaryFunctorIfffZZZNS0_21nextafter_kernel_cudaERNS_18TensorIteratorBaseEENKUlvE_clEvENKUlvE0_clEvEUlffE_EESt5arrayIPcLm2EEEEviT0_T1_ --------------------------
	.section	.nv.info._ZN2at6native29vectorized_elementwise_kernelILi8ENS0_13BUnaryFunctorIfffZZZNS0_21nextafter_kernel_cudaERNS_18TensorIteratorBaseEENKUlvE_clEvENKUlvE0_clEvEUlffE_EESt5arrayIPcLm2EEEEviT0_T1_,"",@"SHT_CUDA_INFO"
	.sectionflags	@""
	.align	4


	//----- nvinfo : EIATTR_CUDA_API_VERSION
	.align		4
        /*0000*/ 	.byte	0x04, 0x37
        /*0002*/ 	.short	(.L_7271 - .L_7270)
.L_7270:
        /*0004*/ 	.word	0x00000082


	//----- nvinfo : EIATTR_KPARAM_INFO
	.align		4
.L_7271:
        /*0008*/ 	.byte	0x04, 0x17
        /*000a*/ 	.short	(.L_7273 - .L_7272)
.L_7272:
        /*000c*/ 	.word	0x00000000
        /*0010*/ 	.short	0x0002
        /*0012*/ 	.short	0x0010
        /*0014*/ 	.byte	0x00, 0xf0, 0x41, 0x00


	//----- nvinfo : EIATTR_KPARAM_INFO
	.align		4
.L_7273:
        /*0018*/ 	.byte	0x04, 0x17
        /*001a*/ 	.short	(.L_7275 - .L_7274)
.L_7274:
        /*001c*/ 	.word	0x00000000
        /*0020*/ 	.short	0x0001
        /*0022*/ 	.short	0x0004
        /*0024*/ 	.byte	0x00, 0xf0, 0x21, 0x00


	//----- nvinfo : EIATTR_KPARAM_INFO
	.align		4
.L_7275:
        /*0028*/ 	.byte	0x04, 0x17
        /*002a*/ 	.short	(.L_7277 - .L_7276)
.L_7276:
        /*002c*/ 	.word	0x00000000
        /*0030*/ 	.short	0x0000
        /*0032*/ 	.short	0x0000
        /*0034*/ 	.byte	0x00, 0xf0, 0x11, 0x00


	//----- nvinfo : EIATTR_SPARSE_MMA_MASK
	.align		4
.L_7277:
        /*0038*/ 	.byte	0x03, 0x50
        /*003a*/ 	.short	0x0000


	//----- nvinfo : EIATTR_MAXREG_COUNT
	.align		4
        /*003c*/ 	.byte	0x03, 0x1b
        /*003e*/ 	.short	0x00ff


	//----- nvinfo : EIATTR_MERCURY_ISA_VERSION
	.align		4
        /*0040*/ 	.byte	0x03, 0x5f
        /*0042*/ 	.short	0x0101


	//----- nvinfo : EIATTR_VRC_CTA_INIT_COUNT
	.align		4
        /*0044*/ 	.byte	0x02, 0x4a
	.zero		1
	.zero		1


	//----- nvinfo : EIATTR_EXIT_INSTR_OFFSETS
	.align		4
        /*0048*/ 	.byte	0x04, 0x1c
        /*004a*/ 	.short	(.L_7279 - .L_7278)


	//   ....[0]....
.L_7278:
        /*004c*/ 	.word	0x00000010


	//----- nvinfo : EIATTR_MAX_THREADS
	.align		4
.L_7279:
        /*0050*/ 	.byte	0x04, 0x05
        /*0052*/ 	.short	(.L_7281 - .L_7280)
.L_7280:
        /*0054*/ 	.word	0x00000080
        /*0058*/ 	.word	0x00000001
        /*005c*/ 	.word	0x00000001


	//----- nvinfo : EIATTR_CBANK_PARAM_SIZE
	.align		4
.L_7281:
        /*0060*/ 	.byte	0x03, 0x19
        /*0062*/ 	.short	0x0020


	//----- nvinfo : EIATTR_PARAM_CBANK
	.align		4
        /*0064*/ 	.byte	0x04, 0x0a
        /*0066*/ 	.short	(.L_7283 - .L_7282)
	.align		4
.L_7282:
        /*0068*/ 	.word	index@(.nv.constant0._ZN2at6native29vectorized_elementwise_kernelILi8ENS0_13BUnaryFunctorIfffZZZNS0_21nextafter_kernel_cudaERNS_18TensorIteratorBaseEENKUlvE_clEvENKUlvE0_clEvEUlffE_EESt5arrayIPcLm2EEEEviT0_T1_)
        /*006c*/ 	.short	0x0380
        /*006e*/ 	.short	0x0020


	//----- nvinfo : EIATTR_SW_WAR
	.align		4
.L_7283:
        /*0070*/ 	.byte	0x04, 0x36
        /*0072*/ 	.short	(.L_7285 - .L_7284)
.L_7284:
        /*0074*/ 	.word	0x00000008
.L_7285:


//--------------------- .nv.info._ZN2at6native18elementwise_kernelILi128ELi4EZNS0_15gpu_kernel_implINS0_13AUnaryFunctorIfffZZZNS0_21nextafter_kernel_cudaERNS_18TensorIteratorBaseEENKUlvE_clEvENKUlvE0_clEvEUlffE_EEEEvS5_RKT_EUliE_EEviT1_ --------------------------
	.section	.nv.info._ZN2at6native18elementwise_kernelILi128ELi4EZNS0_15gpu_kernel_implINS0_13AUnaryFunctorIfffZZZNS0_21nextafter_kernel_cudaERNS_18TensorIteratorBaseEENKUlvE_clEvENKUlvE0_clEvEUlffE_EEEEvS5_RKT_EUliE_EEviT1_,"",@"SHT_CUDA_INFO"
	.sectionflags	@""
	.align	4


	//----- nvinfo : EIATTR_CUDA_API_VERSION
	.align		4
        /*0000*/ 	.byte	0x04, 0x37
        /*0002*/ 	.short	(.L_7287 - .L_7286)
.L_7286:
        /*0004*/ 	.word	0x00000082


	//----- nvinfo : EIATTR_KPARAM_INFO
	.align		4
.L_7287:
        /*0008*/ 	.byte	0x04, 0x17
        /*000a*/ 	.short	(.L_7289 - .L_7288)
.L_7288:
        /*000c*/ 	.word	0x00000000
        /*0010*/ 	.short	0x0001
        /*0012*/ 	.short	0x0008
        /*0014*/ 	.byte	0x00, 0xf0, 0x81, 0x08


	//----- nvinfo : EIATTR_KPARAM_INFO
	.align		4
.L_7289:
        /*0018*/ 	.byte	0x04, 0x17
        /*001a*/ 	.short	(.L_7291 - .L_7290)
.L_7290:
        /*001c*/ 	.word	0x00000000
        /*0020*/ 	.short	0x0000
        /*0022*/ 	.short	0x0000
        /*0024*/ 	.byte	0x00, 0xf0, 0x11, 0x00


	//----- nvinfo : EIATTR_SPARSE_MMA_MASK
	.align		4
.L_7291:
        /*0028*/ 	.byte	0x03, 0x50
        /*002a*/ 	.short	0x0000


	//----- nvinfo : EIATTR_MAXREG_COUNT
	.align		4
        /*002c*/ 	.byte	0x03, 0x1b
        /*002e*/ 	.short	0x0080


	//----- nvinfo : EIATTR_EXTERNS
	.align		4
        /*0030*/ 	.byte	0x04, 0x0f
        /*0032*/ 	.short	(.L_7293 - .L_7292)


	//   ....[0]....
	.align		4
.L_7292:
        /*0034*/ 	.word	index@(__assertfail)


	//----- nvinfo : EIATTR_MERCURY_ISA_VERSION
	.align		4
.L_7293:
        /*0038*/ 	.byte	0x03, 0x5f
        /*003a*/ 	.short	0x0101


	//----- nvinfo : EIATTR_VRC_CTA_INIT_COUNT
	.align		4
        /*003c*/ 	.byte	0x02, 0x4a
	.zero		1
	.zero		1


	//----- nvinfo : EIATTR_SYSCALL_OFFSETS
	.align		4
        /*0040*/ 	.byte	0x04, 0x46
        /*0042*/ 	.short	(.L_7295 - .L_7294)


	//   ....[0]....
.L_7294:
        /*0044*/ 	.word	0x00002190


	//   ....[1]....
        /*0048*/ 	.word	0x00003190


	//   ....[2]....
        /*004c*/ 	.word	0x00005420


	//   ....[3]....
        /*0050*/ 	.word	0x000062b0


	//   ....[4]....
        /*0054*/ 	.word	0x00008650


	//   ....[5]....
        /*0058*/ 	.word	0x000094e0


	//   ....[6]....
        /*005c*/ 	.word	0x0000b890


	//   ....[7]....
        /*0060*/ 	.word	0x0000c6d0


	//----- nvinfo : EIATTR_EXIT_INSTR_OFFSETS
	.align		4
.L_7295:
        /*0064*/ 	.byte	0x04, 0x1c
        /*0066*/ 	.short	(.L_7297 - .L_7296)


	//   ....[0]....
.L_7296:
        /*0068*/ 	.word	0x00009790


	//   ....[1]....
        /*006c*/ 	.word	0x0000bc50


	//   ....[2]....
        /*0070*/ 	.word	0x0000bc90


	//   ....[3]....
        /*0074*/ 	.word	0x0000bd20


	//   ....[4]....
        /*0078*/ 	.word	0x0000bd50


	//   ....[5]....
        /*007c*/ 	.word	0x0000bd80


	//   ....[6]....
        /*0080*/ 	.word	0x0000be00


	//   ....[7]....
        /*0084*/ 	.word	0x0000be30


	//   ....[8]....
        /*0088*/ 	.word	0x0000bec0


	//   ....[9]....
        /*008c*/ 	.word	0x0000bf00


	//   ....[10]....
        /*0090*/ 	.word	0x0000bf40


	//   ....[11]....
        /*0094*/ 	.word	0x0000c010


	//   ....[12]....
        /*0098*/ 	.word	0x0000c170


	//   ....[13]....
        /*009c*/ 	.word	0x0000c2d0


	//   ....[14]....
        /*00a0*/ 	.word	0x0000c420


	//   ....[15]....
        /*00a4*/ 	.word	0x0000c450


	//   ....[16]....
        /*00a8*/ 	.word	0x0000c480


	//   ....[17]....
        /*00ac*/ 	.word	0x0000c520


	//   ....[18]....
        /*00b0*/ 	.word	0x0000c570


	//   ....[19]....
        /*00b4*/ 	.word	0x0000c6e0


	//   ....[20]....
        /*00b8*/ 	.word	0x0000c7e0


	//   ....[21]....
        /*00bc*/ 	.word	0x0000c910


	//   ....[22]....
        /*00c0*/ 	.word	0x0000c940


	//----- nvinfo : EIATTR_MAX_THREADS
	.align		4
.L_7297:
        /*00c4*/ 	.byte	0x04, 0x05
        /*00c6*/ 	.short	(.L_7299 - .L_7298)
.L_7298:
        /*00c8*/ 	.word	0x00000080
        /*00cc*/ 	.word	0x00000001
        /*00d0*/ 	.word	0x00000001


	//----- nvinfo : EIATTR_CRS_STACK_SIZE
	.align		4
.L_7299:
        /*00d4*/ 	.byte	0x04, 0x1e
        /*00d6*/ 	.short	(.L_7301 - .L_7300)
.L_7300:
        /*00d8*/ 	.word	0x00000000


	//----- nvinfo : EIATTR_CBANK_PARAM_SIZE
	.align		4
.L_7301:
        /*00dc*/ 	.byte	0x03, 0x19
        /*00de*/ 	.short	0x0228


	//----- nvinfo : EIATTR_PARAM_CBANK
	.align		4
        /*00e0*/ 	.byte	0x04, 0x0a
        /*00e2*/ 	.short	(.L_7303 - .L_7302)
	.align		4
.L_7302:
        /*00e4*/ 	.word	index@(.nv.constant0._ZN2at6native18elementwise_kernelILi128ELi4EZNS0_15gpu_kernel_implINS0_13AUnaryFunctorIfffZZZNS0_21nextafter_kernel_cudaERNS_18TensorIteratorBaseEENKUlvE_clEvENKUlvE0_clEvEUlffE_EEEEvS5_RKT_EUliE_EEviT1_)
        /*00e8*/ 	.short	0x0380
        /*00ea*/ 	.short	0x0228


	//----- nvinfo : EIATTR_SW_WAR
	.align		4
.L_7303:
        /*00ec*/ 	.byte	0x04, 0x36
        /*00ee*/ 	.short	(.L_7305 - .L_7304)
.L_7304:
        /*00f0*/ 	.word	0x00000008
.L_7305:


//--------------------- .nv.info._ZN2at6native27unrolled_elementwise_kernelINS0_13AUnaryFunctorIfffZZZNS0_21nextafter_kernel_cudaERNS_18TensorIteratorBaseEENKUlvE_clEvENKUlvE0_clEvEUlffE_EESt5arrayIPcLm2EELi4E23TrivialOffsetCalculatorILi1EjESD_NS0_6memory12LoadWithCastILi1EEENSE_13StoreWithCastILi1EEEEEviT_T0_T2_T3_T4_T5_ --------------------------
	.section	.nv.info._ZN2at6native27unrolled_elementwise_kernelINS0_13AUnaryFunctorIfffZZZNS0_21nextafter_kernel_cudaERNS_18TensorIteratorBaseEENKUlvE_clEvENKUlvE0_clEvEUlffE_EESt5arrayIPcLm2EELi4E23TrivialOffsetCalculatorILi1EjESD_NS0_6memory12LoadWithCastILi1EEENSE_13StoreWithCastILi1EEEEEviT_T0_T2_T3_T4_T5_,"",@"SHT_CUDA_INFO"
	.sectionflags	@""
	.align	4


	//----- nvinfo : EIATTR_CUDA_API_VERSION
	.align		4
        /*0000*/ 	.byte	0x04, 0x37
        /*0002*/ 	.short	(.L_7307 - .L_7306)
.L_7306:
        /*0004*/ 	.word	0x00000082


	//----- nvinfo : EIATTR_KPARAM_INFO
	.align		4
.L_7307:
        /*0008*/ 	.byte	0x04, 0x17
        /*000a*/ 	.short	(.L_7309 - .L_7308)
.L_7308:
        /*000c*/ 	.word	0x00000000
        /*0010*/ 	.short	0x0006
        /*0012*/ 	.short	0x002c
        /*0014*/ 	.byte	0x00, 0xf0, 0x21, 0x00


	//----- nvinfo : EIATTR_KPARAM_INFO
	.align		4
.L_7309:
        /*0018*/ 	.byte	0x04, 0x17
        /*001a*/ 	.short	(.L_7311 - .L_7310)
.L_7310:
        /*001c*/ 	.word	0x00000000
        /*0020*/ 	.short	0x0005
        /*0022*/ 	.short	0x0024
        /*0024*/ 	.byte	0x00, 0xf0, 0x21, 0x00


	//----- nvinfo : EIATTR_KPARAM_INFO
	.align		4
.L_7311:
        /*0028*/ 	.byte	0x04, 0x17
        /*002a*/ 	.short	(.L_7313 - .L_7312)
.L_7312:
        /*002c*/ 	.word	0x00000000
        /*0030*/ 	.short	0x0004
        /*0032*/ 	.short	0x0021
        /*0034*/ 	.byte	0x00, 0xf0, 0x05, 0x00


	//----- nvinfo : EIATTR_KPARAM_INFO
	.align		4
.L_7313:
        /*0038*/ 	.byte	0x04, 0x17
        /*003a*/ 	.short	(.L_7315 - .L_7314)
.L_7314:
        /*003c*/ 	.word	0x00000000
        /*0040*/ 	.short	0x0003
        /*0042*/ 	.short	0x0020
        /*0044*/ 	.byte	0x00, 0xf0, 0x05, 0x00


	//----- nvinfo : EIATTR_KPARAM_INFO
	.align		4
.L_7315:
        /*0048*/ 	.byte	0x04, 0x17
        /*004a*/ 	.short	(.L_7317 - .L_7316)
.L_7316:
        /*004c*/ 	.word	0x00000000
        /*0050*/ 	.short	0x0002
        /*0052*/ 	.short	0x0010
        /*0054*/ 	.byte	0x00, 0xf0, 0x41, 0x00


	//----- nvinfo : EIATTR_KPARAM_INFO
	.align		4
.L_7317:
        /*0058*/ 	.byte	0x04, 0x17
        /*005a*/ 	.short	(.L_7319 - .L_7318)
.L_7318:
        /*005c*/ 	.word	0x00000000
        /*0060*/ 	.short	0x0001
        /*0062*/ 	.short	0x0004
        /*0064*/ 	.byte	0x00, 0xf0, 0x21, 0x00


	//----- nvinfo : EIATTR_KPARAM_INFO
	.align		4
.L_7319:
        /*0068*/ 	.byte	0x04, 0x17
        /*006a*/ 	.short	(.L_7321 - .L_7320)
.L_7320:
        /*006c*/ 	.word	0x00000000
        /*0070*/ 	.short	0x0000
        /*0072*/ 	.short	0x0000
        /*0074*/ 	.byte	0x00, 0xf0, 0x11, 0x00


	//----- nvinfo : EIATTR_SPARSE_MMA_MASK
	.align		4
.L_7321:
        /*0078*/ 	.byte	0x03, 0x50
        /*007a*/ 	.short	0x0000


	//----- nvinfo : EIATTR_MAXREG_COUNT
	.align		4
        /*007c*/ 	.byte	0x03, 0x1b
        /*007e*/ 	.short	0x00ff


	//----- nvinfo : EIATTR_EXTERNS
	.align		4
        /*0080*/ 	.byte	0x04, 0x0f
        /*0082*/ 	.short	(.L_7323 - .L_7322)


	//   ....[0]....
	.align		4
.L_7322:
        /*0084*/ 	.word	index@(__assertfail)


	//----- nvinfo : EIATTR_MERCURY_ISA_VERSION
	.align		4
.L_7323:
        /*0088*/ 	.byte	0x03, 0x5f
        /*008a*/ 	.short	0x0101


	//----- nvinfo : EIATTR_VRC_CTA_INIT_COUNT
	.align		4
        /*008c*/ 	.byte	0x02, 0x4a
	.zero		1
	.zero		1


	//----- nvinfo : EIATTR_SYSCALL_OFFSETS
	.align		4
        /*0090*/ 	.byte	0x04, 0x46
        /*0092*/ 	.short	(.L_7325 - .L_7324)


	//   ....[0]....
.L_7324:
        /*0094*/ 	.word	0x00000e60


	//   ....[1]....
        /*0098*/ 	.word	0x00001df0


	//   ....[2]....
        /*009c*/ 	.word	0x00002d00


	//   ....[3]....
        /*00a0*/ 	.word	0x00003be0


	//   ....[4]....
        /*00a4*/ 	.word	0x00005700


	//   ....[5]....
        /*00a8*/ 	.word	0x00006470


	//   ....[6]....
        /*00ac*/ 	.word	0x000072d0


	//   ....[7]....
        /*00b0*/ 	.word	0x00008130


	//----- nvinfo : EIATTR_EXIT_INSTR_OFFSETS
	.align		4
.L_7325:
        /*00b4*/ 	.byte	0x04, 0x1c
        /*00b6*/ 	.short	(.L_7327 - .L_7326)


	//   ....[0]....
.L_7326:
        /*00b8*/ 	.word	0x00007570


	//   ....[1]....
        /*00bc*/ 	.word	0x000076b0


	//   ....[2]....
        /*00c0*/ 	.word	0x000076f0


	//   ....[3]....
        /*00c4*/ 	.word	0x00007780


	//   ....[4]....
        /*00c8*/ 	.word	0x000077b0


	//   ....[5]....
        /*00cc*/ 	.word	0x000077e0


	//   ....[6]....
        /*00d0*/ 	.word	0x00007860


	//   ....[7]....
        /*00d4*/ 	.word	0x00007890


	//   ....[8]....
        /*00d8*/ 	.word	0x00007920


	//   ....[9]....
        /*00dc*/ 	.word	0x00007960


	//   ....[10]....
        /*00e0*/ 	.word	0x000079a0


	//   ....[11]....
        /*00e4*/ 	.word	0x00007a70


	//   ....[12]....
        /*00e8*/ 	.word	0x00007bd0


	//   ....[13]....
        /*00ec*/ 	.word	0x00007d30


	//   ....[14]....
        /*00f0*/ 	.word	0x00007e80


	//   ....[15]....
        /*00f4*/ 	.word	0x00007eb0


	//   ....[16]....
        /*00f8*/ 	.word	0x00007ee0


	//   ....[17]....
        /*00fc*/ 	.word	0x00007f80


	//   ....[18]....
        /*0100*/ 	.word	0x00007fd0


	//   ....[19]....
        /*0104*/ 	.word	0x00008140


	//   ....[20]....
        /*0108*/ 	.word	0x00008240


	//   ....[21]....
        /*010c*/ 	.word	0x00008370


	//   ....[22]....
        /*0110*/ 	.word	0x000083a0


	//----- nvinfo : EIATTR_MAX_THREADS
	.align		4
.L_7327:
        /*0114*/ 	.byte	0x04, 0x05
        /*0116*/ 	.short	(.L_7329 - .L_7328)
.L_7328:
        /*0118*/ 	.word	0x00000080
        /*011c*/ 	.word	0x00000001
        /*0120*/ 	.word	0x00000001


	//----- nvinfo : EIATTR_CRS_STACK_SIZE
	.align		4
.L_7329:
        /*0124*/ 	.byte	0x04, 0x1e
        /*0126*/ 	.short	(.L_7331 - .L_7330)
.L_7330:
        /*0128*/ 	.word	0x00000000


	//----- nvinfo : EIATTR_CBANK_PARAM_SIZE
	.align		4
.L_7331:
        /*012c*/ 	.byte	0x03, 0x19
        /*012e*/ 	.short	0x0034


	//----- nvinfo : EIATTR_PARAM_CBANK
	.align		4
        /*0130*/ 	.byte	0x04, 0x0a
        /*0132*/ 	.short	(.L_7333 - .L_7332)
	.align		4
.L_7332:
        /*0134*/ 	.word	index@(.nv.constant0._ZN2at6native27unrolled_elementwise_kernelINS0_13AUnaryFunctorIfffZZZNS0_21nextafter_kernel_cudaERNS_18TensorIteratorBaseEENKUlvE_clEvENKUlvE0_clEvEUlffE_EESt5arrayIPcLm2EELi4E23TrivialOffsetCalculatorILi1EjESD_NS0_6memory12LoadWithCastILi1EEENSE_13StoreWithCastILi1EEEEEviT_T0_T2_T3_T4_T5_)
        /*0138*/ 	.short	0x0380
        /*013a*/ 	.short	0x0034


	//----- nvinfo : EIATTR_SW_WAR
	.align		4
.L_7333:
        /*013c*/ 	.byte	0x04, 0x36
        /*013e*/ 	.short	(.L_7335 - .L_7334)
.L_7334:
        /*0140*/ 	.word	0x00000008
.L_7335:


//--------------------- .nv.info._ZN2at6native18elementwise_kernelILi128ELi2EZNS0_22gpu_kernel_impl_nocastINS0_13AUnaryFunctorIfffZZZNS0_21nextafter_kernel_cudaERNS_18TensorIteratorBaseEENKUlvE_clEvENKUlvE0_clEvEUlffE_EEEEvS5_RKT_EUliE_EEviT1_ --------------------------
	.section	.nv.info._ZN2at6native18elementwise_kernelILi128ELi2EZNS0_22gpu_kernel_impl_nocastINS0_13AUnaryFunctorIfffZZZNS0_21nextafter_kernel_cudaERNS_18TensorIteratorBaseEENKUlvE_clEvENKUlvE0_clEvEUlffE_EEEEvS5_RKT_EUliE_EEviT1_,"",@"SHT_CUDA_INFO"
	.sectionflags	@""
	.align	4


	//----- nvinfo : EIATTR_CUDA_API_VERSION
	.align		4
        /*0000*/ 	.byte	0x04, 0x37
        /*0002*/ 	.short	(.L_7337 - .L_7336)
.L_7336:
        /*0004*/ 	.word	0x00000082


	//----- nvinfo : EIATTR_KPARAM_INFO
	.align		4
.L_7337:
        /*0008*/ 	.byte	0x04, 0x17
        /*000a*/ 	.short	(.L_7339 - .L_7338)
.L_7338:
        /*000c*/ 	.word	0x00000000
        /*0010*/ 	.short	0x0001
        /*0012*/ 	.short	0x0008
        /*0014*/ 	.byte	0x00, 0xf0, 0x61, 0x08


	//----- nvinfo : EIATTR_KPARAM_INFO
	.align		4
.L_7339:
        /*0018*/ 	.byte	0x04, 0x17
        /*001a*/ 	.short	(.L_7341 - .L_7340)
.L_7340:
        /*001c*/ 	.word	0x00000000
        /*0020*/ 	.short	0x0000
        /*0022*/ 	.short	0x0000
        /*0024*/ 	.byte	0x00, 0xf0, 0x11, 0x00


	//----- nvinfo : EIATTR_SPARSE_MMA_MASK
	.align		4
.L_7341:
        /*0028*/ 	.byte	0x03, 0x50
        /*002a*/ 	.short	0x0000


	//----- nvinfo : EIATTR_MAXREG_COUNT
	.align		4
        /*002c*/ 	.byte	0x03, 0x1b
        /*002e*/ 	.short	0x0080


	//----- nvinfo : EIATTR_MERCURY_ISA_VERSION
	.align		4
        /*0030*/ 	.byte	0x03, 0x5f
        /*0032*/ 	.short	0x0101


	//----- nvinfo : EIATTR_VRC_CTA_INIT_COUNT
	.align		4
        /*0034*/ 	.byte	0x02, 0x4a
	.zero		1
	.zero		1


	//----- nvinfo : EIATTR_EXIT_INSTR_OFFSETS
	.align		4
        /*0038*/ 	.byte	0x04, 0x1c
        /*003a*/ 	.short	(.L_7343 - .L_7342)


	//   ....[0]....
.L_7342:
        /*003c*/ 	.word	0x00000280


	//   ....[1]....
        /*0040*/ 	.word	0x00000370


	//   ....[2]....
        /*0044*/ 	.word	0x000003a0


	//   ....[3]....
        /*0048*/ 	.word	0x000003e0


	//   ....[4]....
        /*004c*/ 	.word	0x00000680


	//   ....[5]....
        /*0050*/ 	.word	0x00000890


	//   ....[6]....
        /*0054*/ 	.word	0x000008c0


	//   ....[7]....
        /*0058*/ 	.word	0x00000900


	//   ....[8]....
        /*005c*/ 	.word	0x00001de0


	//   ....[9]....
        /*0060*/ 	.word	0x000031a0


	//   ....[10]....
        /*0064*/ 	.word	0x000031c0


	//   ....[11]....
        /*0068*/ 	.word	0x000031f0


	//   ....[12]....
        /*006c*/ 	.word	0x000047b0


	//   ....[13]....
        /*0070*/ 	.word	0x00005cd0


	//----- nvinfo : EIATTR_MAX_THREADS
	.align		4
.L_7343:
        /*0074*/ 	.byte	0x04, 0x05
        /*0076*/ 	.short	(.L_7345 - .L_7344)
.L_7344:
        /*0078*/ 	.word	0x00000080
        /*007c*/ 	.word	0x00000001
        /*0080*/ 	.word	0x00000001


	//----- nvinfo : EIATTR_CRS_STACK_SIZE
	.align		4
.L_7345:
        /*0084*/ 	.byte	0x04, 0x1e
        /*0086*/ 	.short	(.L_7347 - .L_7346)
.L_7346:
        /*0088*/ 	.word	0x00000000


	//----- nvinfo : EIATTR_CBANK_PARAM_SIZE
	.align		4
.L_7347:
        /*008c*/ 	.byte	0x03, 0x19
        /*008e*/ 	.short	0x0220


	//----- nvinfo : EIATTR_PARAM_CBANK
	.align		4
        /*0090*/ 	.byte	0x04, 0x0a
        /*0092*/ 	.short	(.L_7349 - .L_7348)
	.align		4
.L_7348:
        /*0094*/ 	.word	index@(.nv.constant0._ZN2at6native18elementwise_kernelILi128ELi2EZNS0_22gpu_kernel_impl_nocastINS0_13AUnaryFunctorIfffZZZNS0_21nextafter_kernel_cudaERNS_18TensorIteratorBaseEENKUlvE_clEvENKUlvE0_clEvEUlffE_EEEEvS5_RKT_EUliE_EEviT1_)
        /*0098*/ 	.short	0x0380
        /*009a*/ 	.short	0x0220


	//----- nvinfo : EIATTR_SW_WAR
	.align		4
.L_7349:
        /*009c*/ 	.byte	0x04, 0x36
        /*009e*/ 	.short	(.L_7351 - .L_7350)
.L_7350:
        /*00a0*/ 	.word	0x00000008
.L_7351:


//--------------------- .nv.info._ZN2at6native27unrolled_elementwise_kernelINS0_13AUnaryFunctorIfffZZZNS0_21nextafter_kernel_cudaERNS_18TensorIteratorBaseEENKUlvE_clEvENKUlvE0_clEvEUlffE_EESt5arrayIPcLm2EELi4E23TrivialOffsetCalculatorILi1EjESD_NS0_6memory15LoadWithoutCastENSE_16StoreWithoutCastEEEviT_T0_T2_T3_T4_T5_ --------------------------
	.section	.nv.info._ZN2at6native27unrolled_elementwise_kernelINS0_13AUnaryFunctorIfffZZZNS0_21nextafter_kernel_cudaERNS_18TensorIteratorBaseEENKUlvE_clEvENKUlvE0_clEvEUlffE_EESt5arrayIPcLm2EELi4E23TrivialOffsetCalculatorILi1EjESD_NS0_6memory15LoadWithoutCastENSE_16StoreWithoutCastEEEviT_T0_T2_T3_T4_T5_,"",@"SHT_CUDA_INFO"
	.sectionflags	@""
	.align	4


	//----- nvinfo : EIATTR_CUDA_API_VERSION
	.align		4
        /*0000*/ 	.byte	0x04, 0x37
        /*0002*/ 	.short	(.L_7353 - .L_7352)
.L_7352:
        /*0004*/ 	.word	0x00000082


	//----- nvinfo : EIATTR_KPARAM_INFO
	.align		4
.L_7353:
        /*0008*/ 	.byte	0x04, 0x17
        /*000a*/ 	.short	(.L_7355 - .L_7354)
.L_7354:
        /*000c*/ 	.word	0x00000000
        /*0010*/ 	.short	0x0006
        /*0012*/ 	.short	0x0023
        /*0014*/ 	.byte	0x00, 0xf0, 0x05, 0x00


	//----- nvinfo : EIATTR_KPARAM_INFO
	.align		4
.L_7355:
        /*0018*/ 	.byte	0x04, 0x17
        /*001a*/ 	.short	(.L_7357 - .L_7356)
.L_7356:
        /*001c*/ 	.word	0x00000000
        /*0020*/ 	.short	0x0005
        /*0022*/ 	.short	0x0022
        /*0024*/ 	.byte	0x00, 0xf0, 0x05, 0x00


	//----- nvinfo : EIATTR_KPARAM_INFO
	.align		4
.L_7357:
        /*0028*/ 	.byte	0x04, 0x17
        /*002a*/ 	.short	(.L_7359 - .L_7358)
.L_7358:
        /*002c*/ 	.word	0x00000000
        /*0030*/ 	.short	0x0004
        /*0032*/ 	.short	0x0021
        /*0034*/ 	.byte	0x00, 0xf0, 0x05, 0x00


	//----- nvinfo : EIATTR_KPARAM_INFO
	.align		4
.L_7359:
        /*0038*/ 	.byte	0x04, 0x17
        /*003a*/ 	.short	(.L_7361 - .L_7360)
.L_7360:
        /*003c*/ 	.word	0x00000000
        /*0040*/ 	.short	0x0003
        /*0042*/ 	.short	0x0020
        /*0044*/ 	.byte	0x00, 0xf0, 0x05, 0x00


	//----- nvinfo : EIATTR_KPARAM_INFO
	.align		4
.L_7361:
        /*0048*/ 	.byte	0x04, 0x17
        /*004a*/ 	.short	(.L_7363 - .L_7362)
.L_7362:
        /*004c*/ 	.word	0x00000000
        /*0050*/ 	.short	0x0002
        /*0052*/ 	.short	0x0010
        /*0054*/ 	.byte	0x00, 0xf0, 0x41, 0x00


	//----- nvinfo : EIATTR_KPARAM_INFO
	.align		4
.L_7363:
        /*0058*/ 	.byte	0x04, 0x17
        /*005a*/ 	.short	(.L_7365 - .L_7364)
.L_7364:
        /*005c*/ 	.word	0x00000000
        /*0060*/ 	.short	0x0001
        /*0062*/ 	.short	0x0004
        /*0064*/ 	.byte	0x00, 0xf0, 0x21, 0x00


	//----- nvinfo : EIATTR_KPARAM_INFO
	.align		4
.L_7365:
        /*0068*/ 	.byte	0x04, 0x17
        /*006a*/ 	.short	(.L_7367 - .L_7366)
.L_7366:
        /*006c*/ 	.word	0x00000000
        /*0070*/ 	.short	0x0000
        /*0072*/ 	.short	0x0000
        /*0074*/ 	.byte	0x00, 0xf0, 0x11, 0x00


	//----- nvinfo : EIATTR_SPARSE_MMA_MASK
	.align		4
.L_7367:
        /*0078*/ 	.byte	0x03, 0x50
        /*007a*/ 	.short	0x0000


	//----- nvinfo : EIATTR_MAXREG_COUNT
	.align		4
        /*007c*/ 	.byte	0x03, 0x1b
        /*007e*/ 	.short	0x00ff


	//----- nvinfo : EIATTR_MERCURY_ISA_VERSION
	.align		4
        /*0080*/ 	.byte	0x03, 0x5f
        /*0082*/ 	.short	0x0101


	//----- nvinfo : EIATTR_VRC_CTA_INIT_COUNT
	.align		4
        /*0084*/ 	.byte	0x02, 0x4a
	.zero		1
	.zero		1


	//----- nvinfo : EIATTR_EXIT_INSTR_OFFSETS
	.align		4
        /*0088*/ 	.byte	0x04, 0x1c
        /*008a*/ 	.short	(.L_7369 - .L_7368)


	//   ....[0]....
.L_7368:
        /*008c*/ 	.word	0x000010a0


	//   ....[1]....
        /*0090*/ 	.word	0x000010f0


	//----- nvinfo : EIATTR_MAX_THREADS
	.align		4
.L_7369:
        /*0094*/ 	.byte	0x04, 0x05
        /*0096*/ 	.short	(.L_7371 - .L_7370)
.L_7370:
        /*0098*/ 	.word	0x00000080
        /*009c*/ 	.word	0x00000001
        /*00a0*/ 	.word	0x00000001


	//----- nvinfo : EIATTR_CRS_STACK_SIZE
	.align		4
.L_7371:
        /*00a4*/ 	.byte	0x04, 0x1e
        /*00a6*/ 	.short	(.L_7373 - .L_7372)
.L_7372:
        /*00a8*/ 	.word	0x00000000


	//----- nvinfo : EIATTR_CBANK_PARAM_SIZE
	.align		4
.L_7373:
        /*00ac*/ 	.byte	0x03, 0x19
        /*00ae*/ 	.short	0x0024


	//----- nvinfo : EIATTR_PARAM_CBANK
	.align		4
        /*00b0*/ 	.byte	0x04, 0x0a
        /*00b2*/ 	.short	(.L_7375 - .L_7374)
	.align		4
.L_7374:
        /*00b4*/ 	.word	index@(.nv.constant0._ZN2at6native27unrolled_elementwise_kernelINS0_13AUnaryFunctorIfffZZZNS0_21nextafter_kernel_cudaERNS_18TensorIteratorBaseEENKUlvE_clEvENKUlvE0_clEvEUlffE_EESt5arrayIPcLm2EELi4E23TrivialOffsetCalculatorILi1EjESD_NS0_6memory15LoadWithoutCastENSE_16StoreWithoutCastEEEviT_T0_T2_T3_T4_T5_)
        /*00b8*/ 	.short	0x0380
        /*00ba*/ 	.short	0x0024


	//----- nvinfo : EIATTR_SW_WAR
	.align		4
.L_7375:
        /*00bc*/ 	.byte	0x04, 0x36
        /*00be*/ 	.short	(.L_7377 - .L_7376)
.L_7376:
        /*00c0*/ 	.word	0x00000008
.L_7377:


//--------------------- .nv.info._ZN2at6native29vectorized_elementwise_kernelILi2ENS0_13AUnaryFunctorIfffZZZNS0_21nextafter_kernel_cudaERNS_18TensorIteratorBaseEENKUlvE_clEvENKUlvE0_clEvEUlffE_EESt5arrayIPcLm2EEEEviT0_T1_ --------------------------
	.section	.nv.info._ZN2at6native29vectorized_elementwise_kernelILi2ENS0_13AUnaryFunctorIfffZZZNS0_21nextafter_kernel_cudaERNS_18TensorIteratorBaseEENKUlvE_clEvENKUlvE0_clEvEUlffE_EESt5arrayIPcLm2EEEEviT0_T1_,"",@"SHT_CUDA_INFO"
	.sectionflags	@""
	.align	4


	//----- nvinfo : EIATTR_CUDA_API_VERSION
	.align		4
        /*0000*/ 	.byte	0x04, 0x37
        /*0002*/ 	.short	(.L_7379 - .L_7378)
.L_7378:
        /*0004*/ 	.word	0x00000082


	//----- nvinfo : EIATTR_KPARAM_INFO
	.align		4
.L_7379:
        /*0008*/ 	.byte	0x04, 0x17
        /*000a*/ 	.short	(.L_7381 - .L_7380)
.L_7380:
        /*000c*/ 	.word	0x00000000
        /*0010*/ 	.short	0x0002
        /*0012*/ 	.short	0x0010
        /*0014*/ 	.byte	0x00, 0xf0, 0x41, 0x00


	//----- nvinfo : EIATTR_KPARAM_INFO
	.align		4
.L_7381:
        /*0018*/ 	.byte	0x04, 0x17
        /*001a*/ 	.short	(.L_7383 - .L_7382)
.L_7382:
        /*001c*/ 	.word	0x00000000
        /*0020*/ 	.short	0x0001
        /*0022*/ 	.short	0x0004
        /*0024*/ 	.byte	0x00, 0xf0, 0x21, 0x00


	//----- nvinfo : EIATTR_KPARAM_INFO
	.align		4
.L_7383:
        /*0028*/ 	.byte	0x04, 0x17
        /*002a*/ 	.short	(.L_7385 - .L_7384)
.L_7384:
        /*002c*/ 	.word	0x00000000
        /*0030*/ 	.short	0x0000
        /*0032*/ 	.short	0x0000
        /*0034*/ 	.byte	0x00, 0xf0, 0x11, 0x00


	//----- nvinfo : EIATTR_SPARSE_MMA_MASK
	.align		4
.L_7385:
        /*0038*/ 	.byte	0x03, 0x50
        /*003a*/ 	.short	0x0000


	//----- nvinfo : EIATTR_MAXREG_COUNT
	.align		4
        /*003c*/ 	.byte	0x03, 0x1b
        /*003e*/ 	.short	0x00ff


	//----- nvinfo : EIATTR_MERCURY_ISA_VERSION
	.align		4
        /*0040*/ 	.byte	0x03, 0x5f
        /*0042*/ 	.short	0x0101


	//----- nvinfo : EIATTR_VRC_CTA_INIT_COUNT
	.align		4
        /*0044*/ 	.byte	0x02, 0x4a
	.zero		1
	.zero		1


	//----- nvinfo : EIATTR_EXIT_INSTR_OFFSETS
	.align		4
        /*0048*/ 	.byte	0x04, 0x1c
        /*004a*/ 	.short	(.L_7387 - .L_7386)


	//   ....[0]....
.L_7386:
        /*004c*/ 	.word	0x00002200


	//   ....[1]....
        /*0050*/ 	.word	0x00002250


	//   ....[2]....
        /*0054*/ 	.word	0x00003a80


	//----- nvinfo : EIATTR_MAX_THREADS
	.align		4
.L_7387:
        /*0058*/ 	.byte	0x04, 0x05
        /*005a*/ 	.short	(.L_7389 - .L_7388)
.L_7388:
        /*005c*/ 	.word	0x00000080
        /*0060*/ 	.word	0x00000001
        /*0064*/ 	.word	0x00000001


	//----- nvinfo : EIATTR_CRS_STACK_SIZE
	.align		4
.L_7389:
        /*0068*/ 	.byte	0x04, 0x1e
        /*006a*/ 	.short	(.L_7391 - .L_7390)
.L_7390:
        /*006c*/ 	.word	0x00000000


	//----- nvinfo : EIATTR_CBANK_PARAM_SIZE
	.align		4
.L_7391:
        /*0070*/ 	.byte	0x03, 0x19
        /*0072*/ 	.short	0x0020


	//----- nvinfo : EIATTR_PARAM_CBANK
	.align		4
        /*0074*/ 	.byte	0x04, 0x0a
        /*0076*/ 	.short	(.L_7393 - .L_7392)
	.align		4
.L_7392:
        /*0078*/ 	.word	index@(.nv.constant0._ZN2at6native29vectorized_elementwise_kernelILi2ENS0_13AUnaryFunctorIfffZZZNS0_21nextafter_kernel_cudaERNS_18TensorIteratorBaseEENKUlvE_clEvENKUlvE0_clEvEUlffE_EESt5arrayIPcLm2EEEEviT0_T1_)
        /*007c*/ 	.short	0x0380
        /*007e*/ 	.short	0x0020


	//----- nvinfo : EIATTR_SW_WAR
	.align		4
.L_7393:
        /*0080*/ 	.byte	0x04, 0x36
        /*0082*/ 	.short	(.L_7395 - .L_7394)
.L_7394:
        /*0084*/ 	.word	0x00000008
.L_7395:


//--------------------- .nv.info._ZN2at6native29vectorized_elementwise_kernelILi4ENS0_13AUnaryFunctorIfffZZZNS0_21nextafter_kernel_cudaERNS_18TensorIteratorBaseEENKUlvE_clEvENKUlvE0_clEvEUlffE_EESt5arrayIPcLm2EEEEviT0_T1_ --------------------------
	.section	.nv.info._ZN2at6native29vectorized_elementwise_kernelILi4ENS0_13AUnaryFunctorIfffZZZNS0_21nextafter_kernel_cudaERNS_18TensorIteratorBaseEENKUlvE_clEvENKUlvE0_clEvEUlffE_EESt5arrayIPcLm2EEEEviT0_T1_,"",@"SHT_CUDA_INFO"
	.sectionflags	@""
	.align	4


	//----- nvinfo : EIATTR_CUDA_API_VERSION
	.align		4
        /*0000*/ 	.byte	0x04, 0x37
        /*0002*/ 	.short	(.L_7397 - .L_7396)
.L_7396:
        /*0004*/ 	.word	0x00000082


	//----- nvinfo : EIATTR_KPARAM_INFO
	.align		4
.L_7397:
        /*0008*/ 	.byte	0x04, 0x17
        /*000a*/ 	.short	(.L_7399 - .L_7398)
.L_7398:
        /*000c*/ 	.word	0x00000000
        /*0010*/ 	.short	0x0002
        /*0012*/ 	.short	0x0010
        /*0014*/ 	.byte	0x00, 0xf0, 0x41, 0x00


	//----- nvinfo : EIATTR_KPARAM_INFO
	.align		4
.L_7399:
        /*0018*/ 	.byte	0x04, 0x17
        /*001a*/ 	.short	(.L_7401 - .L_7400)
.L_7400:
        /*001c*/ 	.word	0x00000000
        /*0020*/ 	.short	0x0001
        /*0022*/ 	.short	0x0004
        /*0024*/ 	.byte	0x00, 0xf0, 0x21, 0x00


	//----- nvinfo : EIATTR_KPARAM_INFO
	.align		4
.L_7401:
        /*0028*/ 	.byte	0x04, 0x17
        /*002a*/ 	.short	(.L_7403 - .L_7402)
.L_7402:
        /*002c*/ 	.word	0x00000000
        /*0030*/ 	.short	0x0000
        /*0032*/ 	.short	0x0000
        /*0034*/ 	.byte	0x00, 0xf0, 0x11, 0x00


	//----- nvinfo : EIATTR_SPARSE_MMA_MASK
	.align		4
.L_7403:
        /*0038*/ 	.byte	0x03, 0x50
        /*003a*/ 	.short	0x0000


	//----- nvinfo : EIATTR_MAXREG_COUNT
	.align		4
        /*003c*/ 	.byte	0x03, 0x1b
        /*003e*/ 	.short	0x00ff


	//----- nvinfo : EIATTR_MERCURY_ISA_VERSION
	.align		4
        /*0040*/ 	.byte	0x03, 0x5f
        /*0042*/ 	.short	0x0101


	//----- nvinfo : EIATTR_VRC_CTA_INIT_COUNT
	.align		4
        /*0044*/ 	.byte	0x02, 0x4a
	.zero		1
	.zero		1


	//----- nvinfo : EIATTR_EXIT_INSTR_OFFSETS
	.align		4
        /*0048*/ 	.byte	0x04, 0x1c
        /*004a*/ 	.short	(.L_7405 - .L_7404)


	//   ....[0]....
.L_7404:
        /*004c*/ 	.word	0x00002200


	//   ....[1]....
        /*0050*/ 	.word	0x00002250


	//   ....[2]....
        /*0054*/ 	.word	0x00003a00


	//----- nvinfo : EIATTR_MAX_THREADS
	.align		4
.L_7405:
        /*0058*/ 	.byte	0x04, 0x05
        /*005a*/ 	.short	(.L_7407 - .L_7406)
.L_7406:
        /*005c*/ 	.word	0x00000080
        /*0060*/ 	.word	0x00000001
        /*0064*/ 	.word	0x00000001


	//----- nvinfo : EIATTR_CRS_STACK_SIZE
	.align		4
.L_7407:
        /*0068*/ 	.byte	0x04, 0x1e
        /*006a*/ 	.short	(.L_7409 - .L_7408)
.L_7408:
        /*006c*/ 	.word	0x00000000


	//----- nvinfo : EIATTR_CBANK_PARAM_SIZE
	.align		4
.L_7409:
        /*0070*/ 	.byte	0x03, 0x19
        /*0072*/ 	.short	0x0020


	//----- nvinfo : EIATTR_PARAM_CBANK
	.align		4
        /*0074*/ 	.byte	0x04, 0x0a
        /*0076*/ 	.short	(.L_7411 - .L_7410)
	.align		4
.L_7410:
        /*0078*/ 	.word	index@(.nv.constant0._ZN2at6native29vectorized_elementwise_kernelILi4ENS0_13AUnaryFunctorIfffZZZNS0_21nextafter_kernel_cudaERNS_18TensorIteratorBaseEENKUlvE_clEvENKUlvE0_clEvEUlffE_EESt5arrayIPcLm2EEEEviT0_T1_)
        /*007c*/ 	.short	0x0380
        /*007e*/ 	.short	0x0020


	//----- nvinfo : EIATTR_SW_WAR
	.align		4
.L_7411:
        /*0080*/ 	.byte	0x04, 0x36
        /*0082*/ 	.short	(.L_7413 - .L_7412)
.L_7412:
        /*0084*/ 	.word	0x00000008
.L_7413:


//--------------------- .nv.info._ZN2at6native29vectorized_elementwise_kernelILi8ENS0_13AUnaryFunctorIfffZZZNS0_21nextafter_kernel_cudaERNS_18TensorIteratorBaseEENKUlvE_clEvENKUlvE0_clEvEUlffE_EESt5arrayIPcLm2EEEEviT0_T1_ --------------------------
	.section	.nv.info._ZN2at6native29vectorized_elementwise_kernelILi8ENS0_13AUnaryFunctorIfffZZZNS0_21nextafter_kernel_cudaERNS_18TensorIteratorBaseEENKUlvE_clEvENKUlvE0_clEvEUlffE_EESt5arrayIPcLm2EEEEviT0_T1_,"",@"SHT_CUDA_INFO"
	.sectionflags	@""
	.align	4


	//----- nvinfo : EIATTR_CUDA_API_VERSION
	.align		4
        /*0000*/ 	.byte	0x04, 0x37
        /*0002*/ 	.short	(.L_7415 - .L_7414)
.L_7414:
        /*0004*/ 	.word	0x00000082


	//----- nvinfo : EIATTR_KPARAM_INFO
	.align		4
.L_7415:
        /*0008*/ 	.byte	0x04, 0x17
        /*000a*/ 	.short	(.L_7417 - .L_7416)
.L_7416:
        /*000c*/ 	.word	0x00000000
        /*0010*/ 	.short	0x0002
        /*0012*/ 	.short	0x0010
        /*0014*/ 	.byte	0x00, 0xf0, 0x41, 0x00


	//----- nvinfo : EIATTR_KPARAM_INFO
	.align		4
.L_7417:
        /*0018*/ 	.byte	0x04, 0x17
        /*001a*/ 	.short	(.L_7419 - .L_7418)
.L_7418:
        /*001c*/ 	.word	0x00000000
        /*0020*/ 	.short	0x0001
        /*0022*/ 	.short	0x0004
        /*0024*/ 	.byte	0x00, 0xf0, 0x21, 0x00


	//----- nvinfo : EIATTR_KPARAM_INFO
	.align		4
.L_7419:
        /*0028*/ 	.byte	0x04, 0x17
        /*002a*/ 	.short	(.L_7421 - .L_7420)
.L_7420:
        /*002c*/ 	.word	0x00000000
        /*0030*/ 	.short	0x0000
        /*0032*/ 	.short	0x0000
        /*0034*/ 	.byte	0x00, 0xf0, 0x11, 0x00


	//----- nvinfo : EIATTR_SPARSE_MMA_MASK
	.align		4
.L_7421:
        /*0038*/ 	.byte	0x03, 0x50
        /*003a*/ 	.short	0x0000


	//----- nvinfo : EIATTR_MAXREG_COUNT
	.align		4
        /*003c*/ 	.byte	0x03, 0x1b
        /*003e*/ 	.short	0x00ff


	//----- nvinfo : EIATTR_MERCURY_ISA_VERSION
	.align		4
        /*0040*/ 	.byte	0x03, 0x5f
        /*0042*/ 	.short	0x0101


	//----- nvinfo : EIATTR_VRC_CTA_INIT_COUNT
	.align		4
        /*0044*/ 	.byte	0x02, 0x4a
	.zero		1
	.zero		1


	//----- nvinfo : EIATTR_EXIT_INSTR_OFFSETS
	.align		4
        /*0048*/ 	.byte	0x04, 0x1c
        /*004a*/ 	.short	(.L_7423 - .L_7422)


	//   ....[0]....
.L_7422:
        /*004c*/ 	.word	0x00000010


	//----- nvinfo : EIATTR_MAX_THREADS
	.align		4
.L_7423:
        /*0050*/ 	.byte	0x04, 0x05
        /*0052*/ 	.short	(.L_7425 - .L_7424)
.L_7424:
        /*0054*/ 	.word	0x00000080
        /*0058*/ 	.word	0x00000001
        /*005c*/ 	.word	0x00000001


	//----- nvinfo : EIATTR_CBANK_PARAM_SIZE
	.align		4
.L_7425:
        /*0060*/ 	.byte	0x03, 0x19
        /*0062*/ 	.short	0x0020


	//----- nvinfo : EIATTR_PARAM_CBANK
	.align		4
        /*0064*/ 	.byte	0x04, 0x0a
        /*0066*/ 	.short	(.L_7427 - .L_7426)
	.align		4
.L_7426:
        /*0068*/ 	.word	index@(.nv.constant0._ZN2at6native29vectorized_elementwise_kernelILi8ENS0_13AUnaryFunctorIfffZZZNS0_21nextafter_kernel_cudaERNS_18TensorIteratorBaseEENKUlvE_clEvENKUlvE0_clEvEUlffE_EESt5arrayIPcLm2EEEEviT0_T1_)
        /*006c*/ 	.short	0x0380
        /*006e*/ 	.short	0x0020


	//----- nvinfo : EIATTR_SW_WAR
	.align		4
.L_7427:
        /*0070*/ 	.byte	0x04, 0x36
        /*0072*/ 	.short	(.L_7429 - .L_7428)
.L_7428:
        /*0074*/ 	.word	0x00000008
.L_7429:


//--------------------- .nv.info._ZN2at6native18elementwise_kernelILi128ELi4EZNS0_15gpu_kernel_implINS0_13BinaryFunctorIdddZZZNS0_21nextafter_kernel_cudaERNS_18TensorIteratorBaseEENKUlvE_clEvENKUlvE_clEvEUlddE_EEEEvS5_RKT_EUliE_EEviT1_ --------------------------
	.section	.nv.info._ZN2at6native18elementwise_kernelILi128ELi4EZNS0_15gpu_kernel_implINS0_13BinaryFunctorIdddZZZNS0_21nextafter_kernel_cudaERNS_18TensorIteratorBaseEENKUlvE_clEvENKUlvE_clEvEUlddE_EEEEvS5_RKT_EUliE_EEviT1_,"",@"SHT_CUDA_INFO"
	.sectionflags	@""
	.align	4


	//----- nvinfo : EIATTR_CUDA_API_VERSION
	.align		4
        /*0000*/ 	.byte	0x04, 0x37
        /*0002*/ 	.short	(.L_7431 - .L_7430)
.L_7430:
        /*0004*/ 	.word	0x00000082


	//----- nvinfo : EIATTR_KPARAM_INFO
	.align		4
.L_7431:
        /*0008*/ 	.byte	0x04, 0x17
        /*000a*/ 	.short	(.L_7433 - .L_7432)
.L_7432:
        /*000c*/ 	.word	0x00000000
        /*0010*/ 	.short	0x0001
        /*0012*/ 	.short	0x0008
        /*0014*/ 	.byte	0x00, 0xf0, 0x21, 0x0a


	//----- nvinfo : EIATTR_KPARAM_INFO
	.align		4
.L_7433:
        /*0018*/ 	.byte	0x04, 0x17
        /*001a*/ 	.short	(.L_7435 - .L_7434)
.L_7434:
        /*001c*/ 	.word	0x00000000
        /*0020*/ 	.short	0x0000
        /*0022*/ 	.short	0x0000
        /*0024*/ 	.byte	0x00, 0xf0, 0x11, 0x00


	//----- nvinfo : EIATTR_SPARSE_MMA_MASK
	.align		4
.L_7435:
        /*0028*/ 	.byte	0x03, 0x50
        /*002a*/ 	.short	0x0000


	//----- nvinfo : EIATTR_MAXREG_COUNT
	.align		4
        /*002c*/ 	.byte	0x03, 0x1b
        /*002e*/ 	.short	0x0080


	//----- nvinfo : EIATTR_EXTERNS
	.align		4
        /*0030*/ 	.byte	0x04, 0x0f
        /*0032*/ 	.short	(.L_7437 - .L_7436)


	//   ....[0]....
	.align		4
.L_7436:
        /*0034*/ 	.word	index@(__assertfail)


	//----- nvinfo : EIATTR_MERCURY_ISA_VERSION
	.align		4
.L_7437:
        /*0038*/ 	.byte	0x03, 0x5f
        /*003a*/ 	.short	0x0101


	//----- nvinfo : EIATTR_VRC_CTA_INIT_COUNT
	.align		4
        /*003c*/ 	.byte	0x02, 0x4a
	.zero		1
	.zero		1


	//----- nvinfo : EIATTR_SYSCALL_OFFSETS
	.align		4
        /*0040*/ 	.byte	0x04, 0x46
        /*0042*/ 	.short	(.L_7439 - .L_7438)


	//   ....[0]....
.L_7438:
        /*0044*/ 	.word	0x000024c0


	//   ....[1]....
        /*0048*/ 	.word	0x000033a0


	//   ....[2]....
        /*004c*/ 	.word	0x00004a00


	//   ....[3]....
        /*0050*/ 	.word	0x000070c0


	//   ....[4]....
        /*0054*/ 	.word	0x00007fa0


	//   ....[5]....
        /*0058*/ 	.word	0x000092c0


	//   ....[6]....
        /*005c*/ 	.word	0x0000bbb0


	//   ....[7]....
        /*0060*/ 	.word	0x0000ca90


	//   ....[8]....
        /*0064*/ 	.word	0x0000ddb0


	//   ....[9]....
        /*0068*/ 	.word	0x000106c0


	//   ....[10]....
        /*006c*/ 	.word	0x000115a0


	//   ....[11]....
        /*0070*/ 	.word	0x00012890


	//----- nvinfo : EIATTR_EXIT_INSTR_OFFSETS
	.align		4
.L_7439:
        /*0074*/ 	.byte	0x04, 0x1c
        /*0076*/ 	.short	(.L_7441 - .L_7440)


	//   ....[0]....
.L_7440:
        /*0078*/ 	.word	0x0000e210


	//   ....[1]....
        /*007c*/ 	.word	0x00011a60


	//   ....[2]....
        /*0080*/ 	.word	0x00011aa0


	//   ....[3]....
        /*0084*/ 	.word	0x00011b30


	//   ....[4]....
        /*0088*/ 	.word	0x00011b60


	//   ....[5]....
        /*008c*/ 	.word	0x00011b90


	//   ....[6]....
        /*0090*/ 	.word	0x00011ca0


	//   ....[7]....
        /*0094*/ 	.word	0x00011d60


	//   ....[8]....
        /*0098*/ 	.word	0x00011e80


	//   ....[9]....
        /*009c*/ 	.word	0x00011f50


	//   ....[10]....
        /*00a0*/ 	.word	0x00011f70


	//   ....[11]....
        /*00a4*/ 	.word	0x00012040


	//   ....[12]....
        /*00a8*/ 	.word	0x00012230


	//   ....[13]....
        /*00ac*/ 	.word	0x00012420


	//   ....[14]....
        /*00b0*/ 	.word	0x00012600


	//   ....[15]....
        /*00b4*/ 	.word	0x00012630


	//   ....[16]....
        /*00b8*/ 	.word	0x00012660


	//   ....[17]....
        /*00bc*/ 	.word	0x00012700


	//   ....[18]....
        /*00c0*/ 	.word	0x00012730


	//   ....[19]....
        /*00c4*/ 	.word	0x000128a0


	//   ....[20]....
        /*00c8*/ 	.word	0x00012a30


	//   ....[21]....
        /*00cc*/ 	.word	0x00012bf0


	//   ....[22]....
        /*00d0*/ 	.word	0x00012cb0


	//----- nvinfo : EIATTR_MAX_THREADS
	.align		4
.L_7441:
        /*00d4*/ 	.byte	0x04, 0x05
        /*00d6*/ 	.short	(.L_7443 - .L_7442)
.L_7442:
        /*00d8*/ 	.word	0x00000080
        /*00dc*/ 	.word	0x00000001
        /*00e0*/ 	.word	0x00000001


	//----- nvinfo : EIATTR_CRS_STACK_SIZE
	.align		4
.L_7443:
        /*00e4*/ 	.byte	0x04, 0x1e
        /*00e6*/ 	.short	(.L_7445 - .L_7444)
.L_7444:
        /*00e8*/ 	.word	0x00000000


	//----- nvinfo : EIATTR_CBANK_PARAM_SIZE
	.align		4
.L_7445:
        /*00ec*/ 	.byte	0x03, 0x19
        /*00ee*/ 	.short	0x0290


	//----- nvinfo : EIATTR_PARAM_CBANK
	.align		4
        /*00f0*/ 	.byte	0x04, 0x0a
        /*00f2*/ 	.short	(.L_7447 - .L_7446)
	.align		4
.L_7446:
        /*00f4*/ 	.word	index@(.nv.constant0._ZN2at6native18elementwise_kernelILi128ELi4EZNS0_15gpu_kernel_implINS0_13BinaryFunctorIdddZZZNS0_21nextafter_kernel_cudaERNS_18TensorIteratorBaseEENKUlvE_clEvENKUlvE_clEvEUlddE_EEEEvS5_RKT_EUliE_EEviT1_)
        /*00f8*/ 	.short	0x0380
        /*00fa*/ 	.short	0x0290


	//----- nvinfo : EIATTR_SW_WAR
	.align		4
.L_7447:
        /*00fc*/ 	.byte	0x04, 0x36
        /*00fe*/ 	.short	(.L_7449 - .L_7448)
.L_7448:
        /*0100*/ 	.word	0x00000008
.L_7449:


//--------------------- .nv.info._ZN2at6native27unrolled_elementwise_kernelINS0_13BinaryFunctorIdddZZZNS0_21nextafter_kernel_cudaERNS_18TensorIteratorBaseEENKUlvE_clEvENKUlvE_clEvEUlddE_EESt5arrayIPcLm3EELi4E23TrivialOffsetCalculatorILi2EjESC_ILi1EjENS0_6memory12LoadWithCastILi2EEENSF_13StoreWithCastILi1EEEEEviT_T0_T2_T3_T4_T5_ --------------------------
	.section	.nv.info._ZN2at6native27unrolled_elementwise_kernelINS0_13BinaryFunctorIdddZZZNS0_21nextafter_kernel_cudaERNS_18TensorIteratorBaseEENKUlvE_clEvENKUlvE_clEvEUlddE_EESt5arrayIPcLm3EELi4E23TrivialOffsetCalculatorILi2EjESC_ILi1EjENS0_6memory12LoadWithCastILi2EEENSF_13StoreWithCastILi1EEEEEviT_T0_T2_T3_T4_T5_,"",@"SHT_CUDA_INFO"
	.sectionflags	@""
	.align	4


	//----- nvinfo : EIATTR_CUDA_API_VERSION
	.align		4
        /*0000*/ 	.byte	0x04, 0x37
        /*0002*/ 	.short	(.L_7451 - .L_7450)
.L_7450:
        /*0004*/ 	.word	0x00000082


	//----- nvinfo : EIATTR_KPARAM_INFO
	.align		4
.L_7451:
        /*0008*/ 	.byte	0x04, 0x17
        /*000a*/ 	.short	(.L_7453 - .L_7452)
.L_7452:
        /*000c*/ 	.word	0x00000000
        /*0010*/ 	.short	0x0006
        /*0012*/ 	.short	0x0030
        /*0014*/ 	.byte	0x00, 0xf0, 0x21, 0x00


	//----- nvinfo : EIATTR_KPARAM_INFO
	.align		4
.L_7453:
        /*0018*/ 	.byte	0x04, 0x17
        /*001a*/ 	.short	(.L_7455 - .L_7454)
.L_7454:
        /*001c*/ 	.word	0x00000000
        /*0020*/ 	.short	0x0005
        /*0022*/ 	.short	0x0024
        /*0024*/ 	.byte	0x00, 0xf0, 0x31, 0x00


	//----- nvinfo : EIATTR_KPARAM_INFO
	.align		4
.L_7455:
        /*0028*/ 	.byte	0x04, 0x17
        /*002a*/ 	.short	(.L_7457 - .L_7456)
.L_7456:
        /*002c*/ 	.word	0x00000000
        /*0030*/ 	.short	0x0004
        /*0032*/ 	.short	0x0021
        /*0034*/ 	.byte	0x00, 0xf0, 0x05, 0x00


	//----- nvinfo : EIATTR_KPARAM_INFO
	.align		4
.L_7457:
        /*0038*/ 	.byte	0x04, 0x17
        /*003a*/ 	.short	(.L_7459 - .L_7458)
.L_7458:
        /*003c*/ 	.word	0x00000000
        /*0040*/ 	.short	0x0003
        /*0042*/ 	.short	0x0020
        /*0044*/ 	.byte	0x00, 0xf0, 0x05, 0x00


	//----- nvinfo : EIATTR_KPARAM_INFO
	.align		4
.L_7459:
        /*0048*/ 	.byte	0x04, 0x17
        /*004a*/ 	.short	(.L_7461 - .L_7460)
.L_7460:
        /*004c*/ 	.word	0x00000000
        /*0050*/ 	.short	0x0002
        /*0052*/ 	.short	0x0008
        /*0054*/ 	.byte	0x00, 0xf0, 0x61, 0x00


	//----- nvinfo : EIATTR_KPARAM_INFO
	.align		4
.L_7461:
        /*0058*/ 	.byte	0x04, 0x17
        /*005a*/ 	.short	(.L_7463 - .L_7462)
.L_7462:
        /*005c*/ 	.word	0x00000000
        /*0060*/ 	.short	0x0001
        /*0062*/ 	.short	0x0004
        /*0064*/ 	.byte	0x00, 0xf0, 0x05, 0x00


	//----- nvinfo : EIATTR_KPARAM_INFO
	.align		4
.L_7463:
        /*0068*/ 	.byte	0x04, 0x17
        /*006a*/ 	.short	(.L_7465 - .L_7464)
.L_7464:
        /*006c*/ 	.word	0x00000000
        /*0070*/ 	.short	0x0000
        /*0072*/ 	.short	0x0000
        /*0074*/ 	.byte	0x00, 0xf0, 0x11, 0x00


	//----- nvinfo : EIATTR_SPARSE_MMA_MASK
	.align		4
.L_7465:
        /*0078*/ 	.byte	0x03, 0x50
        /*007a*/ 	.short	0x0000


	//----- nvinfo : EIATTR_MAXREG_COUNT
	.align		4
        /*007c*/ 	.byte	0x03, 0x1b
        /*007e*/ 	.short	0x00ff


	//----- nvinfo : EIATTR_EXTERNS
	.align		4
        /*0080*/ 	.byte	0x04, 0x0f
        /*0082*/ 	.short	(.L_7467 - .L_7466)


	//   ....[0]....
	.align		4
.L_7466:
        /*0084*/ 	.word	index@(__assertfail)


	//----- nvinfo : EIATTR_MERCURY_ISA_VERSION
	.align		4
.L_7467:
        /*0088*/ 	.byte	0x03, 0x5f
        /*008a*/ 	.short	0x0101


	//----- nvinfo : EIATTR_VRC_CTA_INIT_COUNT
	.align		4
        /*008c*/ 	.byte	0x02, 0x4a
	.zero		1
	.zero		1


	//----- nvinfo : EIATTR_SYSCALL_OFFSETS
	.align		4
        /*0090*/ 	.byte	0x04, 0x46
        /*0092*/ 	.short	(.L_7469 - .L_7468)


	//   ....[0]....
.L_7468:
        /*0094*/ 	.word	0x00000eb0


	//   ....[1]....
        /*0098*/ 	.word	0x00001dc0


	//   ....[2]....
        /*009c*/ 	.word	0x00002e10


	//   ....[3]....
        /*00a0*/ 	.word	0x00003d20


	//   ....[4]....
        /*00a4*/ 	.word	0x00004cb0


	//   ....[5]....
        /*00a8*/ 	.word	0x00005bc0


	//   ....[6]....
        /*00ac*/ 	.word	0x00006b50


	//   ....[7]....
        /*00b0*/ 	.word	0x00007a30


	//   ....[8]....
        /*00b4*/ 	.word	0x00009c00


	//   ....[9]....
        /*00b8*/ 	.word	0x0000ade0


	//   ....[10]....
        /*00bc*/ 	.word	0x0000c1a0


	//   ....[11]....
        /*00c0*/ 	.word	0x0000d560


	//----- nvinfo : EIATTR_EXIT_INSTR_OFFSETS
	.align		4
.L_7469:
        /*00c4*/ 	.byte	0x04, 0x1c
        /*00c6*/ 	.short	(.L_7471 - .L_7470)


	//   ....[0]....
.L_7470:
        /*00c8*/ 	.word	0x0000c5f0


	//   ....[1]....
        /*00cc*/ 	.word	0x0000c730


	//   ....[2]....
        /*00d0*/ 	.word	0x0000c770


	//   ....[3]....
        /*00d4*/ 	.word	0x0000c800


	//   ....[4]....
        /*00d8*/ 	.word	0x0000c830


	//   ....[5]....
        /*00dc*/ 	.word	0x0000c860


	//   ....[6]....
        /*00e0*/ 	.word	0x0000c970


	//   ....[7]....
        /*00e4*/ 	.word	0x0000ca30


	//   ....[8]....
        /*00e8*/ 	.word	0x0000cb50


	//   ....[9]....
        /*00ec*/ 	.word	0x0000cc20


	//   ....[10]....
        /*00f0*/ 	.word	0x0000cc40


	//   ....[11]....
        /*00f4*/ 	.word	0x0000cd10


	//   ....[12]....
        /*00f8*/ 	.word	0x0000cf00


	//   ....[13]....
        /*00fc*/ 	.word	0x0000d0f0


	//   ....[14]....
        /*0100*/ 	.word	0x0000d2d0


	//   ....[15]....
        /*0104*/ 	.word	0x0000d300


	//   ....[16]....
        /*0108*/ 	.word	0x0000d330


	//   ....[17]....
        /*010c*/ 	.word	0x0000d3d0


	//   ....[18]....
        /*0110*/ 	.word	0x0000d400


	//   ....[19]....
        /*0114*/ 	.word	0x0000d570


	//   ....[20]....
        /*0118*/ 	.word	0x0000d700


	//   ....[21]....
        /*011c*/ 	.word	0x0000d8c0


	//   ....[22]....
        /*0120*/ 	.word	0x0000d980


	//----- nvinfo : EIATTR_MAX_THREADS
	.align		4
.L_7471:
        /*0124*/ 	.byte	0x04, 0x05
        /*0126*/ 	.short	(.L_7473 - .L_7472)
.L_7472:
        /*0128*/ 	.word	0x00000080
        /*012c*/ 	.word	0x00000001
        /*0130*/ 	.word	0x00000001


	//----- nvinfo : EIATTR_CRS_STACK_SIZE
	.align		4
.L_7473:
        /*0134*/ 	.byte	0x04, 0x1e
        /*0136*/ 	.short	(.L_7475 - .L_7474)
.L_7474:
        /*0138*/ 	.word	0x00000000


	//----- nvinfo : EIATTR_CBANK_PARAM_SIZE
	.align		4
.L_7475:
        /*013c*/ 	.byte	0x03, 0x19
        /*013e*/ 	.short	0x0038


	//----- nvinfo : EIATTR_PARAM_CBANK
	.align		4
        /*0140*/ 	.byte	0x04, 0x0a
        /*0142*/ 	.short	(.L_7477 - .L_7476)
	.align		4
.L_7476:
        /*0144*/ 	.word	index@(.nv.constant0._ZN2at6native27unrolled_elementwise_kernelINS0_13BinaryFunctorIdddZZZNS0_21nextafter_kernel_cudaERNS_18TensorIteratorBaseEENKUlvE_clEvENKUlvE_clEvEUlddE_EESt5arrayIPcLm3EELi4E23TrivialOffsetCalculatorILi2EjESC_ILi1EjENS0_6memory12LoadWithCastILi2EEENSF_13StoreWithCastILi1EEEEEviT_T0_T2_T3_T4_T5_)
        /*0148*/ 	.short	0x0380
        /*014a*/ 	.short	0x0038


	//----- nvinfo : EIATTR_SW_WAR
	.align		4
.L_7477:
        /*014c*/ 	.byte	0x04, 0x36
        /*014e*/ 	.short	(.L_7479 - .L_7478)
.L_7478:
        /*0150*/ 	.word	0x00000008
.L_7479:


//--------------------- .nv.info._ZN2at6native18elementwise_kernelILi128ELi2EZNS0_22gpu_kernel_impl_nocastINS0_13BinaryFunctorIdddZZZNS0_21nextafter_kernel_cudaERNS_18TensorIteratorBaseEENKUlvE_clEvENKUlvE_clEvEUlddE_EEEEvS5_RKT_EUliE_EEviT1_ --------------------------
	.section	.nv.info._ZN2at6native18elementwise_kernelILi128ELi2EZNS0_22gpu_kernel_impl_nocastINS0_13BinaryFunctorIdddZZZNS0_21nextafter_kernel_cudaERNS_18TensorIteratorBaseEENKUlvE_clEvENKUlvE_clEvEUlddE_EEEEvS5_RKT_EUliE_EEviT1_,"",@"SHT_CUDA_INFO"
	.sectionflags	@""
	.align	4


	//----- nvinfo : EIATTR_CUDA_API_VERSION
	.align		4
        /*0000*/ 	.byte	0x04, 0x37
        /*0002*/ 	.short	(.L_7481 - .L_7480)
.L_7480:
        /*0004*/ 	.word	0x00000082


	//----- nvinfo : EIATTR_KPARAM_INFO
	.align		4
.L_7481:
        /*0008*/ 	.byte	0x04, 0x17
        /*000a*/ 	.short	(.L_7483 - .L_7482)
.L_7482:
        /*000c*/ 	.word	0x00000000
        /*0010*/ 	.short	0x0001
        /*0012*/ 	.short	0x0008
        /*0014*/ 	.byte	0x00, 0xf0, 0x21, 0x0a


	//----- nvinfo : EIATTR_KPARAM_INFO
	.align		4
.L_7483:
        /*0018*/ 	.byte	0x04, 0x17
        /*001a*/ 	.short	(.L_7485 - .L_7484)
.L_7484:
        /*001c*/ 	.word	0x00000000
        /*0020*/ 	.short	0x0000
        /*0022*/ 	.short	0x0000
        /*0024*/ 	.byte	0x00, 0xf0, 0x11, 0x00


	//----- nvinfo : EIATTR_SPARSE_MMA_MASK
	.align		4
.L_7485:
        /*0028*/ 	.byte	0x03, 0x50
        /*002a*/ 	.short	0x0000


	//----- nvinfo : EIATTR_MAXREG_COUNT
	.align		4
        /*002c*/ 	.byte	0x03, 0x1b
        /*002e*/ 	.short	0x0080


	//----- nvinfo : EIATTR_MERCURY_ISA_VERSION
	.align		4
        /*0030*/ 	.byte	0x03, 0x5f
        /*0032*/ 	.short	0x0101


	//----- nvinfo : EIATTR_VRC_CTA_INIT_COUNT
	.align		4
        /*0034*/ 	.byte	0x02, 0x4a
	.zero		1
	.zero		1


	//----- nvinfo : EIATTR_EXIT_INSTR_OFFSETS
	.align		4
        /*0038*/ 	.byte	0x04, 0x1c
        /*003a*/ 	.short	(.L_7487 - .L_7486)


	//   ....[0]....
.L_7486:
        /*003c*/ 	.word	0x000004a0


	//   ....[1]....
        /*0040*/ 	.word	0x00000850


	//   ....[2]....
        /*0044*/ 	.word	0x00002310


	//   ....[3]....
        /*0048*/ 	.word	0x00003cf0


	//----- nvinfo : EIATTR_MAX_THREADS
	.align		4
.L_7487:
        /*004c*/ 	.byte	0x04, 0x05
        /*004e*/ 	.short	(.L_7489 - .L_7488)
.L_7488:
        /*0050*/ 	.word	0x00000080
        /*0054*/ 	.word	0x00000001
        /*0058*/ 	.word	0x00000001


	//----- nvinfo : EIATTR_CRS_STACK_SIZE
	.align		4
.L_7489:
        /*005c*/ 	.byte	0x04, 0x1e
        /*005e*/ 	.short	(.L_7491 - .L_7490)
.L_7490:
        /*0060*/ 	.word	0x00000000


	//----- nvinfo : EIATTR_CBANK_PARAM_SIZE
	.align		4
.L_7491:
        /*0064*/ 	.byte	0x03, 0x19
        /*0066*/ 	.short	0x0290


	//----- nvinfo : EIATTR_PARAM_CBANK
	.align		4
        /*0068*/ 	.byte	0x04, 0x0a
        /*006a*/ 	.short	(.L_7493 - .L_7492)
	.align		4
.L_7492:
        /*006c*/ 	.word	index@(.nv.constant0._ZN2at6native18elementwise_kernelILi128ELi2EZNS0_22gpu_kernel_impl_nocastINS0_13BinaryFunctorIdddZZZNS0_21nextafter_kernel_cudaERNS_18TensorIteratorBaseEENKUlvE_clEvENKUlvE_clEvEUlddE_EEEEvS5_RKT_EUliE_EEviT1_)
        /*0070*/ 	.short	0x0380
        /*0072*/ 	.short	0x0290


	//----- nvinfo : EIATTR_SW_WAR
	.align		4
.L_7493:
        /*0074*/ 	.byte	0x04, 0x36
        /*0076*/ 	.short	(.L_7495 - .L_7494)
.L_7494:
        /*0078*/ 	.word	0x00000008
.L_7495:


//--------------------- .nv.info._ZN2at6native27unrolled_elementwise_kernelINS0_13BinaryFunctorIdddZZZNS0_21nextafter_kernel_cudaERNS_18TensorIteratorBaseEENKUlvE_clEvENKUlvE_clEvEUlddE_EESt5arrayIPcLm3EELi4E23TrivialOffsetCalculatorILi2EjESC_ILi1EjENS0_6memory15LoadWithoutCastENSF_16StoreWithoutCastEEEviT_T0_T2_T3_T4_T5_ --------------------------
	.section	.nv.info._ZN2at6native27unrolled_elementwise_kernelINS0_13BinaryFunctorIdddZZZNS0_21nextafter_kernel_cudaERNS_18TensorIteratorBaseEENKUlvE_clEvENKUlvE_clEvEUlddE_EESt5arrayIPcLm3EELi4E23TrivialOffsetCalculatorILi2EjESC_ILi1EjENS0_6memory15LoadWithoutCastENSF_16StoreWithoutCastEEEviT_T0_T2_T3_T4_T5_,"",@"SHT_CUDA_INFO"
	.sectionflags	@""
	.align	4


	//----- nvinfo : EIATTR_CUDA_API_VERSION
	.align		4
        /*0000*/ 	.byte	0x04, 0x37
        /*0002*/ 	.short	(.L_7497 - .L_7496)
.L_7496:
        /*0004*/ 	.word	0x00000082


	//----- nvinfo : EIATTR_KPARAM_INFO
	.align		4
.L_7497:
        /*0008*/ 	.byte	0x04, 0x17
        /*000a*/ 	.short	(.L_7499 - .L_7498)
.L_7498:
        /*000c*/ 	.word	0x00000000
        /*0010*/ 	.short	0x0006
        /*0012*/ 	.short	0x0023
        /*0014*/ 	.byte	0x00, 0xf0, 0x05, 0x00


	//----- nvinfo : EIATTR_KPARAM_INFO
	.align		4
.L_7499:
        /*0018*/ 	.byte	0x04, 0x17
        /*001a*/ 	.short	(.L_7501 - .L_7500)
.L_7500:
        /*001c*/ 	.word	0x00000000
        /*0020*/ 	.short	0x0005
        /*0022*/ 	.short	0x0022
        /*0024*/ 	.byte	0x00, 0xf0, 0x05, 0x00


	//----- nvinfo : EIATTR_KPARAM_INFO
	.align		4
.L_7501:
        /*0028*/ 	.byte	0x04, 0x17
        /*002a*/ 	.short	(.L_7503 - .L_7502)
.L_7502:
        /*002c*/ 	.word	0x00000000
        /*0030*/ 	.short	0x0004
        /*0032*/ 	.short	0x0021
        /*0034*/ 	.byte	0x00, 0xf0, 0x05, 0x00


	//----- nvinfo : EIATTR_KPARAM_INFO
	.align		4
.L_7503:
        /*0038*/ 	.byte	0x04, 0x17
        /*003a*/ 	.short	(.L_7505 - .L_7504)
.L_7504:
        /*003c*/ 	.word	0x00000000
        /*0040*/ 	.short	0x0003
        /*0042*/ 	.short	0x0020
        /*0044*/ 	.byte	0x00, 0xf0, 0x05, 0x00


	//----- nvinfo : EIATTR_KPARAM_INFO
	.align		4
.L_7505:
        /*0048*/ 	.byte	0x04, 0x17
        /*004a*/ 	.short	(.L_7507 - .L_7506)
.L_7506:
        /*004c*/ 	.word	0x00000000
        /*0050*/ 	.short	0x0002
        /*0052*/ 	.short	0x0008
        /*0054*/ 	.byte	0x00, 0xf0, 0x61, 0x00


	//----- nvinfo : EIATTR_KPARAM_INFO
	.align		4
.L_7507:
        /*0058*/ 	.byte	0x04, 0x17
        /*005a*/ 	.short	(.L_7509 - .L_7508)
.L_7508:
        /*005c*/ 	.word	0x00000000
        /*0060*/ 	.short	0x0001
        /*0062*/ 	.short	0x0004
        /*0064*/ 	.byte	0x00, 0xf0, 0x05, 0x00


	//----- nvinfo : EIATTR_KPARAM_INFO
	.align		4
.L_7509:
        /*0068*/ 	.byte	0x04, 0x17
        /*006a*/ 	.short	(.L_7511 - .L_7510)
.L_7510:
        /*006c*/ 	.word	0x00000000
        /*0070*/ 	.short	0x0000
        /*0072*/ 	.short	0x0000
        /*0074*/ 	.byte	0x00, 0xf0, 0x11, 0x00


	//----- nvinfo : EIATTR_SPARSE_MMA_MASK
	.align		4
.L_7511:
        /*0078*/ 	.byte	0x03, 0x50
        /*007a*/ 	.short	0x0000


	//----- nvinfo : EIATTR_MAXREG_COUNT
	.align		4
        /*007c*/ 	.byte	0x03, 0x1b
        /*007e*/ 	.short	0x00ff


	//----- nvinfo : EIATTR_MERCURY_ISA_VERSION
	.align		4
        /*0080*/ 	.byte	0x03, 0x5f
        /*0082*/ 	.short	0x0101


	//----- nvinfo : EIATTR_VRC_CTA_INIT_COUNT
	.align		4
        /*0084*/ 	.byte	0x02, 0x4a
	.zero		1
	.zero		1


	//----- nvinfo : EIATTR_EXIT_INSTR_OFFSETS
	.align		4
        /*0088*/ 	.byte	0x04, 0x1c
        /*008a*/ 	.short	(.L_7513 - .L_7512)


	//   ....[0]....
.L_7512:
        /*008c*/ 	.word	0x000012d0


	//   ....[1]....
        /*0090*/ 	.word	0x00001320


	//----- nvinfo : EIATTR_MAX_THREADS
	.align		4
.L_7513:
        /*0094*/ 	.byte	0x04, 0x05
        /*0096*/ 	.short	(.L_7515 - .L_7514)
.L_7514:
        /*0098*/ 	.word	0x00000080
        /*009c*/ 	.word	0x00000001
        /*00a0*/ 	.word	0x00000001


	//----- nvinfo : EIATTR_CRS_STACK_SIZE
	.align		4
.L_7515:
        /*00a4*/ 	.byte	0x04, 0x1e
        /*00a6*/ 	.short	(.L_7517 - .L_7516)
.L_7516:
        /*00a8*/ 	.word	0x00000000


	//----- nvinfo : EIATTR_CBANK_PARAM_SIZE
	.align		4
.L_7517:
        /*00ac*/ 	.byte	0x03, 0x19
        /*00ae*/ 	.short	0x0024


	//----- nvinfo : EIATTR_PARAM_CBANK
	.align		4
        /*00b0*/ 	.byte	0x04, 0x0a
        /*00b2*/ 	.short	(.L_7519 - .L_7518)
	.align		4
.L_7518:
        /*00b4*/ 	.word	index@(.nv.constant0._ZN2at6native27unrolled_elementwise_kernelINS0_13BinaryFunctorIdddZZZNS0_21nextafter_kernel_cudaERNS_18TensorIteratorBaseEENKUlvE_clEvENKUlvE_clEvEUlddE_EESt5arrayIPcLm3EELi4E23TrivialOffsetCalculatorILi2EjESC_ILi1EjENS0_6memory15LoadWithoutCastENSF_16StoreWithoutCastEEEviT_T0_T2_T3_T4_T5_)
        /*00b8*/ 	.short	0x0380
        /*00ba*/ 	.short	0x0024


	//----- nvinfo : EIATTR_SW_WAR
	.align		4
.L_7519:
        /*00bc*/ 	.byte	0x04, 0x36
        /*00be*/ 	.short	(.L_7521 - .L_7520)
.L_7520:
        /*00c0*/ 	.word	0x00000008
.L_7521:


//--------------------- .nv.info._ZN2at6native29vectorized_elementwise_kernelILi2ENS0_13BinaryFunctorIdddZZZNS0_21nextafter_kernel_cudaERNS_18TensorIteratorBaseEENKUlvE_clEvENKUlvE_clEvEUlddE_EESt5arrayIPcLm3EEEEviT0_T1_ --------------------------
	.section	.nv.info._ZN2at6native29vectorized_elementwise_kernelILi2ENS0_13BinaryFunctorIdddZZZNS0_21nextafter_kernel_cudaERNS_18TensorIteratorBaseEENKUlvE_clEvENKUlvE_clEvEUlddE_EESt5arrayIPcLm3EEEEviT0_T1_,"",@"SHT_CUDA_INFO"
	.sectionflags	@""
	.align	4


	//----- nvinfo : EIATTR_CUDA_API_VERSION
	.align		4
        /*0000*/ 	.byte	0x04, 0x37
        /*0002*/ 	.short	(.L_7523 - .L_7522)
.L_7522:
        /*0004*/ 	.word	0x00000082


	//----- nvinfo : EIATTR_KPARAM_INFO
	.align		4
.L_7523:
        /*0008*/ 	.byte	0x04, 0x17
        /*000a*/ 	.short	(.L_7525 - .L_7524)
.L_7524:
        /*000c*/ 	.word	0x00000000
        /*0010*/ 	.short	0x0002
        /*0012*/ 	.short	0x0008
        /*0014*/ 	.byte	0x00, 0xf0, 0x61, 0x00


	//----- nvinfo : EIATTR_KPARAM_INFO
	.align		4
.L_7525:
        /*0018*/ 	.byte	0x04, 0x17
        /*001a*/ 	.short	(.L_7527 - .L_7526)
.L_7526:
        /*001c*/ 	.word	0x00000000
        /*0020*/ 	.short	0x0001
        /*0022*/ 	.short	0x0004
        /*0024*/ 	.byte	0x00, 0xf0, 0x05, 0x00


	//----- nvinfo : EIATTR_KPARAM_INFO
	.align		4
.L_7527:
        /*0028*/ 	.byte	0x04, 0x17
        /*002a*/ 	.short	(.L_7529 - .L_7528)
.L_7528:
        /*002c*/ 	.word	0x00000000
        /*0030*/ 	.short	0x0000
        /*0032*/ 	.short	0x0000
        /*0034*/ 	.byte	0x00, 0xf0, 0x11, 0x00


	//----- nvinfo : EIATTR_SPARSE_MMA_MASK
	.align		4
.L_7529:
        /*0038*/ 	.byte	0x03, 0x50
        /*003a*/ 	.short	0x0000


	//----- nvinfo : EIATTR_MAXREG_COUNT
	.align		4
        /*003c*/ 	.byte	0x03, 0x1b
        /*003e*/ 	.short	0x00ff


	//----- nvinfo : EIATTR_MERCURY_ISA_VERSION
	.align		4
        /*0040*/ 	.byte	0x03, 0x5f
        /*0042*/ 	.short	0x0101


	//----- nvinfo : EIATTR_VRC_CTA_INIT_COUNT
	.align		4
        /*0044*/ 	.byte	0x02, 0x4a
	.zero		1
	.zero		1


	//----- nvinfo : EIATTR_EXIT_INSTR_OFFSETS
	.align		4
        /*0048*/ 	.byte	0x04, 0x1c
        /*004a*/ 	.short	(.L_7531 - .L_7530)


	//   ....[0]....
.L_7530:
        /*004c*/ 	.word	0x00002610


	//   ....[1]....
        /*0050*/ 	.word	0x00002660


	//   ....[2]....
        /*0054*/ 	.word	0x00004310


	//----- nvinfo : EIATTR_MAX_THREADS
	.align		4
.L_7531:
        /*0058*/ 	.byte	0x04, 0x05
        /*005a*/ 	.short	(.L_7533 - .L_7532)
.L_7532:
        /*005c*/ 	.word	0x00000080
        /*0060*/ 	.word	0x00000001
        /*0064*/ 	.word	0x00000001


	//----- nvinfo : EIATTR_CRS_STACK_SIZE
	.align		4
.L_7533:
        /*0068*/ 	.byte	0x04, 0x1e
        /*006a*/ 	.short	(.L_7535 - .L_7534)
.L_7534:
        /*006c*/ 	.word	0x00000000


	//----- nvinfo : EIATTR_CBANK_PARAM_SIZE
	.align		4
.L_7535:
        /*0070*/ 	.byte	0x03, 0x19
        /*0072*/ 	.short	0x0020


	//----- nvinfo : EIATTR_PARAM_CBANK
	.align		4
        /*0074*/ 	.byte	0x04, 0x0a
        /*0076*/ 	.short	(.L_7537 - .L_7536)
	.align		4
.L_7536:
        /*0078*/ 	.word	index@(.nv.constant0._ZN2at6native29vectorized_elementwise_kernelILi2ENS0_13BinaryFunctorIdddZZZNS0_21nextafter_kernel_cudaERNS_18TensorIteratorBaseEENKUlvE_clEvENKUlvE_clEvEUlddE_EESt5arrayIPcLm3EEEEviT0_T1_)
        /*007c*/ 	.short	0x0380
        /*007e*/ 	.short	0x0020


	//----- nvinfo : EIATTR_SW_WAR
	.align		4
.L_7537:
        /*0080*/ 	.byte	0x04, 0x36
        /*0082*/ 	.short	(.L_7539 - .L_7538)
.L_7538:
        /*0084*/ 	.word	0x00000008
.L_7539:


//--------------------- .nv.info._ZN2at6native29vectorized_elementwise_kernelILi4ENS0_13BinaryFunctorIdddZZZNS0_21nextafter_kernel_cudaERNS_18TensorIteratorBaseEENKUlvE_clEvENKUlvE_clEvEUlddE_EESt5arrayIPcLm3EEEEviT0_T1_ --------------------------
	.section	.nv.info._ZN2at6native29vectorized_elementwise_kernelILi4ENS0_13BinaryFunctorIdddZZZNS0_21nextafter_kernel_cudaERNS_18TensorIteratorBaseEENKUlvE_clEvENKUlvE_clEvEUlddE_EESt5arrayIPcLm3EEEEviT0_T1_,"",@"SHT_CUDA_INFO"
	.sectionflags	@""
	.align	4


	//----- nvinfo : EIATTR_CUDA_API_VERSION
	.align		4
        /*0000*/ 	.byte	0x04, 0x37
        /*0002*/ 	.short	(.L_7541 - .L_7540)
.L_7540:
        /*0004*/ 	.word	0x00000082


	//----- nvinfo : EIATTR_KPARAM_INFO
	.align		4
.L_7541:
        /*0008*/ 	.byte	0x04, 0x17
        /*000a*/ 	.short	(.L_7543 - .L_7542)
.L_7542:
        /*000c*/ 	.word	0x00000000
        /*0010*/ 	.short	0x0002
        /*0012*/ 	.short	0x0008
        /*0014*/ 	.byte	0x00, 0xf0, 0x61, 0x00


	//----- nvinfo : EIATTR_KPARAM_INFO
	.align		4
.L_7543:
        /*0018*/ 	.byte	0x04, 0x17
        /*001a*/ 	.short	(.L_7545 - .L_7544)
.L_7544:
        /*001c*/ 	.word	0x00000000
        /*0020*/ 	.short	0x0001
        /*0022*/ 	.short	0x0004
        /*0024*/ 	.byte	0x00, 0xf0, 0x05, 0x00


	//----- nvinfo : EIATTR_KPARAM_INFO
	.align		4
.L_7545:
        /*0028*/ 	.byte	0x04, 0x17
        /*002a*/ 	.short	(.L_7547 - .L_7546)
.L_7546:
        /*002c*/ 	.word	0x00000000
        /*0030*/ 	.short	0x0000
        /*0032*/ 	.short	0x0000
        /*0034*/ 	.byte	0x00, 0xf0, 0x11, 0x00


	//----- nvinfo : EIATTR_SPARSE_MMA_MASK
	.align		4
.L_7547:
        /*0038*/ 	.byte	0x03, 0x50
        /*003a*/ 	.short	0x0000


	//----- nvinfo : EIATTR_MAXREG_COUNT
	.align		4
        /*003c*/ 	.byte	0x03, 0x1b
        /*003e*/ 	.short	0x00ff


	//----- nvinfo : EIATTR_MERCURY_ISA_VERSION
	.align		4
        /*0040*/ 	.byte	0x03, 0x5f
        /*0042*/ 	.short	0x0101


	//----- nvinfo : EIATTR_VRC_CTA_INIT_COUNT
	.align		4
        /*0044*/ 	.byte	0x02, 0x4a
	.zero		1
	.zero		1


	//----- nvinfo : EIATTR_EXIT_INSTR_OFFSETS
	.align		4
        /*0048*/ 	.byte	0x04, 0x1c
        /*004a*/ 	.short	(.L_7549 - .L_7548)


	//   ....[0]....
.L_7548:
        /*004c*/ 	.word	0x00002610


	//   ....[1]....
        /*0050*/ 	.word	0x00002660


	//   ....[2]....
        /*0054*/ 	.word	0x000042b0


	//----- nvinfo : EIATTR_MAX_THREADS
	.align		4
.L_7549:
        /*0058*/ 	.byte	0x04, 0x05
        /*005a*/ 	.short	(.L_7551 - .L_7550)
.L_7550:
        /*005c*/ 	.word	0x00000080
        /*0060*/ 	.word	0x00000001
        /*0064*/ 	.word	0x00000001


	//----- nvinfo : EIATTR_CRS_STACK_SIZE
	.align		4
.L_7551:
        /*0068*/ 	.byte	0x04, 0x1e
        /*006a*/ 	.short	(.L_7553 - .L_7552)
.L_7552:
        /*006c*/ 	.word	0x00000000


	//----- nvinfo : EIATTR_CBANK_PARAM_SIZE
	.align		4
.L_7553:
        /*0070*/ 	.byte	0x03, 0x19
        /*0072*/ 	.short	0x0020


	//----- nvinfo : EIATTR_PARAM_CBANK
	.align		4
        /*0074*/ 	.byte	0x04, 0x0a
        /*0076*/ 	.short	(.L_7555 - .L_7554)
	.align		4
.L_7554:
        /*0078*/ 	.word	index@(.nv.constant0._ZN2at6native29vectorized_elementwise_kernelILi4ENS0_13BinaryFunctorIdddZZZNS0_21nextafter_kernel_cudaERNS_18TensorIteratorBaseEENKUlvE_clEvENKUlvE_clEvEUlddE_EESt5arrayIPcLm3EEEEviT0_T1_)
        /*007c*/ 	.short	0x0380
        /*007e*/ 	.short	0x0020


	//----- nvinfo : EIATTR_SW_WAR
	.align		4
.L_7555:
        /*0080*/ 	.byte	0x04, 0x36
        /*0082*/ 	.short	(.L_7557 - .L_7556)
.L_7556:
        /*0084*/ 	.word	0x00000008
.L_7557:


//--------------------- .nv.info._ZN2at6native29vectorized_elementwise_kernelILi8ENS0_13BinaryFunctorIdddZZZNS0_21nextafter_kernel_cudaERNS_18TensorIteratorBaseEENKUlvE_clEvENKUlvE_clEvEUlddE_EESt5arrayIPcLm3EEEEviT0_T1_ --------------------------
	.section	.nv.info._ZN2at6native29vectorized_elementwise_kernelILi8ENS0_13BinaryFunctorIdddZZZNS0_21nextafter_kernel_cudaERNS_18TensorIteratorBaseEENKUlvE_clEvENKUlvE_clEvEUlddE_EESt5arrayIPcLm3EEEEviT0_T1_,"",@"SHT_CUDA_INFO"
	.sectionflags	@""
	.align	4


	//----- nvinfo : EIATTR_CUDA_API_VERSION
	.align		4
        /*0000*/ 	.byte	0x04, 0x37
        /*0002*/ 	.short	(.L_7559 - .L_7558)
.L_7558:
        /*0004*/ 	.word	0x00000082


	//----- nvinfo : EIATTR_KPARAM_INFO
	.align		4
.L_7559:
        /*0008*/ 	.byte	0x04, 0x17
        /*000a*/ 	.short	(.L_7561 - .L_7560)
.L_7560:
        /*000c*/ 	.word	0x00000000
        /*0010*/ 	.short	0x0002
        /*0012*/ 	.short	0x0008
        /*0014*/ 	.byte	0x00, 0xf0, 0x61, 0x00


	//----- nvinfo : EIATTR_KPARAM_INFO
	.align		4
.L_7561:
        /*0018*/ 	.byte	0x04, 0x17
        /*001a*/ 	.short	(.L_7563 - .L_7562)
.L_7562:
        /*001c*/ 	.word	0x00000000
        /*0020*/ 	.short	0x0001
        /*0022*/ 	.short	0x0004
        /*0024*/ 	.byte	0x00, 0xf0, 0x05, 0x00


	//----- nvinfo : EIATTR_KPARAM_INFO
	.align		4
.L_7563:
        /*0028*/ 	.byte	0x04, 0x17
        /*002a*/ 	.short	(.L_7565 - .L_7564)
.L_7564:
        /*002c*/ 	.word	0x00000000
        /*0030*/ 	.short	0x0000
        /*0032*/ 	.short	0x0000
        /*0034*/ 	.byte	0x00, 0xf0, 0x11, 0x00


	//----- nvinfo : EIATTR_SPARSE_MMA_MASK
	.align		4
.L_7565:
        /*0038*/ 	.byte	0x03, 0x50
        /*003a*/ 	.short	0x0000


	//----- nvinfo : EIATTR_MAXREG_COUNT
	.align		4
        /*003c*/ 	.byte	0x03, 0x1b
        /*003e*/ 	.short	0x00ff


	//----- nvinfo : EIATTR_MERCURY_ISA_VERSION
	.align		4
        /*0040*/ 	.byte	0x03, 0x5f
        /*0042*/ 	.short	0x0101


	//----- nvinfo : EIATTR_VRC_CTA_INIT_COUNT
	.align		4
        /*0044*/ 	.byte	0x02, 0x4a
	.zero		1
	.zero		1


	//----- nvinfo : EIATTR_EXIT_INSTR_OFFSETS
	.align		4
        /*0048*/ 	.byte	0x04, 0x1c
        /*004a*/ 	.short	(.L_7567 - .L_7566)


	//   ....[0]....
.L_7566:
        /*004c*/ 	.word	0x00000010


	//----- nvinfo : EIATTR_MAX_THREADS
	.align		4
.L_7567:
        /*0050*/ 	.byte	0x04, 0x05
        /*0052*/ 	.short	(.L_7569 - .L_7568)
.L_7568:
        /*0054*/ 	.word	0x00000080
        /*0058*/ 	.word	0x00000001
        /*005c*/ 	.word	0x00000001


	//----- nvinfo : EIATTR_CBANK_PARAM_SIZE
	.align		4
.L_7569:
        /*0060*/ 	.byte	0x03, 0x19
        /*0062*/ 	.short	0x0020


	//----- nvinfo : EIATTR_PARAM_CBANK
	.align		4
        /*0064*/ 	.byte	0x04, 0x0a
        /*0066*/ 	.short	(.L_7571 - .L_7570)
	.align		4
.L_7570:
        /*0068*/ 	.word	index@(.nv.constant0._ZN2at6native29vectorized_elementwise_kernelILi8ENS0_13BinaryFunctorIdddZZZNS0_21nextafter_kernel_cudaERNS_18TensorIteratorBaseEENKUlvE_clEvENKUlvE_clEvEUlddE_EESt5arrayIPcLm3EEEEviT0_T1_)
        /*006c*/ 	.short	0x0380
        /*006e*/ 	.short	0x0020


	//----- nvinfo : EIATTR_SW_WAR
	.align		4
.L_7571:
        /*0070*/ 	.byte	0x04, 0x36
        /*0072*/ 	.short	(.L_7573 - .L_7572)
.L_7572:
        /*0074*/ 	.word	0x00000008
.L_7573:


//--------------------- .nv.info._ZN2at6native18elementwise_kernelILi128ELi4EZNS0_15gpu_kernel_implINS0_13BUnaryFunctorIdddZZZNS0_21nextafter_kernel_cudaERNS_18TensorIteratorBaseEENKUlvE_clEvENKUlvE_clEvEUlddE_EEEEvS5_RKT_EUliE_EEviT1_ --------------------------
	.section	.nv.info._ZN2at6native18elementwise_kernelILi128ELi4EZNS0_15gpu_kernel_implINS0_13BUnaryFunctorIdddZZZNS0_21nextafter_kernel_cudaERNS_18TensorIteratorBaseEENKUlvE_clEvENKUlvE_clEvEUlddE_EEEEvS5_RKT_EUliE_EEviT1_,"",@"SHT_CUDA_INFO"
	.sectionflags	@""
	.align	4


	//----- nvinfo : EIATTR_CUDA_API_VERSION
	.align		4
        /*0000*/ 	.byte	0x04, 0x37
        /*0002*/ 	.short	(.L_7575 - .L_7574)
.L_7574:
        /*0004*/ 	.word	0x00000082


	//----- nvinfo : EIATTR_KPARAM_INFO
	.align		4
.L_7575:
        /*0008*/ 	.byte	0x04, 0x17
        /*000a*/ 	.short	(.L_7577 - .L_7576)
.L_7576:
        /*000c*/ 	.word	0x00000000
        /*0010*/ 	.short	0x0001
        /*0012*/ 	.short	0x0008
        /*0014*/ 	.byte	0x00, 0xf0, 0xa1, 0x08


	//----- nvinfo : EIATTR_KPARAM_INFO
	.align		4
.L_7577:
        /*0018*/ 	.byte	0x04, 0x17
        /*001a*/ 	.short	(.L_7579 - .L_7578)
.L_7578:
        /*001c*/ 	.word	0x00000000
        /*0020*/ 	.short	0x0000
        /*0022*/ 	.short	0x0000
        /*0024*/ 	.byte	0x00, 0xf0, 0x11, 0x00


	//----- nvinfo : EIATTR_SPARSE_MMA_MASK
	.align		4
.L_7579:
        /*0028*/ 	.byte	0x03, 0x50
        /*002a*/ 	.short	0x0000


	//----- nvinfo : EIATTR_MAXREG_COUNT
	.align		4
        /*002c*/ 	.byte	0x03, 0x1b
        /*002e*/ 	.short	0x0080


	//----- nvinfo : EIATTR_EXTERNS
	.align		4
        /*0030*/ 	.byte	0x04, 0x0f
        /*0032*/ 	.short	(.L_7581 - .L_7580)


	//   ....[0]....
	.align		4
.L_7580:
        /*0034*/ 	.word	index@(__assertfail)


	//----- nvinfo : EIATTR_MERCURY_ISA_VERSION
	.align		4
.L_7581:
        /*0038*/ 	.byte	0x03, 0x5f
        /*003a*/ 	.short	0x0101


	//----- nvinfo : EIATTR_VRC_CTA_INIT_COUNT
	.align		4
        /*003c*/ 	.byte	0x02, 0x4a
	.zero		1
	.zero		1


	//----- nvinfo : EIATTR_SYSCALL_OFFSETS
	.align		4
        /*0040*/ 	.byte	0x04, 0x46
        /*0042*/ 	.short	(.L_7583 - .L_7582)


	//   ....[0]....
.L_7582:
        /*0044*/ 	.word	0x000021b0


	//   ....[1]....
        /*0048*/ 	.word	0x00003850


	//   ....[2]....
        /*004c*/ 	.word	0x00005be0


	//   ....[3]....
        /*0050*/ 	.word	0x00006f40


	//   ....[4]....
        /*0054*/ 	.word	0x00009500


	//   ....[5]....
        /*0058*/ 	.word	0x0000a860


	//   ....[6]....
        /*005c*/ 	.word	0x0000ce30


	//   ....[7]....
        /*0060*/ 	.word	0x0000e160


	//----- nvinfo : EIATTR_EXIT_INSTR_OFFSETS
	.align		4
.L_7583:
        /*0064*/ 	.byte	0x04, 0x1c
        /*0066*/ 	.short	(.L_7585 - .L_7584)


	//   ....[0]....
.L_7584:
        /*0068*/ 	.word	0x0000acc0


	//   ....[1]....
        /*006c*/ 	.word	0x0000d330


	//   ....[2]....
        /*0070*/ 	.word	0x0000d370


	//   ....[3]....
        /*0074*/ 	.word	0x0000d400


	//   ....[4]....
        /*0078*/ 	.word	0x0000d430


	//   ....[5]....
        /*007c*/ 	.word	0x0000d460


	//   ....[6]....
        /*0080*/ 	.word	0x0000d570


	//   ....[7]....
        /*0084*/ 	.word	0x0000d630


	//   ....[8]....
        /*0088*/ 	.word	0x0000d750


	//   ....[9]....
        /*008c*/ 	.word	0x0000d820


	//   ....[10]....
        /*0090*/ 	.word	0x0000d840


	//   ....[11]....
        /*0094*/ 	.word	0x0000d910


	//   ....[12]....
        /*0098*/ 	.word	0x0000db00


	//   ....[13]....
        /*009c*/ 	.word	0x0000dcf0


	//   ....[14]....
        /*00a0*/ 	.word	0x0000ded0


	//   ....[15]....
        /*00a4*/ 	.word	0x0000df00


	//   ....[16]....
        /*00a8*/ 	.word	0x0000df30


	//   ....[17]....
        /*00ac*/ 	.word	0x0000dfd0


	//   ....[18]....
        /*00b0*/ 	.word	0x0000e000


	//   ....[19]....
        /*00b4*/ 	.word	0x0000e170


	//   ....[20]....
        /*00b8*/ 	.word	0x0000e300


	//   ....[21]....
        /*00bc*/ 	.word	0x0000e4c0


	//   ....[22]....
        /*00c0*/ 	.word	0x0000e580


	//----- nvinfo : EIATTR_MAX_THREADS
	.align		4
.L_7585:
        /*00c4*/ 	.byte	0x04, 0x05
        /*00c6*/ 	.short	(.L_7587 - .L_7586)
.L_7586:
        /*00c8*/ 	.word	0x00000080
        /*00cc*/ 	.word	0x00000001
        /*00d0*/ 	.word	0x00000001


	//----- nvinfo : EIATTR_CRS_STACK_SIZE
	.align		4
.L_7587:
        /*00d4*/ 	.byte	0x04, 0x1e
        /*00d6*/ 	.short	(.L_7589 - .L_7588)
.L_7588:
        /*00d8*/ 	.word	0x00000000


	//----- nvinfo : EIATTR_CBANK_PARAM_SIZE
	.align		4
.L_7589:
        /*00dc*/ 	.byte	0x03, 0x19
        /*00de*/ 	.short	0x0230


	//----- nvinfo : EIATTR_PARAM_CBANK
	.align		4
        /*00e0*/ 	.byte	0x04, 0x0a
        /*00e2*/ 	.short	(.L_7591 - .L_7590)
	.align		4
.L_7590:
        /*00e4*/ 	.word	index@(.nv.constant0._ZN2at6native18elementwise_kernelILi128ELi4EZNS0_15gpu_kernel_implINS0_13BUnaryFunctorIdddZZZNS0_21nextafter_kernel_cudaERNS_18TensorIteratorBaseEENKUlvE_clEvENKUlvE_clEvEUlddE_EEEEvS5_RKT_EUliE_EEviT1_)
        /*00e8*/ 	.short	0x0380
        /*00ea*/ 	.short	0x0230


	//----- nvinfo : EIATTR_SW_WAR
	.align		4
.L_7591:
        /*00ec*/ 	.byte	0x04, 0x36
        /*00ee*/ 	.short	(.L_7593 - .L_7592)
.L_7592:
        /*00f0*/ 	.word	0x00000008
.L_7593:


//--------------------- .nv.info._ZN2at6native27unrolled_elementwise_kernelINS0_13BUnaryFunctorIdddZZZNS0_21nextafter_kernel_cudaERNS_18TensorIteratorBaseEENKUlvE_clEvENKUlvE_clEvEUlddE_EESt5arrayIPcLm2EELi4E23TrivialOffsetCalculatorILi1EjESD_NS0_6memory12LoadWithCastILi1EEENSE_13StoreWithCastILi1EEEEEviT_T0_T2_T3_T4_T5_ --------------------------
	.section	.nv.info._ZN2at6native27unrolled_elementwise_kernelINS0_13BUnaryFunctorIdddZZZNS0_21nextafter_kernel_cudaERNS_18TensorIteratorBaseEENKUlvE_clEvENKUlvE_clEvEUlddE_EESt5arrayIPcLm2EELi4E23TrivialOffsetCalculatorILi1EjESD_NS0_6memory12LoadWithCastILi1EEENSE_13StoreWithCastILi1EEEEEviT_T0_T2_T3_T4_T5_,"",@"SHT_CUDA_INFO"
	.sectionflags	@""
	.align	4


	//----- nvinfo : EIATTR_CUDA_API_VERSION
	.align		4
        /*0000*/ 	.byte	0x04, 0x37
        /*0002*/ 	.short	(.L_7595 - .L_7594)
.L_7594:
        /*0004*/ 	.word	0x00000082


	//----- nvinfo : EIATTR_KPARAM_INFO
	.align		4
.L_7595:
        /*0008*/ 	.byte	0x04, 0x17
        /*000a*/ 	.short	(.L_7597 - .L_7596)
.L_7596:
        /*000c*/ 	.word	0x00000000
        /*0010*/ 	.short	0x0006
        /*0012*/ 	.short	0x0034
        /*0014*/ 	.byte	0x00, 0xf0, 0x21, 0x00


	//----- nvinfo : EIATTR_KPARAM_INFO
	.align		4
.L_7597:
        /*0018*/ 	.byte	0x04, 0x17
        /*001a*/ 	.short	(.L_7599 - .L_7598)
.L_7598:
        /*001c*/ 	.word	0x00000000
        /*0020*/ 	.short	0x0005
        /*0022*/ 	.short	0x002c
        /*0024*/ 	.byte	0x00, 0xf0, 0x21, 0x00


	//----- nvinfo : EIATTR_KPARAM_INFO
	.align		4
.L_7599:
        /*0028*/ 	.byte	0x04, 0x17
        /*002a*/ 	.short	(.L_7601 - .L_7600)
.L_7600:
        /*002c*/ 	.word	0x00000000
        /*0030*/ 	.short	0x0004
        /*0032*/ 	.short	0x0029
        /*0034*/ 	.byte	0x00, 0xf0, 0x05, 0x00


	//----- nvinfo : EIATTR_KPARAM_INFO
	.align		4
.L_7601:
        /*0038*/ 	.byte	0x04, 0x17
        /*003a*/ 	.short	(.L_7603 - .L_7602)
.L_7602:
        /*003c*/ 	.word	0x00000000
        /*0040*/ 	.short	0x0003
        /*0042*/ 	.short	0x0028
        /*0044*/ 	.byte	0x00, 0xf0, 0x05, 0x00


	//----- nvinfo : EIATTR_KPARAM_INFO
	.align		4
.L_7603:
        /*0048*/ 	.byte	0x04, 0x17
        /*004a*/ 	.short	(.L_7605 - .L_7604)
.L_7604:
        /*004c*/ 	.word	0x00000000
        /*0050*/ 	.short	0x0002
        /*0052*/ 	.short	0x0018
        /*0054*/ 	.byte	0x00, 0xf0, 0x41, 0x00


	//----- nvinfo : EIATTR_KPARAM_INFO
	.align		4
.L_7605:
        /*0058*/ 	.byte	0x04, 0x17
        /*005a*/ 	.short	(.L_7607 - .L_7606)
.L_7606:
        /*005c*/ 	.word	0x00000000
        /*0060*/ 	.short	0x0001
        /*0062*/ 	.short	0x0008
        /*0064*/ 	.byte	0x00, 0xf0, 0x41, 0x00


	//----- nvinfo : EIATTR_KPARAM_INFO
	.align		4
.L_7607:
        /*0068*/ 	.byte	0x04, 0x17
        /*006a*/ 	.short	(.L_7609 - .L_7608)
.L_7608:
        /*006c*/ 	.word	0x00000000
        /*0070*/ 	.short	0x0000
        /*0072*/ 	.short	0x0000
        /*0074*/ 	.byte	0x00, 0xf0, 0x11, 0x00


	//----- nvinfo : EIATTR_SPARSE_MMA_MASK
	.align		4
.L_7609:
        /*0078*/ 	.byte	0x03, 0x50
        /*007a*/ 	.short	0x0000


	//----- nvinfo : EIATTR_MAXREG_COUNT
	.align		4
        /*007c*/ 	.byte	0x03, 0x1b
        /*007e*/ 	.short	0x00ff


	//----- nvinfo : EIATTR_EXTERNS
	.align		4
        /*0080*/ 	.byte	0x04, 0x0f
        /*0082*/ 	.short	(.L_7611 - .L_7610)


	//   ....[0]....
	.align		4
.L_7610:
        /*0084*/ 	.word	index@(__assertfail)


	//----- nvinfo : EIATTR_MERCURY_ISA_VERSION
	.align		4
.L_7611:
        /*0088*/ 	.byte	0x03, 0x5f
        /*008a*/ 	.short	0x0101


	//----- nvinfo : EIATTR_VRC_CTA_INIT_COUNT
	.align		4
        /*008c*/ 	.byte	0x02, 0x4a
	.zero		1
	.zero		1


	//----- nvinfo : EIATTR_SYSCALL_OFFSETS
	.align		4
        /*0090*/ 	.byte	0x04, 0x46
        /*0092*/ 	.short	(.L_7613 - .L_7612)


	//   ....[0]....
.L_7612:
        /*0094*/ 	.word	0x00000e80


	//   ....[1]....
        /*0098*/ 	.word	0x00001ec0


	//   ....[2]....
        /*009c*/ 	.word	0x00002e40


	//   ....[3]....
        /*00a0*/ 	.word	0x00003d80


	//   ....[4]....
        /*00a4*/ 	.word	0x00005f40


	//   ....[5]....
        /*00a8*/ 	.word	0x00007120


	//   ....[6]....
        /*00ac*/ 	.word	0x000084e0


	//   ....[7]....
        /*00b0*/ 	.word	0x000098a0


	//----- nvinfo : EIATTR_EXIT_INSTR_OFFSETS
	.align		4
.L_7613:
        /*00b4*/ 	.byte	0x04, 0x1c
        /*00b6*/ 	.short	(.L_7615 - .L_7614)


	//   ....[0]....
.L_7614:
        /*00b8*/ 	.word	0x00008930


	//   ....[1]....
        /*00bc*/ 	.word	0x00008a70


	//   ....[2]....
        /*00c0*/ 	.word	0x00008ab0


	//   ....[3]....
        /*00c4*/ 	.word	0x00008b40


	//   ....[4]....
        /*00c8*/ 	.word	0x00008b70


	//   ....[5]....
        /*00cc*/ 	.word	0x00008ba0


	//   ....[6]....
        /*00d0*/ 	.word	0x00008cb0


	//   ....[7]....
        /*00d4*/ 	.word	0x00008d70


	//   ....[8]....
        /*00d8*/ 	.word	0x00008e90


	//   ....[9]....
        /*00dc*/ 	.word	0x00008f60


	//   ....[10]....
        /*00e0*/ 	.word	0x00008f80


	//   ....[11]....
        /*00e4*/ 	.word	0x00009050


	//   ....[12]....
        /*00e8*/ 	.word	0x00009240


	//   ....[13]....
        /*00ec*/ 	.word	0x00009430


	//   ....[14]....
        /*00f0*/ 	.word	0x00009610


	//   ....[15]....
        /*00f4*/ 	.word	0x00009640


	//   ....[16]....
        /*00f8*/ 	.word	0x00009670


	//   ....[17]....
        /*00fc*/ 	.word	0x00009710


	//   ....[18]....
        /*0100*/ 	.word	0x00009740


	//   ....[19]....
        /*0104*/ 	.word	0x000098b0


	//   ....[20]....
        /*0108*/ 	.word	0x00009a40


	//   ....[21]....
        /*010c*/ 	.word	0x00009c00


	//   ....[22]....
        /*0110*/ 	.word	0x00009cc0


	//----- nvinfo : EIATTR_MAX_THREADS
	.align		4
.L_7615:
        /*0114*/ 	.byte	0x04, 0x05
        /*0116*/ 	.short	(.L_7617 - .L_7616)
.L_7616:
        /*0118*/ 	.word	0x00000080
        /*011c*/ 	.word	0x00000001
        /*0120*/ 	.word	0x00000001


	//----- nvinfo : EIATTR_CRS_STACK_SIZE
	.align		4
.L_7617:
        /*0124*/ 	.byte	0x04, 0x1e
        /*0126*/ 	.short	(.L_7619 - .L_7618)
.L_7618:
        /*0128*/ 	.word	0x00000000


	//----- nvinfo : EIATTR_CBANK_PARAM_SIZE
	.align		4
.L_7619:
        /*012c*/ 	.byte	0x03, 0x19
        /*012e*/ 	.short	0x003c


	//----- nvinfo : EIATTR_PARAM_CBANK
	.align		4
        /*0130*/ 	.byte	0x04, 0x0a
        /*0132*/ 	.short	(.L_7621 - .L_7620)
	.align		4
.L_7620:
        /*0134*/ 	.word	index@(.nv.constant0._ZN2at6native27unrolled_elementwise_kernelINS0_13BUnaryFunctorIdddZZZNS0_21nextafter_kernel_cudaERNS_18TensorIteratorBaseEENKUlvE_clEvENKUlvE_clEvEUlddE_EESt5arrayIPcLm2EELi4E23TrivialOffsetCalculatorILi1EjESD_NS0_6memory12LoadWithCastILi1EEENSE_13StoreWithCastILi1EEEEEviT_T0_T2_T3_T4_T5_)
        /*0138*/ 	.short	0x0380
        /*013a*/ 	.short	0x003c


	//----- nvinfo : EIATTR_SW_WAR
	.align		4
.L_7621:
        /*013c*/ 	.byte	0x04, 0x36
        /*013e*/ 	.short	(.L_7623 - .L_7622)
.L_7622:
        /*0140*/ 	.word	0x00000008
.L_7623:


//--------------------- .nv.info._ZN2at6native18elementwise_kernelILi128ELi2EZNS0_22gpu_kernel_impl_nocastINS0_13BUnaryFunctorIdddZZZNS0_21nextafter_kernel_cudaERNS_18TensorIteratorBaseEENKUlvE_clEvENKUlvE_clEvEUlddE_EEEEvS5_RKT_EUliE_EEviT1_ --------------------------
	.section	.nv.info._ZN2at6native18elementwise_kernelILi128ELi2EZNS0_22gpu_kernel_impl_nocastINS0_13BUnaryFunctorIdddZZZNS0_21nextafter_kernel_cudaERNS_18TensorIteratorBaseEENKUlvE_clEvENKUlvE_clEvEUlddE_EEEEvS5_RKT_EUliE_EEviT1_,"",@"SHT_CUDA_INFO"
	.sectionflags	@""
	.align	4


	//----- nvinfo : EIATTR_CUDA_API_VERSION
	.align		4
        /*0000*/ 	.byte	0x04, 0x37
        /*0002*/ 	.short	(.L_7625 - .L_7624)
.L_7624:
        /*0004*/ 	.word	0x00000082


	//----- nvinfo : EIATTR_KPARAM_INFO
	.align		4
.L_7625:
        /*0008*/ 	.byte	0x04, 0x17
        /*000a*/ 	.short	(.L_7627 - .L_7626)
.L_7626:
        /*000c*/ 	.word	0x00000000
        /*0010*/ 	.short	0x0001
        /*0012*/ 	.short	0x0008
        /*0014*/ 	.byte	0x00, 0xf0, 0x81, 0x08


	//----- nvinfo : EIATTR_KPARAM_INFO
	.align		4
.L_7627:
        /*0018*/ 	.byte	0x04, 0x17
        /*001a*/ 	.short	(.L_7629 - .L_7628)
.L_7628:
        /*001c*/ 	.word	0x00000000
        /*0020*/ 	.short	0x0000
        /*0022*/ 	.short	0x0000
        /*0024*/ 	.byte	0x00, 0xf0, 0x11, 0x00


	//----- nvinfo : EIATTR_SPARSE_MMA_MASK
	.align		4
.L_7629:
        /*0028*/ 	.byte	0x03, 0x50
        /*002a*/ 	.short	0x0000


	//----- nvinfo : EIATTR_MAXREG_COUNT
	.align		4
        /*002c*/ 	.byte	0x03, 0x1b
        /*002e*/ 	.short	0x0080


	//----- nvinfo : EIATTR_MERCURY_ISA_VERSION
	.align		4
        /*0030*/ 	.byte	0x03, 0x5f
        /*0032*/ 	.short	0x0101


	//----- nvinfo : EIATTR_VRC_CTA_INIT_COUNT
	.align		4
        /*0034*/ 	.byte	0x02, 0x4a
	.zero		1
	.zero		1


	//----- nvinfo : EIATTR_EXIT_INSTR_OFFSETS
	.align		4
        /*0038*/ 	.byte	0x04, 0x1c
        /*003a*/ 	.short	(.L_7631 - .L_7630)


	//   ....[0]....
.L_7630:
        /*003c*/ 	.word	0x000004f0


	//   ....[1]....
        /*0040*/ 	.word	0x000008c0


	//   ....[2]....
        /*0044*/ 	.word	0x00002070


	//   ....[3]....
        /*0048*/ 	.word	0x00003730


	//----- nvinfo : EIATTR_MAX_THREADS
	.align		4
.L_7631:
        /*004c*/ 	.byte	0x04, 0x05
        /*004e*/ 	.short	(.L_7633 - .L_7632)
.L_7632:
        /*0050*/ 	.word	0x00000080
        /*0054*/ 	.word	0x00000001
        /*0058*/ 	.word	0x00000001


	//----- nvinfo : EIATTR_CRS_STACK_SIZE
	.align		4
.L_7633:
        /*005c*/ 	.byte	0x04, 0x1e
        /*005e*/ 	.short	(.L_7635 - .L_7634)
.L_7634:
        /*0060*/ 	.word	0x00000000


	//----- nvinfo : EIATTR_CBANK_PARAM_SIZE
	.align		4
.L_7635:
        /*0064*/ 	.byte	0x03, 0x19
        /*0066*/ 	.short	0x0228


	//----- nvinfo : EIATTR_PARAM_CBANK
	.align		4
        /*0068*/ 	.byte	0x04, 0x0a
        /*006a*/ 	.short	(.L_7637 - .L_7636)
	.align		4
.L_7636:
        /*006c*/ 	.word	index@(.nv.constant0._ZN2at6native18elementwise_kernelILi128ELi2EZNS0_22gpu_kernel_impl_nocastINS0_13BUnaryFunctorIdddZZZNS0_21nextafter_kernel_cudaERNS_18TensorIteratorBaseEENKUlvE_clEvENKUlvE_clEvEUlddE_EEEEvS5_RKT_EUliE_EEviT1_)
        /*0070*/ 	.short	0x0380
        /*0072*/ 	.short	0x0228


	//----- nvinfo : EIATTR_SW_WAR
	.align		4
.L_7637:
        /*0074*/ 	.byte	0x04, 0x36
        /*0076*/ 	.short	(.L_7639 - .L_7638)
.L_7638:
        /*0078*/ 	.word	0x00000008
.L_7639:


//--------------------- .nv.info._ZN2at6native27unrolled_elementwise_kernelINS0_13BUnaryFunctorIdddZZZNS0_21nextafter_kernel_cudaERNS_18TensorIteratorBaseEENKUlvE_clEvENKUlvE_clEvEUlddE_EESt5arrayIPcLm2EELi4E23TrivialOffsetCalculatorILi1EjESD_NS0_6memory15LoadWithoutCastENSE_16StoreWithoutCastEEEviT_T0_T2_T3_T4_T5_ --------------------------
	.section	.nv.info._ZN2at6native27unrolled_elementwise_kernelINS0_13BUnaryFunctorIdddZZZNS0_21nextafter_kernel_cudaERNS_18TensorIteratorBaseEENKUlvE_clEvENKUlvE_clEvEUlddE_EESt5arrayIPcLm2EELi4E23TrivialOffsetCalculatorILi1EjESD_NS0_6memory15LoadWithoutCastENSE_16StoreWithoutCastEEEviT_T0_T2_T3_T4_T5_,"",@"SHT_CUDA_INFO"
	.sectionflags	@""
	.align	4


	//----- nvinfo : EIATTR_CUDA_API_VERSION
	.align		4
        /*0000*/ 	.byte	0x04, 0x37
        /*0002*/ 	.short	(.L_7641 - .L_7640)
.L_7640:
        /*0004*/ 	.word	0x00000082


	//----- nvinfo : EIATTR_KPARAM_INFO
	.align		4
.L_7641:
        /*0008*/ 	.byte	0x04, 0x17
        /*000a*/ 	.short	(.L_7643 - .L_7642)
.L_7642:
        /*000c*/ 	.word	0x00000000
        /*0010*/ 	.short	0x0006
        /*0012*/ 	.short	0x002b
        /*0014*/ 	.byte	0x00, 0xf0, 0x05, 0x00


	//----- nvinfo : EIATTR_KPARAM_INFO
	.align		4
.L_7643:
        /*0018*/ 	.byte	0x04, 0x17
        /*001a*/ 	.short	(.L_7645 - .L_7644)
.L_7644:
        /*001c*/ 	.word	0x00000000
        /*0020*/ 	.short	0x0005
        /*0022*/ 	.short	0x002a
        /*0024*/ 	.byte	0x00, 0xf0, 0x05, 0x00


	//----- nvinfo : EIATTR_KPARAM_INFO
	.align		4
.L_7645:
        /*0028*/ 	.byte	0x04, 0x17
        /*002a*/ 	.short	(.L_7647 - .L_7646)
.L_7646:
        /*002c*/ 	.word	0x00000000
        /*0030*/ 	.short	0x0004
        /*0032*/ 	.short	0x0029
        /*0034*/ 	.byte	0x00, 0xf0, 0x05, 0x00


	//----- nvinfo : EIATTR_KPARAM_INFO
	.align		4
.L_7647:
        /*0038*/ 	.byte	0x04, 0x17
        /*003a*/ 	.short	(.L_7649 - .L_7648)
.L_7648:
        /*003c*/ 	.word	0x00000000
        /*0040*/ 	.short	0x0003
        /*0042*/ 	.short	0x0028
        /*0044*/ 	.byte	0x00, 0xf0, 0x05, 0x00


	//----- nvinfo : EIATTR_KPARAM_INFO
	.align		4
.L_7649:
        /*0048*/ 	.byte	0x04, 0x17
        /*004a*/ 	.short	(.L_7651 - .L_7650)
.L_7650:
        /*004c*/ 	.word	0x00000000
        /*0050*/ 	.short	0x0002
        /*0052*/ 	.short	0x0018
        /*0054*/ 	.byte	0x00, 0xf0, 0x41, 0x00


	//----- nvinfo : EIATTR_KPARAM_INFO
	.align		4
.L_7651:
        /*0058*/ 	.byte	0x04, 0x17
        /*005a*/ 	.short	(.L_7653 - .L_7652)
.L_7652:
        /*005c*/ 	.word	0x00000000
        /*0060*/ 	.short	0x0001
        /*0062*/ 	.short	0x0008
        /*0064*/ 	.byte	0x00, 0xf0, 0x41, 0x00


	//----- nvinfo : EIATTR_KPARAM_INFO
	.align		4
.L_7653:
        /*0068*/ 	.byte	0x04, 0x17
        /*006a*/ 	.short	(.L_7655 - .L_7654)
.L_7654:
        /*006c*/ 	.word	0x00000000
        /*0070*/ 	.short	0x0000
        /*0072*/ 	.short	0x0000
        /*0074*/ 	.byte	0x00, 0xf0, 0x11, 0x00


	//----- nvinfo : EIATTR_SPARSE_MMA_MASK
	.align		4
.L_7655:
        /*0078*/ 	.byte	0x03, 0x50
        /*007a*/ 	.short	0x0000


	//----- nvinfo : EIATTR_MAXREG_COUNT
	.align		4
        /*007c*/ 	.byte	0x03, 0x1b
        /*007e*/ 	.short	0x00ff


	//----- nvinfo : EIATTR_MERCURY_ISA_VERSION
	.align		4
        /*0080*/ 	.byte	0x03, 0x5f
        /*0082*/ 	.short	0x0101


	//----- nvinfo : EIATTR_VRC_CTA_INIT_COUNT
	.align		4
        /*0084*/ 	.byte	0x02, 0x4a
	.zero		1
	.zero		1


	//----- nvinfo : EIATTR_EXIT_INSTR_OFFSETS
	.align		4
        /*0088*/ 	.byte	0x04, 0x1c
        /*008a*/ 	.short	(.L_7657 - .L_7656)


	//   ....[0]....
.L_7656:
        /*008c*/ 	.word	0x000011c0


	//   ....[1]....
        /*0090*/ 	.word	0x00001210


	//----- nvinfo : EIATTR_MAX_THREADS
	.align		4
.L_7657:
        /*0094*/ 	.byte	0x04, 0x05
        /*0096*/ 	.short	(.L_7659 - .L_7658)
.L_7658:
        /*0098*/ 	.word	0x00000080
        /*009c*/ 	.word	0x00000001
        /*00a0*/ 	.word	0x00000001


	//----- nvinfo : EIATTR_CRS_STACK_SIZE
	.align		4
.L_7659:
        /*00a4*/ 	.byte	0x04, 0x1e
        /*00a6*/ 	.short	(.L_7661 - .L_7660)
.L_7660:
        /*00a8*/ 	.word	0x00000000


	//----- nvinfo : EIATTR_CBANK_PARAM_SIZE
	.align		4
.L_7661:
        /*00ac*/ 	.byte	0x03, 0x19
        /*00ae*/ 	.short	0x002c


	//----- nvinfo : EIATTR_PARAM_CBANK
	.align		4
        /*00b0*/ 	.byte	0x04, 0x0a
        /*00b2*/ 	.short	(.L_7663 - .L_7662)
	.align		4
.L_7662:
        /*00b4*/ 	.word	index@(.nv.constant0._ZN2at6native27unrolled_elementwise_kernelINS0_13BUnaryFunctorIdddZZZNS0_21nextafter_kernel_cudaERNS_18TensorIteratorBaseEENKUlvE_clEvENKUlvE_clEvEUlddE_EESt5arrayIPcLm2EELi4E23TrivialOffsetCalculatorILi1EjESD_NS0_6memory15LoadWithoutCastENSE_16StoreWithoutCastEEEviT_T0_T2_T3_T4_T5_)
        /*00b8*/ 	.short	0x0380
        /*00ba*/ 	.short	0x002c


	//----- nvinfo : EIATTR_SW_WAR
	.align		4
.L_7663:
        /*00bc*/ 	.byte	0x04, 0x36
        /*00be*/ 	.short	(.L_7665 - .L_7664)
.L_7664:
        /*00c0*/ 	.word	0x00000008
.L_7665:


//--------------------- .nv.info._ZN2at6native29vectorized_elementwise_kernelILi2ENS0_13BUnaryFunctorIdddZZZNS0_21nextafter_kernel_cudaERNS_18TensorIteratorBaseEENKUlvE_clEvENKUlvE_clEvEUlddE_EESt5arrayIPcLm2EEEEviT0_T1_ --------------------------
	.section	.nv.info._ZN2at6native29vectorized_elementwise_kernelILi2ENS0_13BUnaryFunctorIdddZZZNS0_21nextafter_kernel_cudaERNS_18TensorIteratorBaseEENKUlvE_clEvENKUlvE_clEvEUlddE_EESt5arrayIPcLm2EEEEviT0_T1_,"",@"SHT_CUDA_INFO"
	.sectionflags	@""
	.align	4


	//----- nvinfo : EIATTR_CUDA_API_VERSION
	.align		4
        /*0000*/ 	.byte	0x04, 0x37
        /*0002*/ 	.short	(.L_7667 - .L_7666)
.L_7666:
        /*0004*/ 	.word	0x00000082


	//----- nvinfo : EIATTR_KPARAM_INFO
	.align		4
.L_7667:
        /*0008*/ 	.byte	0x04, 0x17
        /*000a*/ 	.short	(.L_7669 - .L_7668)
.L_7668:
        /*000c*/ 	.word	0x00000000
        /*0010*/ 	.short	0x0002
        /*0012*/ 	.short	0x0018
        /*0014*/ 	.byte	0x00, 0xf0, 0x41, 0x00


	//----- nvinfo : EIATTR_KPARAM_INFO
	.align		4
.L_7669:
        /*0018*/ 	.byte	0x04, 0x17
        /*001a*/ 	.short	(.L_7671 - .L_7670)
.L_7670:
        /*001c*/ 	.word	0x00000000
        /*0020*/ 	.short	0x0001
        /*0022*/ 	.short	0x0008
        /*0024*/ 	.byte	0x00, 0xf0, 0x41, 0x00


	//----- nvinfo : EIATTR_KPARAM_INFO
	.align		4
.L_7671:
        /*0028*/ 	.byte	0x04, 0x17
        /*002a*/ 	.short	(.L_7673 - .L_7672)
.L_7672:
        /*002c*/ 	.word	0x00000000
        /*0030*/ 	.short	0x0000
        /*0032*/ 	.short	0x0000
        /*0034*/ 	.byte	0x00, 0xf0, 0x11, 0x00


	//----- nvinfo : EIATTR_SPARSE_MMA_MASK
	.align		4
.L_7673:
        /*0038*/ 	.byte	0x03, 0x50
        /*003a*/ 	.short	0x0000


	//----- nvinfo : EIATTR_MAXREG_COUNT
	.align		4
        /*003c*/ 	.byte	0x03, 0x1b
        /*003e*/ 	.short	0x00ff


	//----- nvinfo : EIATTR_MERCURY_ISA_VERSION
	.align		4
        /*0040*/ 	.byte	0x03, 0x5f
        /*0042*/ 	.short	0x0101


	//----- nvinfo : EIATTR_VRC_CTA_INIT_COUNT
	.align		4
        /*0044*/ 	.byte	0x02, 0x4a
	.zero		1
	.zero		1


	//----- nvinfo : EIATTR_EXIT_INSTR_OFFSETS
	.align		4
        /*0048*/ 	.byte	0x04, 0x1c
        /*004a*/ 	.short	(.L_7675 - .L_7674)


	//   ....[0]....
.L_7674:
        /*004c*/ 	.word	0x000023c0


	//   ....[1]....
        /*0050*/ 	.word	0x00002410


	//   ....[2]....
        /*0054*/ 	.word	0x00003f90


	//----- nvinfo : EIATTR_MAX_THREADS
	.align		4
.L_7675:
        /*0058*/ 	.byte	0x04, 0x05
        /*005a*/ 	.short	(.L_7677 - .L_7676)
.L_7676:
        /*005c*/ 	.word	0x00000080
        /*0060*/ 	.word	0x00000001
        /*0064*/ 	.word	0x00000001


	//----- nvinfo : EIATTR_CRS_STACK_SIZE
	.align		4
.L_7677:
        /*0068*/ 	.byte	0x04, 0x1e
        /*006a*/ 	.short	(.L_7679 - .L_7678)
.L_7678:
        /*006c*/ 	.word	0x00000000


	//----- nvinfo : EIATTR_CBANK_PARAM_SIZE
	.align		4
.L_7679:
        /*0070*/ 	.byte	0x03, 0x19
        /*0072*/ 	.short	0x0028


	//----- nvinfo : EIATTR_PARAM_CBANK
	.align		4
        /*0074*/ 	.byte	0x04, 0x0a
        /*0076*/ 	.short	(.L_7681 - .L_7680)
	.align		4
.L_7680:
        /*0078*/ 	.word	index@(.nv.constant0._ZN2at6native29vectorized_elementwise_kernelILi2ENS0_13BUnaryFunctorIdddZZZNS0_21nextafter_kernel_cudaERNS_18TensorIteratorBaseEENKUlvE_clEvENKUlvE_clEvEUlddE_EESt5arrayIPcLm2EEEEviT0_T1_)
        /*007c*/ 	.short	0x0380
        /*007e*/ 	.short	0x0028


	//----- nvinfo : EIATTR_SW_WAR
	.align		4
.L_7681:
        /*0080*/ 	.byte	0x04, 0x36
        /*0082*/ 	.short	(.L_7683 - .L_7682)
.L_7682:
        /*0084*/ 	.word	0x00000008
.L_7683:


//--------------------- .nv.info._ZN2at6native29vectorized_elementwise_kernelILi4ENS0_13BUnaryFunctorIdddZZZNS0_21nextafter_kernel_cudaERNS_18TensorIteratorBaseEENKUlvE_clEvENKUlvE_clEvEUlddE_EESt5arrayIPcLm2EEEEviT0_T1_ --------------------------
	.section	.nv.info._ZN2at6native29vectorized_elementwise_kernelILi4ENS0_13BUnaryFunctorIdddZZZNS0_21nextafter_kernel_cudaERNS_18TensorIteratorBaseEENKUlvE_clEvENKUlvE_clEvEUlddE_EESt5arrayIPcLm2EEEEviT0_T1_,"",@"SHT_CUDA_INFO"
	.sectionflags	@""
	.align	4


	//----- nvinfo : EIATTR_CUDA_API_VERSION
	.align		4
        /*0000*/ 	.byte	0x04, 0x37
        /*0002*/ 	.short	(.L_7685 - .L_7684)
.L_7684:
        /*0004*/ 	.word	0x00000082


	//----- nvinfo : EIATTR_KPARAM_INFO
	.align		4
.L_7685:
        /*0008*/ 	.byte	0x04, 0x17
        /*000a*/ 	.short	(.L_7687 - .L_7686)
.L_7686:
        /*000c*/ 	.word	0x00000000
        /*0010*/ 	.short	0x0002
        /*0012*/ 	.short	0x0018
        /*0014*/ 	.byte	0x00, 0xf0, 0x41, 0x00


	//----- nvinfo : EIATTR_KPARAM_INFO
	.align		4
.L_7687:
        /*0018*/ 	.byte	0x04, 0x17
        /*001a*/ 	.short	(.L_7689 - .L_7688)
.L_7688:
        /*001c*/ 	.word	0x00000000
        /*0020*/ 	.short	0x0001
        /*0022*/ 	.short	0x0008
        /*0024*/ 	.byte	0x00, 0xf0, 0x41, 0x00


	//----- nvinfo : EIATTR_KPARAM_INFO
	.align		4
.L_7689:
        /*0028*/ 	.byte	0x04, 0x17
        /*002a*/ 	.short	(.L_7691 - .L_7690)
.L_7690:
        /*002c*/ 	.word	0x00000000
        /*0030*/ 	.short	0x0000
        /*0032*/ 	.short	0x0000
        /*0034*/ 	.byte	0x00, 0xf0, 0x11, 0x00


	//----- nvinfo : EIATTR_SPARSE_MMA_MASK
	.align		4
.L_7691:
        /*0038*/ 	.byte	0x03, 0x50
        /*003a*/ 	.short	0x0000


	//----- nvinfo : EIATTR_MAXREG_COUNT
	.align		4
        /*003c*/ 	.byte	0x03, 0x1b
        /*003e*/ 	.short	0x00ff


	//----- nvinfo : EIATTR_MERCURY_ISA_VERSION
	.align		4
        /*0040*/ 	.byte	0x03, 0x5f
        /*0042*/ 	.short	0x0101


	//----- nvinfo : EIATTR_VRC_CTA_INIT_COUNT
	.align		4
        /*0044*/ 	.byte	0x02, 0x4a
	.zero		1
	.zero		1


	//----- nvinfo : EIATTR_EXIT_INSTR_OFFSETS
	.align		4
        /*0048*/ 	.byte	0x04, 0x1c
        /*004a*/ 	.short	(.L_7693 - .L_7692)


	//   ....[0]....
.L_7692:
        /*004c*/ 	.word	0x000023c0


	//   ....[1]....
        /*0050*/ 	.word	0x00002410


	//   ....[2]....
        /*0054*/ 	.word	0x00003f50


	//----- nvinfo : EIATTR_MAX_THREADS
	.align		4
.L_7693:
        /*0058*/ 	.byte	0x04, 0x05
        /*005a*/ 	.short	(.L_7695 - .L_7694)
.L_7694:
        /*005c*/ 	.word	0x00000080
        /*0060*/ 	.word	0x00000001
        /*0064*/ 	.word	0x00000001


	//----- nvinfo : EIATTR_CRS_STACK_SIZE
	.align		4
.L_7695:
        /*0068*/ 	.byte	0x04, 0x1e
        /*006a*/ 	.short	(.L_7697 - .L_7696)
.L_7696:
        /*006c*/ 	.word	0x00000000


	//----- nvinfo : EIATTR_CBANK_PARAM_SIZE
	.align		4
.L_7697:
        /*0070*/ 	.byte	0x03, 0x19
        /*0072*/ 	.short	0x0028


	//----- nvinfo : EIATTR_PARAM_CBANK
	.align		4
        /*0074*/ 	.byte	0x04, 0x0a
        /*0076*/ 	.short	(.L_7699 - .L_7698)
	.align		4
.L_7698:
        /*0078*/ 	.word	index@(.nv.constant0._ZN2at6native29vectorized_elementwise_kernelILi4ENS0_13BUnaryFunctorIdddZZZNS0_21nextafter_kernel_cudaERNS_18TensorIteratorBaseEENKUlvE_clEvENKUlvE_clEvEUlddE_EESt5arrayIPcLm2EEEEviT0_T1_)
        /*007c*/ 	.short	0x0380
        /*007e*/ 	.short	0x0028


	//----- nvinfo : EIATTR_SW_WAR
	.align		4
.L_7699:
        /*0080*/ 	.byte	0x04, 0x36
        /*0082*/ 	.short	(.L_7701 - .L_7700)
.L_7700:
        /*0084*/ 	.word	0x00000008
.L_7701:


//--------------------- .nv.info._ZN2at6native29vectorized_elementwise_kernelILi8ENS0_13BUnaryFunctorIdddZZZNS0_21nextafter_kernel_cudaERNS_18TensorIteratorBaseEENKUlvE_clEvENKUlvE_clEvEUlddE_EESt5arrayIPcLm2EEEEviT0_T1_ --------------------------
	.section	.nv.info._ZN2at6native29vectorized_elementwise_kernelILi8ENS0_13BUnaryFunctorIdddZZZNS0_21nextafter_kernel_cudaERNS_18TensorIteratorBaseEENKUlvE_clEvENKUlvE_clEvEUlddE_EESt5arrayIPcLm2EEEEviT0_T1_,"",@"SHT_CUDA_INFO"
	.sectionflags	@""
	.align	4


	//----- nvinfo : EIATTR_CUDA_API_VERSION
	.align		4
        /*0000*/ 	.byte	0x04, 0x37
        /*0002*/ 	.short	(.L_7703 - .L_7702)
.L_7702:
        /*0004*/ 	.word	0x00000082


	//----- nvinfo : EIATTR_KPARAM_INFO
	.align		4
.L_7703:
        /*0008*/ 	.byte	0x04, 0x17
        /*000a*/ 	.short	(.L_7705 - .L_7704)
.L_7704:
        /*000c*/ 	.word	0x00000000
        /*0010*/ 	.short	0x0002
        /*0012*/ 	.short	0x0018
        /*0014*/ 	.byte	0x00, 0xf0, 0x41, 0x00


	//----- nvinfo : EIATTR_KPARAM_INFO
	.align		4
.L_7705:
        /*0018*/ 	.byte	0x04, 0x17
        /*001a*/ 	.short	(.L_7707 - .L_7706)
.L_7706:
        /*001c*/ 	.word	0x00000000
        /*0020*/ 	.short	0x0001
        /*0022*/ 	.short	0x0008
        /*0024*/ 	.byte	0x00, 0xf0, 0x41, 0x00


	//----- nvinfo : EIATTR_KPARAM_INFO
	.align		4
.L_7707:
        /*0028*/ 	.byte	0x04, 0x17
        /*002a*/ 	.short	(.L_7709 - .L_7708)
.L_7708:
        /*002c*/ 	.word	0x00000000
        /*0030*/ 	.short	0x0000
        /*0032*/ 	.short	0x0000
        /*0034*/ 	.byte	0x00, 0xf0, 0x11, 0x00


	//----- nvinfo : EIATTR_SPARSE_MMA_MASK
	.align		4
.L_7709:
        /*0038*/ 	.byte	0x03, 0x50
        /*003a*/ 	.short	0x0000


	//----- nvinfo : EIATTR_MAXREG_COUNT
	.align		4
        /*003c*/ 	.byte	0x03, 0x1b
        /*003e*/ 	.short	0x00ff


	//----- nvinfo : EIATTR_MERCURY_ISA_VERSION
	.align		4
        /*0040*/ 	.byte	0x03, 0x5f
        /*0042*/ 	.short	0x0101


	//----- nvinfo : EIATTR_VRC_CTA_INIT_COUNT
	.align		4
        /*0044*/ 	.byte	0x02, 0x4a
	.zero		1
	.zero		1


	//----- nvinfo : EIATTR_EXIT_INSTR_OFFSETS
	.align		4
        /*0048*/ 	.byte	0x04, 0x1c
        /*004a*/ 	.short	(.L_7711 - .L_7710)


	//   ....[0]....
.L_7710:
        /*004c*/ 	.word	0x00000010


	//----- nvinfo : EIATTR_MAX_THREADS
	.align		4
.L_7711:
        /*0050*/ 	.byte	0x04, 0x05
        /*0052*/ 	.short	(.L_7713 - .L_7712)
.L_7712:
        /*0054*/ 	.word	0x00000080
        /*0058*/ 	.word	0x00000001
        /*005c*/ 	.word	0x00000001


	//----- nvinfo : EIATTR_CBANK_PARAM_SIZE
	.align		4
.L_7713:
        /*0060*/ 	.byte	0x03, 0x19
        /*0062*/ 	.short	0x0028


	//----- nvinfo : EIATTR_PARAM_CBANK
	.align		4
        /*0064*/ 	.byte	0x04, 0x0a
        /*0066*/ 	.short	(.L_7715 - .L_7714)
	.align		4
.L_7714:
        /*0068*/ 	.word	index@(.nv.constant0._ZN2at6native29vectorized_elementwise_kernelILi8ENS0_13BUnaryFunctorIdddZZZNS0_21nextafter_kernel_cudaERNS_18TensorIteratorBaseEENKUlvE_clEvENKUlvE_clEvEUlddE_EESt5arrayIPcLm2EEEEviT0_T1_)
        /*006c*/ 	.short	0x0380
        /*006e*/ 	.short	0x0028


	//----- nvinfo : EIATTR_SW_WAR
	.align		4
.L_7715:
        /*0070*/ 	.byte	0x04, 0x36
        /*0072*/ 	.short	(.L_7717 - .L_7716)
.L_7716:
        /*0074*/ 	.word	0x00000008
.L_7717:


//--------------------- .nv.info._ZN2at6native18elementwise_kernelILi128ELi4EZNS0_15gpu_kernel_implINS0_13AUnaryFunctorIdddZZZNS0_21nextafter_kernel_cudaERNS_18TensorIteratorBaseEENKUlvE_clEvENKUlvE_clEvEUlddE_EEEEvS5_RKT_EUliE_EEviT1_ --------------------------
	.section	.nv.info._ZN2at6native18elementwise_kernelILi128ELi4EZNS0_15gpu_kernel_implINS0_13AUnaryFunctorIdddZZZNS0_21nextafter_kernel_cudaERNS_18TensorIteratorBaseEENKUlvE_clEvENKUlvE_clEvEUlddE_EEEEvS5_RKT_EUliE_EEviT1_,"",@"SHT_CUDA_INFO"
	.sectionflags	@""
	.align	4


	//----- nvinfo : EIATTR_CUDA_API_VERSION
	.align		4
        /*0000*/ 	.byte	0x04, 0x37
        /*0002*/ 	.short	(.L_7719 - .L_7718)
.L_7718:
        /*0004*/ 	.word	0x00000082


	//----- nvinfo : EIATTR_KPARAM_INFO
	.align		4
.L_7719:
        /*0008*/ 	.byte	0x04, 0x17
        /*000a*/ 	.short	(.L_7721 - .L_7720)
.L_7720:
        /*000c*/ 	.word	0x00000000
        /*0010*/ 	.short	0x0001
        /*0012*/ 	.short	0x0008
        /*0014*/ 	.byte	0x00, 0xf0, 0xa1, 0x08


	//----- nvinfo : EIATTR_KPARAM_INFO
	.align		4
.L_7721:
        /*0018*/ 	.byte	0x04, 0x17
        /*001a*/ 	.short	(.L_7723 - .L_7722)
.L_7722:
        /*001c*/ 	.word	0x00000000
        /*0020*/ 	.short	0x0000
        /*0022*/ 	.short	0x0000
        /*0024*/ 	.byte	0x00, 0xf0, 0x11, 0x00


	//----- nvinfo : EIATTR_SPARSE_MMA_MASK
	.align		4
.L_7723:
        /*0028*/ 	.byte	0x03, 0x50
        /*002a*/ 	.short	0x0000


	//----- nvinfo : EIATTR_MAXREG_COUNT
	.align		4
        /*002c*/ 	.byte	0x03, 0x1b
        /*002e*/ 	.short	0x0080


	//----- nvinfo : EIATTR_EXTERNS
	.align		4
        /*0030*/ 	.byte	0x04, 0x0f
        /*0032*/ 	.short	(.L_7725 - .L_7724)


	//   ....[0]....
	.align		4
.L_7724:
        /*0034*/ 	.word	index@(__assertfail)


	//----- nvinfo : EIATTR_MERCURY_ISA_VERSION
	.align		4
.L_7725:
        /*0038*/ 	.byte	0x03, 0x5f
        /*003a*/ 	.short	0x0101


	//----- nvinfo : EIATTR_VRC_CTA_INIT_COUNT
	.align		4
        /*003c*/ 	.byte	0x02, 0x4a
	.zero		1
	.zero		1


	//----- nvinfo : EIATTR_SYSCALL_OFFSETS
	.align		4
        /*0040*/ 	.byte	0x04, 0x46
        /*0042*/ 	.short	(.L_7727 - .L_7726)


	//   ....[0]....
.L_7726:
        /*0044*/ 	.word	0x00002180


	//   ....[1]....
        /*0048*/ 	.word	0x00003800


	//   ....[2]....
        /*004c*/ 	.word	0x00005b90


	//   ....[3]....
        /*0050*/ 	.word	0x00006ee0


	//   ....[4]....
        /*0054*/ 	.word	0x000094a0


	//   ....[5]....
        /*0058*/ 	.word	0x0000a7f0


	//   ....[6]....
        /*005c*/ 	.word	0x0000cdc0


	//   ....[7]....
        /*0060*/ 	.word	0x0000e0e0


	//----- nvinfo : EIATTR_EXIT_INSTR_OFFSETS
	.align		4
.L_7727:
        /*0064*/ 	.byte	0x04, 0x1c
        /*0066*/ 	.short	(.L_7729 - .L_7728)


	//   ....[0]....
.L_7728:
        /*0068*/ 	.word	0x0000ac50


	//   ....[1]....
        /*006c*/ 	.word	0x0000d2b0


	//   ....[2]....
        /*0070*/ 	.word	0x0000d2f0


	//   ....[3]....
        /*0074*/ 	.word	0x0000d380


	//   ....[4]....
        /*0078*/ 	.word	0x0000d3b0


	//   ....[5]....
        /*007c*/ 	.word	0x0000d3e0


	//   ....[6]....
        /*0080*/ 	.word	0x0000d4f0


	//   ....[7]....
        /*0084*/ 	.word	0x0000d5b0


	//   ....[8]....
        /*0088*/ 	.word	0x0000d6d0


	//   ....[9]....
        /*008c*/ 	.word	0x0000d7a0


	//   ....[10]....
        /*0090*/ 	.word	0x0000d7c0


	//   ....[11]....
        /*0094*/ 	.word	0x0000d890


	//   ....[12]....
        /*0098*/ 	.word	0x0000da80


	//   ....[13]....
        /*009c*/ 	.word	0x0000dc70


	//   ....[14]....
        /*00a0*/ 	.word	0x0000de50


	//   ....[15]....
        /*00a4*/ 	.word	0x0000de80


	//   ....[16]....
        /*00a8*/ 	.word	0x0000deb0


	//   ....[17]....
        /*00ac*/ 	.word	0x0000df50


	//   ....[18]....
        /*00b0*/ 	.word	0x0000df80


	//   ....[19]....
        /*00b4*/ 	.word	0x0000e0f0


	//   ....[20]....
        /*00b8*/ 	.word	0x0000e280


	//   ....[21]....
        /*00bc*/ 	.word	0x0000e440


	//   ....[22]....
        /*00c0*/ 	.word	0x0000e500


	//----- nvinfo : EIATTR_MAX_THREADS
	.align		4
.L_7729:
        /*00c4*/ 	.byte	0x04, 0x05
        /*00c6*/ 	.short	(.L_7731 - .L_7730)
.L_7730:
        /*00c8*/ 	.word	0x00000080
        /*00cc*/ 	.word	0x00000001
        /*00d0*/ 	.word	0x00000001


	//----- nvinfo : EIATTR_CRS_STACK_SIZE
	.align		4
.L_7731:
        /*00d4*/ 	.byte	0x04, 0x1e
        /*00d6*/ 	.short	(.L_7733 - .L_7732)
.L_7732:
        /*00d8*/ 	.word	0x00000000


	//----- nvinfo : EIATTR_CBANK_PARAM_SIZE
	.align		4
.L_7733:
        /*00dc*/ 	.byte	0x03, 0x19
        /*00de*/ 	.short	0x0230


	//----- nvinfo : EIATTR_PARAM_CBANK
	.align		4
        /*00e0*/ 	.byte	0x04, 0x0a
        /*00e2*/ 	.short	(.L_7735 - .L_7734)
	.align		4
.L_7734:
        /*00e4*/ 	.word	index@(.nv.constant0._ZN2at6native18elementwise_kernelILi128ELi4EZNS0_15gpu_kernel_implINS0_13AUnaryFunctorIdddZZZNS0_21nextafter_kernel_cudaERNS_18TensorIteratorBaseEENKUlvE_clEvENKUlvE_clEvEUlddE_EEEEvS5_RKT_EUliE_EEviT1_)
        /*00e8*/ 	.short	0x0380
        /*00ea*/ 	.short	0x0230


	//----- nvinfo : EIATTR_SW_WAR
	.align		4
.L_7735:
        /*00ec*/ 	.byte	0x04, 0x36
        /*00ee*/ 	.short	(.L_7737 - .L_7736)
.L_7736:
        /*00f0*/ 	.word	0x00000008
.L_7737:


//--------------------- .nv.info._ZN2at6native27unrolled_elementwise_kernelINS0_13AUnaryFunctorIdddZZZNS0_21nextafter_kernel_cudaERNS_18TensorIteratorBaseEENKUlvE_clEvENKUlvE_clEvEUlddE_EESt5arrayIPcLm2EELi4E23TrivialOffsetCalculatorILi1EjESD_NS0_6memory12LoadWithCastILi1EEENSE_13StoreWithCastILi1EEEEEviT_T0_T2_T3_T4_T5_ --------------------------
	.section	.nv.info._ZN2at6native27unrolled_elementwise_kernelINS0_13AUnaryFunctorIdddZZZNS0_21nextafter_kernel_cudaERNS_18TensorIteratorBaseEENKUlvE_clEvENKUlvE_clEvEUlddE_EESt5arrayIPcLm2EELi4E23TrivialOffsetCalculatorILi1EjESD_NS0_6memory12LoadWithCastILi1EEENSE_13StoreWithCastILi1EEEEEviT_T0_T2_T3_T4_T5_,"",@"SHT_CUDA_INFO"
	.sectionflags	@""
	.align	4


	//----- nvinfo : EIATTR_CUDA_API_VERSION
	.align		4
        /*0000*/ 	.byte	0x04, 0x37
        /*0002*/ 	.short	(.L_7739 - .L_7738)
.L_7738:
        /*0004*/ 	.word	0x00000082


	//----- nvinfo : EIATTR_KPARAM_INFO
	.align		4
.L_7739:
        /*0008*/ 	.byte	0x04, 0x17
        /*000a*/ 	.short	(.L_7741 - .L_7740)
.L_7740:
        /*000c*/ 	.word	0x00000000
        /*0010*/ 	.short	0x0006
        /*0012*/ 	.short	0x0034
        /*0014*/ 	.byte	0x00, 0xf0, 0x21, 0x00


	//----- nvinfo : EIATTR_KPARAM_INFO
	.align		4
.L_7741:
        /*0018*/ 	.byte	0x04, 0x17
        /*001a*/ 	.short	(.L_7743 - .L_7742)
.L_7742:
        /*001c*/ 	.word	0x00000000
        /*0020*/ 	.short	0x0005
        /*0022*/ 	.short	0x002c
        /*0024*/ 	.byte	0x00, 0xf0, 0x21, 0x00


	//----- nvinfo : EIATTR_KPARAM_INFO
	.align		4
.L_7743:
        /*0028*/ 	.byte	0x04, 0x17
        /*002a*/ 	.short	(.L_7745 - .L_7744)
.L_7744:
        /*002c*/ 	.word	0x00000000
        /*0030*/ 	.short	0x0004
        /*0032*/ 	.short	0x0029
        /*0034*/ 	.byte	0x00, 0xf0, 0x05, 0x00


	//----- nvinfo : EIATTR_KPARAM_INFO
	.align		4
.L_7745:
        /*0038*/ 	.byte	0x04, 0x17
        /*003a*/ 	.short	(.L_7747 - .L_7746)
.L_7746:
        /*003c*/ 	.word	0x00000000
        /*0040*/ 	.short	0x0003
        /*0042*/ 	.short	0x0028
        /*0044*/ 	.byte	0x00, 0xf0, 0x05, 0x00


	//----- nvinfo : EIATTR_KPARAM_INFO
	.align		4
.L_7747:
        /*0048*/ 	.byte	0x04, 0x17
        /*004a*/ 	.short	(.L_7749 - .L_7748)
.L_7748:
        /*004c*/ 	.word	0x00000000
        /*0050*/ 	.short	0x0002
        /*0052*/ 	.short	0x0018
        /*0054*/ 	.byte	0x00, 0xf0, 0x41, 0x00


	//----- nvinfo : EIATTR_KPARAM_INFO
	.align		4
.L_7749:
        /*0058*/ 	.byte	0x04, 0x17
        /*005a*/ 	.short	(.L_7751 - .L_7750)
.L_7750:
        /*005c*/ 	.word	0x00000000
        /*0060*/ 	.short	0x0001
        /*0062*/ 	.short	0x0008
        /*0064*/ 	.byte	0x00, 0xf0, 0x41, 0x00


	//----- nvinfo : EIATTR_KPARAM_INFO
	.align		4
.L_7751:
        /*0068*/ 	.byte	0x04, 0x17
        /*006a*/ 	.short	(.L_7753 - .L_7752)
.L_7752:
        /*006c*/ 	.word	0x00000000
        /*0070*/ 	.short	0x0000
        /*0072*/ 	.short	0x0000
        /*0074*/ 	.byte	0x00, 0xf0, 0x11, 0x00


	//----- nvinfo : EIATTR_SPARSE_MMA_MASK
	.align		4
.L_7753:
        /*0078*/ 	.byte	0x03, 0x50
        /*007a*/ 	.short	0x0000


	//----- nvinfo : EIATTR_MAXREG_COUNT
	.align		4
        /*007c*/ 	.byte	0x03, 0x1b
        /*007e*/ 	.short	0x00ff


	//----- nvinfo : EIATTR_EXTERNS
	.align		4
        /*0080*/ 	.byte	0x04, 0x0f
        /*0082*/ 	.short	(.L_7755 - .L_7754)


	//   ....[0]....
	.align		4
.L_7754:
        /*0084*/ 	.word	index@(__assertfail)


	//----- nvinfo : EIATTR_MERCURY_ISA_VERSION
	.align		4
.L_7755:
        /*0088*/ 	.byte	0x03, 0x5f
        /*008a*/ 	.short	0x0101


	//----- nvinfo : EIATTR_VRC_CTA_INIT_COUNT
	.align		4
        /*008c*/ 	.byte	0x02, 0x4a
	.zero		1
	.zero		1


	//----- nvinfo : EIATTR_SYSCALL_OFFSETS
	.align		4
        /*0090*/ 	.byte	0x04, 0x46
        /*0092*/ 	.short	(.L_7757 - .L_7756)


	//   ....[0]....
.L_7756:
        /*0094*/ 	.word	0x00000e80


	//   ....[1]....
        /*0098*/ 	.word	0x00001eb0


	//   ....[2]....
        /*009c*/ 	.word	0x00002e20


	//   ....[3]....
        /*00a0*/ 	.word	0x00003d60


	//   ....[4]....
        /*00a4*/ 	.word	0x000062a0


	//   ....[5]....
        /*00a8*/ 	.word	0x00007450


	//   ....[6]....
        /*00ac*/ 	.word	0x00008810


	//   ....[7]....
        /*00b0*/ 	.word	0x00009bd0


	//----- nvinfo : EIATTR_EXIT_INSTR_OFFSETS
	.align		4
.L_7757:
        /*00b4*/ 	.byte	0x04, 0x1c
        /*00b6*/ 	.short	(.L_7759 - .L_7758)


	//   ....[0]....
.L_7758:
        /*00b8*/ 	.word	0x00008c60


	//   ....[1]....
        /*00bc*/ 	.word	0x00008da0


	//   ....[2]....
        /*00c0*/ 	.word	0x00008de0


	//   ....[3]....
        /*00c4*/ 	.word	0x00008e70


	//   ....[4]....
        /*00c8*/ 	.word	0x00008ea0


	//   ....[5]....
        /*00cc*/ 	.word	0x00008ed0


	//   ....[6]....
        /*00d0*/ 	.word	0x00008fe0


	//   ....[7]....
        /*00d4*/ 	.word	0x000090a0


	//   ....[8]....
        /*00d8*/ 	.word	0x000091c0


	//   ....[9]....
        /*00dc*/ 	.word	0x00009290


	//   ....[10]....
        /*00e0*/ 	.word	0x000092b0


	//   ....[11]....
        /*00e4*/ 	.word	0x00009380


	//   ....[12]....
        /*00e8*/ 	.word	0x00009570


	//   ....[13]....
        /*00ec*/ 	.word	0x00009760


	//   ....[14]....
        /*00f0*/ 	.word	0x00009940


	//   ....[15]....
        /*00f4*/ 	.word	0x00009970


	//   ....[16]....
        /*00f8*/ 	.word	0x000099a0


	//   ....[17]....
        /*00fc*/ 	.word	0x00009a40


	//   ....[18]....
        /*0100*/ 	.word	0x00009a70


	//   ....[19]....
        /*0104*/ 	.word	0x00009be0


	//   ....[20]....
        /*0108*/ 	.word	0x00009d70


	//   ....[21]....
        /*010c*/ 	.word	0x00009f30


	//   ....[22]....
        /*0110*/ 	.word	0x00009ff0


	//----- nvinfo : EIATTR_MAX_THREADS
	.align		4
.L_7759:
        /*0114*/ 	.byte	0x04, 0x05
        /*0116*/ 	.short	(.L_7761 - .L_7760)
.L_7760:
        /*0118*/ 	.word	0x00000080
        /*011c*/ 	.word	0x00000001
        /*0120*/ 	.word	0x00000001


	//----- nvinfo : EIATTR_CRS_STACK_SIZE
	.align		4
.L_7761:
        /*0124*/ 	.byte	0x04, 0x1e
        /*0126*/ 	.short	(.L_7763 - .L_7762)
.L_7762:
        /*0128*/ 	.word	0x00000000


	//----- nvinfo : EIATTR_CBANK_PARAM_SIZE
	.align		4
.L_7763:
        /*012c*/ 	.byte	0x03, 0x19
        /*012e*/ 	.short	0x003c


	//----- nvinfo : EIATTR_PARAM_CBANK
	.align		4
        /*0130*/ 	.byte	0x04, 0x0a
        /*0132*/ 	.short	(.L_7765 - .L_7764)
	.align		4
.L_7764:
        /*0134*/ 	.word	index@(.nv.constant0._ZN2at6native27unrolled_elementwise_kernelINS0_13AUnaryFunctorIdddZZZNS0_21nextafter_kernel_cudaERNS_18TensorIteratorBaseEENKUlvE_clEvENKUlvE_clEvEUlddE_EESt5arrayIPcLm2EELi4E23TrivialOffsetCalculatorILi1EjESD_NS0_6memory12LoadWithCastILi1EEENSE_13StoreWithCastILi1EEEEEviT_T0_T2_T3_T4_T5_)
        /*0138*/ 	.short	0x0380
        /*013a*/ 	.short	0x003c


	//----- nvinfo : EIATTR_SW_WAR
	.align		4
.L_7765:
        /*013c*/ 	.byte	0x04, 0x36
        /*013e*/ 	.short	(.L_7767 - .L_7766)
.L_7766:
        /*0140*/ 	.word	0x00000008
.L_7767:


//--------------------- .nv.info._ZN2at6native18elementwise_kernelILi128ELi2EZNS0_22gpu_kernel_impl_nocastINS0_13AUnaryFunctorIdddZZZNS0_21nextafter_kernel_cudaERNS_18TensorIteratorBaseEENKUlvE_clEvENKUlvE_clEvEUlddE_EEEEvS5_RKT_EUliE_EEviT1_ --------------------------
	.section	.nv.info._ZN2at6native18elementwise_kernelILi128ELi2EZNS0_22gpu_kernel_impl_nocastINS0_13AUnaryFunctorIdddZZZNS0_21nextafter_kernel_cudaERNS_18TensorIteratorBaseEENKUlvE_clEvENKUlvE_clEvEUlddE_EEEEvS5_RKT_EUliE_EEviT1_,"",@"SHT_CUDA_INFO"
	.sectionflags	@""
	.align	4


	//----- nvinfo : EIATTR_CUDA_API_VERSION
	.align		4
        /*0000*/ 	.byte	0x04, 0x37
        /*0002*/ 	.short	(.L_7769 - .L_7768)
.L_7768:
        /*0004*/ 	.word	0x00000082


	//----- nvinfo : EIATTR_KPARAM_INFO
	.align		4
.L_7769:
        /*0008*/ 	.byte	0x04, 0x17
        /*000a*/ 	.short	(.L_7771 - .L_7770)
.L_7770:
        /*000c*/ 	.word	0x00000000
        /*0010*/ 	.short	0x0001
        /*0012*/ 	.short	0x0008
        /*0014*/ 	.byte	0x00, 0xf0, 0x81, 0x08


	//----- nvinfo : EIATTR_KPARAM_INFO
	.align		4
.L_7771:
        /*0018*/ 	.byte	0x04, 0x17
        /*001a*/ 	.short	(.L_7773 - .L_7772)
.L_7772:
        /*001c*/ 	.word	0x00000000
        /*0020*/ 	.short	0x0000
        /*0022*/ 	.short	0x0000
        /*0024*/ 	.byte	0x00, 0xf0, 0x11, 0x00


	//----- nvinfo : EIATTR_SPARSE_MMA_MASK
	.align		4
.L_7773:
        /*0028*/ 	.byte	0x03, 0x50
        /*002a*/ 	.short	0x0000


	//----- nvinfo : EIATTR_MAXREG_COUNT
	.align		4
        /*002c*/ 	.byte	0x03, 0x1b
        /*002e*/ 	.short	0x0080


	//----- nvinfo : EIATTR_MERCURY_ISA_VERSION
	.align		4
        /*0030*/ 	.byte	0x03, 0x5f
        /*0032*/ 	.short	0x0101


	//----- nvinfo : EIATTR_VRC_CTA_INIT_COUNT
	.align		4
        /*0034*/ 	.byte	0x02, 0x4a
	.zero		1
	.zero		1


	//----- nvinfo : EIATTR_EXIT_INSTR_OFFSETS
	.align		4
        /*0038*/ 	.byte	0x04, 0x1c
        /*003a*/ 	.short	(.L_7775 - .L_7774)


	//   ....[0]....
.L_7774:
        /*003c*/ 	.word	0x00000280


	//   ....[1]....
        /*0040*/ 	.word	0x000003c0


	//   ....[2]....
        /*0044*/ 	.word	0x00000400


	//   ....[3]....
        /*0048*/ 	.word	0x000007d0


	//   ....[4]....
        /*004c*/ 	.word	0x00000b30


	//   ....[5]....
        /*0050*/ 	.word	0x00002060


	//   ....[6]....
        /*0054*/ 	.word	0x00003470


	//   ....[7]....
        /*0058*/ 	.word	0x000034a0


	//   ....[8]....
        /*005c*/ 	.word	0x00004bc0


	//   ....[9]....
        /*0060*/ 	.word	0x00006210


	//----- nvinfo : EIATTR_MAX_THREADS
	.align		4
.L_7775:
        /*0064*/ 	.byte	0x04, 0x05
        /*0066*/ 	.short	(.L_7777 - .L_7776)
.L_7776:
        /*0068*/ 	.word	0x00000080
        /*006c*/ 	.word	0x00000001
        /*0070*/ 	.word	0x00000001


	//----- nvinfo : EIATTR_CRS_STACK_SIZE
	.align		4
.L_7777:
        /*0074*/ 	.byte	0x04, 0x1e
        /*0076*/ 	.short	(.L_7779 - .L_7778)
.L_7778:
        /*0078*/ 	.word	0x00000000


	//----- nvinfo : EIATTR_CBANK_PARAM_SIZE
	.align		4
.L_7779:
        /*007c*/ 	.byte	0x03, 0x19
        /*007e*/ 	.short	0x0228


	//----- nvinfo : EIATTR_PARAM_CBANK
	.align		4
        /*0080*/ 	.byte	0x04, 0x0a
        /*0082*/ 	.short	(.L_7781 - .L_7780)
	.align		4
.L_7780:
        /*0084*/ 	.word	index@(.nv.constant0._ZN2at6native18elementwise_kernelILi128ELi2EZNS0_22gpu_kernel_impl_nocastINS0_13AUnaryFunctorIdddZZZNS0_21nextafter_kernel_cudaERNS_18TensorIteratorBaseEENKUlvE_clEvENKUlvE_clEvEUlddE_EEEEvS5_RKT_EUliE_EEviT1_)
        /*0088*/ 	.short	0x0380
        /*008a*/ 	.short	0x0228


	//----- nvinfo : EIATTR_SW_WAR
	.align		4
.L_7781:
        /*008c*/ 	.byte	0x04, 0x36
        /*008e*/ 	.short	(.L_7783 - .L_7782)
.L_7782:
        /*0090*/ 	.word	0x00000008
.L_7783:


//--------------------- .nv.info._ZN2at6native27unrolled_elementwise_kernelINS0_13AUnaryFunctorIdddZZZNS0_21nextafter_kernel_cudaERNS_18TensorIteratorBaseEENKUlvE_clEvENKUlvE_clEvEUlddE_EESt5arrayIPcLm2EELi4E23TrivialOffsetCalculatorILi1EjESD_NS0_6memory15LoadWithoutCastENSE_16StoreWithoutCastEEEviT_T0_T2_T3_T4_T5_ --------------------------
	.section	.nv.info._ZN2at6native27unrolled_elementwise_kernelINS0_13AUnaryFunctorIdddZZZNS0_21nextafter_kernel_cudaERNS_18TensorIteratorBaseEENKUlvE_clEvENKUlvE_clEvEUlddE_EESt5arrayIPcLm2EELi4E23TrivialOffsetCalculatorILi1EjESD_NS0_6memory15LoadWithoutCastENSE_16StoreWithoutCastEEEviT_T0_T2_T3_T4_T5_,"",@"SHT_CUDA_INFO"
	.sectionflags	@""
	.align	4


	//----- nvinfo : EIATTR_CUDA_API_VERSION
	.align		4
        /*0000*/ 	.byte	0x04, 0x37
        /*0002*/ 	.short	(.L_7785 - .L_7784)
.L_7784:
        /*0004*/ 	.word	0x00000082


	//----- nvinfo : EIATTR_KPARAM_INFO
	.align		4
.L_7785:
        /*0008*/ 	.byte	0x04, 0x17
        /*000a*/ 	.short	(.L_7787 - .L_7786)
.L_7786:
        /*000c*/ 	.word	0x00000000
        /*0010*/ 	.short	0x0006
        /*0012*/ 	.short	0x002b
        /*0014*/ 	.byte	0x00, 0xf0, 0x05, 0x00


	//----- nvinfo : EIATTR_KPARAM_INFO
	.align		4
.L_7787:
        /*0018*/ 	.byte	0x04, 0x17
        /*001a*/ 	.short	(.L_7789 - .L_7788)
.L_7788:
        /*001c*/ 	.word	0x00000000
        /*0020*/ 	.short	0x0005
        /*0022*/ 	.short	0x002a
        /*0024*/ 	.byte	0x00, 0xf0, 0x05, 0x00


	//----- nvinfo : EIATTR_KPARAM_INFO
	.align		4
.L_7789:
        /*0028*/ 	.byte	0x04, 0x17
        /*002a*/ 	.short	(.L_7791 - .L_7790)
.L_7790:
        /*002c*/ 	.word	0x00000000
        /*0030*/ 	.short	0x0004
        /*0032*/ 	.short	0x0029
        /*0034*/ 	.byte	0x00, 0xf0, 0x05, 0x00


	//----- nvinfo : EIATTR_KPARAM_INFO
	.align		4
.L_7791:
        /*0038*/ 	.byte	0x04, 0x17
        /*003a*/ 	.short	(.L_7793 - .L_7792)
.L_7792:
        /*003c*/ 	.word	0x00000000
        /*0040*/ 	.short	0x0003
        /*0042*/ 	.short	0x0028
        /*0044*/ 	.byte	0x00, 0xf0, 0x05, 0x00


	//----- nvinfo : EIATTR_KPARAM_INFO
	.align		4
.L_7793:
        /*0048*/ 	.byte	0x04, 0x17
        /*004a*/ 	.short	(.L_7795 - .L_7794)
.L_7794:
        /*004c*/ 	.word	0x00000000
        /*0050*/ 	.short	0x0002
        /*0052*/ 	.short	0x0018
        /*0054*/ 	.byte	0x00, 0xf0, 0x41, 0x00


	//----- nvinfo : EIATTR_KPARAM_INFO
	.align		4
.L_7795:
        /*0058*/ 	.byte	0x04, 0x17
        /*005a*/ 	.short	(.L_7797 - .L_7796)
.L_7796:
        /*005c*/ 	.word	0x00000000
        /*0060*/ 	.short	0x0001
        /*0062*/ 	.short	0x0008
        /*0064*/ 	.byte	0x00, 0xf0, 0x41, 0x00


	//----- nvinfo : EIATTR_KPARAM_INFO
	.align		4
.L_7797:
        /*0068*/ 	.byte	0x04, 0x17
        /*006a*/ 	.short	(.L_7799 - .L_7798)
.L_7798:
        /*006c*/ 	.word	0x00000000
        /*0070*/ 	.short	0x0000
        /*0072*/ 	.short	0x0000
        /*0074*/ 	.byte	0x00, 0xf0, 0x11, 0x00


	//----- nvinfo : EIATTR_SPARSE_MMA_MASK
	.align		4
.L_7799:
        /*0078*/ 	.byte	0x03, 0x50
        /*007a*/ 	.short	0x0000


	//----- nvinfo : EIATTR_MAXREG_COUNT
	.align		4
        /*007c*/ 	.byte	0x03, 0x1b
        /*007e*/ 	.short	0x00ff


	//----- nvinfo : EIATTR_MERCURY_ISA_VERSION
	.align		4
        /*0080*/ 	.byte	0x03, 0x5f
        /*0082*/ 	.short	0x0101


	//----- nvinfo : EIATTR_VRC_CTA_INIT_COUNT
	.align		4
        /*0084*/ 	.byte	0x02, 0x4a
	.zero		1
	.zero		1


	//----- nvinfo : EIATTR_EXIT_INSTR_OFFSETS
	.align		4
        /*0088*/ 	.byte	0x04, 0x1c
        /*008a*/ 	.short	(.L_7801 - .L_7800)


	//   ....[0]....
.L_7800:
        /*008c*/ 	.word	0x00001660


	//   ....[1]....
        /*0090*/ 	.word	0x000016b0


	//----- nvinfo : EIATTR_MAX_THREADS
	.align		4
.L_7801:
        /*0094*/ 	.byte	0x04, 0x05
        /*0096*/ 	.short	(.L_7803 - .L_7802)
.L_7802:
        /*0098*/ 	.word	0x00000080
        /*009c*/ 	.word	0x00000001
        /*00a0*/ 	.word	0x00000001


	//----- nvinfo : EIATTR_CRS_STACK_SIZE
	.align		4
.L_7803:
        /*00a4*/ 	.byte	0x04, 0x1e
        /*00a6*/ 	.short	(.L_7805 - .L_7804)
.L_7804:
        /*00a8*/ 	.word	0x00000000


	//----- nvinfo : EIATTR_CBANK_PARAM_SIZE
	.align		4
.L_7805:
        /*00ac*/ 	.byte	0x03, 0x19
        /*00ae*/ 	.short	0x002c


	//----- nvinfo : EIATTR_PARAM_CBANK
	.align		4
        /*00b0*/ 	.byte	0x04, 0x0a
        /*00b2*/ 	.short	(.L_7807 - .L_7806)
	.align		4
.L_7806:
        /*00b4*/ 	.word	index@(.nv.constant0._ZN2at6native27unrolled_elementwise_kernelINS0_13AUnaryFunctorIdddZZZNS0_21nextafter_kernel_cudaERNS_18TensorIteratorBaseEENKUlvE_clEvENKUlvE_clEvEUlddE_EESt5arrayIPcLm2EELi4E23TrivialOffsetCalculatorILi1EjESD_NS0_6memory15LoadWithoutCastENSE_16StoreWithoutCastEEEviT_T0_T2_T3_T4_T5_)
        /*00b8*/ 	.short	0x0380
        /*00ba*/ 	.short	0x002c


	//----- nvinfo : EIATTR_SW_WAR
	.align		4
.L_7807:
        /*00bc*/ 	.byte	0x04, 0x36
        /*00be*/ 	.short	(.L_7809 - .L_7808)
.L_7808:
        /*00c0*/ 	.word	0x00000008
.L_7809:


//--------------------- .nv.info._ZN2at6native29vectorized_elementwise_kernelILi2ENS0_13AUnaryFunctorIdddZZZNS0_21nextafter_kernel_cudaERNS_18TensorIteratorBaseEENKUlvE_clEvENKUlvE_clEvEUlddE_EESt5arrayIPcLm2EEEEviT0_T1_ --------------------------
	.section	.nv.info._ZN2at6native29vectorized_elementwise_kernelILi2ENS0_13AUnaryFunctorIdddZZZNS0_21nextafter_kernel_cudaERNS_18TensorIteratorBaseEENKUlvE_clEvENKUlvE_clEvEUlddE_EESt5arrayIPcLm2EEEEviT0_T1_,"",@"SHT_CUDA_INFO"
	.sectionflags	@""
	.align	4


	//----- nvinfo : EIATTR_CUDA_API_VERSION
	.align		4
        /*0000*/ 	.byte	0x04, 0x37
        /*0002*/ 	.short	(.L_7811 - .L_7810)
.L_7810:
        /*0004*/ 	.word	0x00000082


	//----- nvinfo : EIATTR_KPARAM_INFO
	.align		4
.L_7811:
        /*0008*/ 	.byte	0x04, 0x17
        /*000a*/ 	.short	(.L_7813 - .L_7812)
.L_7812:
        /*000c*/ 	.word	0x00000000
        /*0010*/ 	.short	0x0002
        /*0012*/ 	.short	0x0018
        /*0014*/ 	.byte	0x00, 0xf0, 0x41, 0x00


	//----- nvinfo : EIATTR_KPARAM_INFO
	.align		4
.L_7813:
        /*0018*/ 	.byte	0x04, 0x17
        /*001a*/ 	.short	(.L_7815 - .L_7814)
.L_7814:
        /*001c*/ 	.word	0x00000000
        /*0020*/ 	.short	0x0001
        /*0022*/ 	.short	0x0008
        /*0024*/ 	.byte	0x00, 0xf0, 0x41, 0x00


	//----- nvinfo : EIATTR_KPARAM_INFO
	.align		4
.L_7815:
        /*0028*/ 	.byte	0x04, 0x17
        /*002a*/ 	.short	(.L_7817 - .L_7816)
.L_7816:
        /*002c*/ 	.word	0x00000000
        /*0030*/ 	.short	0x0000
        /*0032*/ 	.short	0x0000
        /*0034*/ 	.byte	0x00, 0xf0, 0x11, 0x00


	//----- nvinfo : EIATTR_SPARSE_MMA_MASK
	.align		4
.L_7817:
        /*0038*/ 	.byte	0x03, 0x50
        /*003a*/ 	.short	0x0000


	//----- nvinfo : EIATTR_MAXREG_COUNT
	.align		4
        /*003c*/ 	.byte	0x03, 0x1b
        /*003e*/ 	.short	0x00ff


	//----- nvinfo : EIATTR_MERCURY_ISA_VERSION
	.align		4
        /*0040*/ 	.byte	0x03, 0x5f
        /*0042*/ 	.short	0x0101


	//----- nvinfo : EIATTR_VRC_CTA_INIT_COUNT
	.align		4
        /*0044*/ 	.byte	0x02, 0x4a
	.zero		1
	.zero		1


	//----- nvinfo : EIATTR_EXIT_INSTR_OFFSETS
	.align		4
        /*0048*/ 	.byte	0x04, 0x1c
        /*004a*/ 	.short	(.L_7819 - .L_7818)


	//   ....[0]....
.L_7818:
        /*004c*/ 	.word	0x00002d90


	//   ....[1]....
        /*0050*/ 	.word	0x00002de0


	//   ....[2]....
        /*0054*/ 	.word	0x00005230


	//----- nvinfo : EIATTR_MAX_THREADS
	.align		4
.L_7819:
        /*0058*/ 	.byte	0x04, 0x05
        /*005a*/ 	.short	(.L_7821 - .L_7820)
.L_7820:
        /*005c*/ 	.word	0x00000080
        /*0060*/ 	.word	0x00000001
        /*0064*/ 	.word	0x00000001


	//----- nvinfo : EIATTR_CRS_STACK_SIZE
	.align		4
.L_7821:
        /*0068*/ 	.byte	0x04, 0x1e
        /*006a*/ 	.short	(.L_7823 - .L_7822)
.L_7822:
        /*006c*/ 	.word	0x00000000


	//----- nvinfo : EIATTR_CBANK_PARAM_SIZE
	.align		4
.L_7823:
        /*0070*/ 	.byte	0x03, 0x19
        /*0072*/ 	.short	0x0028


	//----- nvinfo : EIATTR_PARAM_CBANK
	.align		4
        /*0074*/ 	.byte	0x04, 0x0a
        /*0076*/ 	.short	(.L_7825 - .L_7824)
	.align		4
.L_7824:
        /*0078*/ 	.word	index@(.nv.constant0._ZN2at6native29vectorized_elementwise_kernelILi2ENS0_13AUnaryFunctorIdddZZZNS0_21nextafter_kernel_cudaERNS_18TensorIteratorBaseEENKUlvE_clEvENKUlvE_clEvEUlddE_EESt5arrayIPcLm2EEEEviT0_T1_)
        /*007c*/ 	.short	0x0380
        /*007e*/ 	.short	0x0028


	//----- nvinfo : EIATTR_SW_WAR
	.align		4
.L_7825:
        /*0080*/ 	.byte	0x04, 0x36
        /*0082*/ 	.short	(.L_7827 - .L_7826)
.L_7826:
        /*0084*/ 	.word	0x00000008
.L_7827:


//--------------------- .nv.info._ZN2at6native29vectorized_elementwise_kernelILi4ENS0_13AUnaryFunctorIdddZZZNS0_21nextafter_kernel_cudaERNS_18TensorIteratorBaseEENKUlvE_clEvENKUlvE_clEvEUlddE_EESt5arrayIPcLm2EEEEviT0_T1_ --------------------------
	.section	.nv.info._ZN2at6native29vectorized_elementwise_kernelILi4ENS0_13AUnaryFunctorIdddZZZNS0_21nextafter_kernel_cudaERNS_18TensorIteratorBaseEENKUlvE_clEvENKUlvE_clEvEUlddE_EESt5arrayIPcLm2EEEEviT0_T1_,"",@"SHT_CUDA_INFO"
	.sectionflags	@""
	.align	4


	//----- nvinfo : EIATTR_CUDA_API_VERSION
	.align		4
        /*0000*/ 	.byte	0x04, 0x37
        /*0002*/ 	.short	(.L_7829 - .L_7828)
.L_7828:
        /*0004*/ 	.word	0x00000082


	//----- nvinfo : EIATTR_KPARAM_INFO
	.align		4
.L_7829:
        /*0008*/ 	.byte	0x04, 0x17
        /*000a*/ 	.short	(.L_7831 - .L_7830)
.L_7830:
        /*000c*/ 	.word	0x00000000
        /*0010*/ 	.short	0x0002
        /*0012*/ 	.short	0x0018
        /*0014*/ 	.byte	0x00, 0xf0, 0x41, 0x00


	//----- nvinfo : EIATTR_KPARAM_INFO
	.align		4
.L_7831:
        /*0018*/ 	.byte	0x04, 0x17
        /*001a*/ 	.short	(.L_7833 - .L_7832)
.L_7832:
        /*001c*/ 	.word	0x00000000
        /*0020*/ 	.short	0x0001
        /*0022*/ 	.short	0x0008
        /*0024*/ 	.byte	0x00, 0xf0, 0x41, 0x00


	//----- nvinfo : EIATTR_KPARAM_INFO
	.align		4
.L_7833:
        /*0028*/ 	.byte	0x04, 0x17
        /*002a*/ 	.short	(.L_7835 - .L_7834)
.L_7834:
        /*002c*/ 	.word	0x00000000
        /*0030*/ 	.short	0x0000
        /*0032*/ 	.short	0x0000
        /*0034*/ 	.byte	0x00, 0xf0, 0x11, 0x00


	//----- nvinfo : EIATTR_SPARSE_MMA_MASK
	.align		4
.L_7835:
        /*0038*/ 	.byte	0x03, 0x50
        /*003a*/ 	.short	0x0000


	//----- nvinfo : EIATTR_MAXREG_COUNT
	.align		4
        /*003c*/ 	.byte	0x03, 0x1b
        /*003e*/ 	.short	0x00ff


	//----- nvinfo : EIATTR_MERCURY_ISA_VERSION
	.align		4
        /*0040*/ 	.byte	0x03, 0x5f
        /*0042*/ 	.short	0x0101


	//----- nvinfo : EIATTR_VRC_CTA_INIT_COUNT
	.align		4
        /*0044*/ 	.byte	0x02, 0x4a
	.zero		1
	.zero		1


	//----- nvinfo : EIATTR_EXIT_INSTR_OFFSETS
	.align		4
        /*0048*/ 	.byte	0x04, 0x1c
        /*004a*/ 	.short	(.L_7837 - .L_7836)


	//   ....[0]....
.L_7836:
        /*004c*/ 	.word	0x00002d90


	//   ....[1]....
        /*0050*/ 	.word	0x00002de0


	//   ....[2]....
        /*0054*/ 	.word	0x000051f0


	//----- nvinfo : EIATTR_MAX_THREADS
	.align		4
.L_7837:
        /*0058*/ 	.byte	0x04, 0x05
        /*005a*/ 	.short	(.L_7839 - .L_7838)
.L_7838:
        /*005c*/ 	.word	0x00000080
        /*0060*/ 	.word	0x00000001
        /*0064*/ 	.word	0x00000001


	//----- nvinfo : EIATTR_CRS_STACK_SIZE
	.align		4
.L_7839:
        /*0068*/ 	.byte	0x04, 0x1e
        /*006a*/ 	.short	(.L_7841 - .L_7840)
.L_7840:
        /*006c*/ 	.word	0x00000000


	//----- nvinfo : EIATTR_CBANK_PARAM_SIZE
	.align		4
.L_7841:
        /*0070*/ 	.byte	0x03, 0x19
        /*0072*/ 	.short	0x0028


	//----- nvinfo : EIATTR_PARAM_CBANK
	.align		4
        /*0074*/ 	.byte	0x04, 0x0a
        /*0076*/ 	.short	(.L_7843 - .L_7842)
	.align		4
.L_7842:
        /*0078*/ 	.word	index@(.nv.constant0._ZN2at6native29vectorized_elementwise_kernelILi4ENS0_13AUnaryFunctorIdddZZZNS0_21nextafter_kernel_cudaERNS_18TensorIteratorBaseEENKUlvE_clEvENKUlvE_clEvEUlddE_EESt5arrayIPcLm2EEEEviT0_T1_)
        /*007c*/ 	.short	0x0380
        /*007e*/ 	.short	0x0028


	//----- nvinfo : EIATTR_SW_WAR
	.align		4
.L_7843:
        /*0080*/ 	.byte	0x04, 0x36
        /*0082*/ 	.short	(.L_7845 - .L_7844)
.L_7844:
        /*0084*/ 	.word	0x00000008
.L_7845:


//--------------------- .nv.info._ZN2at6native29vectorized_elementwise_kernelILi8ENS0_13AUnaryFunctorIdddZZZNS0_21nextafter_kernel_cudaERNS_18TensorIteratorBaseEENKUlvE_clEvENKUlvE_clEvEUlddE_EESt5arrayIPcLm2EEEEviT0_T1_ --------------------------
	.section	.nv.info._ZN2at6native29vectorized_elementwise_kernelILi8ENS0_13AUnaryFunctorIdddZZZNS0_21nextafter_kernel_cudaERNS_18TensorIteratorBaseEENKUlvE_clEvENKUlvE_clEvEUlddE_EESt5arrayIPcLm2EEEEviT0_T1_,"",@"SHT_CUDA_INFO"
	.sectionflags	@""
	.align	4


	//----- nvinfo : EIATTR_CUDA_API_VERSION
	.align		4
        /*0000*/ 	.byte	0x04, 0x37
        /*0002*/ 	.short	(.L_7847 - .L_7846)
.L_7846:
        /*0004*/ 	.word	0x00000082


	//----- nvinfo : EIATTR_KPARAM_INFO
	.align		4
.L_7847:
        /*0008*/ 	.byte	0x04, 0x17
        /*000a*/ 	.short	(.L_7849 - .L_7848)
.L_7848:
        /*000c*/ 	.word	0x00000000
        /*0010*/ 	.short	0x0002
        /*0012*/ 	.short	0x0018
        /*0014*/ 	.byte	0x00, 0xf0, 0x41, 0x00


	//----- nvinfo : EIATTR_KPARAM_INFO
	.align		4
.L_7849:
        /*0018*/ 	.byte	0x04, 0x17
        /*001a*/ 	.short	(.L_7851 - .L_7850)
.L_7850:
        /*001c*/ 	.word	0x00000000
        /*0020*/ 	.short	0x0001
        /*0022*/ 	.short	0x0008
        /*0024*/ 	.byte	0x00, 0xf0, 0x41, 0x00


	//----- nvinfo : EIATTR_KPARAM_INFO
	.align		4
.L_7851:
        /*0028*/ 	.byte	0x04, 0x17
        /*002a*/ 	.short	(.L_7853 - .L_7852)
.L_7852:
        /*002c*/ 	.word	0x00000000
        /*0030*/ 	.short	0x0000
        /*0032*/ 	.short	0x0000
        /*0034*/ 	.byte	0x00, 0xf0, 0x11, 0x00


	//----- nvinfo : EIATTR_SPARSE_MMA_MASK
	.align		4
.L_7853:
        /*0038*/ 	.byte	0x03, 0x50
        /*003a*/ 	.short	0x0000


	//----- nvinfo : EIATTR_MAXREG_COUNT
	.align		4
        /*003c*/ 	.byte	0x03, 0x1b
        /*003e*/ 	.short	0x00ff


	//----- nvinfo : EIATTR_MERCURY_ISA_VERSION
	.align		4
        /*0040*/ 	.byte	0x03, 0x5f
        /*0042*/ 	.short	0x0101


	//----- nvinfo : EIATTR_VRC_CTA_INIT_COUNT
	.align		4
        /*0044*/ 	.byte	0x02, 0x4a
	.zero		1
	.zero		1


	//----- nvinfo : EIATTR_EXIT_INSTR_OFFSETS
	.align		4
        /*0048*/ 	.byte	0x04, 0x1c
        /*004a*/ 	.short	(.L_7855 - .L_7854)


	//   ....[0]....
.L_7854:
        /*004c*/ 	.word	0x00000010


	//----- nvinfo : EIATTR_MAX_THREADS
	.align		4
.L_7855:
        /*0050*/ 	.byte	0x04, 0x05
        /*0052*/ 	.short	(.L_7857 - .L_7856)
.L_7856:
        /*0054*/ 	.word	0x00000080
        /*0058*/ 	.word	0x00000001
        /*005c*/ 	.word	0x00000001


	//----- nvinfo : EIATTR_CBANK_PARAM_SIZE
	.align		4
.L_7857:
        /*0060*/ 	.byte	0x03, 0x19
        /*0062*/ 	.short	0x0028


	//----- nvinfo : EIATTR_PARAM_CBANK
	.align		4
        /*0064*/ 	.byte	0x04, 0x0a
        /*0066*/ 	.short	(.L_7859 - .L_7858)
	.align		4
.L_7858:
        /*0068*/ 	.word	index@(.nv.constant0._ZN2at6native29vectorized_elementwise_kernelILi8ENS0_13AUnaryFunctorIdddZZZNS0_21nextafter_kernel_cudaERNS_18TensorIteratorBaseEENKUlvE_clEvENKUlvE_clEvEUlddE_EESt5arrayIPcLm2EEEEviT0_T1_)
        /*006c*/ 	.short	0x0380
        /*006e*/ 	.short	0x0028


	//----- nvinfo : EIATTR_SW_WAR
	.align		4
.L_7859:
        /*0070*/ 	.byte	0x04, 0x36
        /*0072*/ 	.short	(.L_7861 - .L_7860)
.L_7860:
        /*0074*/ 	.word	0x00000008
.L_7861:


//--------------------- .nv.callgraph             --------------------------
	.section	.nv.callgraph,"",@"SHT_CUDA_CALLGRAPH"
	.align	4
	.sectionentsize	8
	.align		4
        /*0000*/ 	.word	0x00000000
	.align		4
        /*0004*/ 	.word	0xffffffff
	.align		4
        /*0008*/ 	.word	index@(_ZN2at6native18elementwise_kernelILi128ELi4EZNS0_15gpu_kernel_implINS0_13BinaryFunctorIN3c108BFloat16ES5_S5_ZZZNS0_21heaviside_kernel_cudaERNS_18TensorIteratorBaseEENKUlvE_clEvENKUlvE8_clEvEUlS5_S5_E_EEEEvS7_RKT_EUliE_EEviT1_)
	.align		4
        /*000c*/ 	.word	index@(__assertfail)
	.align		4
        /*0010*/ 	.word	index@(_ZN2at6native27unrolled_elementwise_kernelINS0_13BinaryFunctorIN3c108BFloat16ES4_S4_ZZZNS0_21heaviside_kernel_cudaERNS_18TensorIteratorBaseEENKUlvE_clEvENKUlvE8_clEvEUlS4_S4_E_EESt5arrayIPcLm3EELi4E23TrivialOffsetCalculatorILi2EjESE_ILi1EjENS0_6memory12LoadWithCastILi2EEENSH_13StoreWithCastILi1EEEEEviT_T0_T2_T3_T4_T5_)
	.align		4
        /*0014*/ 	.word	index@(__assertfail)
	.align		4
        /*0018*/ 	.word	index@(_ZN2at6native18elementwise_kernelILi128ELi4EZNS0_15gpu_kernel_implINS0_13BUnaryFunctorIN3c108BFloat16ES5_S5_ZZZNS0_21heaviside_kernel_cudaERNS_18TensorIteratorBaseEENKUlvE_clEvENKUlvE8_clEvEUlS5_S5_E_EEEEvS7_RKT_EUliE_EEviT1_)
	.align		4
        /*001c*/ 	.word	index@(__assertfail)
	.align		4
        /*0020*/ 	.word	index@(_ZN2at6native27unrolled_elementwise_kernelINS0_13BUnaryFunctorIN3c108BFloat16ES4_S4_ZZZNS0_21heaviside_kernel_cudaERNS_18TensorIteratorBaseEENKUlvE_clEvENKUlvE8_clEvEUlS4_S4_E_EESt5arrayIPcLm2EELi4E23TrivialOffsetCalculatorILi1EjESF_NS0_6memory12LoadWithCastILi1EEENSG_13StoreWithCastILi1EEEEEviT_T0_T2_T3_T4_T5_)
	.align		4
        /*0024*/ 	.word	index@(__assertfail)
	.align		4
        /*0028*/ 	.word	index@(_ZN2at6native18elementwise_kernelILi128ELi4EZNS0_15gpu_kernel_implINS0_13AUnaryFunctorIN3c108BFloat16ES5_S5_ZZZNS0_21heaviside_kernel_cudaERNS_18TensorIteratorBaseEENKUlvE_clEvENKUlvE8_clEvEUlS5_S5_E_EEEEvS7_RKT_EUliE_EEviT1_)
	.align		4
        /*002c*/ 	.word	index@(__assertfail)
	.align		4
        /*0030*/ 	.word	index@(_ZN2at6native27unrolled_elementwise_kernelINS0_13AUnaryFunctorIN3c108BFloat16ES4_S4_ZZZNS0_21heaviside_kernel_cudaERNS_18TensorIteratorBaseEENKUlvE_clEvENKUlvE8_clEvEUlS4_S4_E_EESt5arrayIPcLm2EELi4E23TrivialOffsetCalculatorILi1EjESF_NS0_6memory12LoadWithCastILi1EEENSG_13StoreWithCastILi1EEEEEviT_T0_T2_T3_T4_T5_)
	.align		4
        /*0034*/ 	.word	index@(__assertfail)
	.align		4
        /*0038*/ 	.word	index@(_ZN2at6native18elementwise_kernelILi128ELi4EZNS0_15gpu_kernel_implINS0_13BinaryFunctorIbbbZZZNS0_21heaviside_kernel_cudaERNS_18TensorIteratorBaseEENKUlvE_clEvENKUlvE7_clEvEUlbbE_EEEEvS5_RKT_EUliE_EEviT1_)
	.align		4
        /*003c*/ 	.word	index@(__assertfail)
	.align		4
        /*0040*/ 	.word	index@(_ZN2at6native27unrolled_elementwise_kernelINS0_13BinaryFunctorIbbbZZZNS0_21heaviside_kernel_cudaERNS_18TensorIteratorBaseEENKUlvE_clEvENKUlvE7_clEvEUlbbE_EESt5arrayIPcLm3EELi4E23TrivialOffsetCalculatorILi2EjESC_ILi1EjENS0_6memory12LoadWithCastILi2EEENSF_13StoreWithCastILi1EEEEEviT_T0_T2_T3_T4_T5_)
	.align		4
        /*0044*/ 	.word	index@(__assertfail)
	.align		4
        /*0048*/ 	.word	index@(_ZN2at6native18elementwise_kernelILi128ELi4EZNS0_15gpu_kernel_implINS0_13BUnaryFunctorIbbbZZZNS0_21heaviside_kernel_cudaERNS_18TensorIteratorBaseEENKUlvE_clEvENKUlvE7_clEvEUlbbE_EEEEvS5_RKT_EUliE_EEviT1_)
	.align		4
        /*004c*/ 	.word	index@(__assertfail)
	.align		4
        /*0050*/ 	.word	index@(_ZN2at6native27unrolled_elementwise_kernelINS0_13BUnaryFunctorIbbbZZZNS0_21heaviside_kernel_cudaERNS_18TensorIteratorBaseEENKUlvE_clEvENKUlvE7_clEvEUlbbE_EESt5arrayIPcLm2EELi4E23TrivialOffsetCalculatorILi1EjESD_NS0_6memory12LoadWithCastILi1EEENSE_13StoreWithCastILi1EEEEEviT_T0_T2_T3_T4_T5_)
	.align		4
        /*0054*/ 	.word	index@(__assertfail)
	.align		4
        /*0058*/ 	.word	index@(_ZN2at6native18elementwise_kernelILi128ELi4EZNS0_15gpu_kernel_implINS0_13AUnaryFunctorIbbbZZZNS0_21heaviside_kernel_cudaERNS_18TensorIteratorBaseEENKUlvE_clEvENKUlvE7_clEvEUlbbE_EEEEvS5_RKT_EUliE_EEviT1_)
	.align		4
        /*005c*/ 	.word	index@(__assertfail)
	.align		4
        /*0060*/ 	.word	index@(_ZN2at6native27unrolled_elementwise_kernelINS0_13AUnaryFunctorIbbbZZZNS0_21heaviside_kernel_cudaERNS_18TensorIteratorBaseEENKUlvE_clEvENKUlvE7_clEvEUlbbE_EESt5arrayIPcLm2EELi4E23TrivialOffsetCalculatorILi1EjESD_NS0_6memory12LoadWithCastILi1EEENSE_13StoreWithCastILi1EEEEEviT_T0_T2_T3_T4_T5_)
	.align		4
        /*0064*/ 	.word	index@(__assertfail)
	.align		4
        /*0068*/ 	.word	index@(_ZN2at6native18elementwise_kernelILi128ELi4EZNS0_15gpu_kernel_implINS0_13BinaryFunctorIN3c104HalfES5_S5_ZZZNS0_21heaviside_kernel_cudaERNS_18TensorIteratorBaseEENKUlvE_clEvENKUlvE6_clEvEUlS5_S5_E_EEEEvS7_RKT_EUliE_EEviT1_)
	.align		4
        /*006c*/ 	.word	index@(__assertfail)
	.align		4
        /*0070*/ 	.word	index@(_ZN2at6native27unrolled_elementwise_kernelINS0_13BinaryFunctorIN3c104HalfES4_S4_ZZZNS0_21heaviside_kernel_cudaERNS_18TensorIteratorBaseEENKUlvE_clEvENKUlvE6_clEvEUlS4_S4_E_EESt5arrayIPcLm3EELi4E23TrivialOffsetCalculatorILi2EjESE_ILi1EjENS0_6memory12LoadWithCastILi2EEENSH_13StoreWithCastILi1EEEEEviT_T0_T2_T3_T4_T5_)
	.align		4
        /*0074*/ 	.word	index@(__assertfail)
	.align		4
        /*0078*/ 	.word	index@(_ZN2at6native18elementwise_kernelILi128ELi4EZNS0_15gpu_kernel_implINS0_13BUnaryFunctorIN3c104HalfES5_S5_ZZZNS0_21heaviside_kernel_cudaERNS_18TensorIteratorBaseEENKUlvE_clEvENKUlvE6_clEvEUlS5_S5_E_EEEEvS7_RKT_EUliE_EEviT1_)
	.align		4
        /*007c*/ 	.word	index@(__assertfail)
	.align		4
        /*0080*/ 	.word	index@(_ZN2at6native27unrolled_elementwise_kernelINS0_13BUnaryFunctorIN3c104HalfES4_S4_ZZZNS0_21heaviside_kernel_cudaERNS_18TensorIteratorBaseEENKUlvE_clEvENKUlvE6_clEvEUlS4_S4_E_EESt5arrayIPcLm2EELi4E23TrivialOffsetCalculatorILi1EjESF_NS0_6memory12LoadWithCastILi1EEENSG_13StoreWithCastILi1EEEEEviT_T0_T2_T3_T4_T5_)
	.align		4
        /*0084*/ 	.word	index@(__assertfail)
	.align		4
        /*0088*/ 	.word	index@(_ZN2at6native18elementwise_kernelILi128ELi4EZNS0_15gpu_kernel_implINS0_13AUnaryFunctorIN3c104HalfES5_S5_ZZZNS0_21heaviside_kernel_cudaERNS_18TensorIteratorBaseEENKUlvE_clEvENKUlvE6_clEvEUlS5_S5_E_EEEEvS7_RKT_EUliE_EEviT1_)
	.align		4
        /*008c*/ 	.word	index@(__assertfail)
	.align		4
        /*0090*/ 	.word	index@(_ZN2at6native27unrolled_elementwise_kernelINS0_13AUnaryFunctorIN3c104HalfES4_S4_ZZZNS0_21heaviside_kernel_cudaERNS_18TensorIteratorBaseEENKUlvE_clEvENKUlvE6_clEvEUlS4_S4_E_EESt5arrayIPcLm2EELi4E23TrivialOffsetCalculatorILi1EjESF_NS0_6memory12LoadWithCastILi1EEENSG_13StoreWithCastILi1EEEEEviT_T0_T2_T3_T4_T5_)
	.align		4
        /*0094*/ 	.word	index@(__assertfail)
	.align		4
        /*0098*/ 	.word	index@(_ZN2at6native18elementwise_kernelILi128ELi4EZNS0_15gpu_kernel_implINS0_13BinaryFunctorIfffZZZNS0_21heaviside_kernel_cudaERNS_18TensorIteratorBaseEENKUlvE_clEvENKUlvE5_clEvEUlffE_EEEEvS5_RKT_EUliE_EEviT1_)
	.align		4
        /*009c*/ 	.word	index@(__assertfail)
	.align		4
        /*00a0*/ 	.word	index@(_ZN2at6native27unrolled_elementwise_kernelINS0_13BinaryFunctorIfffZZZNS0_21heaviside_kernel_cudaERNS_18TensorIteratorBaseEENKUlvE_clEvENKUlvE5_clEvEUlffE_EESt5arrayIPcLm3EELi4E23TrivialOffsetCalculatorILi2EjESC_ILi1EjENS0_6memory12LoadWithCastILi2EEENSF_13StoreWithCastILi1EEEEEviT_T0_T2_T3_T4_T5_)
	.align		4
        /*00a4*/ 	.word	index@(__assertfail)
	.align		4
        /*00a8*/ 	.word	index@(_ZN2at6native18elementwise_kernelILi128ELi4EZNS0_15gpu_kernel_implINS0_13BUnaryFunctorIfffZZZNS0_21heaviside_kernel_cudaERNS_18TensorIteratorBaseEENKUlvE_clEvENKUlvE5_clEvEUlffE_EEEEvS5_RKT_EUliE_EEviT1_)
	.align		4
        /*00ac*/ 	.word	index@(__assertfail)
	.align		4
        /*00b0*/ 	.word	index@(_ZN2at6native27unrolled_elementwise_kernelINS0_13BUnaryFunctorIfffZZZNS0_21heaviside_kernel_cudaERNS_18TensorIteratorBaseEENKUlvE_clEvENKUlvE5_clEvEUlffE_EESt5arrayIPcLm2EELi4E23TrivialOffsetCalculatorILi1EjESD_NS0_6memory12LoadWithCastILi1EEENSE_13StoreWithCastILi1EEEEEviT_T0_T2_T3_T4_T5_)
	.align		4
        /*00b4*/ 	.word	index@(__assertfail)
	.align		4
        /*00b8*/ 	.word	index@(_ZN2at6native18elementwise_kernelILi128ELi4EZNS0_15gpu_kernel_implINS0_13AUnaryFunctorIfffZZZNS0_21heaviside_kernel_cudaERNS_18TensorIteratorBaseEENKUlvE_clEvENKUlvE5_clEvEUlffE_EEEEvS5_RKT_EUliE_EEviT1_)
	.align		4
        /*00bc*/ 	.word	index@(__assertfail)
	.align		4
        /*00c0*/ 	.word	index@(_ZN2at6native27unrolled_elementwise_kernelINS0_13AUnaryFunctorIfffZZZNS0_21heaviside_kernel_cudaERNS_18TensorIteratorBaseEENKUlvE_clEvENKUlvE5_clEvEUlffE_EESt5arrayIPcLm2EELi4E23TrivialOffsetCalculatorILi1EjESD_NS0_6memory12LoadWithCastILi1EEENSE_13StoreWithCastILi1EEEEEviT_T0_T2_T3_T4_T5_)
	.align		4
        /*00c4*/ 	.word	index@(__assertfail)
	.align		4
        /*00c8*/ 	.word	index@(_ZN2at6native18elementwise_kernelILi128ELi4EZNS0_15gpu_kernel_implINS0_13BinaryFunctorIdddZZZNS0_21heaviside_kernel_cudaERNS_18TensorIteratorBaseEENKUlvE_clEvENKUlvE4_clEvEUlddE_EEEEvS5_RKT_EUliE_EEviT1_)
	.align		4
        /*00cc*/ 	.word	index@(__assertfail)
	.align		4
        /*00d0*/ 	.word	index@(_ZN2at6native27unrolled_elementwise_kernelINS0_13BinaryFunctorIdddZZZNS0_21heaviside_kernel_cudaERNS_18TensorIteratorBaseEENKUlvE_clEvENKUlvE4_clEvEUlddE_EESt5arrayIPcLm3EELi4E23TrivialOffsetCalculatorILi2EjESC_ILi1EjENS0_6memory12LoadWithCastILi2EEENSF_13StoreWithCastILi1EEEEEviT_T0_T2_T3_T4_T5_)
	.align		4
        /*00d4*/ 	.word	index@(__assertfail)
	.align		4
        /*00d8*/ 	.word	index@(_ZN2at6native18elementwise_kernelILi128ELi4EZNS0_15gpu_kernel_implINS0_13BUnaryFunctorIdddZZZNS0_21heaviside_kernel_cudaERNS_18TensorIteratorBaseEENKUlvE_clEvENKUlvE4_clEvEUlddE_EEEEvS5_RKT_EUliE_EEviT1_)
	.align		4
        /*00dc*/ 	.word	index@(__assertfail)
	.align		4
        /*00e0*/ 	.word	index@(_ZN2at6native27unrolled_elementwise_kernelINS0_13BUnaryFunctorIdddZZZNS0_21heaviside_kernel_cudaERNS_18TensorIteratorBaseEENKUlvE_clEvENKUlvE4_clEvEUlddE_EESt5arrayIPcLm2EELi4E23TrivialOffsetCalculatorILi1EjESD_NS0_6memory12LoadWithCastILi1EEENSE_13StoreWithCastILi1EEEEEviT_T0_T2_T3_T4_T5_)
	.align		4
        /*00e4*/ 	.word	index@(__assertfail)
	.align		4
        /*00e8*/ 	.word	index@(_ZN2at6native18elementwise_kernelILi128ELi4EZNS0_15gpu_kernel_implINS0_13AUnaryFunctorIdddZZZNS0_21heaviside_kernel_cudaERNS_18TensorIteratorBaseEENKUlvE_clEvENKUlvE4_clEvEUlddE_EEEEvS5_RKT_EUliE_EEviT1_)
	.align		4
        /*00ec*/ 	.word	index@(__assertfail)
	.align		4
        /*00f0*/ 	.word	index@(_ZN2at6native27unrolled_elementwise_kernelINS0_13AUnaryFunctorIdddZZZNS0_21heaviside_kernel_cudaERNS_18TensorIteratorBaseEENKUlvE_clEvENKUlvE4_clEvEUlddE_EESt5arrayIPcLm2EELi4E23TrivialOffsetCalculatorILi1EjESD_NS0_6memory12LoadWithCastILi1EEENSE_13StoreWithCastILi1EEEEEviT_T0_T2_T3_T4_T5_)
	.align		4
        /*00f4*/ 	.word	index@(__assertfail)
	.align		4
        /*00f8*/ 	.word	index@(_ZN2at6native18elementwise_kernelILi128ELi4EZNS0_15gpu_kernel_implINS0_13BinaryFunctorIsssZZZNS0_21heaviside_kernel_cudaERNS_18TensorIteratorBaseEENKUlvE_clEvENKUlvE3_clEvEUlssE_EEEEvS5_RKT_EUliE_EEviT1_)
	.align		4
        /*00fc*/ 	.word	index@(__assertfail)
	.align		4
        /*0100*/ 	.word	index@(_ZN2at6native27unrolled_elementwise_kernelINS0_13BinaryFunctorIsssZZZNS0_21heaviside_kernel_cudaERNS_18TensorIteratorBaseEENKUlvE_clEvENKUlvE3_clEvEUlssE_EESt5arrayIPcLm3EELi4E23TrivialOffsetCalculatorILi2EjESC_ILi1EjENS0_6memory12LoadWithCastILi2EEENSF_13StoreWithCastILi1EEEEEviT_T0_T2_T3_T4_T5_)
	.align		4
        /*0104*/ 	.word	index@(__assertfail)
	.align		4
        /*0108*/ 	.word	index@(_ZN2at6native18elementwise_kernelILi128ELi4EZNS0_15gpu_kernel_implINS0_13BUnaryFunctorIsssZZZNS0_21heaviside_kernel_cudaERNS_18TensorIteratorBaseEENKUlvE_clEvENKUlvE3_clEvEUlssE_EEEEvS5_RKT_EUliE_EEviT1_)
	.align		4
        /*010c*/ 	.word	index@(__assertfail)
	.align		4
        /*0110*/ 	.word	index@(_ZN2at6native27unrolled_elementwise_kernelINS0_13BUnaryFunctorIsssZZZNS0_21heaviside_kernel_cudaERNS_18TensorIteratorBaseEENKUlvE_clEvENKUlvE3_clEvEUlssE_EESt5arrayIPcLm2EELi4E23TrivialOffsetCalculatorILi1EjESD_NS0_6memory12LoadWithCastILi1EEENSE_13StoreWithCastILi1EEEEEviT_T0_T2_T3_T4_T5_)
	.align		4
        /*0114*/ 	.word	index@(__assertfail)
	.align		4
        /*0118*/ 	.word	index@(_ZN2at6native18elementwise_kernelILi128ELi4EZNS0_15gpu_kernel_implINS0_13AUnaryFunctorIsssZZZNS0_21heaviside_kernel_cudaERNS_18TensorIteratorBaseEENKUlvE_clEvENKUlvE3_clEvEUlssE_EEEEvS5_RKT_EUliE_EEviT1_)
	.align		4
        /*011c*/ 	.word	index@(__assertfail)
	.align		4
        /*0120*/ 	.word	index@(_ZN2at6native27unrolled_elementwise_kernelINS0_13AUnaryFunctorIsssZZZNS0_21heaviside_kernel_cudaERNS_18TensorIteratorBaseEENKUlvE_clEvENKUlvE3_clEvEUlssE_EESt5arrayIPcLm2EELi4E23TrivialOffsetCalculatorILi1EjESD_NS0_6memory12LoadWithCastILi1EEENSE_13StoreWithCastILi1EEEEEviT_T0_T2_T3_T4_T5_)
	.align		4
        /*0124*/ 	.word	index@(__assertfail)
	.align		4
        /*0128*/ 	.word	index@(_ZN2at6native18elementwise_kernelILi128ELi4EZNS0_15gpu_kernel_implINS0_13BinaryFunctorIlllZZZNS0_21heaviside_kernel_cudaERNS_18TensorIteratorBaseEENKUlvE_clEvENKUlvE2_clEvEUlllE_EEEEvS5_RKT_EUliE_EEviT1_)
	.align		4
        /*012c*/ 	.word	index@(__assertfail)
	.align		4
        /*0130*/ 	.word	index@(_ZN2at6native27unrolled_elementwise_kernelINS0_13BinaryFunctorIlllZZZNS0_21heaviside_kernel_cudaERNS_18TensorIteratorBaseEENKUlvE_clEvENKUlvE2_clEvEUlllE_EESt5arrayIPcLm3EELi4E23TrivialOffsetCalculatorILi2EjESC_ILi1EjENS0_6memory12LoadWithCastILi2EEENSF_13StoreWithCastILi1EEEEEviT_T0_T2_T3_T4_T5_)
	.align		4
        /*0134*/ 	.word	index@(__assertfail)
	.align		4
        /*0138*/ 	.word	index@(_ZN2at6native18elementwise_kernelILi128ELi4EZNS0_15gpu_kernel_implINS0_13BUnaryFunctorIlllZZZNS0_21heaviside_kernel_cudaERNS_18TensorIteratorBaseEENKUlvE_clEvENKUlvE2_clEvEUlllE_EEEEvS5_RKT_EUliE_EEviT1_)
	.align		4
        /*013c*/ 	.word	index@(__assertfail)
	.align		4
        /*0140*/ 	.word	index@(_ZN2at6native27unrolled_elementwise_kernelINS0_13BUnaryFunctorIlllZZZNS0_21heaviside_kernel_cudaERNS_18TensorIteratorBaseEENKUlvE_clEvENKUlvE2_clEvEUlllE_EESt5arrayIPcLm2EELi4E23TrivialOffsetCalculatorILi1EjESD_NS0_6memory12LoadWithCastILi1EEENSE_13StoreWithCastILi1EEEEEviT_T0_T2_T3_T4_T5_)
	.align		4
        /*0144*/ 	.word	index@(__assertfail)
	.align		4
        /*0148*/ 	.word	index@(_ZN2at6native18elementwise_kernelILi128ELi4EZNS0_15gpu_kernel_implINS0_13AUnaryFunctorIlllZZZNS0_21heaviside_kernel_cudaERNS_18TensorIteratorBaseEENKUlvE_clEvENKUlvE2_clEvEUlllE_EEEEvS5_RKT_EUliE_EEviT1_)
	.align		4
        /*014c*/ 	.word	index@(__assertfail)
	.align		4
        /*0150*/ 	.word	index@(_ZN2at6native27unrolled_elementwise_kernelINS0_13AUnaryFunctorIlllZZZNS0_21heaviside_kernel_cudaERNS_18TensorIteratorBaseEENKUlvE_clEvENKUlvE2_clEvEUlllE_EESt5arrayIPcLm2EELi4E23TrivialOffsetCalculatorILi1EjESD_NS0_6memory12LoadWithCastILi1EEENSE_13StoreWithCastILi1EEEEEviT_T0_T2_T3_T4_T5_)
	.align		4
        /*0154*/ 	.word	index@(__assertfail)
	.align		4
        /*0158*/ 	.word	index@(_ZN2at6native18elementwise_kernelILi128ELi4EZNS0_15gpu_kernel_implINS0_13BinaryFunctorIiiiZZZNS0_21heaviside_kernel_cudaERNS_18TensorIteratorBaseEENKUlvE_clEvENKUlvE1_clEvEUliiE_EEEEvS5_RKT_EUliE_EEviT1_)
	.align		4
        /*015c*/ 	.word	index@(__assertfail)
	.align		4
        /*0160*/ 	.word	index@(_ZN2at6native27unrolled_elementwise_kernelINS0_13BinaryFunctorIiiiZZZNS0_21heaviside_kernel_cudaERNS_18TensorIteratorBaseEENKUlvE_clEvENKUlvE1_clEvEUliiE_EESt5arrayIPcLm3EELi4E23TrivialOffsetCalculatorILi2EjESC_ILi1EjENS0_6memory12LoadWithCastILi2EEENSF_13StoreWithCastILi1EEEEEviT_T0_T2_T3_T4_T5_)
	.align		4
        /*0164*/ 	.word	index@(__assertfail)
	.align		4
        /*0168*/ 	.word	index@(_ZN2at6native18elementwise_kernelILi128ELi4EZNS0_15gpu_kernel_implINS0_13BUnaryFunctorIiiiZZZNS0_21heaviside_kernel_cudaERNS_18TensorIteratorBaseEENKUlvE_clEvENKUlvE1_clEvEUliiE_EEEEvS5_RKT_EUliE_EEviT1_)
	.align		4
        /*016c*/ 	.word	index@(__assertfail)
	.align		4
        /*0170*/ 	.word	index@(_ZN2at6native27unrolled_elementwise_kernelINS0_13BUnaryFunctorIiiiZZZNS0_21heaviside_kernel_cudaERNS_18TensorIteratorBaseEENKUlvE_clEvENKUlvE1_clEvEUliiE_EESt5arrayIPcLm2EELi4E23TrivialOffsetCalculatorILi1EjESD_NS0_6memory12LoadWithCastILi1EEENSE_13StoreWithCastILi1EEEEEviT_T0_T2_T3_T4_T5_)
	.align		4
        /*0174*/ 	.word	index@(__assertfail)
	.align		4
        /*0178*/ 	.word	index@(_ZN2at6native18elementwise_kernelILi128ELi4EZNS0_15gpu_kernel_implINS0_13AUnaryFunctorIiiiZZZNS0_21heaviside_kernel_cudaERNS_18TensorIteratorBaseEENKUlvE_clEvENKUlvE1_clEvEUliiE_EEEEvS5_RKT_EUliE_EEviT1_)
	.align		4
        /*017c*/ 	.word	index@(__assertfail)
	.align		4
        /*0180*/ 	.word	index@(_ZN2at6native27unrolled_elementwise_kernelINS0_13AUnaryFunctorIiiiZZZNS0_21heaviside_kernel_cudaERNS_18TensorIteratorBaseEENKUlvE_clEvENKUlvE1_clEvEUliiE_EESt5arrayIPcLm2EELi4E23TrivialOffsetCalculatorILi1EjESD_NS0_6memory12LoadWithCastILi1EEENSE_13StoreWithCastILi1EEEEEviT_T0_T2_T3_T4_T5_)
	.align		4
        /*0184*/ 	.word	index@(__assertfail)
	.align		4
        /*0188*/ 	.word	index@(_ZN2at6native18elementwise_kernelILi128ELi4EZNS0_15gpu_kernel_implINS0_13BinaryFunctorIaaaZZZNS0_21heaviside_kernel_cudaERNS_18TensorIteratorBaseEENKUlvE_clEvENKUlvE0_clEvEUlaaE_EEEEvS5_RKT_EUliE_EEviT1_)
	.align		4
        /*018c*/ 	.word	index@(__assertfail)
	.align		4
        /*0190*/ 	.word	index@(_ZN2at6native27unrolled_elementwise_kernelINS0_13BinaryFunctorIaaaZZZNS0_21heaviside_kernel_cudaERNS_18TensorIteratorBaseEENKUlvE_clEvENKUlvE0_clEvEUlaaE_EESt5arrayIPcLm3EELi4E23TrivialOffsetCalculatorILi2EjESC_ILi1EjENS0_6memory12LoadWithCastILi2EEENSF_13StoreWithCastILi1EEEEEviT_T0_T2_T3_T4_T5_)
	.align		4
        /*0194*/ 	.word	index@(__assertfail)
	.align		4
        /*0198*/ 	.word	index@(_ZN2at6native18elementwise_kernelILi128ELi4EZNS0_15gpu_kernel_implINS0_13BUnaryFunctorIaaaZZZNS0_21heaviside_kernel_cudaERNS_18TensorIteratorBaseEENKUlvE_clEvENKUlvE0_clEvEUlaaE_EEEEvS5_RKT_EUliE_EEviT1_)
	.align		4
        /*019c*/ 	.word	index@(__assertfail)
	.align		4
        /*01a0*/ 	.word	index@(_ZN2at6native27unrolled_elementwise_kernelINS0_13BUnaryFunctorIaaaZZZNS0_21heaviside_kernel_cudaERNS_18TensorIteratorBaseEENKUlvE_clEvENKUlvE0_clEvEUlaaE_EESt5arrayIPcLm2EELi4E23TrivialOffsetCalculatorILi1EjESD_NS0_6memory12LoadWithCastILi1EEENSE_13StoreWithCastILi1EEEEEviT_T0_T2_T3_T4_T5_)
	.align		4
        /*01a4*/ 	.word	index@(__assertfail)
	.align		4
        /*01a8*/ 	.word	index@(_ZN2at6native18elementwise_kernelILi128ELi4EZNS0_15gpu_kernel_implINS0_13AUnaryFunctorIaaaZZZNS0_21heaviside_kernel_cudaERNS_18TensorIteratorBaseEENKUlvE_clEvENKUlvE0_clEvEUlaaE_EEEEvS5_RKT_EUliE_EEviT1_)
	.align		4
        /*01ac*/ 	.word	index@(__assertfail)
	.align		4
        /*01b0*/ 	.word	index@(_ZN2at6native27unrolled_elementwise_kernelINS0_13AUnaryFunctorIaaaZZZNS0_21heaviside_kernel_cudaERNS_18TensorIteratorBaseEENKUlvE_clEvENKUlvE0_clEvEUlaaE_EESt5arrayIPcLm2EELi4E23TrivialOffsetCalculatorILi1EjESD_NS0_6memory12LoadWithCastILi1EEENSE_13StoreWithCastILi1EEEEEviT_T0_T2_T3_T4_T5_)
	.align		4
        /*01b4*/ 	.word	index@(__assertfail)
	.align		4
        /*01b8*/ 	.word	index@(_ZN2at6native18elementwise_kernelILi128ELi4EZNS0_15gpu_kernel_implINS0_13BinaryFunctorIhhhZZZNS0_21heaviside_kernel_cudaERNS_18TensorIteratorBaseEENKUlvE_clEvENKUlvE_clEvEUlhhE_EEEEvS5_RKT_EUliE_EEviT1_)
	.align		4
        /*01bc*/ 	.word	index@(__assertfail)
	.align		4
        /*01c0*/ 	.word	index@(_ZN2at6native27unrolled_elementwise_kernelINS0_13BinaryFunctorIhhhZZZNS0_21heaviside_kernel_cudaERNS_18TensorIteratorBaseEENKUlvE_clEvENKUlvE_clEvEUlhhE_EESt5arrayIPcLm3EELi4E23TrivialOffsetCalculatorILi2EjESC_ILi1EjENS0_6memory12LoadWithCastILi2EEENSF_13StoreWithCastILi1EEEEEviT_T0_T2_T3_T4_T5_)
	.align		4
        /*01c4*/ 	.word	index@(__assertfail)
	.align		4
        /*01c8*/ 	.word	index@(_ZN2at6native18elementwise_kernelILi128ELi4EZNS0_15gpu_kernel_implINS0_13BUnaryFunctorIhhhZZZNS0_21heaviside_kernel_cudaERNS_18TensorIteratorBaseEENKUlvE_clEvENKUlvE_clEvEUlhhE_EEEEvS5_RKT_EUliE_EEviT1_)
	.align		4
        /*01cc*/ 	.word	index@(__assertfail)
	.align		4
        /*01d0*/ 	.word	index@(_ZN2at6native27unrolled_elementwise_kernelINS0_13BUnaryFunctorIhhhZZZNS0_21heaviside_kernel_cudaERNS_18TensorIteratorBaseEENKUlvE_clEvENKUlvE_clEvEUlhhE_EESt5arrayIPcLm2EELi4E23TrivialOffsetCalculatorILi1EjESD_NS0_6memory12LoadWithCastILi1EEENSE_13StoreWithCastILi1EEEEEviT_T0_T2_T3_T4_T5_)
	.align		4
        /*01d4*/ 	.word	index@(__assertfail)
	.align		4
        /*01d8*/ 	.word	index@(_ZN2at6native18elementwise_kernelILi128ELi4EZNS0_15gpu_kernel_implINS0_13AUnaryFunctorIhhhZZZNS0_21heaviside_kernel_cudaERNS_18TensorIteratorBaseEENKUlvE_clEvENKUlvE_clEvEUlhhE_EEEEvS5_RKT_EUliE_EEviT1_)
	.align		4
        /*01dc*/ 	.word	index@(__assertfail)
	.align		4
        /*01e0*/ 	.word	index@(_ZN2at6native27unrolled_elementwise_kernelINS0_13AUnaryFunctorIhhhZZZNS0_21heaviside_kernel_cudaERNS_18TensorIteratorBaseEENKUlvE_clEvENKUlvE_clEvEUlhhE_EESt5arrayIPcLm2EELi4E23TrivialOffsetCalculatorILi1EjESD_NS0_6memory12LoadWithCastILi1EEENSE_13StoreWithCastILi1EEEEEviT_T0_T2_T3_T4_T5_)
	.align		4
        /*01e4*/ 	.word	index@(__assertfail)
	.align		4
        /*01e8*/ 	.word	index@(_ZN2at6native18elementwise_kernelILi128ELi4EZNS0_15gpu_kernel_implINS0_13BinaryFunctorIN3c104HalfES5_S5_ZZZNS0_21nextafter_kernel_cudaERNS_18TensorIteratorBaseEENKUlvE_clEvENKUlvE2_clEvEUlS5_S5_E_EEEEvS7_RKT_EUliE_EEviT1_)
	.align		4
        /*01ec*/ 	.word	index@(__assertfail)
	.align		4
        /*01f0*/ 	.word	index@(_ZN2at6native27unrolled_elementwise_kernelINS0_13BinaryFunctorIN3c104HalfES4_S4_ZZZNS0_21nextafter_kernel_cudaERNS_18TensorIteratorBaseEENKUlvE_clEvENKUlvE2_clEvEUlS4_S4_E_EESt5arrayIPcLm3EELi4E23TrivialOffsetCalculatorILi2EjESE_ILi1EjENS0_6memory12LoadWithCastILi2EEENSH_13StoreWithCastILi1EEEEEviT_T0_T2_T3_T4_T5_)
	.align		4
        /*01f4*/ 	.word	index@(__assertfail)
	.align		4
        /*01f8*/ 	.word	index@(_ZN2at6native18elementwise_kernelILi128ELi4EZNS0_15gpu_kernel_implINS0_13BUnaryFunctorIN3c104HalfES5_S5_ZZZNS0_21nextafter_kernel_cudaERNS_18TensorIteratorBaseEENKUlvE_clEvENKUlvE2_clEvEUlS5_S5_E_EEEEvS7_RKT_EUliE_EEviT1_)
	.align		4
        /*01fc*/ 	.word	index@(__assertfail)
	.align		4
        /*0200*/ 	.word	index@(_ZN2at6native27unrolled_elementwise_kernelINS0_13BUnaryFunctorIN3c104HalfES4_S4_ZZZNS0_21nextafter_kernel_cudaERNS_18TensorIteratorBaseEENKUlvE_clEvENKUlvE2_clEvEUlS4_S4_E_EESt5arrayIPcLm2EELi4E23TrivialOffsetCalculatorILi1EjESF_NS0_6memory12LoadWithCastILi1EEENSG_13StoreWithCastILi1EEEEEviT_T0_T2_T3_T4_T5_)
	.align		4
        /*0204*/ 	.word	index@(__assertfail)
	.align		4
        /*0208*/ 	.word	index@(_ZN2at6native18elementwise_kernelILi128ELi4EZNS0_15gpu_kernel_implINS0_13AUnaryFunctorIN3c104HalfES5_S5_ZZZNS0_21nextafter_kernel_cudaERNS_18TensorIteratorBaseEENKUlvE_clEvENKUlvE2_clEvEUlS5_S5_E_EEEEvS7_RKT_EUliE_EEviT1_)
	.align		4
        /*020c*/ 	.word	index@(__assertfail)
	.align		4
        /*0210*/ 	.word	index@(_ZN2at6native27unrolled_elementwise_kernelINS0_13AUnaryFunctorIN3c104HalfES4_S4_ZZZNS0_21nextafter_kernel_cudaERNS_18TensorIteratorBaseEENKUlvE_clEvENKUlvE2_clEvEUlS4_S4_E_EESt5arrayIPcLm2EELi4E23TrivialOffsetCalculatorILi1EjESF_NS0_6memory12LoadWithCastILi1EEENSG_13StoreWithCastILi1EEEEEviT_T0_T2_T3_T4_T5_)
	.align		4
        /*0214*/ 	.word	index@(__assertfail)
	.align		4
        /*0218*/ 	.word	index@(_ZN2at6native18elementwise_kernelILi128ELi4EZNS0_15gpu_kernel_implINS0_13BinaryFunctorIN3c108BFloat16ES5_S5_ZZZNS0_21nextafter_kernel_cudaERNS_18TensorIteratorBaseEENKUlvE_clEvENKUlvE1_clEvEUlS5_S5_E_EEEEvS7_RKT_EUliE_EEviT1_)
	.align		4
        /*021c*/ 	.word	index@(__assertfail)
	.align		4
        /*0220*/ 	.word	index@(_ZN2at6native27unrolled_elementwise_kernelINS0_13BinaryFunctorIN3c108BFloat16ES4_S4_ZZZNS0_21nextafter_kernel_cudaERNS_18TensorIteratorBaseEENKUlvE_clEvENKUlvE1_clEvEUlS4_S4_E_EESt5arrayIPcLm3EELi4E23TrivialOffsetCalculatorILi2EjESE_ILi1EjENS0_6memory12LoadWithCastILi2EEENSH_13StoreWithCastILi1EEEEEviT_T0_T2_T3_T4_T5_)
	.align		4
        /*0224*/ 	.word	index@(__assertfail)
	.align		4
        /*0228*/ 	.word	index@(_ZN2at6native18elementwise_kernelILi128ELi4EZNS0_15gpu_kernel_implINS0_13BUnaryFunctorIN3c108BFloat16ES5_S5_ZZZNS0_21nextafter_kernel_cudaERNS_18TensorIteratorBaseEENKUlvE_clEvENKUlvE1_clEvEUlS5_S5_E_EEEEvS7_RKT_EUliE_EEviT1_)
	.align		4
        /*022c*/ 	.word	index@(__assertfail)
	.align		4
        /*0230*/ 	.word	index@(_ZN2at6native27unrolled_elementwise_kernelINS0_13BUnaryFunctorIN3c108BFloat16ES4_S4_ZZZNS0_21nextafter_kernel_cudaERNS_18TensorIteratorBaseEENKUlvE_clEvENKUlvE1_clEvEUlS4_S4_E_EESt5arrayIPcLm2EELi4E23TrivialOffsetCalculatorILi1EjESF_NS0_6memory12LoadWithCastILi1EEENSG_13StoreWithCastILi1EEEEEviT_T0_T2_T3_T4_T5_)
	.align		4
        /*0234*/ 	.word	index@(__assertfail)
	.align		4
        /*0238*/ 	.word	index@(_ZN2at6native18elementwise_kernelILi128ELi4EZNS0_15gpu_kernel_implINS0_13AUnaryFunctorIN3c108BFloat16ES5_S5_ZZZNS0_21nextafter_kernel_cudaERNS_18TensorIteratorBaseEENKUlvE_clEvENKUlvE1_clEvEUlS5_S5_E_EEEEvS7_RKT_EUliE_EEviT1_)
	.align		4
        /*023c*/ 	.word	index@(__assertfail)
	.align		4
        /*0240*/ 	.word	index@(_ZN2at6native27unrolled_elementwise_kernelINS0_13AUnaryFunctorIN3c108BFloat16ES4_S4_ZZZNS0_21nextafter_kernel_cudaERNS_18TensorIteratorBaseEENKUlvE_clEvENKUlvE1_clEvEUlS4_S4_E_EESt5arrayIPcLm2EELi4E23TrivialOffsetCalculatorILi1EjESF_NS0_6memory12LoadWithCastILi1EEENSG_13StoreWithCastILi1EEEEEviT_T0_T2_T3_T4_T5_)
	.align		4
        /*0244*/ 	.word	index@(__assertfail)
	.align		4
        /*0248*/ 	.word	index@(_ZN2at6native18elementwise_kernelILi128ELi4EZNS0_15gpu_kernel_implINS0_13BinaryFunctorIfffZZZNS0_21nextafter_kernel_cudaERNS_18TensorIteratorBaseEENKUlvE_clEvENKUlvE0_clEvEUlffE_EEEEvS5_RKT_EUliE_EEviT1_)
	.align		4
        /*024c*/ 	.word	index@(__assertfail)
	.align		4
        /*0250*/ 	.word	index@(_ZN2at6native27unrolled_elementwise_kernelINS0_13BinaryFunctorIfffZZZNS0_21nextafter_kernel_cudaERNS_18TensorIteratorBaseEENKUlvE_clEvENKUlvE0_clEvEUlffE_EESt5arrayIPcLm3EELi4E23TrivialOffsetCalculatorILi2EjESC_ILi1EjENS0_6memory12LoadWithCastILi2EEENSF_13StoreWithCastILi1EEEEEviT_T0_T2_T3_T4_T5_)
	.align		4
        /*0254*/ 	.word	index@(__assertfail)
	.align		4
        /*0258*/ 	.word	index@(_ZN2at6native18elementwise_kernelILi128ELi4EZNS0_15gpu_kernel_implINS0_13BUnaryFunctorIfffZZZNS0_21nextafter_kernel_cudaERNS_18TensorIteratorBaseEENKUlvE_clEvENKUlvE0_clEvEUlffE_EEEEvS5_RKT_EUliE_EEviT1_)
	.align		4
        /*025c*/ 	.word	index@(__assertfail)
	.align		4
        /*0260*/ 	.word	index@(_ZN2at6native27unrolled_elementwise_kernelINS0_13BUnaryFunctorIfffZZZNS0_21nextafter_kernel_cudaERNS_18TensorIteratorBaseEENKUlvE_clEvENKUlvE0_clEvEUlffE_EESt5arrayIPcLm2EELi4E23TrivialOffsetCalculatorILi1EjESD_NS0_6memory12LoadWithCastILi1EEENSE_13StoreWithCastILi1EEEEEviT_T0_T2_T3_T4_T5_)
	.align		4
        /*0264*/ 	.word	index@(__assertfail)
	.align		4
        /*0268*/ 	.word	index@(_ZN2at6native18elementwise_kernelILi128ELi4EZNS0_15gpu_kernel_implINS0_13AUnaryFunctorIfffZZZNS0_21nextafter_kernel_cudaERNS_18TensorIteratorBaseEENKUlvE_clEvENKUlvE0_clEvEUlffE_EEEEvS5_RKT_EUliE_EEviT1_)
	.align		4
        /*026c*/ 	.word	index@(__assertfail)
	.align		4
        /*0270*/ 	.word	index@(_ZN2at6native27unrolled_elementwise_kernelINS0_13AUnaryFunctorIfffZZZNS0_21nextafter_kernel_cudaERNS_18TensorIteratorBaseEENKUlvE_clEvENKUlvE0_clEvEUlffE_EESt5arrayIPcLm2EELi4E23TrivialOffsetCalculatorILi1EjESD_NS0_6memory12LoadWithCastILi1EEENSE_13StoreWithCastILi1EEEEEviT_T0_T2_T3_T4_T5_)
	.align		4
        /*0274*/ 	.word	index@(__assertfail)
	.align		4
        /*0278*/ 	.word	index@(_ZN2at6native18elementwise_kernelILi128ELi4EZNS0_15gpu_kernel_implINS0_13BinaryFunctorIdddZZZNS0_21nextafter_kernel_cudaERNS_18TensorIteratorBaseEENKUlvE_clEvENKUlvE_clEvEUlddE_EEEEvS5_RKT_EUliE_EEviT1_)
	.align		4
        /*027c*/ 	.word	index@(__assertfail)
	.align		4
        /*0280*/ 	.word	index@(_ZN2at6native27unrolled_elementwise_kernelINS0_13BinaryFunctorIdddZZZNS0_21nextafter_kernel_cudaERNS_18TensorIteratorBaseEENKUlvE_clEvENKUlvE_clEvEUlddE_EESt5arrayIPcLm3EELi4E23TrivialOffsetCalculatorILi2EjESC_ILi1EjENS0_6memory12LoadWithCastILi2EEENSF_13StoreWithCastILi1EEEEEviT_T0_T2_T3_T4_T5_)
	.align		4
        /*0284*/ 	.word	index@(__assertfail)
	.align		4
        /*0288*/ 	.word	index@(_ZN2at6native18elementwise_kernelILi128ELi4EZNS0_15gpu_kernel_implINS0_13BUnaryFunctorIdddZZZNS0_21nextafter_kernel_cudaERNS_18TensorIteratorBaseEENKUlvE_clEvENKUlvE_clEvEUlddE_EEEEvS5_RKT_EUliE_EEviT1_)
	.align		4
        /*028c*/ 	.word	index@(__assertfail)
	.align		4
        /*0290*/ 	.word	index@(_ZN2at6native27unrolled_elementwise_kernelINS0_13BUnaryFunctorIdddZZZNS0_21nextafter_kernel_cudaERNS_18TensorIteratorBaseEENKUlvE_clEvENKUlvE_clEvEUlddE_EESt5arrayIPcLm2EELi4E23TrivialOffsetCalculatorILi1EjESD_NS0_6memory12LoadWithCastILi1EEENSE_13StoreWithCastILi1EEEEEviT_T0_T2_T3_T4_T5_)
	.align		4
        /*0294*/ 	.word	index@(__assertfail)
	.align		4
        /*0298*/ 	.word	index@(_ZN2at6native18elementwise_kernelILi128ELi4EZNS0_15gpu_kernel_implINS0_13AUnaryFunctorIdddZZZNS0_21nextafter_kernel_cudaERNS_18TensorIteratorBaseEENKUlvE_clEvENKUlvE_clEvEUlddE_EEEEvS5_RKT_EUliE_EEviT1_)
	.align		4
        /*029c*/ 	.word	index@(__assertfail)
	.align		4
        /*02a0*/ 	.word	index@(_ZN2at6native27unrolled_elementwise_kernelINS0_13AUnaryFunctorIdddZZZNS0_21nextafter_kernel_cudaERNS_18TensorIteratorBaseEENKUlvE_clEvENKUlvE_clEvEUlddE_EESt5arrayIPcLm2EELi4E23TrivialOffsetCalculatorILi1EjESD_NS0_6memory12LoadWithCastILi1EEENSE_13StoreWithCastILi1EEEEEviT_T0_T2_T3_T4_T5_)
	.align		4
        /*02a4*/ 	.word	index@(__assertfail)
	.align		4
        /*02a8*/ 	.word	0x00000000
	.align		4
        /*02ac*/ 	.word	0xfffffffe
	.align		4
        /*02b0*/ 	.word	0x00000000
	.align		4
        /*02b4*/ 	.word	0xfffffffd
	.align		4
        /*02b8*/ 	.word	0x00000000
	.align		4
        /*02bc*/ 	.word	0xfffffffc


//--------------------- .nv.constant4             --------------------------
	.section	.nv.constant4,"a",@progbits
	.align	8
	.align		8
.nv.constant4:
        /*0000*/ 	.dword	__assertfail
	.align		8
        /*0008*/ 	.dword	__unnamed_1
	.align		8
        /*0010*/ 	.dword	__unnamed_2
	.align		8
        /*0018*/ 	.dword	__unnamed_3
	.align		8
        /*0020*/ 	.dword	__unnamed_4
	.align		8
        /*0028*/ 	.dword	__unnamed_5
	.align		8
        /*0030*/ 	.dword	__unnamed_6
	.align		8
        /*0038*/ 	.dword	__unnamed_7
	.align		8
        /*0040*/ 	.dword	__unnamed_8
	.align		8
        /*0048*/ 	.dword	__unnamed_9
	.align		8
        /*0050*/ 	.dword	__unnamed_10
	.align		8
        /*0058*/ 	.dword	__unnamed_11
	.align		8
        /*0060*/ 	.dword	__unnamed_12
	.align		8
        /*0068*/ 	.dword	__unnamed_13
	.align		8
        /*0070*/ 	.dword	__unnamed_14
	.align		8
        /*0078*/ 	.dword	__unnamed_15
	.align		8
        /*0080*/ 	.dword	__unnamed_16
	.align		8
        /*0088*/ 	.dword	__unnamed_17
	.align		8
        /*0090*/ 	.dword	__unnamed_18
	.align		8
        /*0098*/ 	.dword	__unnamed_19
	.align		8
        /*00a0*/ 	.dword	__unnamed_20
	.align		8
        /*00a8*/ 	.dword	_ZN44_INTERNAL_a6129ffd_13_StepKernel_cu_e886815e4cuda3std3__45__cpo5beginE
	.align		8
        /*00b0*/ 	.dword	_ZN44_INTERNAL_a6129ffd_13_StepKernel_cu_e886815e4cuda3std3__45__cpo3endE
	.align		8
        /*00b8*/ 	.dword	_ZN44_INTERNAL_a6129ffd_13_StepKernel_cu_e886815e4cuda3std3__45__cpo6cbeginE
	.align		8
        /*00c0*/ 	.dword	_ZN44_INTERNAL_a6129ffd_13_StepKernel_cu_e886815e4cuda3std3__45__cpo4cendE
	.align		8
        /*00c8*/ 	.dword	_ZN44_INTERNAL_a6129ffd_13_StepKernel_cu_e886815e4cuda3std3__45__cpo6rbeginE
	.align		8
        /*00d0*/ 	.dword	_ZN44_INTERNAL_a6129ffd_13_StepKernel_cu_e886815e4cuda3std3__45__cpo4rendE
	.align		8
        /*00d8*/ 	.dword	_ZN44_INTERNAL_a6129ffd_13_StepKernel_cu_e886815e4cuda3std3__45__cpo7crbeginE
	.align		8
        /*00e0*/ 	.dword	_ZN44_INTERNAL_a6129ffd_13_StepKernel_cu_e886815e4cuda3std3__45__cpo5crendE
	.align		8
        /*00e8*/ 	.dword	_ZN44_INTERNAL_a6129ffd_13_StepKernel_cu_e886815e4cuda3std3__446_GLOBAL__N__a6129ffd_13_StepKernel_cu_e886815e6ignoreE
	.align		8
        /*00f0*/ 	.dword	_ZN44_INTERNAL_a6129ffd_13_StepKernel_cu_e886815e4cuda3std3__419piecewise_constructE
	.align		8
        /*00f8*/ 	.dword	_ZN44_INTERNAL_a6129ffd_13_StepKernel_cu_e886815e4cuda3std3__48in_placeE
	.align		8
        /*0100*/ 	.dword	_ZN44_INTERNAL_a6129ffd_13_StepKernel_cu_e886815e4cuda3std3__420unreachable_sentinelE
	.align		8
        /*0108*/ 	.dword	_ZN44_INTERNAL_a6129ffd_13_StepKernel_cu_e886815e4cuda3std6ranges3__45__cpo4swapE
	.align		8
        /*0110*/ 	.dword	_ZN44_INTERNAL_a6129ffd_13_StepKernel_cu_e886815e4cuda3std6ranges3__45__cpo9iter_moveE
	.align		8
        /*0118*/ 	.dword	_ZN44_INTERNAL_a6129ffd_13_StepKernel_cu_e886815e4cuda3std6ranges3__45__cpo5beginE
	.align		8
        /*0120*/ 	.dword	_ZN44_INTERNAL_a6129ffd_13_StepKernel_cu_e886815e4cuda3std6ranges3__45__cpo3endE
	.align		8
        /*0128*/ 	.dword	_ZN44_INTERNAL_a6129ffd_13_StepKernel_cu_e886815e4cuda3std6ranges3__45__cpo6cbeginE
	.align		8
        /*0130*/ 	.dword	_ZN44_INTERNAL_a6129ffd_13_StepKernel_cu_e886815e4cuda3std6ranges3__45__cpo4cendE
	.align		8
        /*0138*/ 	.dword	_ZN44_INTERNAL_a6129ffd_13_StepKernel_cu_e886815e4cuda3std6ranges3__45__cpo7advanceE
	.align		8
        /*0140*/ 	.dword	_ZN44_INTERNAL_a6129ffd_13_StepKernel_cu_e886815e4cuda3std6ranges3__45__cpo9iter_swapE
	.align		8
        /*0148*/ 	.dword	_ZN44_INTERNAL_a6129ffd_13_StepKernel_cu_e886815e4cuda3std6ranges3__45__cpo4nextE
	.align		8
        /*0150*/ 	.dword	_ZN44_INTERNAL_a6129ffd_13_StepKernel_cu_e886815e4cuda3std6ranges3__45__cpo4prevE
	.align		8
        /*0158*/ 	.dword	_ZN44_INTERNAL_a6129ffd_13_StepKernel_cu_e886815e4cuda3std6ranges3__45__cpo4dataE
	.align		8
        /*0160*/ 	.dword	_ZN44_INTERNAL_a6129ffd_13_StepKernel_cu_e886815e4cuda3std6ranges3__45__cpo5cdataE
	.align		8
        /*0168*/ 	.dword	_ZN44_INTERNAL_a6129ffd_13_StepKernel_cu_e886815e4cuda3std6ranges3__45__cpo4sizeE
	.align		8
        /*0170*/ 	.dword	_ZN44_INTERNAL_a6129ffd_13_StepKernel_cu_e886815e4cuda3std6ranges3__45__cpo5ssizeE
	.align		8
        /*0178*/ 	.dword	_ZN44_INTERNAL_a6129ffd_13_StepKernel_cu_e886815e4cuda3std6ranges3__45__cpo8distanceE
	.align		8
        /*0180*/ 	.dword	_ZN44_INTERNAL_a6129ffd_13_StepKernel_cu_e886815e6thrust24THRUST_300001_SM_1030_NS6system6detail10sequential3seqE
	.align		8
        /*0188*/ 	.dword	$str$6
	.align		8
        /*0190*/ 	.dword	$str$7


//--------------------- .text._ZN2at6native18elementwise_kernelILi128ELi4EZNS0_15gpu_kernel_implINS0_13BinaryFunctorIN3c108BFloat16ES5_S5_ZZZNS0_21heaviside_kernel_cudaERNS_18TensorIteratorBaseEENKUlvE_clEvENKUlvE8_clEvEUlS5_S5_E_EEEEvS7_RKT_EUliE_EEviT1_ --------------------------
	.section	.text._ZN2at6native18elementwise_kernelILi128ELi4EZNS0_15gpu_kernel_implINS0_13BinaryFunctorIN3c108BFloat16ES5_S5_ZZZNS0_21heaviside_kernel_cudaERNS_18TensorIteratorBaseEENKUlvE_clEvENKUlvE8_clEvEUlS5_S5_E_EEEEvS7_RKT_EUliE_EEviT1_,"ax",@progbits
	.align	128
        .global         _ZN2at6native18elementwise_kernelILi128ELi4EZNS0_15gpu_kernel_implINS0_13BinaryFunctorIN3c108BFloat16ES5_S5_ZZZNS0_21heaviside_kernel_cudaERNS_18TensorIteratorBaseEENKUlvE_clEvENKUlvE8_clEvEUlS5_S5_E_EEEEvS7_RKT_EUliE_EEviT1_
        .type           _ZN2at6native18elementwise_kernelILi128ELi4EZNS0_15gpu_kernel_implINS0_13BinaryFunctorIN3c108BFloat16ES5_S5_ZZZNS0_21heaviside_kernel_cudaERNS_18TensorIteratorBaseEENKUlvE_clEvENKUlvE8_clEvEUlS5_S5_E_EEEEvS7_RKT_EUliE_EEviT1_,@function
        .size           _ZN2at6native18elementwise_kernelILi128ELi4EZNS0_15gpu_kernel_implINS0_13BinaryFunctorIN3c108BFloat16ES5_S5_ZZZNS0_21heaviside_kernel_cudaERNS_18TensorIteratorBaseEENKUlvE_clEvENKUlvE8_clEvEUlS5_S5_E_EEEEvS7_RKT_EUliE_EEviT1_,(.L_x_31010 - _ZN2at6native18elementwise_kernelILi128ELi4EZNS0_15gpu_kernel_implINS0_13BinaryFunctorIN3c108BFloat16ES5_S5_ZZZNS0_21heaviside_kernel_cudaERNS_18TensorIteratorBaseEENKUlvE_clEvENKUlvE8_clEvEUlS5_S5_E_EEEEvS7_RKT_EUliE_EEviT1_)
        .other          _ZN2at6native18elementwise_kernelILi128ELi4EZNS0_15gpu_kernel_implINS0_13BinaryFunctorIN3c108BFloat16ES5_S5_ZZZNS0_21heaviside_kernel_cudaERNS_18TensorIteratorBaseEENKUlvE_clEvENKUlvE8_clEvEUlS5_S5_E_EEEEvS7_RKT_EUliE_EEviT1_,@"STO_CUDA_ENTRY STV_DEFAULT"
_ZN2at6native18elementwise_kernelILi128ELi4EZNS0_15gpu_kernel_implINS0_13BinaryFunctorIN3c108BFloat16ES5_S5_ZZZNS0_21heaviside_kernel_cudaERNS_18TensorIteratorBaseEENKUlvE_clEvENKUlvE8_clEvEUlS5_S5_E_EEEEvS7_RKT_EUliE_EEviT1_:
.text._ZN2at6native18elementwise_kernelILi128ELi4EZNS0_15gpu_kernel_implINS0_13BinaryFunctorIN3c108BFloat16ES5_S5_ZZZNS0_21heaviside_kernel_cudaERNS_18TensorIteratorBaseEENKUlvE_clEvENKUlvE8_clEvEUlS5_S5_E_EEEEvS7_RKT_EUliE_EEviT1_:
[----:B------:R-:W0:Y:S01]  /*0000*/  LDC R1, c[0x0][0x37c] ;  /* 0x0000df00ff017b82 */ /* 0x000e220000000800 */
[----:B------:R-:W1:Y:S07]  /*0010*/  S2R R17, SR_TID.X ;  /* 0x0000000000117919 */ /* 0x000e6e0000002100 */
[----:B------:R-:W2:Y:S01]  /*0020*/  S2UR UR4, SR_CTAID.X ;  /* 0x00000000000479c3 */ /* 0x000ea20000002500 */
[----:B------:R-:W3:Y:S01]  /*0030*/  LDCU UR40, c[0x0][0x388] ;  /* 0x00007100ff2877ac */ /* 0x000ee20008000800 */
[----:B------:R-:W-:Y:S01]  /*0040*/  BSSY.RECONVERGENT B6, `(.L_x_0) ;  /* 0x0000486000067945 */ /* 0x000fe20003800200 */
[----:B------:R-:W4:Y:S01]  /*0050*/  LDCU UR5, c[0x0][0x380] ;  /* 0x00007000ff0577ac */ /* 0x000f220008000800 */
[----:B------:R-:W0:Y:S01]  /*0060*/  LDCU.64 UR36, c[0x0][0x358] ;  /* 0x00006b00ff2477ac */ /* 0x000e220008000a00 */
[----:B------:R-:W0:Y:S01]  /*0070*/  LDCU.U8 UR39, c[0x0][0x602] ;  /* 0x0000c040ff2777ac */ /* 0x000e220008000000 */
[----:B------:R-:W0:Y:S01]  /*0080*/  LDCU.U8 UR42, c[0x0][0x603] ;  /* 0x0000c060ff2a77ac */ /* 0x000e220008000000 */
[----:B---3--:R-:W-:Y:S01]  /*0090*/  UIADD3 UR41, UPT, UPT, UR40, -0x1, URZ ;  /* 0xffffffff28297890 */ /* 0x008fe2000fffe0ff */
[----:B------:R-:W3:Y:S01]  /*00a0*/  LDCU.U8 UR43, c[0x0][0x601] ;  /* 0x0000c020ff2b77ac */ /* 0x000ee20008000000 */
[----:B--2---:R-:W-:-:S02]  /*00b0*/  USHF.L.U32 UR4, UR4, 0x9, URZ ;  /* 0x0000000904047899 */ /* 0x004fc400080006ff */
[----:B------:R-:W-:-:S04]  /*00c0*/  UISETP.LT.U32.AND UP0, UPT, UR41, 0x18, UPT ;  /* 0x000000182900788c */ /* 0x000fc8000bf01070 */
[----:B-1----:R-:W-:Y:S01]  /*00d0*/  LOP3.LUT R17, R17, UR4, RZ, 0xfc, !PT ;  /* 0x0000000411117c12 */ /* 0x002fe2000f8efcff */
[----:B------:R-:W-:-:S03]  /*00e0*/  USEL UR38, UR41, 0x18, UP0 ;  /* 0x0000001829267887 */ /* 0x000fc60008000000 */
[----:B----4-:R-:W-:Y:S01]  /*00f0*/  ISETP.GE.AND P0, PT, R17, UR5, PT ;  /* 0x0000000511007c0c */ /* 0x010fe2000bf06270 */
[----:B------:R-:W-:-:S12]  /*0100*/  UIADD3 UR38, UPT, UPT, UR38, 0x1, URZ ;  /* 0x0000000126267890 */ /* 0x000fd8000fffe0ff */
[----:B0--3--:R-:W-:Y:S05]  /*0110*/  @P0 BRA `(.L_x_1) ;  /* 0x0000004400e00947 */ /* 0x009fea0003800000 */
[----:B------:R-:W-:Y:S01]  /*0120*/  UISETP.NE.AND UP0, UPT, UR40, URZ, UPT ;  /* 0x000000ff2800728c */ /* 0x000fe2000bf05270 */
[----:B------:R-:W-:Y:S02]  /*0130*/  IMAD.MOV.U32 R18, RZ, RZ, RZ ;  /* 0x000000ffff127224 */ /* 0x000fe400078e00ff */
[----:B------:R-:W-:Y:S02]  /*0140*/  IMAD.MOV.U32 R0, RZ, RZ, RZ ;  /* 0x000000ffff007224 */ /* 0x000fe400078e00ff */
[----:B------:R-:W-:-:S04]  /*0150*/  IMAD.MOV.U32 R16, RZ, RZ, RZ ;  /* 0x000000ffff107224 */ /* 0x000fc800078e00ff */
[----:B------:R-:W-:Y:S05]  /*0160*/  BRA.U !UP0, `(.L_x_2) ;  /* 0x0000001508707547 */ /* 0x000fea000b800000 */
[----:B------:R-:W0:Y:S01]  /*0170*/  LDCU.64 UR4, c[0x0][0x390] ;  /* 0x00007200ff0477ac */ /* 0x000e220008000a00 */
[----:B------:R-:W-:Y:S01]  /*0180*/  IMAD.MOV.U32 R16, RZ, RZ, RZ ;  /* 0x000000ffff107224 */ /* 0x000fe200078e00ff */
[----:B------:R-:W1:Y:S01]  /*0190*/  LDCU UR6, c[0x0][0x38c] ;  /* 0x00007180ff0677ac */ /* 0x000e620008000800 */
[----:B------:R-:W2:Y:S01]  /*01a0*/  LDCU.64 UR8, c[0x0][0x4b8] ;  /* 0x00009700ff0877ac */ /* 0x000ea20008000a00 */
[----:B------:R-:W-:Y:S01]  /*01b0*/  UISETP.NE.AND UP0, UPT, UR41, URZ, UPT ;  /* 0x000000ff2900728c */ /* 0x000fe2000bf05270 */
[----:B0-----:R-:W-:Y:S01]  /*01c0*/  IMAD.HI.U32 R2, R17, UR4, R16 ;  /* 0x0000000411027c27 */ /* 0x001fe2000f8e0010 */
[----:B------:R-:W0:Y:S04]  /*01d0*/  LDCU UR4, c[0x0][0x4c0] ;  /* 0x00009800ff0477ac */ /* 0x000e280008000800 */
[----:B------:R-:W-:-:S05]  /*01e0*/  SHF.R.U32.HI R3, RZ, UR5, R2 ;  /* 0x00000005ff037c19 */ /* 0x000fca0008011602 */
[----:B------:R-:W-:-:S04]  /*01f0*/  IMAD.MOV R18, RZ, RZ, -R3 ;  /* 0x000000ffff127224 */ /* 0x000fc800078e0a03 */
[----:B-1----:R-:W-:-:S04]  /*0200*/  IMAD R18, R18, UR6, R17 ;  /* 0x0000000612127c24 */ /* 0x002fc8000f8e0211 */
[C---:B--2---:R-:W-:Y:S02]  /*0210*/  IMAD R16, R18.reuse, UR8, RZ ;  /* 0x0000000812107c24 */ /* 0x044fe4000f8e02ff */
[C---:B------:R-:W-:Y:S02]  /*0220*/  IMAD R0, R18.reuse, UR9, RZ ;  /* 0x0000000912007c24 */ /* 0x040fe4000f8e02ff */
[----:B0-----:R-:W-:Y:S01]  /*0230*/  IMAD R18, R18, UR4, RZ ;  /* 0x0000000412127c24 */ /* 0x001fe2000f8e02ff */
[----:B------:R-:W-:Y:S06]  /*0240*/  BRA.U !UP0, `(.L_x_2) ;  /* 0x0000001508387547 */ /* 0x000fec000b800000 */
[----:B------:R-:W0:Y:S01]  /*0250*/  LDCU.64 UR6, c[0x0][0x398] ;  /* 0x00007300ff0677ac */ /* 0x000e220008000a00 */
[----:B------:R-:W-:Y:S01]  /*0260*/  IMAD.MOV.U32 R2, RZ, RZ, RZ ;  /* 0x000000ffff027224 */ /* 0x000fe200078e00ff */
[----:B------:R-:W1:Y:S01]  /*0270*/  LDCU UR4, c[0x0][0x3a0] ;  /* 0x00007400ff0477ac */ /* 0x000e620008000800 */
[----:B------:R-:W2:Y:S01]  /*0280*/  LDCU UR5, c[0x0][0x4c4] ;  /* 0x00009880ff0577ac */ /* 0x000ea20008000800 */
[----:B------:R-:W3:Y:S01]  /*0290*/  LDCU.64 UR8, c[0x0][0x4c8] ;  /* 0x00009900ff0877ac */ /* 0x000ee20008000a00 */
[----:B------:R-:W-:Y:S01]  /*02a0*/  UISETP.NE.AND UP0, UPT, UR38, 0x2, UPT ;  /* 0x000000022600788c */ /* 0x000fe2000bf05270 */
[----:B0-----:R-:W-:-:S05]  /*02b0*/  IMAD.HI.U32 R4, R3, UR7, R2 ;  /* 0x0000000703047c27 */ /* 0x001fca000f8e0002 */
[----:B-1----:R-:W-:-:S05]  /*02c0*/  SHF.R.U32.HI R5, RZ, UR4, R4 ;  /* 0x00000004ff057c19 */ /* 0x002fca0008011604 */
[----:B------:R-:W-:-:S04]  /*02d0*/  IMAD.MOV R2, RZ, RZ, -R5 ;  /* 0x000000ffff027224 */ /* 0x000fc800078e0a05 */
[----:B------:R-:W-:-:S04]  /*02e0*/  IMAD R3, R2, UR6, R3 ;  /* 0x0000000602037c24 */ /* 0x000fc8000f8e0203 */
[C---:B--2---:R-:W-:Y:S02]  /*02f0*/  IMAD R16, R3.reuse, UR5, R16 ;  /* 0x0000000503107c24 */ /* 0x044fe4000f8e0210 */
[C---:B---3--:R-:W-:Y:S02]  /*0300*/  IMAD R0, R3.reuse, UR8, R0 ;  /* 0x0000000803007c24 */ /* 0x048fe4000f8e0200 */
[----:B------:R-:W-:Y:S01]  /*0310*/  IMAD R18, R3, UR9, R18 ;  /* 0x0000000903127c24 */ /* 0x000fe2000f8e0212 */
[----:B------:R-:W-:Y:S06]  /*0320*/  BRA.U !UP0, `(.L_x_2) ;  /* 0x0000001508007547 */ /* 0x000fec000b800000 */
[----:B------:R-:W0:Y:S01]  /*0330*/  LDCU.64 UR4, c[0x0][0x3a8] ;  /* 0x00007500ff0477ac */ /* 0x000e220008000a00 */
[----:B------:R-:W-:Y:S01]  /*0340*/  IMAD.MOV.U32 R4, RZ, RZ, RZ ;  /* 0x000000ffff047224 */ /* 0x000fe200078e00ff */
[----:B------:R-:W1:Y:S01]  /*0350*/  LDCU UR6, c[0x0][0x3a4] ;  /* 0x00007480ff0677ac */ /* 0x000e620008000800 */
[----:B------:R-:W2:Y:S01]  /*0360*/  LDCU.64 UR8, c[0x0][0x4d0] ;  /* 0x00009a00ff0877ac */ /* 0x000ea20008000a00 */
[----:B------:R-:W-:Y:S01]  /*0370*/  UISETP.NE.AND UP0, UPT, UR38, 0x3, UPT ;  /* 0x000000032600788c */ /* 0x000fe2000bf05270 */
[----:B0-----:R-:W-:Y:S01]  /*0380*/  IMAD.HI.U32 R2, R5, UR4, R4 ;  /* 0x0000000405027c27 */ /* 0x001fe2000f8e0004 */
[----:B------:R-:W0:Y:S04]  /*0390*/  LDCU UR4, c[0x0][0x4d8] ;  /* 0x00009b00ff0477ac */ /* 0x000e280008000800 */
[----:B------:R-:W-:-:S05]  /*03a0*/  SHF.R.U32.HI R3, RZ, UR5, R2 ;  /* 0x00000005ff037c19 */ /* 0x000fca0008011602 */
[----:B------:R-:W-:-:S04]  /*03b0*/  IMAD.MOV R4, RZ, RZ, -R3 ;  /* 0x000000ffff047224 */ /* 0x000fc800078e0a03 */
[----:B-1----:R-:W-:-:S04]  /*03c0*/  IMAD R5, R4, UR6, R5 ;  /* 0x0000000604057c24 */ /* 0x002fc8000f8e0205 */
[C---:B--2---:R-:W-:Y:S02]  /*03d0*/  IMAD R16, R5.reuse, UR8, R16 ;  /* 0x0000000805107c24 */ /* 0x044fe4000f8e0210 */
[C---:B------:R-:W-:Y:S02]  /*03e0*/  IMAD R0, R5.reuse, UR9, R0 ;  /* 0x0000000905007c24 */ /* 0x040fe4000f8e0200 */
[----:B0-----:R-:W-:Y:S01]  /*03f0*/  IMAD R18, R5, UR4, R18 ;  /* 0x0000000405127c24 */ /* 0x001fe2000f8e0212 */
[----:B------:R-:W-:Y:S06]  /*0400*/  BRA.U !UP0, `(.L_x_2) ;  /* 0x0000001108c87547 */ /* 0x000fec000b800000 */
[----:B------:R-:W0:Y:S01]  /*0410*/  LDCU.64 UR6, c[0x0][0x3b0] ;  /* 0x00007600ff0677ac */ /* 0x000e220008000a00 */
[----:B------:R-:W-:Y:S01]  /*0420*/  HFMA2 R2, -RZ, RZ, 0, 0 ;  /* 0x00000000ff027431 */ /* 0x000fe200000001ff */
        /* <DEDUP_REMOVED lines=69> */
[----:B------:R-:W-:Y:S01]  /*0880*/  MOV R4, RZ ;  /* 0x000000ff00047202 */ /* 0x000fe20000000f00 */
[----:B------:R-:W1:Y:S01]  /*0890*/  LDCU UR6, c[0x0][0x3ec] ;  /* 0x00007d80ff0677ac */ /* 0x000e620008000800 */
[----:B------:R-:W2:Y:S01]  /*08a0*/  LDCU.64 UR8, c[0x0][0x518] ;  /* 0x0000a300ff0877ac */ /* 0x000ea20008000a00 */
[----:B------:R-:W-:Y:S02]  /*08b0*/  UISETP.NE.AND UP0, UPT, UR38, 0x9, UPT ;  /* 0x000000092600788c */ /* 0x000fe4000bf05270 */
        /* <DEDUP_REMOVED lines=222> */
[----:B------:R-:W2:Y:S02]  /*16a0*/  LDCU.64 UR8, c[0x0][0x5d8] ;  /* 0x0000bb00ff0877ac */ /* 0x000ea40008000a00 */
[----:B0-----:R-:W-:Y:S01]  /*16b0*/  IMAD.HI.U32 R2, R5, UR4, R4 ;  /* 0x0000000405027c27 */ /* 0x001fe2000f8e0004 */
[----:B------:R-:W0:Y:S04]  /*16c0*/  LDCU UR4, c[0x0][0x5e0] ;  /* 0x0000bc00ff0477ac */ /* 0x000e280008000800 */
[----:B------:R-:W-:-:S05]  /*16d0*/  SHF.R.U32.HI R2, RZ, UR5, R2 ;  /* 0x00000005ff027c19 */ /* 0x000fca0008011602 */
[----:B------:R-:W-:-:S04]  /*16e0*/  IMAD.MOV R3, RZ, RZ, -R2 ;  /* 0x000000ffff037224 */ /* 0x000fc800078e0a02 */
[----:B-1----:R-:W-:-:S04]  /*16f0*/  IMAD R5, R3, UR6, R5 ;  /* 0x0000000603057c24 */ /* 0x002fc8000f8e0205 */
[C---:B--2---:R-:W-:Y:S02]  /*1700*/  IMAD R16, R5.reuse, UR8, R16 ;  /* 0x0000000805107c24 */ /* 0x044fe4000f8e0210 */
[C---:B------:R-:W-:Y:S02]  /*1710*/  IMAD R0, R5.reuse, UR9, R0 ;  /* 0x0000000905007c24 */ /* 0x040fe4000f8e0200 */
[----:B0-----:R-:W-:-:S07]  /*1720*/  IMAD R18, R5, UR4, R18 ;  /* 0x0000000405127c24 */ /* 0x001fce000f8e0212 */
.L_x_2:
[----:B------:R-:W0:Y:S01]  /*1730*/  LDCU.64 UR6, c[0x0][0x5f0] ;  /* 0x0000be00ff0677ac */ /* 0x000e220008000a00 */
[----:B------:R-:W-:-:S04]  /*1740*/  UPRMT UR4, UR39, 0x9910, URZ ;  /* 0x0000991027047896 */ /* 0x000fc800080000ff */
[----:B------:R-:W-:Y:S01]  /*1750*/  UISETP.GT.AND UP0, UPT, UR4, 0x9, UPT ;  /* 0x000000090400788c */ /* 0x000fe2000bf04270 */
[----:B0-----:R-:W-:-:S05]  /*1760*/  IADD3 R2, P0, PT, R0, UR6, RZ ;  /* 0x0000000600027c10 */ /* 0x001fca000ff1e0ff */
[----:B------:R-:W-:-:S03]  /*1770*/  IMAD.X R3, RZ, RZ, UR7, P0 ;  /* 0x00000007ff037e24 */ /* 0x000fc600080e06ff */
[----:B------:R-:W-:Y:S05]  /*1780*/  BRA.U UP0, `(.L_x_3) ;  /* 0x0000000500407547 */ /* 0x000fea000b800000 */
[----:B------:R-:W-:-:S09]  /*1790*/  UISETP.GT.AND UP0, UPT, UR4, 0x4, UPT ;  /* 0x000000040400788c */ /* 0x000fd2000bf04270 */
[----:B------:R-:W-:Y:S05]  /*17a0*/  BRA.U UP0, `(.L_x_4) ;  /* 0x0000000100947547 */ /* 0x000fea000b800000 */
[----:B------:R-:W-:-:S09]  /*17b0*/  UISETP.GT.AND UP0, UPT, UR4, 0x1, UPT ;  /* 0x000000010400788c */ /* 0x000fd2000bf04270 */
[----:B------:R-:W-:Y:S05]  /*17c0*/  BRA.U UP0, `(.L_x_5) ;  /* 0x0000000100387547 */ /* 0x000fea000b800000 */
[----:B------:R-:W-:-:S09]  /*17d0*/  UISETP.NE.AND UP0, UPT, UR39, URZ, UPT ;  /* 0x000000ff2700728c */ /* 0x000fd2000bf05270 */
[----:B------:R-:W-:Y:S05]  /*17e0*/  BRA.U !UP0, `(.L_x_6) ;  /* 0x00000001081c7547 */ /* 0x000fea000b800000 */
[----:B------:R-:W-:-:S09]  /*17f0*/  UISETP.NE.AND UP0, UPT, UR4, 0x1, UPT ;  /* 0x000000010400788c */ /* 0x000fd2000bf05270 */
[----:B------:R-:W-:Y:S05]  /*1800*/  BRA.U UP0, `(.L_x_7) ;  /* 0x0000000d006c7547 */ /* 0x000fea000b800000 */
[----:B------:R-:W2:Y:S02]  /*1810*/  LDG.E.S8 R2, desc[UR36][R2.64] ;  /* 0x0000002402027981 */ /* 0x000ea4000c1e1300 */
[----:B--2---:R-:W0:Y:S02]  /*1820*/  I2F.S16 R0, R2 ;  /* 0x0000000200007306 */ /* 0x004e240000101400 */
[----:B0-----:R-:W-:-:S04]  /*1830*/  F2FP.BF16.F32.PACK_AB R0, RZ, R0 ;  /* 0x00000000ff00723e */ /* 0x001fc800000010ff */
[----:B------:R-:W-:Y:S01]  /*1840*/  PRMT R19, R0, 0x7610, R19 ;  /* 0x0000761000137816 */ /* 0x000fe20000000013 */
[----:B------:R-:W-:Y:S06]  /*1850*/  BRA `(.L_x_8) ;  /* 0x0000000c00f47947 */ /* 0x000fec0003800000 */
.L_x_6:
[----:B------:R-:W2:Y:S02]  /*1860*/  LDG.E.U8 R2, desc[UR36][R2.64] ;  /* 0x0000002402027981 */ /* 0x000ea4000c1e1100 */
[----:B--2---:R-:W-:-:S04]  /*1870*/  I2FP.F32.U32 R0, R2 ;  /* 0x0000000200007245 */ /* 0x004fc80000201000 */
[----:B------:R-:W-:-:S04]  /*1880*/  F2FP.BF16.F32.PACK_AB R0, RZ, R0 ;  /* 0x00000000ff00723e */ /* 0x000fc800000010ff */
[----:B------:R-:W-:Y:S01]  /*1890*/  PRMT R19, R0, 0x7610, R19 ;  /* 0x0000761000137816 */ /* 0x000fe20000000013 */
[----:B------:R-:W-:Y:S06]  /*18a0*/  BRA `(.L_x_8) ;  /* 0x0000000c00e07947 */ /* 0x000fec0003800000 */
.L_x_5:
[----:B------:R-:W-:-:S09]  /*18b0*/  UISETP.NE.AND UP0, UPT, UR4, 0x2, UPT ;  /* 0x000000020400788c */ /* 0x000fd2000bf05270 */
[----:B------:R-:W-:Y:S05]  /*18c0*/  BRA.U !UP0, `(.L_x_9) ;  /* 0x0000000108387547 */ /* 0x000fea000b800000 */
[----:B------:R-:W-:-:S09]  /*18d0*/  UISETP.NE.AND UP0, UPT, UR4, 0x3, UPT ;  /* 0x000000030400788c */ /* 0x000fd2000bf05270 */
[----:B------:R-:W-:Y:S05]  /*18e0*/  BRA.U !UP0, `(.L_x_10) ;  /* 0x00000001081c7547 */ /* 0x000fea000b800000 */
[----:B------:R-:W-:-:S09]  /*18f0*/  UISETP.NE.AND UP0, UPT, UR4, 0x4, UPT ;  /* 0x000000040400788c */ /* 0x000fd2000bf05270 */
[----:B------:R-:W-:Y:S05]  /*1900*/  BRA.U UP0, `(.L_x_7) ;  /* 0x0000000d002c7547 */ /* 0x000fea000b800000 */
[----:B------:R-:W2:Y:S02]  /*1910*/  LDG.E.64 R2, desc[UR36][R2.64] ;  /* 0x0000002402027981 */ /* 0x000ea4000c1e1b00 */
[----:B--2---:R-:W0:Y:S02]  /*1920*/  I2F.S64 R0, R2 ;  /* 0x0000000200007312 */ /* 0x004e240000301400 */
[----:B0-----:R-:W-:-:S04]  /*1930*/  F2FP.BF16.F32.PACK_AB R0, RZ, R0 ;  /* 0x00000000ff00723e */ /* 0x001fc800000010ff */
[----:B------:R-:W-:Y:S01]  /*1940*/  PRMT R19, R0, 0x7610, R19 ;  /* 0x0000761000137816 */ /* 0x000fe20000000013 */
[----:B------:R-:W-:Y:S06]  /*1950*/  BRA `(.L_x_8) ;  /* 0x0000000c00b47947 */ /* 0x000fec0003800000 */
.L_x_10:
[----:B------:R-:W2:Y:S02]  /*1960*/  LDG.E R2, desc[UR36][R2.64] ;  /* 0x0000002402027981 */ /* 0x000ea4000c1e1900 */
[----:B--2---:R-:W-:-:S04]  /*1970*/  I2FP.F32.S32 R0, R2 ;  /* 0x0000000200007245 */ /* 0x004fc80000201400 */
[----:B------:R-:W-:-:S04]  /*1980*/  F2FP.BF16.F32.PACK_AB R0, RZ, R0 ;  /* 0x00000000ff00723e */ /* 0x000fc800000010ff */
[----:B------:R-:W-:Y:S01]  /*1990*/  PRMT R19, R0, 0x7610, R19 ;  /* 0x0000761000137816 */ /* 0x000fe20000000013 */
[----:B------:R-:W-:Y:S06]  /*19a0*/  BRA `(.L_x_8) ;  /* 0x0000000c00a07947 */ /* 0x000fec0003800000 */
.L_x_9:
[----:B------:R-:W2:Y:S02]  /*19b0*/  LDG.E.U16 R2, desc[UR36][R2.64] ;  /* 0x0000002402027981 */ /* 0x000ea4000c1e1500 */
[----:B--2---:R-:W0:Y:S02]  /*19c0*/  I2F.S16 R0, R2 ;  /* 0x0000000200007306 */ /* 0x004e240000101400 */
[----:B0-----:R-:W-:-:S04]  /*19d0*/  F2FP.BF16.F32.PACK_AB R0, RZ, R0 ;  /* 0x00000000ff00723e */ /* 0x001fc800000010ff */
[----:B------:R-:W-:Y:S01]  /*19e0*/  PRMT R19, R0, 0x7610, R19 ;  /* 0x0000761000137816 */ /* 0x000fe20000000013 */
[----:B------:R-:W-:Y:S06]  /*19f0*/  BRA `(.L_x_8) ;  /* 0x0000000c008c7947 */ /* 0x000fec0003800000 */
.L_x_4:
[----:B------:R-:W-:-:S09]  /*1a00*/  UISETP.GT.AND UP0, UPT, UR4, 0x6, UPT ;  /* 0x000000060400788c */ /* 0x000fd2000bf04270 */
[----:B------:R-:W-:Y:S05]  /*1a10*/  BRA.U UP0, `(.L_x_11) ;  /* 0x0000000100307547 */ /* 0x000fea000b800000 */
[----:B------:R-:W-:-:S09]  /*1a20*/  UISETP.NE.AND UP0, UPT, UR4, 0x5, UPT ;  /* 0x000000050400788c */ /* 0x000fd2000bf05270 */
[----:B------:R-:W-:Y:S05]  /*1a30*/  BRA.U !UP0, `(.L_x_12) ;  /* 0x0000000108147547 */ /* 0x000fea000b800000 */
[----:B------:R-:W-:-:S09]  /*1a40*/  UISETP.NE.AND UP0, UPT, UR4, 0x6, UPT ;  /* 0x000000060400788c */ /* 0x000fd2000bf05270 */
[----:B------:R-:W-:Y:S05]  /*1a50*/  BRA.U UP0, `(.L_x_7) ;  /* 0x0000000900d87547 */ /* 0x000fea000b800000 */
[----:B------:R-:W2:Y:S02]  /*1a60*/  LDG.E R2, desc[UR36][R2.64] ;  /* 0x0000002402027981 */ /* 0x000ea4000c1e1900 */
[----:B--2---:R-:W-:Y:S01]  /*1a70*/  F2FP.BF16.F32.PACK_AB R19, RZ, R2 ;  /* 0x00000002ff13723e */ /* 0x004fe200000010ff */
[----:B------:R-:W-:Y:S06]  /*1a80*/  BRA `(.L_x_8) ;  /* 0x0000000c00687947 */ /* 0x000fec0003800000 */
.L_x_12:
[----:B------:R-:W2:Y:S02]  /*1a90*/  LDG.E.U16 R0, desc[UR36][R2.64] ;  /* 0x0000002402007981 */ /* 0x000ea4000c1e1500 */
[----:B--2---:R-:W-:-:S05]  /*1aa0*/  HADD2.F32 R0, -RZ, R0.H0_H0 ;  /* 0x20000000ff007230 */ /* 0x004fca0000004100 */
[----:B------:R-:W-:-:S04]  /*1ab0*/  F2FP.BF16.F32.PACK_AB R0, RZ, R0 ;  /* 0x00000000ff00723e */ /* 0x000fc800000010ff */
[----:B------:R-:W-:Y:S01]  /*1ac0*/  PRMT R19, R0, 0x7610, R19 ;  /* 0x0000761000137816 */ /* 0x000fe20000000013 */
[----:B------:R-:W-:Y:S06]  /*1ad0*/  BRA `(.L_x_8) ;  /* 0x0000000c00547947 */ /* 0x000fec0003800000 */
.L_x_11:
[----:B------:R-:W-:-:S09]  /*1ae0*/  UISETP.NE.AND UP0, UPT, UR4, 0x7, UPT ;  /* 0x000000070400788c */ /* 0x000fd2000bf05270 */
[----:B------:R-:W-:Y:S05]  /*1af0*/  BRA.U !UP0, `(.L_x_13) ;  /* 0x0000000108307547 */ /* 0x000fea000b800000 */
[----:B------:R-:W-:-:S09]  /*1b00*/  UISETP.NE.AND UP0, UPT, UR4, 0x8, UPT ;  /* 0x000000080400788c */ /* 0x000fd2000bf05270 */
[----:B------:R-:W-:Y:S05]  /*1b10*/  BRA.U !UP0, `(.L_x_14) ;  /* 0x0000000108147547 */ /* 0x000fea000b800000 */
[----:B------:R-:W-:-:S09]  /*1b20*/  UISETP.NE.AND UP0, UPT, UR4, 0x9, UPT ;  /* 0x000000090400788c */ /* 0x000fd2000bf05270 */
[----:B------:R-:W-:Y:S05]  /*1b30*/  BRA.U UP0, `(.L_x_7) ;  /* 0x0000000900a07547 */ /* 0x000fea000b800000 */
[----:B------:R-:W2:Y:S02]  /*1b40*/  LDG.E R2, desc[UR36][R2.64] ;  /* 0x0000002402027981 */ /* 0x000ea4000c1e1900 */
[----:B--2---:R-:W-:Y:S01]  /*1b50*/  F2FP.BF16.F32.PACK_AB R19, RZ, R2 ;  /* 0x00000002ff13723e */ /* 0x004fe200000010ff */
[----:B------:R-:W-:Y:S06]  /*1b60*/  BRA `(.L_x_8) ;  /* 0x0000000c00307947 */ /* 0x000fec0003800000 */
.L_x_14:
[----:B------:R-:W2:Y:S02]  /*1b70*/  LDG.E.U16 R2, desc[UR36][R2.64] ;  /* 0x0000002402027981 */ /* 0x000ea4000c1e1500 */
[----:B--2---:R-:W-:-:S05]  /*1b80*/  HADD2.F32 R0, -RZ, R2.H0_H0 ;  /* 0x20000002ff007230 */ /* 0x004fca0000004100 */
[----:B------:R-:W-:-:S04]  /*1b90*/  F2FP.BF16.F32.PACK_AB R0, RZ, R0 ;  /* 0x00000000ff00723e */ /* 0x000fc800000010ff */
[----:B------:R-:W-:Y:S01]  /*1ba0*/  PRMT R19, R0, 0x7610, R19 ;  /* 0x0000761000137816 */ /* 0x000fe20000000013 */
[----:B------:R-:W-:Y:S06]  /*1bb0*/  BRA `(.L_x_8) ;  /* 0x0000000c001c7947 */ /* 0x000fec0003800000 */
.L_x_13:
[----:B------:R-:W2:Y:S01]  /*1bc0*/  LDG.E.64 R2, desc[UR36][R2.64] ;  /* 0x0000002402027981 */ /* 0x000ea2000c1e1b00 */
[----:B------:R-:W-:Y:S01]  /*1bd0*/  UMOV UR4, 0xf0000000 ;  /* 0xf000000000047882 */ /* 0x000fe20000000000 */
[----:B------:R-:W-:Y:S02]  /*1be0*/  UMOV UR5, 0x380fffff ;  /* 0x380fffff00057882 */ /* 0x000fe40000000000 */
[----:B--2---:R-:W0:-:S15]  /*1bf0*/  DSETP.GEU.AND P0, PT, |R2|, UR4, PT ;  /* 0x0000000402007e2a */ /* 0x004e1e000bf0e200 */
[----:B------:R-:W-:-:S15]  /*1c00*/  NOP ;  /* 0x0000000000007918 */ /* 0x000fde0000000000 */
[----:B------:R-:W-:-:S15]  /*1c10*/  NOP ;  /* 0x0000000000007918 */ /* 0x000fde0000000000 */
[----:B------:R-:W-:-:S15]  /*1c20*/  NOP ;  /* 0x0000000000007918 */ /* 0x000fde0000000000 */
[----:B------:R-:W-:-:S04]  /*1c30*/  NOP ;  /* 0x0000000000007918 */ /* 0x000fc80000000000 */
[----:B------:R-:W0:Y:S02]  /*1c40*/  F2F.F32.F64 R0, R2 ;  /* 0x0000000200007310 */ /* 0x000e240000301000 */
[----:B0-----:R-:W-:-:S05]  /*1c50*/  @!P0 FMUL R0, R0, 1.175494350822287508e-38 ;  /* 0x0080000000008820 */ /* 0x001fca0000400000 */
[----:B------:R-:W-:-:S04]  /*1c60*/  F2FP.BF16.F32.PACK_AB R0, RZ, R0 ;  /* 0x00000000ff00723e */ /* 0x000fc800000010ff */
[----:B------:R-:W-:Y:S01]  /*1c70*/  PRMT R19, R0, 0x7610, R19 ;  /* 0x0000761000137816 */ /* 0x000fe20000000013 */
[----:B------:R-:W-:Y:S06]  /*1c80*/  BRA `(.L_x_8) ;  /* 0x0000000800e87947 */ /* 0x000fec0003800000 */
.L_x_3:
[----:B------:R-:W-:-:S09]  /*1c90*/  UISETP.GT.AND UP0, UPT, UR4, 0x18, UPT ;  /* 0x000000180400788c */ /* 0x000fd2000bf04270 */
[----:B------:R-:W-:Y:S05]  /*1ca0*/  BRA.U UP0, `(.L_x_15) ;  /* 0x0000000500107547 */ /* 0x000fea000b800000 */
[----:B------:R-:W-:-:S09]  /*1cb0*/  UISETP.GT.AND UP0, UPT, UR4, 0xe, UPT ;  /* 0x0000000e0400788c */ /* 0x000fd2000bf04270 */
[----:B------:R-:W-:Y:S05]  /*1cc0*/  BRA.U UP0, `(.L_x_16) ;  /* 0x00000001005c7547 */ /* 0x000fea000b800000 */
[----:B------:R-:W-:-:S09]  /*1cd0*/  UISETP.NE.AND UP0, UPT, UR4, 0xa, UPT ;  /* 0x0000000a0400788c */ /* 0x000fd2000bf05270 */
[----:B------:R-:W-:Y:S05]  /*1ce0*/  BRA.U !UP0, `(.L_x_17) ;  /* 0x0000000108207547 */ /* 0x000fea000b800000 */
[----:B------:R-:W-:-:S09]  /*1cf0*/  UISETP.NE.AND UP0, UPT, UR4, 0xb, UPT ;  /* 0x0000000b0400788c */ /* 0x000fd2000bf05270 */
[----:B------:R-:W-:Y:S05]  /*1d00*/  BRA.U UP0, `(.L_x_7) ;  /* 0x00000009002c7547 */ /* 0x000fea000b800000 */
[----:B------:R-:W2:Y:S02]  /*1d10*/  LDG.E.U8 R2, desc[UR36][R2.64] ;  /* 0x0000002402027981 */ /* 0x000ea4000c1e1100 */
[----:B--2---:R-:W-:-:S04]  /*1d20*/  ISETP.NE.AND P0, PT, R2, RZ, PT ;  /* 0x000000ff0200720c */ /* 0x004fc80003f05270 */
[----:B------:R-:W-:-:S04]  /*1d30*/  FSEL R0, RZ, 1, !P0 ;  /* 0x3f800000ff007808 */ /* 0x000fc80004000000 */
[----:B------:R-:W-:-:S04]  /*1d40*/  F2FP.BF16.F32.PACK_AB R0, RZ, R0 ;  /* 0x00000000ff00723e */ /* 0x000fc800000010ff */
[----:B------:R-:W-:Y:S01]  /*1d50*/  PRMT R19, R0, 0x7610, R19 ;  /* 0x0000761000137816 */ /* 0x000fe20000000013 */
[----:B------:R-:W-:Y:S06]  /*1d60*/  BRA `(.L_x_8) ;  /* 0x0000000800b07947 */ /* 0x000fec0003800000 */
.L_x_17:
        /* <DEDUP_REMOVED lines=13> */
.L_x_16:
[----:B------:R-:W-:-:S09]  /*1e40*/  UISETP.NE.AND UP0, UPT, UR4, 0xf, UPT ;  /* 0x0000000f0400788c */ /* 0x000fd2000bf05270 */
[----:B------:R-:W-:Y:S05]  /*1e50*/  BRA.U !UP0, `(.L_x_18) ;  /* 0x00000001089c7547 */ /* 0x000fea000b800000 */
[----:B------:R-:W-:-:S09]  /*1e60*/  UISETP.NE.AND UP0, UPT, UR4, 0x17, UPT ;  /* 0x000000170400788c */ /* 0x000fd2000bf05270 */
[----:B------:R-:W-:Y:S05]  /*1e70*/  BRA.U !UP0, `(.L_x_19) ;  /* 0x00000001085c7547 */ /* 0x000fea000b800000 */
[----:B------:R-:W-:-:S09]  /*1e80*/  UISETP.NE.AND UP0, UPT, UR4, 0x18, UPT ;  /* 0x000000180400788c */ /* 0x000fd2000bf05270 */
[----:B------:R-:W-:Y:S05]  /*1e90*/  BRA.U UP0, `(.L_x_7) ;  /* 0x0000000500c87547 */ /* 0x000fea000b800000 */
[----:B------:R-:W2:Y:S01]  /*1ea0*/  LDG.E.U8 R0, desc[UR36][R2.64] ;  /* 0x0000002402007981 */ /* 0x000ea2000c1e1100 */
[----:B------:R-:W-:Y:S02]  /*1eb0*/  IMAD.MOV.U32 R6, RZ, RZ, 0x1f ;  /* 0x0000001fff067424 */ /* 0x000fe400078e00ff */
[----:B--2---:R-:W-:-:S05]  /*1ec0*/  IMAD.SHL.U32 R0, R0, 0x1000000, RZ ;  /* 0x0100000000007824 */ /* 0x004fca00078e00ff */
[C---:B------:R-:W-:Y:S02]  /*1ed0*/  LOP3.LUT R4, R0.reuse, 0x7f000000, RZ, 0xc0, !PT ;  /* 0x7f00000000047812 */ /* 0x040fe400078ec0ff */
[----:B------:R-:W-:Y:S02]  /*1ee0*/  LOP3.LUT P0, RZ, R0, 0x7f000000, RZ, 0xc0, !PT ;  /* 0x7f00000000ff7812 */ /* 0x000fe4000780c0ff */
[----:B------:R-:W0:Y:S02]  /*1ef0*/  FLO.U32 R5, R4 ;  /* 0x0000000400057300 */ /* 0x000e2400000e0000 */
[----:B0-----:R-:W-:-:S05]  /*1f00*/  IMAD.MOV R5, RZ, RZ, -R5 ;  /* 0x000000ffff057224 */ /* 0x001fca00078e0a05 */
[----:B------:R-:W-:-:S05]  /*1f10*/  VIADDMNMX.U32 R5, R5, R6, 0x4, !PT ;  /* 0x0000000405057446 */ /* 0x000fca0007800006 */
[----:B------:R-:W-:-:S04]  /*1f20*/  VIADD R5, R5, 0xfffffffc ;  /* 0xfffffffc05057836 */ /* 0x000fc80000000000 */
[----:B------:R-:W-:Y:S01]  /*1f30*/  IMAD.SHL.U32 R7, R5, 0x800000, RZ ;  /* 0x0080000005077824 */ /* 0x000fe200078e00ff */
[C---:B------:R-:W-:Y:S02]  /*1f40*/  SHF.L.U32 R6, R4.reuse, R5, RZ ;  /* 0x0000000504067219 */ /* 0x040fe400000006ff */
[----:B------:R-:W-:Y:S02]  /*1f50*/  IADD3 R5, PT, PT, R4, 0x1000000, RZ ;  /* 0x0100000004057810 */ /* 0x000fe40007ffe0ff */
[----:B------:R-:W-:Y:S02]  /*1f60*/  LEA.HI R6, R6, -R7, RZ, 0x1c ;  /* 0x8000000706067211 */ /* 0x000fe400078fe0ff */
[----:B------:R-:W-:-:S03]  /*1f70*/  SHF.R.S32.HI R5, RZ, 0x8, R5 ;  /* 0x00000008ff057819 */ /* 0x000fc60000011405 */
[----:B------:R-:W-:-:S05]  /*1f80*/  VIADD R6, R6, 0x3c000000 ;  /* 0x3c00000006067836 */ /* 0x000fca0000000000 */
[----:B------:R-:W-:-:S04]  /*1f90*/  LOP3.LUT R5, R6, 0x7f800000, R5, 0xf8, !PT ;  /* 0x7f80000006057812 */ /* 0x000fc800078ef805 */
[----:B------:R-:W-:-:S04]  /*1fa0*/  SEL R5, R5, RZ, P0 ;  /* 0x000000ff05057207 */ /* 0x000fc80000000000 */
[----:B------:R-:W-:-:S04]  /*1fb0*/  LOP3.LUT R5, R5, 0x80000000, R0, 0xf8, !PT ;  /* 0x8000000005057812 */ /* 0x000fc800078ef800 */
[----:B------:R-:W-:-:S04]  /*1fc0*/  F2FP.BF16.F32.PACK_AB R5, RZ, R5 ;  /* 0x00000005ff05723e */ /* 0x000fc800000010ff */
[----:B------:R-:W-:Y:S01]  /*1fd0*/  PRMT R19, R5, 0x7610, R19 ;  /* 0x0000761005137816 */ /* 0x000fe20000000013 */
[----:B------:R-:W-:Y:S06]  /*1fe0*/  BRA `(.L_x_8) ;  /* 0x0000000800107947 */ /* 0x000fec0003800000 */
.L_x_19:
[----:B------:R-:W2:Y:S02]  /*1ff0*/  LDG.E.U8 R2, desc[UR36][R2.64] ;  /* 0x0000002402027981 */ /* 0x000ea4000c1e1100 */
[C---:B--2---:R-:W-:Y:S02]  /*2000*/  IMAD.SHL.U32 R4, R2.reuse, 0x2000000, RZ ;  /* 0x0200000002047824 */ /* 0x044fe400078e00ff */
[----:B------:R-:W-:-:S03]  /*2010*/  IMAD.SHL.U32 R5, R2, 0x100, RZ ;  /* 0x0000010002057824 */ /* 0x000fc600078e00ff */
[----:B------:R-:W-:-:S13]  /*2020*/  ISETP.GT.U32.AND P0, PT, R4, 0x7ffffff, PT ;  /* 0x07ffffff0400780c */ /* 0x000fda0003f04070 */
[C---:B------:R-:W-:Y:S02]  /*2030*/  @!P0 LOP3.LUT R0, R5.reuse, 0x7f00, RZ, 0xc0, !PT ;  /* 0x00007f0005008812 */ /* 0x040fe400078ec0ff */
[----:B------:R-:W-:Y:S02]  /*2040*/  @P0 LEA.HI R4, R4, 0x70000000, RZ, 0x1c ;  /* 0x7000000004040811 */ /* 0x000fe400078fe0ff */
[----:B------:R-:W-:Y:S02]  /*2050*/  @!P0 LOP3.LUT R0, R0, 0x3f000000, RZ, 0xfc, !PT ;  /* 0x3f00000000008812 */ /* 0x000fe400078efcff */
[----:B------:R-:W-:-:S03]  /*2060*/  PRMT R5, R5, 0x9910, RZ ;  /* 0x0000991005057816 */ /* 0x000fc600000000ff */
[----:B------:R-:W-:Y:S01]  /*2070*/  @!P0 FADD.FTZ R0, R0, -0.5 ;  /* 0xbf00000000008421 */ /* 0x000fe20000010000 */
[----:B------:R-:W-:-:S05]  /*2080*/  @P0 FMUL.FTZ R0, R4, 1.9259299443872358531e-34 ;  /* 0x0780000004000820 */ /* 0x000fca0000410000 */
[----:B------:R-:W-:-:S04]  /*2090*/  LOP3.LUT R0, R0, 0x80000000, R5, 0xf8, !PT ;  /* 0x8000000000007812 */ /* 0x000fc800078ef805 */
[----:B------:R-:W-:-:S04]  /*20a0*/  F2FP.BF16.F32.PACK_AB R0, RZ, R0 ;  /* 0x00000000ff00723e */ /* 0x000fc800000010ff */
[----:B------:R-:W-:Y:S01]  /*20b0*/  PRMT R19, R0, 0x7610, R19 ;  /* 0x0000761000137816 */ /* 0x000fe20000000013 */
[----:B------:R-:W-:Y:S06]  /*20c0*/  BRA `(.L_x_8) ;  /* 0x0000000400d87947 */ /* 0x000fec0003800000 */
.L_x_18:
[----:B------:R0:W5:Y:S01]  /*20d0*/  LDG.E.U16 R19, desc[UR36][R2.64] ;  /* 0x0000002402137981 */ /* 0x000162000c1e1500 */
[----:B------:R-:W-:Y:S05]  /*20e0*/  BRA `(.L_x_8) ;  /* 0x0000000400d07947 */ /* 0x000fea0003800000 */
.L_x_15:
[----:B------:R-:W-:-:S09]  /*20f0*/  UISETP.GT.AND UP0, UPT, UR4, 0x1b, UPT ;  /* 0x0000001b0400788c */ /* 0x000fd2000bf04270 */
[----:B------:R-:W-:Y:S05]  /*2100*/  BRA.U UP0, `(.L_x_20) ;  /* 0x0000000500147547 */ /* 0x000fea000b800000 */
[----:B------:R-:W-:-:S09]  /*2110*/  UISETP.NE.AND UP0, UPT, UR4, 0x19, UPT ;  /* 0x000000190400788c */ /* 0x000fd2000bf05270 */
[----:B------:R-:W-:Y:S05]  /*2120*/  BRA.U !UP0, `(.L_x_21) ;  /* 0x0000000108987547 */ /* 0x000fea000b800000 */
[----:B------:R-:W-:-:S09]  /*2130*/  UISETP.NE.AND UP0, UPT, UR4, 0x1a, UPT ;  /* 0x0000001a0400788c */ /* 0x000fd2000bf05270 */
[----:B------:R-:W-:Y:S05]  /*2140*/  BRA.U !UP0, `(.L_x_22) ;  /* 0x00000001081c7547 */ /* 0x000fea000b800000 */
[----:B------:R-:W-:-:S09]  /*2150*/  UISETP.NE.AND UP0, UPT, UR4, 0x1b, UPT ;  /* 0x0000001b0400788c */ /* 0x000fd2000bf05270 */
[----:B------:R-:W-:Y:S05]  /*2160*/  BRA.U UP0, `(.L_x_7) ;  /* 0x0000000500147547 */ /* 0x000fea000b800000 */
[----:B------:R-:W2:Y:S02]  /*2170*/  LDG.E.U16 R0, desc[UR36][R2.64] ;  /* 0x0000002402007981 */ /* 0x000ea4000c1e1500 */
[----:B--2---:R-:W-:-:S04]  /*2180*/  I2FP.F32.U32 R0, R0 ;  /* 0x0000000000007245 */ /* 0x004fc80000201000 */
[----:B------:R-:W-:-:S04]  /*2190*/  F2FP.BF16.F32.PACK_AB R0, RZ, R0 ;  /* 0x00000000ff00723e */ /* 0x000fc800000010ff */
[----:B------:R-:W-:Y:S01]  /*21a0*/  PRMT R19, R0, 0x7610, R19 ;  /* 0x0000761000137816 */ /* 0x000fe20000000013 */
[----:B------:R-:W-:Y:S06]  /*21b0*/  BRA `(.L_x_8) ;  /* 0x00000004009c7947 */ /* 0x000fec0003800000 */
.L_x_22:
[----:B------:R-:W2:Y:S01]  /*21c0*/  LDG.E.U8 R3, desc[UR36][R2.64] ;  /* 0x0000002402037981 */ /* 0x000ea2000c1e1100 */
[----:B------:R-:W-:Y:S01]  /*21d0*/  BSSY.RECONVERGENT B0, `(.L_x_23) ;  /* 0x0000018000007945 */ /* 0x000fe20003800200 */
[----:B------:R-:W-:Y:S01]  /*21e0*/  IMAD.MOV.U32 R0, RZ, RZ, RZ ;  /* 0x000000ffff007224 */ /* 0x000fe200078e00ff */
[----:B--2---:R-:W-:-:S13]  /*21f0*/  ISETP.NE.AND P0, PT, R3, RZ, PT ;  /* 0x000000ff0300720c */ /* 0x004fda0003f05270 */
[----:B------:R-:W-:Y:S05]  /*2200*/  @!P0 BRA `(.L_x_24) ;  /* 0x0000000000508947 */ /* 0x000fea0003800000 */
[----:B------:R-:W-:-:S13]  /*2210*/  ISETP.NE.AND P0, PT, R3, 0x80, PT ;  /* 0x000000800300780c */ /* 0x000fda0003f05270 */
[----:B------:R-:W-:Y:S01]  /*2220*/  @!P0 IMAD.MOV.U32 R0, RZ, RZ, 0x7f800001 ;  /* 0x7f800001ff008424 */ /* 0x000fe200078e00ff */
[----:B------:R-:W-:Y:S06]  /*2230*/  @!P0 BRA `(.L_x_24) ;  /* 0x0000000000448947 */ /* 0x000fec0003800000 */
[--C-:B------:R-:W-:Y:S01]  /*2240*/  SHF.R.U32.HI R0, RZ, 0x3, R3.reuse ;  /* 0x00000003ff007819 */ /* 0x100fe20000011603 */
[----:B------:R-:W-:Y:S03]  /*2250*/  BSSY.RECONVERGENT B1, `(.L_x_25) ;  /* 0x000000c000017945 */ /* 0x000fe60003800200 */
[----:B------:R-:W-:Y:S02]  /*2260*/  LOP3.LUT P0, R2, R0, 0xf, RZ, 0xc0, !PT ;  /* 0x0000000f00027812 */ /* 0x000fe4000780c0ff */
[----:B------:R-:W-:-:S05]  /*2270*/  SHF.R.U32.HI R0, RZ, 0x7, R3 ;  /* 0x00000007ff007819 */ /* 0x000fca0000011603 */
[----:B------:R-:W-:Y:S01]  /*2280*/  IMAD.U32 R7, R0, -0x80000000, RZ ;  /* 0x8000000000077824 */ /* 0x000fe200078e00ff */
[----:B------:R-:W-:-:S05]  /*2290*/  LOP3.LUT R0, R3, 0x7, RZ, 0xc0, !PT ;  /* 0x0000000703007812 */ /* 0x000fca00078ec0ff */
[----:B------:R-:W-:Y:S05]  /*22a0*/  @P0 BRA `(.L_x_26) ;  /* 0x0000000000180947 */ /* 0x000fea0003800000 */
[----:B------:R-:W0:Y:S02]  /*22b0*/  FLO.U32 R3, R0 ;  /* 0x0000000000037300 */ /* 0x000e2400000e0000 */
[----:B0-----:R-:W-:-:S04]  /*22c0*/  IADD3 R3, PT, PT, -R3, 0x1f, RZ ;  /* 0x0000001f03037810 */ /* 0x001fc80007ffe1ff */
[----:B------:R-:W-:Y:S01]  /*22d0*/  IADD3 R2, PT, PT, R2, 0x1d, -R3 ;  /* 0x0000001d02027810 */ /* 0x000fe20007ffe803 */
[----:B------:R-:W-:-:S05]  /*22e0*/  VIADD R5, R3, 0xffffffe4 ;  /* 0xffffffe403057836 */ /* 0x000fca0000000000 */
[----:B------:R-:W-:-:S04]  /*22f0*/  SHF.L.U32 R5, R0, R5, RZ ;  /* 0x0000000500057219 */ /* 0x000fc800000006ff */
[----:B------:R-:W-:-:S07]  /*2300*/  LOP3.LUT R0, R5, 0x7, RZ, 0xc0, !PT ;  /* 0x0000000705007812 */ /* 0x000fce00078ec0ff */
.L_x_26:
[----:B------:R-:W-:Y:S05]  /*2310*/  BSYNC.RECONVERGENT B1 ;  /* 0x0000000000017941 */ /* 0x000fea0003800200 */
.L_x_25:
[----:B------:R-:W-:Y:S01]  /*2320*/  IMAD.SHL.U32 R0, R0, 0x100000, RZ ;  /* 0x0010000000007824 */ /* 0x000fe200078e00ff */
[----:B------:R-:W-:-:S04]  /*2330*/  LEA R2, R2, 0x3b800000, 0x17 ;  /* 0x3b80000002027811 */ /* 0x000fc800078eb8ff */
[----:B------:R-:W-:-:S07]  /*2340*/  LOP3.LUT R0, R2, R0, R7, 0xfe, !PT ;  /* 0x0000000002007212 */ /* 0x000fce00078efe07 */
.L_x_24:
[----:B------:R-:W-:Y:S05]  /*2350*/  BSYNC.RECONVERGENT B0 ;  /* 0x0000000000007941 */ /* 0x000fea0003800200 */
.L_x_23:
[----:B------:R-:W-:-:S04]  /*2360*/  F2FP.BF16.F32.PACK_AB R0, RZ, R0 ;  /* 0x00000000ff00723e */ /* 0x000fc800000010ff */
[----:B------:R-:W-:Y:S01]  /*2370*/  PRMT R19, R0, 0x7610, R19 ;  /* 0x0000761000137816 */ /* 0x000fe20000000013 */
[----:B------:R-:W-:Y:S06]  /*2380*/  BRA `(.L_x_8) ;  /* 0x0000000400287947 */ /* 0x000fec0003800000 */
.L_x_21:
[----:B------:R-:W2:Y:S01]  /*2390*/  LDG.E.U8 R3, desc[UR36][R2.64] ;  /* 0x0000002402037981 */ /* 0x000ea2000c1e1100 */
[----:B------:R-:W-:Y:S01]  /*23a0*/  BSSY.RECONVERGENT B0, `(.L_x_27) ;  /* 0x0000018000007945 */ /* 0x000fe20003800200 */
[----:B------:R-:W-:Y:S01]  /*23b0*/  IMAD.MOV.U32 R0, RZ, RZ, RZ ;  /* 0x000000ffff007224 */ /* 0x000fe200078e00ff */
[----:B--2---:R-:W-:-:S13]  /*23c0*/  ISETP.NE.AND P0, PT, R3, RZ, PT ;  /* 0x000000ff0300720c */ /* 0x004fda0003f05270 */
[----:B------:R-:W-:Y:S05]  /*23d0*/  @!P0 BRA `(.L_x_28) ;  /* 0x0000000000508947 */ /* 0x000fea0003800000 */
[----:B------:R-:W-:-:S13]  /*23e0*/  ISETP.NE.AND P0, PT, R3, 0x80, PT ;  /* 0x000000800300780c */ /* 0x000fda0003f05270 */
[----:B------:R-:W-:Y:S01]  /*23f0*/  @!P0 MOV R0, 0x7f800001 ;  /* 0x7f80000100008802 */ /* 0x000fe20000000f00 */
        /* <DEDUP_REMOVED lines=14> */
.L_x_30:
[----:B------:R-:W-:Y:S05]  /*24e0*/  BSYNC.RECONVERGENT B1 ;  /* 0x0000000000017941 */ /* 0x000fea0003800200 */
.L_x_29:
[----:B------:R-:W-:Y:S01]  /*24f0*/  IMAD.SHL.U32 R0, R0, 0x200000, RZ ;  /* 0x0020000000007824 */ /* 0x000fe200078e00ff */
[----:B------:R-:W-:-:S04]  /*2500*/  LEA R2, R2, 0x37800000, 0x17 ;  /* 0x3780000002027811 */ /* 0x000fc800078eb8ff */
[----:B------:R-:W-:-:S07]  /*2510*/  LOP3.LUT R0, R2, R0, R7, 0xfe, !PT ;  /* 0x0000000002007212 */ /* 0x000fce00078efe07 */
.L_x_28:
[----:B------:R-:W-:Y:S05]  /*2520*/  BSYNC.RECONVERGENT B0 ;  /* 0x0000000000007941 */ /* 0x000fea0003800200 */
.L_x_27:
[----:B------:R-:W-:-:S04]  /*2530*/  F2FP.BF16.F32.PACK_AB R0, RZ, R0 ;  /* 0x00000000ff00723e */ /* 0x000fc800000010ff */
[----:B------:R-:W-:Y:S01]  /*2540*/  PRMT R19, R0, 0x7610, R19 ;  /* 0x0000761000137816 */ /* 0x000fe20000000013 */
[----:B------:R-:W-:Y:S06]  /*2550*/  BRA `(.L_x_8) ;  /* 0x0000000000b47947 */ /* 0x000fec0003800000 */
.L_x_20:
[----:B------:R-:W-:-:S09]  /*2560*/  UISETP.NE.AND UP0, UPT, UR4, 0x1c, UPT ;  /* 0x0000001c0400788c */ /* 0x000fd2000bf05270 */
[----:B------:R-:W-:Y:S05]  /*2570*/  BRA.U !UP0, `(.L_x_31) ;  /* 0x00000001089c7547 */ /* 0x000fea000b800000 */
[----:B------:R-:W-:-:S09]  /*2580*/  UISETP.NE.AND UP0, UPT, UR4, 0x1d, UPT ;  /* 0x0000001d0400788c */ /* 0x000fd2000bf05270 */
[----:B------:R-:W-:Y:S05]  /*2590*/  BRA.U !UP0, `(.L_x_32) ;  /* 0x0000000108807547 */ /* 0x000fea000b800000 */
[----:B------:R-:W-:-:S09]  /*25a0*/  UISETP.NE.AND UP0, UPT, UR4, 0x2c, UPT ;  /* 0x0000002c0400788c */ /* 0x000fd2000bf05270 */
[----:B------:R-:W-:Y:S05]  /*25b0*/  BRA.U !UP0, `(.L_x_33) ;  /* 0x0000000108487547 */ /* 0x000fea000b800000 */
.L_x_7:
[----:B------:R-:W-:Y:S01]  /*25c0*/  MOV R2, 0x0 ;  /* 0x0000000000027802 */ /* 0x000fe20000000f00 */
[----:B------:R-:W0:Y:S01]  /*25d0*/  LDCU.64 UR4, c[0x4][0x188] ;  /* 0x01003100ff0477ac */ /* 0x000e220008000a00 */
[----:B------:R-:W-:Y:S02]  /*25e0*/  HFMA2 R8, -RZ, RZ, 0, 4.64916229248046875e-06 ;  /* 0x0000004eff087431 */ /* 0x000fe400000001ff */
[----:B------:R-:W-:Y:S01]  /*25f0*/  IMAD.MOV.U32 R12, RZ, RZ, 0x1 ;  /* 0x00000001ff0c7424 */ /* 0x000fe200078e00ff */
[----:B------:R-:W1:Y:S01]  /*2600*/  LDCU.64 UR6, c[0x4][0x190] ;  /* 0x01003200ff0677ac */ /* 0x000e620008000a00 */
[----:B------:R-:W2:Y:S01]  /*2610*/  LDC.64 R2, c[0x4][R2] ;  /* 0x0100000002027b82 */ /* 0x000ea20000000a00 */
[----:B------:R-:W-:Y:S01]  /*2620*/  IMAD.MOV.U32 R13, RZ, RZ, RZ ;  /* 0x000000ffff0d7224 */ /* 0x000fe200078e00ff */
[----:B------:R-:W3:Y:S01]  /*2630*/  LDCU.64 UR8, c[0x4][0x28] ;  /* 0x01000500ff0877ac */ /* 0x000ee20008000a00 */
[----:B0-----:R-:W-:Y:S02]  /*2640*/  IMAD.U32 R4, RZ, RZ, UR4 ;  /* 0x00000004ff047e24 */ /* 0x001fe4000f8e00ff */
[----:B------:R-:W-:-:S02]  /*2650*/  IMAD.U32 R5, RZ, RZ, UR5 ;  /* 0x00000005ff057e24 */ /* 0x000fc4000f8e00ff */
[----:B-1----:R-:W-:Y:S02]  /*2660*/  IMAD.U32 R6, RZ, RZ, UR6 ;  /* 0x00000006ff067e24 */ /* 0x002fe4000f8e00ff */
[----:B------:R-:W-:Y:S02]  /*2670*/  IMAD.U32 R7, RZ, RZ, UR7 ;  /* 0x00000007ff077e24 */ /* 0x000fe4000f8e00ff */
[----:B---3--:R-:W-:Y:S02]  /*2680*/  IMAD.U32 R10, RZ, RZ, UR8 ;  /* 0x00000008ff0a7e24 */ /* 0x008fe4000f8e00ff */
[----:B------:R-:W-:-:S07]  /*2690*/  IMAD.U32 R11, RZ, RZ, UR9 ;  /* 0x00000009ff0b7e24 */ /* 0x000fce000f8e00ff */
[----:B------:R-:W-:-:S07]  /*26a0*/  LEPC R20, `(.L_x_34) ;  /* 0x000000001014794e */ /* 0x000fce0000000000 */
[----:B--2---:R-:W-:Y:S05]  /*26b0*/  CALL.ABS.NOINC R2 ;  /* 0x0000000002007343 */ /* 0x004fea0003c00000 */
.L_x_34:
[----:B------:R-:W-:Y:S01]  /*26c0*/  PRMT R19, RZ, 0x7610, R19 ;  /* 0x00007610ff137816 */ /* 0x000fe20000000013 */
[----:B------:R-:W-:Y:S06]  /*26d0*/  BRA `(.L_x_8) ;  /* 0x0000000000547947 */ /* 0x000fec0003800000 */
.L_x_33:
[----:B------:R-:W2:Y:S01]  /*26e0*/  LDG.E.U8 R2, desc[UR36][R2.64] ;  /* 0x0000002402027981 */ /* 0x000ea2000c1e1100 */
[----:B------:R-:W-:Y:S01]  /*26f0*/  BSSY.RECONVERGENT B0, `(.L_x_35) ;  /* 0x0000007000007945 */ /* 0x000fe20003800200 */
[----:B------:R-:W-:Y:S01]  /*2700*/  IMAD.MOV.U32 R0, RZ, RZ, 0x400000 ;  /* 0x00400000ff007424 */ /* 0x000fe200078e00ff */
[----:B--2---:R-:W-:-:S13]  /*2710*/  ISETP.NE.AND P0, PT, R2, RZ, PT ;  /* 0x000000ff0200720c */ /* 0x004fda0003f05270 */
[----:B------:R-:W-:Y:S05]  /*2720*/  @!P0 BRA `(.L_x_36) ;  /* 0x00000000000c8947 */ /* 0x000fea0003800000 */
[----:B------:R-:W-:-:S13]  /*2730*/  ISETP.NE.AND P0, PT, R2, 0xff, PT ;  /* 0x000000ff0200780c */ /* 0x000fda0003f05270 */
[----:B------:R-:W-:Y:S02]  /*2740*/  @!P0 IMAD.MOV.U32 R0, RZ, RZ, 0x7f800001 ;  /* 0x7f800001ff008424 */ /* 0x000fe400078e00ff */
[----:B------:R-:W-:-:S07]  /*2750*/  @P0 IMAD.SHL.U32 R0, R2, 0x800000, RZ ;  /* 0x0080000002000824 */ /* 0x000fce00078e00ff */
.L_x_36:
[----:B------:R-:W-:Y:S05]  /*2760*/  BSYNC.RECONVERGENT B0 ;  /* 0x0000000000007941 */ /* 0x000fea0003800200 */
.L_x_35:
[----:B------:R-:W-:-:S04]  /*2770*/  F2FP.BF16.F32.PACK_AB R0, RZ, R0 ;  /* 0x00000000ff00723e */ /* 0x000fc800000010ff */
[----:B------:R-:W-:Y:S01]  /*2780*/  PRMT R19, R0, 0x7610, R19 ;  /* 0x0000761000137816 */ /* 0x000fe20000000013 */
[----:B------:R-:W-:Y:S06]  /*2790*/  BRA `(.L_x_8) ;  /* 0x0000000000247947 */ /* 0x000fec0003800000 */
.L_x_32:
[----:B------:R-:W2:Y:S02]  /*27a0*/  LDG.E.64 R2, desc[UR36][R2.64] ;  /* 0x0000002402027981 */ /* 0x000ea4000c1e1b00 */
[----:B--2---:R-:W0:Y:S02]  /*27b0*/  I2F.U64 R0, R2 ;  /* 0x0000000200007312 */ /* 0x004e240000301000 */
[----:B0-----:R-:W-:-:S04]  /*27c0*/  F2FP.BF16.F32.PACK_AB R0, RZ, R0 ;  /* 0x00000000ff00723e */ /* 0x001fc800000010ff */
[----:B------:R-:W-:Y:S01]  /*27d0*/  PRMT R19, R0, 0x7610, R19 ;  /* 0x0000761000137816 */ /* 0x000fe20000000013 */
[----:B------:R-:W-:Y:S06]  /*27e0*/  BRA `(.L_x_8) ;  /* 0x0000000000107947 */ /* 0x000fec0003800000 */
.L_x_31:
[----:B------:R-:W2:Y:S02]  /*27f0*/  LDG.E R2, desc[UR36][R2.64] ;  /* 0x0000002402027981 */ /* 0x000ea4000c1e1900 */
[----:B--2---:R-:W-:-:S04]  /*2800*/  I2FP.F32.U32 R0, R2 ;  /* 0x0000000200007245 */ /* 0x004fc80000201000 */
[----:B------:R-:W-:-:S04]  /*2810*/  F2FP.BF16.F32.PACK_AB R0, RZ, R0 ;  /* 0x00000000ff00723e */ /* 0x000fc800000010ff */
[----:B------:R-:W-:-:S07]  /*2820*/  PRMT R19, R0, 0x7610, R19 ;  /* 0x0000761000137816 */ /* 0x000fce0000000013 */
.L_x_8:
        /* <DEDUP_REMOVED lines=19> */
.L_x_40:
[----:B------:R-:W2:Y:S02]  /*2960*/  LDG.E.U8 R2, desc[UR36][R2.64] ;  /* 0x0000002402027981 */ /* 0x000ea4000c1e1100 */
[----:B--2---:R-:W-:-:S04]  /*2970*/  I2FP.F32.U32 R0, R2 ;  /* 0x0000000200007245 */ /* 0x004fc80000201000 */
[----:B------:R-:W-:-:S04]  /*2980*/  F2FP.BF16.F32.PACK_AB R0, RZ, R0 ;  /* 0x00000000ff00723e */ /* 0x000fc800000010ff */
[----:B------:R-:W-:Y:S01]  /*2990*/  PRMT R5, R0, 0x7610, R5 ;  /* 0x0000761000057816 */ /* 0x000fe20000000005 */
[----:B------:R-:W-:Y:S06]  /*29a0*/  BRA `(.L_x_42) ;  /* 0x0000000c00dc7947 */ /* 0x000fec0003800000 */
.L_x_39:
        /* <DEDUP_REMOVED lines=11> */
.L_x_44:
[----:B------:R-:W2:Y:S02]  /*2a60*/  LDG.E R2, desc[UR36][R2.64] ;  /* 0x0000002402027981 */ /* 0x000ea4000c1e1900 */
[----:B--2---:R-:W-:-:S04]  /*2a70*/  I2FP.F32.S32 R0, R2 ;  /* 0x0000000200007245 */ /* 0x004fc80000201400 */
[----:B------:R-:W-:-:S04]  /*2a80*/  F2FP.BF16.F32.PACK_AB R0, RZ, R0 ;  /* 0x00000000ff00723e */ /* 0x000fc800000010ff */
[----:B------:R-:W-:Y:S01]  /*2a90*/  PRMT R5, R0, 0x7610, R5 ;  /* 0x0000761000057816 */ /* 0x000fe20000000005 */
[----:B------:R-:W-:Y:S06]  /*2aa0*/  BRA `(.L_x_42) ;  /* 0x0000000c009c7947 */ /* 0x000fec0003800000 */
.L_x_43:
[----:B------:R-:W2:Y:S02]  /*2ab0*/  LDG.E.U16 R2, desc[UR36][R2.64] ;  /* 0x0000002402027981 */ /* 0x000ea4000c1e1500 */
[----:B--2---:R-:W0:Y:S02]  /*2ac0*/  I2F.S16 R0, R2 ;  /* 0x0000000200007306 */ /* 0x004e240000101400 */
[----:B0-----:R-:W-:-:S04]  /*2ad0*/  F2FP.BF16.F32.PACK_AB R0, RZ, R0 ;  /* 0x00000000ff00723e */ /* 0x001fc800000010ff */
[----:B------:R-:W-:Y:S01]  /*2ae0*/  PRMT R5, R0, 0x7610, R5 ;  /* 0x0000761000057816 */ /* 0x000fe20000000005 */
[----:B------:R-:W-:Y:S06]  /*2af0*/  BRA `(.L_x_42) ;  /* 0x0000000c00887947 */ /* 0x000fec0003800000 */
.L_x_38:
        /* <DEDUP_REMOVED lines=9> */
.L_x_46:
[----:B------:R-:W2:Y:S02]  /*2b90*/  LDG.E.U16 R0, desc[UR36][R2.64] ;  /* 0x0000002402007981 */ /* 0x000ea4000c1e1500 */
[----:B--2---:R-:W-:-:S05]  /*2ba0*/  HADD2.F32 R0, -RZ, R0.H0_H0 ;  /* 0x20000000ff007230 */ /* 0x004fca0000004100 */
[----:B------:R-:W-:-:S04]  /*2bb0*/  F2FP.BF16.F32.PACK_AB R0, RZ, R0 ;  /* 0x00000000ff00723e */ /* 0x000fc800000010ff */
[----:B------:R-:W-:Y:S01]  /*2bc0*/  PRMT R5, R0, 0x7610, R5 ;  /* 0x0000761000057816 */ /* 0x000fe20000000005 */
[----:B------:R-:W-:Y:S06]  /*2bd0*/  BRA `(.L_x_42) ;  /* 0x0000000c00507947 */ /* 0x000fec0003800000 */
.L_x_45:
        /* <DEDUP_REMOVED lines=9> */
.L_x_48:
[----:B------:R-:W2:Y:S02]  /*2c70*/  LDG.E.U16 R2, desc[UR36][R2.64] ;  /* 0x0000002402027981 */ /* 0x000ea4000c1e1500 */
[----:B--2---:R-:W-:-:S05]  /*2c80*/  HADD2.F32 R0, -RZ, R2.H0_H0 ;  /* 0x20000002ff007230 */ /* 0x004fca0000004100 */
[----:B------:R-:W-:-:S04]  /*2c90*/  F2FP.BF16.F32.PACK_AB R0, RZ, R0 ;  /* 0x00000000ff00723e */ /* 0x000fc800000010ff */
[----:B------:R-:W-:Y:S01]  /*2ca0*/  PRMT R5, R0, 0x7610, R5 ;  /* 0x0000761000057816 */ /* 0x000fe20000000005 */
[----:B------:R-:W-:Y:S06]  /*2cb0*/  BRA `(.L_x_42) ;  /* 0x0000000c00187947 */ /* 0x000fec0003800000 */
.L_x_47:
        /* <DEDUP_REMOVED lines=13> */
.L_x_37:
        /* <DEDUP_REMOVED lines=14> */
.L_x_51:
        /* <DEDUP_REMOVED lines=13> */
.L_x_50:
        /* <DEDUP_REMOVED lines=13> */
[----:B------:R-:W-:-:S04]  /*3010*/  VIADDMNMX.U32 R5, R5, R6, 0x4, !PT ;  /* 0x0000000405057446 */ /* 0x000fc80007800006 */
[----:B------:R-:W-:-:S04]  /*3020*/  IADD3 R5, PT, PT, R5, -0x4, RZ ;  /* 0xfffffffc05057810 */ /* 0x000fc80007ffe0ff */
[C---:B------:R-:W-:Y:S01]  /*3030*/  SHF.L.U32 R6, R4.reuse, R5, RZ ;  /* 0x0000000504067219 */ /* 0x040fe200000006ff */
[----:B------:R-:W-:Y:S02]  /*3040*/  IMAD.SHL.U32 R7, R5, 0x800000, RZ ;  /* 0x0080000005077824 */ /* 0x000fe400078e00ff */
[----:B------:R-:W-:-:S03]  /*3050*/  VIADD R5, R4, 0x1000000 ;  /* 0x0100000004057836 */ /* 0x000fc60000000000 */
[----:B------:R-:W-:Y:S02]  /*3060*/  LEA.HI R6, R6, -R7, RZ, 0x1c ;  /* 0x8000000706067211 */ /* 0x000fe400078fe0ff */
[----:B------:R-:W-:-:S03]  /*3070*/  SHF.R.S32.HI R5, RZ, 0x8, R5 ;  /* 0x00000008ff057819 */ /* 0x000fc60000011405 */
[----:B------:R-:W-:-:S05]  /*3080*/  VIADD R6, R6, 0x3c000000 ;  /* 0x3c00000006067836 */ /* 0x000fca0000000000 */
[----:B------:R-:W-:-:S04]  /*3090*/  LOP3.LUT R5, R6, 0x7f800000, R5, 0xf8, !PT ;  /* 0x7f80000006057812 */ /* 0x000fc800078ef805 */
[----:B------:R-:W-:-:S04]  /*30a0*/  SEL R5, R5, RZ, P0 ;  /* 0x000000ff05057207 */ /* 0x000fc80000000000 */
[----:B------:R-:W-:-:S04]  /*30b0*/  LOP3.LUT R5, R5, 0x80000000, R0, 0xf8, !PT ;  /* 0x8000000005057812 */ /* 0x000fc800078ef800 */
[----:B------:R-:W-:Y:S01]  /*30c0*/  F2FP.BF16.F32.PACK_AB R5, RZ, R5 ;  /* 0x00000005ff05723e */ /* 0x000fe200000010ff */
[----:B------:R-:W-:Y:S06]  /*30d0*/  BRA `(.L_x_42) ;  /* 0x0000000800107947 */ /* 0x000fec0003800000 */
.L_x_53:
        /* <DEDUP_REMOVED lines=14> */
.L_x_52:
[----:B------:R0:W5:Y:S01]  /*31c0*/  LDG.E.U16 R5, desc[UR36][R2.64] ;  /* 0x0000002402057981 */ /* 0x000162000c1e1500 */
[----:B------:R-:W-:Y:S05]  /*31d0*/  BRA `(.L_x_42) ;  /* 0x0000000400d07947 */ /* 0x000fea0003800000 */
.L_x_49:
        /* <DEDUP_REMOVED lines=13> */
.L_x_56:
        /* <DEDUP_REMOVED lines=21> */
.L_x_60:
[----:B------:R-:W-:Y:S05]  /*3400*/  BSYNC.RECONVERGENT B1 ;  /* 0x0000000000017941 */ /* 0x000fea0003800200 */
.L_x_59:
[----:B------:R-:W-:Y:S02]  /*3410*/  SHF.L.U32 R0, R0, 0x14, RZ ;  /* 0x0000001400007819 */ /* 0x000fe400000006ff */
[----:B------:R-:W-:-:S04]  /*3420*/  LEA R2, R2, 0x3b800000, 0x17 ;  /* 0x3b80000002027811 */ /* 0x000fc800078eb8ff */
[----:B------:R-:W-:-:S07]  /*3430*/  LOP3.LUT R0, R2, R0, R7, 0xfe, !PT ;  /* 0x0000000002007212 */ /* 0x000fce00078efe07 */
.L_x_58:
[----:B------:R-:W-:Y:S05]  /*3440*/  BSYNC.RECONVERGENT B0 ;  /* 0x0000000000007941 */ /* 0x000fea0003800200 */
.L_x_57:
[----:B------:R-:W-:-:S04]  /*3450*/  F2FP.BF16.F32.PACK_AB R0, RZ, R0 ;  /* 0x00000000ff00723e */ /* 0x000fc800000010ff */
[----:B------:R-:W-:Y:S01]  /*3460*/  PRMT R5, R0, 0x7610, R5 ;  /* 0x0000761000057816 */ /* 0x000fe20000000005 */
[----:B------:R-:W-:Y:S06]  /*3470*/  BRA `(.L_x_42) ;  /* 0x0000000400287947 */ /* 0x000fec0003800000 */
.L_x_55:
        /* <DEDUP_REMOVED lines=21> */
.L_x_64:
[----:B------:R-:W-:Y:S05]  /*35d0*/  BSYNC.RECONVERGENT B1 ;  /* 0x0000000000017941 */ /* 0x000fea0003800200 */
.L_x_63:
[----:B------:R-:W-:Y:S01]  /*35e0*/  IMAD.SHL.U32 R0, R0, 0x200000, RZ ;  /* 0x0020000000007824 */ /* 0x000fe200078e00ff */
[----:B------:R-:W-:-:S04]  /*35f0*/  LEA R2, R2, 0x37800000, 0x17 ;  /* 0x3780000002027811 */ /* 0x000fc800078eb8ff */
[----:B------:R-:W-:-:S07]  /*3600*/  LOP3.LUT R0, R2, R0, R7, 0xfe, !PT ;  /* 0x0000000002007212 */ /* 0x000fce00078efe07 */
.L_x_62:
[----:B------:R-:W-:Y:S05]  /*3610*/  BSYNC.RECONVERGENT B0 ;  /* 0x0000000000007941 */ /* 0x000fea0003800200 */
.L_x_61:
[----:B------:R-:W-:-:S04]  /*3620*/  F2FP.BF16.F32.PACK_AB R0, RZ, R0 ;  /* 0x00000000ff00723e */ /* 0x000fc800000010ff */
[----:B------:R-:W-:Y:S01]  /*3630*/  PRMT R5, R0, 0x7610, R5 ;  /* 0x0000761000057816 */ /* 0x000fe20000000005 */
[----:B------:R-:W-:Y:S06]  /*3640*/  BRA `(.L_x_42) ;  /* 0x0000000000b47947 */ /* 0x000fec0003800000 */
.L_x_54:
[----:B------:R-:W-:-:S09]  /*3650*/  UISETP.NE.AND UP0, UPT, UR4, 0x1c, UPT ;  /* 0x0000001c0400788c */ /* 0x000fd2000bf05270 */
[----:B------:R-:W-:Y:S05]  /*3660*/  BRA.U !UP0, `(.L_x_65) ;  /* 0x00000001089c7547 */ /* 0x000fea000b800000 */
[----:B------:R-:W-:-:S09]  /*3670*/  UISETP.NE.AND UP0, UPT, UR4, 0x1d, UPT ;  /* 0x0000001d0400788c */ /* 0x000fd2000bf05270 */
[----:B------:R-:W-:Y:S05]  /*3680*/  BRA.U !UP0, `(.L_x_66) ;  /* 0x0000000108807547 */ /* 0x000fea000b800000 */
[----:B------:R-:W-:-:S09]  /*3690*/  UISETP.NE.AND UP0, UPT, UR4, 0x2c, UPT ;  /* 0x0000002c0400788c */ /* 0x000fd2000bf05270 */
[----:B------:R-:W-:Y:S05]  /*36a0*/  BRA.U !UP0, `(.L_x_67) ;  /* 0x0000000108487547 */ /* 0x000fea000b800000 */
.L_x_41:
[----:B------:R-:W-:Y:S01]  /*36b0*/  MOV R2, 0x0 ;  /* 0x0000000000027802 */ /* 0x000fe20000000f00 */
[----:B------:R-:W0:Y:S01]  /*36c0*/  LDCU.64 UR4, c[0x4][0x188] ;  /* 0x01003100ff0477ac */ /* 0x000e220008000a00 */
[----:B------:R-:W-:Y:S02]  /*36d0*/  IMAD.MOV.U32 R8, RZ, RZ, 0x4e ;  /* 0x0000004eff087424 */ /* 0x000fe400078e00ff */
        /* <DEDUP_REMOVED lines=8> */
[----:B------:R-:W-:Y:S01]  /*3760*/  IMAD.U32 R7, RZ, RZ, UR7 ;  /* 0x00000007ff077e24 */ /* 0x000fe2000f8e00ff */
[----:B---3--:R-:W-:Y:S01]  /*3770*/  MOV R10, UR8 ;  /* 0x00000008000a7c02 */ /* 0x008fe20008000f00 */
[----:B------:R-:W-:-:S07]  /*3780*/  IMAD.U32 R11, RZ, RZ, UR9 ;  /* 0x00000009ff0b7e24 */ /* 0x000fce000f8e00ff */
[----:B------:R-:W-:-:S07]  /*3790*/  LEPC R20, `(.L_x_68) ;  /* 0x000000001014794e */ /* 0x000fce0000000000 */
[----:B--2--5:R-:W-:Y:S05]  /*37a0*/  CALL.ABS.NOINC R2 ;  /* 0x0000000002007343 */ /* 0x024fea0003c00000 */
.L_x_68:
[----:B------:R-:W-:Y:S01]  /*37b0*/  PRMT R5, RZ, 0x7610, R5 ;  /* 0x00007610ff057816 */ /* 0x000fe20000000005 */
[----:B------:R-:W-:Y:S06]  /*37c0*/  BRA `(.L_x_42) ;  /* 0x0000000000547947 */ /* 0x000fec0003800000 */
.L_x_67:
        /* <DEDUP_REMOVED lines=8> */
.L_x_70:
[----:B------:R-:W-:Y:S05]  /*3850*/  BSYNC.RECONVERGENT B0 ;  /* 0x0000000000007941 */ /* 0x000fea0003800200 */
.L_x_69:
[----:B------:R-:W-:-:S04]  /*3860*/  F2FP.BF16.F32.PACK_AB R0, RZ, R0 ;  /* 0x00000000ff00723e */ /* 0x000fc800000010ff */
[----:B------:R-:W-:Y:S01]  /*3870*/  PRMT R5, R0, 0x7610, R5 ;  /* 0x0000761000057816 */ /* 0x000fe20000000005 */
[----:B------:R-:W-:Y:S06]  /*3880*/  BRA `(.L_x_42) ;  /* 0x0000000000247947 */ /* 0x000fec0003800000 */
.L_x_66:
[----:B------:R-:W2:Y:S02]  /*3890*/  LDG.E.64 R2, desc[UR36][R2.64] ;  /* 0x0000002402027981 */ /* 0x000ea4000c1e1b00 */
[----:B--2---:R-:W0:Y:S02]  /*38a0*/  I2F.U64 R0, R2 ;  /* 0x0000000200007312 */ /* 0x004e240000301000 */
[----:B0-----:R-:W-:-:S04]  /*38b0*/  F2FP.BF16.F32.PACK_AB R0, RZ, R0 ;  /* 0x00000000ff00723e */ /* 0x001fc800000010ff */
[----:B------:R-:W-:Y:S01]  /*38c0*/  PRMT R5, R0, 0x7610, R5 ;  /* 0x0000761000057816 */ /* 0x000fe20000000005 */
[----:B------:R-:W-:Y:S06]  /*38d0*/  BRA `(.L_x_42) ;  /* 0x0000000000107947 */ /* 0x000fec0003800000 */
.L_x_65:
[----:B------:R-:W2:Y:S02]  /*38e0*/  LDG.E R2, desc[UR36][R2.64] ;  /* 0x0000002402027981 */ /* 0x000ea4000c1e1900 */
[----:B--2---:R-:W-:-:S04]  /*38f0*/  I2FP.F32.U32 R0, R2 ;  /* 0x0000000200007245 */ /* 0x004fc80000201000 */
[----:B------:R-:W-:-:S04]  /*3900*/  F2FP.BF16.F32.PACK_AB R0, RZ, R0 ;  /* 0x00000000ff00723e */ /* 0x000fc800000010ff */
[----:B------:R-:W-:-:S07]  /*3910*/  PRMT R5, R0, 0x7610, R5 ;  /* 0x0000761000057816 */ /* 0x000fce0000000005 */
.L_x_42:
[----:B-----5:R-:W-:Y:S01]  /*3920*/  IMAD.U32 R19, R19, 0x10000, RZ ;  /* 0x0001000013137824 */ /* 0x020fe200078e00ff */
[----:B------:R-:W0:Y:S04]  /*3930*/  LDCU.64 UR6, c[0x0][0x5e8] ;  /* 0x0000bd00ff0677ac */ /* 0x000e280008000a00 */
[----:B------:R-:W-:Y:S01]  /*3940*/  FSETP.NEU.FTZ.AND P0, PT, R19, RZ, PT ;  /* 0x000000ff1300720b */ /* 0x000fe20003f1d000 */
[----:B------:R-:W-:-:S04]  /*3950*/  UPRMT UR4, UR43, 0x9910, URZ ;  /* 0x000099102b047896 */ /* 0x000fc800080000ff */
[----:B------:R-:W-:-:S08]  /*3960*/  UISETP.GT.AND UP0, UPT, UR4, 0x9, UPT ;  /* 0x000000090400788c */ /* 0x000fd0000bf04270 */
[----:B------:R-:W-:Y:S02]  /*3970*/  @P0 FSET.BF.GT.FTZ.AND R0, R19, RZ, PT ;  /* 0x000000ff1300020a */ /* 0x000fe40003814000 */
[----:B0-----:R-:W-:Y:S02]  /*3980*/  IADD3 R2, P1, PT, R16, UR6, RZ ;  /* 0x0000000610027c10 */ /* 0x001fe4000ff3e0ff */
[----:B------:R-:W-:-:S03]  /*3990*/  @P0 F2FP.BF16.F32.PACK_AB R0, RZ, R0 ;  /* 0x00000000ff00023e */ /* 0x000fc600000010ff */
[----:B------:R-:W-:Y:S01]  /*39a0*/  IMAD.X R3, RZ, RZ, UR7, P1 ;  /* 0x00000007ff037e24 */ /* 0x000fe200088e06ff */
[----:B------:R-:W-:Y:S01]  /*39b0*/  @P0 PRMT R5, R0, 0x7610, R5 ;  /* 0x0000761000050816 */ /* 0x000fe20000000005 */
[----:B------:R-:W-:Y:S06]  /*39c0*/  BRA.U UP0, `(.L_x_71) ;  /* 0x00000005000c7547 */ /* 0x000fec000b800000 */
        /* <DEDUP_REMOVED lines=8> */
[----:B------:R-:W-:-:S06]  /*3a50*/  SHF.L.U32 R5, R5, 0x10, RZ ;  /* 0x0000001005057819 */ /* 0x000fcc00000006ff */
[----:B------:R-:W0:Y:S02]  /*3a60*/  F2I.FTZ.TRUNC.NTZ R5, R5 ;  /* 0x0000000500057305 */ /* 0x000e24000021f100 */
[----:B0-----:R0:W-:Y:S01]  /*3a70*/  STG.E.U8 desc[UR36][R2.64], R5 ;  /* 0x0000000502007986 */ /* 0x0011e2000c101124 */
[----:B------:R-:W-:Y:S05]  /*3a80*/  BRA `(.L_x_76) ;  /* 0x0000000c00807947 */ /* 0x000fea0003800000 */
.L_x_74:
[----:B------:R-:W-:-:S06]  /*3a90*/  IMAD.U32 R5, R5, 0x10000, RZ ;  /* 0x0001000005057824 */ /* 0x000fcc00078e00ff */
[----:B------:R-:W0:Y:S02]  /*3aa0*/  F2I.S64.TRUNC R4, R5 ;  /* 0x0000000500047311 */ /* 0x000e24000020d900 */
[----:B0-----:R1:W-:Y:S01]  /*3ab0*/  STG.E.U8 desc[UR36][R2.64], R4 ;  /* 0x0000000402007986 */ /* 0x0013e2000c101124 */
[----:B------:R-:W-:Y:S05]  /*3ac0*/  BRA `(.L_x_76) ;  /* 0x0000000c00707947 */ /* 0x000fea0003800000 */
.L_x_73:
[----:B------:R-:W-:-:S09]  /*3ad0*/  UISETP.NE.AND UP0, UPT, UR4, 0x2, UPT ;  /* 0x000000020400788c */ /* 0x000fd2000bf05270 */
[----:B------:R-:W-:Y:S05]  /*3ae0*/  BRA.U !UP0, `(.L_x_77) ;  /* 0x0000000108307547 */ /* 0x000fea000b800000 */
[----:B------:R-:W-:-:S09]  /*3af0*/  UISETP.NE.AND UP0, UPT, UR4, 0x3, UPT ;  /* 0x000000030400788c */ /* 0x000fd2000bf05270 */
[----:B------:R-:W-:Y:S05]  /*3b00*/  BRA.U !UP0, `(.L_x_78) ;  /* 0x0000000108187547 */ /* 0x000fea000b800000 */
[----:B------:R-:W-:-:S09]  /*3b10*/  UISETP.NE.AND UP0, UPT, UR4, 0x4, UPT ;  /* 0x000000040400788c */ /* 0x000fd2000bf05270 */
[----:B------:R-:W-:Y:S05]  /*3b20*/  BRA.U UP0, `(.L_x_75) ;  /* 0x0000000900b87547 */ /* 0x000fea000b800000 */
[----:B------:R-:W-:-:S06]  /*3b30*/  IMAD.U32 R5, R5, 0x10000, RZ ;  /* 0x0001000005057824 */ /* 0x000fcc00078e00ff */
[----:B------:R-:W0:Y:S02]  /*3b40*/  F2I.S64.TRUNC R4, R5 ;  /* 0x0000000500047311 */ /* 0x000e24000020d900 */
[----:B0-----:R4:W-:Y:S01]  /*3b50*/  STG.E.64 desc[UR36][R2.64], R4 ;  /* 0x0000000402007986 */ /* 0x0019e2000c101b24 */
[----:B------:R-:W-:Y:S05]  /*3b60*/  BRA `(.L_x_76) ;  /* 0x0000000c00487947 */ /* 0x000fea0003800000 */
.L_x_78:
[----:B------:R-:W-:-:S06]  /*3b70*/  IMAD.U32 R5, R5, 0x10000, RZ ;  /* 0x0001000005057824 */ /* 0x000fcc00078e00ff */
[----:B------:R-:W0:Y:S02]  /*3b80*/  F2I.FTZ.TRUNC.NTZ R5, R5 ;  /* 0x0000000500057305 */ /* 0x000e24000021f100 */
[----:B0-----:R3:W-:Y:S01]  /*3b90*/  STG.E desc[UR36][R2.64], R5 ;  /* 0x0000000502007986 */ /* 0x0017e2000c101924 */
[----:B------:R-:W-:Y:S05]  /*3ba0*/  BRA `(.L_x_76) ;  /* 0x0000000c00387947 */ /* 0x000fea0003800000 */
.L_x_77:
[----:B------:R-:W-:-:S06]  /*3bb0*/  IMAD.U32 R5, R5, 0x10000, RZ ;  /* 0x0001000005057824 */ /* 0x000fcc00078e00ff */
[----:B------:R-:W0:Y:S02]  /*3bc0*/  F2I.FTZ.TRUNC.NTZ R5, R5 ;  /* 0x0000000500057305 */ /* 0x000e24000021f100 */
[----:B0-----:R2:W-:Y:S01]  /*3bd0*/  STG.E.U16 desc[UR36][R2.64], R5 ;  /* 0x0000000502007986 */ /* 0x0015e2000c101524 */
[----:B------:R-:W-:Y:S05]  /*3be0*/  BRA `(.L_x_76) ;  /* 0x0000000c00287947 */ /* 0x000fea0003800000 */
.L_x_72:
[----:B------:R-:W-:-:S09]  /*3bf0*/  UISETP.GT.AND UP0, UPT, UR4, 0x6, UPT ;  /* 0x000000060400788c */ /* 0x000fd2000bf04270 */
[----:B------:R-:W-:Y:S05]  /*3c00*/  BRA.U UP0, `(.L_x_79) ;  /* 0x00000001002c7547 */ /* 0x000fea000b800000 */
[----:B------:R-:W-:-:S09]  /*3c10*/  UISETP.NE.AND UP0, UPT, UR4, 0x5, UPT ;  /* 0x000000050400788c */ /* 0x000fd2000bf05270 */
[----:B------:R-:W-:Y:S05]  /*3c20*/  BRA.U !UP0, `(.L_x_80) ;  /* 0x0000000108147547 */ /* 0x000fea000b800000 */
[----:B------:R-:W-:-:S09]  /*3c30*/  UISETP.NE.AND UP0, UPT, UR4, 0x6, UPT ;  /* 0x000000060400788c */ /* 0x000fd2000bf05270 */
[----:B------:R-:W-:Y:S05]  /*3c40*/  BRA.U UP0, `(.L_x_75) ;  /* 0x0000000900707547 */ /* 0x000fea000b800000 */
[----:B------:R-:W-:-:S05]  /*3c50*/  IMAD.U32 R5, R5, 0x10000, RZ ;  /* 0x0001000005057824 */ /* 0x000fca00078e00ff */
[----:B------:R0:W-:Y:S01]  /*3c60*/  STG.E desc[UR36][R2.64], R5 ;  /* 0x0000000502007986 */ /* 0x0001e2000c101924 */
[----:B------:R-:W-:Y:S05]  /*3c70*/  BRA `(.L_x_76) ;  /* 0x0000000c00047947 */ /* 0x000fea0003800000 */
.L_x_80:
[----:B------:R-:W-:-:S05]  /*3c80*/  IMAD.U32 R0, R5, 0x10000, RZ ;  /* 0x0001000005007824 */ /* 0x000fca00078e00ff */
[----:B------:R-:W-:-:S05]  /*3c90*/  F2FP.F16.F32.PACK_AB R0, RZ, R0 ;  /* 0x00000000ff00723e */ /* 0x000fca00000000ff */
[----:B------:R0:W-:Y:S01]  /*3ca0*/  STG.E.U16 desc[UR36][R2.64], R0 ;  /* 0x0000000002007986 */ /* 0x0001e2000c101524 */
[----:B------:R-:W-:Y:S05]  /*3cb0*/  BRA `(.L_x_76) ;  /* 0x0000000800f47947 */ /* 0x000fea0003800000 */
.L_x_79:
[----:B------:R-:W-:-:S09]  /*3cc0*/  UISETP.NE.AND UP0, UPT, UR4, 0x7, UPT ;  /* 0x000000070400788c */ /* 0x000fd2000bf05270 */
[----:B------:R-:W-:Y:S05]  /*3cd0*/  BRA.U !UP0, `(.L_x_81) ;  /* 0x0000000108347547 */ /* 0x000fea000b800000 */
[----:B------:R-:W-:-:S09]  /*3ce0*/  UISETP.NE.AND UP0, UPT, UR4, 0x8, UPT ;  /* 0x000000080400788c */ /* 0x000fd2000bf05270 */
[----:B------:R-:W-:Y:S05]  /*3cf0*/  BRA.U !UP0, `(.L_x_82) ;  /* 0x0000000108187547 */ /* 0x000fea000b800000 */
[----:B------:R-:W-:-:S09]  /*3d00*/  UISETP.NE.AND UP0, UPT, UR4, 0x9, UPT ;  /* 0x000000090400788c */ /* 0x000fd2000bf05270 */
[----:B------:R-:W-:Y:S05]  /*3d10*/  BRA.U UP0, `(.L_x_75) ;  /* 0x00000009003c7547 */ /* 0x000fea000b800000 */
[----:B------:R-:W-:Y:S02]  /*3d20*/  IMAD.U32 R4, R5, 0x10000, RZ ;  /* 0x0001000005047824 */ /* 0x000fe400078e00ff */
[----:B------:R-:W-:-:S05]  /*3d30*/  IMAD.MOV.U32 R5, RZ, RZ, RZ ;  /* 0x000000ffff057224 */ /* 0x000fca00078e00ff */
[----:B------:R0:W-:Y:S01]  /*3d40*/  STG.E.64 desc[UR36][R2.64], R4 ;  /* 0x0000000402007986 */ /* 0x0001e2000c101b24 */
[----:B------:R-:W-:Y:S05]  /*3d50*/  BRA `(.L_x_76) ;  /* 0x0000000800cc7947 */ /* 0x000fea0003800000 */
.L_x_82:
[----:B------:R-:W-:-:S05]  /*3d60*/  IMAD.U32 R5, R5, 0x10000, RZ ;  /* 0x0001000005057824 */ /* 0x000fca00078e00ff */
[----:B------:R-:W-:-:S04]  /*3d70*/  F2FP.F16.F32.PACK_AB R5, RZ, R5 ;  /* 0x00000005ff05723e */ /* 0x000fc800000000ff */
[----:B------:R-:W-:-:S05]  /*3d80*/  PRMT R5, R5, 0x5410, RZ ;  /* 0x0000541005057816 */ /* 0x000fca00000000ff */
[----:B------:R0:W-:Y:S01]  /*3d90*/  STG.E desc[UR36][R2.64], R5 ;  /* 0x0000000502007986 */ /* 0x0001e2000c101924 */
[----:B------:R-:W-:Y:S05]  /*3da0*/  BRA `(.L_x_76) ;  /* 0x0000000800b87947 */ /* 0x000fea0003800000 */
.L_x_81:
[----:B------:R-:W-:-:S05]  /*3db0*/  SHF.L.U32 R4, R5, 0x10, RZ ;  /* 0x0000001005047819 */ /* 0x000fca00000006ff */
[----:B------:R-:W-:-:S06]  /*3dc0*/  FMUL.FTZ R4, R4, 1 ;  /* 0x3f80000004047820 */ /* 0x000fcc0000410000 */
[----:B------:R-:W0:Y:S02]  /*3dd0*/  F2F.F64.F32 R4, R4 ;  /* 0x0000000400047310 */ /* 0x000e240000201800 */
[----:B0-----:R0:W-:Y:S01]  /*3de0*/  STG.E.64 desc[UR36][R2.64], R4 ;  /* 0x0000000402007986 */ /* 0x0011e2000c101b24 */
[----:B------:R-:W-:Y:S05]  /*3df0*/  BRA `(.L_x_76) ;  /* 0x0000000800a47947 */ /* 0x000fea0003800000 */
.L_x_71:
        /* <DEDUP_REMOVED lines=8> */
[----:B------:R-:W-:-:S05]  /*3e80*/  IMAD.U32 R5, R5, 0x10000, RZ ;  /* 0x0001000005057824 */ /* 0x000fca00078e00ff */
[----:B------:R-:W-:-:S04]  /*3e90*/  FSETP.NEU.FTZ.AND P0, PT, R5, RZ, PT ;  /* 0x000000ff0500720b */ /* 0x000fc80003f1d000 */
[----:B------:R-:W-:-:S05]  /*3ea0*/  SEL R5, RZ, 0x1, !P0 ;  /* 0x00000001ff057807 */ /* 0x000fca0004000000 */
[----:B------:R0:W-:Y:S01]  /*3eb0*/  STG.E.U8 desc[UR36][R2.64], R5 ;  /* 0x0000000502007986 */ /* 0x0001e2000c101124 */
[----:B------:R-:W-:Y:S05]  /*3ec0*/  BRA `(.L_x_76) ;  /* 0x0000000800707947 */ /* 0x000fea0003800000 */
.L_x_85:
[----:B------:R-:W-:Y:S01]  /*3ed0*/  IMAD.U32 R5, R5, 0x10000, RZ ;  /* 0x0001000005057824 */ /* 0x000fe200078e00ff */
[----:B------:R-:W-:-:S03]  /*3ee0*/  CS2R R6, SRZ ;  /* 0x0000000000067805 */ /* 0x000fc6000001ff00 */
[----:B------:R-:W-:-:S06]  /*3ef0*/  FMUL.FTZ R5, R5, 1 ;  /* 0x3f80000005057820 */ /* 0x000fcc0000410000 */
[----:B------:R-:W0:Y:S02]  /*3f00*/  F2F.F64.F32 R4, R5 ;  /* 0x0000000500047310 */ /* 0x000e240000201800 */
[----:B0-----:R0:W-:Y:S01]  /*3f10*/  STG.E.128 desc[UR36][R2.64], R4 ;  /* 0x0000000402007986 */ /* 0x0011e2000c101d24 */
[----:B------:R-:W-:Y:S05]  /*3f20*/  BRA `(.L_x_76) ;  /* 0x0000000800587947 */ /* 0x000fea0003800000 */
.L_x_84:
[----:B------:R-:W-:-:S09]  /*3f30*/  UISETP.NE.AND UP0, UPT, UR4, 0xf, UPT ;  /* 0x0000000f0400788c */ /* 0x000fd2000bf05270 */
[----:B------:R-:W-:Y:S05]  /*3f40*/  BRA.U !UP0, `(.L_x_86) ;  /* 0x0000000108a07547 */ /* 0x000fea000b800000 */
[----:B------:R-:W-:-:S09]  /*3f50*/  UISETP.NE.AND UP0, UPT, UR4, 0x17, UPT ;  /* 0x000000170400788c */ /* 0x000fd2000bf05270 */
[----:B------:R-:W-:Y:S05]  /*3f60*/  BRA.U !UP0, `(.L_x_87) ;  /* 0x00000001084c7547 */ /* 0x000fea000b800000 */
[----:B------:R-:W-:-:S09]  /*3f70*/  UISETP.NE.AND UP0, UPT, UR4, 0x18, UPT ;  /* 0x000000180400788c */ /* 0x000fd2000bf05270 */
[----:B------:R-:W-:Y:S05]  /*3f80*/  BRA.U UP0, `(.L_x_75) ;  /* 0x0000000500a07547 */ /* 0x000fea000b800000 */
[----:B------:R-:W-:Y:S01]  /*3f90*/  IMAD.U32 R7, R5, 0x10000, RZ ;  /* 0x0001000005077824 */ /* 0x000fe200078e00ff */
[----:B------:R-:W-:Y:S01]  /*3fa0*/  BSSY.RECONVERGENT B0, `(.L_x_88) ;  /* 0x000000c000007945 */ /* 0x000fe20003800200 */
[----:B------:R-:W-:-:S03]  /*3fb0*/  IMAD.MOV.U32 R0, RZ, RZ, 0x7f ;  /* 0x0000007fff007424 */ /* 0x000fc600078e00ff */
[----:B------:R-:W-:Y:S02]  /*3fc0*/  LOP3.LUT R6, R7, 0x7fffffff, RZ, 0xc0, !PT ;  /* 0x7fffffff07067812 */ /* 0x000fe400078ec0ff */
[----:B------:R-:W-:Y:S02]  /*3fd0*/  SHF.R.U32.HI R5, RZ, 0x18, R7 ;  /* 0x00000018ff057819 */ /* 0x000fe40000011607 */
[----:B------:R-:W-:-:S13]  /*3fe0*/  ISETP.GT.U32.AND P0, PT, R6, 0x43efffff, PT ;  /* 0x43efffff0600780c */ /* 0x000fda0003f04070 */
[----:B------:R-:W-:Y:S05]  /*3ff0*/  @P0 BRA `(.L_x_89) ;  /* 0x0000000000180947 */ /* 0x000fea0003800000 */
[----:B------:R-:W-:-:S13]  /*4000*/  ISETP.GT.U32.AND P0, PT, R6, 0x3c7fffff, PT ;  /* 0x3c7fffff0600780c */ /* 0x000fda0003f04070 */
[----:B------:R-:W-:-:S04]  /*4010*/  @P0 SHF.R.U32.HI R0, RZ, 0x14, R7 ;  /* 0x00000014ff000819 */ /* 0x000fc80000011607 */
[----:B------:R-:W-:Y:S01]  /*4020*/  @P0 LOP3.LUT R4, R0, 0x1, RZ, 0xc0, !PT ;  /* 0x0000000100040812 */ /* 0x000fe200078ec0ff */
[----:B------:R-:W-:-:S03]  /*4030*/  @!P0 FADD.FTZ R0, R6, 16384 ;  /* 0x4680000006008421 */ /* 0x000fc60000010000 */
[----:B------:R-:W-:-:S04]  /*4040*/  @P0 IADD3 R4, PT, PT, R7, 0x407ffff, R4 ;  /* 0x0407ffff07040810 */ /* 0x000fc80007ffe004 */
[----:B------:R-:W-:-:S07]  /*4050*/  @P0 SHF.R.U32.HI R0, RZ, 0x14, R4 ;  /* 0x00000014ff000819 */ /* 0x000fce0000011604 */
.L_x_89:
[----:B------:R-:W-:Y:S05]  /*4060*/  BSYNC.RECONVERGENT B0 ;  /* 0x0000000000007941 */ /* 0x000fea0003800200 */
.L_x_88:
[----:B------:R-:W-:-:S05]  /*4070*/  LOP3.LUT R5, R0, 0x80, R5, 0xf8, !PT ;  /* 0x0000008000057812 */ /* 0x000fca00078ef805 */
[----:B------:R0:W-:Y:S01]  /*4080*/  STG.E.U8 desc[UR36][R2.64], R5 ;  /* 0x0000000502007986 */ /* 0x0001e2000c101124 */
[----:B------:R-:W-:Y:S05]  /*4090*/  BRA `(.L_x_76) ;  /* 0x0000000400fc7947 */ /* 0x000fea0003800000 */
.L_x_87:
[----:B------:R-:W-:Y:S01]  /*40a0*/  IMAD.U32 R7, R5, 0x10000, RZ ;  /* 0x0001000005077824 */ /* 0x000fe200078e00ff */
[----:B------:R-:W-:Y:S04]  /*40b0*/  BSSY.RECONVERGENT B0, `(.L_x_90) ;  /* 0x000000e000007945 */ /* 0x000fe80003800200 */
[----:B------:R-:W-:Y:S02]  /*40c0*/  LOP3.LUT R6, R7, 0x7fffffff, RZ, 0xc0, !PT ;  /* 0x7fffffff07067812 */ /* 0x000fe400078ec0ff */
[----:B------:R-:W-:Y:S02]  /*40d0*/  SHF.R.U32.HI R5, RZ, 0x18, R7 ;  /* 0x00000018ff057819 */ /* 0x000fe40000011607 */
[----:B------:R-:W-:-:S13]  /*40e0*/  ISETP.GE.U32.AND P1, PT, R6, 0x47800000, PT ;  /* 0x478000000600780c */ /* 0x000fda0003f26070 */
[----:B------:R-:W-:Y:S01]  /*40f0*/  @P1 IMAD.MOV.U32 R0, RZ, RZ, 0x7f ;  /* 0x0000007fff001424 */ /* 0x000fe200078e00ff */
[----:B------:R-:W-:-:S04]  /*4100*/  @P1 ISETP.GT.U32.AND P0, PT, R6, 0x7f800000, PT ;  /* 0x7f8000000600180c */ /* 0x000fc80003f04070 */
[----:B------:R-:W-:Y:S01]  /*4110*/  @P1 SEL R0, R0, 0x7c, P0 ;  /* 0x0000007c00001807 */ /* 0x000fe20000000000 */
[----:B------:R-:W-:Y:S08]  /*4120*/  @P1 BRA `(.L_x_91) ;  /* 0x0000000000181947 */ /* 0x000ff00003800000 */
[----:B------:R-:W-:-:S13]  /*4130*/  ISETP.GT.U32.AND P0, PT, R6, 0x387fffff, PT ;  /* 0x387fffff0600780c */ /* 0x000fda0003f04070 */
[----:B------:R-:W-:-:S04]  /*4140*/  @P0 SHF.R.U32.HI R0, RZ, 0x15, R7 ;  /* 0x00000015ff000819 */ /* 0x000fc80000011607 */
[----:B------:R-:W-:Y:S01]  /*4150*/  @P0 LOP3.LUT R4, R0, 0x1, RZ, 0xc0, !PT ;  /* 0x0000000100040812 */ /* 0x000fe200078ec0ff */
[----:B------:R-:W-:-:S03]  /*4160*/  @!P0 FADD.FTZ R0, R6, 128 ;  /* 0x4300000006008421 */ /* 0x000fc60000010000 */
[----:B------:R-:W-:-:S04]  /*4170*/  @P0 IADD3 R4, PT, PT, R7, 0x80fffff, R4 ;  /* 0x080fffff07040810 */ /* 0x000fc80007ffe004 */
[----:B------:R-:W-:-:S07]  /*4180*/  @P0 SHF.R.U32.HI R0, RZ, 0x15, R4 ;  /* 0x00000015ff000819 */ /* 0x000fce0000011604 */
.L_x_91:
[----:B------:R-:W-:Y:S05]  /*4190*/  BSYNC.RECONVERGENT B0 ;  /* 0x0000000000007941 */ /* 0x000fea0003800200 */
.L_x_90:
[----:B------:R-:W-:-:S05]  /*41a0*/  LOP3.LUT R5, R0, 0x80, R5, 0xf8, !PT ;  /* 0x0000008000057812 */ /* 0x000fca00078ef805 */
[----:B------:R0:W-:Y:S01]  /*41b0*/  STG.E.U8 desc[UR36][R2.64], R5 ;  /* 0x0000000502007986 */ /* 0x0001e2000c101124 */
[----:B------:R-:W-:Y:S05]  /*41c0*/  BRA `(.L_x_76) ;  /* 0x0000000400b07947 */ /* 0x000fea0003800000 */
.L_x_86:
[----:B------:R0:W-:Y:S01]  /*41d0*/  STG.E.U16 desc[UR36][R2.64], R5 ;  /* 0x0000000502007986 */ /* 0x0001e2000c101524 */
[----:B------:R-:W-:Y:S05]  /*41e0*/  BRA `(.L_x_76) ;  /* 0x0000000400a87947 */ /* 0x000fea0003800000 */
.L_x_83:
        /* <DEDUP_REMOVED lines=8> */
[----:B------:R-:W-:-:S06]  /*4270*/  IMAD.U32 R5, R5, 0x10000, RZ ;  /* 0x0001000005057824 */ /* 0x000fcc00078e00ff */
[----:B------:R-:W0:Y:S02]  /*4280*/  F2I.FTZ.U32.TRUNC.NTZ R5, R5 ;  /* 0x0000000500057305 */ /* 0x000e24000021f000 */
[----:B0-----:R0:W-:Y:S01]  /*4290*/  STG.E.U16 desc[UR36][R2.64], R5 ;  /* 0x0000000502007986 */ /* 0x0011e2000c101524 */
[----:B------:R-:W-:Y:S05]  /*42a0*/  BRA `(.L_x_76) ;  /* 0x0000000400787947 */ /* 0x000fea0003800000 */
.L_x_94:
[----:B------:R-:W-:Y:S01]  /*42b0*/  IMAD.U32 R5, R5, 0x10000, RZ ;  /* 0x0001000005057824 */ /* 0x000fe200078e00ff */
[----:B------:R-:W-:Y:S01]  /*42c0*/  BSSY.RECONVERGENT B0, `(.L_x_95) ;  /* 0x0000014000007945 */ /* 0x000fe20003800200 */
[----:B------:R-:W-:-:S03]  /*42d0*/  IMAD.MOV.U32 R0, RZ, RZ, 0x80 ;  /* 0x00000080ff007424 */ /* 0x000fc600078e00ff */
[----:B------:R-:W-:-:S04]  /*42e0*/  LOP3.LUT R4, R5, 0x7fffffff, RZ, 0xc0, !PT ;  /* 0x7fffffff05047812 */ /* 0x000fc800078ec0ff */
[----:B------:R-:W-:-:S13]  /*42f0*/  ISETP.GT.U32.AND P0, PT, R4, 0x437fffff, PT ;  /* 0x437fffff0400780c */ /* 0x000fda0003f04070 */
[----:B------:R-:W-:Y:S05]  /*4300*/  @P0 BRA `(.L_x_96) ;  /* 0x00000000003c0947 */ /* 0x000fea0003800000 */
[----:B------:R-:W-:-:S13]  /*4310*/  ISETP.GT.U32.AND P0, PT, R4, 0x3bffffff, PT ;  /* 0x3bffffff0400780c */ /* 0x000fda0003f04070 */
[----:B------:R-:W-:Y:S05]  /*4320*/  @P0 BRA `(.L_x_97) ;  /* 0x0000000000140947 */ /* 0x000fea0003800000 */
[----:B------:R-:W-:-:S05]  /*4330*/  FADD.FTZ R0, R4, 8192 ;  /* 0x4600000004007421 */ /* 0x000fca0000010000 */
[----:B------:R-:W-:Y:S02]  /*4340*/  LOP3.LUT P0, R4, R0, 0xff, RZ, 0xc0, !PT ;  /* 0x000000ff00047812 */ /* 0x000fe4000780c0ff */
[----:B------:R-:W-:-:S11]  /*4350*/  PRMT R0, RZ, 0x7610, R0 ;  /* 0x00007610ff007816 */ /* 0x000fd60000000000 */
[----:B------:R-:W-:Y:S05]  /*4360*/  @!P0 BRA `(.L_x_96) ;  /* 0x0000000000248947 */ /* 0x000fea0003800000 */
[----:B------:R-:W-:Y:S05]  /*4370*/  BRA `(.L_x_98) ;  /* 0x0000000000147947 */ /* 0x000fea0003800000 */
.L_x_97:
[----:B------:R-:W-:-:S04]  /*4380*/  SHF.R.U32.HI R0, RZ, 0x14, R5 ;  /* 0x00000014ff007819 */ /* 0x000fc80000011605 */
[----:B------:R-:W-:-:S04]  /*4390*/  LOP3.LUT R0, R0, 0x1, RZ, 0xc0, !PT ;  /* 0x0000000100007812 */ /* 0x000fc800078ec0ff */
[----:B------:R-:W-:-:S04]  /*43a0*/  IADD3 R0, PT, PT, R5, 0x487ffff, R0 ;  /* 0x0487ffff05007810 */ /* 0x000fc80007ffe000 */
[----:B------:R-:W-:-:S04]  /*43b0*/  SHF.R.U32.HI R0, RZ, 0x14, R0 ;  /* 0x00000014ff007819 */ /* 0x000fc80000011600 */
[----:B------:R-:W-:-:S07]  /*43c0*/  LOP3.LUT R4, R0, 0xff, RZ, 0xc0, !PT ;  /* 0x000000ff00047812 */ /* 0x000fce00078ec0ff */
.L_x_98:
[----:B------:R-:W-:-:S04]  /*43d0*/  SHF.R.U32.HI R5, RZ, 0x18, R5 ;  /* 0x00000018ff057819 */ /* 0x000fc80000011605 */
[----:B------:R-:W-:-:S04]  /*43e0*/  LOP3.LUT R4, R4, 0x80, R5, 0xf8, !PT ;  /* 0x0000008004047812 */ /* 0x000fc800078ef805 */
[----:B------:R-:W-:-:S07]  /*43f0*/  PRMT R0, R4, 0x7610, R0 ;  /* 0x0000761004007816 */ /* 0x000fce0000000000 */
.L_x_96:
[----:B------:R-:W-:Y:S05]  /*4400*/  BSYNC.RECONVERGENT B0 ;  /* 0x0000000000007941 */ /* 0x000fea0003800200 */
.L_x_95:
[----:B------:R0:W-:Y:S01]  /*4410*/  STG.E.U8 desc[UR36][R2.64], R0 ;  /* 0x0000000002007986 */ /* 0x0001e2000c101124 */
[----:B------:R-:W-:Y:S05]  /*4420*/  BRA `(.L_x_76) ;  /* 0x0000000400187947 */ /* 0x000fea0003800000 */
.L_x_93:
[----:B------:R-:W-:Y:S01]  /*4430*/  SHF.L.U32 R5, R5, 0x10, RZ ;  /* 0x0000001005057819 */ /* 0x000fe200000006ff */
[----:B------:R-:W-:Y:S01]  /*4440*/  BSSY.RECONVERGENT B0, `(.L_x_99) ;  /* 0x0000014000007945 */ /* 0x000fe20003800200 */
[----:B------:R-:W-:Y:S02]  /*4450*/  IMAD.MOV.U32 R0, RZ, RZ, 0x80 ;  /* 0x00000080ff007424 */ /* 0x000fe400078e00ff */
        /* <DEDUP_REMOVED lines=10> */
.L_x_101:
[----:B------:R-:W-:-:S04]  /*4500*/  SHF.R.U32.HI R0, RZ, 0x15, R5 ;  /* 0x00000015ff007819 */ /* 0x000fc80000011605 */
[----:B------:R-:W-:-:S04]  /*4510*/  LOP3.LUT R0, R0, 0x1, RZ, 0xc0, !PT ;  /* 0x0000000100007812 */ /* 0x000fc800078ec0ff */
[----:B------:R-:W-:-:S04]  /*4520*/  IADD3 R0, PT, PT, R5, 0x88fffff, R0 ;  /* 0x088fffff05007810 */ /* 0x000fc80007ffe000 */
[----:B------:R-:W-:-:S04]  /*4530*/  SHF.R.U32.HI R0, RZ, 0x15, R0 ;  /* 0x00000015ff007819 */ /* 0x000fc80000011600 */
[----:B------:R-:W-:-:S07]  /*4540*/  LOP3.LUT R4, R0, 0xff, RZ, 0xc0, !PT ;  /* 0x000000ff00047812 */ /* 0x000fce00078ec0ff */
.L_x_102:
[----:B------:R-:W-:-:S04]  /*4550*/  SHF.R.U32.HI R5, RZ, 0x18, R5 ;  /* 0x00000018ff057819 */ /* 0x000fc80000011605 */
[----:B------:R-:W-:-:S04]  /*4560*/  LOP3.LUT R4, R4, 0x80, R5, 0xf8, !PT ;  /* 0x0000008004047812 */ /* 0x000fc800078ef805 */
[----:B------:R-:W-:-:S07]  /*4570*/  PRMT R0, R4, 0x7610, R0 ;  /* 0x0000761004007816 */ /* 0x000fce0000000000 */
.L_x_100:
[----:B------:R-:W-:Y:S05]  /*4580*/  BSYNC.RECONVERGENT B0 ;  /* 0x0000000000007941 */ /* 0x000fea0003800200 */
.L_x_99:
[----:B------:R0:W-:Y:S01]  /*4590*/  STG.E.U8 desc[UR36][R2.64], R0 ;  /* 0x0000000002007986 */ /* 0x0001e2000c101124 */
[----:B------:R-:W-:Y:S05]  /*45a0*/  BRA `(.L_x_76) ;  /* 0x0000000000b87947 */ /* 0x000fea0003800000 */
.L_x_92:
[----:B------:R-:W-:-:S09]  /*45b0*/  UISETP.NE.AND UP0, UPT, UR4, 0x1c, UPT ;  /* 0x0000001c0400788c */ /* 0x000fd2000bf05270 */
[----:B------:R-:W-:Y:S05]  /*45c0*/  BRA.U !UP0, `(.L_x_103) ;  /* 0x0000000108a47547 */ /* 0x000fea000b800000 */
[----:B------:R-:W-:-:S09]  /*45d0*/  UISETP.NE.AND UP0, UPT, UR4, 0x1d, UPT ;  /* 0x0000001d0400788c */ /* 0x000fd2000bf05270 */
[----:B------:R-:W-:Y:S05]  /*45e0*/  BRA.U !UP0, `(.L_x_104) ;  /* 0x00000001088c7547 */ /* 0x000fea000b800000 */
[----:B------:R-:W-:-:S09]  /*45f0*/  UISETP.NE.AND UP0, UPT, UR4, 0x2c, UPT ;  /* 0x0000002c0400788c */ /* 0x000fd2000bf05270 */
[----:B------:R-:W-:Y:S05]  /*4600*/  BRA.U !UP0, `(.L_x_105) ;  /* 0x0000000108447547 */ /* 0x000fea000b800000 */
.L_x_75:
[----:B------:R-:W-:Y:S01]  /*4610*/  MOV R0, 0x0 ;  /* 0x0000000000007802 */ /* 0x000fe20000000f00 */
[----:B------:R-:W0:Y:S01]  /*4620*/  LDCU.64 UR6, c[0x4][0x188] ;  /* 0x01003100ff0677ac */ /* 0x000e220008000a00 */
[----:B------:R-:W-:Y:S02]  /*4630*/  HFMA2 R13, -RZ, RZ, 0, 0 ;  /* 0x00000000ff0d7431 */ /* 0x000fe400000001ff */
[----:B------:R-:W-:Y:S01]  /*4640*/  IMAD.MOV.U32 R8, RZ, RZ, 0x65 ;  /* 0x00000065ff087424 */ /* 0x000fe200078e00ff */
[----:B------:R1:W2:Y:S01]  /*4650*/  LDC.64 R2, c[0x4][R0] ;  /* 0x0100000000027b82 */ /* 0x0002a20000000a00 */
[----:B------:R-:W3:Y:S01]  /*4660*/  LDCU.64 UR8, c[0x4][0x190] ;  /* 0x01003200ff0877ac */ /* 0x000ee20008000a00 */
[----:B------:R-:W-:Y:S01]  /*4670*/  IMAD.MOV.U32 R12, RZ, RZ, 0x1 ;  /* 0x00000001ff0c7424 */ /* 0x000fe200078e00ff */
[----:B------:R-:W4:Y:S01]  /*4680*/  LDCU.64 UR4, c[0x4][0x30] ;  /* 0x01000600ff0477ac */ /* 0x000f220008000a00 */
[----:B0-----:R-:W-:Y:S02]  /*4690*/  IMAD.U32 R4, RZ, RZ, UR6 ;  /* 0x00000006ff047e24 */ /* 0x001fe4000f8e00ff */
[----:B------:R-:W-:-:S02]  /*46a0*/  IMAD.U32 R5, RZ, RZ, UR7 ;  /* 0x00000007ff057e24 */ /* 0x000fc4000f8e00ff */
[----:B---3--:R-:W-:Y:S02]  /*46b0*/  IMAD.U32 R6, RZ, RZ, UR8 ;  /* 0x00000008ff067e24 */ /* 0x008fe4000f8e00ff */
[----:B------:R-:W-:Y:S02]  /*46c0*/  IMAD.U32 R7, RZ, RZ, UR9 ;  /* 0x00000009ff077e24 */ /* 0x000fe4000f8e00ff */
[----:B----4-:R-:W-:Y:S02]  /*46d0*/  IMAD.U32 R10, RZ, RZ, UR4 ;  /* 0x00000004ff0a7e24 */ /* 0x010fe4000f8e00ff */
[----:B-1----:R-:W-:-:S07]  /*46e0*/  IMAD.U32 R11, RZ, RZ, UR5 ;  /* 0x00000005ff0b7e24 */ /* 0x002fce000f8e00ff */
[----:B------:R-:W-:-:S07]  /*46f0*/  LEPC R20, `(.L_x_106) ;  /* 0x000000001014794e */ /* 0x000fce0000000000 */
[----:B--2---:R-:W-:Y:S05]  /*4700*/  CALL.ABS.NOINC R2 ;  /* 0x0000000002007343 */ /* 0x004fea0003c00000 */
.L_x_106:
[----:B------:R-:W-:Y:S05]  /*4710*/  BRA `(.L_x_76) ;  /* 0x00000000005c7947 */ /* 0x000fea0003800000 */
.L_x_105:
[----:B------:R-:W-:-:S05]  /*4720*/  IMAD.U32 R5, R5, 0x10000, RZ ;  /* 0x0001000005057824 */ /* 0x000fca00078e00ff */
[----:B------:R-:W-:-:S04]  /*4730*/  SHF.R.U32.HI R6, RZ, 0x17, R5 ;  /* 0x00000017ff067819 */ /* 0x000fc80000011605 */
[----:B------:R-:W-:-:S04]  /*4740*/  LOP3.LUT R4, R6, 0xff, RZ, 0xc0, !PT ;  /* 0x000000ff06047812 */ /* 0x000fc800078ec0ff */
[----:B------:R-:W-:-:S13]  /*4750*/  ISETP.NE.AND P1, PT, R4, 0xff, PT ;  /* 0x000000ff0400780c */ /* 0x000fda0003f25270 */
[--C-:B------:R-:W-:Y:S02]  /*4760*/  @P1 SHF.R.U32.HI R0, RZ, 0x16, R5.reuse ;  /* 0x00000016ff001819 */ /* 0x100fe40000011605 */
[----:B------:R-:W-:Y:S01]  /*4770*/  @P1 LOP3.LUT P0, RZ, R4, 0x3fffff, R5, 0xf8, !PT ;  /* 0x003fffff04ff1812 */ /* 0x000fe2000780f805 */
[----:B------:R-:W-:Y:S01]  /*4780*/  IMAD.MOV.U32 R5, RZ, RZ, 0xff ;  /* 0x000000ffff057424 */ /* 0x000fe200078e00ff */
[----:B------:R-:W-:-:S04]  /*4790*/  @P1 LOP3.LUT R0, R0, 0x1, RZ, 0xc0, !PT ;  /* 0x0000000100001812 */ /* 0x000fc800078ec0ff */
[----:B------:R-:W-:Y:S01]  /*47a0*/  @P1 ISETP.EQ.U32.AND P2, PT, R0, 0x1, P0 ;  /* 0x000000010000180c */ /* 0x000fe20000742070 */
[----:B------:R-:W-:Y:S01]  /*47b0*/  @P1 VIADD R0, R6, 0x1 ;  /* 0x0000000106001836 */ /* 0x000fe20000000000 */
[----:B------:R-:W-:Y:S02]  /*47c0*/  PLOP3.LUT P0, PT, PT, PT, PT, 0x80, 0x8 ;  /* 0x000000000008781c */ /* 0x000fe40003f0f070 */
[----:B------:R-:W-:-:S13]  /*47d0*/  @P1 PLOP3.LUT P0, PT, P2, PT, PT, 0x80, 0x8 ;  /* 0x000000000008181c */ /* 0x000fda000170f070 */
[----:B------:R-:W-:-:S04]  /*47e0*/  @!P0 IMAD.MOV R0, RZ, RZ, R6 ;  /* 0x000000ffff008224 */ /* 0x000fc800078e0206 */
[----:B------:R-:W-:-:S05]  /*47f0*/  @P1 IMAD.MOV.U32 R5, RZ, RZ, R0 ;  /* 0x000000ffff051224 */ /* 0x000fca00078e0000 */
[----:B------:R0:W-:Y:S01]  /*4800*/  STG.E.U8 desc[UR36][R2.64], R5 ;  /* 0x0000000502007986 */ /* 0x0001e2000c101124 */
[----:B------:R-:W-:Y:S05]  /*4810*/  BRA `(.L_x_76) ;  /* 0x00000000001c7947 */ /* 0x000fea0003800000 */
.L_x_104:
[----:B------:R-:W-:-:S06]  /*4820*/  IMAD.U32 R5, R5, 0x10000, RZ ;  /* 0x0001000005057824 */ /* 0x000fcc00078e00ff */
[----:B------:R-:W0:Y:S02]  /*4830*/  F2I.U64.TRUNC R4, R5 ;  /* 0x0000000500047311 */ /* 0x000e24000020d800 */
[----:B0-----:R0:W-:Y:S01]  /*4840*/  STG.E.64 desc[UR36][R2.64], R4 ;  /* 0x0000000402007986 */ /* 0x0011e2000c101b24 */
[----:B------:R-:W-:Y:S05]  /*4850*/  BRA `(.L_x_76) ;  /* 0x00000000000c7947 */ /* 0x000fea0003800000 */
.L_x_103:
[----:B------:R-:W-:-:S06]  /*4860*/  IMAD.U32 R5, R5, 0x10000, RZ ;  /* 0x0001000005057824 */ /* 0x000fcc00078e00ff */
[----:B------:R-:W0:Y:S02]  /*4870*/  F2I.FTZ.U32.TRUNC.NTZ R5, R5 ;  /* 0x0000000500057305 */ /* 0x000e24000021f000 */
[----:B0-----:R0:W-:Y:S02]  /*4880*/  STG.E desc[UR36][R2.64], R5 ;  /* 0x0000000502007986 */ /* 0x0011e4000c101924 */
.L_x_76:
[----:B------:R-:W-:-:S07]  /*4890*/  VIADD R17, R17, 0x80 ;  /* 0x0000008011117836 */ /* 0x000fce0000000000 */
.L_x_1:
[----:B------:R-:W-:Y:S05]  /*48a0*/  BSYNC.RECONVERGENT B6 ;  /* 0x0000000000067941 */ /* 0x000fea0003800200 */
.L_x_0:
[----:B------:R-:W5:Y:S01]  /*48b0*/  LDCU UR4, c[0x0][0x380] ;  /* 0x00007000ff0477ac */ /* 0x000f620008000800 */
[----:B------:R-:W-:Y:S01]  /*48c0*/  BSSY.RECONVERGENT B6, `(.L_x_107) ;  /* 0x000047b000067945 */ /* 0x000fe20003800200 */
[----:B-----5:R-:W-:-:S13]  /*48d0*/  ISETP.GE.AND P0, PT, R17, UR4, PT ;  /* 0x0000000411007c0c */ /* 0x020fda000bf06270 */
[----:B------:R-:W-:Y:S05]  /*48e0*/  @P0 BRA `(.L_x_108) ;  /* 0x0000004400e00947 */ /* 0x000fea0003800000 */
[----:B------:R-:W5:Y:S01]  /*48f0*/  LDCU UR4, c[0x0][0x388] ;  /* 0x00007100ff0477ac */ /* 0x000f620008000800 */
[----:B0-----:R-:W-:Y:S02]  /*4900*/  HFMA2 R0, -RZ, RZ, 0, 0 ;  /* 0x00000000ff007431 */ /* 0x001fe400000001ff */
[----:B------:R-:W-:Y:S02]  /*4910*/  IMAD.MOV.U32 R18, RZ, RZ, RZ ;  /* 0x000000ffff127224 */ /* 0x000fe400078e00ff */
[----:B------:R-:W-:Y:S01]  /*4920*/  IMAD.MOV.U32 R16, RZ, RZ, RZ ;  /* 0x000000ffff107224 */ /* 0x000fe200078e00ff */
[----:B-----5:R-:W-:-:S09]  /*4930*/  UISETP.NE.AND UP0, UPT, UR4, URZ, UPT ;  /* 0x000000ff0400728c */ /* 0x020fd2000bf05270 */
[----:B------:R-:W-:Y:S05]  /*4940*/  BRA.U !UP0, `(.L_x_109) ;  /* 0x0000001508707547 */ /* 0x000fea000b800000 */
[----:B------:R-:W1:Y:S01]  /*4950*/  LDCU.64 UR4, c[0x0][0x390] ;  /* 0x00007200ff0477ac */ /* 0x000e620008000a00 */
[----:B------:R-:W-:Y:S01]  /*4960*/  IMAD.MOV.U32 R16, RZ, RZ, RZ ;  /* 0x000000ffff107224 */ /* 0x000fe200078e00ff */
[----:B------:R-:W0:Y:S01]  /*4970*/  LDCU UR6, c[0x0][0x38c] ;  /* 0x00007180ff0677ac */ /* 0x000e220008000800 */
[----:B------:R-:W5:Y:S01]  /*4980*/  LDCU.64 UR8, c[0x0][0x4b8] ;  /* 0x00009700ff0877ac */ /* 0x000f620008000a00 */
[----:B------:R-:W-:Y:S01]  /*4990*/  UISETP.NE.AND UP0, UPT, UR41, URZ, UPT ;  /* 0x000000ff2900728c */ /* 0x000fe2000bf05270 */
[----:B-1234-:R-:W-:Y:S01]  /*49a0*/  IMAD.HI.U32 R2, R17, UR4, R16 ;  /* 0x0000000411027c27 */ /* 0x01efe2000f8e0010 */
[----:B------:R-:W1:Y:S04]  /*49b0*/  LDCU UR4, c[0x0][0x4c0] ;  /* 0x00009800ff0477ac */ /* 0x000e680008000800 */
[----:B------:R-:W-:-:S05]  /*49c0*/  SHF.R.U32.HI R3, RZ, UR5, R2 ;  /* 0x00000005ff037c19 */ /* 0x000fca0008011602 */
[----:B------:R-:W-:-:S04]  /*49d0*/  IMAD.MOV R18, RZ, RZ, -R3 ;  /* 0x000000ffff127224 */ /* 0x000fc800078e0a03 */
[----:B0-----:R-:W-:-:S04]  /*49e0*/  IMAD R18, R18, UR6, R17 ;  /* 0x0000000612127c24 */ /* 0x001fc8000f8e0211 */
[C---:B-----5:R-:W-:Y:S02]  /*49f0*/  IMAD R16, R18.reuse, UR8, RZ ;  /* 0x0000000812107c24 */ /* 0x060fe4000f8e02ff */
[C---:B------:R-:W-:Y:S02]  /*4a00*/  IMAD R0, R18.reuse, UR9, RZ ;  /* 0x0000000912007c24 */ /* 0x040fe4000f8e02ff */
[----:B-1----:R-:W-:Y:S01]  /*4a10*/  IMAD R18, R18, UR4, RZ ;  /* 0x0000000412127c24 */ /* 0x002fe2000f8e02ff */
        /* <DEDUP_REMOVED lines=326> */
[----:B------:R-:W2:Y:S03]  /*5e80*/  LDCU.64 UR8, c[0x0][0x5d8] ;  /* 0x0000bb00ff0877ac */ /* 0x000ea60008000a00 */
        /* <DEDUP_REMOVED lines=8> */
.L_x_109:
[----:B------:R-:W1:Y:S01]  /*5f10*/  LDCU.64 UR6, c[0x0][0x5f0] ;  /* 0x0000be00ff0677ac */ /* 0x000e620008000a00 */
[----:B------:R-:W-:-:S04]  /*5f20*/  UPRMT UR4, UR39, 0x9910, URZ ;  /* 0x0000991027047896 */ /* 0x000fc800080000ff */
[----:B------:R-:W-:Y:S01]  /*5f30*/  UISETP.GT.AND UP0, UPT, UR4, 0x9, UPT ;  /* 0x000000090400788c */ /* 0x000fe2000bf04270 */
[----:B-1234-:R-:W-:-:S05]  /*5f40*/  IADD3 R2, P0, PT, R0, UR6, RZ ;  /* 0x0000000600027c10 */ /* 0x01efca000ff1e0ff */
        /* <DEDUP_REMOVED lines=15> */
.L_x_113:
[----:B------:R-:W2:Y:S02]  /*6040*/  LDG.E.U8 R2, desc[UR36][R2.64] ;  /* 0x0000002402027981 */ /* 0x000ea4000c1e1100 */
[----:B--2---:R-:W-:-:S04]  /*6050*/  I2FP.F32.U32 R0, R2 ;  /* 0x0000000200007245 */ /* 0x004fc80000201000 */
[----:B------:R-:W-:-:S04]  /*6060*/  F2FP.BF16.F32.PACK_AB R0, RZ, R0 ;  /* 0x00000000ff00723e */ /* 0x000fc800000010ff */
[----:B------:R-:W-:Y:S01]  /*6070*/  PRMT R19, R0, 0x7610, R19 ;  /* 0x0000761000137816 */ /* 0x000fe20000000013 */
[----:B------:R-:W-:Y:S06]  /*6080*/  BRA `(.L_x_115) ;  /* 0x0000000c00e07947 */ /* 0x000fec0003800000 */
.L_x_112:
        /* <DEDUP_REMOVED lines=11> */
.L_x_117:
[----:B------:R-:W2:Y:S02]  /*6140*/  LDG.E R2, desc[UR36][R2.64] ;  /* 0x0000002402027981 */ /* 0x000ea4000c1e1900 */
[----:B--2---:R-:W-:-:S04]  /*6150*/  I2FP.F32.S32 R0, R2 ;  /* 0x0000000200007245 */ /* 0x004fc80000201400 */
[----:B------:R-:W-:-:S04]  /*6160*/  F2FP.BF16.F32.PACK_AB R0, RZ, R0 ;  /* 0x00000000ff00723e */ /* 0x000fc800000010ff */
[----:B------:R-:W-:Y:S01]  /*6170*/  PRMT R19, R0, 0x7610, R19 ;  /* 0x0000761000137816 */ /* 0x000fe20000000013 */
[----:B------:R-:W-:Y:S06]  /*6180*/  BRA `(.L_x_115) ;  /* 0x0000000c00a07947 */ /* 0x000fec0003800000 */
.L_x_116:
[----:B------:R-:W2:Y:S02]  /*6190*/  LDG.E.U16 R2, desc[UR36][R2.64] ;  /* 0x0000002402027981 */ /* 0x000ea4000c1e1500 */
[----:B--2---:R-:W0:Y:S02]  /*61a0*/  I2F.S16 R0, R2 ;  /* 0x0000000200007306 */ /* 0x004e240000101400 */
[----:B0-----:R-:W-:-:S04]  /*61b0*/  F2FP.BF16.F32.PACK_AB R0, RZ, R0 ;  /* 0x00000000ff00723e */ /* 0x001fc800000010ff */
[----:B------:R-:W-:Y:S01]  /*61c0*/  PRMT R19, R0, 0x7610, R19 ;  /* 0x0000761000137816 */ /* 0x000fe20000000013 */
[----:B------:R-:W-:Y:S06]  /*61d0*/  BRA `(.L_x_115) ;  /* 0x0000000c008c7947 */ /* 0x000fec0003800000 */
.L_x_111:
        /* <DEDUP_REMOVED lines=9> */
.L_x_119:
[----:B------:R-:W2:Y:S02]  /*6270*/  LDG.E.U16 R0, desc[UR36][R2.64] ;  /* 0x0000002402007981 */ /* 0x000ea4000c1e1500 */
[----:B--2---:R-:W-:-:S05]  /*6280*/  HADD2.F32 R0, -RZ, R0.H0_H0 ;  /* 0x20000000ff007230 */ /* 0x004fca0000004100 */
[----:B------:R-:W-:-:S04]  /*6290*/  F2FP.BF16.F32.PACK_AB R0, RZ, R0 ;  /* 0x00000000ff00723e */ /* 0x000fc800000010ff */
[----:B------:R-:W-:Y:S01]  /*62a0*/  PRMT R19, R0, 0x7610, R19 ;  /* 0x0000761000137816 */ /* 0x000fe20000000013 */
[----:B------:R-:W-:Y:S06]  /*62b0*/  BRA `(.L_x_115) ;  /* 0x0000000c00547947 */ /* 0x000fec0003800000 */
.L_x_118:
        /* <DEDUP_REMOVED lines=9> */
.L_x_121:
[----:B------:R-:W2:Y:S02]  /*6350*/  LDG.E.U16 R2, desc[UR36][R2.64] ;  /* 0x0000002402027981 */ /* 0x000ea4000c1e1500 */
[----:B--2---:R-:W-:-:S05]  /*6360*/  HADD2.F32 R0, -RZ, R2.H0_H0 ;  /* 0x20000002ff007230 */ /* 0x004fca0000004100 */
[----:B------:R-:W-:-:S04]  /*6370*/  F2FP.BF16.F32.PACK_AB R0, RZ, R0 ;  /* 0x00000000ff00723e */ /* 0x000fc800000010ff */
[----:B------:R-:W-:Y:S01]  /*6380*/  PRMT R19, R0, 0x7610, R19 ;  /* 0x0000761000137816 */ /* 0x000fe20000000013 */
[----:B------:R-:W-:Y:S06]  /*6390*/  BRA `(.L_x_115) ;  /* 0x0000000c001c7947 */ /* 0x000fec0003800000 */
.L_x_120:
        /* <DEDUP_REMOVED lines=13> */
.L_x_110:
        /* <DEDUP_REMOVED lines=14> */
.L_x_124:
        /* <DEDUP_REMOVED lines=13> */
.L_x_123:
        /* <DEDUP_REMOVED lines=16> */
[C---:B------:R-:W-:Y:S01]  /*6720*/  SHF.L.U32 R6, R4.reuse, R5, RZ ;  /* 0x0000000504067219 */ /* 0x040fe200000006ff */
[----:B------:R-:W-:-:S03]  /*6730*/  VIADD R5, R4, 0x1000000 ;  /* 0x0100000004057836 */ /* 0x000fc60000000000 */
        /* <DEDUP_REMOVED lines=9> */
.L_x_126:
[----:B------:R-:W2:Y:S02]  /*67d0*/  LDG.E.U8 R2, desc[UR36][R2.64] ;  /* 0x0000002402027981 */ /* 0x000ea4000c1e1100 */
[C---:B--2---:R-:W-:Y:S01]  /*67e0*/  SHF.L.U32 R0, R2.reuse, 0x19, RZ ;  /* 0x0000001902007819 */ /* 0x044fe200000006ff */
[----:B------:R-:W-:-:S03]  /*67f0*/  IMAD.SHL.U32 R5, R2, 0x100, RZ ;  /* 0x0000010002057824 */ /* 0x000fc600078e00ff */
[----:B------:R-:W-:-:S13]  /*6800*/  ISETP.GE.U32.AND P0, PT, R0, 0x8000000, PT ;  /* 0x080000000000780c */ /* 0x000fda0003f06070 */
[C---:B------:R-:W-:Y:S02]  /*6810*/  @!P0 LOP3.LUT R4, R5.reuse, 0x7f00, RZ, 0xc0, !PT ;  /* 0x00007f0005048812 */ /* 0x040fe400078ec0ff */
[----:B------:R-:W-:Y:S02]  /*6820*/  @P0 LEA.HI R0, R0, 0x70000000, RZ, 0x1c ;  /* 0x7000000000000811 */ /* 0x000fe400078fe0ff */
[----:B------:R-:W-:Y:S02]  /*6830*/  @!P0 LOP3.LUT R4, R4, 0x3f000000, RZ, 0xfc, !PT ;  /* 0x3f00000004048812 */ /* 0x000fe400078efcff */
[----:B------:R-:W-:Y:S01]  /*6840*/  PRMT R5, R5, 0x9910, RZ ;  /* 0x0000991005057816 */ /* 0x000fe200000000ff */
[----:B------:R-:W-:Y:S02]  /*6850*/  @P0 FMUL.FTZ R0, R0, 1.9259299443872358531e-34 ;  /* 0x0780000000000820 */ /* 0x000fe40000410000 */
[----:B------:R-:W-:-:S05]  /*6860*/  @!P0 FADD.FTZ R0, R4, -0.5 ;  /* 0xbf00000004008421 */ /* 0x000fca0000010000 */
[----:B------:R-:W-:-:S04]  /*6870*/  LOP3.LUT R0, R0, 0x80000000, R5, 0xf8, !PT ;  /* 0x8000000000007812 */ /* 0x000fc800078ef805 */
[----:B------:R-:W-:-:S04]  /*6880*/  F2FP.BF16.F32.PACK_AB R0, RZ, R0 ;  /* 0x00000000ff00723e */ /* 0x000fc800000010ff */
[----:B------:R-:W-:Y:S01]  /*6890*/  PRMT R19, R0, 0x7610, R19 ;  /* 0x0000761000137816 */ /* 0x000fe20000000013 */
[----:B------:R-:W-:Y:S06]  /*68a0*/  BRA `(.L_x_115) ;  /* 0x0000000400d87947 */ /* 0x000fec0003800000 */
.L_x_125:
[----:B------:R0:W5:Y:S01]  /*68b0*/  LDG.E.U16 R19, desc[UR36][R2.64] ;  /* 0x0000002402137981 */ /* 0x000162000c1e1500 */
[----:B------:R-:W-:Y:S05]  /*68c0*/  BRA `(.L_x_115) ;  /* 0x0000000400d07947 */ /* 0x000fea0003800000 */
.L_x_122:
        /* <DEDUP_REMOVED lines=13> */
.L_x_129:
        /* <DEDUP_REMOVED lines=21> */
.L_x_133:
[----:B------:R-:W-:Y:S05]  /*6af0*/  BSYNC.RECONVERGENT B1 ;  /* 0x0000000000017941 */ /* 0x000fea0003800200 */
.L_x_132:
[----:B------:R-:W-:Y:S01]  /*6b00*/  IMAD.SHL.U32 R0, R0, 0x100000, RZ ;  /* 0x0010000000007824 */ /* 0x000fe200078e00ff */
[----:B------:R-:W-:-:S04]  /*6b10*/  LEA R2, R2, 0x3b800000, 0x17 ;  /* 0x3b80000002027811 */ /* 0x000fc800078eb8ff */
[----:B------:R-:W-:-:S07]  /*6b20*/  LOP3.LUT R0, R2, R0, R7, 0xfe, !PT ;  /* 0x0000000002007212 */ /* 0x000fce00078efe07 */
.L_x_131:
[----:B------:R-:W-:Y:S05]  /*6b30*/  BSYNC.RECONVERGENT B0 ;  /* 0x0000000000007941 */ /* 0x000fea0003800200 */
.L_x_130:
[----:B------:R-:W-:-:S04]  /*6b40*/  F2FP.BF16.F32.PACK_AB R0, RZ, R0 ;  /* 0x00000000ff00723e */ /* 0x000fc800000010ff */
[----:B------:R-:W-:Y:S01]  /*6b50*/  PRMT R19, R0, 0x7610, R19 ;  /* 0x0000761000137816 */ /* 0x000fe20000000013 */
[----:B------:R-:W-:Y:S06]  /*6b60*/  BRA `(.L_x_115) ;  /* 0x0000000400287947 */ /* 0x000fec0003800000 */
.L_x_128:
        /* <DEDUP_REMOVED lines=17> */
[----:B------:R-:W-:Y:S02]  /*6c80*/  IADD3 R5, PT, PT, R3, -0x1d, RZ ;  /* 0xffffffe303057810 */ /* 0x000fe40007ffe0ff */
[----:B------:R-:W-:Y:S02]  /*6c90*/  IADD3 R2, PT, PT, R2, 0x1e, -R3 ;  /* 0x0000001e02027810 */ /* 0x000fe40007ffe803 */
[----:B------:R-:W-:-:S04]  /*6ca0*/  SHF.L.U32 R5, R0, R5, RZ ;  /* 0x0000000500057219 */ /* 0x000fc800000006ff */
[----:B------:R-:W-:-:S07]  /*6cb0*/  LOP3.LUT R0, R5, 0x3, RZ, 0xc0, !PT ;  /* 0x0000000305007812 */ /* 0x000fce00078ec0ff */
.L_x_137:
[----:B------:R-:W-:Y:S05]  /*6cc0*/  BSYNC.RECONVERGENT B1 ;  /* 0x0000000000017941 */ /* 0x000fea0003800200 */
.L_x_136:
[----:B------:R-:W-:Y:S01]  /*6cd0*/  IMAD.SHL.U32 R0, R0, 0x200000, RZ ;  /* 0x0020000000007824 */ /* 0x000fe200078e00ff */
[----:B------:R-:W-:-:S04]  /*6ce0*/  LEA R2, R2, 0x37800000, 0x17 ;  /* 0x3780000002027811 */ /* 0x000fc800078eb8ff */
[----:B------:R-:W-:-:S07]  /*6cf0*/  LOP3.LUT R0, R2, R0, R7, 0xfe, !PT ;  /* 0x0000000002007212 */ /* 0x000fce00078efe07 */
.L_x_135:
[----:B------:R-:W-:Y:S05]  /*6d00*/  BSYNC.RECONVERGENT B0 ;  /* 0x0000000000007941 */ /* 0x000fea0003800200 */
.L_x_134:
[----:B------:R-:W-:-:S04]  /*6d10*/  F2FP.BF16.F32.PACK_AB R0, RZ, R0 ;  /* 0x00000000ff00723e */ /* 0x000fc800000010ff */
[----:B------:R-:W-:Y:S01]  /*6d20*/  PRMT R19, R0, 0x7610, R19 ;  /* 0x0000761000137816 */ /* 0x000fe20000000013 */
[----:B------:R-:W-:Y:S06]  /*6d30*/  BRA `(.L_x_115) ;  /* 0x0000000000b47947 */ /* 0x000fec0003800000 */
.L_x_127:
[----:B------:R-:W-:-:S09]  /*6d40*/  UISETP.NE.AND UP0, UPT, UR4, 0x1c, UPT ;  /* 0x0000001c0400788c */ /* 0x000fd2000bf05270 */
[----:B------:R-:W-:Y:S05]  /*6d50*/  BRA.U !UP0, `(.L_x_138) ;  /* 0x00000001089c7547 */ /* 0x000fea000b800000 */
[----:B------:R-:W-:-:S09]  /*6d60*/  UISETP.NE.AND UP0, UPT, UR4, 0x1d, UPT ;  /* 0x0000001d0400788c */ /* 0x000fd2000bf05270 */
[----:B------:R-:W-:Y:S05]  /*6d70*/  BRA.U !UP0, `(.L_x_139) ;  /* 0x0000000108807547 */ /* 0x000fea000b800000 */
[----:B------:R-:W-:-:S09]  /*6d80*/  UISETP.NE.AND UP0, UPT, UR4, 0x2c, UPT ;  /* 0x0000002c0400788c */ /* 0x000fd2000bf05270 */
[----:B------:R-:W-:Y:S05]  /*6d90*/  BRA.U UP0, `(.L_x_114) ;  /* 0x0000000100307547 */ /* 0x000fea000b800000 */
        /* <DEDUP_REMOVED lines=8> */
.L_x_141:
[----:B------:R-:W-:Y:S05]  /*6e20*/  BSYNC.RECONVERGENT B0 ;  /* 0x0000000000007941 */ /* 0x000fea0003800200 */
.L_x_140:
[----:B------:R-:W-:-:S04]  /*6e30*/  F2FP.BF16.F32.PACK_AB R0, RZ, R0 ;  /* 0x00000000ff00723e */ /* 0x000fc800000010ff */
[----:B------:R-:W-:Y:S01]  /*6e40*/  PRMT R19, R0, 0x7610, R19 ;  /* 0x0000761000137816 */ /* 0x000fe20000000013 */
[----:B------:R-:W-:Y:S06]  /*6e50*/  BRA `(.L_x_115) ;  /* 0x00000000006c7947 */ /* 0x000fec0003800000 */
.L_x_114:
        /* <DEDUP_REMOVED lines=12> */
[----:B---3--:R-:W-:Y:S01]  /*6f20*/  IMAD.U32 R10, RZ, RZ, UR8 ;  /* 0x00000008ff0a7e24 */ /* 0x008fe2000f8e00ff */
[----:B------:R-:W-:-:S07]  /*6f30*/  MOV R11, UR9 ;  /* 0x00000009000b7c02 */ /* 0x000fce0008000f00 */
[----:B------:R-:W-:-:S07]  /*6f40*/  LEPC R20, `(.L_x_142) ;  /* 0x000000001014794e */ /* 0x000fce0000000000 */
[----:B--2---:R-:W-:Y:S05]  /*6f50*/  CALL.ABS.NOINC R2 ;  /* 0x0000000002007343 */ /* 0x004fea0003c00000 */
.L_x_142:
[----:B------:R-:W-:Y:S01]  /*6f60*/  PRMT R19, RZ, 0x7610, R19 ;  /* 0x00007610ff137816 */ /* 0x000fe20000000013 */
[----:B------:R-:W-:Y:S06]  /*6f70*/  BRA `(.L_x_115) ;  /* 0x0000000000247947 */ /* 0x000fec0003800000 */
.L_x_139:
[----:B------:R-:W2:Y:S02]  /*6f80*/  LDG.E.64 R2, desc[UR36][R2.64] ;  /* 0x0000002402027981 */ /* 0x000ea4000c1e1b00 */
[----:B--2---:R-:W0:Y:S02]  /*6f90*/  I2F.U64 R0, R2 ;  /* 0x0000000200007312 */ /* 0x004e240000301000 */
[----:B0-----:R-:W-:-:S04]  /*6fa0*/  F2FP.BF16.F32.PACK_AB R0, RZ, R0 ;  /* 0x00000000ff00723e */ /* 0x001fc800000010ff */
[----:B------:R-:W-:Y:S01]  /*6fb0*/  PRMT R19, R0, 0x7610, R19 ;  /* 0x0000761000137816 */ /* 0x000fe20000000013 */
[----:B------:R-:W-:Y:S06]  /*6fc0*/  BRA `(.L_x_115) ;  /* 0x0000000000107947 */ /* 0x000fec0003800000 */
.L_x_138:
[----:B------:R-:W2:Y:S02]  /*6fd0*/  LDG.E R2, desc[UR36][R2.64] ;  /* 0x0000002402027981 */ /* 0x000ea4000c1e1900 */
[----:B--2---:R-:W-:-:S04]  /*6fe0*/  I2FP.F32.U32 R0, R2 ;  /* 0x0000000200007245 */ /* 0x004fc80000201000 */
[----:B------:R-:W-:-:S04]  /*6ff0*/  F2FP.BF16.F32.PACK_AB R0, RZ, R0 ;  /* 0x00000000ff00723e */ /* 0x000fc800000010ff */
[----:B------:R-:W-:-:S07]  /*7000*/  PRMT R19, R0, 0x7610, R19 ;  /* 0x0000761000137816 */ /* 0x000fce0000000013 */
.L_x_115:
        /* <DEDUP_REMOVED lines=19> */
.L_x_146:
[----:B------:R-:W2:Y:S02]  /*7140*/  LDG.E.U8 R2, desc[UR36][R2.64] ;  /* 0x0000002402027981 */ /* 0x000ea4000c1e1100 */
[----:B--2---:R-:W-:-:S04]  /*7150*/  I2FP.F32.U32 R0, R2 ;  /* 0x0000000200007245 */ /* 0x004fc80000201000 */
[----:B------:R-:W-:-:S04]  /*7160*/  F2FP.BF16.F32.PACK_AB R0, RZ, R0 ;  /* 0x00000000ff00723e */ /* 0x000fc800000010ff */
[----:B------:R-:W-:Y:S01]  /*7170*/  PRMT R5, R0, 0x7610, R5 ;  /* 0x0000761000057816 */ /* 0x000fe20000000005 */
[----:B------:R-:W-:Y:S06]  /*7180*/  BRA `(.L_x_148) ;  /* 0x0000000c00dc7947 */ /* 0x000fec0003800000 */
.L_x_145:
        /* <DEDUP_REMOVED lines=11> */
.L_x_150:
[----:B------:R-:W2:Y:S02]  /*7240*/  LDG.E R2, desc[UR36][R2.64] ;  /* 0x0000002402027981 */ /* 0x000ea4000c1e1900 */
[----:B--2---:R-:W-:-:S04]  /*7250*/  I2FP.F32.S32 R0, R2 ;  /* 0x0000000200007245 */ /* 0x004fc80000201400 */
[----:B------:R-:W-:-:S04]  /*7260*/  F2FP.BF16.F32.PACK_AB R0, RZ, R0 ;  /* 0x00000000ff00723e */ /* 0x000fc800000010ff */
[----:B------:R-:W-:Y:S01]  /*7270*/  PRMT R5, R0, 0x7610, R5 ;  /* 0x0000761000057816 */ /* 0x000fe20000000005 */
[----:B------:R-:W-:Y:S06]  /*7280*/  BRA `(.L_x_148) ;  /* 0x0000000c009c7947 */ /* 0x000fec0003800000 */
.L_x_149:
[----:B------:R-:W2:Y:S02]  /*7290*/  LDG.E.U16 R2, desc[UR36][R2.64] ;  /* 0x0000002402027981 */ /* 0x000ea4000c1e1500 */
[----:B--2---:R-:W0:Y:S02]  /*72a0*/  I2F.S16 R0, R2 ;  /* 0x0000000200007306 */ /* 0x004e240000101400 */
[----:B0-----:R-:W-:-:S04]  /*72b0*/  F2FP.BF16.F32.PACK_AB R0, RZ, R0 ;  /* 0x00000000ff00723e */ /* 0x001fc800000010ff */
[----:B------:R-:W-:Y:S01]  /*72c0*/  PRMT R5, R0, 0x7610, R5 ;  /* 0x0000761000057816 */ /* 0x000fe20000000005 */
[----:B------:R-:W-:Y:S06]  /*72d0*/  BRA `(.L_x_148) ;  /* 0x0000000c00887947 */ /* 0x000fec0003800000 */
.L_x_144:
        /* <DEDUP_REMOVED lines=9> */
.L_x_152:
[----:B------:R-:W2:Y:S02]  /*7370*/  LDG.E.U16 R0, desc[UR36][R2.64] ;  /* 0x0000002402007981 */ /* 0x000ea4000c1e1500 */
[----:B--2---:R-:W-:-:S05]  /*7380*/  HADD2.F32 R0, -RZ, R0.H0_H0 ;  /* 0x20000000ff007230 */ /* 0x004fca0000004100 */
[----:B------:R-:W-:-:S04]  /*7390*/  F2FP.BF16.F32.PACK_AB R0, RZ, R0 ;  /* 0x00000000ff00723e */ /* 0x000fc800000010ff */
[----:B------:R-:W-:Y:S01]  /*73a0*/  PRMT R5, R0, 0x7610, R5 ;  /* 0x0000761000057816 */ /* 0x000fe20000000005 */
[----:B------:R-:W-:Y:S06]  /*73b0*/  BRA `(.L_x_148) ;  /* 0x0000000c00507947 */ /* 0x000fec0003800000 */
.L_x_151:
        /* <DEDUP_REMOVED lines=9> */
.L_x_154:
[----:B------:R-:W2:Y:S02]  /*7450*/  LDG.E.U16 R2, desc[UR36][R2.64] ;  /* 0x0000002402027981 */ /* 0x000ea4000c1e1500 */
[----:B--2---:R-:W-:-:S05]  /*7460*/  HADD2.F32 R0, -RZ, R2.H0_H0 ;  /* 0x20000002ff007230 */ /* 0x004fca0000004100 */
[----:B------:R-:W-:-:S04]  /*7470*/  F2FP.BF16.F32.PACK_AB R0, RZ, R0 ;  /* 0x00000000ff00723e */ /* 0x000fc800000010ff */
[----:B------:R-:W-:Y:S01]  /*7480*/  PRMT R5, R0, 0x7610, R5 ;  /* 0x0000761000057816 */ /* 0x000fe20000000005 */
[----:B------:R-:W-:Y:S06]  /*7490*/  BRA `(.L_x_148) ;  /* 0x0000000c00187947 */ /* 0x000fec0003800000 */
.L_x_153:
        /* <DEDUP_REMOVED lines=13> */
.L_x_143:
        /* <DEDUP_REMOVED lines=14> */
.L_x_157:
        /* <DEDUP_REMOVED lines=13> */
.L_x_156:
        /* <DEDUP_REMOVED lines=26> */
.L_x_159:
[----:B------:R-:W2:Y:S02]  /*78c0*/  LDG.E.U8 R2, desc[UR36][R2.64] ;  /* 0x0000002402027981 */ /* 0x000ea4000c1e1100 */
[C---:B--2---:R-:W-:Y:S02]  /*78d0*/  IMAD.SHL.U32 R0, R2.reuse, 0x2000000, RZ ;  /* 0x0200000002007824 */ /* 0x044fe400078e00ff */
        /* <DEDUP_REMOVED lines=12> */
.L_x_158:
[----:B------:R0:W5:Y:S01]  /*79a0*/  LDG.E.U16 R5, desc[UR36][R2.64] ;  /* 0x0000002402057981 */ /* 0x000162000c1e1500 */
[----:B------:R-:W-:Y:S05]  /*79b0*/  BRA `(.L_x_148) ;  /* 0x0000000400d07947 */ /* 0x000fea0003800000 */
.L_x_155:
        /* <DEDUP_REMOVED lines=13> */
.L_x_162:
        /* <DEDUP_REMOVED lines=21> */
.L_x_166:
[----:B------:R-:W-:Y:S05]  /*7be0*/  BSYNC.RECONVERGENT B1 ;  /* 0x0000000000017941 */ /* 0x000fea0003800200 */
.L_x_165:
[----:B------:R-:W-:Y:S01]  /*7bf0*/  IMAD.SHL.U32 R0, R0, 0x100000, RZ ;  /* 0x0010000000007824 */ /* 0x000fe200078e00ff */
[----:B------:R-:W-:-:S04]  /*7c00*/  LEA R2, R2, 0x3b800000, 0x17 ;  /* 0x3b80000002027811 */ /* 0x000fc800078eb8ff */
[----:B------:R-:W-:-:S07]  /*7c10*/  LOP3.LUT R0, R2, R0, R7, 0xfe, !PT ;  /* 0x0000000002007212 */ /* 0x000fce00078efe07 */
.L_x_164:
[----:B------:R-:W-:Y:S05]  /*7c20*/  BSYNC.RECONVERGENT B0 ;  /* 0x0000000000007941 */ /* 0x000fea0003800200 */
.L_x_163:
[----:B------:R-:W-:-:S04]  /*7c30*/  F2FP.BF16.F32.PACK_AB R0, RZ, R0 ;  /* 0x00000000ff00723e */ /* 0x000fc800000010ff */
[----:B------:R-:W-:Y:S01]  /*7c40*/  PRMT R5, R0, 0x7610, R5 ;  /* 0x0000761000057816 */ /* 0x000fe20000000005 */
[----:B------:R-:W-:Y:S06]  /*7c50*/  BRA `(.L_x_148) ;  /* 0x0000000400287947 */ /* 0x000fec0003800000 */
.L_x_161:
        /* <DEDUP_REMOVED lines=21> */
.L_x_170:
[----:B------:R-:W-:Y:S05]  /*7db0*/  BSYNC.RECONVERGENT B1 ;  /* 0x0000000000017941 */ /* 0x000fea0003800200 */
.L_x_169:
[----:B------:R-:W-:Y:S01]  /*7dc0*/  IMAD.SHL.U32 R0, R0, 0x200000, RZ ;  /* 0x0020000000007824 */ /* 0x000fe200078e00ff */
[----:B------:R-:W-:-:S04]  /*7dd0*/  LEA R2, R2, 0x37800000, 0x17 ;  /* 0x3780000002027811 */ /* 0x000fc800078eb8ff */
[----:B------:R-:W-:-:S07]  /*7de0*/  LOP3.LUT R0, R2, R0, R7, 0xfe, !PT ;  /* 0x0000000002007212 */ /* 0x000fce00078efe07 */
.L_x_168:
[----:B------:R-:W-:Y:S05]  /*7df0*/  BSYNC.RECONVERGENT B0 ;  /* 0x0000000000007941 */ /* 0x000fea0003800200 */
.L_x_167:
[----:B------:R-:W-:-:S04]  /*7e00*/  F2FP.BF16.F32.PACK_AB R0, RZ, R0 ;  /* 0x00000000ff00723e */ /* 0x000fc800000010ff */
[----:B------:R-:W-:Y:S01]  /*7e10*/  PRMT R5, R0, 0x7610, R5 ;  /* 0x0000761000057816 */ /* 0x000fe20000000005 */
[----:B------:R-:W-:Y:S06]  /*7e20*/  BRA `(.L_x_148) ;  /* 0x0000000000b47947 */ /* 0x000fec0003800000 */
.L_x_160:
        /* <DEDUP_REMOVED lines=14> */
.L_x_174:
[----:B------:R-:W-:Y:S05]  /*7f10*/  BSYNC.RECONVERGENT B0 ;  /* 0x0000000000007941 */ /* 0x000fea0003800200 */
.L_x_173:
[----:B------:R-:W-:-:S04]  /*7f20*/  F2FP.BF16.F32.PACK_AB R0, RZ, R0 ;  /* 0x00000000ff00723e */ /* 0x000fc800000010ff */
[----:B------:R-:W-:Y:S01]  /*7f30*/  PRMT R5, R0, 0x7610, R5 ;  /* 0x0000761000057816 */ /* 0x000fe20000000005 */
[----:B------:R-:W-:Y:S06]  /*7f40*/  BRA `(.L_x_148) ;  /* 0x00000000006c7947 */ /* 0x000fec0003800000 */
.L_x_147:
        /* <DEDUP_REMOVED lines=10> */
[----:B-1----:R-:W-:Y:S01]  /*7ff0*/  IMAD.U32 R6, RZ, RZ, UR6 ;  /* 0x00000006ff067e24 */ /* 0x002fe2000f8e00ff */
[----:B------:R-:W-:Y:S01]  /*8000*/  MOV R7, UR7 ;  /* 0x0000000700077c02 */ /* 0x000fe20008000f00 */
[----:B---3--:R-:W-:Y:S02]  /*8010*/  IMAD.U32 R10, RZ, RZ, UR8 ;  /* 0x00000008ff0a7e24 */ /* 0x008fe4000f8e00ff */
[----:B------:R-:W-:-:S07]  /*8020*/  IMAD.U32 R11, RZ, RZ, UR9 ;  /* 0x00000009ff0b7e24 */ /* 0x000fce000f8e00ff */
[----:B------:R-:W-:-:S07]  /*8030*/  LEPC R20, `(.L_x_175) ;  /* 0x000000001014794e */ /* 0x000fce0000000000 */
[----:B--2--5:R-:W-:Y:S05]  /*8040*/  CALL.ABS.NOINC R2 ;  /* 0x0000000002007343 */ /* 0x024fea0003c00000 */
.L_x_175:
[----:B------:R-:W-:Y:S01]  /*8050*/  PRMT R5, RZ, 0x7610, R5 ;  /* 0x00007610ff057816 */ /* 0x000fe20000000005 */
[----:B------:R-:W-:Y:S06]  /*8060*/  BRA `(.L_x_148) ;  /* 0x0000000000247947 */ /* 0x000fec0003800000 */
.L_x_172:
[----:B------:R-:W2:Y:S02]  /*8070*/  LDG.E.64 R2, desc[UR36][R2.64] ;  /* 0x0000002402027981 */ /* 0x000ea4000c1e1b00 */
[----:B--2---:R-:W0:Y:S02]  /*8080*/  I2F.U64 R0, R2 ;  /* 0x0000000200007312 */ /* 0x004e240000301000 */
[----:B0-----:R-:W-:-:S04]  /*8090*/  F2FP.BF16.F32.PACK_AB R0, RZ, R0 ;  /* 0x00000000ff00723e */ /* 0x001fc800000010ff */
[----:B------:R-:W-:Y:S01]  /*80a0*/  PRMT R5, R0, 0x7610, R5 ;  /* 0x0000761000057816 */ /* 0x000fe20000000005 */
[----:B------:R-:W-:Y:S06]  /*80b0*/  BRA `(.L_x_148) ;  /* 0x0000000000107947 */ /* 0x000fec0003800000 */
.L_x_171:
[----:B------:R-:W2:Y:S02]  /*80c0*/  LDG.E R2, desc[UR36][R2.64] ;  /* 0x0000002402027981 */ /* 0x000ea4000c1e1900 */
[----:B--2---:R-:W-:-:S04]  /*80d0*/  I2FP.F32.U32 R0, R2 ;  /* 0x0000000200007245 */ /* 0x004fc80000201000 */
[----:B------:R-:W-:-:S04]  /*80e0*/  F2FP.BF16.F32.PACK_AB R0, RZ, R0 ;  /* 0x00000000ff00723e */ /* 0x000fc800000010ff */
[----:B------:R-:W-:-:S07]  /*80f0*/  PRMT R5, R0, 0x7610, R5 ;  /* 0x0000761000057816 */ /* 0x000fce0000000005 */
.L_x_148:
        /* <DEDUP_REMOVED lines=19> */
[----:B------:R-:W-:-:S06]  /*8230*/  IMAD.U32 R5, R5, 0x10000, RZ ;  /* 0x0001000005057824 */ /* 0x000fcc00078e00ff */
[----:B------:R-:W0:Y:S02]  /*8240*/  F2I.FTZ.TRUNC.NTZ R5, R5 ;  /* 0x0000000500057305 */ /* 0x000e24000021f100 */
[----:B0-----:R0:W-:Y:S01]  /*8250*/  STG.E.U8 desc[UR36][R2.64], R5 ;  /* 0x0000000502007986 */ /* 0x0011e2000c101124 */
[----:B------:R-:W-:Y:S05]  /*8260*/  BRA `(.L_x_181) ;  /* 0x0000000c007c7947 */ /* 0x000fea0003800000 */
.L_x_179:
[----:B------:R-:W-:-:S06]  /*8270*/  IMAD.U32 R5, R5, 0x10000, RZ ;  /* 0x0001000005057824 */ /* 0x000fcc00078e00ff */
[----:B------:R-:W0:Y:S02]  /*8280*/  F2I.S64.TRUNC R4, R5 ;  /* 0x0000000500047311 */ /* 0x000e24000020d900 */
[----:B0-----:R0:W-:Y:S01]  /*8290*/  STG.E.U8 desc[UR36][R2.64], R4 ;  /* 0x0000000402007986 */ /* 0x0011e2000c101124 */
[----:B------:R-:W-:Y:S05]  /*82a0*/  BRA `(.L_x_181) ;  /* 0x0000000c006c7947 */ /* 0x000fea0003800000 */
.L_x_178:
[----:B------:R-:W-:-:S09]  /*82b0*/  UISETP.NE.AND UP0, UPT, UR4, 0x2, UPT ;  /* 0x000000020400788c */ /* 0x000fd2000bf05270 */
[----:B------:R-:W-:Y:S05]  /*82c0*/  BRA.U !UP0, `(.L_x_182) ;  /* 0x0000000108307547 */ /* 0x000fea000b800000 */
[----:B------:R-:W-:-:S09]  /*82d0*/  UISETP.NE.AND UP0, UPT, UR4, 0x3, UPT ;  /* 0x000000030400788c */ /* 0x000fd2000bf05270 */
[----:B------:R-:W-:Y:S05]  /*82e0*/  BRA.U !UP0, `(.L_x_183) ;  /* 0x0000000108187547 */ /* 0x000fea000b800000 */
[----:B------:R-:W-:-:S09]  /*82f0*/  UISETP.NE.AND UP0, UPT, UR4, 0x4, UPT ;  /* 0x000000040400788c */ /* 0x000fd2000bf05270 */
[----:B------:R-:W-:Y:S05]  /*8300*/  BRA.U UP0, `(.L_x_180) ;  /* 0x0000000900787547 */ /* 0x000fea000b800000 */
[----:B------:R-:W-:-:S06]  /*8310*/  SHF.L.U32 R5, R5, 0x10, RZ ;  /* 0x0000001005057819 */ /* 0x000fcc00000006ff */
[----:B------:R-:W0:Y:S02]  /*8320*/  F2I.S64.TRUNC R4, R5 ;  /* 0x0000000500047311 */ /* 0x000e24000020d900 */
[----:B0-----:R0:W-:Y:S01]  /*8330*/  STG.E.64 desc[UR36][R2.64], R4 ;  /* 0x0000000402007986 */ /* 0x0011e2000c101b24 */
[----:B------:R-:W-:Y:S05]  /*8340*/  BRA `(.L_x_181) ;  /* 0x0000000c00447947 */ /* 0x000fea0003800000 */
.L_x_183:
[----:B------:R-:W-:-:S06]  /*8350*/  IMAD.U32 R5, R5, 0x10000, RZ ;  /* 0x0001000005057824 */ /* 0x000fcc00078e00ff */
[----:B------:R-:W0:Y:S02]  /*8360*/  F2I.FTZ.TRUNC.NTZ R5, R5 ;  /* 0x0000000500057305 */ /* 0x000e24000021f100 */
[----:B0-----:R0:W-:Y:S01]  /*8370*/  STG.E desc[UR36][R2.64], R5 ;  /* 0x0000000502007986 */ /* 0x0011e2000c101924 */
[----:B------:R-:W-:Y:S05]  /*8380*/  BRA `(.L_x_181) ;  /* 0x0000000c00347947 */ /* 0x000fea0003800000 */
.L_x_182:
[----:B------:R-:W-:-:S06]  /*8390*/  IMAD.U32 R5, R5, 0x10000, RZ ;  /* 0x0001000005057824 */ /* 0x000fcc00078e00ff */
[----:B------:R-:W0:Y:S02]  /*83a0*/  F2I.FTZ.TRUNC.NTZ R5, R5 ;  /* 0x0000000500057305 */ /* 0x000e24000021f100 */
[----:B0-----:R0:W-:Y:S01]  /*83b0*/  STG.E.U16 desc[UR36][R2.64], R5 ;  /* 0x0000000502007986 */ /* 0x0011e2000c101524 */
[----:B------:R-:W-:Y:S05]  /*83c0*/  BRA `(.L_x_181) ;  /* 0x0000000c00247947 */ /* 0x000fea0003800000 */
.L_x_177:
        /* <DEDUP_REMOVED lines=9> */
.L_x_185:
[----:B------:R-:W-:-:S05]  /*8460*/  IMAD.U32 R0, R5, 0x10000, RZ ;  /* 0x0001000005007824 */ /* 0x000fca00078e00ff */
[----:B------:R-:W-:-:S05]  /*8470*/  F2FP.F16.F32.PACK_AB R0, RZ, R0 ;  /* 0x00000000ff00723e */ /* 0x000fca00000000ff */
[----:B------:R0:W-:Y:S01]  /*8480*/  STG.E.U16 desc[UR36][R2.64], R0 ;  /* 0x0000000002007986 */ /* 0x0001e2000c101524 */
[----:B------:R-:W-:Y:S05]  /*8490*/  BRA `(.L_x_181) ;  /* 0x0000000800f07947 */ /* 0x000fea0003800000 */
.L_x_184:
        /* <DEDUP_REMOVED lines=10> */
.L_x_187:
[----:B------:R-:W-:-:S05]  /*8540*/  IMAD.U32 R5, R5, 0x10000, RZ ;  /* 0x0001000005057824 */ /* 0x000fca00078e00ff */
[----:B------:R-:W-:-:S04]  /*8550*/  F2FP.F16.F32.PACK_AB R5, RZ, R5 ;  /* 0x00000005ff05723e */ /* 0x000fc800000000ff */
[----:B------:R-:W-:-:S05]  /*8560*/  PRMT R5, R5, 0x5410, RZ ;  /* 0x0000541005057816 */ /* 0x000fca00000000ff */
[----:B------:R0:W-:Y:S01]  /*8570*/  STG.E desc[UR36][R2.64], R5 ;  /* 0x0000000502007986 */ /* 0x0001e2000c101924 */
[----:B------:R-:W-:Y:S05]  /*8580*/  BRA `(.L_x_181) ;  /* 0x0000000800b47947 */ /* 0x000fea0003800000 */
.L_x_186:
[----:B------:R-:W-:-:S04]  /*8590*/  IMAD.U32 R4, R5, 0x10000, RZ ;  /* 0x0001000005047824 */ /* 0x000fc800078e00ff */
[----:B------:R-:W-:-:S06]  /*85a0*/  FMUL.FTZ R4, R4, 1 ;  /* 0x3f80000004047820 */ /* 0x000fcc0000410000 */
[----:B------:R-:W0:Y:S02]  /*85b0*/  F2F.F64.F32 R4, R4 ;  /* 0x0000000400047310 */ /* 0x000e240000201800 */
[----:B0-----:R0:W-:Y:S01]  /*85c0*/  STG.E.64 desc[UR36][R2.64], R4 ;  /* 0x0000000402007986 */ /* 0x0011e2000c101b24 */
[----:B------:R-:W-:Y:S05]  /*85d0*/  BRA `(.L_x_181) ;  /* 0x0000000800a07947 */ /* 0x000fea0003800000 */
.L_x_176:
[----:B------:R-:W-:-:S09]  /*85e0*/  UISETP.GT.AND UP0, UPT, UR4, 0x18, UPT ;  /* 0x000000180400788c */ /* 0x000fd2000bf04270 */
[----:B------:R-:W-:Y:S05]  /*85f0*/  BRA.U !UP0, `(.L_x_188) ;  /* 0x0000000508607547 */ /* 0x000fea000b800000 */
        /* <DEDUP_REMOVED lines=12> */
.L_x_191:
[----:B------:R-:W-:Y:S01]  /*86c0*/  SHF.L.U32 R5, R5, 0x10, RZ ;  /* 0x0000001005057819 */ /* 0x000fe200000006ff */
[----:B------:R-:W-:Y:S01]  /*86d0*/  BSSY.RECONVERGENT B0, `(.L_x_192) ;  /* 0x0000013000007945 */ /* 0x000fe20003800200 */
[----:B------:R-:W-:Y:S02]  /*86e0*/  IMAD.MOV.U32 R0, RZ, RZ, 0x80 ;  /* 0x00000080ff007424 */ /* 0x000fe400078e00ff */
[----:B------:R-:W-:-:S04]  /*86f0*/  LOP3.LUT R4, R5, 0x7fffffff, RZ, 0xc0, !PT ;  /* 0x7fffffff05047812 */ /* 0x000fc800078ec0ff */
[----:B------:R-:W-:-:S13]  /*8700*/  ISETP.GT.U32.AND P0, PT, R4, 0x437fffff, PT ;  /* 0x437fffff0400780c */ /* 0x000fda0003f04070 */
[----:B------:R-:W-:Y:S05]  /*8710*/  @P0 BRA `(.L_x_193) ;  /* 0x0000000000380947 */ /* 0x000fea0003800000 */
[----:B------:R-:W-:-:S13]  /*8720*/  ISETP.GE.U32.AND P0, PT, R4, 0x3c000000, PT ;  /* 0x3c0000000400780c */ /* 0x000fda0003f06070 */
[----:B------:R-:W-:-:S04]  /*8730*/  @P0 SHF.R.U32.HI R0, RZ, 0x14, R5 ;  /* 0x00000014ff000819 */ /* 0x000fc80000011605 */
[----:B------:R-:W-:-:S04]  /*8740*/  @P0 LOP3.LUT R0, R0, 0x1, RZ, 0xc0, !PT ;  /* 0x0000000100000812 */ /* 0x000fc800078ec0ff */
[----:B------:R-:W-:-:S04]  /*8750*/  @P0 IADD3 R0, PT, PT, R5, 0x487ffff, R0 ;  /* 0x0487ffff05000810 */ /* 0x000fc80007ffe000 */
[----:B------:R-:W-:-:S04]  /*8760*/  @P0 SHF.R.U32.HI R0, RZ, 0x14, R0 ;  /* 0x00000014ff000819 */ /* 0x000fc80000011600 */
[----:B------:R-:W-:Y:S01]  /*8770*/  @P0 LOP3.LUT R0, R0, 0xff, RZ, 0xc0, !PT ;  /* 0x000000ff00000812 */ /* 0x000fe200078ec0ff */
[----:B------:R-:W-:Y:S06]  /*8780*/  @P0 BRA `(.L_x_194) ;  /* 0x0000000000140947 */ /* 0x000fec0003800000 */
[----:B------:R-:W-:-:S05]  /*8790*/  FADD.FTZ R0, R4, 8192 ;  /* 0x4600000004007421 */ /* 0x000fca0000010000 */
[----:B------:R-:W-:Y:S02]  /*87a0*/  LOP3.LUT P0, R4, R0, 0xff, RZ, 0xc0, !PT ;  /* 0x000000ff00047812 */ /* 0x000fe4000780c0ff */
[----:B------:R-:W-:-:S11]  /*87b0*/  PRMT R0, RZ, 0x7610, R0 ;  /* 0x00007610ff007816 */ /* 0x000fd60000000000 */
[----:B------:R-:W-:Y:S05]  /*87c0*/  @!P0 BRA `(.L_x_193) ;  /* 0x00000000000c8947 */ /* 0x000fea0003800000 */
[----:B------:R-:W-:-:S07]  /*87d0*/  IMAD.MOV.U32 R0, RZ, RZ, R4 ;  /* 0x000000ffff007224 */ /* 0x000fce00078e0004 */
.L_x_194:
[----:B------:R-:W-:-:S04]  /*87e0*/  SHF.R.U32.HI R5, RZ, 0x18, R5 ;  /* 0x00000018ff057819 */ /* 0x000fc80000011605 */
[----:B------:R-:W-:-:S07]  /*87f0*/  LOP3.LUT R0, R0, 0x80, R5, 0xf8, !PT ;  /* 0x0000008000007812 */ /* 0x000fce00078ef805 */
.L_x_193:
[----:B------:R-:W-:Y:S05]  /*8800*/  BSYNC.RECONVERGENT B0 ;  /* 0x0000000000007941 */ /* 0x000fea0003800200 */
.L_x_192:
[----:B------:R3:W-:Y:S01]  /*8810*/  STG.E.U8 desc[UR36][R2.64], R0 ;  /* 0x0000000002007986 */ /* 0x0007e2000c101124 */
[----:B------:R-:W-:Y:S05]  /*8820*/  BRA `(.L_x_181) ;  /* 0x00000008000c7947 */ /* 0x000fea0003800000 */
.L_x_190:
[----:B------:R-:W-:Y:S01]  /*8830*/  IMAD.U32 R5, R5, 0x10000, RZ ;  /* 0x0001000005057824 */ /* 0x000fe200078e00ff */
[----:B------:R-:W-:Y:S01]  /*8840*/  BSSY.RECONVERGENT B0, `(.L_x_195) ;  /* 0x0000013000007945 */ /* 0x000fe20003800200 */
[----:B------:R-:W-:-:S03]  /*8850*/  IMAD.MOV.U32 R0, RZ, RZ, 0x80 ;  /* 0x00000080ff007424 */ /* 0x000fc600078e00ff */
        /* <DEDUP_REMOVED lines=15> */
.L_x_197:
[----:B------:R-:W-:-:S04]  /*8950*/  SHF.R.U32.HI R5, RZ, 0x18, R5 ;  /* 0x00000018ff057819 */ /* 0x000fc80000011605 */
[----:B------:R-:W-:-:S07]  /*8960*/  LOP3.LUT R0, R0, 0x80, R5, 0xf8, !PT ;  /* 0x0000008000007812 */ /* 0x000fce00078ef805 */
.L_x_196:
[----:B------:R-:W-:Y:S05]  /*8970*/  BSYNC.RECONVERGENT B0 ;  /* 0x0000000000007941 */ /* 0x000fea0003800200 */
.L_x_195:
[----:B------:R0:W-:Y:S01]  /*8980*/  STG.E.U8 desc[UR36][R2.64], R0 ;  /* 0x0000000002007986 */ /* 0x0001e2000c101124 */
[----:B------:R-:W-:Y:S05]  /*8990*/  BRA `(.L_x_181) ;  /* 0x0000000400b07947 */ /* 0x000fea0003800000 */
.L_x_189:
[----:B------:R-:W-:-:S09]  /*89a0*/  UISETP.NE.AND UP0, UPT, UR4, 0x1c, UPT ;  /* 0x0000001c0400788c */ /* 0x000fd2000bf05270 */
[----:B------:R-:W-:Y:S05]  /*89b0*/  BRA.U !UP0, `(.L_x_198) ;  /* 0x0000000108607547 */ /* 0x000fea000b800000 */
[----:B------:R-:W-:-:S09]  /*89c0*/  UISETP.NE.AND UP0, UPT, UR4, 0x1d, UPT ;  /* 0x0000001d0400788c */ /* 0x000fd2000bf05270 */
[----:B------:R-:W-:Y:S05]  /*89d0*/  BRA.U !UP0, `(.L_x_199) ;  /* 0x0000000108487547 */ /* 0x000fea000b800000 */
[----:B------:R-:W-:-:S09]  /*89e0*/  UISETP.NE.AND UP0, UPT, UR4, 0x2c, UPT ;  /* 0x0000002c0400788c */ /* 0x000fd2000bf05270 */
[----:B------:R-:W-:Y:S05]  /*89f0*/  BRA.U UP0, `(.L_x_180) ;  /* 0x0000000100bc7547 */ /* 0x000fea000b800000 */
        /* <DEDUP_REMOVED lines=12> */
[----:B------:R-:W-:-:S05]  /*8ac0*/  @!P0 IMAD.MOV R0, RZ, RZ, R6 ;  /* 0x000000ffff008224 */ /* 0x000fca00078e0206 */
[----:B------:R-:W-:-:S05]  /*8ad0*/  @P1 MOV R5, R0 ;  /* 0x0000000000051202 */ /* 0x000fca0000000f00 */
[----:B------:R2:W-:Y:S01]  /*8ae0*/  STG.E.U8 desc[UR36][R2.64], R5 ;  /* 0x0000000502007986 */ /* 0x0005e2000c101124 */
[----:B------:R-:W-:Y:S05]  /*8af0*/  BRA `(.L_x_181) ;  /* 0x0000000400587947 */ /* 0x000fea0003800000 */
.L_x_199:
[----:B------:R-:W-:-:S06]  /*8b00*/  IMAD.U32 R5, R5, 0x10000, RZ ;  /* 0x0001000005057824 */ /* 0x000fcc00078e00ff */
[----:B------:R-:W0:Y:S02]  /*8b10*/  F2I.U64.TRUNC R4, R5 ;  /* 0x0000000500047311 */ /* 0x000e24000020d800 */
[----:B0-----:R1:W-:Y:S01]  /*8b20*/  STG.E.64 desc[UR36][R2.64], R4 ;  /* 0x0000000402007986 */ /* 0x0013e2000c101b24 */
[----:B------:R-:W-:Y:S05]  /*8b30*/  BRA `(.L_x_181) ;  /* 0x0000000400487947 */ /* 0x000fea0003800000 */
.L_x_198:
[----:B------:R-:W-:-:S06]  /*8b40*/  IMAD.U32 R5, R5, 0x10000, RZ ;  /* 0x0001000005057824 */ /* 0x000fcc00078e00ff */
[----:B------:R-:W0:Y:S02]  /*8b50*/  F2I.FTZ.U32.TRUNC.NTZ R5, R5 ;  /* 0x0000000500057305 */ /* 0x000e24000021f000 */
[----:B0-----:R0:W-:Y:S01]  /*8b60*/  STG.E desc[UR36][R2.64], R5 ;  /* 0x0000000502007986 */ /* 0x0011e2000c101924 */
[----:B------:R-:W-:Y:S05]  /*8b70*/  BRA `(.L_x_181) ;  /* 0x0000000400387947 */ /* 0x000fea0003800000 */
.L_x_188:
        /* <DEDUP_REMOVED lines=11> */
.L_x_201:
[----:B------:R-:W-:Y:S01]  /*8c30*/  IMAD.U32 R5, R5, 0x10000, RZ ;  /* 0x0001000005057824 */ /* 0x000fe200078e00ff */
[----:B------:R-:W-:-:S03]  /*8c40*/  CS2R R6, SRZ ;  /* 0x0000000000067805 */ /* 0x000fc6000001ff00 */
[----:B------:R-:W-:-:S06]  /*8c50*/  FMUL.FTZ R5, R5, 1 ;  /* 0x3f80000005057820 */ /* 0x000fcc0000410000 */
[----:B------:R-:W0:Y:S02]  /*8c60*/  F2F.F64.F32 R4, R5 ;  /* 0x0000000500047310 */ /* 0x000e240000201800 */
[----:B0-----:R0:W-:Y:S01]  /*8c70*/  STG.E.128 desc[UR36][R2.64], R4 ;  /* 0x0000000402007986 */ /* 0x0011e2000c101d24 */
[----:B------:R-:W-:Y:S05]  /*8c80*/  BRA `(.L_x_181) ;  /* 0x0000000000f47947 */ /* 0x000fea0003800000 */
.L_x_200:
[----:B------:R-:W-:-:S09]  /*8c90*/  UISETP.NE.AND UP0, UPT, UR4, 0xf, UPT ;  /* 0x0000000f0400788c */ /* 0x000fd2000bf05270 */
[----:B------:R-:W-:Y:S05]  /*8ca0*/  BRA.U !UP0, `(.L_x_202) ;  /* 0x0000000108e87547 */ /* 0x000fea000b800000 */
[----:B------:R-:W-:-:S09]  /*8cb0*/  UISETP.NE.AND UP0, UPT, UR4, 0x17, UPT ;  /* 0x000000170400788c */ /* 0x000fd2000bf05270 */
[----:B------:R-:W-:Y:S05]  /*8cc0*/  BRA.U !UP0, `(.L_x_203) ;  /* 0x0000000108907547 */ /* 0x000fea000b800000 */
[----:B------:R-:W-:-:S09]  /*8cd0*/  UISETP.NE.AND UP0, UPT, UR4, 0x18, UPT ;  /* 0x000000180400788c */ /* 0x000fd2000bf05270 */
[----:B------:R-:W-:Y:S05]  /*8ce0*/  BRA.U !UP0, `(.L_x_204) ;  /* 0x0000000108447547 */ /* 0x000fea000b800000 */
.L_x_180:
[----:B------:R-:W-:Y:S01]  /*8cf0*/  MOV R0, 0x0 ;  /* 0x0000000000007802 */ /* 0x000fe20000000f00 */
[----:B------:R-:W0:Y:S01]  /*8d00*/  LDCU.64 UR4, c[0x4][0x188] ;  /* 0x01003100ff0477ac */ /* 0x000e220008000a00 */
[----:B------:R-:W-:Y:S02]  /*8d10*/  IMAD.MOV.U32 R8, RZ, RZ, 0x65 ;  /* 0x00000065ff087424 */ /* 0x000fe400078e00ff */
[----:B------:R1:W2:Y:S01]  /*8d20*/  LDC.64 R2, c[0x4][R0] ;  /* 0x0100000000027b82 */ /* 0x0002a20000000a00 */
[----:B------:R-:W3:Y:S01]  /*8d30*/  LDCU.64 UR6, c[0x4][0x190] ;  /* 0x01003200ff0677ac */ /* 0x000ee20008000a00 */
[----:B------:R-:W-:Y:S02]  /*8d40*/  IMAD.MOV.U32 R12, RZ, RZ, 0x1 ;  /* 0x00000001ff0c7424 */ /* 0x000fe400078e00ff */
[----:B------:R-:W-:Y:S01]  /*8d50*/  IMAD.MOV.U32 R13, RZ, RZ, RZ ;  /* 0x000000ffff0d7224 */ /* 0x000fe200078e00ff */
[----:B------:R-:W4:Y:S01]  /*8d60*/  LDCU.64 UR8, c[0x4][0x30] ;  /* 0x01000600ff0877ac */ /* 0x000f220008000a00 */
[----:B0-----:R-:W-:-:S02]  /*8d70*/  IMAD.U32 R4, RZ, RZ, UR4 ;  /* 0x00000004ff047e24 */ /* 0x001fc4000f8e00ff */
[----:B------:R-:W-:Y:S02]  /*8d80*/  IMAD.U32 R5, RZ, RZ, UR5 ;  /* 0x00000005ff057e24 */ /* 0x000fe4000f8e00ff */
[----:B---3--:R-:W-:Y:S02]  /*8d90*/  IMAD.U32 R6, RZ, RZ, UR6 ;  /* 0x00000006ff067e24 */ /* 0x008fe4000f8e00ff */
[----:B------:R-:W-:Y:S02]  /*8da0*/  IMAD.U32 R7, RZ, RZ, UR7 ;  /* 0x00000007ff077e24 */ /* 0x000fe4000f8e00ff */
[----:B----4-:R-:W-:Y:S01]  /*8db0*/  IMAD.U32 R10, RZ, RZ, UR8 ;  /* 0x00000008ff0a7e24 */ /* 0x010fe2000f8e00ff */
[----:B-1----:R-:W-:-:S07]  /*8dc0*/  MOV R11, UR9 ;  /* 0x00000009000b7c02 */ /* 0x002fce0008000f00 */
[----:B------:R-:W-:-:S07]  /*8dd0*/  LEPC R20, `(.L_x_205) ;  /* 0x000000001014794e */ /* 0x000fce0000000000 */
[----:B--2---:R-:W-:Y:S05]  /*8de0*/  CALL.ABS.NOINC R2 ;  /* 0x0000000002007343 */ /* 0x004fea0003c00000 */
.L_x_205:
[----:B------:R-:W-:Y:S05]  /*8df0*/  BRA `(.L_x_181) ;  /* 0x0000000000987947 */ /* 0x000fea0003800000 */
.L_x_204:
[----:B------:R-:W-:Y:S01]  /*8e00*/  IMAD.U32 R7, R5, 0x10000, RZ ;  /* 0x0001000005077824 */ /* 0x000fe200078e00ff */
[----:B------:R-:W-:Y:S01]  /*8e10*/  BSSY.RECONVERGENT B0, `(.L_x_206) ;  /* 0x000000c000007945 */ /* 0x000fe20003800200 */
[----:B------:R-:W-:-:S03]  /*8e20*/  IMAD.MOV.U32 R0, RZ, RZ, 0x7f ;  /* 0x0000007fff007424 */ /* 0x000fc600078e00ff */
[----:B------:R-:W-:Y:S02]  /*8e30*/  LOP3.LUT R4, R7, 0x7fffffff, RZ, 0xc0, !PT ;  /* 0x7fffffff07047812 */ /* 0x000fe400078ec0ff */
[----:B------:R-:W-:Y:S02]  /*8e40*/  SHF.R.U32.HI R5, RZ, 0x18, R7 ;  /* 0x00000018ff057819 */ /* 0x000fe40000011607 */
[----:B------:R-:W-:-:S13]  /*8e50*/  ISETP.GT.U32.AND P0, PT, R4, 0x43efffff, PT ;  /* 0x43efffff0400780c */ /* 0x000fda0003f04070 */
[----:B------:R-:W-:Y:S05]  /*8e60*/  @P0 BRA `(.L_x_207) ;  /* 0x0000000000180947 */ /* 0x000fea0003800000 */
[----:B------:R-:W-:-:S13]  /*8e70*/  ISETP.GE.U32.AND P0, PT, R4, 0x3c800000, PT ;  /* 0x3c8000000400780c */ /* 0x000fda0003f06070 */
[----:B------:R-:W-:-:S04]  /*8e80*/  @P0 SHF.R.U32.HI R0, RZ, 0x14, R7 ;  /* 0x00000014ff000819 */ /* 0x000fc80000011607 */
[----:B------:R-:W-:-:S04]  /*8e90*/  @P0 LOP3.LUT R0, R0, 0x1, RZ, 0xc0, !PT ;  /* 0x0000000100000812 */ /* 0x000fc800078ec0ff */
[----:B------:R-:W-:-:S04]  /*8ea0*/  @P0 IADD3 R0, PT, PT, R7, 0x407ffff, R0 ;  /* 0x0407ffff07000810 */ /* 0x000fc80007ffe000 */
[----:B------:R-:W-:Y:S01]  /*8eb0*/  @P0 SHF.R.U32.HI R0, RZ, 0x14, R0 ;  /* 0x00000014ff000819 */ /* 0x000fe20000011600 */
[----:B------:R-:W-:-:S07]  /*8ec0*/  @!P0 FADD.FTZ R0, R4, 16384 ;  /* 0x4680000004008421 */ /* 0x000fce0000010000 */
.L_x_207:
[----:B------:R-:W-:Y:S05]  /*8ed0*/  BSYNC.RECONVERGENT B0 ;  /* 0x0000000000007941 */ /* 0x000fea0003800200 */
.L_x_206:
[----:B------:R-:W-:-:S05]  /*8ee0*/  LOP3.LUT R5, R0, 0x80, R5, 0xf8, !PT ;  /* 0x0000008000057812 */ /* 0x000fca00078ef805 */
[----:B------:R0:W-:Y:S01]  /*8ef0*/  STG.E.U8 desc[UR36][R2.64], R5 ;  /* 0x0000000502007986 */ /* 0x0001e2000c101124 */
[----:B------:R-:W-:Y:S05]  /*8f00*/  BRA `(.L_x_181) ;  /* 0x0000000000547947 */ /* 0x000fea0003800000 */
.L_x_203:
[----:B------:R-:W-:Y:S01]  /*8f10*/  IMAD.U32 R5, R5, 0x10000, RZ ;  /* 0x0001000005057824 */ /* 0x000fe200078e00ff */
[----:B------:R-:W-:Y:S04]  /*8f20*/  BSSY.RECONVERGENT B0, `(.L_x_208) ;  /* 0x000000e000007945 */ /* 0x000fe80003800200 */
[----:B------:R-:W-:-:S04]  /*8f30*/  LOP3.LUT R4, R5, 0x7fffffff, RZ, 0xc0, !PT ;  /* 0x7fffffff05047812 */ /* 0x000fc800078ec0ff */
[----:B------:R-:W-:-:S13]  /*8f40*/  ISETP.GT.U32.AND P0, PT, R4, 0x477fffff, PT ;  /* 0x477fffff0400780c */ /* 0x000fda0003f04070 */
[----:B------:R-:W-:Y:S05]  /*8f50*/  @P0 BRA `(.L_x_209) ;  /* 0x00000000001c0947 */ /* 0x000fea0003800000 */
[----:B------:R-:W-:-:S13]  /*8f60*/  ISETP.GE.U32.AND P0, PT, R4, 0x38800000, PT ;  /* 0x388000000400780c */ /* 0x000fda0003f06070 */
[----:B------:R-:W-:-:S04]  /*8f70*/  @P0 SHF.R.U32.HI R0, RZ, 0x15, R5 ;  /* 0x00000015ff000819 */ /* 0x000fc80000011605 */
[----:B------:R-:W-:-:S04]  /*8f80*/  @P0 LOP3.LUT R0, R0, 0x1, RZ, 0xc0, !PT ;  /* 0x0000000100000812 */ /* 0x000fc800078ec0ff */
[----:B------:R-:W-:-:S04]  /*8f90*/  @P0 IADD3 R0, PT, PT, R5, 0x80fffff, R0 ;  /* 0x080fffff05000810 */ /* 0x000fc80007ffe000 */
[----:B------:R-:W-:Y:S01]  /*8fa0*/  @P0 SHF.R.U32.HI R0, RZ, 0x15, R0 ;  /* 0x00000015ff000819 */ /* 0x000fe20000011600 */
[----:B------:R-:W-:Y:S01]  /*8fb0*/  @!P0 FADD.FTZ R0, R4, 128 ;  /* 0x4300000004008421 */ /* 0x000fe20000010000 */
[----:B------:R-:W-:Y:S06]  /*8fc0*/  BRA `(.L_x_210) ;  /* 0x00000000000c7947 */ /* 0x000fec0003800000 */
.L_x_209:
[----:B------:R-:W-:Y:S01]  /*8fd0*/  IMAD.MOV.U32 R0, RZ, RZ, 0x7f ;  /* 0x0000007fff007424 */ /* 0x000fe200078e00ff */
[----:B------:R-:W-:-:S04]  /*8fe0*/  ISETP.GT.U32.AND P0, PT, R4, 0x7f800000, PT ;  /* 0x7f8000000400780c */ /* 0x000fc80003f04070 */
[----:B------:R-:W-:-:S09]  /*8ff0*/  SEL R0, R0, 0x7c, P0 ;  /* 0x0000007c00007807 */ /* 0x000fd20000000000 */
.L_x_210:
[----:B------:R-:W-:Y:S05]  /*9000*/  BSYNC.RECONVERGENT B0 ;  /* 0x0000000000007941 */ /* 0x000fea0003800200 */
.L_x_208:
[----:B------:R-:W-:-:S04]  /*9010*/  SHF.R.U32.HI R5, RZ, 0x18, R5 ;  /* 0x00000018ff057819 */ /* 0x000fc80000011605 */
[----:B------:R-:W-:-:S05]  /*9020*/  LOP3.LUT R5, R0, 0x80, R5, 0xf8, !PT ;  /* 0x0000008000057812 */ /* 0x000fca00078ef805 */
[----:B------:R0:W-:Y:S01]  /*9030*/  STG.E.U8 desc[UR36][R2.64], R5 ;  /* 0x0000000502007986 */ /* 0x0001e2000c101124 */
[----:B------:R-:W-:Y:S05]  /*9040*/  BRA `(.L_x_181) ;  /* 0x0000000000047947 */ /* 0x000fea0003800000 */
.L_x_202:
[----:B------:R0:W-:Y:S02]  /*9050*/  STG.E.U16 desc[UR36][R2.64], R5 ;  /* 0x0000000502007986 */ /* 0x0001e4000c101524 */
.L_x_181:
[----:B------:R-:W-:-:S07]  /*9060*/  VIADD R17, R17, 0x80 ;  /* 0x0000008011117836 */ /* 0x000fce0000000000 */
.L_x_108:
[----:B------:R-:W-:Y:S05]  /*9070*/  BSYNC.RECONVERGENT B6 ;  /* 0x0000000000067941 */ /* 0x000fea0003800200 */
.L_x_107:
[----:B------:R-:W5:Y:S01]  /*9080*/  LDCU UR4, c[0x0][0x380] ;  /* 0x00007000ff0477ac */ /* 0x000f620008000800 */
[----:B------:R-:W-:Y:S01]  /*9090*/  BSSY.RECONVERGENT B6, `(.L_x_211) ;  /* 0x000047b000067945 */ /* 0x000fe20003800200 */
[----:B-----5:R-:W-:-:S13]  /*90a0*/  ISETP.GE.AND P0, PT, R17, UR4, PT ;  /* 0x0000000411007c0c */ /* 0x020fda000bf06270 */
[----:B------:R-:W-:Y:S05]  /*90b0*/  @P0 BRA `(.L_x_212) ;  /* 0x0000004400e00947 */ /* 0x000fea0003800000 */
[----:B------:R-:W5:Y:S01]  /*90c0*/  LDCU UR4, c[0x0][0x388] ;  /* 0x00007100ff0477ac */ /* 0x000f620008000800 */
[----:B0--3--:R-:W-:Y:S02]  /*90d0*/  HFMA2 R0, -RZ, RZ, 0, 0 ;  /* 0x00000000ff007431 */ /* 0x009fe400000001ff */
[----:B------:R-:W-:Y:S02]  /*90e0*/  IMAD.MOV.U32 R18, RZ, RZ, RZ ;  /* 0x000000ffff127224 */ /* 0x000fe400078e00ff */
[----:B------:R-:W-:Y:S01]  /*90f0*/  IMAD.MOV.U32 R16, RZ, RZ, RZ ;  /* 0x000000ffff107224 */ /* 0x000fe200078e00ff */
[----:B-----5:R-:W-:-:S09]  /*9100*/  UISETP.NE.AND UP0, UPT, UR4, URZ, UPT ;  /* 0x000000ff0400728c */ /* 0x020fd2000bf05270 */
[----:B------:R-:W-:Y:S05]  /*9110*/  BRA.U !UP0, `(.L_x_213) ;  /* 0x0000001508707547 */ /* 0x000fea000b800000 */
[----:B------:R-:W1:Y:S01]  /*9120*/  LDCU.64 UR4, c[0x0][0x390] ;  /* 0x00007200ff0477ac */ /* 0x000e620008000a00 */
[----:B------:R-:W-:Y:S01]  /*9130*/  IMAD.MOV.U32 R16, RZ, RZ, RZ ;  /* 0x000000ffff107224 */ /* 0x000fe200078e00ff */
[----:B------:R-:W0:Y:S01]  /*9140*/  LDCU UR6, c[0x0][0x38c] ;  /* 0x00007180ff0677ac */ /* 0x000e220008000800 */
[----:B------:R-:W3:Y:S01]  /*9150*/  LDCU.64 UR8, c[0x0][0x4b8] ;  /* 0x00009700ff0877ac */ /* 0x000ee20008000a00 */
[----:B------:R-:W-:Y:S01]  /*9160*/  UISETP.NE.AND UP0, UPT, UR41, URZ, UPT ;  /* 0x000000ff2900728c */ /* 0x000fe2000bf05270 */
[----:B-12-4-:R-:W-:Y:S01]  /*9170*/  IMAD.HI.U32 R2, R17, UR4, R16 ;  /* 0x0000000411027c27 */ /* 0x016fe2000f8e0010 */
[----:B------:R-:W1:Y:S04]  /*9180*/  LDCU UR4, c[0x0][0x4c0] ;  /* 0x00009800ff0477ac */ /* 0x000e680008000800 */
[----:B------:R-:W-:-:S05]  /*9190*/  SHF.R.U32.HI R3, RZ, UR5, R2 ;  /* 0x00000005ff037c19 */ /* 0x000fca0008011602 */
[----:B------:R-:W-:-:S04]  /*91a0*/  IMAD.MOV R18, RZ, RZ, -R3 ;  /* 0x000000ffff127224 */ /* 0x000fc800078e0a03 */
[----:B0-----:R-:W-:-:S04]  /*91b0*/  IMAD R18, R18, UR6, R17 ;  /* 0x0000000612127c24 */ /* 0x001fc8000f8e0211 */
[C---:B---3--:R-:W-:Y:S02]  /*91c0*/  IMAD R16, R18.reuse, UR8, RZ ;  /* 0x0000000812107c24 */ /* 0x048fe4000f8e02ff */
        /* <DEDUP_REMOVED lines=337> */
.L_x_213:
[----:B------:R-:W1:Y:S01]  /*a6e0*/  LDCU.64 UR6, c[0x0][0x5f0] ;  /* 0x0000be00ff0677ac */ /* 0x000e620008000a00 */
[----:B------:R-:W-:-:S04]  /*a6f0*/  UPRMT UR4, UR39, 0x9910, URZ ;  /* 0x0000991027047896 */ /* 0x000fc800080000ff */
[----:B------:R-:W-:Y:S01]  /*a700*/  UISETP.GT.AND UP0, UPT, UR4, 0x9, UPT ;  /* 0x000000090400788c */ /* 0x000fe2000bf04270 */
[----:B-12-4-:R-:W-:-:S05]  /*a710*/  IADD3 R2, P0, PT, R0, UR6, RZ ;  /* 0x0000000600027c10 */ /* 0x016fca000ff1e0ff */
        /* <DEDUP_REMOVED lines=15> */
.L_x_217:
[----:B------:R-:W2:Y:S02]  /*a810*/  LDG.E.U8 R2, desc[UR36][R2.64] ;  /* 0x0000002402027981 */ /* 0x000ea4000c1e1100 */
[----:B--2---:R-:W-:-:S04]  /*a820*/  I2FP.F32.U32 R0, R2 ;  /* 0x0000000200007245 */ /* 0x004fc80000201000 */
[----:B------:R-:W-:-:S04]  /*a830*/  F2FP.BF16.F32.PACK_AB R0, RZ, R0 ;  /* 0x00000000ff00723e */ /* 0x000fc800000010ff */
[----:B------:R-:W-:Y:S01]  /*a840*/  PRMT R19, R0, 0x7610, R19 ;  /* 0x0000761000137816 */ /* 0x000fe20000000013 */
[----:B------:R-:W-:Y:S06]  /*a850*/  BRA `(.L_x_219) ;  /* 0x0000000c00e07947 */ /* 0x000fec0003800000 */
.L_x_216:
        /* <DEDUP_REMOVED lines=11> */
.L_x_221:
[----:B------:R-:W2:Y:S02]  /*a910*/  LDG.E R2, desc[UR36][R2.64] ;  /* 0x0000002402027981 */ /* 0x000ea4000c1e1900 */
[----:B--2---:R-:W-:-:S04]  /*a920*/  I2FP.F32.S32 R0, R2 ;  /* 0x0000000200007245 */ /* 0x004fc80000201400 */
[----:B------:R-:W-:-:S04]  /*a930*/  F2FP.BF16.F32.PACK_AB R0, RZ, R0 ;  /* 0x00000000ff00723e */ /* 0x000fc800000010ff */
[----:B------:R-:W-:Y:S01]  /*a940*/  PRMT R19, R0, 0x7610, R19 ;  /* 0x0000761000137816 */ /* 0x000fe20000000013 */
[----:B------:R-:W-:Y:S06]  /*a950*/  BRA `(.L_x_219) ;  /* 0x0000000c00a07947 */ /* 0x000fec0003800000 */
.L_x_220:
[----:B------:R-:W2:Y:S02]  /*a960*/  LDG.E.U16 R2, desc[UR36][R2.64] ;  /* 0x0000002402027981 */ /* 0x000ea4000c1e1500 */
[----:B--2---:R-:W0:Y:S02]  /*a970*/  I2F.S16 R0, R2 ;  /* 0x0000000200007306 */ /* 0x004e240000101400 */
[----:B0-----:R-:W-:-:S04]  /*a980*/  F2FP.BF16.F32.PACK_AB R0, RZ, R0 ;  /* 0x00000000ff00723e */ /* 0x001fc800000010ff */
[----:B------:R-:W-:Y:S01]  /*a990*/  PRMT R19, R0, 0x7610, R19 ;  /* 0x0000761000137816 */ /* 0x000fe20000000013 */
[----:B------:R-:W-:Y:S06]  /*a9a0*/  BRA `(.L_x_219) ;  /* 0x0000000c008c7947 */ /* 0x000fec0003800000 */
.L_x_215:
        /* <DEDUP_REMOVED lines=9> */
.L_x_223:
[----:B------:R-:W2:Y:S02]  /*aa40*/  LDG.E.U16 R0, desc[UR36][R2.64] ;  /* 0x0000002402007981 */ /* 0x000ea4000c1e1500 */
[----:B--2---:R-:W-:-:S05]  /*aa50*/  HADD2.F32 R0, -RZ, R0.H0_H0 ;  /* 0x20000000ff007230 */ /* 0x004fca0000004100 */
[----:B------:R-:W-:-:S04]  /*aa60*/  F2FP.BF16.F32.PACK_AB R0, RZ, R0 ;  /* 0x00000000ff00723e */ /* 0x000fc800000010ff */
[----:B------:R-:W-:Y:S01]  /*aa70*/  PRMT R19, R0, 0x7610, R19 ;  /* 0x0000761000137816 */ /* 0x000fe20000000013 */
[----:B------:R-:W-:Y:S06]  /*aa80*/  BRA `(.L_x_219) ;  /* 0x0000000c00547947 */ /* 0x000fec0003800000 */
.L_x_222:
        /* <DEDUP_REMOVED lines=9> */
.L_x_225:
[----:B------:R-:W2:Y:S02]  /*ab20*/  LDG.E.U16 R2, desc[UR36][R2.64] ;  /* 0x0000002402027981 */ /* 0x000ea4000c1e1500 */
[----:B--2---:R-:W-:-:S05]  /*ab30*/  HADD2.F32 R0, -RZ, R2.H0_H0 ;  /* 0x20000002ff007230 */ /* 0x004fca0000004100 */
[----:B------:R-:W-:-:S04]  /*ab40*/  F2FP.BF16.F32.PACK_AB R0, RZ, R0 ;  /* 0x00000000ff00723e */ /* 0x000fc800000010ff */
[----:B------:R-:W-:Y:S01]  /*ab50*/  PRMT R19, R0, 0x7610, R19 ;  /* 0x0000761000137816 */ /* 0x000fe20000000013 */
[----:B------:R-:W-:Y:S06]  /*ab60*/  BRA `(.L_x_219) ;  /* 0x0000000c001c7947 */ /* 0x000fec0003800000 */
.L_x_224:
        /* <DEDUP_REMOVED lines=13> */
.L_x_214:
        /* <DEDUP_REMOVED lines=14> */
.L_x_228:
        /* <DEDUP_REMOVED lines=13> */
.L_x_227:
        /* <DEDUP_REMOVED lines=27> */
.L_x_230:
        /* <DEDUP_REMOVED lines=14> */
.L_x_229:
[----:B------:R0:W5:Y:S01]  /*b080*/  LDG.E.U16 R19, desc[UR36][R2.64] ;  /* 0x0000002402137981 */ /* 0x000162000c1e1500 */
[----:B------:R-:W-:Y:S05]  /*b090*/  BRA `(.L_x_219) ;  /* 0x0000000400d07947 */ /* 0x000fea0003800000 */
.L_x_226:
        /* <DEDUP_REMOVED lines=13> */
.L_x_233:
        /* <DEDUP_REMOVED lines=21> */
.L_x_237:
[----:B------:R-:W-:Y:S05]  /*b2c0*/  BSYNC.RECONVERGENT B1 ;  /* 0x0000000000017941 */ /* 0x000fea0003800200 */
.L_x_236:
[----:B------:R-:W-:Y:S01]  /*b2d0*/  IMAD.SHL.U32 R0, R0, 0x100000, RZ ;  /* 0x0010000000007824 */ /* 0x000fe200078e00ff */
[----:B------:R-:W-:-:S04]  /*b2e0*/  LEA R2, R2, 0x3b800000, 0x17 ;  /* 0x3b80000002027811 */ /* 0x000fc800078eb8ff */
[----:B------:R-:W-:-:S07]  /*b2f0*/  LOP3.LUT R0, R2, R0, R7, 0xfe, !PT ;  /* 0x0000000002007212 */ /* 0x000fce00078efe07 */
.L_x_235:
[----:B------:R-:W-:Y:S05]  /*b300*/  BSYNC.RECONVERGENT B0 ;  /* 0x0000000000007941 */ /* 0x000fea0003800200 */
.L_x_234:
[----:B------:R-:W-:-:S04]  /*b310*/  F2FP.BF16.F32.PACK_AB R0, RZ, R0 ;  /* 0x00000000ff00723e */ /* 0x000fc800000010ff */
[----:B------:R-:W-:Y:S01]  /*b320*/  PRMT R19, R0, 0x7610, R19 ;  /* 0x0000761000137816 */ /* 0x000fe20000000013 */
[----:B------:R-:W-:Y:S06]  /*b330*/  BRA `(.L_x_219) ;  /* 0x0000000400287947 */ /* 0x000fec0003800000 */
.L_x_232:
        /* <DEDUP_REMOVED lines=21> */
.L_x_241:
[----:B------:R-:W-:Y:S05]  /*b490*/  BSYNC.RECONVERGENT B1 ;  /* 0x0000000000017941 */ /* 0x000fea0003800200 */
.L_x_240:
[----:B------:R-:W-:Y:S01]  /*b4a0*/  IMAD.SHL.U32 R0, R0, 0x200000, RZ ;  /* 0x0020000000007824 */ /* 0x000fe200078e00ff */
[----:B------:R-:W-:-:S04]  /*b4b0*/  LEA R2, R2, 0x37800000, 0x17 ;  /* 0x3780000002027811 */ /* 0x000fc800078eb8ff */
[----:B------:R-:W-:-:S07]  /*b4c0*/  LOP3.LUT R0, R2, R0, R7, 0xfe, !PT ;  /* 0x0000000002007212 */ /* 0x000fce00078efe07 */
.L_x_239:
[----:B------:R-:W-:Y:S05]  /*b4d0*/  BSYNC.RECONVERGENT B0 ;  /* 0x0000000000007941 */ /* 0x000fea0003800200 */
.L_x_238:
[----:B------:R-:W-:-:S04]  /*b4e0*/  F2FP.BF16.F32.PACK_AB R0, RZ, R0 ;  /* 0x00000000ff00723e */ /* 0x000fc800000010ff */
[----:B------:R-:W-:Y:S01]  /*b4f0*/  PRMT R19, R0, 0x7610, R19 ;  /* 0x0000761000137816 */ /* 0x000fe20000000013 */
[----:B------:R-:W-:Y:S06]  /*b500*/  BRA `(.L_x_219) ;  /* 0x0000000000b47947 */ /* 0x000fec0003800000 */
.L_x_231:
        /* <DEDUP_REMOVED lines=14> */
.L_x_245:
[----:B------:R-:W-:Y:S05]  /*b5f0*/  BSYNC.RECONVERGENT B0 ;  /* 0x0000000000007941 */ /* 0x000fea0003800200 */
.L_x_244:
[----:B------:R-:W-:-:S04]  /*b600*/  F2FP.BF16.F32.PACK_AB R0, RZ, R0 ;  /* 0x00000000ff00723e */ /* 0x000fc800000010ff */
[----:B------:R-:W-:Y:S01]  /*b610*/  PRMT R19, R0, 0x7610, R19 ;  /* 0x0000761000137816 */ /* 0x000fe20000000013 */
[----:B------:R-:W-:Y:S06]  /*b620*/  BRA `(.L_x_219) ;  /* 0x00000000006c7947 */ /* 0x000fec0003800000 */
.L_x_218:
        /* <DEDUP_REMOVED lines=16> */
.L_x_246:
[----:B------:R-:W-:Y:S01]  /*b730*/  PRMT R19, RZ, 0x7610, R19 ;  /* 0x00007610ff137816 */ /* 0x000fe20000000013 */
[----:B------:R-:W-:Y:S06]  /*b740*/  BRA `(.L_x_219) ;  /* 0x0000000000247947 */ /* 0x000fec0003800000 */
.L_x_243:
[----:B------:R-:W2:Y:S02]  /*b750*/  LDG.E.64 R2, desc[UR36][R2.64] ;  /* 0x0000002402027981 */ /* 0x000ea4000c1e1b00 */
[----:B--2---:R-:W0:Y:S02]  /*b760*/  I2F.U64 R0, R2 ;  /* 0x0000000200007312 */ /* 0x004e240000301000 */
[----:B0-----:R-:W-:-:S04]  /*b770*/  F2FP.BF16.F32.PACK_AB R0, RZ, R0 ;  /* 0x00000000ff00723e */ /* 0x001fc800000010ff */
[----:B------:R-:W-:Y:S01]  /*b780*/  PRMT R19, R0, 0x7610, R19 ;  /* 0x0000761000137816 */ /* 0x000fe20000000013 */
[----:B------:R-:W-:Y:S06]  /*b790*/  BRA `(.L_x_219) ;  /* 0x0000000000107947 */ /* 0x000fec0003800000 */
.L_x_242:
[----:B------:R-:W2:Y:S02]  /*b7a0*/  LDG.E R2, desc[UR36][R2.64] ;  /* 0x0000002402027981 */ /* 0x000ea4000c1e1900 */
[----:B--2---:R-:W-:-:S04]  /*b7b0*/  I2FP.F32.U32 R0, R2 ;  /* 0x0000000200007245 */ /* 0x004fc80000201000 */
[----:B------:R-:W-:-:S04]  /*b7c0*/  F2FP.BF16.F32.PACK_AB R0, RZ, R0 ;  /* 0x00000000ff00723e */ /* 0x000fc800000010ff */
[----:B------:R-:W-:-:S07]  /*b7d0*/  PRMT R19, R0, 0x7610, R19 ;  /* 0x0000761000137816 */ /* 0x000fce0000000013 */
.L_x_219:
        /* <DEDUP_REMOVED lines=19> */
.L_x_250:
[----:B------:R-:W2:Y:S02]  /*b910*/  LDG.E.U8 R2, desc[UR36][R2.64] ;  /* 0x0000002402027981 */ /* 0x000ea4000c1e1100 */
[----:B--2---:R-:W-:-:S04]  /*b920*/  I2FP.F32.U32 R0, R2 ;  /* 0x0000000200007245 */ /* 0x004fc80000201000 */
[----:B------:R-:W-:-:S04]  /*b930*/  F2FP.BF16.F32.PACK_AB R0, RZ, R0 ;  /* 0x00000000ff00723e */ /* 0x000fc800000010ff */
[----:B------:R-:W-:Y:S01]  /*b940*/  PRMT R5, R0, 0x7610, R5 ;  /* 0x0000761000057816 */ /* 0x000fe20000000005 */
[----:B------:R-:W-:Y:S06]  /*b950*/  BRA `(.L_x_252) ;  /* 0x0000000c00dc7947 */ /* 0x000fec0003800000 */
.L_x_249:
        /* <DEDUP_REMOVED lines=11> */
.L_x_254:
[----:B------:R-:W2:Y:S02]  /*ba10*/  LDG.E R2, desc[UR36][R2.64] ;  /* 0x0000002402027981 */ /* 0x000ea4000c1e1900 */
[----:B--2---:R-:W-:-:S04]  /*ba20*/  I2FP.F32.S32 R0, R2 ;  /* 0x0000000200007245 */ /* 0x004fc80000201400 */
[----:B------:R-:W-:-:S04]  /*ba30*/  F2FP.BF16.F32.PACK_AB R0, RZ, R0 ;  /* 0x00000000ff00723e */ /* 0x000fc800000010ff */
[----:B------:R-:W-:Y:S01]  /*ba40*/  PRMT R5, R0, 0x7610, R5 ;  /* 0x0000761000057816 */ /* 0x000fe20000000005 */
[----:B------:R-:W-:Y:S06]  /*ba50*/  BRA `(.L_x_252) ;  /* 0x0000000c009c7947 */ /* 0x000fec0003800000 */
.L_x_253:
[----:B------:R-:W2:Y:S02]  /*ba60*/  LDG.E.U16 R2, desc[UR36][R2.64] ;  /* 0x0000002402027981 */ /* 0x000ea4000c1e1500 */
[----:B--2---:R-:W0:Y:S02]  /*ba70*/  I2F.S16 R0, R2 ;  /* 0x0000000200007306 */ /* 0x004e240000101400 */
[----:B0-----:R-:W-:-:S04]  /*ba80*/  F2FP.BF16.F32.PACK_AB R0, RZ, R0 ;  /* 0x00000000ff00723e */ /* 0x001fc800000010ff */
[----:B------:R-:W-:Y:S01]  /*ba90*/  PRMT R5, R0, 0x7610, R5 ;  /* 0x0000761000057816 */ /* 0x000fe20000000005 */
[----:B------:R-:W-:Y:S06]  /*baa0*/  BRA `(.L_x_252) ;  /* 0x0000000c00887947 */ /* 0x000fec0003800000 */
.L_x_248:
        /* <DEDUP_REMOVED lines=9> */
.L_x_256:
[----:B------:R-:W2:Y:S02]  /*bb40*/  LDG.E.U16 R0, desc[UR36][R2.64] ;  /* 0x0000002402007981 */ /* 0x000ea4000c1e1500 */
[----:B--2---:R-:W-:-:S05]  /*bb50*/  HADD2.F32 R0, -RZ, R0.H0_H0 ;  /* 0x20000000ff007230 */ /* 0x004fca0000004100 */
[----:B------:R-:W-:-:S04]  /*bb60*/  F2FP.BF16.F32.PACK_AB R0, RZ, R0 ;  /* 0x00000000ff00723e */ /* 0x000fc800000010ff */
[----:B------:R-:W-:Y:S01]  /*bb70*/  PRMT R5, R0, 0x7610, R5 ;  /* 0x0000761000057816 */ /* 0x000fe20000000005 */
[----:B------:R-:W-:Y:S06]  /*bb80*/  BRA `(.L_x_252) ;  /* 0x0000000c00507947 */ /* 0x000fec0003800000 */
.L_x_255:
        /* <DEDUP_REMOVED lines=9> */
.L_x_258:
[----:B------:R-:W2:Y:S02]  /*bc20*/  LDG.E.U16 R2, desc[UR36][R2.64] ;  /* 0x0000002402027981 */ /* 0x000ea4000c1e1500 */
[----:B--2---:R-:W-:-:S05]  /*bc30*/  HADD2.F32 R0, -RZ, R2.H0_H0 ;  /* 0x20000002ff007230 */ /* 0x004fca0000004100 */
[----:B------:R-:W-:-:S04]  /*bc40*/  F2FP.BF16.F32.PACK_AB R0, RZ, R0 ;  /* 0x00000000ff00723e */ /* 0x000fc800000010ff */
[----:B------:R-:W-:Y:S01]  /*bc50*/  PRMT R5, R0, 0x7610, R5 ;  /* 0x0000761000057816 */ /* 0x000fe20000000005 */
[----:B------:R-:W-:Y:S06]  /*bc60*/  BRA `(.L_x_252) ;  /* 0x0000000c00187947 */ /* 0x000fec0003800000 */
.L_x_257:
        /* <DEDUP_REMOVED lines=13> */
.L_x_247:
        /* <DEDUP_REMOVED lines=14> */
.L_x_261:
        /* <DEDUP_REMOVED lines=13> */
.L_x_260:
        /* <DEDUP_REMOVED lines=26> */
.L_x_263:
        /* <DEDUP_REMOVED lines=14> */
.L_x_262:
[----:B------:R0:W5:Y:S01]  /*c170*/  LDG.E.U16 R5, desc[UR36][R2.64] ;  /* 0x0000002402057981 */ /* 0x000162000c1e1500 */
[----:B------:R-:W-:Y:S05]  /*c180*/  BRA `(.L_x_252) ;  /* 0x0000000400d07947 */ /* 0x000fea0003800000 */
.L_x_259:
        /* <DEDUP_REMOVED lines=13> */
.L_x_266:
        /* <DEDUP_REMOVED lines=21> */
.L_x_270:
[----:B------:R-:W-:Y:S05]  /*c3b0*/  BSYNC.RECONVERGENT B1 ;  /* 0x0000000000017941 */ /* 0x000fea0003800200 */
.L_x_269:
[----:B------:R-:W-:Y:S01]  /*c3c0*/  IMAD.SHL.U32 R0, R0, 0x100000, RZ ;  /* 0x0010000000007824 */ /* 0x000fe200078e00ff */
[----:B------:R-:W-:-:S04]  /*c3d0*/  LEA R2, R2, 0x3b800000, 0x17 ;  /* 0x3b80000002027811 */ /* 0x000fc800078eb8ff */
[----:B------:R-:W-:-:S07]  /*c3e0*/  LOP3.LUT R0, R2, R0, R7, 0xfe, !PT ;  /* 0x0000000002007212 */ /* 0x000fce00078efe07 */
.L_x_268:
[----:B------:R-:W-:Y:S05]  /*c3f0*/  BSYNC.RECONVERGENT B0 ;  /* 0x0000000000007941 */ /* 0x000fea0003800200 */
.L_x_267:
[----:B------:R-:W-:-:S04]  /*c400*/  F2FP.BF16.F32.PACK_AB R0, RZ, R0 ;  /* 0x00000000ff00723e */ /* 0x000fc800000010ff */
[----:B------:R-:W-:Y:S01]  /*c410*/  PRMT R5, R0, 0x7610, R5 ;  /* 0x0000761000057816 */ /* 0x000fe20000000005 */
[----:B------:R-:W-:Y:S06]  /*c420*/  BRA `(.L_x_252) ;  /* 0x0000000400287947 */ /* 0x000fec0003800000 */
.L_x_265:
        /* <DEDUP_REMOVED lines=21> */
.L_x_274:
[----:B------:R-:W-:Y:S05]  /*c580*/  BSYNC.RECONVERGENT B1 ;  /* 0x0000000000017941 */ /* 0x000fea0003800200 */
.L_x_273:
[----:B------:R-:W-:Y:S01]  /*c590*/  IMAD.SHL.U32 R0, R0, 0x200000, RZ ;  /* 0x0020000000007824 */ /* 0x000fe200078e00ff */
[----:B------:R-:W-:-:S04]  /*c5a0*/  LEA R2, R2, 0x37800000, 0x17 ;  /* 0x3780000002027811 */ /* 0x000fc800078eb8ff */
[----:B------:R-:W-:-:S07]  /*c5b0*/  LOP3.LUT R0, R2, R0, R7, 0xfe, !PT ;  /* 0x0000000002007212 */ /* 0x000fce00078efe07 */
.L_x_272:
[----:B------:R-:W-:Y:S05]  /*c5c0*/  BSYNC.RECONVERGENT B0 ;  /* 0x0000000000007941 */ /* 0x000fea0003800200 */
.L_x_271:
[----:B------:R-:W-:-:S04]  /*c5d0*/  F2FP.BF16.F32.PACK_AB R0, RZ, R0 ;  /* 0x00000000ff00723e */ /* 0x000fc800000010ff */
[----:B------:R-:W-:Y:S01]  /*c5e0*/  PRMT R5, R0, 0x7610, R5 ;  /* 0x0000761000057816 */ /* 0x000fe20000000005 */
[----:B------:R-:W-:Y:S06]  /*c5f0*/  BRA `(.L_x_252) ;  /* 0x0000000000b47947 */ /* 0x000fec0003800000 */
.L_x_264:
        /* <DEDUP_REMOVED lines=14> */
.L_x_278:
[----:B------:R-:W-:Y:S05]  /*c6e0*/  BSYNC.RECONVERGENT B0 ;  /* 0x0000000000007941 */ /* 0x000fea0003800200 */
.L_x_277:
[----:B------:R-:W-:-:S04]  /*c6f0*/  F2FP.BF16.F32.PACK_AB R0, RZ, R0 ;  /* 0x00000000ff00723e */ /* 0x000fc800000010ff */
[----:B------:R-:W-:Y:S01]  /*c700*/  PRMT R5, R0, 0x7610, R5 ;  /* 0x0000761000057816 */ /* 0x000fe20000000005 */
[----:B------:R-:W-:Y:S06]  /*c710*/  BRA `(.L_x_252) ;  /* 0x00000000006c7947 */ /* 0x000fec0003800000 */
.L_x_251:
        /* <DEDUP_REMOVED lines=16> */
.L_x_279:
[----:B------:R-:W-:Y:S01]  /*c820*/  PRMT R5, RZ, 0x7610, R5 ;  /* 0x00007610ff057816 */ /* 0x000fe20000000005 */
[----:B------:R-:W-:Y:S06]  /*c830*/  BRA `(.L_x_252) ;  /* 0x0000000000247947 */ /* 0x000fec0003800000 */
.L_x_276:
[----:B------:R-:W2:Y:S02]  /*c840*/  LDG.E.64 R2, desc[UR36][R2.64] ;  /* 0x0000002402027981 */ /* 0x000ea4000c1e1b00 */
[----:B--2---:R-:W0:Y:S02]  /*c850*/  I2F.U64 R0, R2 ;  /* 0x0000000200007312 */ /* 0x004e240000301000 */
[----:B0-----:R-:W-:-:S04]  /*c860*/  F2FP.BF16.F32.PACK_AB R0, RZ, R0 ;  /* 0x00000000ff00723e */ /* 0x001fc800000010ff */
[----:B------:R-:W-:Y:S01]  /*c870*/  PRMT R5, R0, 0x7610, R5 ;  /* 0x0000761000057816 */ /* 0x000fe20000000005 */
[----:B------:R-:W-:Y:S06]  /*c880*/  BRA `(.L_x_252) ;  /* 0x0000000000107947 */ /* 0x000fec0003800000 */
.L_x_275:
[----:B------:R-:W2:Y:S02]  /*c890*/  LDG.E R2, desc[UR36][R2.64] ;  /* 0x0000002402027981 */ /* 0x000ea4000c1e1900 */
[----:B--2---:R-:W-:-:S04]  /*c8a0*/  I2FP.F32.U32 R0, R2 ;  /* 0x0000000200007245 */ /* 0x004fc80000201000 */
[----:B------:R-:W-:-:S04]  /*c8b0*/  F2FP.BF16.F32.PACK_AB R0, RZ, R0 ;  /* 0x00000000ff00723e */ /* 0x000fc800000010ff */
[----:B------:R-:W-:-:S07]  /*c8c0*/  PRMT R5, R0, 0x7610, R5 ;  /* 0x0000761000057816 */ /* 0x000fce0000000005 */
.L_x_252:
        /* <DEDUP_REMOVED lines=23> */
.L_x_283:
[----:B------:R-:W-:-:S06]  /*ca40*/  IMAD.U32 R5, R5, 0x10000, RZ ;  /* 0x0001000005057824 */ /* 0x000fcc00078e00ff */
[----:B------:R-:W0:Y:S02]  /*ca50*/  F2I.S64.TRUNC R4, R5 ;  /* 0x0000000500047311 */ /* 0x000e24000020d900 */
[----:B0-----:R0:W-:Y:S01]  /*ca60*/  STG.E.U8 desc[UR36][R2.64], R4 ;  /* 0x0000000402007986 */ /* 0x0011e2000c101124 */
[----:B------:R-:W-:Y:S05]  /*ca70*/  BRA `(.L_x_285) ;  /* 0x0000000c006c7947 */ /* 0x000fea0003800000 */
.L_x_282:
        /* <DEDUP_REMOVED lines=10> */
.L_x_287:
[----:B------:R-:W-:-:S06]  /*cb20*/  IMAD.U32 R5, R5, 0x10000, RZ ;  /* 0x0001000005057824 */ /* 0x000fcc00078e00ff */
[----:B------:R-:W0:Y:S02]  /*cb30*/  F2I.FTZ.TRUNC.NTZ R5, R5 ;  /* 0x0000000500057305 */ /* 0x000e24000021f100 */
[----:B0-----:R0:W-:Y:S01]  /*cb40*/  STG.E desc[UR36][R2.64], R5 ;  /* 0x0000000502007986 */ /* 0x0011e2000c101924 */
[----:B------:R-:W-:Y:S05]  /*cb50*/  BRA `(.L_x_285) ;  /* 0x0000000c00347947 */ /* 0x000fea0003800000 */
.L_x_286:
[----:B------:R-:W-:-:S06]  /*cb60*/  IMAD.U32 R5, R5, 0x10000, RZ ;  /* 0x0001000005057824 */ /* 0x000fcc00078e00ff */
[----:B------:R-:W0:Y:S02]  /*cb70*/  F2I.FTZ.TRUNC.NTZ R5, R5 ;  /* 0x0000000500057305 */ /* 0x000e24000021f100 */
[----:B0-----:R0:W-:Y:S01]  /*cb80*/  STG.E.U16 desc[UR36][R2.64], R5 ;  /* 0x0000000502007986 */ /* 0x0011e2000c101524 */
[----:B------:R-:W-:Y:S05]  /*cb90*/  BRA `(.L_x_285) ;  /* 0x0000000c00247947 */ /* 0x000fea0003800000 */
.L_x_281:
        /* <DEDUP_REMOVED lines=9> */
.L_x_289:
[----:B------:R-:W-:-:S05]  /*cc30*/  IMAD.U32 R0, R5, 0x10000, RZ ;  /* 0x0001000005007824 */ /* 0x000fca00078e00ff */
[----:B------:R-:W-:-:S05]  /*cc40*/  F2FP.F16.F32.PACK_AB R0, RZ, R0 ;  /* 0x00000000ff00723e */ /* 0x000fca00000000ff */
[----:B------:R0:W-:Y:S01]  /*cc50*/  STG.E.U16 desc[UR36][R2.64], R0 ;  /* 0x0000000002007986 */ /* 0x0001e2000c101524 */
[----:B------:R-:W-:Y:S05]  /*cc60*/  BRA `(.L_x_285) ;  /* 0x0000000800f07947 */ /* 0x000fea0003800000 */
.L_x_288:
        /* <DEDUP_REMOVED lines=10> */
.L_x_291:
[----:B------:R-:W-:-:S05]  /*cd10*/  IMAD.U32 R5, R5, 0x10000, RZ ;  /* 0x0001000005057824 */ /* 0x000fca00078e00ff */
[----:B------:R-:W-:-:S04]  /*cd20*/  F2FP.F16.F32.PACK_AB R5, RZ, R5 ;  /* 0x00000005ff05723e */ /* 0x000fc800000000ff */
[----:B------:R-:W-:-:S05]  /*cd30*/  PRMT R5, R5, 0x5410, RZ ;  /* 0x0000541005057816 */ /* 0x000fca00000000ff */
[----:B------:R0:W-:Y:S01]  /*cd40*/  STG.E desc[UR36][R2.64], R5 ;  /* 0x0000000502007986 */ /* 0x0001e2000c101924 */
[----:B------:R-:W-:Y:S05]  /*cd50*/  BRA `(.L_x_285) ;  /* 0x0000000800b47947 */ /* 0x000fea0003800000 */
.L_x_290:
[----:B------:R-:W-:-:S04]  /*cd60*/  IMAD.U32 R4, R5, 0x10000, RZ ;  /* 0x0001000005047824 */ /* 0x000fc800078e00ff */
[----:B------:R-:W-:-:S06]  /*cd70*/  FMUL.FTZ R4, R4, 1 ;  /* 0x3f80000004047820 */ /* 0x000fcc0000410000 */
[----:B------:R-:W0:Y:S02]  /*cd80*/  F2F.F64.F32 R4, R4 ;  /* 0x0000000400047310 */ /* 0x000e240000201800 */
[----:B0-----:R0:W-:Y:S01]  /*cd90*/  STG.E.64 desc[UR36][R2.64], R4 ;  /* 0x0000000402007986 */ /* 0x0011e2000c101b24 */
[----:B------:R-:W-:Y:S05]  /*cda0*/  BRA `(.L_x_285) ;  /* 0x0000000800a07947 */ /* 0x000fea0003800000 */
.L_x_280:
        /* <DEDUP_REMOVED lines=14> */
.L_x_295:
        /* <DEDUP_REMOVED lines=18> */
.L_x_298:
[----:B------:R-:W-:-:S04]  /*cfb0*/  SHF.R.U32.HI R5, RZ, 0x18, R5 ;  /* 0x00000018ff057819 */ /* 0x000fc80000011605 */
[----:B------:R-:W-:-:S07]  /*cfc0*/  LOP3.LUT R0, R0, 0x80, R5, 0xf8, !PT ;  /* 0x0000008000007812 */ /* 0x000fce00078ef805 */
.L_x_297:
[----:B------:R-:W-:Y:S05]  /*cfd0*/  BSYNC.RECONVERGENT B0 ;  /* 0x0000000000007941 */ /* 0x000fea0003800200 */
.L_x_296:
[----:B------:R0:W-:Y:S01]  /*cfe0*/  STG.E.U8 desc[UR36][R2.64], R0 ;  /* 0x0000000002007986 */ /* 0x0001e2000c101124 */
[----:B------:R-:W-:Y:S05]  /*cff0*/  BRA `(.L_x_285) ;  /* 0x00000008000c7947 */ /* 0x000fea0003800000 */
.L_x_294:
        /* <DEDUP_REMOVED lines=18> */
.L_x_301:
[----:B------:R-:W-:-:S04]  /*d120*/  SHF.R.U32.HI R5, RZ, 0x18, R5 ;  /* 0x00000018ff057819 */ /* 0x000fc80000011605 */
[----:B------:R-:W-:-:S07]  /*d130*/  LOP3.LUT R0, R0, 0x80, R5, 0xf8, !PT ;  /* 0x0000008000007812 */ /* 0x000fce00078ef805 */
.L_x_300:
[----:B------:R-:W-:Y:S05]  /*d140*/  BSYNC.RECONVERGENT B0 ;  /* 0x0000000000007941 */ /* 0x000fea0003800200 */
.L_x_299:
[----:B------:R0:W-:Y:S01]  /*d150*/  STG.E.U8 desc[UR36][R2.64], R0 ;  /* 0x0000000002007986 */ /* 0x0001e2000c101124 */
[----:B------:R-:W-:Y:S05]  /*d160*/  BRA `(.L_x_285) ;  /* 0x0000000400b07947 */ /* 0x000fea0003800000 */
.L_x_293:
        /* <DEDUP_REMOVED lines=22> */
.L_x_303:
[----:B------:R-:W-:-:S06]  /*d2d0*/  IMAD.U32 R5, R5, 0x10000, RZ ;  /* 0x0001000005057824 */ /* 0x000fcc00078e00ff */
[----:B------:R-:W0:Y:S02]  /*d2e0*/  F2I.U64.TRUNC R4, R5 ;  /* 0x0000000500047311 */ /* 0x000e24000020d800 */
[----:B0-----:R0:W-:Y:S01]  /*d2f0*/  STG.E.64 desc[UR36][R2.64], R4 ;  /* 0x0000000402007986 */ /* 0x0011e2000c101b24 */
[----:B------:R-:W-:Y:S05]  /*d300*/  BRA `(.L_x_285) ;  /* 0x0000000400487947 */ /* 0x000fea0003800000 */
.L_x_302:
[----:B------:R-:W-:-:S06]  /*d310*/  IMAD.U32 R5, R5, 0x10000, RZ ;  /* 0x0001000005057824 */ /* 0x000fcc00078e00ff */
[----:B------:R-:W0:Y:S02]  /*d320*/  F2I.FTZ.U32.TRUNC.NTZ R5, R5 ;  /* 0x0000000500057305 */ /* 0x000e24000021f000 */
[----:B0-----:R0:W-:Y:S01]  /*d330*/  STG.E desc[UR36][R2.64], R5 ;  /* 0x0000000502007986 */ /* 0x0011e2000c101924 */
[----:B------:R-:W-:Y:S05]  /*d340*/  BRA `(.L_x_285) ;  /* 0x0000000400387947 */ /* 0x000fea0003800000 */
.L_x_292:
        /* <DEDUP_REMOVED lines=11> */
.L_x_305:
[----:B------:R-:W-:Y:S01]  /*d400*/  IMAD.U32 R5, R5, 0x10000, RZ ;  /* 0x0001000005057824 */ /* 0x000fe200078e00ff */
[----:B------:R-:W-:-:S03]  /*d410*/  CS2R R6, SRZ ;  /* 0x0000000000067805 */ /* 0x000fc6000001ff00 */
[----:B------:R-:W-:-:S06]  /*d420*/  FMUL.FTZ R5, R5, 1 ;  /* 0x3f80000005057820 */ /* 0x000fcc0000410000 */
[----:B------:R-:W0:Y:S02]  /*d430*/  F2F.F64.F32 R4, R5 ;  /* 0x0000000500047310 */ /* 0x000e240000201800 */
[----:B0-----:R0:W-:Y:S01]  /*d440*/  STG.E.128 desc[UR36][R2.64], R4 ;  /* 0x0000000402007986 */ /* 0x0011e2000c101d24 */
[----:B------:R-:W-:Y:S05]  /*d450*/  BRA `(.L_x_285) ;  /* 0x0000000000f47947 */ /* 0x000fea0003800000 */
.L_x_304:
[----:B------:R-:W-:-:S09]  /*d460*/  UISETP.NE.AND UP0, UPT, UR4, 0xf, UPT ;  /* 0x0000000f0400788c */ /* 0x000fd2000bf05270 */
[----:B------:R-:W-:Y:S05]  /*d470*/  BRA.U !UP0, `(.L_x_306) ;  /* 0x0000000108e87547 */ /* 0x000fea000b800000 */
[----:B------:R-:W-:-:S09]  /*d480*/  UISETP.NE.AND UP0, UPT, UR4, 0x17, UPT ;  /* 0x000000170400788c */ /* 0x000fd2000bf05270 */
[----:B------:R-:W-:Y:S05]  /*d490*/  BRA.U !UP0, `(.L_x_307) ;  /* 0x0000000108907547 */ /* 0x000fea000b800000 */
[----:B------:R-:W-:-:S09]  /*d4a0*/  UISETP.NE.AND UP0, UPT, UR4, 0x18, UPT ;  /* 0x000000180400788c */ /* 0x000fd2000bf05270 */
[----:B------:R-:W-:Y:S05]  /*d4b0*/  BRA.U !UP0, `(.L_x_308) ;  /* 0x0000000108447547 */ /* 0x000fea000b800000 */
.L_x_284:
        /* <DEDUP_REMOVED lines=16> */
.L_x_309:
[----:B------:R-:W-:Y:S05]  /*d5c0*/  BRA `(.L_x_285) ;  /* 0x0000000000987947 */ /* 0x000fea0003800000 */
.L_x_308:
        /* <DEDUP_REMOVED lines=13> */
.L_x_311:
[----:B------:R-:W-:Y:S05]  /*d6a0*/  BSYNC.RECONVERGENT B0 ;  /* 0x0000000000007941 */ /* 0x000fea0003800200 */
.L_x_310:
[----:B------:R-:W-:-:S05]  /*d6b0*/  LOP3.LUT R5, R0, 0x80, R5, 0xf8, !PT ;  /* 0x0000008000057812 */ /* 0x000fca00078ef805 */
[----:B------:R3:W-:Y:S01]  /*d6c0*/  STG.E.U8 desc[UR36][R2.64], R5 ;  /* 0x0000000502007986 */ /* 0x0007e2000c101124 */
[----:B------:R-:W-:Y:S05]  /*d6d0*/  BRA `(.L_x_285) ;  /* 0x0000000000547947 */ /* 0x000fea0003800000 */
.L_x_307:
        /* <DEDUP_REMOVED lines=12> */
.L_x_313:
[----:B------:R-:W-:Y:S01]  /*d7a0*/  IMAD.MOV.U32 R0, RZ, RZ, 0x7f ;  /* 0x0000007fff007424 */ /* 0x000fe200078e00ff */
[----:B------:R-:W-:-:S04]  /*d7b0*/  ISETP.GT.U32.AND P0, PT, R4, 0x7f800000, PT ;  /* 0x7f8000000400780c */ /* 0x000fc80003f04070 */
[----:B------:R-:W-:-:S09]  /*d7c0*/  SEL R0, R0, 0x7c, P0 ;  /* 0x0000007c00007807 */ /* 0x000fd20000000000 */
.L_x_314:
[----:B------:R-:W-:Y:S05]  /*d7d0*/  BSYNC.RECONVERGENT B0 ;  /* 0x0000000000007941 */ /* 0x000fea0003800200 */
.L_x_312:
[----:B------:R-:W-:-:S04]  /*d7e0*/  SHF.R.U32.HI R5, RZ, 0x18, R5 ;  /* 0x00000018ff057819 */ /* 0x000fc80000011605 */
[----:B------:R-:W-:-:S05]  /*d7f0*/  LOP3.LUT R5, R0, 0x80, R5, 0xf8, !PT ;  /* 0x0000008000057812 */ /* 0x000fca00078ef805 */
[----:B------:R2:W-:Y:S01]  /*d800*/  STG.E.U8 desc[UR36][R2.64], R5 ;  /* 0x0000000502007986 */ /* 0x0005e2000c101124 */
[----:B------:R-:W-:Y:S05]  /*d810*/  BRA `(.L_x_285) ;  /* 0x0000000000047947 */ /* 0x000fea0003800000 */
.L_x_306:
[----:B------:R4:W-:Y:S02]  /*d820*/  STG.E.U16 desc[UR36][R2.64], R5 ;  /* 0x0000000502007986 */ /* 0x0009e4000c101524 */
.L_x_285:
[----:B------:R-:W-:-:S07]  /*d830*/  VIADD R17, R17, 0x80 ;  /* 0x0000008011117836 */ /* 0x000fce0000000000 */
.L_x_212:
[----:B------:R-:W-:Y:S05]  /*d840*/  BSYNC.RECONVERGENT B6 ;  /* 0x0000000000067941 */ /* 0x000fea0003800200 */
.L_x_211:
[----:B------:R-:W5:Y:S02]  /*d850*/  LDCU UR4, c[0x0][0x380] ;  /* 0x00007000ff0477ac */ /* 0x000f640008000800 */
[----:B-----5:R-:W-:-:S13]  /*d860*/  ISETP.GE.AND P0, PT, R17, UR4, PT ;  /* 0x0000000411007c0c */ /* 0x020fda000bf06270 */
[----:B------:R-:W-:Y:S05]  /*d870*/  @P0 EXIT ;  /* 0x000000000000094d */ /* 0x000fea0003800000 */
        /* <DEDUP_REMOVED lines=335> */
[----:B-1----:R-:W-:-:S04]  /*ed70*/  SHF.R.U32.HI R5, RZ, UR4, R4 ;  /* 0x00000004ff057c19 */ /* 0x002fc80008011604 */
[----:B------:R-:W-:-:S05]  /*ed80*/  IADD3 R2, PT, PT, -R5, RZ, RZ ;  /* 0x000000ff05027210 */ /* 0x000fca0007ffe1ff */
        /* <DEDUP_REMOVED lines=17> */
.L_x_315:
[----:B------:R-:W0:Y:S01]  /*eea0*/  LDCU.64 UR6, c[0x0][0x5e8] ;  /* 0x0000bd00ff0677ac */ /* 0x000e220008000a00 */
[----:B------:R-:W1:Y:S01]  /*eeb0*/  LDCU.64 UR8, c[0x0][0x5f0] ;  /* 0x0000be00ff0877ac */ /* 0x000e620008000a00 */
[----:B------:R-:W-:-:S04]  /*eec0*/  UPRMT UR4, UR39, 0x9910, URZ ;  /* 0x0000991027047896 */ /* 0x000fc800080000ff */
[----:B------:R-:W-:Y:S01]  /*eed0*/  UISETP.GT.AND UP0, UPT, UR4, 0x9, UPT ;  /* 0x000000090400788c */ /* 0x000fe2000bf04270 */
[----:B0-----:R-:W-:Y:S02]  /*eee0*/  IADD3 R16, P0, PT, R16, UR6, RZ ;  /* 0x0000000610107c10 */ /* 0x001fe4000ff1e0ff */
[----:B-12-4-:R-:W-:-:S03]  /*eef0*/  IADD3 R2, P1, PT, R0, UR8, RZ ;  /* 0x0000000800027c10 */ /* 0x016fc6000ff3e0ff */
[----:B------:R-:W-:Y:S02]  /*ef00*/  IMAD.X R17, RZ, RZ, UR7, P0 ;  /* 0x00000007ff117e24 */ /* 0x000fe400080e06ff */
[----:B------:R-:W-:Y:S01]  /*ef10*/  IMAD.X R3, RZ, RZ, UR9, P1 ;  /* 0x00000009ff037e24 */ /* 0x000fe200088e06ff */
[----:B------:R-:W-:Y:S07]  /*ef20*/  BRA.U UP0, `(.L_x_316) ;  /* 0x0000000500407547 */ /* 0x000fee000b800000 */
        /* <DEDUP_REMOVED lines=13> */
.L_x_319:
[----:B------:R-:W2:Y:S02]  /*f000*/  LDG.E.U8 R2, desc[UR36][R2.64] ;  /* 0x0000002402027981 */ /* 0x000ea4000c1e1100 */
[----:B--2---:R-:W-:-:S04]  /*f010*/  I2FP.F32.U32 R0, R2 ;  /* 0x0000000200007245 */ /* 0x004fc80000201000 */
[----:B------:R-:W-:-:S04]  /*f020*/  F2FP.BF16.F32.PACK_AB R0, RZ, R0 ;  /* 0x00000000ff00723e */ /* 0x000fc800000010ff */
[----:B------:R-:W-:Y:S01]  /*f030*/  PRMT R19, R0, 0x7610, R19 ;  /* 0x0000761000137816 */ /* 0x000fe20000000013 */
[----:B------:R-:W-:Y:S06]  /*f040*/  BRA `(.L_x_321) ;  /* 0x0000000c00e07947 */ /* 0x000fec0003800000 */
.L_x_318:
        /* <DEDUP_REMOVED lines=11> */
.L_x_323:
[----:B------:R-:W2:Y:S02]  /*f100*/  LDG.E R2, desc[UR36][R2.64] ;  /* 0x0000002402027981 */ /* 0x000ea4000c1e1900 */
[----:B--2---:R-:W-:-:S04]  /*f110*/  I2FP.F32.S32 R0, R2 ;  /* 0x0000000200007245 */ /* 0x004fc80000201400 */
[----:B------:R-:W-:-:S04]  /*f120*/  F2FP.BF16.F32.PACK_AB R0, RZ, R0 ;  /* 0x00000000ff00723e */ /* 0x000fc800000010ff */
[----:B------:R-:W-:Y:S01]  /*f130*/  PRMT R19, R0, 0x7610, R19 ;  /* 0x0000761000137816 */ /* 0x000fe20000000013 */
[----:B------:R-:W-:Y:S06]  /*f140*/  BRA `(.L_x_321) ;  /* 0x0000000c00a07947 */ /* 0x000fec0003800000 */
.L_x_322:
[----:B------:R-:W2:Y:S02]  /*f150*/  LDG.E.U16 R2, desc[UR36][R2.64] ;  /* 0x0000002402027981 */ /* 0x000ea4000c1e1500 */
[----:B--2---:R-:W0:Y:S02]  /*f160*/  I2F.S16 R0, R2 ;  /* 0x0000000200007306 */ /* 0x004e240000101400 */
[----:B0-----:R-:W-:-:S04]  /*f170*/  F2FP.BF16.F32.PACK_AB R0, RZ, R0 ;  /* 0x00000000ff00723e */ /* 0x001fc800000010ff */
[----:B------:R-:W-:Y:S01]  /*f180*/  PRMT R19, R0, 0x7610, R19 ;  /* 0x0000761000137816 */ /* 0x000fe20000000013 */
[----:B------:R-:W-:Y:S06]  /*f190*/  BRA `(.L_x_321) ;  /* 0x0000000c008c7947 */ /* 0x000fec0003800000 */
.L_x_317:
        /* <DEDUP_REMOVED lines=9> */
.L_x_325:
[----:B------:R-:W2:Y:S02]  /*f230*/  LDG.E.U16 R0, desc[UR36][R2.64] ;  /* 0x0000002402007981 */ /* 0x000ea4000c1e1500 */
[----:B--2---:R-:W-:-:S05]  /*f240*/  HADD2.F32 R0, -RZ, R0.H0_H0 ;  /* 0x20000000ff007230 */ /* 0x004fca0000004100 */
[----:B------:R-:W-:-:S04]  /*f250*/  F2FP.BF16.F32.PACK_AB R0, RZ, R0 ;  /* 0x00000000ff00723e */ /* 0x000fc800000010ff */
[----:B------:R-:W-:Y:S01]  /*f260*/  PRMT R19, R0, 0x7610, R19 ;  /* 0x0000761000137816 */ /* 0x000fe20000000013 */
[----:B------:R-:W-:Y:S06]  /*f270*/  BRA `(.L_x_321) ;  /* 0x0000000c00547947 */ /* 0x000fec0003800000 */
.L_x_324:
        /* <DEDUP_REMOVED lines=9> */
.L_x_327:
[----:B------:R-:W2:Y:S02]  /*f310*/  LDG.E.U16 R2, desc[UR36][R2.64] ;  /* 0x0000002402027981 */ /* 0x000ea4000c1e1500 */
[----:B--2---:R-:W-:-:S05]  /*f320*/  HADD2.F32 R0, -RZ, R2.H0_H0 ;  /* 0x20000002ff007230 */ /* 0x004fca0000004100 */
[----:B------:R-:W-:-:S04]  /*f330*/  F2FP.BF16.F32.PACK_AB R0, RZ, R0 ;  /* 0x00000000ff00723e */ /* 0x000fc800000010ff */
[----:B------:R-:W-:Y:S01]  /*f340*/  PRMT R19, R0, 0x7610, R19 ;  /* 0x0000761000137816 */ /* 0x000fe20000000013 */
[----:B------:R-:W-:Y:S06]  /*f350*/  BRA `(.L_x_321) ;  /* 0x0000000c001c7947 */ /* 0x000fec0003800000 */
.L_x_326:
        /* <DEDUP_REMOVED lines=13> */
.L_x_316:
        /* <DEDUP_REMOVED lines=14> */
.L_x_330:
        /* <DEDUP_REMOVED lines=13> */
.L_x_329:
        /* <DEDUP_REMOVED lines=14> */
[----:B------:R-:W-:-:S05]  /*f6c0*/  VIADD R5, R5, 0xfffffffc ;  /* 0xfffffffc05057836 */ /* 0x000fca0000000000 */
[C---:B------:R-:W-:Y:S02]  /*f6d0*/  SHF.L.U32 R6, R4.reuse, R5, RZ ;  /* 0x0000000504067219 */ /* 0x040fe400000006ff */
[----:B------:R-:W-:Y:S01]  /*f6e0*/  SHF.L.U32 R7, R5, 0x17, RZ ;  /* 0x0000001705077819 */ /* 0x000fe200000006ff */
        /* <DEDUP_REMOVED lines=10> */
.L_x_332:
        /* <DEDUP_REMOVED lines=14> */
.L_x_331:
[----:B------:R0:W5:Y:S01]  /*f870*/  LDG.E.U16 R19, desc[UR36][R2.64] ;  /* 0x0000002402137981 */ /* 0x000162000c1e1500 */
[----:B------:R-:W-:Y:S05]  /*f880*/  BRA `(.L_x_321) ;  /* 0x0000000400d07947 */ /* 0x000fea0003800000 */
.L_x_328:
        /* <DEDUP_REMOVED lines=13> */
.L_x_335:
        /* <DEDUP_REMOVED lines=21> */
.L_x_339:
[----:B------:R-:W-:Y:S05]  /*fab0*/  BSYNC.RECONVERGENT B1 ;  /* 0x0000000000017941 */ /* 0x000fea0003800200 */
.L_x_338:
[----:B------:R-:W-:Y:S02]  /*fac0*/  SHF.L.U32 R0, R0, 0x14, RZ ;  /* 0x0000001400007819 */ /* 0x000fe400000006ff */
[----:B------:R-:W-:-:S04]  /*fad0*/  LEA R2, R2, 0x3b800000, 0x17 ;  /* 0x3b80000002027811 */ /* 0x000fc800078eb8ff */
[----:B------:R-:W-:-:S07]  /*fae0*/  LOP3.LUT R0, R2, R0, R7, 0xfe, !PT ;  /* 0x0000000002007212 */ /* 0x000fce00078efe07 */
.L_x_337:
[----:B------:R-:W-:Y:S05]  /*faf0*/  BSYNC.RECONVERGENT B0 ;  /* 0x0000000000007941 */ /* 0x000fea0003800200 */
.L_x_336:
[----:B------:R-:W-:-:S04]  /*fb00*/  F2FP.BF16.F32.PACK_AB R0, RZ, R0 ;  /* 0x00000000ff00723e */ /* 0x000fc800000010ff */
[----:B------:R-:W-:Y:S01]  /*fb10*/  PRMT R19, R0, 0x7610, R19 ;  /* 0x0000761000137816 */ /* 0x000fe20000000013 */
[----:B------:R-:W-:Y:S06]  /*fb20*/  BRA `(.L_x_321) ;  /* 0x0000000400287947 */ /* 0x000fec0003800000 */
.L_x_334:
        /* <DEDUP_REMOVED lines=21> */
.L_x_343:
[----:B------:R-:W-:Y:S05]  /*fc80*/  BSYNC.RECONVERGENT B1 ;  /* 0x0000000000017941 */ /* 0x000fea0003800200 */
.L_x_342:
[----:B------:R-:W-:Y:S01]  /*fc90*/  IMAD.SHL.U32 R0, R0, 0x200000, RZ ;  /* 0x0020000000007824 */ /* 0x000fe200078e00ff */
[----:B------:R-:W-:-:S04]  /*fca0*/  LEA R2, R2, 0x37800000, 0x17 ;  /* 0x3780000002027811 */ /* 0x000fc800078eb8ff */
[----:B------:R-:W-:-:S07]  /*fcb0*/  LOP3.LUT R0, R2, R0, R7, 0xfe, !PT ;  /* 0x0000000002007212 */ /* 0x000fce00078efe07 */
.L_x_341:
[----:B------:R-:W-:Y:S05]  /*fcc0*/  BSYNC.RECONVERGENT B0 ;  /* 0x0000000000007941 */ /* 0x000fea0003800200 */
.L_x_340:
[----:B------:R-:W-:-:S04]  /*fcd0*/  F2FP.BF16.F32.PACK_AB R0, RZ, R0 ;  /* 0x00000000ff00723e */ /* 0x000fc800000010ff */
[----:B------:R-:W-:Y:S01]  /*fce0*/  PRMT R19, R0, 0x7610, R19 ;  /* 0x0000761000137816 */ /* 0x000fe20000000013 */
[----:B------:R-:W-:Y:S06]  /*fcf0*/  BRA `(.L_x_321) ;  /* 0x0000000000b47947 */ /* 0x000fec0003800000 */
.L_x_333:
        /* <DEDUP_REMOVED lines=14> */
.L_x_347:
[----:B------:R-:W-:Y:S05]  /*fde0*/  BSYNC.RECONVERGENT B0 ;  /* 0x0000000000007941 */ /* 0x000fea0003800200 */
.L_x_346:
[----:B------:R-:W-:-:S04]  /*fdf0*/  F2FP.BF16.F32.PACK_AB R0, RZ, R0 ;  /* 0x00000000ff00723e */ /* 0x000fc800000010ff */
[----:B------:R-:W-:Y:S01]  /*fe00*/  PRMT R19, R0, 0x7610, R19 ;  /* 0x0000761000137816 */ /* 0x000fe20000000013 */
[----:B------:R-:W-:Y:S06]  /*fe10*/  BRA `(.L_x_321) ;  /* 0x00000000006c7947 */ /* 0x000fec0003800000 */
.L_x_320:
        /* <DEDUP_REMOVED lines=8> */
[----:B0-----:R-:W-:Y:S01]  /*fea0*/  MOV R4, UR4 ;  /* 0x0000000400047c02 */ /* 0x001fe20008000f00 */
[----:B------:R-:W-:-:S02]  /*feb0*/  IMAD.U32 R5, RZ, RZ, UR5 ;  /* 0x00000005ff057e24 */ /* 0x000fc4000f8e00ff */
[----:B-1----:R-:W-:Y:S02]  /*fec0*/  IMAD.U32 R6, RZ, RZ, UR6 ;  /* 0x00000006ff067e24 */ /* 0x002fe4000f8e00ff */
[----:B------:R-:W-:Y:S02]  /*fed0*/  IMAD.U32 R7, RZ, RZ, UR7 ;  /* 0x00000007ff077e24 */ /* 0x000fe4000f8e00ff */
[----:B---3--:R-:W-:Y:S02]  /*fee0*/  IMAD.U32 R10, RZ, RZ, UR8 ;  /* 0x00000008ff0a7e24 */ /* 0x008fe4000f8e00ff */
[----:B------:R-:W-:-:S07]  /*fef0*/  IMAD.U32 R11, RZ, RZ, UR9 ;  /* 0x00000009ff0b7e24 */ /* 0x000fce000f8e00ff */
[----:B------:R-:W-:-:S07]  /*ff00*/  LEPC R20, `(.L_x_348) ;  /* 0x000000001014794e */ /* 0x000fce0000000000 */
[----:B--2---:R-:W-:Y:S05]  /*ff10*/  CALL.ABS.NOINC R2 ;  /* 0x0000000002007343 */ /* 0x004fea0003c00000 */
.L_x_348:
[----:B------:R-:W-:Y:S01]  /*ff20*/  PRMT R19, RZ, 0x7610, R19 ;  /* 0x00007610ff137816 */ /* 0x000fe20000000013 */
[----:B------:R-:W-:Y:S06]  /*ff30*/  BRA `(.L_x_321) ;  /* 0x0000000000247947 */ /* 0x000fec0003800000 */
.L_x_345:
[----:B------:R-:W2:Y:S02]  /*ff40*/  LDG.E.64 R2, desc[UR36][R2.64] ;  /* 0x0000002402027981 */ /* 0x000ea4000c1e1b00 */
[----:B--2---:R-:W0:Y:S02]  /*ff50*/  I2F.U64 R0, R2 ;  /* 0x0000000200007312 */ /* 0x004e240000301000 */
[----:B0-----:R-:W-:-:S04]  /*ff60*/  F2FP.BF16.F32.PACK_AB R0, RZ, R0 ;  /* 0x00000000ff00723e */ /* 0x001fc800000010ff */
[----:B------:R-:W-:Y:S01]  /*ff70*/  PRMT R19, R0, 0x7610, R19 ;  /* 0x0000761000137816 */ /* 0x000fe20000000013 */
[----:B------:R-:W-:Y:S06]  /*ff80*/  BRA `(.L_x_321) ;  /* 0x0000000000107947 */ /* 0x000fec0003800000 */
.L_x_344:
[----:B------:R-:W2:Y:S02]  /*ff90*/  LDG.E R2, desc[UR36][R2.64] ;  /* 0x0000002402027981 */ /* 0x000ea4000c1e1900 */
[----:B--2---:R-:W-:-:S04]  /*ffa0*/  I2FP.F32.U32 R0, R2 ;  /* 0x0000000200007245 */ /* 0x004fc80000201000 */
[----:B------:R-:W-:-:S04]  /*ffb0*/  F2FP.BF16.F32.PACK_AB R0, RZ, R0 ;  /* 0x00000000ff00723e */ /* 0x000fc800000010ff */
[----:B------:R-:W-:-:S07]  /*ffc0*/  PRMT R19, R0, 0x7610, R19 ;  /* 0x0000761000137816 */ /* 0x000fce0000000013 */
.L_x_321:
[----:B------:R-:W0:Y:S01]  /*ffd0*/  LDCU.64 UR6, c[0x0][0x5f8] ;  /* 0x0000bf00ff0677ac */ /* 0x000e220008000a00 */
[----:B------:R-:W-:-:S04]  /*ffe0*/  UPRMT UR4, UR42, 0x9910, URZ ;  /* 0x000099102a047896 */ /* 0x000fc800080000ff */
[----:B------:R-:W-:Y:S01]  /*fff0*/  UISETP.GT.AND UP0, UPT, UR4, 0x9, UPT ;  /* 0x000000090400788c */ /* 0x000fe2000bf04270 */
[----:B0-----:R-:W-:-:S04]  /*10000*/  IADD3 R2, P0, PT, R18, UR6, RZ ;  /* 0x0000000612027c10 */ /* 0x001fc8000ff1e0ff */
[----:B------:R-:W-:-:S04]  /*10010*/  IADD3.X R3, PT, PT, RZ, UR7, RZ, P0, !PT ;  /* 0x00000007ff037c10 */ /* 0x000fc800087fe4ff */
        /* <DEDUP_REMOVED lines=14> */
.L_x_352:
[----:B------:R-:W2:Y:S02]  /*10100*/  LDG.E.U8 R2, desc[UR36][R2.64] ;  /* 0x0000002402027981 */ /* 0x000ea4000c1e1100 */
[----:B--2---:R-:W-:-:S04]  /*10110*/  I2FP.F32.U32 R0, R2 ;  /* 0x0000000200007245 */ /* 0x004fc80000201000 */
[----:B------:R-:W-:-:S04]  /*10120*/  F2FP.BF16.F32.PACK_AB R0, RZ, R0 ;  /* 0x00000000ff00723e */ /* 0x000fc800000010ff */
[----:B------:R-:W-:Y:S01]  /*10130*/  PRMT R5, R0, 0x7610, R5 ;  /* 0x0000761000057816 */ /* 0x000fe20000000005 */
[----:B------:R-:W-:Y:S06]  /*10140*/  BRA `(.L_x_354) ;  /* 0x0000000c00dc7947 */ /* 0x000fec0003800000 */
.L_x_351:
        /* <DEDUP_REMOVED lines=11> */
.L_x_356:
[----:B------:R-:W2:Y:S02]  /*10200*/  LDG.E R2, desc[UR36][R2.64] ;  /* 0x0000002402027981 */ /* 0x000ea4000c1e1900 */
[----:B--2---:R-:W-:-:S04]  /*10210*/  I2FP.F32.S32 R0, R2 ;  /* 0x0000000200007245 */ /* 0x004fc80000201400 */
[----:B------:R-:W-:-:S04]  /*10220*/  F2FP.BF16.F32.PACK_AB R0, RZ, R0 ;  /* 0x00000000ff00723e */ /* 0x000fc800000010ff */
[----:B------:R-:W-:Y:S01]  /*10230*/  PRMT R5, R0, 0x7610, R5 ;  /* 0x0000761000057816 */ /* 0x000fe20000000005 */
[----:B------:R-:W-:Y:S06]  /*10240*/  BRA `(.L_x_354) ;  /* 0x0000000c009c7947 */ /* 0x000fec0003800000 */
.L_x_355:
[----:B------:R-:W2:Y:S02]  /*10250*/  LDG.E.U16 R2, desc[UR36][R2.64] ;  /* 0x0000002402027981 */ /* 0x000ea4000c1e1500 */
[----:B--2---:R-:W0:Y:S02]  /*10260*/  I2F.S16 R0, R2 ;  /* 0x0000000200007306 */ /* 0x004e240000101400 */
[----:B0-----:R-:W-:-:S04]  /*10270*/  F2FP.BF16.F32.PACK_AB R0, RZ, R0 ;  /* 0x00000000ff00723e */ /* 0x001fc800000010ff */
[----:B------:R-:W-:Y:S01]  /*10280*/  PRMT R5, R0, 0x7610, R5 ;  /* 0x0000761000057816 */ /* 0x000fe20000000005 */
[----:B------:R-:W-:Y:S06]  /*10290*/  BRA `(.L_x_354) ;  /* 0x0000000c00887947 */ /* 0x000fec0003800000 */
.L_x_350:
        /* <DEDUP_REMOVED lines=9> */
.L_x_358:
[----:B------:R-:W2:Y:S02]  /*10330*/  LDG.E.U16 R0, desc[UR36][R2.64] ;  /* 0x0000002402007981 */ /* 0x000ea4000c1e1500 */
[----:B--2---:R-:W-:-:S05]  /*10340*/  HADD2.F32 R0, -RZ, R0.H0_H0 ;  /* 0x20000000ff007230 */ /* 0x004fca0000004100 */
[----:B------:R-:W-:-:S04]  /*10350*/  F2FP.BF16.F32.PACK_AB R0, RZ, R0 ;  /* 0x00000000ff00723e */ /* 0x000fc800000010ff */
[----:B------:R-:W-:Y:S01]  /*10360*/  PRMT R5, R0, 0x7610, R5 ;  /* 0x0000761000057816 */ /* 0x000fe20000000005 */
[----:B------:R-:W-:Y:S06]  /*10370*/  BRA `(.L_x_354) ;  /* 0x0000000c00507947 */ /* 0x000fec0003800000 */
.L_x_357:
        /* <DEDUP_REMOVED lines=9> */
.L_x_360:
[----:B------:R-:W2:Y:S02]  /*10410*/  LDG.E.U16 R2, desc[UR36][R2.64] ;  /* 0x0000002402027981 */ /* 0x000ea4000c1e1500 */
[----:B--2---:R-:W-:-:S05]  /*10420*/  HADD2.F32 R0, -RZ, R2.H0_H0 ;  /* 0x20000002ff007230 */ /* 0x004fca0000004100 */
[----:B------:R-:W-:-:S04]  /*10430*/  F2FP.BF16.F32.PACK_AB R0, RZ, R0 ;  /* 0x00000000ff00723e */ /* 0x000fc800000010ff */
[----:B------:R-:W-:Y:S01]  /*10440*/  PRMT R5, R0, 0x7610, R5 ;  /* 0x0000761000057816 */ /* 0x000fe20000000005 */
[----:B------:R-:W-:Y:S06]  /*10450*/  BRA `(.L_x_354) ;  /* 0x0000000c00187947 */ /* 0x000fec0003800000 */
.L_x_359:
        /* <DEDUP_REMOVED lines=13> */
.L_x_349:
        /* <DEDUP_REMOVED lines=14> */
.L_x_363:
        /* <DEDUP_REMOVED lines=13> */
.L_x_362:
        /* <DEDUP_REMOVED lines=26> */
.L_x_365:
[----:B------:R-:W2:Y:S02]  /*10880*/  LDG.E.U8 R2, desc[UR36][R2.64] ;  /* 0x0000002402027981 */ /* 0x000ea4000c1e1100 */
[C---:B--2---:R-:W-:Y:S01]  /*10890*/  IMAD.SHL.U32 R0, R2.reuse, 0x2000000, RZ ;  /* 0x0200000002007824 */ /* 0x044fe200078e00ff */
[----:B------:R-:W-:-:S04]  /*108a0*/  SHF.L.U32 R5, R2, 0x8, RZ ;  /* 0x0000000802057819 */ /* 0x000fc800000006ff */
        /* <DEDUP_REMOVED lines=11> */
.L_x_364:
[----:B------:R0:W5:Y:S01]  /*10960*/  LDG.E.U16 R5, desc[UR36][R2.64] ;  /* 0x0000002402057981 */ /* 0x000162000c1e1500 */
[----:B------:R-:W-:Y:S05]  /*10970*/  BRA `(.L_x_354) ;  /* 0x0000000400d07947 */ /* 0x000fea0003800000 */
.L_x_361:
        /* <DEDUP_REMOVED lines=13> */
.L_x_368:
        /* <DEDUP_REMOVED lines=21> */
.L_x_372:
[----:B------:R-:W-:Y:S05]  /*10ba0*/  BSYNC.RECONVERGENT B1 ;  /* 0x0000000000017941 */ /* 0x000fea0003800200 */
.L_x_371:
[----:B------:R-:W-:Y:S01]  /*10bb0*/  IMAD.SHL.U32 R0, R0, 0x100000, RZ ;  /* 0x0010000000007824 */ /* 0x000fe200078e00ff */
[----:B------:R-:W-:-:S04]  /*10bc0*/  LEA R2, R2, 0x3b800000, 0x17 ;  /* 0x3b80000002027811 */ /* 0x000fc800078eb8ff */
[----:B------:R-:W-:-:S07]  /*10bd0*/  LOP3.LUT R0, R2, R0, R7, 0xfe, !PT ;  /* 0x0000000002007212 */ /* 0x000fce00078efe07 */
.L_x_370:
[----:B------:R-:W-:Y:S05]  /*10be0*/  BSYNC.RECONVERGENT B0 ;  /* 0x0000000000007941 */ /* 0x000fea0003800200 */
.L_x_369:
[----:B------:R-:W-:-:S04]  /*10bf0*/  F2FP.BF16.F32.PACK_AB R0, RZ, R0 ;  /* 0x00000000ff00723e */ /* 0x000fc800000010ff */
[----:B------:R-:W-:Y:S01]  /*10c00*/  PRMT R5, R0, 0x7610, R5 ;  /* 0x0000761000057816 */ /* 0x000fe20000000005 */
[----:B------:R-:W-:Y:S06]  /*10c10*/  BRA `(.L_x_354) ;  /* 0x0000000400287947 */ /* 0x000fec0003800000 */
.L_x_367:
        /* <DEDUP_REMOVED lines=21> */
.L_x_376:
[----:B------:R-:W-:Y:S05]  /*10d70*/  BSYNC.RECONVERGENT B1 ;  /* 0x0000000000017941 */ /* 0x000fea0003800200 */
.L_x_375:
[----:B------:R-:W-:Y:S01]  /*10d80*/  IMAD.SHL.U32 R0, R0, 0x200000, RZ ;  /* 0x0020000000007824 */ /* 0x000fe200078e00ff */
[----:B------:R-:W-:-:S04]  /*10d90*/  LEA R2, R2, 0x37800000, 0x17 ;  /* 0x3780000002027811 */ /* 0x000fc800078eb8ff */
[----:B------:R-:W-:-:S07]  /*10da0*/  LOP3.LUT R0, R2, R0, R7, 0xfe, !PT ;  /* 0x0000000002007212 */ /* 0x000fce00078efe07 */
.L_x_374:
[----:B------:R-:W-:Y:S05]  /*10db0*/  BSYNC.RECONVERGENT B0 ;  /* 0x0000000000007941 */ /* 0x000fea0003800200 */
.L_x_373:
[----:B------:R-:W-:-:S04]  /*10dc0*/  F2FP.BF16.F32.PACK_AB R0, RZ, R0 ;  /* 0x00000000ff00723e */ /* 0x000fc800000010ff */
[----:B------:R-:W-:Y:S01]  /*10dd0*/  PRMT R5, R0, 0x7610, R5 ;  /* 0x0000761000057816 */ /* 0x000fe20000000005 */
[----:B------:R-:W-:Y:S06]  /*10de0*/  BRA `(.L_x_354) ;  /* 0x0000000000b47947 */ /* 0x000fec0003800000 */
.L_x_366:
        /* <DEDUP_REMOVED lines=14> */
.L_x_380:
[----:B------:R-:W-:Y:S05]  /*10ed0*/  BSYNC.RECONVERGENT B0 ;  /* 0x0000000000007941 */ /* 0x000fea0003800200 */
.L_x_379:
[----:B------:R-:W-:-:S04]  /*10ee0*/  F2FP.BF16.F32.PACK_AB R0, RZ, R0 ;  /* 0x00000000ff00723e */ /* 0x000fc800000010ff */
[----:B------:R-:W-:Y:S01]  /*10ef0*/  PRMT R5, R0, 0x7610, R5 ;  /* 0x0000761000057816 */ /* 0x000fe20000000005 */
[----:B------:R-:W-:Y:S06]  /*10f00*/  BRA `(.L_x_354) ;  /* 0x00000000006c7947 */ /* 0x000fec0003800000 */
.L_x_353:
        /* <DEDUP_REMOVED lines=16> */
.L_x_381:
[----:B------:R-:W-:Y:S01]  /*11010*/  PRMT R5, RZ, 0x7610, R5 ;  /* 0x00007610ff057816 */ /* 0x000fe20000000005 */
[----:B------:R-:W-:Y:S06]  /*11020*/  BRA `(.L_x_354) ;  /* 0x0000000000247947 */ /* 0x000fec0003800000 */
.L_x_378:
[----:B------:R-:W2:Y:S02]  /*11030*/  LDG.E.64 R2, desc[UR36][R2.64] ;  /* 0x0000002402027981 */ /* 0x000ea4000c1e1b00 */
[----:B--2---:R-:W0:Y:S02]  /*11040*/  I2F.U64 R0, R2 ;  /* 0x0000000200007312 */ /* 0x004e240000301000 */
[----:B0-----:R-:W-:-:S04]  /*11050*/  F2FP.BF16.F32.PACK_AB R0, RZ, R0 ;  /* 0x00000000ff00723e */ /* 0x001fc800000010ff */
[----:B------:R-:W-:Y:S01]  /*11060*/  PRMT R5, R0, 0x7610, R5 ;  /* 0x0000761000057816 */ /* 0x000fe20000000005 */
[----:B------:R-:W-:Y:S06]  /*11070*/  BRA `(.L_x_354) ;  /* 0x0000000000107947 */ /* 0x000fec0003800000 */
.L_x_377:
[----:B------:R-:W2:Y:S02]  /*11080*/  LDG.E R2, desc[UR36][R2.64] ;  /* 0x0000002402027981 */ /* 0x000ea4000c1e1900 */
[----:B--2---:R-:W-:-:S04]  /*11090*/  I2FP.F32.U32 R0, R2 ;  /* 0x0000000200007245 */ /* 0x004fc80000201000 */
[----:B------:R-:W-:-:S04]  /*110a0*/  F2FP.BF16.F32.PACK_AB R0, RZ, R0 ;  /* 0x00000000ff00723e */ /* 0x000fc800000010ff */
[----:B------:R-:W-:-:S07]  /*110b0*/  PRMT R5, R0, 0x7610, R5 ;  /* 0x0000761000057816 */ /* 0x000fce0000000005 */
.L_x_354:
[----:B-----5:R-:W-:Y:S01]  /*110c0*/  IMAD.U32 R19, R19, 0x10000, RZ ;  /* 0x0001000013137824 */ /* 0x020fe200078e00ff */
[----:B------:R-:W-:-:S04]  /*110d0*/  UPRMT UR4, UR43, 0x9910, URZ ;  /* 0x000099102b047896 */ /* 0x000fc800080000ff */
[----:B------:R-:W-:Y:S01]  /*110e0*/  FSETP.NEU.FTZ.AND P0, PT, R19, RZ, PT ;  /* 0x000000ff1300720b */ /* 0x000fe20003f1d000 */
[----:B------:R-:W-:-:S12]  /*110f0*/  UISETP.GT.AND UP0, UPT, UR4, 0x9, UPT ;  /* 0x000000090400788c */ /* 0x000fd8000bf04270 */
[----:B------:R-:W-:-:S04]  /*11100*/  @P0 FSET.BF.GT.FTZ.AND R0, R19, RZ, PT ;  /* 0x000000ff1300020a */ /* 0x000fc80003814000 */
[----:B------:R-:W-:-:S04]  /*11110*/  @P0 F2FP.BF16.F32.PACK_AB R0, RZ, R0 ;  /* 0x00000000ff00023e */ /* 0x000fc800000010ff */
        /* <DEDUP_REMOVED lines=11> */
[----:B------:R-:W1:Y:S02]  /*111d0*/  F2I.FTZ.TRUNC.NTZ R5, R5 ;  /* 0x0000000500057305 */ /* 0x000e64000021f100 */
[----:B-1----:R-:W-:Y:S01]  /*111e0*/  STG.E.U8 desc[UR36][R16.64], R5 ;  /* 0x0000000510007986 */ /* 0x002fe2000c101124 */
[----:B------:R-:W-:Y:S05]  /*111f0*/  EXIT ;  /* 0x000000000000794d */ /* 0x000fea0003800000 */
.L_x_385:
[----:B0-----:R-:W-:-:S06]  /*11200*/  IMAD.U32 R3, R5, 0x10000, RZ ;  /* 0x0001000005037824 */ /* 0x001fcc00078e00ff */
[----:B------:R-:W0:Y:S02]  /*11210*/  F2I.S64.TRUNC R2, R3 ;  /* 0x0000000300027311 */ /* 0x000e24000020d900 */
[----:B0-----:R-:W-:Y:S01]  /*11220*/  STG.E.U8 desc[UR36][R16.64], R2 ;  /* 0x0000000210007986 */ /* 0x001fe2000c101124 */
[----:B------:R-:W-:Y:S05]  /*11230*/  EXIT ;  /* 0x000000000000794d */ /* 0x000fea0003800000 */
.L_x_384:
[----:B------:R-:W-:-:S09]  /*11240*/  UISETP.NE.AND UP0, UPT, UR4, 0x2, UPT ;  /* 0x000000020400788c */ /* 0x000fd2000bf05270 */
[----:B------:R-:W-:Y:S05]  /*11250*/  BRA.U !UP0, `(.L_x_387) ;  /* 0x0000000108307547 */ /* 0x000fea000b800000 */
[----:B------:R-:W-:-:S09]  /*11260*/  UISETP.NE.AND UP0, UPT, UR4, 0x3, UPT ;  /* 0x000000030400788c */ /* 0x000fd2000bf05270 */
[----:B------:R-:W-:Y:S05]  /*11270*/  BRA.U !UP0, `(.L_x_388) ;  /* 0x0000000108187547 */ /* 0x000fea000b800000 */
[----:B------:R-:W-:-:S09]  /*11280*/  UISETP.NE.AND UP0, UPT, UR4, 0x4, UPT ;  /* 0x000000040400788c */ /* 0x000fd2000bf05270 */
[----:B------:R-:W-:Y:S05]  /*11290*/  BRA.U UP0, `(.L_x_386) ;  /* 0x0000000900787547 */ /* 0x000fea000b800000 */
[----:B0-----:R-:W-:-:S06]  /*112a0*/  IMAD.U32 R2, R5, 0x10000, RZ ;  /* 0x0001000005027824 */ /* 0x001fcc00078e00ff */
[----:B------:R-:W0:Y:S02]  /*112b0*/  F2I.S64.TRUNC R2, R2 ;  /* 0x0000000200027311 */ /* 0x000e24000020d900 */
[----:B0-----:R-:W-:Y:S01]  /*112c0*/  STG.E.64 desc[UR36][R16.64], R2 ;  /* 0x0000000210007986 */ /* 0x001fe2000c101b24 */
[----:B------:R-:W-:Y:S05]  /*112d0*/  EXIT ;  /* 0x000000000000794d */ /* 0x000fea0003800000 */
.L_x_388:
[----:B------:R-:W-:-:S06]  /*112e0*/  SHF.L.U32 R5, R5, 0x10, RZ ;  /* 0x0000001005057819 */ /* 0x000fcc00000006ff */
[----:B------:R-:W1:Y:S02]  /*112f0*/  F2I.FTZ.TRUNC.NTZ R5, R5 ;  /* 0x0000000500057305 */ /* 0x000e64000021f100 */
[----:B-1----:R-:W-:Y:S01]  /*11300*/  STG.E desc[UR36][R16.64], R5 ;  /* 0x0000000510007986 */ /* 0x002fe2000c101924 */
[----:B------:R-:W-:Y:S05]  /*11310*/  EXIT ;  /* 0x000000000000794d */ /* 0x000fea0003800000 */
.L_x_387:
[----:B------:R-:W-:-:S06]  /*11320*/  IMAD.U32 R5, R5, 0x10000, RZ ;  /* 0x0001000005057824 */ /* 0x000fcc00078e00ff */
[----:B------:R-:W1:Y:S02]  /*11330*/  F2I.FTZ.TRUNC.NTZ R5, R5 ;  /* 0x0000000500057305 */ /* 0x000e64000021f100 */
[----:B-1----:R-:W-:Y:S01]  /*11340*/  STG.E.U16 desc[UR36][R16.64], R5 ;  /* 0x0000000510007986 */ /* 0x002fe2000c101524 */
[----:B------:R-:W-:Y:S05]  /*11350*/  EXIT ;  /* 0x000000000000794d */ /* 0x000fea0003800000 */
.L_x_383:
[----:B------:R-:W-:-:S09]  /*11360*/  UISETP.GT.AND UP0, UPT, UR4, 0x6, UPT ;  /* 0x000000060400788c */ /* 0x000fd2000bf04270 */
[----:B------:R-:W-:Y:S05]  /*11370*/  BRA.U UP0, `(.L_x_389) ;  /* 0x00000001002c7547 */ /* 0x000fea000b800000 */
[----:B------:R-:W-:-:S09]  /*11380*/  UISETP.NE.AND UP0, UPT, UR4, 0x5, UPT ;  /* 0x000000050400788c */ /* 0x000fd2000bf05270 */
[----:B------:R-:W-:Y:S05]  /*11390*/  BRA.U !UP0, `(.L_x_390) ;  /* 0x0000000108147547 */ /* 0x000fea000b800000 */
[----:B------:R-:W-:-:S09]  /*113a0*/  UISETP.NE.AND UP0, UPT, UR4, 0x6, UPT ;  /* 0x000000060400788c */ /* 0x000fd2000bf05270 */
[----:B------:R-:W-:Y:S05]  /*113b0*/  BRA.U UP0, `(.L_x_386) ;  /* 0x0000000900307547 */ /* 0x000fea000b800000 */
[----:B------:R-:W-:-:S05]  /*113c0*/  IMAD.U32 R5, R5, 0x10000, RZ ;  /* 0x0001000005057824 */ /* 0x000fca00078e00ff */
[----:B------:R-:W-:Y:S01]  /*113d0*/  STG.E desc[UR36][R16.64], R5 ;  /* 0x0000000510007986 */ /* 0x000fe2000c101924 */
[----:B------:R-:W-:Y:S05]  /*113e0*/  EXIT ;  /* 0x000000000000794d */ /* 0x000fea0003800000 */
.L_x_390:
[----:B------:R-:W-:-:S05]  /*113f0*/  IMAD.U32 R0, R5, 0x10000, RZ ;  /* 0x0001000005007824 */ /* 0x000fca00078e00ff */
[----:B------:R-:W-:-:S05]  /*11400*/  F2FP.F16.F32.PACK_AB R0, RZ, R0 ;  /* 0x00000000ff00723e */ /* 0x000fca00000000ff */
[----:B------:R-:W-:Y:S01]  /*11410*/  STG.E.U16 desc[UR36][R16.64], R0 ;  /* 0x0000000010007986 */ /* 0x000fe2000c101524 */
[----:B------:R-:W-:Y:S05]  /*11420*/  EXIT ;  /* 0x000000000000794d */ /* 0x000fea0003800000 */
.L_x_389:
[----:B------:R-:W-:-:S09]  /*11430*/  UISETP.NE.AND UP0, UPT, UR4, 0x7, UPT ;  /* 0x000000070400788c */ /* 0x000fd2000bf05270 */
[----:B------:R-:W-:Y:S05]  /*11440*/  BRA.U !UP0, `(.L_x_391) ;  /* 0x0000000108347547 */ /* 0x000fea000b800000 */
[----:B------:R-:W-:-:S09]  /*11450*/  UISETP.NE.AND UP0, UPT, UR4, 0x8, UPT ;  /* 0x000000080400788c */ /* 0x000fd2000bf05270 */
[----:B------:R-:W-:Y:S05]  /*11460*/  BRA.U !UP0, `(.L_x_392) ;  /* 0x0000000108187547 */ /* 0x000fea000b800000 */
[----:B------:R-:W-:-:S09]  /*11470*/  UISETP.NE.AND UP0, UPT, UR4, 0x9, UPT ;  /* 0x000000090400788c */ /* 0x000fd2000bf05270 */
[----:B------:R-:W-:Y:S05]  /*11480*/  BRA.U UP0, `(.L_x_386) ;  /* 0x0000000500fc7547 */ /* 0x000fea000b800000 */
[----:B0-----:R-:W-:Y:S02]  /*11490*/  IMAD.U32 R2, R5, 0x10000, RZ ;  /* 0x0001000005027824 */ /* 0x001fe400078e00ff */
[----:B------:R-:W-:-:S05]  /*114a0*/  IMAD.MOV.U32 R3, RZ, RZ, RZ ;  /* 0x000000ffff037224 */ /* 0x000fca00078e00ff */
[----:B------:R-:W-:Y:S01]  /*114b0*/  STG.E.64 desc[UR36][R16.64], R2 ;  /* 0x0000000210007986 */ /* 0x000fe2000c101b24 */
[----:B------:R-:W-:Y:S05]  /*114c0*/  EXIT ;  /* 0x000000000000794d */ /* 0x000fea0003800000 */
.L_x_392:
[----:B------:R-:W-:-:S05]  /*114d0*/  IMAD.U32 R5, R5, 0x10000, RZ ;  /* 0x0001000005057824 */ /* 0x000fca00078e00ff */
[----:B0-----:R-:W-:-:S04]  /*114e0*/  F2FP.F16.F32.PACK_AB R3, RZ, R5 ;  /* 0x00000005ff03723e */ /* 0x001fc800000000ff */
[----:B------:R-:W-:-:S05]  /*114f0*/  PRMT R3, R3, 0x5410, RZ ;  /* 0x0000541003037816 */ /* 0x000fca00000000ff */
[----:B------:R-:W-:Y:S01]  /*11500*/  STG.E desc[UR36][R16.64], R3 ;  /* 0x0000000310007986 */ /* 0x000fe2000c101924 */
[----:B------:R-:W-:Y:S05]  /*11510*/  EXIT ;  /* 0x000000000000794d */ /* 0x000fea0003800000 */
.L_x_391:
[----:B0-----:R-:W-:-:S04]  /*11520*/  IMAD.U32 R2, R5, 0x10000, RZ ;  /* 0x0001000005027824 */ /* 0x001fc800078e00ff */
[----:B------:R-:W-:-:S06]  /*11530*/  FMUL.FTZ R2, R2, 1 ;  /* 0x3f80000002027820 */ /* 0x000fcc0000410000 */
[----:B------:R-:W0:Y:S02]  /*11540*/  F2F.F64.F32 R2, R2 ;  /* 0x0000000200027310 */ /* 0x000e240000201800 */
[----:B0-----:R-:W-:Y:S01]  /*11550*/  STG.E.64 desc[UR36][R16.64], R2 ;  /* 0x0000000210007986 */ /* 0x001fe2000c101b24 */
[----:B------:R-:W-:Y:S05]  /*11560*/  EXIT ;  /* 0x000000000000794d */ /* 0x000fea0003800000 */
.L_x_382:
        /* <DEDUP_REMOVED lines=10> */
[----:B0-----:R-:W-:-:S06]  /*11610*/  IMAD.U32 R3, R5, 0x10000, RZ ;  /* 0x0001000005037824 */ /* 0x001fcc00078e00ff */
[----:B------:R-:W0:Y:S02]  /*11620*/  F2I.FTZ.U32.TRUNC.NTZ R3, R3 ;  /* 0x0000000300037305 */ /* 0x000e24000021f000 */
[----:B0-----:R-:W-:Y:S01]  /*11630*/  STG.E.U16 desc[UR36][R16.64], R3 ;  /* 0x0000000310007986 */ /* 0x001fe2000c101524 */
[----:B------:R-:W-:Y:S05]  /*11640*/  EXIT ;  /* 0x000000000000794d */ /* 0x000fea0003800000 */
.L_x_396:
[----:B0-----:R-:W-:Y:S01]  /*11650*/  SHF.L.U32 R3, R5, 0x10, RZ ;  /* 0x0000001005037819 */ /* 0x001fe200000006ff */
        /* <DEDUP_REMOVED lines=12> */
[----:B------:R-:W-:Y:S01]  /*11720*/  FADD.FTZ R0, R2, 8192 ;  /* 0x4600000002007421 */ /* 0x000fe20000010000 */
[----:B------:R-:W-:-:S04]  /*11730*/  PRMT R8, RZ, 0x7610, R8 ;  /* 0x00007610ff087816 */ /* 0x000fc80000000008 */
[----:B------:R-:W-:-:S13]  /*11740*/  LOP3.LUT P0, R0, R0, 0xff, RZ, 0xc0, !PT ;  /* 0x000000ff00007812 */ /* 0x000fda000780c0ff */
[----:B------:R-:W-:Y:S05]  /*11750*/  @!P0 BRA `(.L_x_398) ;  /* 0x00000000000c8947 */ /* 0x000fea0003800000 */
.L_x_399:
[----:B------:R-:W-:-:S04]  /*11760*/  SHF.R.U32.HI R3, RZ, 0x18, R3 ;  /* 0x00000018ff037819 */ /* 0x000fc80000011603 */
[----:B------:R-:W-:-:S04]  /*11770*/  LOP3.LUT R0, R0, 0x80, R3, 0xf8, !PT ;  /* 0x0000008000007812 */ /* 0x000fc800078ef803 */
[----:B------:R-:W-:-:S07]  /*11780*/  PRMT R8, R0, 0x7610, R8 ;  /* 0x0000761000087816 */ /* 0x000fce0000000008 */
.L_x_398:
[----:B------:R-:W-:Y:S05]  /*11790*/  BSYNC.RECONVERGENT B0 ;  /* 0x0000000000007941 */ /* 0x000fea0003800200 */
.L_x_397:
[----:B------:R-:W-:Y:S01]  /*117a0*/  STG.E.U8 desc[UR36][R16.64], R8 ;  /* 0x0000000810007986 */ /* 0x000fe2000c101124 */
[----:B------:R-:W-:Y:S05]  /*117b0*/  EXIT ;  /* 0x000000000000794d */ /* 0x000fea0003800000 */
.L_x_395:
[----:B0-----:R-:W-:Y:S01]  /*117c0*/  IMAD.U32 R3, R5, 0x10000, RZ ;  /* 0x0001000005037824 */ /* 0x001fe200078e00ff */
        /* <DEDUP_REMOVED lines=16> */
.L_x_402:
[----:B------:R-:W-:-:S04]  /*118d0*/  SHF.R.U32.HI R3, RZ, 0x18, R3 ;  /* 0x00000018ff037819 */ /* 0x000fc80000011603 */
[----:B------:R-:W-:-:S04]  /*118e0*/  LOP3.LUT R0, R0, 0x80, R3, 0xf8, !PT ;  /* 0x0000008000007812 */ /* 0x000fc800078ef803 */
[----:B------:R-:W-:-:S07]  /*118f0*/  PRMT R8, R0, 0x7610, R8 ;  /* 0x0000761000087816 */ /* 0x000fce0000000008 */
.L_x_401:
[----:B------:R-:W-:Y:S05]  /*11900*/  BSYNC.RECONVERGENT B0 ;  /* 0x0000000000007941 */ /* 0x000fea0003800200 */
.L_x_400:
[----:B------:R-:W-:Y:S01]  /*11910*/  STG.E.U8 desc[UR36][R16.64], R8 ;  /* 0x0000000810007986 */ /* 0x000fe2000c101124 */
[----:B------:R-:W-:Y:S05]  /*11920*/  EXIT ;  /* 0x000000000000794d */ /* 0x000fea0003800000 */
.L_x_394:
[----:B------:R-:W-:-:S09]  /*11930*/  UISETP.NE.AND UP0, UPT, UR4, 0x1c, UPT ;  /* 0x0000001c0400788c */ /* 0x000fd2000bf05270 */
[----:B------:R-:W-:Y:S05]  /*11940*/  BRA.U !UP0, `(.L_x_403) ;  /* 0x0000000108607547 */ /* 0x000fea000b800000 */
[----:B------:R-:W-:-:S09]  /*11950*/  UISETP.NE.AND UP0, UPT, UR4, 0x1d, UPT ;  /* 0x0000001d0400788c */ /* 0x000fd2000bf05270 */
[----:B------:R-:W-:Y:S05]  /*11960*/  BRA.U !UP0, `(.L_x_404) ;  /* 0x0000000108487547 */ /* 0x000fea000b800000 */
[----:B------:R-:W-:-:S09]  /*11970*/  UISETP.NE.AND UP0, UPT, UR4, 0x2c, UPT ;  /* 0x0000002c0400788c */ /* 0x000fd2000bf05270 */
[----:B------:R-:W-:Y:S05]  /*11980*/  BRA.U UP0, `(.L_x_386) ;  /* 0x0000000100bc7547 */ /* 0x000fea000b800000 */
[----:B------:R-:W-:Y:S02]  /*11990*/  IMAD.U32 R5, R5, 0x10000, RZ ;  /* 0x0001000005057824 */ /* 0x000fe400078e00ff */
[----:B0-----:R-:W-:-:S03]  /*119a0*/  IMAD.MOV.U32 R3, RZ, RZ, 0xff ;  /* 0x000000ffff037424 */ /* 0x001fc600078e00ff */
[----:B------:R-:W-:-:S04]  /*119b0*/  SHF.R.U32.HI R4, RZ, 0x17, R5 ;  /* 0x00000017ff047819 */ /* 0x000fc80000011605 */
[----:B------:R-:W-:-:S04]  /*119c0*/  LOP3.LUT R2, R4, 0xff, RZ, 0xc0, !PT ;  /* 0x000000ff04027812 */ /* 0x000fc800078ec0ff */
[----:B------:R-:W-:-:S13]  /*119d0*/  ISETP.NE.AND P1, PT, R2, 0xff, PT ;  /* 0x000000ff0200780c */ /* 0x000fda0003f25270 */
[--C-:B------:R-:W-:Y:S02]  /*119e0*/  @P1 SHF.R.U32.HI R0, RZ, 0x16, R5.reuse ;  /* 0x00000016ff001819 */ /* 0x100fe40000011605 */
[----:B------:R-:W-:Y:S02]  /*119f0*/  @P1 LOP3.LUT P0, RZ, R2, 0x3fffff, R5, 0xf8, !PT ;  /* 0x003fffff02ff1812 */ /* 0x000fe4000780f805 */
[----:B------:R-:W-:-:S04]  /*11a00*/  @P1 LOP3.LUT R0, R0, 0x1, RZ, 0xc0, !PT ;  /* 0x0000000100001812 */ /* 0x000fc800078ec0ff */
[----:B------:R-:W-:Y:S01]  /*11a10*/  @P1 ISETP.EQ.U32.AND P2, PT, R0, 0x1, P0 ;  /* 0x000000010000180c */ /* 0x000fe20000742070 */
[----:B------:R-:W-:Y:S01]  /*11a20*/  @P1 VIADD R0, R4, 0x1 ;  /* 0x0000000104001836 */ /* 0x000fe20000000000 */
[----:B------:R-:W-:Y:S02]  /*11a30*/  PLOP3.LUT P0, PT, PT, PT, PT, 0x80, 0x8 ;  /* 0x000000000008781c */ /* 0x000fe40003f0f070 */
[----:B------:R-:W-:-:S13]  /*11a40*/  @P1 PLOP3.LUT P0, PT, P2, PT, PT, 0x80, 0x8 ;  /* 0x000000000008181c */ /* 0x000fda000170f070 */
[----:B------:R-:W-:-:S04]  /*11a50*/  @!P0 IMAD.MOV R0, RZ, RZ, R4 ;  /* 0x000000ffff008224 */ /* 0x000fc800078e0204 */
[----:B------:R-:W-:-:S05]  /*11a60*/  @P1 IMAD.MOV.U32 R3, RZ, RZ, R0 ;  /* 0x000000ffff031224 */ /* 0x000fca00078e0000 */
[----:B------:R-:W-:Y:S01]  /*11a70*/  STG.E.U8 desc[UR36][R16.64], R3 ;  /* 0x0000000310007986 */ /* 0x000fe2000c101124 */
[----:B------:R-:W-:Y:S05]  /*11a80*/  EXIT ;  /* 0x000000000000794d */ /* 0x000fea0003800000 */
.L_x_404:
[----:B0-----:R-:W-:-:S06]  /*11a90*/  SHF.L.U32 R2, R5, 0x10, RZ ;  /* 0x0000001005027819 */ /* 0x001fcc00000006ff */
[----:B------:R-:W0:Y:S02]  /*11aa0*/  F2I.U64.TRUNC R2, R2 ;  /* 0x0000000200027311 */ /* 0x000e24000020d800 */
[----:B0-----:R-:W-:Y:S01]  /*11ab0*/  STG.E.64 desc[UR36][R16.64], R2 ;  /* 0x0000000210007986 */ /* 0x001fe2000c101b24 */
[----:B------:R-:W-:Y:S05]  /*11ac0*/  EXIT ;  /* 0x000000000000794d */ /* 0x000fea0003800000 */
.L_x_403:
[----:B------:R-:W-:-:S06]  /*11ad0*/  IMAD.U32 R5, R5, 0x10000, RZ ;  /* 0x0001000005057824 */ /* 0x000fcc00078e00ff */
[----:B------:R-:W1:Y:S02]  /*11ae0*/  F2I.FTZ.U32.TRUNC.NTZ R5, R5 ;  /* 0x0000000500057305 */ /* 0x000e64000021f000 */
[----:B-1----:R-:W-:Y:S01]  /*11af0*/  STG.E desc[UR36][R16.64], R5 ;  /* 0x0000000510007986 */ /* 0x002fe2000c101924 */
[----:B------:R-:W-:Y:S05]  /*11b00*/  EXIT ;  /* 0x000000000000794d */ /* 0x000fea0003800000 */
.L_x_393:
        /* <DEDUP_REMOVED lines=8> */
[----:B0-----:R-:W-:-:S05]  /*11b90*/  SEL R3, RZ, 0x1, !P0 ;  /* 0x00000001ff037807 */ /* 0x001fca0004000000 */
[----:B------:R-:W-:Y:S01]  /*11ba0*/  STG.E.U8 desc[UR36][R16.64], R3 ;  /* 0x0000000310007986 */ /* 0x000fe2000c101124 */
[----:B------:R-:W-:Y:S05]  /*11bb0*/  EXIT ;  /* 0x000000000000794d */ /* 0x000fea0003800000 */
.L_x_406:
[----:B------:R-:W-:Y:S01]  /*11bc0*/  IMAD.U32 R5, R5, 0x10000, RZ ;  /* 0x0001000005057824 */ /* 0x000fe200078e00ff */
[----:B------:R-:W-:-:S03]  /*11bd0*/  CS2R R6, SRZ ;  /* 0x0000000000067805 */ /* 0x000fc6000001ff00 */
[----:B------:R-:W-:-:S06]  /*11be0*/  FMUL.FTZ R5, R5, 1 ;  /* 0x3f80000005057820 */ /* 0x000fcc0000410000 */
[----:B------:R-:W1:Y:S02]  /*11bf0*/  F2F.F64.F32 R4, R5 ;  /* 0x0000000500047310 */ /* 0x000e640000201800 */
[----:B-1----:R-:W-:Y:S01]  /*11c00*/  STG.E.128 desc[UR36][R16.64], R4 ;  /* 0x0000000410007986 */ /* 0x002fe2000c101d24 */
[----:B------:R-:W-:Y:S05]  /*11c10*/  EXIT ;  /* 0x000000000000794d */ /* 0x000fea0003800000 */
.L_x_405:
[----:B------:R-:W-:-:S09]  /*11c20*/  UISETP.NE.AND UP0, UPT, UR4, 0xf, UPT ;  /* 0x0000000f0400788c */ /* 0x000fd2000bf05270 */
[----:B------:R-:W-:Y:S05]  /*11c30*/  BRA.U !UP0, `(.L_x_407) ;  /* 0x0000000108e87547 */ /* 0x000fea000b800000 */
[----:B------:R-:W-:-:S09]  /*11c40*/  UISETP.NE.AND UP0, UPT, UR4, 0x17, UPT ;  /* 0x000000170400788c */ /* 0x000fd2000bf05270 */
[----:B------:R-:W-:Y:S05]  /*11c50*/  BRA.U !UP0, `(.L_x_408) ;  /* 0x0000000108907547 */ /* 0x000fea000b800000 */
[----:B------:R-:W-:-:S09]  /*11c60*/  UISETP.NE.AND UP0, UPT, UR4, 0x18, UPT ;  /* 0x000000180400788c */ /* 0x000fd2000bf05270 */
[----:B------:R-:W-:Y:S05]  /*11c70*/  BRA.U !UP0, `(.L_x_409) ;  /* 0x0000000108447547 */ /* 0x000fea000b800000 */
.L_x_386:
[----:B------:R-:W-:Y:S01]  /*11c80*/  MOV R0, 0x0 ;  /* 0x0000000000007802 */ /* 0x000fe20000000f00 */
[----:B------:R-:W1:Y:S01]  /*11c90*/  LDCU.64 UR4, c[0x4][0x188] ;  /* 0x01003100ff0477ac */ /* 0x000e620008000a00 */
[----:B------:R-:W-:Y:S02]  /*11ca0*/  IMAD.MOV.U32 R8, RZ, RZ, 0x65 ;  /* 0x00000065ff087424 */ /* 0x000fe400078e00ff */
[----:B0-----:R0:W2:Y:S01]  /*11cb0*/  LDC.64 R2, c[0x4][R0] ;  /* 0x0100000000027b82 */ /* 0x0010a20000000a00 */
[----:B------:R-:W3:Y:S01]  /*11cc0*/  LDCU.64 UR6, c[0x4][0x190] ;  /* 0x01003200ff0677ac */ /* 0x000ee20008000a00 */
[----:B------:R-:W-:Y:S02]  /*11cd0*/  IMAD.MOV.U32 R12, RZ, RZ, 0x1 ;  /* 0x00000001ff0c7424 */ /* 0x000fe400078e00ff */
[----:B------:R-:W-:Y:S01]  /*11ce0*/  IMAD.MOV.U32 R13, RZ, RZ, RZ ;  /* 0x000000ffff0d7224 */ /* 0x000fe200078e00ff */
[----:B------:R-:W4:Y:S01]  /*11cf0*/  LDCU.64 UR8, c[0x4][0x30] ;  /* 0x01000600ff0877ac */ /* 0x000f220008000a00 */
[----:B-1----:R-:W-:-:S02]  /*11d00*/  IMAD.U32 R4, RZ, RZ, UR4 ;  /* 0x00000004ff047e24 */ /* 0x002fc4000f8e00ff */
[----:B------:R-:W-:Y:S02]  /*11d10*/  IMAD.U32 R5, RZ, RZ, UR5 ;  /* 0x00000005ff057e24 */ /* 0x000fe4000f8e00ff */
[----:B---3--:R-:W-:Y:S02]  /*11d20*/  IMAD.U32 R6, RZ, RZ, UR6 ;  /* 0x00000006ff067e24 */ /* 0x008fe4000f8e00ff */
[----:B------:R-:W-:Y:S02]  /*11d30*/  IMAD.U32 R7, RZ, RZ, UR7 ;  /* 0x00000007ff077e24 */ /* 0x000fe4000f8e00ff */
[----:B----4-:R-:W-:Y:S01]  /*11d40*/  IMAD.U32 R10, RZ, RZ, UR8 ;  /* 0x00000008ff0a7e24 */ /* 0x010fe2000f8e00ff */
[----:B0-----:R-:W-:-:S07]  /*11d50*/  MOV R11, UR9 ;  /* 0x00000009000b7c02 */ /* 0x001fce0008000f00 */
[----:B------:R-:W-:-:S07]  /*11d60*/  LEPC R20, `(.L_x_410) ;  /* 0x000000001014794e */ /* 0x000fce0000000000 */
[----:B--2---:R-:W-:Y:S05]  /*11d70*/  CALL.ABS.NOINC R2 ;  /* 0x0000000002007343 */ /* 0x004fea0003c00000 */
.L_x_410:
[----:B------:R-:W-:Y:S05]  /*11d80*/  EXIT ;  /* 0x000000000000794d */ /* 0x000fea0003800000 */
.L_x_409:
[----:B------:R-:W-:Y:S01]  /*11d90*/  IMAD.U32 R5, R5, 0x10000, RZ ;  /* 0x0001000005057824 */ /* 0x000fe200078e00ff */
[----:B------:R-:W-:Y:S01]  /*11da0*/  BSSY.RECONVERGENT B0, `(.L_x_411) ;  /* 0x000000c000007945 */ /* 0x000fe20003800200 */
[----:B------:R-:W-:-:S03]  /*11db0*/  IMAD.MOV.U32 R0, RZ, RZ, 0x7f ;  /* 0x0000007fff007424 */ /* 0x000fc600078e00ff */
[----:B0-----:R-:W-:Y:S02]  /*11dc0*/  LOP3.LUT R2, R5, 0x7fffffff, RZ, 0xc0, !PT ;  /* 0x7fffffff05027812 */ /* 0x001fe400078ec0ff */
        /* <DEDUP_REMOVED lines=9> */
.L_x_412:
[----:B------:R-:W-:Y:S05]  /*11e60*/  BSYNC.RECONVERGENT B0 ;  /* 0x0000000000007941 */ /* 0x000fea0003800200 */
.L_x_411:
[----:B------:R-:W-:-:S05]  /*11e70*/  LOP3.LUT R3, R0, 0x80, R3, 0xf8, !PT ;  /* 0x0000008000037812 */ /* 0x000fca00078ef803 */
[----:B------:R-:W-:Y:S01]  /*11e80*/  STG.E.U8 desc[UR36][R16.64], R3 ;  /* 0x0000000310007986 */ /* 0x000fe2000c101124 */
[----:B------:R-:W-:Y:S05]  /*11e90*/  EXIT ;  /* 0x000000000000794d */ /* 0x000fea0003800000 */
.L_x_408:
[----:B0-----:R-:W-:Y:S01]  /*11ea0*/  IMAD.U32 R3, R5, 0x10000, RZ ;  /* 0x0001000005037824 */ /* 0x001fe200078e00ff */
        /* <DEDUP_REMOVED lines=11> */
.L_x_414:
[----:B------:R-:W-:Y:S01]  /*11f60*/  IMAD.MOV.U32 R0, RZ, RZ, 0x7f ;  /* 0x0000007fff007424 */ /* 0x000fe200078e00ff */
[----:B------:R-:W-:-:S04]  /*11f70*/  ISETP.GT.U32.AND P0, PT, R2, 0x7f800000, PT ;  /* 0x7f8000000200780c */ /* 0x000fc80003f04070 */
[----:B------:R-:W-:-:S09]  /*11f80*/  SEL R0, R0, 0x7c, P0 ;  /* 0x0000007c00007807 */ /* 0x000fd20000000000 */
.L_x_415:
[----:B------:R-:W-:Y:S05]  /*11f90*/  BSYNC.RECONVERGENT B0 ;  /* 0x0000000000007941 */ /* 0x000fea0003800200 */
.L_x_413:
[----:B------:R-:W-:-:S04]  /*11fa0*/  SHF.R.U32.HI R3, RZ, 0x18, R3 ;  /* 0x00000018ff037819 */ /* 0x000fc80000011603 */
[----:B------:R-:W-:-:S05]  /*11fb0*/  LOP3.LUT R3, R0, 0x80, R3, 0xf8, !PT ;  /* 0x0000008000037812 */ /* 0x000fca00078ef803 */
[----:B------:R-:W-:Y:S01]  /*11fc0*/  STG.E.U8 desc[UR36][R16.64], R3 ;  /* 0x0000000310007986 */ /* 0x000fe2000c101124 */
[----:B------:R-:W-:Y:S05]  /*11fd0*/  EXIT ;  /* 0x000000000000794d */ /* 0x000fea0003800000 */
.L_x_407:
[----:B------:R-:W-:Y:S01]  /*11fe0*/  STG.E.U16 desc[UR36][R16.64], R5 ;  /* 0x0000000510007986 */ /* 0x000fe2000c101524 */
[----:B------:R-:W-:Y:S05]  /*11ff0*/  EXIT ;  /* 0x000000000000794d */ /* 0x000fea0003800000 */
.L_x_416:
[----:B------:R-:W-:-:S00]  /*12000*/  BRA `(.L_x_416) ;  /* 0xfffffffc00fc7947 */ /* 0x000fc0000383ffff */
[----:B------:R-:W-:-:S00]  /*12010*/  NOP ;  /* 0x0000000000007918 */ /* 0x000fc00000000000 */
        /* <DEDUP_REMOVED lines=14> */
.L_x_31010:


//--------------------- .text._ZN2at6native27unrolled_elementwise_kernelINS0_13BinaryFunctorIN3c108BFloat16ES4_S4_ZZZNS0_21heaviside_kernel_cudaERNS_18TensorIteratorBaseEENKUlvE_clEvENKUlvE8_clEvEUlS4_S4_E_EESt5arrayIPcLm3EELi4E23TrivialOffsetCalculatorILi2EjESE_ILi1EjENS0_6memory12LoadWithCastILi2EEENSH_13StoreWithCastILi1EEEEEviT_T0_T2_T3_T4_T5_ --------------------------
	.section	.text._ZN2at6native27unrolled_elementwise_kernelINS0_13BinaryFunctorIN3c108BFloat16ES4_S4_ZZZNS0_21heaviside_kernel_cudaERNS_18TensorIteratorBaseEENKUlvE_clEvENKUlvE8_clEvEUlS4_S4_E_EESt5arrayIPcLm3EELi4E23TrivialOffsetCalculatorILi2EjESE_ILi1EjENS0_6memory12LoadWithCastILi2EEENSH_13StoreWithCastILi1EEEEEviT_T0_T2_T3_T4_T5_,"ax",@progbits
	.align	128
        .global         _ZN2at6native27unrolled_elementwise_kernelINS0_13BinaryFunctorIN3c108BFloat16ES4_S4_ZZZNS0_21heaviside_kernel_cudaERNS_18TensorIteratorBaseEENKUlvE_clEvENKUlvE8_clEvEUlS4_S4_E_EESt5arrayIPcLm3EELi4E23TrivialOffsetCalculatorILi2EjESE_ILi1EjENS0_6memory12LoadWithCastILi2EEENSH_13StoreWithCastILi1EEEEEviT_T0_T2_T3_T4_T5_
        .type           _ZN2at6native27unrolled_elementwise_kernelINS0_13BinaryFunctorIN3c108BFloat16ES4_S4_ZZZNS0_21heaviside_kernel_cudaERNS_18TensorIteratorBaseEENKUlvE_clEvENKUlvE8_clEvEUlS4_S4_E_EESt5arrayIPcLm3EELi4E23TrivialOffsetCalculatorILi2EjESE_ILi1EjENS0_6memory12LoadWithCastILi2EEENSH_13StoreWithCastILi1EEEEEviT_T0_T2_T3_T4_T5_,@function
        .size           _ZN2at6native27unrolled_elementwise_kernelINS0_13BinaryFunctorIN3c108BFloat16ES4_S4_ZZZNS0_21heaviside_kernel_cudaERNS_18TensorIteratorBaseEENKUlvE_clEvENKUlvE8_clEvEUlS4_S4_E_EESt5arrayIPcLm3EELi4E23TrivialOffsetCalculatorILi2EjESE_ILi1EjENS0_6memory12LoadWithCastILi2EEENSH_13StoreWithCastILi1EEEEEviT_T0_T2_T3_T4_T5_,(.L_x_31011 - _ZN2at6native27unrolled_elementwise_kernelINS0_13BinaryFunctorIN3c108BFloat16ES4_S4_ZZZNS0_21heaviside_kernel_cudaERNS_18TensorIteratorBaseEENKUlvE_clEvENKUlvE8_clEvEUlS4_S4_E_EESt5arrayIPcLm3EELi4E23TrivialOffsetCalculatorILi2EjESE_ILi1EjENS0_6memory12LoadWithCastILi2EEENSH_13StoreWithCastILi1EEEEEviT_T0_T2_T3_T4_T5_)
        .other          _ZN2at6native27unrolled_elementwise_kernelINS0_13BinaryFunctorIN3c108BFloat16ES4_S4_ZZZNS0_21heaviside_kernel_cudaERNS_18TensorIteratorBaseEENKUlvE_clEvENKUlvE8_clEvEUlS4_S4_E_EESt5arrayIPcLm3EELi4E23TrivialOffsetCalculatorILi2EjESE_ILi1EjENS0_6memory12LoadWithCastILi2EEENSH_13StoreWithCastILi1EEEEEviT_T0_T2_T3_T4_T5_,@"STO_CUDA_ENTRY STV_DEFAULT"
_ZN2at6native27unrolled_elementwise_kernelINS0_13BinaryFunctorIN3c108BFloat16ES4_S4_ZZZNS0_21heaviside_kernel_cudaERNS_18TensorIteratorBaseEENKUlvE_clEvENKUlvE8_clEvEUlS4_S4_E_EESt5arrayIPcLm3EELi4E23TrivialOffsetCalculatorILi2EjESE_ILi1EjENS0_6memory12LoadWithCastILi2EEENSH_13StoreWithCastILi1EEEEEviT_T0_T2_T3_T4_T5_:
.text._ZN2at6native27unrolled_elementwise_kernelINS0_13BinaryFunctorIN3c108BFloat16ES4_S4_ZZZNS0_21heaviside_kernel_cudaERNS_18TensorIteratorBaseEENKUlvE_clEvENKUlvE8_clEvEUlS4_S4_E_EESt5arrayIPcLm3EELi4E23TrivialOffsetCalculatorILi2EjESE_ILi1EjENS0_6memory12LoadWithCastILi2EEENSH_13StoreWithCastILi1EEEEEviT_T0_T2_T3_T4_T5_:
[----:B------:R-:W0:Y:S01]  /*0000*/  LDC R1, c[0x0][0x37c] ;  /* 0x0000df00ff017b82 */ /* 0x000e220000000800 */
[----:B------:R-:W1:Y:S07]  /*0010*/  S2R R2, SR_CTAID.X ;  /* 0x0000000000027919 */ /* 0x000e6e0000002500 */
[----:B------:R-:W1:Y:S01]  /*0020*/  LDC R3, c[0x0][0x380] ;  /* 0x0000e000ff037b82 */ /* 0x000e620000000800 */
[----:B------:R-:W2:Y:S01]  /*0030*/  LDCU.64 UR36, c[0x0][0x358] ;  /* 0x00006b00ff2477ac */ /* 0x000ea20008000a00 */
[----:B------:R-:W-:Y:S01]  /*0040*/  BSSY.RECONVERGENT B6, `(.L_x_417) ;  /* 0x0000232000067945 */ /* 0x000fe20003800200 */
[----:B------:R-:W3:Y:S01]  /*0050*/  S2R R19, SR_TID.X ;  /* 0x0000000000137919 */ /* 0x000ee20000002100 */
[----:B------:R-:W-:Y:S01]  /*0060*/  PRMT R29, RZ, 0x7610, R29 ;  /* 0x00007610ff1d7816 */ /* 0x000fe2000000001d */
[----:B------:R-:W4:Y:S01]  /*0070*/  LDCU.U8 UR38, c[0x0][0x3a4] ;  /* 0x00007480ff2677ac */ /* 0x000f220008000000 */
[----:B------:R-:W-:Y:S01]  /*0080*/  PRMT R28, RZ, 0x7610, R28 ;  /* 0x00007610ff1c7816 */ /* 0x000fe2000000001c */
[----:B------:R-:W0:Y:S01]  /*0090*/  LDCU.U8 UR39, c[0x0][0x3a5] ;  /* 0x000074a0ff2777ac */ /* 0x000e220008000000 */
[----:B-1----:R-:W-:-:S02]  /*00a0*/  IMAD R16, R2, -0x200, R3 ;  /* 0xfffffe0002107824 */ /* 0x002fc400078e0203 */
[----:B---3--:R-:W-:-:S03]  /*00b0*/  IMAD.MOV.U32 R25, RZ, RZ, R19 ;  /* 0x000000ffff197224 */ /* 0x008fc600078e0013 */
[----:B------:R-:W-:-:S13]  /*00c0*/  ISETP.GE.AND P0, PT, R19, R16, PT ;  /* 0x000000101300720c */ /* 0x000fda0003f06270 */
[----:B0-2-4-:R-:W-:Y:S05]  /*00d0*/  @P0 BRA `(.L_x_418) ;  /* 0x0000002000a00947 */ /* 0x015fea0003800000 */
[----:B------:R-:W0:Y:S01]  /*00e0*/  LDC.64 R4, c[0x0][0x390] ;  /* 0x0000e400ff047b82 */ /* 0x000e220000000a00 */
[----:B------:R-:W1:Y:S01]  /*00f0*/  LDCU UR5, c[0x0][0x3a8] ;  /* 0x00007500ff0577ac */ /* 0x000e620008000800 */
[----:B------:R-:W-:Y:S01]  /*0100*/  IMAD R17, R2, 0x200, R25 ;  /* 0x0000020002117824 */ /* 0x000fe200078e0219 */
[----:B------:R-:W-:-:S04]  /*0110*/  UPRMT UR4, UR38, 0x9910, URZ ;  /* 0x0000991026047896 */ /* 0x000fc800080000ff */
[----:B------:R-:W-:Y:S01]  /*0120*/  UISETP.GT.AND UP0, UPT, UR4, 0x9, UPT ;  /* 0x000000090400788c */ /* 0x000fe2000bf04270 */
[----:B-1----:R-:W-:-:S05]  /*0130*/  IMAD R3, R17, UR5, RZ ;  /* 0x0000000511037c24 */ /* 0x002fca000f8e02ff */
[----:B0-----:R-:W-:-:S05]  /*0140*/  IADD3 R4, P0, PT, R3, R4, RZ ;  /* 0x0000000403047210 */ /* 0x001fca0007f1e0ff */
[----:B------:R-:W-:Y:S01]  /*0150*/  IMAD.X R5, RZ, RZ, R5, P0 ;  /* 0x000000ffff057224 */ /* 0x000fe200000e0605 */
        /* <DEDUP_REMOVED lines=14> */
.L_x_422:
[----:B------:R-:W2:Y:S02]  /*0240*/  LDG.E.U8 R4, desc[UR36][R4.64] ;  /* 0x0000002404047981 */ /* 0x000ea4000c1e1100 */
[----:B--2---:R-:W-:-:S04]  /*0250*/  I2FP.F32.U32 R0, R4 ;  /* 0x0000000400007245 */ /* 0x004fc80000201000 */
[----:B------:R-:W-:-:S04]  /*0260*/  F2FP.BF16.F32.PACK_AB R0, RZ, R0 ;  /* 0x00000000ff00723e */ /* 0x000fc800000010ff */
[----:B------:R-:W-:Y:S01]  /*0270*/  PRMT R29, R0, 0x7610, R29 ;  /* 0x00007610001d7816 */ /* 0x000fe2000000001d */
[----:B------:R-:W-:Y:S06]  /*0280*/  BRA `(.L_x_424) ;  /* 0x0000000c00e47947 */ /* 0x000fec0003800000 */
.L_x_421:
        /* <DEDUP_REMOVED lines=11> */
.L_x_426:
[----:B------:R-:W2:Y:S02]  /*0340*/  LDG.E R4, desc[UR36][R4.64] ;  /* 0x0000002404047981 */ /* 0x000ea4000c1e1900 */
[----:B--2---:R-:W-:-:S04]  /*0350*/  I2FP.F32.S32 R0, R4 ;  /* 0x0000000400007245 */ /* 0x004fc80000201400 */
[----:B------:R-:W-:-:S04]  /*0360*/  F2FP.BF16.F32.PACK_AB R0, RZ, R0 ;  /* 0x00000000ff00723e */ /* 0x000fc800000010ff */
[----:B------:R-:W-:Y:S01]  /*0370*/  PRMT R29, R0, 0x7610, R29 ;  /* 0x00007610001d7816 */ /* 0x000fe2000000001d */
[----:B------:R-:W-:Y:S06]  /*0380*/  BRA `(.L_x_424) ;  /* 0x0000000c00a47947 */ /* 0x000fec0003800000 */
.L_x_425:
[----:B------:R-:W2:Y:S02]  /*0390*/  LDG.E.U16 R4, desc[UR36][R4.64] ;  /* 0x0000002404047981 */ /* 0x000ea4000c1e1500 */
[----:B--2---:R-:W0:Y:S02]  /*03a0*/  I2F.S16 R0, R4 ;  /* 0x0000000400007306 */ /* 0x004e240000101400 */
[----:B0-----:R-:W-:-:S04]  /*03b0*/  F2FP.BF16.F32.PACK_AB R0, RZ, R0 ;  /* 0x00000000ff00723e */ /* 0x001fc800000010ff */
[----:B------:R-:W-:Y:S01]  /*03c0*/  PRMT R29, R0, 0x7610, R29 ;  /* 0x00007610001d7816 */ /* 0x000fe2000000001d */
[----:B------:R-:W-:Y:S06]  /*03d0*/  BRA `(.L_x_424) ;  /* 0x0000000c00907947 */ /* 0x000fec0003800000 */
.L_x_420:
        /* <DEDUP_REMOVED lines=9> */
.L_x_428:
[----:B------:R-:W2:Y:S02]  /*0470*/  LDG.E.U16 R0, desc[UR36][R4.64] ;  /* 0x0000002404007981 */ /* 0x000ea4000c1e1500 */
[----:B--2---:R-:W-:-:S05]  /*0480*/  HADD2.F32 R0, -RZ, R0.H0_H0 ;  /* 0x20000000ff007230 */ /* 0x004fca0000004100 */
[----:B------:R-:W-:-:S04]  /*0490*/  F2FP.BF16.F32.PACK_AB R0, RZ, R0 ;  /* 0x00000000ff00723e */ /* 0x000fc800000010ff */
[----:B------:R-:W-:Y:S01]  /*04a0*/  PRMT R29, R0, 0x7610, R29 ;  /* 0x00007610001d7816 */ /* 0x000fe2000000001d */
[----:B------:R-:W-:Y:S06]  /*04b0*/  BRA `(.L_x_424) ;  /* 0x0000000c00587947 */ /* 0x000fec0003800000 */
.L_x_427:
        /* <DEDUP_REMOVED lines=9> */
.L_x_430:
[----:B------:R-:W2:Y:S02]  /*0550*/  LDG.E.U16 R4, desc[UR36][R4.64] ;  /* 0x0000002404047981 */ /* 0x000ea4000c1e1500 */
[----:B--2---:R-:W-:-:S05]  /*0560*/  HADD2.F32 R0, -RZ, R4.H0_H0 ;  /* 0x20000004ff007230 */ /* 0x004fca0000004100 */
[----:B------:R-:W-:-:S04]  /*0570*/  F2FP.BF16.F32.PACK_AB R0, RZ, R0 ;  /* 0x00000000ff00723e */ /* 0x000fc800000010ff */
[----:B------:R-:W-:Y:S01]  /*0580*/  PRMT R29, R0, 0x7610, R29 ;  /* 0x00007610001d7816 */ /* 0x000fe2000000001d */
[----:B------:R-:W-:Y:S06]  /*0590*/  BRA `(.L_x_424) ;  /* 0x0000000c00207947 */ /* 0x000fec0003800000 */
.L_x_429:
        /* <DEDUP_REMOVED lines=13> */
.L_x_419:
        /* <DEDUP_REMOVED lines=14> */
.L_x_433:
        /* <DEDUP_REMOVED lines=13> */
.L_x_432:
        /* <DEDUP_REMOVED lines=27> */
.L_x_435:
[----:B------:R-:W2:Y:S02]  /*09d0*/  LDG.E.U8 R4, desc[UR36][R4.64] ;  /* 0x0000002404047981 */ /* 0x000ea4000c1e1100 */
[C---:B--2---:R-:W-:Y:S02]  /*09e0*/  IMAD.SHL.U32 R3, R4.reuse, 0x2000000, RZ ;  /* 0x0200000004037824 */ /* 0x044fe400078e00ff */
[----:B------:R-:W-:-:S03]  /*09f0*/  IMAD.SHL.U32 R6, R4, 0x100, RZ ;  /* 0x0000010004067824 */ /* 0x000fc600078e00ff */
[----:B------:R-:W-:-:S13]  /*0a00*/  ISETP.GT.U32.AND P0, PT, R3, 0x7ffffff, PT ;  /* 0x07ffffff0300780c */ /* 0x000fda0003f04070 */
[----:B------:R-:W-:Y:S02]  /*0a10*/  @!P0 LOP3.LUT R0, R6, 0x7f00, RZ, 0xc0, !PT ;  /* 0x00007f0006008812 */ /* 0x000fe400078ec0ff */
[----:B------:R-:W-:Y:S02]  /*0a20*/  @P0 LEA.HI R3, R3, 0x70000000, RZ, 0x1c ;  /* 0x7000000003030811 */ /* 0x000fe400078fe0ff */
[----:B------:R-:W-:Y:S02]  /*0a30*/  @!P0 LOP3.LUT R0, R0, 0x3f000000, RZ, 0xfc, !PT ;  /* 0x3f00000000008812 */ /* 0x000fe400078efcff */
[----:B------:R-:W-:-:S03]  /*0a40*/  PRMT R6, R6, 0x9910, RZ ;  /* 0x0000991006067816 */ /* 0x000fc600000000ff */
[----:B------:R-:W-:Y:S01]  /*0a50*/  @!P0 FADD.FTZ R0, R0, -0.5 ;  /* 0xbf00000000008421 */ /* 0x000fe20000010000 */
[----:B------:R-:W-:Y:S01]  /*0a60*/  @P0 FMUL.FTZ R0, R3, 1.9259299443872358531e-34 ;  /* 0x0780000003000820 */ /* 0x000fe20000410000 */
[----:B------:R-:W-:-:S05]  /*0a70*/  IMAD.MOV.U32 R3, RZ, RZ, R6 ;  /* 0x000000ffff037224 */ /* 0x000fca00078e0006 */
[----:B------:R-:W-:-:S04]  /*0a80*/  LOP3.LUT R0, R0, 0x80000000, R3, 0xf8, !PT ;  /* 0x8000000000007812 */ /* 0x000fc800078ef803 */
[----:B------:R-:W-:-:S04]  /*0a90*/  F2FP.BF16.F32.PACK_AB R0, RZ, R0 ;  /* 0x00000000ff00723e */ /* 0x000fc800000010ff */
[----:B------:R-:W-:Y:S01]  /*0aa0*/  PRMT R29, R0, 0x7610, R29 ;  /* 0x00007610001d7816 */ /* 0x000fe2000000001d */
[----:B------:R-:W-:Y:S06]  /*0ab0*/  BRA `(.L_x_424) ;  /* 0x0000000400d87947 */ /* 0x000fec0003800000 */
.L_x_434:
[----:B------:R0:W5:Y:S01]  /*0ac0*/  LDG.E.U16 R29, desc[UR36][R4.64] ;  /* 0x00000024041d7981 */ /* 0x000162000c1e1500 */
[----:B------:R-:W-:Y:S05]  /*0ad0*/  BRA `(.L_x_424) ;  /* 0x0000000400d07947 */ /* 0x000fea0003800000 */
.L_x_431:
        /* <DEDUP_REMOVED lines=13> */
.L_x_438:
        /* <DEDUP_REMOVED lines=21> */
.L_x_442:
[----:B------:R-:W-:Y:S05]  /*0d00*/  BSYNC.RECONVERGENT B1 ;  /* 0x0000000000017941 */ /* 0x000fea0003800200 */
.L_x_441:
[----:B------:R-:W-:Y:S01]  /*0d10*/  IMAD.SHL.U32 R0, R0, 0x100000, RZ ;  /* 0x0010000000007824 */ /* 0x000fe200078e00ff */
[----:B------:R-:W-:-:S04]  /*0d20*/  LEA R3, R3, 0x3b800000, 0x17 ;  /* 0x3b80000003037811 */ /* 0x000fc800078eb8ff */
[----:B------:R-:W-:-:S07]  /*0d30*/  LOP3.LUT R0, R3, R0, R7, 0xfe, !PT ;  /* 0x0000000003007212 */ /* 0x000fce00078efe07 */
.L_x_440:
[----:B------:R-:W-:Y:S05]  /*0d40*/  BSYNC.RECONVERGENT B0 ;  /* 0x0000000000007941 */ /* 0x000fea0003800200 */
.L_x_439:
[----:B------:R-:W-:-:S04]  /*0d50*/  F2FP.BF16.F32.PACK_AB R0, RZ, R0 ;  /* 0x00000000ff00723e */ /* 0x000fc800000010ff */
[----:B------:R-:W-:Y:S01]  /*0d60*/  PRMT R29, R0, 0x7610, R29 ;  /* 0x00007610001d7816 */ /* 0x000fe2000000001d */
[----:B------:R-:W-:Y:S06]  /*0d70*/  BRA `(.L_x_424) ;  /* 0x0000000400287947 */ /* 0x000fec0003800000 */
.L_x_437:
        /* <DEDUP_REMOVED lines=21> */
.L_x_446:
[----:B------:R-:W-:Y:S05]  /*0ed0*/  BSYNC.RECONVERGENT B1 ;  /* 0x0000000000017941 */ /* 0x000fea0003800200 */
.L_x_445:
[----:B------:R-:W-:Y:S01]  /*0ee0*/  IMAD.SHL.U32 R0, R0, 0x200000, RZ ;  /* 0x0020000000007824 */ /* 0x000fe200078e00ff */
[----:B------:R-:W-:-:S04]  /*0ef0*/  LEA R3, R3, 0x37800000, 0x17 ;  /* 0x3780000003037811 */ /* 0x000fc800078eb8ff */
[----:B------:R-:W-:-:S07]  /*0f00*/  LOP3.LUT R0, R3, R0, R7, 0xfe, !PT ;  /* 0x0000000003007212 */ /* 0x000fce00078efe07 */
.L_x_444:
[----:B------:R-:W-:Y:S05]  /*0f10*/  BSYNC.RECONVERGENT B0 ;  /* 0x0000000000007941 */ /* 0x000fea0003800200 */
.L_x_443:
[----:B------:R-:W-:-:S04]  /*0f20*/  F2FP.BF16.F32.PACK_AB R0, RZ, R0 ;  /* 0x00000000ff00723e */ /* 0x000fc800000010ff */
[----:B------:R-:W-:Y:S01]  /*0f30*/  PRMT R29, R0, 0x7610, R29 ;  /* 0x00007610001d7816 */ /* 0x000fe2000000001d */
[----:B------:R-:W-:Y:S06]  /*0f40*/  BRA `(.L_x_424) ;  /* 0x0000000000b47947 */ /* 0x000fec0003800000 */
.L_x_436:
[----:B------:R-:W-:-:S09]  /*0f50*/  UISETP.NE.AND UP0, UPT, UR4, 0x1c, UPT ;  /* 0x0000001c0400788c */ /* 0x000fd2000bf05270 */
[----:B------:R-:W-:Y:S05]  /*0f60*/  BRA.U !UP0, `(.L_x_447) ;  /* 0x00000001089c7547 */ /* 0x000fea000b800000 */
[----:B------:R-:W-:-:S09]  /*0f70*/  UISETP.NE.AND UP0, UPT, UR4, 0x1d, UPT ;  /* 0x0000001d0400788c */ /* 0x000fd2000bf05270 */
[----:B------:R-:W-:Y:S05]  /*0f80*/  BRA.U !UP0, `(.L_x_448) ;  /* 0x0000000108807547 */ /* 0x000fea000b800000 */
[----:B------:R-:W-:-:S09]  /*0f90*/  UISETP.NE.AND UP0, UPT, UR4, 0x2c, UPT ;  /* 0x0000002c0400788c */ /* 0x000fd2000bf05270 */
[----:B------:R-:W-:Y:S05]  /*0fa0*/  BRA.U !UP0, `(.L_x_449) ;  /* 0x0000000108487547 */ /* 0x000fea000b800000 */
.L_x_423:
        /* <DEDUP_REMOVED lines=16> */
.L_x_450:
[----:B------:R-:W-:Y:S01]  /*10b0*/  PRMT R29, RZ, 0x7610, R29 ;  /* 0x00007610ff1d7816 */ /* 0x000fe2000000001d */
[----:B------:R-:W-:Y:S06]  /*10c0*/  BRA `(.L_x_424) ;  /* 0x0000000000547947 */ /* 0x000fec0003800000 */
.L_x_449:
        /* <DEDUP_REMOVED lines=8> */
.L_x_452:
[----:B------:R-:W-:Y:S05]  /*1150*/  BSYNC.RECONVERGENT B0 ;  /* 0x0000000000007941 */ /* 0x000fea0003800200 */
.L_x_451:
[----:B------:R-:W-:-:S04]  /*1160*/  F2FP.BF16.F32.PACK_AB R0, RZ, R0 ;  /* 0x00000000ff00723e */ /* 0x000fc800000010ff */
[----:B------:R-:W-:Y:S01]  /*1170*/  PRMT R29, R0, 0x7610, R29 ;  /* 0x00007610001d7816 */ /* 0x000fe2000000001d */
[----:B------:R-:W-:Y:S06]  /*1180*/  BRA `(.L_x_424) ;  /* 0x0000000000247947 */ /* 0x000fec0003800000 */
.L_x_448:
[----:B------:R-:W2:Y:S02]  /*1190*/  LDG.E.64 R4, desc[UR36][R4.64] ;  /* 0x0000002404047981 */ /* 0x000ea4000c1e1b00 */
[----:B--2---:R-:W0:Y:S02]  /*11a0*/  I2F.U64 R0, R4 ;  /* 0x0000000400007312 */ /* 0x004e240000301000 */
[----:B0-----:R-:W-:-:S04]  /*11b0*/  F2FP.BF16.F32.PACK_AB R0, RZ, R0 ;  /* 0x00000000ff00723e */ /* 0x001fc800000010ff */
[----:B------:R-:W-:Y:S01]  /*11c0*/  PRMT R29, R0, 0x7610, R29 ;  /* 0x00007610001d7816 */ /* 0x000fe2000000001d */
[----:B------:R-:W-:Y:S06]  /*11d0*/  BRA `(.L_x_424) ;  /* 0x0000000000107947 */ /* 0x000fec0003800000 */
.L_x_447:
[----:B------:R-:W2:Y:S02]  /*11e0*/  LDG.E R4, desc[UR36][R4.64] ;  /* 0x0000002404047981 */ /* 0x000ea4000c1e1900 */
[----:B--2---:R-:W-:-:S04]  /*11f0*/  I2FP.F32.U32 R0, R4 ;  /* 0x0000000400007245 */ /* 0x004fc80000201000 */
[----:B------:R-:W-:-:S04]  /*1200*/  F2FP.BF16.F32.PACK_AB R0, RZ, R0 ;  /* 0x00000000ff00723e */ /* 0x000fc800000010ff */
[----:B------:R-:W-:-:S07]  /*1210*/  PRMT R29, R0, 0x7610, R29 ;  /* 0x00007610001d7816 */ /* 0x000fce000000001d */
.L_x_424:
[----:B0-----:R-:W0:Y:S01]  /*1220*/  LDC.64 R4, c[0x0][0x398] ;  /* 0x0000e600ff047b82 */ /* 0x001e220000000a00 */
[----:B------:R-:W1:Y:S01]  /*1230*/  LDCU UR5, c[0x0][0x3ac] ;  /* 0x00007580ff0577ac */ /* 0x000e620008000800 */
        /* <DEDUP_REMOVED lines=19> */
.L_x_456:
[----:B------:R-:W2:Y:S02]  /*1370*/  LDG.E.U8 R4, desc[UR36][R4.64] ;  /* 0x0000002404047981 */ /* 0x000ea4000c1e1100 */
[----:B--2---:R-:W-:-:S04]  /*1380*/  I2FP.F32.U32 R0, R4 ;  /* 0x0000000400007245 */ /* 0x004fc80000201000 */
[----:B------:R-:W-:-:S04]  /*1390*/  F2FP.BF16.F32.PACK_AB R0, RZ, R0 ;  /* 0x00000000ff00723e */ /* 0x000fc800000010ff */
[----:B------:R-:W-:Y:S01]  /*13a0*/  PRMT R28, R0, 0x7610, R28 ;  /* 0x00007610001c7816 */ /* 0x000fe2000000001c */
[----:B------:R-:W-:Y:S06]  /*13b0*/  BRA `(.L_x_458) ;  /* 0x0000000c00e47947 */ /* 0x000fec0003800000 */
.L_x_455:
        /* <DEDUP_REMOVED lines=11> */
.L_x_460:
[----:B------:R-:W2:Y:S02]  /*1470*/  LDG.E R4, desc[UR36][R4.64] ;  /* 0x0000002404047981 */ /* 0x000ea4000c1e1900 */
[----:B--2---:R-:W-:-:S04]  /*1480*/  I2FP.F32.S32 R0, R4 ;  /* 0x0000000400007245 */ /* 0x004fc80000201400 */
[----:B------:R-:W-:-:S04]  /*1490*/  F2FP.BF16.F32.PACK_AB R0, RZ, R0 ;  /* 0x00000000ff00723e */ /* 0x000fc800000010ff */
[----:B------:R-:W-:Y:S01]  /*14a0*/  PRMT R28, R0, 0x7610, R28 ;  /* 0x00007610001c7816 */ /* 0x000fe2000000001c */
[----:B------:R-:W-:Y:S06]  /*14b0*/  BRA `(.L_x_458) ;  /* 0x0000000c00a47947 */ /* 0x000fec0003800000 */
.L_x_459:
[----:B------:R-:W2:Y:S02]  /*14c0*/  LDG.E.U16 R4, desc[UR36][R4.64] ;  /* 0x0000002404047981 */ /* 0x000ea4000c1e1500 */
[----:B--2---:R-:W0:Y:S02]  /*14d0*/  I2F.S16 R0, R4 ;  /* 0x0000000400007306 */ /* 0x004e240000101400 */
[----:B0-----:R-:W-:-:S04]  /*14e0*/  F2FP.BF16.F32.PACK_AB R0, RZ, R0 ;  /* 0x00000000ff00723e */ /* 0x001fc800000010ff */
[----:B------:R-:W-:Y:S01]  /*14f0*/  PRMT R28, R0, 0x7610, R28 ;  /* 0x00007610001c7816 */ /* 0x000fe2000000001c */
[----:B------:R-:W-:Y:S06]  /*1500*/  BRA `(.L_x_458) ;  /* 0x0000000c00907947 */ /* 0x000fec0003800000 */
.L_x_454:
        /* <DEDUP_REMOVED lines=9> */
.L_x_462:
[----:B------:R-:W2:Y:S02]  /*15a0*/  LDG.E.U16 R0, desc[UR36][R4.64] ;  /* 0x0000002404007981 */ /* 0x000ea4000c1e1500 */
[----:B--2---:R-:W-:-:S05]  /*15b0*/  HADD2.F32 R0, -RZ, R0.H0_H0 ;  /* 0x20000000ff007230 */ /* 0x004fca0000004100 */
[----:B------:R-:W-:-:S04]  /*15c0*/  F2FP.BF16.F32.PACK_AB R0, RZ, R0 ;  /* 0x00000000ff00723e */ /* 0x000fc800000010ff */
[----:B------:R-:W-:Y:S01]  /*15d0*/  PRMT R28, R0, 0x7610, R28 ;  /* 0x00007610001c7816 */ /* 0x000fe2000000001c */
[----:B------:R-:W-:Y:S06]  /*15e0*/  BRA `(.L_x_458) ;  /* 0x0000000c00587947 */ /* 0x000fec0003800000 */
.L_x_461:
        /* <DEDUP_REMOVED lines=9> */
.L_x_464:
[----:B------:R-:W2:Y:S02]  /*1680*/  LDG.E.U16 R4, desc[UR36][R4.64] ;  /* 0x0000002404047981 */ /* 0x000ea4000c1e1500 */
[----:B--2---:R-:W-:-:S05]  /*1690*/  HADD2.F32 R0, -RZ, R4.H0_H0 ;  /* 0x20000004ff007230 */ /* 0x004fca0000004100 */
[----:B------:R-:W-:-:S04]  /*16a0*/  F2FP.BF16.F32.PACK_AB R0, RZ, R0 ;  /* 0x00000000ff00723e */ /* 0x000fc800000010ff */
[----:B------:R-:W-:Y:S01]  /*16b0*/  PRMT R28, R0, 0x7610, R28 ;  /* 0x00007610001c7816 */ /* 0x000fe2000000001c */
[----:B------:R-:W-:Y:S06]  /*16c0*/  BRA `(.L_x_458) ;  /* 0x0000000c00207947 */ /* 0x000fec0003800000 */
.L_x_463:
        /* <DEDUP_REMOVED lines=13> */
.L_x_453:
        /* <DEDUP_REMOVED lines=14> */
.L_x_467:
        /* <DEDUP_REMOVED lines=13> */
.L_x_466:
        /* <DEDUP_REMOVED lines=27> */
.L_x_469:
        /* <DEDUP_REMOVED lines=15> */
.L_x_468:
[----:B------:R0:W5:Y:S01]  /*1bf0*/  LDG.E.U16 R28, desc[UR36][R4.64] ;  /* 0x00000024041c7981 */ /* 0x000162000c1e1500 */
[----:B------:R-:W-:Y:S05]  /*1c00*/  BRA `(.L_x_458) ;  /* 0x0000000400d07947 */ /* 0x000fea0003800000 */
.L_x_465:
        /* <DEDUP_REMOVED lines=13> */
.L_x_472:
        /* <DEDUP_REMOVED lines=21> */
.L_x_476:
[----:B------:R-:W-:Y:S05]  /*1e30*/  BSYNC.RECONVERGENT B1 ;  /* 0x0000000000017941 */ /* 0x000fea0003800200 */
.L_x_475:
[----:B------:R-:W-:Y:S01]  /*1e40*/  IMAD.SHL.U32 R0, R0, 0x100000, RZ ;  /* 0x0010000000007824 */ /* 0x000fe200078e00ff */
[----:B------:R-:W-:-:S04]  /*1e50*/  LEA R3, R3, 0x3b800000, 0x17 ;  /* 0x3b80000003037811 */ /* 0x000fc800078eb8ff */
[----:B------:R-:W-:-:S07]  /*1e60*/  LOP3.LUT R0, R3, R0, R7, 0xfe, !PT ;  /* 0x0000000003007212 */ /* 0x000fce00078efe07 */
.L_x_474:
[----:B------:R-:W-:Y:S05]  /*1e70*/  BSYNC.RECONVERGENT B0 ;  /* 0x0000000000007941 */ /* 0x000fea0003800200 */
.L_x_473:
[----:B------:R-:W-:-:S04]  /*1e80*/  F2FP.BF16.F32.PACK_AB R0, RZ, R0 ;  /* 0x00000000ff00723e */ /* 0x000fc800000010ff */
[----:B------:R-:W-:Y:S01]  /*1e90*/  PRMT R28, R0, 0x7610, R28 ;  /* 0x00007610001c7816 */ /* 0x000fe2000000001c */
[----:B------:R-:W-:Y:S06]  /*1ea0*/  BRA `(.L_x_458) ;  /* 0x0000000400287947 */ /* 0x000fec0003800000 */
.L_x_471:
        /* <DEDUP_REMOVED lines=21> */
.L_x_480:
[----:B------:R-:W-:Y:S05]  /*2000*/  BSYNC.RECONVERGENT B1 ;  /* 0x0000000000017941 */ /* 0x000fea0003800200 */
.L_x_479:
[----:B------:R-:W-:Y:S01]  /*2010*/  IMAD.SHL.U32 R0, R0, 0x200000, RZ ;  /* 0x0020000000007824 */ /* 0x000fe200078e00ff */
[----:B------:R-:W-:-:S04]  /*2020*/  LEA R3, R3, 0x37800000, 0x17 ;  /* 0x3780000003037811 */ /* 0x000fc800078eb8ff */
[----:B------:R-:W-:-:S07]  /*2030*/  LOP3.LUT R0, R3, R0, R7, 0xfe, !PT ;  /* 0x0000000003007212 */ /* 0x000fce00078efe07 */
.L_x_478:
[----:B------:R-:W-:Y:S05]  /*2040*/  BSYNC.RECONVERGENT B0 ;  /* 0x0000000000007941 */ /* 0x000fea0003800200 */
.L_x_477:
[----:B------:R-:W-:-:S04]  /*2050*/  F2FP.BF16.F32.PACK_AB R0, RZ, R0 ;  /* 0x00000000ff00723e */ /* 0x000fc800000010ff */
[----:B------:R-:W-:Y:S01]  /*2060*/  PRMT R28, R0, 0x7610, R28 ;  /* 0x00007610001c7816 */ /* 0x000fe2000000001c */
[----:B------:R-:W-:Y:S06]  /*2070*/  BRA `(.L_x_458) ;  /* 0x0000000000b47947 */ /* 0x000fec0003800000 */
.L_x_470:
[----:B------:R-:W-:-:S09]  /*2080*/  UISETP.NE.AND UP0, UPT, UR4, 0x1c, UPT ;  /* 0x0000001c0400788c */ /* 0x000fd2000bf05270 */
[----:B------:R-:W-:Y:S05]  /*2090*/  BRA.U !UP0, `(.L_x_481) ;  /* 0x00000001089c7547 */ /* 0x000fea000b800000 */
[----:B------:R-:W-:-:S09]  /*20a0*/  UISETP.NE.AND UP0, UPT, UR4, 0x1d, UPT ;  /* 0x0000001d0400788c */ /* 0x000fd2000bf05270 */
[----:B------:R-:W-:Y:S05]  /*20b0*/  BRA.U !UP0, `(.L_x_482) ;  /* 0x0000000108807547 */ /* 0x000fea000b800000 */
[----:B------:R-:W-:-:S09]  /*20c0*/  UISETP.NE.AND UP0, UPT, UR4, 0x2c, UPT ;  /* 0x0000002c0400788c */ /* 0x000fd2000bf05270 */
[----:B------:R-:W-:Y:S05]  /*20d0*/  BRA.U !UP0, `(.L_x_483) ;  /* 0x0000000108487547 */ /* 0x000fea000b800000 */
.L_x_457:
        /* <DEDUP_REMOVED lines=15> */
[----:B--2--5:R-:W-:Y:S05]  /*21d0*/  CALL.ABS.NOINC R14 ;  /* 0x000000000e007343 */ /* 0x024fea0003c00000 */
.L_x_484:
[----:B------:R-:W-:Y:S01]  /*21e0*/  PRMT R28, RZ, 0x7610, R28 ;  /* 0x00007610ff1c7816 */ /* 0x000fe2000000001c */
[----:B------:R-:W-:Y:S06]  /*21f0*/  BRA `(.L_x_458) ;  /* 0x0000000000547947 */ /* 0x000fec0003800000 */
.L_x_483:
        /* <DEDUP_REMOVED lines=8> */
.L_x_486:
[----:B------:R-:W-:Y:S05]  /*2280*/  BSYNC.RECONVERGENT B0 ;  /* 0x0000000000007941 */ /* 0x000fea0003800200 */
.L_x_485:
[----:B------:R-:W-:-:S04]  /*2290*/  F2FP.BF16.F32.PACK_AB R0, RZ, R0 ;  /* 0x00000000ff00723e */ /* 0x000fc800000010ff */
[----:B------:R-:W-:Y:S01]  /*22a0*/  PRMT R28, R0, 0x7610, R28 ;  /* 0x00007610001c7816 */ /* 0x000fe2000000001c */
[----:B------:R-:W-:Y:S06]  /*22b0*/  BRA `(.L_x_458) ;  /* 0x0000000000247947 */ /* 0x000fec0003800000 */
.L_x_482:
[----:B------:R-:W2:Y:S02]  /*22c0*/  LDG.E.64 R4, desc[UR36][R4.64] ;  /* 0x0000002404047981 */ /* 0x000ea4000c1e1b00 */
[----:B--2---:R-:W0:Y:S02]  /*22d0*/  I2F.U64 R0, R4 ;  /* 0x0000000400007312 */ /* 0x004e240000301000 */
[----:B0-----:R-:W-:-:S04]  /*22e0*/  F2FP.BF16.F32.PACK_AB R0, RZ, R0 ;  /* 0x00000000ff00723e */ /* 0x001fc800000010ff */
[----:B------:R-:W-:Y:S01]  /*22f0*/  PRMT R28, R0, 0x7610, R28 ;  /* 0x00007610001c7816 */ /* 0x000fe2000000001c */
[----:B------:R-:W-:Y:S06]  /*2300*/  BRA `(.L_x_458) ;  /* 0x0000000000107947 */ /* 0x000fec0003800000 */
.L_x_481:
[----:B------:R-:W2:Y:S02]  /*2310*/  LDG.E R4, desc[UR36][R4.64] ;  /* 0x0000002404047981 */ /* 0x000ea4000c1e1900 */
[----:B--2---:R-:W-:-:S04]  /*2320*/  I2FP.F32.U32 R0, R4 ;  /* 0x0000000400007245 */ /* 0x004fc80000201000 */
[----:B------:R-:W-:-:S04]  /*2330*/  F2FP.BF16.F32.PACK_AB R0, RZ, R0 ;  /* 0x00000000ff00723e */ /* 0x000fc800000010ff */
[----:B------:R-:W-:-:S07]  /*2340*/  PRMT R28, R0, 0x7610, R28 ;  /* 0x00007610001c7816 */ /* 0x000fce000000001c */
.L_x_458:
[----:B------:R-:W-:-:S07]  /*2350*/  VIADD R19, R25, 0x80 ;  /* 0x0000008019137836 */ /* 0x000fce0000000000 */
.L_x_418:
[----:B------:R-:W-:Y:S05]  /*2360*/  BSYNC.RECONVERGENT B6 ;  /* 0x0000000000067941 */ /* 0x000fea0003800200 */
.L_x_417:
[----:B------:R-:W-:Y:S01]  /*2370*/  ISETP.GE.AND P0, PT, R19, R16, PT ;  /* 0x000000101300720c */ /* 0x000fe20003f06270 */
[----:B------:R-:W-:Y:S01]  /*2380*/  BSSY.RECONVERGENT B6, `(.L_x_487) ;  /* 0x000022c000067945 */ /* 0x000fe20003800200 */
[----:B------:R-:W-:Y:S02]  /*2390*/  PRMT R24, RZ, 0x7610, R24 ;  /* 0x00007610ff187816 */ /* 0x000fe40000000018 */
[----:B------:R-:W-:-:S09]  /*23a0*/  PRMT R22, RZ, 0x7610, R22 ;  /* 0x00007610ff167816 */ /* 0x000fd20000000016 */
[----:B------:R-:W-:Y:S05]  /*23b0*/  @P0 BRA `(.L_x_488) ;  /* 0x0000002000a00947 */ /* 0x000fea0003800000 */
[----:B0-----:R-:W0:Y:S01]  /*23c0*/  LDC.64 R4, c[0x0][0x390] ;  /* 0x0000e400ff047b82 */ /* 0x001e220000000a00 */
        /* <DEDUP_REMOVED lines=21> */
.L_x_492:
[----:B------:R-:W2:Y:S02]  /*2520*/  LDG.E.U8 R4, desc[UR36][R4.64] ;  /* 0x0000002404047981 */ /* 0x000ea4000c1e1100 */
[----:B--2---:R-:W-:-:S04]  /*2530*/  I2FP.F32.U32 R0, R4 ;  /* 0x0000000400007245 */ /* 0x004fc80000201000 */
[----:B------:R-:W-:-:S04]  /*2540*/  F2FP.BF16.F32.PACK_AB R0, RZ, R0 ;  /* 0x00000000ff00723e */ /* 0x000fc800000010ff */
[----:B------:R-:W-:Y:S01]  /*2550*/  PRMT R24, R0, 0x7610, R24 ;  /* 0x0000761000187816 */ /* 0x000fe20000000018 */
[----:B------:R-:W-:Y:S06]  /*2560*/  BRA `(.L_x_494) ;  /* 0x0000000c00e47947 */ /* 0x000fec0003800000 */
.L_x_491:
        /* <DEDUP_REMOVED lines=11> */
.L_x_496:
[----:B------:R-:W2:Y:S02]  /*2620*/  LDG.E R4, desc[UR36][R4.64] ;  /* 0x0000002404047981 */ /* 0x000ea4000c1e1900 */
[----:B--2---:R-:W-:-:S04]  /*2630*/  I2FP.F32.S32 R0, R4 ;  /* 0x0000000400007245 */ /* 0x004fc80000201400 */
[----:B------:R-:W-:-:S04]  /*2640*/  F2FP.BF16.F32.PACK_AB R0, RZ, R0 ;  /* 0x00000000ff00723e */ /* 0x000fc800000010ff */
[----:B------:R-:W-:Y:S01]  /*2650*/  PRMT R24, R0, 0x7610, R24 ;  /* 0x0000761000187816 */ /* 0x000fe20000000018 */
[----:B------:R-:W-:Y:S06]  /*2660*/  BRA `(.L_x_494) ;  /* 0x0000000c00a47947 */ /* 0x000fec0003800000 */
.L_x_495:
[----:B------:R-:W2:Y:S02]  /*2670*/  LDG.E.U16 R4, desc[UR36][R4.64] ;  /* 0x0000002404047981 */ /* 0x000ea4000c1e1500 */
[----:B--2---:R-:W0:Y:S02]  /*2680*/  I2F.S16 R0, R4 ;  /* 0x0000000400007306 */ /* 0x004e240000101400 */
[----:B0-----:R-:W-:-:S04]  /*2690*/  F2FP.BF16.F32.PACK_AB R0, RZ, R0 ;  /* 0x00000000ff00723e */ /* 0x001fc800000010ff */
[----:B------:R-:W-:Y:S01]  /*26a0*/  PRMT R24, R0, 0x7610, R24 ;  /* 0x0000761000187816 */ /* 0x000fe20000000018 */
[----:B------:R-:W-:Y:S06]  /*26b0*/  BRA `(.L_x_494) ;  /* 0x0000000c00907947 */ /* 0x000fec0003800000 */
.L_x_490:
        /* <DEDUP_REMOVED lines=9> */
.L_x_498:
[----:B------:R-:W2:Y:S02]  /*2750*/  LDG.E.U16 R0, desc[UR36][R4.64] ;  /* 0x0000002404007981 */ /* 0x000ea4000c1e1500 */
[----:B--2---:R-:W-:-:S05]  /*2760*/  HADD2.F32 R0, -RZ, R0.H0_H0 ;  /* 0x20000000ff007230 */ /* 0x004fca0000004100 */
[----:B------:R-:W-:-:S04]  /*2770*/  F2FP.BF16.F32.PACK_AB R0, RZ, R0 ;  /* 0x00000000ff00723e */ /* 0x000fc800000010ff */
[----:B------:R-:W-:Y:S01]  /*2780*/  PRMT R24, R0, 0x7610, R24 ;  /* 0x0000761000187816 */ /* 0x000fe20000000018 */
[----:B------:R-:W-:Y:S06]  /*2790*/  BRA `(.L_x_494) ;  /* 0x0000000c00587947 */ /* 0x000fec0003800000 */
.L_x_497:
        /* <DEDUP_REMOVED lines=9> */
.L_x_500:
[----:B------:R-:W2:Y:S02]  /*2830*/  LDG.E.U16 R4, desc[UR36][R4.64] ;  /* 0x0000002404047981 */ /* 0x000ea4000c1e1500 */
[----:B--2---:R-:W-:-:S05]  /*2840*/  HADD2.F32 R0, -RZ, R4.H0_H0 ;  /* 0x20000004ff007230 */ /* 0x004fca0000004100 */
[----:B------:R-:W-:-:S04]  /*2850*/  F2FP.BF16.F32.PACK_AB R0, RZ, R0 ;  /* 0x00000000ff00723e */ /* 0x000fc800000010ff */
[----:B------:R-:W-:Y:S01]  /*2860*/  PRMT R24, R0, 0x7610, R24 ;  /* 0x0000761000187816 */ /* 0x000fe20000000018 */
[----:B------:R-:W-:Y:S06]  /*2870*/  BRA `(.L_x_494) ;  /* 0x0000000c00207947 */ /* 0x000fec0003800000 */
.L_x_499:
        /* <DEDUP_REMOVED lines=13> */
.L_x_489:
        /* <DEDUP_REMOVED lines=14> */
.L_x_503:
        /* <DEDUP_REMOVED lines=13> */
.L_x_502:
        /* <DEDUP_REMOVED lines=27> */
.L_x_505:
[----:B------:R-:W2:Y:S02]  /*2cb0*/  LDG.E.U8 R4, desc[UR36][R4.64] ;  /* 0x0000002404047981 */ /* 0x000ea4000c1e1100 */
[C---:B--2---:R-:W-:Y:S02]  /*2cc0*/  IMAD.SHL.U32 R0, R4.reuse, 0x2000000, RZ ;  /* 0x0200000004007824 */ /* 0x044fe400078e00ff */
[----:B------:R-:W-:-:S03]  /*2cd0*/  IMAD.SHL.U32 R6, R4, 0x100, RZ ;  /* 0x0000010004067824 */ /* 0x000fc600078e00ff */
[----:B------:R-:W-:-:S13]  /*2ce0*/  ISETP.GE.U32.AND P0, PT, R0, 0x8000000, PT ;  /* 0x080000000000780c */ /* 0x000fda0003f06070 */
[----:B------:R-:W-:Y:S02]  /*2cf0*/  @!P0 LOP3.LUT R3, R6, 0x7f00, RZ, 0xc0, !PT ;  /* 0x00007f0006038812 */ /* 0x000fe400078ec0ff */
[----:B------:R-:W-:Y:S02]  /*2d00*/  @P0 LEA.HI R0, R0, 0x70000000, RZ, 0x1c ;  /* 0x7000000000000811 */ /* 0x000fe400078fe0ff */
[----:B------:R-:W-:Y:S02]  /*2d10*/  @!P0 LOP3.LUT R3, R3, 0x3f000000, RZ, 0xfc, !PT ;  /* 0x3f00000003038812 */ /* 0x000fe400078efcff */
[----:B------:R-:W-:Y:S01]  /*2d20*/  PRMT R6, R6, 0x9910, RZ ;  /* 0x0000991006067816 */ /* 0x000fe200000000ff */
[----:B------:R-:W-:Y:S02]  /*2d30*/  @P0 FMUL.FTZ R0, R0, 1.9259299443872358531e-34 ;  /* 0x0780000000000820 */ /* 0x000fe40000410000 */
[----:B------:R-:W-:Y:S02]  /*2d40*/  @!P0 FADD.FTZ R0, R3, -0.5 ;  /* 0xbf00000003008421 */ /* 0x000fe40000010000 */
[----:B------:R-:W-:-:S05]  /*2d50*/  IMAD.MOV.U32 R3, RZ, RZ, R6 ;  /* 0x000000ffff037224 */ /* 0x000fca00078e0006 */
[----:B------:R-:W-:-:S04]  /*2d60*/  LOP3.LUT R0, R0, 0x80000000, R3, 0xf8, !PT ;  /* 0x8000000000007812 */ /* 0x000fc800078ef803 */
[----:B------:R-:W-:-:S04]  /*2d70*/  F2FP.BF16.F32.PACK_AB R0, RZ, R0 ;  /* 0x00000000ff00723e */ /* 0x000fc800000010ff */
[----:B------:R-:W-:Y:S01]  /*2d80*/  PRMT R24, R0, 0x7610, R24 ;  /* 0x0000761000187816 */ /* 0x000fe20000000018 */
[----:B------:R-:W-:Y:S06]  /*2d90*/  BRA `(.L_x_494) ;  /* 0x0000000400d87947 */ /* 0x000fec0003800000 */
.L_x_504:
[----:B------:R0:W5:Y:S01]  /*2da0*/  LDG.E.U16 R24, desc[UR36][R4.64] ;  /* 0x0000002404187981 */ /* 0x000162000c1e1500 */
[----:B------:R-:W-:Y:S05]  /*2db0*/  BRA `(.L_x_494) ;  /* 0x0000000400d07947 */ /* 0x000fea0003800000 */
.L_x_501:
        /* <DEDUP_REMOVED lines=13> */
.L_x_508:
        /* <DEDUP_REMOVED lines=21> */
.L_x_512:
[----:B------:R-:W-:Y:S05]  /*2fe0*/  BSYNC.RECONVERGENT B1 ;  /* 0x0000000000017941 */ /* 0x000fea0003800200 */
.L_x_511:
[----:B------:R-:W-:Y:S01]  /*2ff0*/  IMAD.SHL.U32 R0, R0, 0x100000, RZ ;  /* 0x0010000000007824 */ /* 0x000fe200078e00ff */
[----:B------:R-:W-:-:S04]  /*3000*/  LEA R3, R3, 0x3b800000, 0x17 ;  /* 0x3b80000003037811 */ /* 0x000fc800078eb8ff */
[----:B------:R-:W-:-:S07]  /*3010*/  LOP3.LUT R0, R3, R0, R7, 0xfe, !PT ;  /* 0x0000000003007212 */ /* 0x000fce00078efe07 */
.L_x_510:
[----:B------:R-:W-:Y:S05]  /*3020*/  BSYNC.RECONVERGENT B0 ;  /* 0x0000000000007941 */ /* 0x000fea0003800200 */
.L_x_509:
[----:B------:R-:W-:-:S04]  /*3030*/  F2FP.BF16.F32.PACK_AB R0, RZ, R0 ;  /* 0x00000000ff00723e */ /* 0x000fc800000010ff */
[----:B------:R-:W-:Y:S01]  /*3040*/  PRMT R24, R0, 0x7610, R24 ;  /* 0x0000761000187816 */ /* 0x000fe20000000018 */
[----:B------:R-:W-:Y:S06]  /*3050*/  BRA `(.L_x_494) ;  /* 0x0000000400287947 */ /* 0x000fec0003800000 */
.L_x_507:
        /* <DEDUP_REMOVED lines=21> */
.L_x_516:
[----:B------:R-:W-:Y:S05]  /*31b0*/  BSYNC.RECONVERGENT B1 ;  /* 0x0000000000017941 */ /* 0x000fea0003800200 */
.L_x_515:
[----:B------:R-:W-:Y:S01]  /*31c0*/  IMAD.SHL.U32 R0, R0, 0x200000, RZ ;  /* 0x0020000000007824 */ /* 0x000fe200078e00ff */
[----:B------:R-:W-:-:S04]  /*31d0*/  LEA R3, R3, 0x37800000, 0x17 ;  /* 0x3780000003037811 */ /* 0x000fc800078eb8ff */
[----:B------:R-:W-:-:S07]  /*31e0*/  LOP3.LUT R0, R3, R0, R7, 0xfe, !PT ;  /* 0x0000000003007212 */ /* 0x000fce00078efe07 */
.L_x_514:
[----:B------:R-:W-:Y:S05]  /*31f0*/  BSYNC.RECONVERGENT B0 ;  /* 0x0000000000007941 */ /* 0x000fea0003800200 */
.L_x_513:
[----:B------:R-:W-:-:S04]  /*3200*/  F2FP.BF16.F32.PACK_AB R0, RZ, R0 ;  /* 0x00000000ff00723e */ /* 0x000fc800000010ff */
[----:B------:R-:W-:Y:S01]  /*3210*/  PRMT R24, R0, 0x7610, R24 ;  /* 0x0000761000187816 */ /* 0x000fe20000000018 */
[----:B------:R-:W-:Y:S06]  /*3220*/  BRA `(.L_x_494) ;  /* 0x0000000000b47947 */ /* 0x000fec0003800000 */
.L_x_506:
        /* <DEDUP_REMOVED lines=14> */
.L_x_520:
[----:B------:R-:W-:Y:S05]  /*3310*/  BSYNC.RECONVERGENT B0 ;  /* 0x0000000000007941 */ /* 0x000fea0003800200 */
.L_x_519:
[----:B------:R-:W-:-:S04]  /*3320*/  F2FP.BF16.F32.PACK_AB R0, RZ, R0 ;  /* 0x00000000ff00723e */ /* 0x000fc800000010ff */
[----:B------:R-:W-:Y:S01]  /*3330*/  PRMT R24, R0, 0x7610, R24 ;  /* 0x0000761000187816 */ /* 0x000fe20000000018 */
[----:B------:R-:W-:Y:S06]  /*3340*/  BRA `(.L_x_494) ;  /* 0x00000000006c7947 */ /* 0x000fec0003800000 */
.L_x_493:
        /* <DEDUP_REMOVED lines=16> */
.L_x_521:
[----:B------:R-:W-:Y:S01]  /*3450*/  PRMT R24, RZ, 0x7610, R24 ;  /* 0x00007610ff187816 */ /* 0x000fe20000000018 */
[----:B------:R-:W-:Y:S06]  /*3460*/  BRA `(.L_x_494) ;  /* 0x0000000000247947 */ /* 0x000fec0003800000 */
.L_x_518:
[----:B------:R-:W2:Y:S02]  /*3470*/  LDG.E.64 R4, desc[UR36][R4.64] ;  /* 0x0000002404047981 */ /* 0x000ea4000c1e1b00 */
[----:B--2---:R-:W0:Y:S02]  /*3480*/  I2F.U64 R0, R4 ;  /* 0x0000000400007312 */ /* 0x004e240000301000 */
[----:B0-----:R-:W-:-:S04]  /*3490*/  F2FP.BF16.F32.PACK_AB R0, RZ, R0 ;  /* 0x00000000ff00723e */ /* 0x001fc800000010ff */
[----:B------:R-:W-:Y:S01]  /*34a0*/  PRMT R24, R0, 0x7610, R24 ;  /* 0x0000761000187816 */ /* 0x000fe20000000018 */
[----:B------:R-:W-:Y:S06]  /*34b0*/  BRA `(.L_x_494) ;  /* 0x0000000000107947 */ /* 0x000fec0003800000 */
.L_x_517:
[----:B------:R-:W2:Y:S02]  /*34c0*/  LDG.E R4, desc[UR36][R4.64] ;  /* 0x0000002404047981 */ /* 0x000ea4000c1e1900 */
[----:B--2---:R-:W-:-:S04]  /*34d0*/  I2FP.F32.U32 R0, R4 ;  /* 0x0000000400007245 */ /* 0x004fc80000201000 */
[----:B------:R-:W-:-:S04]  /*34e0*/  F2FP.BF16.F32.PACK_AB R0, RZ, R0 ;  /* 0x00000000ff00723e */ /* 0x000fc800000010ff */
[----:B------:R-:W-:-:S07]  /*34f0*/  PRMT R24, R0, 0x7610, R24 ;  /* 0x0000761000187816 */ /* 0x000fce0000000018 */
.L_x_494:
        /* <DEDUP_REMOVED lines=21> */
.L_x_525:
[----:B------:R-:W2:Y:S02]  /*3650*/  LDG.E.U8 R4, desc[UR36][R4.64] ;  /* 0x0000002404047981 */ /* 0x000ea4000c1e1100 */
[----:B--2---:R-:W-:-:S04]  /*3660*/  I2FP.F32.U32 R0, R4 ;  /* 0x0000000400007245 */ /* 0x004fc80000201000 */
[----:B------:R-:W-:-:S04]  /*3670*/  F2FP.BF16.F32.PACK_AB R0, RZ, R0 ;  /* 0x00000000ff00723e */ /* 0x000fc800000010ff */
[----:B------:R-:W-:Y:S01]  /*3680*/  PRMT R22, R0, 0x7610, R22 ;  /* 0x0000761000167816 */ /* 0x000fe20000000016 */
[----:B------:R-:W-:Y:S06]  /*3690*/  BRA `(.L_x_527) ;  /* 0x0000000c00e47947 */ /* 0x000fec0003800000 */
.L_x_524:
        /* <DEDUP_REMOVED lines=11> */
.L_x_529:
[----:B------:R-:W2:Y:S02]  /*3750*/  LDG.E R4, desc[UR36][R4.64] ;  /* 0x0000002404047981 */ /* 0x000ea4000c1e1900 */
[----:B--2---:R-:W-:-:S04]  /*3760*/  I2FP.F32.S32 R0, R4 ;  /* 0x0000000400007245 */ /* 0x004fc80000201400 */
[----:B------:R-:W-:-:S04]  /*3770*/  F2FP.BF16.F32.PACK_AB R0, RZ, R0 ;  /* 0x00000000ff00723e */ /* 0x000fc800000010ff */
[----:B------:R-:W-:Y:S01]  /*3780*/  PRMT R22, R0, 0x7610, R22 ;  /* 0x0000761000167816 */ /* 0x000fe20000000016 */
[----:B------:R-:W-:Y:S06]  /*3790*/  BRA `(.L_x_527) ;  /* 0x0000000c00a47947 */ /* 0x000fec0003800000 */
.L_x_528:
[----:B------:R-:W2:Y:S02]  /*37a0*/  LDG.E.U16 R4, desc[UR36][R4.64] ;  /* 0x0000002404047981 */ /* 0x000ea4000c1e1500 */
[----:B--2---:R-:W0:Y:S02]  /*37b0*/  I2F.S16 R0, R4 ;  /* 0x0000000400007306 */ /* 0x004e240000101400 */
[----:B0-----:R-:W-:-:S04]  /*37c0*/  F2FP.BF16.F32.PACK_AB R0, RZ, R0 ;  /* 0x00000000ff00723e */ /* 0x001fc800000010ff */
[----:B------:R-:W-:Y:S01]  /*37d0*/  PRMT R22, R0, 0x7610, R22 ;  /* 0x0000761000167816 */ /* 0x000fe20000000016 */
[----:B------:R-:W-:Y:S06]  /*37e0*/  BRA `(.L_x_527) ;  /* 0x0000000c00907947 */ /* 0x000fec0003800000 */
.L_x_523:
        /* <DEDUP_REMOVED lines=9> */
.L_x_531:
[----:B------:R-:W2:Y:S02]  /*3880*/  LDG.E.U16 R0, desc[UR36][R4.64] ;  /* 0x0000002404007981 */ /* 0x000ea4000c1e1500 */
[----:B--2---:R-:W-:-:S05]  /*3890*/  HADD2.F32 R0, -RZ, R0.H0_H0 ;  /* 0x20000000ff007230 */ /* 0x004fca0000004100 */
[----:B------:R-:W-:-:S04]  /*38a0*/  F2FP.BF16.F32.PACK_AB R0, RZ, R0 ;  /* 0x00000000ff00723e */ /* 0x000fc800000010ff */
[----:B------:R-:W-:Y:S01]  /*38b0*/  PRMT R22, R0, 0x7610, R22 ;  /* 0x0000761000167816 */ /* 0x000fe20000000016 */
[----:B------:R-:W-:Y:S06]  /*38c0*/  BRA `(.L_x_527) ;  /* 0x0000000c00587947 */ /* 0x000fec0003800000 */
.L_x_530:
        /* <DEDUP_REMOVED lines=9> */
.L_x_533:
[----:B------:R-:W2:Y:S02]  /*3960*/  LDG.E.U16 R4, desc[UR36][R4.64] ;  /* 0x0000002404047981 */ /* 0x000ea4000c1e1500 */
[----:B--2---:R-:W-:-:S05]  /*3970*/  HADD2.F32 R0, -RZ, R4.H0_H0 ;  /* 0x20000004ff007230 */ /* 0x004fca0000004100 */
[----:B------:R-:W-:-:S04]  /*3980*/  F2FP.BF16.F32.PACK_AB R0, RZ, R0 ;  /* 0x00000000ff00723e */ /* 0x000fc800000010ff */
[----:B------:R-:W-:Y:S01]  /*3990*/  PRMT R22, R0, 0x7610, R22 ;  /* 0x0000761000167816 */ /* 0x000fe20000000016 */
[----:B------:R-:W-:Y:S06]  /*39a0*/  BRA `(.L_x_527) ;  /* 0x0000000c00207947 */ /* 0x000fec0003800000 */
.L_x_532:
        /* <DEDUP_REMOVED lines=13> */
.L_x_522:
        /* <DEDUP_REMOVED lines=14> */
.L_x_536:
        /* <DEDUP_REMOVED lines=13> */
.L_x_535:
        /* <DEDUP_REMOVED lines=27> */
.L_x_538:
        /* <DEDUP_REMOVED lines=15> */
.L_x_537:
[----:B------:R0:W5:Y:S01]  /*3ed0*/  LDG.E.U16 R22, desc[UR36][R4.64] ;  /* 0x0000002404167981 */ /* 0x000162000c1e1500 */
[----:B------:R-:W-:Y:S05]  /*3ee0*/  BRA `(.L_x_527) ;  /* 0x0000000400d07947 */ /* 0x000fea0003800000 */
.L_x_534:
        /* <DEDUP_REMOVED lines=13> */
.L_x_541:
        /* <DEDUP_REMOVED lines=21> */
.L_x_545:
[----:B------:R-:W-:Y:S05]  /*4110*/  BSYNC.RECONVERGENT B1 ;  /* 0x0000000000017941 */ /* 0x000fea0003800200 */
.L_x_544:
[----:B------:R-:W-:Y:S01]  /*4120*/  IMAD.SHL.U32 R0, R0, 0x100000, RZ ;  /* 0x0010000000007824 */ /* 0x000fe200078e00ff */
[----:B------:R-:W-:-:S04]  /*4130*/  LEA R3, R3, 0x3b800000, 0x17 ;  /* 0x3b80000003037811 */ /* 0x000fc800078eb8ff */
[----:B------:R-:W-:-:S07]  /*4140*/  LOP3.LUT R0, R3, R0, R7, 0xfe, !PT ;  /* 0x0000000003007212 */ /* 0x000fce00078efe07 */
.L_x_543:
[----:B------:R-:W-:Y:S05]  /*4150*/  BSYNC.RECONVERGENT B0 ;  /* 0x0000000000007941 */ /* 0x000fea0003800200 */
.L_x_542:
[----:B------:R-:W-:-:S04]  /*4160*/  F2FP.BF16.F32.PACK_AB R0, RZ, R0 ;  /* 0x00000000ff00723e */ /* 0x000fc800000010ff */
[----:B------:R-:W-:Y:S01]  /*4170*/  PRMT R22, R0, 0x7610, R22 ;  /* 0x0000761000167816 */ /* 0x000fe20000000016 */
[----:B------:R-:W-:Y:S06]  /*4180*/  BRA `(.L_x_527) ;  /* 0x0000000400287947 */ /* 0x000fec0003800000 */
.L_x_540:
        /* <DEDUP_REMOVED lines=21> */
.L_x_549:
[----:B------:R-:W-:Y:S05]  /*42e0*/  BSYNC.RECONVERGENT B1 ;  /* 0x0000000000017941 */ /* 0x000fea0003800200 */
.L_x_548:
[----:B------:R-:W-:Y:S01]  /*42f0*/  IMAD.SHL.U32 R0, R0, 0x200000, RZ ;  /* 0x0020000000007824 */ /* 0x000fe200078e00ff */
[----:B------:R-:W-:-:S04]  /*4300*/  LEA R3, R3, 0x37800000, 0x17 ;  /* 0x3780000003037811 */ /* 0x000fc800078eb8ff */
[----:B------:R-:W-:-:S07]  /*4310*/  LOP3.LUT R0, R3, R0, R7, 0xfe, !PT ;  /* 0x0000000003007212 */ /* 0x000fce00078efe07 */
.L_x_547:
[----:B------:R-:W-:Y:S05]  /*4320*/  BSYNC.RECONVERGENT B0 ;  /* 0x0000000000007941 */ /* 0x000fea0003800200 */
.L_x_546:
[----:B------:R-:W-:-:S04]  /*4330*/  F2FP.BF16.F32.PACK_AB R0, RZ, R0 ;  /* 0x00000000ff00723e */ /* 0x000fc800000010ff */
[----:B------:R-:W-:Y:S01]  /*4340*/  PRMT R22, R0, 0x7610, R22 ;  /* 0x0000761000167816 */ /* 0x000fe20000000016 */
[----:B------:R-:W-:Y:S06]  /*4350*/  BRA `(.L_x_527) ;  /* 0x0000000000b47947 */ /* 0x000fec0003800000 */
.L_x_539:
        /* <DEDUP_REMOVED lines=14> */
.L_x_553:
[----:B------:R-:W-:Y:S05]  /*4440*/  BSYNC.RECONVERGENT B0 ;  /* 0x0000000000007941 */ /* 0x000fea0003800200 */
.L_x_552:
[----:B------:R-:W-:-:S04]  /*4450*/  F2FP.BF16.F32.PACK_AB R0, RZ, R0 ;  /* 0x00000000ff00723e */ /* 0x000fc800000010ff */
[----:B------:R-:W-:Y:S01]  /*4460*/  PRMT R22, R0, 0x7610, R22 ;  /* 0x0000761000167816 */ /* 0x000fe20000000016 */
[----:B------:R-:W-:Y:S06]  /*4470*/  BRA `(.L_x_527) ;  /* 0x00000000006c7947 */ /* 0x000fec0003800000 */
.L_x_526:
        /* <DEDUP_REMOVED lines=16> */
.L_x_554:
[----:B------:R-:W-:Y:S01]  /*4580*/  PRMT R22, RZ, 0x7610, R22 ;  /* 0x00007610ff167816 */ /* 0x000fe20000000016 */
[----:B------:R-:W-:Y:S06]  /*4590*/  BRA `(.L_x_527) ;  /* 0x0000000000247947 */ /* 0x000fec0003800000 */
.L_x_551:
[----:B------:R-:W2:Y:S02]  /*45a0*/  LDG.E.64 R4, desc[UR36][R4.64] ;  /* 0x0000002404047981 */ /* 0x000ea4000c1e1b00 */
[----:B--2---:R-:W0:Y:S02]  /*45b0*/  I2F.U64 R0, R4 ;  /* 0x0000000400007312 */ /* 0x004e240000301000 */
[----:B0-----:R-:W-:-:S04]  /*45c0*/  F2FP.BF16.F32.PACK_AB R0, RZ, R0 ;  /* 0x00000000ff00723e */ /* 0x001fc800000010ff */
[----:B------:R-:W-:Y:S01]  /*45d0*/  PRMT R22, R0, 0x7610, R22 ;  /* 0x0000761000167816 */ /* 0x000fe20000000016 */
[----:B------:R-:W-:Y:S06]  /*45e0*/  BRA `(.L_x_527) ;  /* 0x0000000000107947 */ /* 0x000fec0003800000 */
.L_x_550:
[----:B------:R-:W2:Y:S02]  /*45f0*/  LDG.E R4, desc[UR36][R4.64] ;  /* 0x0000002404047981 */ /* 0x000ea4000c1e1900 */
[----:B--2---:R-:W-:-:S04]  /*4600*/  I2FP.F32.U32 R0, R4 ;  /* 0x0000000400007245 */ /* 0x004fc80000201000 */
[----:B------:R-:W-:-:S04]  /*4610*/  F2FP.BF16.F32.PACK_AB R0, RZ, R0 ;  /* 0x00000000ff00723e */ /* 0x000fc800000010ff */
[----:B------:R-:W-:-:S07]  /*4620*/  PRMT R22, R0, 0x7610, R22 ;  /* 0x0000761000167816 */ /* 0x000fce0000000016 */
.L_x_527:
[----:B------:R-:W-:-:S07]  /*4630*/  VIADD R19, R19, 0x80 ;  /* 0x0000008013137836 */ /* 0x000fce0000000000 */
.L_x_488:
[----:B------:R-:W-:Y:S05]  /*4640*/  BSYNC.RECONVERGENT B6 ;  /* 0x0000000000067941 */ /* 0x000fea0003800200 */
.L_x_487:
        /* <DEDUP_REMOVED lines=27> */
.L_x_560:
[----:B------:R-:W2:Y:S02]  /*4800*/  LDG.E.U8 R4, desc[UR36][R4.64] ;  /* 0x0000002404047981 */ /* 0x000ea4000c1e1100 */
[----:B--2---:R-:W-:-:S04]  /*4810*/  I2FP.F32.U32 R0, R4 ;  /* 0x0000000400007245 */ /* 0x004fc80000201000 */
[----:B------:R-:W-:-:S04]  /*4820*/  F2FP.BF16.F32.PACK_AB R0, RZ, R0 ;  /* 0x00000000ff00723e */ /* 0x000fc800000010ff */
[----:B------:R-:W-:Y:S01]  /*4830*/  PRMT R26, R0, 0x7610, R26 ;  /* 0x00007610001a7816 */ /* 0x000fe2000000001a */
[----:B------:R-:W-:Y:S06]  /*4840*/  BRA `(.L_x_562) ;  /* 0x0000000c00e47947 */ /* 0x000fec0003800000 */
.L_x_559:
        /* <DEDUP_REMOVED lines=11> */
.L_x_564:
[----:B------:R-:W2:Y:S02]  /*4900*/  LDG.E R4, desc[UR36][R4.64] ;  /* 0x0000002404047981 */ /* 0x000ea4000c1e1900 */
[----:B--2---:R-:W-:-:S04]  /*4910*/  I2FP.F32.S32 R0, R4 ;  /* 0x0000000400007245 */ /* 0x004fc80000201400 */
[----:B------:R-:W-:-:S04]  /*4920*/  F2FP.BF16.F32.PACK_AB R0, RZ, R0 ;  /* 0x00000000ff00723e */ /* 0x000fc800000010ff */
[----:B------:R-:W-:Y:S01]  /*4930*/  PRMT R26, R0, 0x7610, R26 ;  /* 0x00007610001a7816 */ /* 0x000fe2000000001a */
[----:B------:R-:W-:Y:S06]  /*4940*/  BRA `(.L_x_562) ;  /* 0x0000000c00a47947 */ /* 0x000fec0003800000 */
.L_x_563:
[----:B------:R-:W2:Y:S02]  /*4950*/  LDG.E.U16 R4, desc[UR36][R4.64] ;  /* 0x0000002404047981 */ /* 0x000ea4000c1e1500 */
[----:B--2---:R-:W0:Y:S02]  /*4960*/  I2F.S16 R0, R4 ;  /* 0x0000000400007306 */ /* 0x004e240000101400 */
[----:B0-----:R-:W-:-:S04]  /*4970*/  F2FP.BF16.F32.PACK_AB R0, RZ, R0 ;  /* 0x00000000ff00723e */ /* 0x001fc800000010ff */
[----:B------:R-:W-:Y:S01]  /*4980*/  PRMT R26, R0, 0x7610, R26 ;  /* 0x00007610001a7816 */ /* 0x000fe2000000001a */
[----:B------:R-:W-:Y:S06]  /*4990*/  BRA `(.L_x_562) ;  /* 0x0000000c00907947 */ /* 0x000fec0003800000 */
.L_x_558:
        /* <DEDUP_REMOVED lines=9> */
.L_x_566:
[----:B------:R-:W2:Y:S02]  /*4a30*/  LDG.E.U16 R0, desc[UR36][R4.64] ;  /* 0x0000002404007981 */ /* 0x000ea4000c1e1500 */
[----:B--2---:R-:W-:-:S05]  /*4a40*/  HADD2.F32 R0, -RZ, R0.H0_H0 ;  /* 0x20000000ff007230 */ /* 0x004fca0000004100 */
[----:B------:R-:W-:-:S04]  /*4a50*/  F2FP.BF16.F32.PACK_AB R0, RZ, R0 ;  /* 0x00000000ff00723e */ /* 0x000fc800000010ff */
[----:B------:R-:W-:Y:S01]  /*4a60*/  PRMT R26, R0, 0x7610, R26 ;  /* 0x00007610001a7816 */ /* 0x000fe2000000001a */
[----:B------:R-:W-:Y:S06]  /*4a70*/  BRA `(.L_x_562) ;  /* 0x0000000c00587947 */ /* 0x000fec0003800000 */
.L_x_565:
        /* <DEDUP_REMOVED lines=9> */
.L_x_568:
[----:B------:R-:W2:Y:S02]  /*4b10*/  LDG.E.U16 R4, desc[UR36][R4.64] ;  /* 0x0000002404047981 */ /* 0x000ea4000c1e1500 */
[----:B--2---:R-:W-:-:S05]  /*4b20*/  HADD2.F32 R0, -RZ, R4.H0_H0 ;  /* 0x20000004ff007230 */ /* 0x004fca0000004100 */
[----:B------:R-:W-:-:S04]  /*4b30*/  F2FP.BF16.F32.PACK_AB R0, RZ, R0 ;  /* 0x00000000ff00723e */ /* 0x000fc800000010ff */
[----:B------:R-:W-:Y:S01]  /*4b40*/  PRMT R26, R0, 0x7610, R26 ;  /* 0x00007610001a7816 */ /* 0x000fe2000000001a */
[----:B------:R-:W-:Y:S06]  /*4b50*/  BRA `(.L_x_562) ;  /* 0x0000000c00207947 */ /* 0x000fec0003800000 */
.L_x_567:
        /* <DEDUP_REMOVED lines=13> */
.L_x_557:
        /* <DEDUP_REMOVED lines=14> */
.L_x_571:
        /* <DEDUP_REMOVED lines=13> */
.L_x_570:
        /* <DEDUP_REMOVED lines=27> */
.L_x_573:
        /* <DEDUP_REMOVED lines=15> */
.L_x_572:
[----:B------:R0:W5:Y:S01]  /*5080*/  LDG.E.U16 R26, desc[UR36][R4.64] ;  /* 0x00000024041a7981 */ /* 0x000162000c1e1500 */
[----:B------:R-:W-:Y:S05]  /*5090*/  BRA `(.L_x_562) ;  /* 0x0000000400d07947 */ /* 0x000fea0003800000 */
.L_x_569:
        /* <DEDUP_REMOVED lines=13> */
.L_x_576:
        /* <DEDUP_REMOVED lines=21> */
.L_x_580:
[----:B------:R-:W-:Y:S05]  /*52c0*/  BSYNC.RECONVERGENT B1 ;  /* 0x0000000000017941 */ /* 0x000fea0003800200 */
.L_x_579:
[----:B------:R-:W-:Y:S01]  /*52d0*/  IMAD.SHL.U32 R0, R0, 0x100000, RZ ;  /* 0x0010000000007824 */ /* 0x000fe200078e00ff */
[----:B------:R-:W-:-:S04]  /*52e0*/  LEA R3, R3, 0x3b800000, 0x17 ;  /* 0x3b80000003037811 */ /* 0x000fc800078eb8ff */
[----:B------:R-:W-:-:S07]  /*52f0*/  LOP3.LUT R0, R3, R0, R7, 0xfe, !PT ;  /* 0x0000000003007212 */ /* 0x000fce00078efe07 */
.L_x_578:
[----:B------:R-:W-:Y:S05]  /*5300*/  BSYNC.RECONVERGENT B0 ;  /* 0x0000000000007941 */ /* 0x000fea0003800200 */
.L_x_577:
[----:B------:R-:W-:-:S04]  /*5310*/  F2FP.BF16.F32.PACK_AB R0, RZ, R0 ;  /* 0x00000000ff00723e */ /* 0x000fc800000010ff */
[----:B------:R-:W-:Y:S01]  /*5320*/  PRMT R26, R0, 0x7610, R26 ;  /* 0x00007610001a7816 */ /* 0x000fe2000000001a */
[----:B------:R-:W-:Y:S06]  /*5330*/  BRA `(.L_x_562) ;  /* 0x0000000400287947 */ /* 0x000fec0003800000 */
.L_x_575:
        /* <DEDUP_REMOVED lines=21> */
.L_x_584:
[----:B------:R-:W-:Y:S05]  /*5490*/  BSYNC.RECONVERGENT B1 ;  /* 0x0000000000017941 */ /* 0x000fea0003800200 */
.L_x_583:
[----:B------:R-:W-:Y:S01]  /*54a0*/  IMAD.SHL.U32 R0, R0, 0x200000, RZ ;  /* 0x0020000000007824 */ /* 0x000fe200078e00ff */
[----:B------:R-:W-:-:S04]  /*54b0*/  LEA R3, R3, 0x37800000, 0x17 ;  /* 0x3780000003037811 */ /* 0x000fc800078eb8ff */
[----:B------:R-:W-:-:S07]  /*54c0*/  LOP3.LUT R0, R3, R0, R7, 0xfe, !PT ;  /* 0x0000000003007212 */ /* 0x000fce00078efe07 */
.L_x_582:
[----:B------:R-:W-:Y:S05]  /*54d0*/  BSYNC.RECONVERGENT B0 ;  /* 0x0000000000007941 */ /* 0x000fea0003800200 */
.L_x_581:
[----:B------:R-:W-:-:S04]  /*54e0*/  F2FP.BF16.F32.PACK_AB R0, RZ, R0 ;  /* 0x00000000ff00723e */ /* 0x000fc800000010ff */
[----:B------:R-:W-:Y:S01]  /*54f0*/  PRMT R26, R0, 0x7610, R26 ;  /* 0x00007610001a7816 */ /* 0x000fe2000000001a */
[----:B------:R-:W-:Y:S06]  /*5500*/  BRA `(.L_x_562) ;  /* 0x0000000000b47947 */ /* 0x000fec0003800000 */
.L_x_574:
        /* <DEDUP_REMOVED lines=14> */
.L_x_588:
[----:B------:R-:W-:Y:S05]  /*55f0*/  BSYNC.RECONVERGENT B0 ;  /* 0x0000000000007941 */ /* 0x000fea0003800200 */
.L_x_587:
[----:B------:R-:W-:-:S04]  /*5600*/  F2FP.BF16.F32.PACK_AB R0, RZ, R0 ;  /* 0x00000000ff00723e */ /* 0x000fc800000010ff */
[----:B------:R-:W-:Y:S01]  /*5610*/  PRMT R26, R0, 0x7610, R26 ;  /* 0x00007610001a7816 */ /* 0x000fe2000000001a */
[----:B------:R-:W-:Y:S06]  /*5620*/  BRA `(.L_x_562) ;  /* 0x00000000006c7947 */ /* 0x000fec0003800000 */
.L_x_561:
        /* <DEDUP_REMOVED lines=16> */
.L_x_589:
[----:B------:R-:W-:Y:S01]  /*5730*/  PRMT R26, RZ, 0x7610, R26 ;  /* 0x00007610ff1a7816 */ /* 0x000fe2000000001a */
[----:B------:R-:W-:Y:S06]  /*5740*/  BRA `(.L_x_562) ;  /* 0x0000000000247947 */ /* 0x000fec0003800000 */
.L_x_586:
[----:B------:R-:W2:Y:S02]  /*5750*/  LDG.E.64 R4, desc[UR36][R4.64] ;  /* 0x0000002404047981 */ /* 0x000ea4000c1e1b00 */
[----:B--2---:R-:W0:Y:S02]  /*5760*/  I2F.U64 R0, R4 ;  /* 0x0000000400007312 */ /* 0x004e240000301000 */
[----:B0-----:R-:W-:-:S04]  /*5770*/  F2FP.BF16.F32.PACK_AB R0, RZ, R0 ;  /* 0x00000000ff00723e */ /* 0x001fc800000010ff */
[----:B------:R-:W-:Y:S01]  /*5780*/  PRMT R26, R0, 0x7610, R26 ;  /* 0x00007610001a7816 */ /* 0x000fe2000000001a */
[----:B------:R-:W-:Y:S06]  /*5790*/  BRA `(.L_x_562) ;  /* 0x0000000000107947 */ /* 0x000fec0003800000 */
.L_x_585:
[----:B------:R-:W2:Y:S02]  /*57a0*/  LDG.E R4, desc[UR36][R4.64] ;  /* 0x0000002404047981 */ /* 0x000ea4000c1e1900 */
[----:B--2---:R-:W-:-:S04]  /*57b0*/  I2FP.F32.U32 R0, R4 ;  /* 0x0000000400007245 */ /* 0x004fc80000201000 */
[----:B------:R-:W-:-:S04]  /*57c0*/  F2FP.BF16.F32.PACK_AB R0, RZ, R0 ;  /* 0x00000000ff00723e */ /* 0x000fc800000010ff */
[----:B------:R-:W-:-:S07]  /*57d0*/  PRMT R26, R0, 0x7610, R26 ;  /* 0x00007610001a7816 */ /* 0x000fce000000001a */
.L_x_562:
[----:B------:R-:W1:Y:S01]  /*57e0*/  LDCU.U8 UR6, c[0x0][0x3a5] ;  /* 0x000074a0ff0677ac */ /* 0x000e620008000000 */
[----:B0-----:R-:W0:Y:S01]  /*57f0*/  LDC.64 R4, c[0x0][0x398] ;  /* 0x0000e600ff047b82 */ /* 0x001e220000000a00 */
[----:B------:R-:W2:Y:S01]  /*5800*/  LDCU UR5, c[0x0][0x3ac] ;  /* 0x00007580ff0577ac */ /* 0x000ea20008000800 */
[----:B-1----:R-:W-:-:S04]  /*5810*/  UPRMT UR4, UR6, 0x9910, URZ ;  /* 0x0000991006047896 */ /* 0x002fc800080000ff */
[----:B------:R-:W-:Y:S01]  /*5820*/  UISETP.GT.AND UP0, UPT, UR4, 0x9, UPT ;  /* 0x000000090400788c */ /* 0x000fe2000bf04270 */
[----:B--2---:R-:W-:-:S05]  /*5830*/  IMAD R17, R17, UR5, RZ ;  /* 0x0000000511117c24 */ /* 0x004fca000f8e02ff */
        /* <DEDUP_REMOVED lines=16> */
.L_x_593:
[----:B------:R-:W2:Y:S02]  /*5940*/  LDG.E.U8 R4, desc[UR36][R4.64] ;  /* 0x0000002404047981 */ /* 0x000ea4000c1e1100 */
[----:B--2---:R-:W-:-:S04]  /*5950*/  I2FP.F32.U32 R0, R4 ;  /* 0x0000000400007245 */ /* 0x004fc80000201000 */
[----:B------:R-:W-:-:S04]  /*5960*/  F2FP.BF16.F32.PACK_AB R0, RZ, R0 ;  /* 0x00000000ff00723e */ /* 0x000fc800000010ff */
[----:B------:R-:W-:Y:S01]  /*5970*/  PRMT R17, R0, 0x7610, R17 ;  /* 0x0000761000117816 */ /* 0x000fe20000000011 */
[----:B------:R-:W-:Y:S06]  /*5980*/  BRA `(.L_x_595) ;  /* 0x0000000c00e47947 */ /* 0x000fec0003800000 */
.L_x_592:
        /* <DEDUP_REMOVED lines=11> */
.L_x_597:
[----:B------:R-:W2:Y:S02]  /*5a40*/  LDG.E R4, desc[UR36][R4.64] ;  /* 0x0000002404047981 */ /* 0x000ea4000c1e1900 */
[----:B--2---:R-:W-:-:S04]  /*5a50*/  I2FP.F32.S32 R0, R4 ;  /* 0x0000000400007245 */ /* 0x004fc80000201400 */
[----:B------:R-:W-:-:S04]  /*5a60*/  F2FP.BF16.F32.PACK_AB R0, RZ, R0 ;  /* 0x00000000ff00723e */ /* 0x000fc800000010ff */
[----:B------:R-:W-:Y:S01]  /*5a70*/  PRMT R17, R0, 0x7610, R17 ;  /* 0x0000761000117816 */ /* 0x000fe20000000011 */
[----:B------:R-:W-:Y:S06]  /*5a80*/  BRA `(.L_x_595) ;  /* 0x0000000c00a47947 */ /* 0x000fec0003800000 */
.L_x_596:
[----:B------:R-:W2:Y:S02]  /*5a90*/  LDG.E.U16 R4, desc[UR36][R4.64] ;  /* 0x0000002404047981 */ /* 0x000ea4000c1e1500 */
[----:B--2---:R-:W0:Y:S02]  /*5aa0*/  I2F.S16 R0, R4 ;  /* 0x0000000400007306 */ /* 0x004e240000101400 */
[----:B0-----:R-:W-:-:S04]  /*5ab0*/  F2FP.BF16.F32.PACK_AB R0, RZ, R0 ;  /* 0x00000000ff00723e */ /* 0x001fc800000010ff */
[----:B------:R-:W-:Y:S01]  /*5ac0*/  PRMT R17, R0, 0x7610, R17 ;  /* 0x0000761000117816 */ /* 0x000fe20000000011 */
[----:B------:R-:W-:Y:S06]  /*5ad0*/  BRA `(.L_x_595) ;  /* 0x0000000c00907947 */ /* 0x000fec0003800000 */
.L_x_591:
        /* <DEDUP_REMOVED lines=9> */
.L_x_599:
[----:B------:R-:W2:Y:S02]  /*5b70*/  LDG.E.U16 R0, desc[UR36][R4.64] ;  /* 0x0000002404007981 */ /* 0x000ea4000c1e1500 */
[----:B--2---:R-:W-:-:S05]  /*5b80*/  HADD2.F32 R0, -RZ, R0.H0_H0 ;  /* 0x20000000ff007230 */ /* 0x004fca0000004100 */
[----:B------:R-:W-:-:S04]  /*5b90*/  F2FP.BF16.F32.PACK_AB R0, RZ, R0 ;  /* 0x00000000ff00723e */ /* 0x000fc800000010ff */
[----:B------:R-:W-:Y:S01]  /*5ba0*/  PRMT R17, R0, 0x7610, R17 ;  /* 0x0000761000117816 */ /* 0x000fe20000000011 */
[----:B------:R-:W-:Y:S06]  /*5bb0*/  BRA `(.L_x_595) ;  /* 0x0000000c00587947 */ /* 0x000fec0003800000 */
.L_x_598:
        /* <DEDUP_REMOVED lines=9> */
.L_x_601:
[----:B------:R-:W2:Y:S02]  /*5c50*/  LDG.E.U16 R4, desc[UR36][R4.64] ;  /* 0x0000002404047981 */ /* 0x000ea4000c1e1500 */
[----:B--2---:R-:W-:-:S05]  /*5c60*/  HADD2.F32 R0, -RZ, R4.H0_H0 ;  /* 0x20000004ff007230 */ /* 0x004fca0000004100 */
[----:B------:R-:W-:-:S04]  /*5c70*/  F2FP.BF16.F32.PACK_AB R0, RZ, R0 ;  /* 0x00000000ff00723e */ /* 0x000fc800000010ff */
[----:B------:R-:W-:Y:S01]  /*5c80*/  PRMT R17, R0, 0x7610, R17 ;  /* 0x0000761000117816 */ /* 0x000fe20000000011 */
[----:B------:R-:W-:Y:S06]  /*5c90*/  BRA `(.L_x_595) ;  /* 0x0000000c00207947 */ /* 0x000fec0003800000 */
.L_x_600:
        /* <DEDUP_REMOVED lines=13> */
.L_x_590:
        /* <DEDUP_REMOVED lines=14> */
.L_x_604:
        /* <DEDUP_REMOVED lines=13> */
.L_x_603:
        /* <DEDUP_REMOVED lines=27> */
.L_x_606:
        /* <DEDUP_REMOVED lines=15> */
.L_x_605:
[----:B------:R0:W5:Y:S01]  /*61c0*/  LDG.E.U16 R17, desc[UR36][R4.64] ;  /* 0x0000002404117981 */ /* 0x000162000c1e1500 */
[----:B------:R-:W-:Y:S05]  /*61d0*/  BRA `(.L_x_595) ;  /* 0x0000000400d07947 */ /* 0x000fea0003800000 */
.L_x_602:
        /* <DEDUP_REMOVED lines=13> */
.L_x_609:
        /* <DEDUP_REMOVED lines=21> */
.L_x_613:
[----:B------:R-:W-:Y:S05]  /*6400*/  BSYNC.RECONVERGENT B1 ;  /* 0x0000000000017941 */ /* 0x000fea0003800200 */
.L_x_612:
[----:B------:R-:W-:Y:S01]  /*6410*/  IMAD.SHL.U32 R0, R0, 0x100000, RZ ;  /* 0x0010000000007824 */ /* 0x000fe200078e00ff */
[----:B------:R-:W-:-:S04]  /*6420*/  LEA R3, R3, 0x3b800000, 0x17 ;  /* 0x3b80000003037811 */ /* 0x000fc800078eb8ff */
[----:B------:R-:W-:-:S07]  /*6430*/  LOP3.LUT R0, R3, R0, R7, 0xfe, !PT ;  /* 0x0000000003007212 */ /* 0x000fce00078efe07 */
.L_x_611:
[----:B------:R-:W-:Y:S05]  /*6440*/  BSYNC.RECONVERGENT B0 ;  /* 0x0000000000007941 */ /* 0x000fea0003800200 */
.L_x_610:
[----:B------:R-:W-:-:S04]  /*6450*/  F2FP.BF16.F32.PACK_AB R0, RZ, R0 ;  /* 0x00000000ff00723e */ /* 0x000fc800000010ff */
[----:B------:R-:W-:Y:S01]  /*6460*/  PRMT R17, R0, 0x7610, R17 ;  /* 0x0000761000117816 */ /* 0x000fe20000000011 */
[----:B------:R-:W-:Y:S06]  /*6470*/  BRA `(.L_x_595) ;  /* 0x0000000400287947 */ /* 0x000fec0003800000 */
.L_x_608:
        /* <DEDUP_REMOVED lines=21> */
.L_x_617:
[----:B------:R-:W-:Y:S05]  /*65d0*/  BSYNC.RECONVERGENT B1 ;  /* 0x0000000000017941 */ /* 0x000fea0003800200 */
.L_x_616:
[----:B------:R-:W-:Y:S01]  /*65e0*/  IMAD.SHL.U32 R0, R0, 0x200000, RZ ;  /* 0x0020000000007824 */ /* 0x000fe200078e00ff */
[----:B------:R-:W-:-:S04]  /*65f0*/  LEA R3, R3, 0x37800000, 0x17 ;  /* 0x3780000003037811 */ /* 0x000fc800078eb8ff */
[----:B------:R-:W-:-:S07]  /*6600*/  LOP3.LUT R0, R3, R0, R7, 0xfe, !PT ;  /* 0x0000000003007212 */ /* 0x000fce00078efe07 */
.L_x_615:
[----:B------:R-:W-:Y:S05]  /*6610*/  BSYNC.RECONVERGENT B0 ;  /* 0x0000000000007941 */ /* 0x000fea0003800200 */
.L_x_614:
[----:B------:R-:W-:-:S04]  /*6620*/  F2FP.BF16.F32.PACK_AB R0, RZ, R0 ;  /* 0x00000000ff00723e */ /* 0x000fc800000010ff */
[----:B------:R-:W-:Y:S01]  /*6630*/  PRMT R17, R0, 0x7610, R17 ;  /* 0x0000761000117816 */ /* 0x000fe20000000011 */
[----:B------:R-:W-:Y:S06]  /*6640*/  BRA `(.L_x_595) ;  /* 0x0000000000b47947 */ /* 0x000fec0003800000 */
.L_x_607:
        /* <DEDUP_REMOVED lines=14> */
.L_x_621:
[----:B------:R-:W-:Y:S05]  /*6730*/  BSYNC.RECONVERGENT B0 ;  /* 0x0000000000007941 */ /* 0x000fea0003800200 */
.L_x_620:
[----:B------:R-:W-:-:S04]  /*6740*/  F2FP.BF16.F32.PACK_AB R0, RZ, R0 ;  /* 0x00000000ff00723e */ /* 0x000fc800000010ff */
[----:B------:R-:W-:Y:S01]  /*6750*/  PRMT R17, R0, 0x7610, R17 ;  /* 0x0000761000117816 */ /* 0x000fe20000000011 */
[----:B------:R-:W-:Y:S06]  /*6760*/  BRA `(.L_x_595) ;  /* 0x00000000006c7947 */ /* 0x000fec0003800000 */
.L_x_594:
        /* <DEDUP_REMOVED lines=16> */
.L_x_622:
[----:B------:R-:W-:Y:S01]  /*6870*/  PRMT R17, RZ, 0x7610, R17 ;  /* 0x00007610ff117816 */ /* 0x000fe20000000011 */
[----:B------:R-:W-:Y:S06]  /*6880*/  BRA `(.L_x_595) ;  /* 0x0000000000247947 */ /* 0x000fec0003800000 */
.L_x_619:
[----:B------:R-:W2:Y:S02]  /*6890*/  LDG.E.64 R4, desc[UR36][R4.64] ;  /* 0x0000002404047981 */ /* 0x000ea4000c1e1b00 */
[----:B--2---:R-:W0:Y:S02]  /*68a0*/  I2F.U64 R0, R4 ;  /* 0x0000000400007312 */ /* 0x004e240000301000 */
[----:B0-----:R-:W-:-:S04]  /*68b0*/  F2FP.BF16.F32.PACK_AB R0, RZ, R0 ;  /* 0x00000000ff00723e */ /* 0x001fc800000010ff */
[----:B------:R-:W-:Y:S01]  /*68c0*/  PRMT R17, R0, 0x7610, R17 ;  /* 0x0000761000117816 */ /* 0x000fe20000000011 */
[----:B------:R-:W-:Y:S06]  /*68d0*/  BRA `(.L_x_595) ;  /* 0x0000000000107947 */ /* 0x000fec0003800000 */
.L_x_618:
[----:B------:R-:W2:Y:S02]  /*68e0*/  LDG.E R4, desc[UR36][R4.64] ;  /* 0x0000002404047981 */ /* 0x000ea4000c1e1900 */
[----:B--2---:R-:W-:-:S04]  /*68f0*/  I2FP.F32.U32 R0, R4 ;  /* 0x0000000400007245 */ /* 0x004fc80000201000 */
[----:B------:R-:W-:-:S04]  /*6900*/  F2FP.BF16.F32.PACK_AB R0, RZ, R0 ;  /* 0x00000000ff00723e */ /* 0x000fc800000010ff */
[----:B------:R-:W-:-:S07]  /*6910*/  PRMT R17, R0, 0x7610, R17 ;  /* 0x0000761000117816 */ /* 0x000fce0000000011 */
.L_x_595:
[----:B------:R-:W-:-:S07]  /*6920*/  VIADD R19, R19, 0x80 ;  /* 0x0000008013137836 */ /* 0x000fce0000000000 */
.L_x_556:
[----:B------:R-:W-:Y:S05]  /*6930*/  BSYNC.RECONVERGENT B6 ;  /* 0x0000000000067941 */ /* 0x000fea0003800200 */
.L_x_555:
        /* <DEDUP_REMOVED lines=27> */
.L_x_628:
[----:B------:R-:W2:Y:S02]  /*6af0*/  LDG.E.U8 R4, desc[UR36][R4.64] ;  /* 0x0000002404047981 */ /* 0x000ea4000c1e1100 */
[----:B--2---:R-:W-:-:S04]  /*6b00*/  I2FP.F32.U32 R0, R4 ;  /* 0x0000000400007245 */ /* 0x004fc80000201000 */
[----:B------:R-:W-:-:S04]  /*6b10*/  F2FP.BF16.F32.PACK_AB R0, RZ, R0 ;  /* 0x00000000ff00723e */ /* 0x000fc800000010ff */
[----:B------:R-:W-:Y:S01]  /*6b20*/  PRMT R27, R0, 0x7610, R27 ;  /* 0x00007610001b7816 */ /* 0x000fe2000000001b */
[----:B------:R-:W-:Y:S06]  /*6b30*/  BRA `(.L_x_630) ;  /* 0x0000000c00e47947 */ /* 0x000fec0003800000 */
.L_x_627:
        /* <DEDUP_REMOVED lines=11> */
.L_x_632:
[----:B------:R-:W2:Y:S02]  /*6bf0*/  LDG.E R4, desc[UR36][R4.64] ;  /* 0x0000002404047981 */ /* 0x000ea4000c1e1900 */
[----:B--2---:R-:W-:-:S04]  /*6c00*/  I2FP.F32.S32 R0, R4 ;  /* 0x0000000400007245 */ /* 0x004fc80000201400 */
[----:B------:R-:W-:-:S04]  /*6c10*/  F2FP.BF16.F32.PACK_AB R0, RZ, R0 ;  /* 0x00000000ff00723e */ /* 0x000fc800000010ff */
[----:B------:R-:W-:Y:S01]  /*6c20*/  PRMT R27, R0, 0x7610, R27 ;  /* 0x00007610001b7816 */ /* 0x000fe2000000001b */
[----:B------:R-:W-:Y:S06]  /*6c30*/  BRA `(.L_x_630) ;  /* 0x0000000c00a47947 */ /* 0x000fec0003800000 */
.L_x_631:
[----:B------:R-:W2:Y:S02]  /*6c40*/  LDG.E.U16 R4, desc[UR36][R4.64] ;  /* 0x0000002404047981 */ /* 0x000ea4000c1e1500 */
[----:B--2---:R-:W0:Y:S02]  /*6c50*/  I2F.S16 R0, R4 ;  /* 0x0000000400007306 */ /* 0x004e240000101400 */
[----:B0-----:R-:W-:-:S04]  /*6c60*/  F2FP.BF16.F32.PACK_AB R0, RZ, R0 ;  /* 0x00000000ff00723e */ /* 0x001fc800000010ff */
[----:B------:R-:W-:Y:S01]  /*6c70*/  PRMT R27, R0, 0x7610, R27 ;  /* 0x00007610001b7816 */ /* 0x000fe2000000001b */
[----:B------:R-:W-:Y:S06]  /*6c80*/  BRA `(.L_x_630) ;  /* 0x0000000c00907947 */ /* 0x000fec0003800000 */
.L_x_626:
        /* <DEDUP_REMOVED lines=9> */
.L_x_634:
[----:B------:R-:W2:Y:S02]  /*6d20*/  LDG.E.U16 R0, desc[UR36][R4.64] ;  /* 0x0000002404007981 */ /* 0x000ea4000c1e1500 */
[----:B--2---:R-:W-:-:S05]  /*6d30*/  HADD2.F32 R0, -RZ, R0.H0_H0 ;  /* 0x20000000ff007230 */ /* 0x004fca0000004100 */
[----:B------:R-:W-:-:S04]  /*6d40*/  F2FP.BF16.F32.PACK_AB R0, RZ, R0 ;  /* 0x00000000ff00723e */ /* 0x000fc800000010ff */
[----:B------:R-:W-:Y:S01]  /*6d50*/  PRMT R27, R0, 0x7610, R27 ;  /* 0x00007610001b7816 */ /* 0x000fe2000000001b */
[----:B------:R-:W-:Y:S06]  /*6d60*/  BRA `(.L_x_630) ;  /* 0x0000000c00587947 */ /* 0x000fec0003800000 */
.L_x_633:
        /* <DEDUP_REMOVED lines=9> */
.L_x_636:
[----:B------:R-:W2:Y:S02]  /*6e00*/  LDG.E.U16 R4, desc[UR36][R4.64] ;  /* 0x0000002404047981 */ /* 0x000ea4000c1e1500 */
[----:B--2---:R-:W-:-:S05]  /*6e10*/  HADD2.F32 R0, -RZ, R4.H0_H0 ;  /* 0x20000004ff007230 */ /* 0x004fca0000004100 */
[----:B------:R-:W-:-:S04]  /*6e20*/  F2FP.BF16.F32.PACK_AB R0, RZ, R0 ;  /* 0x00000000ff00723e */ /* 0x000fc800000010ff */
[----:B------:R-:W-:Y:S01]  /*6e30*/  PRMT R27, R0, 0x7610, R27 ;  /* 0x00007610001b7816 */ /* 0x000fe2000000001b */
[----:B------:R-:W-:Y:S06]  /*6e40*/  BRA `(.L_x_630) ;  /* 0x0000000c00207947 */ /* 0x000fec0003800000 */
.L_x_635:
        /* <DEDUP_REMOVED lines=13> */
.L_x_625:
        /* <DEDUP_REMOVED lines=14> */
.L_x_639:
        /* <DEDUP_REMOVED lines=13> */
.L_x_638:
        /* <DEDUP_REMOVED lines=27> */
.L_x_641:
        /* <DEDUP_REMOVED lines=15> */
.L_x_640:
[----:B------:R0:W5:Y:S01]  /*7370*/  LDG.E.U16 R27, desc[UR36][R4.64] ;  /* 0x00000024041b7981 */ /* 0x000162000c1e1500 */
[----:B------:R-:W-:Y:S05]  /*7380*/  BRA `(.L_x_630) ;  /* 0x0000000400d07947 */ /* 0x000fea0003800000 */
.L_x_637:
        /* <DEDUP_REMOVED lines=13> */
.L_x_644:
        /* <DEDUP_REMOVED lines=21> */
.L_x_648:
[----:B------:R-:W-:Y:S05]  /*75b0*/  BSYNC.RECONVERGENT B1 ;  /* 0x0000000000017941 */ /* 0x000fea0003800200 */
.L_x_647:
[----:B------:R-:W-:Y:S01]  /*75c0*/  IMAD.SHL.U32 R0, R0, 0x100000, RZ ;  /* 0x0010000000007824 */ /* 0x000fe200078e00ff */
[----:B------:R-:W-:-:S04]  /*75d0*/  LEA R3, R3, 0x3b800000, 0x17 ;  /* 0x3b80000003037811 */ /* 0x000fc800078eb8ff */
[----:B------:R-:W-:-:S07]  /*75e0*/  LOP3.LUT R0, R3, R0, R7, 0xfe, !PT ;  /* 0x0000000003007212 */ /* 0x000fce00078efe07 */
.L_x_646:
[----:B------:R-:W-:Y:S05]  /*75f0*/  BSYNC.RECONVERGENT B0 ;  /* 0x0000000000007941 */ /* 0x000fea0003800200 */
.L_x_645:
[----:B------:R-:W-:-:S04]  /*7600*/  F2FP.BF16.F32.PACK_AB R0, RZ, R0 ;  /* 0x00000000ff00723e */ /* 0x000fc800000010ff */
[----:B------:R-:W-:Y:S01]  /*7610*/  PRMT R27, R0, 0x7610, R27 ;  /* 0x00007610001b7816 */ /* 0x000fe2000000001b */
[----:B------:R-:W-:Y:S06]  /*7620*/  BRA `(.L_x_630) ;  /* 0x0000000400287947 */ /* 0x000fec0003800000 */
.L_x_643:
        /* <DEDUP_REMOVED lines=21> */
.L_x_652:
[----:B------:R-:W-:Y:S05]  /*7780*/  BSYNC.RECONVERGENT B1 ;  /* 0x0000000000017941 */ /* 0x000fea0003800200 */
.L_x_651:
[----:B------:R-:W-:Y:S01]  /*7790*/  IMAD.SHL.U32 R0, R0, 0x200000, RZ ;  /* 0x0020000000007824 */ /* 0x000fe200078e00ff */
[----:B------:R-:W-:-:S04]  /*77a0*/  LEA R3, R3, 0x37800000, 0x17 ;  /* 0x3780000003037811 */ /* 0x000fc800078eb8ff */
[----:B------:R-:W-:-:S07]  /*77b0*/  LOP3.LUT R0, R3, R0, R7, 0xfe, !PT ;  /* 0x0000000003007212 */ /* 0x000fce00078efe07 */
.L_x_650:
[----:B------:R-:W-:Y:S05]  /*77c0*/  BSYNC.RECONVERGENT B0 ;  /* 0x0000000000007941 */ /* 0x000fea0003800200 */
.L_x_649:
[----:B------:R-:W-:-:S04]  /*77d0*/  F2FP.BF16.F32.PACK_AB R0, RZ, R0 ;  /* 0x00000000ff00723e */ /* 0x000fc800000010ff */
[----:B------:R-:W-:Y:S01]  /*77e0*/  PRMT R27, R0, 0x7610, R27 ;  /* 0x00007610001b7816 */ /* 0x000fe2000000001b */
[----:B------:R-:W-:Y:S06]  /*77f0*/  BRA `(.L_x_630) ;  /* 0x0000000000b47947 */ /* 0x000fec0003800000 */
.L_x_642:
        /* <DEDUP_REMOVED lines=14> */
.L_x_656:
[----:B------:R-:W-:Y:S05]  /*78e0*/  BSYNC.RECONVERGENT B0 ;  /* 0x0000000000007941 */ /* 0x000fea0003800200 */
.L_x_655:
[----:B------:R-:W-:-:S04]  /*78f0*/  F2FP.BF16.F32.PACK_AB R0, RZ, R0 ;  /* 0x00000000ff00723e */ /* 0x000fc800000010ff */
[----:B------:R-:W-:Y:S01]  /*7900*/  PRMT R27, R0, 0x7610, R27 ;  /* 0x00007610001b7816 */ /* 0x000fe2000000001b */
[----:B------:R-:W-:Y:S06]  /*7910*/  BRA `(.L_x_630) ;  /* 0x00000000006c7947 */ /* 0x000fec0003800000 */
.L_x_629:
        /* <DEDUP_REMOVED lines=16> */
.L_x_657:
[----:B------:R-:W-:Y:S01]  /*7a20*/  PRMT R27, RZ, 0x7610, R27 ;  /* 0x00007610ff1b7816 */ /* 0x000fe2000000001b */
[----:B------:R-:W-:Y:S06]  /*7a30*/  BRA `(.L_x_630) ;  /* 0x0000000000247947 */ /* 0x000fec0003800000 */
.L_x_654:
[----:B------:R-:W2:Y:S02]  /*7a40*/  LDG.E.64 R4, desc[UR36][R4.64] ;  /* 0x0000002404047981 */ /* 0x000ea4000c1e1b00 */
[----:B--2---:R-:W0:Y:S02]  /*7a50*/  I2F.U64 R0, R4 ;  /* 0x0000000400007312 */ /* 0x004e240000301000 */
[----:B0-----:R-:W-:-:S04]  /*7a60*/  F2FP.BF16.F32.PACK_AB R0, RZ, R0 ;  /* 0x00000000ff00723e */ /* 0x001fc800000010ff */
[----:B------:R-:W-:Y:S01]  /*7a70*/  PRMT R27, R0, 0x7610, R27 ;  /* 0x00007610001b7816 */ /* 0x000fe2000000001b */
[----:B------:R-:W-:Y:S06]  /*7a80*/  BRA `(.L_x_630) ;  /* 0x0000000000107947 */ /* 0x000fec0003800000 */
.L_x_653:
[----:B------:R-:W2:Y:S02]  /*7a90*/  LDG.E R4, desc[UR36][R4.64] ;  /* 0x0000002404047981 */ /* 0x000ea4000c1e1900 */
[----:B--2---:R-:W-:-:S04]  /*7aa0*/  I2FP.F32.U32 R0, R4 ;  /* 0x0000000400007245 */ /* 0x004fc80000201000 */
[----:B------:R-:W-:-:S04]  /*7ab0*/  F2FP.BF16.F32.PACK_AB R0, RZ, R0 ;  /* 0x00000000ff00723e */ /* 0x000fc800000010ff */
[----:B------:R-:W-:-:S07]  /*7ac0*/  PRMT R27, R0, 0x7610, R27 ;  /* 0x00007610001b7816 */ /* 0x000fce000000001b */
.L_x_630:
        /* <DEDUP_REMOVED lines=22> */
.L_x_661:
[----:B------:R-:W2:Y:S02]  /*7c30*/  LDG.E.U8 R4, desc[UR36][R4.64] ;  /* 0x0000002404047981 */ /* 0x000ea4000c1e1100 */
[----:B--2---:R-:W-:-:S04]  /*7c40*/  I2FP.F32.U32 R0, R4 ;  /* 0x0000000400007245 */ /* 0x004fc80000201000 */
[----:B------:R-:W-:-:S04]  /*7c50*/  F2FP.BF16.F32.PACK_AB R0, RZ, R0 ;  /* 0x00000000ff00723e */ /* 0x000fc800000010ff */
[----:B------:R-:W-:Y:S01]  /*7c60*/  PRMT R18, R0, 0x7610, R18 ;  /* 0x0000761000127816 */ /* 0x000fe20000000012 */
[----:B------:R-:W-:Y:S06]  /*7c70*/  BRA `(.L_x_624) ;  /* 0x0000000c00e47947 */ /* 0x000fec0003800000 */
.L_x_660:
        /* <DEDUP_REMOVED lines=11> */
.L_x_664:
[----:B------:R-:W2:Y:S02]  /*7d30*/  LDG.E R4, desc[UR36][R4.64] ;  /* 0x0000002404047981 */ /* 0x000ea4000c1e1900 */
[----:B--2---:R-:W-:-:S04]  /*7d40*/  I2FP.F32.S32 R0, R4 ;  /* 0x0000000400007245 */ /* 0x004fc80000201400 */
[----:B------:R-:W-:-:S04]  /*7d50*/  F2FP.BF16.F32.PACK_AB R0, RZ, R0 ;  /* 0x00000000ff00723e */ /* 0x000fc800000010ff */
[----:B------:R-:W-:Y:S01]  /*7d60*/  PRMT R18, R0, 0x7610, R18 ;  /* 0x0000761000127816 */ /* 0x000fe20000000012 */
[----:B------:R-:W-:Y:S06]  /*7d70*/  BRA `(.L_x_624) ;  /* 0x0000000c00a47947 */ /* 0x000fec0003800000 */
.L_x_663:
[----:B------:R-:W2:Y:S02]  /*7d80*/  LDG.E.U16 R4, desc[UR36][R4.64] ;  /* 0x0000002404047981 */ /* 0x000ea4000c1e1500 */
[----:B--2---:R-:W0:Y:S02]  /*7d90*/  I2F.S16 R0, R4 ;  /* 0x0000000400007306 */ /* 0x004e240000101400 */
[----:B0-----:R-:W-:-:S04]  /*7da0*/  F2FP.BF16.F32.PACK_AB R0, RZ, R0 ;  /* 0x00000000ff00723e */ /* 0x001fc800000010ff */
[----:B------:R-:W-:Y:S01]  /*7db0*/  PRMT R18, R0, 0x7610, R18 ;  /* 0x0000761000127816 */ /* 0x000fe20000000012 */
[----:B------:R-:W-:Y:S06]  /*7dc0*/  BRA `(.L_x_624) ;  /* 0x0000000c00907947 */ /* 0x000fec0003800000 */
.L_x_659:
        /* <DEDUP_REMOVED lines=9> */
.L_x_666:
[----:B------:R-:W2:Y:S02]  /*7e60*/  LDG.E.U16 R0, desc[UR36][R4.64] ;  /* 0x0000002404007981 */ /* 0x000ea4000c1e1500 */
[----:B--2---:R-:W-:-:S05]  /*7e70*/  HADD2.F32 R0, -RZ, R0.H0_H0 ;  /* 0x20000000ff007230 */ /* 0x004fca0000004100 */
[----:B------:R-:W-:-:S04]  /*7e80*/  F2FP.BF16.F32.PACK_AB R0, RZ, R0 ;  /* 0x00000000ff00723e */ /* 0x000fc800000010ff */
[----:B------:R-:W-:Y:S01]  /*7e90*/  PRMT R18, R0, 0x7610, R18 ;  /* 0x0000761000127816 */ /* 0x000fe20000000012 */
[----:B------:R-:W-:Y:S06]  /*7ea0*/  BRA `(.L_x_624) ;  /* 0x0000000c00587947 */ /* 0x000fec0003800000 */
.L_x_665:
        /* <DEDUP_REMOVED lines=9> */
.L_x_668:
[----:B------:R-:W2:Y:S02]  /*7f40*/  LDG.E.U16 R4, desc[UR36][R4.64] ;  /* 0x0000002404047981 */ /* 0x000ea4000c1e1500 */
[----:B--2---:R-:W-:-:S05]  /*7f50*/  HADD2.F32 R0, -RZ, R4.H0_H0 ;  /* 0x20000004ff007230 */ /* 0x004fca0000004100 */
[----:B------:R-:W-:-:S04]  /*7f60*/  F2FP.BF16.F32.PACK_AB R0, RZ, R0 ;  /* 0x00000000ff00723e */ /* 0x000fc800000010ff */
[----:B------:R-:W-:Y:S01]  /*7f70*/  PRMT R18, R0, 0x7610, R18 ;  /* 0x0000761000127816 */ /* 0x000fe20000000012 */
[----:B------:R-:W-:Y:S06]  /*7f80*/  BRA `(.L_x_624) ;  /* 0x0000000c00207947 */ /* 0x000fec0003800000 */
.L_x_667:
        /* <DEDUP_REMOVED lines=13> */
.L_x_658:
        /* <DEDUP_REMOVED lines=14> */
.L_x_671:
        /* <DEDUP_REMOVED lines=13> */
.L_x_670:
        /* <DEDUP_REMOVED lines=27> */
.L_x_673:
        /* <DEDUP_REMOVED lines=15> */
.L_x_672:
[----:B------:R1:W5:Y:S01]  /*84b0*/  LDG.E.U16 R18, desc[UR36][R4.64] ;  /* 0x0000002404127981 */ /* 0x000362000c1e1500 */
[----:B------:R-:W-:Y:S05]  /*84c0*/  BRA `(.L_x_624) ;  /* 0x0000000400d07947 */ /* 0x000fea0003800000 */
.L_x_669:
        /* <DEDUP_REMOVED lines=13> */
.L_x_676:
        /* <DEDUP_REMOVED lines=21> */
.L_x_680:
[----:B------:R-:W-:Y:S05]  /*86f0*/  BSYNC.RECONVERGENT B1 ;  /* 0x0000000000017941 */ /* 0x000fea0003800200 */
.L_x_679:
[----:B------:R-:W-:Y:S01]  /*8700*/  IMAD.SHL.U32 R0, R0, 0x100000, RZ ;  /* 0x0010000000007824 */ /* 0x000fe200078e00ff */
[----:B------:R-:W-:-:S04]  /*8710*/  LEA R3, R3, 0x3b800000, 0x17 ;  /* 0x3b80000003037811 */ /* 0x000fc800078eb8ff */
[----:B------:R-:W-:-:S07]  /*8720*/  LOP3.LUT R0, R3, R0, R7, 0xfe, !PT ;  /* 0x0000000003007212 */ /* 0x000fce00078efe07 */
.L_x_678:
[----:B------:R-:W-:Y:S05]  /*8730*/  BSYNC.RECONVERGENT B0 ;  /* 0x0000000000007941 */ /* 0x000fea0003800200 */
.L_x_677:
[----:B------:R-:W-:-:S04]  /*8740*/  F2FP.BF16.F32.PACK_AB R0, RZ, R0 ;  /* 0x00000000ff00723e */ /* 0x000fc800000010ff */
[----:B------:R-:W-:Y:S01]  /*8750*/  PRMT R18, R0, 0x7610, R18 ;  /* 0x0000761000127816 */ /* 0x000fe20000000012 */
[----:B------:R-:W-:Y:S06]  /*8760*/  BRA `(.L_x_624) ;  /* 0x0000000400287947 */ /* 0x000fec0003800000 */
.L_x_675:
        /* <DEDUP_REMOVED lines=21> */
.L_x_684:
[----:B------:R-:W-:Y:S05]  /*88c0*/  BSYNC.RECONVERGENT B1 ;  /* 0x0000000000017941 */ /* 0x000fea0003800200 */
.L_x_683:
[----:B------:R-:W-:Y:S01]  /*88d0*/  IMAD.SHL.U32 R0, R0, 0x200000, RZ ;  /* 0x0020000000007824 */ /* 0x000fe200078e00ff */
[----:B------:R-:W-:-:S04]  /*88e0*/  LEA R3, R3, 0x37800000, 0x17 ;  /* 0x3780000003037811 */ /* 0x000fc800078eb8ff */
[----:B------:R-:W-:-:S07]  /*88f0*/  LOP3.LUT R0, R3, R0, R7, 0xfe, !PT ;  /* 0x0000000003007212 */ /* 0x000fce00078efe07 */
.L_x_682:
[----:B------:R-:W-:Y:S05]  /*8900*/  BSYNC.RECONVERGENT B0 ;  /* 0x0000000000007941 */ /* 0x000fea0003800200 */
.L_x_681:
[----:B------:R-:W-:-:S04]  /*8910*/  F2FP.BF16.F32.PACK_AB R0, RZ, R0 ;  /* 0x00000000ff00723e */ /* 0x000fc800000010ff */
[----:B------:R-:W-:Y:S01]  /*8920*/  PRMT R18, R0, 0x7610, R18 ;  /* 0x0000761000127816 */ /* 0x000fe20000000012 */
[----:B------:R-:W-:Y:S06]  /*8930*/  BRA `(.L_x_624) ;  /* 0x0000000000b47947 */ /* 0x000fec0003800000 */
.L_x_674:
        /* <DEDUP_REMOVED lines=14> */
.L_x_688:
[----:B------:R-:W-:Y:S05]  /*8a20*/  BSYNC.RECONVERGENT B0 ;  /* 0x0000000000007941 */ /* 0x000fea0003800200 */
.L_x_687:
[----:B------:R-:W-:-:S04]  /*8a30*/  F2FP.BF16.F32.PACK_AB R0, RZ, R0 ;  /* 0x00000000ff00723e */ /* 0x000fc800000010ff */
[----:B------:R-:W-:Y:S01]  /*8a40*/  PRMT R18, R0, 0x7610, R18 ;  /* 0x0000761000127816 */ /* 0x000fe20000000012 */
[----:B------:R-:W-:Y:S06]  /*8a50*/  BRA `(.L_x_624) ;  /* 0x00000000006c7947 */ /* 0x000fec0003800000 */
.L_x_662:
        /* <DEDUP_REMOVED lines=16> */
.L_x_689:
[----:B------:R-:W-:Y:S01]  /*8b60*/  PRMT R18, RZ, 0x7610, R18 ;  /* 0x00007610ff127816 */ /* 0x000fe20000000012 */
[----:B------:R-:W-:Y:S06]  /*8b70*/  BRA `(.L_x_624) ;  /* 0x0000000000247947 */ /* 0x000fec0003800000 */
.L_x_686:
[----:B------:R-:W2:Y:S02]  /*8b80*/  LDG.E.64 R4, desc[UR36][R4.64] ;  /* 0x0000002404047981 */ /* 0x000ea4000c1e1b00 */
[----:B--2---:R-:W0:Y:S02]  /*8b90*/  I2F.U64 R0, R4 ;  /* 0x0000000400007312 */ /* 0x004e240000301000 */
[----:B0-----:R-:W-:-:S04]  /*8ba0*/  F2FP.BF16.F32.PACK_AB R0, RZ, R0 ;  /* 0x00000000ff00723e */ /* 0x001fc800000010ff */
[----:B------:R-:W-:Y:S01]  /*8bb0*/  PRMT R18, R0, 0x7610, R18 ;  /* 0x0000761000127816 */ /* 0x000fe20000000012 */
[----:B------:R-:W-:Y:S06]  /*8bc0*/  BRA `(.L_x_624) ;  /* 0x0000000000107947 */ /* 0x000fec0003800000 */
.L_x_685:
[----:B------:R-:W2:Y:S02]  /*8bd0*/  LDG.E R4, desc[UR36][R4.64] ;  /* 0x0000002404047981 */ /* 0x000ea4000c1e1900 */
[----:B--2---:R-:W-:-:S04]  /*8be0*/  I2FP.F32.U32 R0, R4 ;  /* 0x0000000400007245 */ /* 0x004fc80000201000 */
[----:B------:R-:W-:-:S04]  /*8bf0*/  F2FP.BF16.F32.PACK_AB R0, RZ, R0 ;  /* 0x00000000ff00723e */ /* 0x000fc800000010ff */
[----:B------:R-:W-:-:S07]  /*8c00*/  PRMT R18, R0, 0x7610, R18 ;  /* 0x0000761000127816 */ /* 0x000fce0000000012 */
.L_x_624:
[----:B------:R-:W-:Y:S05]  /*8c10*/  BSYNC.RECONVERGENT B6 ;  /* 0x0000000000067941 */ /* 0x000fea0003800200 */
.L_x_623:
[----:B------:R-:W2:Y:S01]  /*8c20*/  LDC.U8 R19, c[0x0][0x3b0] ;  /* 0x0000ec00ff137b82 */ /* 0x000ea20000000000 */
[CC--:B------:R-:W-:Y:S01]  /*8c30*/  ISETP.GE.AND P2, PT, R25.reuse, R16.reuse, PT ;  /* 0x000000101900720c */ /* 0x0c0fe20003f46270 */
[C---:B------:R-:W-:Y:S01]  /*8c40*/  VIADD R3, R25.reuse, 0x100 ;  /* 0x0000010019037836 */ /* 0x040fe20000000000 */
[----:B------:R-:W-:Y:S01]  /*8c50*/  BSSY.RECONVERGENT B0, `(.L_x_690) ;  /* 0x000000c000007945 */ /* 0x000fe20003800200 */
[C---:B01----:R-:W-:Y:S02]  /*8c60*/  VIADD R5, R25.reuse, 0x180 ;  /* 0x0000018019057836 */ /* 0x043fe40000000000 */
[----:B------:R-:W-:Y:S01]  /*8c70*/  VIADD R23, R25, 0x80 ;  /* 0x0000008019177836 */ /* 0x000fe20000000000 */
[-C--:B------:R-:W-:Y:S02]  /*8c80*/  ISETP.GE.AND P0, PT, R3, R16.reuse, PT ;  /* 0x000000100300720c */ /* 0x080fe40003f06270 */
[-C--:B------:R-:W-:Y:S02]  /*8c90*/  ISETP.GE.AND P1, PT, R5, R16.reuse, PT ;  /* 0x000000100500720c */ /* 0x080fe40003f26270 */
[----:B------:R-:W-:-:S03]  /*8ca0*/  ISETP.GE.AND P4, PT, R23, R16, PT ;  /* 0x000000101700720c */ /* 0x000fc60003f86270 */
[----:B------:R-:W-:Y:S10]  /*8cb0*/  @P2 BRA `(.L_x_691) ;  /* 0x0000000000142947 */ /* 0x000ff40003800000 */
[----:B-----5:R-:W-:-:S05]  /*8cc0*/  IMAD.U32 R29, R29, 0x10000, RZ ;  /* 0x000100001d1d7824 */ /* 0x020fca00078e00ff */
[----:B------:R-:W-:-:S13]  /*8cd0*/  FSETP.NEU.FTZ.AND P3, PT, R29, RZ, PT ;  /* 0x000000ff1d00720b */ /* 0x000fda0003f7d000 */
[----:B------:R-:W-:-:S04]  /*8ce0*/  @P3 FSET.BF.GT.FTZ.AND R0, R29, RZ, PT ;  /* 0x000000ff1d00320a */ /* 0x000fc80003814000 */
[----:B------:R-:W-:-:S04]  /*8cf0*/  @P3 F2FP.BF16.F32.PACK_AB R0, RZ, R0 ;  /* 0x00000000ff00323e */ /* 0x000fc800000010ff */
[----:B------:R-:W-:-:S07]  /*8d00*/  @P3 PRMT R28, R0, 0x7610, R28 ;  /* 0x00007610001c3816 */ /* 0x000fce000000001c */
.L_x_691:
[----:B------:R-:W-:Y:S05]  /*8d10*/  BSYNC.RECONVERGENT B0 ;  /* 0x0000000000007941 */ /* 0x000fea0003800200 */
.L_x_690:
[----:B------:R-:W-:Y:S04]  /*8d20*/  BSSY.RECONVERGENT B0, `(.L_x_692) ;  /* 0x0000007000007945 */ /* 0x000fe80003800200 */
[----:B------:R-:W-:Y:S05]  /*8d30*/  @P4 BRA `(.L_x_693) ;  /* 0x0000000000144947 */ /* 0x000fea0003800000 */
[----:B-----5:R-:W-:-:S05]  /*8d40*/  IMAD.U32 R24, R24, 0x10000, RZ ;  /* 0x0001000018187824 */ /* 0x020fca00078e00ff */
[----:B------:R-:W-:-:S13]  /*8d50*/  FSETP.NEU.FTZ.AND P3, PT, R24, RZ, PT ;  /* 0x000000ff1800720b */ /* 0x000fda0003f7d000 */
[----:B------:R-:W-:-:S04]  /*8d60*/  @P3 FSET.BF.GT.FTZ.AND R0, R24, RZ, PT ;  /* 0x000000ff1800320a */ /* 0x000fc80003814000 */
[----:B------:R-:W-:-:S04]  /*8d70*/  @P3 F2FP.BF16.F32.PACK_AB R0, RZ, R0 ;  /* 0x00000000ff00323e */ /* 0x000fc800000010ff */
[----:B------:R-:W-:-:S07]  /*8d80*/  @P3 PRMT R22, R0, 0x7610, R22 ;  /* 0x0000761000163816 */ /* 0x000fce0000000016 */
.L_x_693:
[----:B------:R-:W-:Y:S05]  /*8d90*/  BSYNC.RECONVERGENT B0 ;  /* 0x0000000000007941 */ /* 0x000fea0003800200 */
.L_x_692:
[----:B------:R-:W-:Y:S04]  /*8da0*/  BSSY.RECONVERGENT B0, `(.L_x_694) ;  /* 0x0000007000007945 */ /* 0x000fe80003800200 */
[----:B------:R-:W-:Y:S05]  /*8db0*/  @P0 BRA `(.L_x_695) ;  /* 0x0000000000140947 */ /* 0x000fea0003800000 */
[----:B-----5:R-:W-:-:S05]  /*8dc0*/  IMAD.U32 R26, R26, 0x10000, RZ ;  /* 0x000100001a1a7824 */ /* 0x020fca00078e00ff */
[----:B------:R-:W-:-:S13]  /*8dd0*/  FSETP.NEU.FTZ.AND P0, PT, R26, RZ, PT ;  /* 0x000000ff1a00720b */ /* 0x000fda0003f1d000 */
[----:B------:R-:W-:-:S04]  /*8de0*/  @P0 FSET.BF.GT.FTZ.AND R0, R26, RZ, PT ;  /* 0x000000ff1a00020a */ /* 0x000fc80003814000 */
[----:B------:R-:W-:-:S04]  /*8df0*/  @P0 F2FP.BF16.F32.PACK_AB R0, RZ, R0 ;  /* 0x00000000ff00023e */ /* 0x000fc800000010ff */
[----:B------:R-:W-:-:S07]  /*8e00*/  @P0 PRMT R17, R0, 0x7610, R17 ;  /* 0x0000761000110816 */ /* 0x000fce0000000011 */
.L_x_695:
[----:B------:R-:W-:Y:S05]  /*8e10*/  BSYNC.RECONVERGENT B0 ;  /* 0x0000000000007941 */ /* 0x000fea0003800200 */
.L_x_694:
[----:B------:R-:W-:Y:S04]  /*8e20*/  BSSY.RECONVERGENT B0, `(.L_x_696) ;  /* 0x0000007000007945 */ /* 0x000fe80003800200 */
[----:B------:R-:W-:Y:S05]  /*8e30*/  @P1 BRA `(.L_x_697) ;  /* 0x0000000000141947 */ /* 0x000fea0003800000 */
[----:B-----5:R-:W-:-:S05]  /*8e40*/  IMAD.U32 R27, R27, 0x10000, RZ ;  /* 0x000100001b1b7824 */ /* 0x020fca00078e00ff */
[----:B------:R-:W-:-:S13]  /*8e50*/  FSETP.NEU.FTZ.AND P0, PT, R27, RZ, PT ;  /* 0x000000ff1b00720b */ /* 0x000fda0003f1d000 */
[----:B------:R-:W-:-:S04]  /*8e60*/  @P0 FSET.BF.GT.FTZ.AND R0, R27, RZ, PT ;  /* 0x000000ff1b00020a */ /* 0x000fc80003814000 */
[----:B------:R-:W-:-:S04]  /*8e70*/  @P0 F2FP.BF16.F32.PACK_AB R0, RZ, R0 ;  /* 0x00000000ff00023e */ /* 0x000fc800000010ff */
[----:B------:R-:W-:-:S07]  /*8e80*/  @P0 PRMT R18, R0, 0x7610, R18 ;  /* 0x0000761000120816 */ /* 0x000fce0000000012 */
.L_x_697:
[----:B------:R-:W-:Y:S05]  /*8e90*/  BSYNC.RECONVERGENT B0 ;  /* 0x0000000000007941 */ /* 0x000fea0003800200 */
.L_x_696:
[----:B------:R-:W-:Y:S04]  /*8ea0*/  BSSY.RECONVERGENT B6, `(.L_x_698) ;  /* 0x000010e000067945 */ /* 0x000fe80003800200 */
[----:B------:R-:W-:Y:S05]  /*8eb0*/  @P2 BRA `(.L_x_699) ;  /* 0x0000001000302947 */ /* 0x000fea0003800000 */
[----:B------:R-:W0:Y:S01]  /*8ec0*/  LDCU UR4, c[0x0][0x3b4] ;  /* 0x00007680ff0477ac */ /* 0x000e220008000800 */
[----:B------:R-:W1:Y:S01]  /*8ed0*/  LDC.64 R8, c[0x0][0x388] ;  /* 0x0000e200ff087b82 */ /* 0x000e620000000a00 */
[----:B------:R-:W-:Y:S01]  /*8ee0*/  IMAD R0, R2, 0x200, R25 ;  /* 0x0000020002007824 */ /* 0x000fe200078e0219 */
[----:B--2---:R-:W-:-:S03]  /*8ef0*/  PRMT R4, R19, 0x9910, RZ ;  /* 0x0000991013047816 */ /* 0x004fc600000000ff */
[----:B0-----:R-:W-:Y:S02]  /*8f00*/  IMAD R3, R0, UR4, RZ ;  /* 0x0000000400037c24 */ /* 0x001fe4000f8e02ff */
[----:B------:R-:W-:-:S05]  /*8f10*/  IMAD.MOV.U32 R0, RZ, RZ, R4 ;  /* 0x000000ffff007224 */ /* 0x000fca00078e0004 */
[----:B------:R-:W-:Y:S02]  /*8f20*/  ISETP.GT.AND P0, PT, R0, 0x9, PT ;  /* 0x000000090000780c */ /* 0x000fe40003f04270 */
[----:B-1----:R-:W-:-:S05]  /*8f30*/  IADD3 R8, P1, PT, R3, R8, RZ ;  /* 0x0000000803087210 */ /* 0x002fca0007f3e0ff */
[----:B------:R-:W-:-:S06]  /*8f40*/  IMAD.X R9, RZ, RZ, R9, P1 ;  /* 0x000000ffff097224 */ /* 0x000fcc00008e0609 */
[----:B------:R-:W-:Y:S05]  /*8f50*/  @P0 BRA `(.L_x_700) ;  /* 0x0000000400340947 */ /* 0x000fea0003800000 */
[----:B------:R-:W-:-:S13]  /*8f60*/  ISETP.GT.AND P0, PT, R0, 0x4, PT ;  /* 0x000000040000780c */ /* 0x000fda0003f04270 */
[----:B------:R-:W-:Y:S05]  /*8f70*/  @P0 BRA `(.L_x_701) ;  /* 0x0000000000940947 */ /* 0x000fea0003800000 */
[----:B------:R-:W-:-:S13]  /*8f80*/  ISETP.GT.AND P0, PT, R0, 0x1, PT ;  /* 0x000000010000780c */ /* 0x000fda0003f04270 */
[----:B------:R-:W-:Y:S05]  /*8f90*/  @P0 BRA `(.L_x_702) ;  /* 0x0000000000380947 */ /* 0x000fea0003800000 */
[----:B------:R-:W-:-:S13]  /*8fa0*/  ISETP.NE.AND P0, PT, R19, RZ, PT ;  /* 0x000000ff1300720c */ /* 0x000fda0003f05270 */
[----:B------:R-:W-:Y:S05]  /*8fb0*/  @!P0 BRA `(.L_x_703) ;  /* 0x00000000001c8947 */ /* 0x000fea0003800000 */
[----:B------:R-:W-:-:S13]  /*8fc0*/  ISETP.NE.AND P0, PT, R0, 0x1, PT ;  /* 0x000000010000780c */ /* 0x000fda0003f05270 */
[----:B------:R-:W-:Y:S05]  /*8fd0*/  @P0 BRA `(.L_x_704) ;  /* 0x0000000c00380947 */ /* 0x000fea0003800000 */
[----:B-----5:R-:W-:Y:S02]  /*8fe0*/  IMAD.U32 R28, R28, 0x10000, RZ ;  /* 0x000100001c1c7824 */ /* 0x020fe400078e00ff */
[----:B------:R-:W-:Y:S02]  /*8ff0*/  IMAD.MOV.U32 R25, RZ, RZ, R23 ;  /* 0x000000ffff197224 */ /* 0x000fe400078e0017 */
[----:B------:R-:W0:Y:S02]  /*9000*/  F2I.FTZ.TRUNC.NTZ R3, R28 ;  /* 0x0000001c00037305 */ /* 0x000e24000021f100 */
[----:B0-----:R0:W-:Y:S01]  /*9010*/  STG.E.U8 desc[UR36][R8.64], R3 ;  /* 0x0000000308007986 */ /* 0x0011e2000c101124 */
[----:B------:R-:W-:Y:S05]  /*9020*/  BRA `(.L_x_699) ;  /* 0x0000000c00d47947 */ /* 0x000fea0003800000 */
.L_x_703:
[----:B-----5:R-:W-:Y:S02]  /*9030*/  IMAD.U32 R5, R28, 0x10000, RZ ;  /* 0x000100001c057824 */ /* 0x020fe400078e00ff */
[----:B------:R-:W-:-:S04]  /*9040*/  IMAD.MOV.U32 R25, RZ, RZ, R23 ;  /* 0x000000ffff197224 */ /* 0x000fc800078e0017 */
[----:B------:R-:W0:Y:S02]  /*9050*/  F2I.S64.TRUNC R4, R5 ;  /* 0x0000000500047311 */ /* 0x000e24000020d900 */
[----:B0-----:R0:W-:Y:S01]  /*9060*/  STG.E.U8 desc[UR36][R8.64], R4 ;  /* 0x0000000408007986 */ /* 0x0011e2000c101124 */
[----:B------:R-:W-:Y:S05]  /*9070*/  BRA `(.L_x_699) ;  /* 0x0000000c00c07947 */ /* 0x000fea0003800000 */
.L_x_702:
[----:B------:R-:W-:-:S13]  /*9080*/  ISETP.NE.AND P0, PT, R0, 0x2, PT ;  /* 0x000000020000780c */ /* 0x000fda0003f05270 */
[----:B------:R-:W-:Y:S05]  /*9090*/  @!P0 BRA `(.L_x_705) ;  /* 0x0000000000388947 */ /* 0x000fea0003800000 */
[----:B------:R-:W-:-:S13]  /*90a0*/  ISETP.NE.AND P0, PT, R0, 0x3, PT ;  /* 0x000000030000780c */ /* 0x000fda0003f05270 */
[----:B------:R-:W-:Y:S05]  /*90b0*/  @!P0 BRA `(.L_x_706) ;  /* 0x00000000001c8947 */ /* 0x000fea0003800000 */
[----:B------:R-:W-:-:S13]  /*90c0*/  ISETP.NE.AND P0, PT, R0, 0x4, PT ;  /* 0x000000040000780c */ /* 0x000fda0003f05270 */
[----:B------:R-:W-:Y:S05]  /*90d0*/  @P0 BRA `(.L_x_704) ;  /* 0x0000000800f80947 */ /* 0x000fea0003800000 */
[----:B-----5:R-:W-:Y:S02]  /*90e0*/  IMAD.U32 R4, R28, 0x10000, RZ ;  /* 0x000100001c047824 */ /* 0x020fe400078e00ff */
[----:B------:R-:W-:-:S04]  /*90f0*/  IMAD.MOV.U32 R25, RZ, RZ, R23 ;  /* 0x000000ffff197224 */ /* 0x000fc800078e0017 */
[----:B------:R-:W0:Y:S02]  /*9100*/  F2I.S64.TRUNC R4, R4 ;  /* 0x0000000400047311 */ /* 0x000e24000020d900 */
[----:B0-----:R0:W-:Y:S01]  /*9110*/  STG.E.64 desc[UR36][R8.64], R4 ;  /* 0x0000000408007986 */ /* 0x0011e2000c101b24 */
[----:B------:R-:W-:Y:S05]  /*9120*/  BRA `(.L_x_699) ;  /* 0x0000000c00947947 */ /* 0x000fea0003800000 */
.L_x_706:
[----:B-----5:R-:W-:Y:S02]  /*9130*/  IMAD.U32 R28, R28, 0x10000, RZ ;  /* 0x000100001c1c7824 */ /* 0x020fe400078e00ff */
[----:B------:R-:W-:Y:S02]  /*9140*/  IMAD.MOV.U32 R25, RZ, RZ, R23 ;  /* 0x000000ffff197224 */ /* 0x000fe400078e0017 */
[----:B------:R-:W0:Y:S02]  /*9150*/  F2I.FTZ.TRUNC.NTZ R3, R28 ;  /* 0x0000001c00037305 */ /* 0x000e24000021f100 */
[----:B0-----:R0:W-:Y:S01]  /*9160*/  STG.E desc[UR36][R8.64], R3 ;  /* 0x0000000308007986 */ /* 0x0011e2000c101924 */
[----:B------:R-:W-:Y:S05]  /*9170*/  BRA `(.L_x_699) ;  /* 0x0000000c00807947 */ /* 0x000fea0003800000 */
.L_x_705:
[----:B-----5:R-:W-:Y:S02]  /*9180*/  IMAD.U32 R28, R28, 0x10000, RZ ;  /* 0x000100001c1c7824 */ /* 0x020fe400078e00ff */
[----:B------:R-:W-:Y:S02]  /*9190*/  IMAD.MOV.U32 R25, RZ, RZ, R23 ;  /* 0x000000ffff197224 */ /* 0x000fe400078e0017 */
[----:B------:R-:W0:Y:S02]  /*91a0*/  F2I.FTZ.TRUNC.NTZ R3, R28 ;  /* 0x0000001c00037305 */ /* 0x000e24000021f100 */
[----:B0-----:R0:W-:Y:S01]  /*91b0*/  STG.E.U16 desc[UR36][R8.64], R3 ;  /* 0x0000000308007986 */ /* 0x0011e2000c101524 */
[----:B------:R-:W-:Y:S05]  /*91c0*/  BRA `(.L_x_699) ;  /* 0x0000000c006c7947 */ /* 0x000fea0003800000 */
.L_x_701:
[----:B------:R-:W-:-:S13]  /*91d0*/  ISETP.GT.AND P0, PT, R0, 0x6, PT ;  /* 0x000000060000780c */ /* 0x000fda0003f04270 */
[----:B------:R-:W-:Y:S05]  /*91e0*/  @P0 BRA `(.L_x_707) ;  /* 0x0000000000340947 */ /* 0x000fea0003800000 */
[----:B------:R-:W-:-:S13]  /*91f0*/  ISETP.NE.AND P0, PT, R0, 0x5, PT ;  /* 0x000000050000780c */ /* 0x000fda0003f05270 */
[----:B------:R-:W-:Y:S05]  /*9200*/  @!P0 BRA `(.L_x_708) ;  /* 0x0000000000188947 */ /* 0x000fea0003800000 */
[----:B------:R-:W-:-:S13]  /*9210*/  ISETP.NE.AND P0, PT, R0, 0x6, PT ;  /* 0x000000060000780c */ /* 0x000fda0003f05270 */
[----:B------:R-:W-:Y:S05]  /*9220*/  @P0 BRA `(.L_x_704) ;  /* 0x0000000800a40947 */ /* 0x000fea0003800000 */
[----:B-----5:R-:W-:Y:S02]  /*9230*/  IMAD.U32 R3, R28, 0x10000, RZ ;  /* 0x000100001c037824 */ /* 0x020fe400078e00ff */
[----:B------:R-:W-:-:S03]  /*9240*/  IMAD.MOV.U32 R25, RZ, RZ, R23 ;  /* 0x000000ffff197224 */ /* 0x000fc600078e0017 */
[----:B------:R0:W-:Y:S01]  /*9250*/  STG.E desc[UR36][R8.64], R3 ;  /* 0x0000000308007986 */ /* 0x0001e2000c101924 */
[----:B------:R-:W-:Y:S05]  /*9260*/  BRA `(.L_x_699) ;  /* 0x0000000c00447947 */ /* 0x000fea0003800000 */
.L_x_708:
[----:B-----5:R-:W-:Y:S02]  /*9270*/  IMAD.U32 R0, R28, 0x10000, RZ ;  /* 0x000100001c007824 */ /* 0x020fe400078e00ff */
[----:B------:R-:W-:-:S03]  /*9280*/  IMAD.MOV.U32 R25, RZ, RZ, R23 ;  /* 0x000000ffff197224 */ /* 0x000fc600078e0017 */
[----:B------:R-:W-:-:S05]  /*9290*/  F2FP.F16.F32.PACK_AB R0, RZ, R0 ;  /* 0x00000000ff00723e */ /* 0x000fca00000000ff */
[----:B------:R0:W-:Y:S01]  /*92a0*/  STG.E.U16 desc[UR36][R8.64], R0 ;  /* 0x0000000008007986 */ /* 0x0001e2000c101524 */
[----:B------:R-:W-:Y:S05]  /*92b0*/  BRA `(.L_x_699) ;  /* 0x0000000c00307947 */ /* 0x000fea0003800000 */
.L_x_707:
[----:B------:R-:W-:-:S13]  /*92c0*/  ISETP.NE.AND P0, PT, R0, 0x7, PT ;  /* 0x000000070000780c */ /* 0x000fda0003f05270 */
[----:B------:R-:W-:Y:S05]  /*92d0*/  @!P0 BRA `(.L_x_709) ;  /* 0x00000000003c8947 */ /* 0x000fea0003800000 */
[----:B------:R-:W-:-:S13]  /*92e0*/  ISETP.NE.AND P0, PT, R0, 0x8, PT ;  /* 0x000000080000780c */ /* 0x000fda0003f05270 */
[----:B------:R-:W-:Y:S05]  /*92f0*/  @!P0 BRA `(.L_x_710) ;  /* 0x00000000001c8947 */ /* 0x000fea0003800000 */
[----:B------:R-:W-:-:S13]  /*9300*/  ISETP.NE.AND P0, PT, R0, 0x9, PT ;  /* 0x000000090000780c */ /* 0x000fda0003f05270 */
[----:B------:R-:W-:Y:S05]  /*9310*/  @P0 BRA `(.L_x_704) ;  /* 0x0000000800680947 */ /* 0x000fea0003800000 */
[----:B-----5:R-:W-:Y:S02]  /*9320*/  IMAD.U32 R28, R28, 0x10000, RZ ;  /* 0x000100001c1c7824 */ /* 0x020fe400078e00ff */
[----:B------:R-:W-:Y:S02]  /*9330*/  IMAD.MOV.U32 R29, RZ, RZ, RZ ;  /* 0x000000ffff1d7224 */ /* 0x000fe400078e00ff */
[----:B------:R-:W-:-:S03]  /*9340*/  IMAD.MOV.U32 R25, RZ, RZ, R23 ;  /* 0x000000ffff197224 */ /* 0x000fc600078e0017 */
[----:B------:R0:W-:Y:S01]  /*9350*/  STG.E.64 desc[UR36][R8.64], R28 ;  /* 0x0000001c08007986 */ /* 0x0001e2000c101b24 */
[----:B------:R-:W-:Y:S05]  /*9360*/  BRA `(.L_x_699) ;  /* 0x0000000c00047947 */ /* 0x000fea0003800000 */
.L_x_710:
[----:B-----5:R-:W-:Y:S02]  /*9370*/  IMAD.U32 R28, R28, 0x10000, RZ ;  /* 0x000100001c1c7824 */ /* 0x020fe400078e00ff */
[----:B------:R-:W-:-:S03]  /*9380*/  IMAD.MOV.U32 R25, RZ, RZ, R23 ;  /* 0x000000ffff197224 */ /* 0x000fc600078e0017 */
[----:B------:R-:W-:-:S04]  /*9390*/  F2FP.F16.F32.PACK_AB R3, RZ, R28 ;  /* 0x0000001cff03723e */ /* 0x000fc800000000ff */
[----:B------:R-:W-:-:S05]  /*93a0*/  PRMT R3, R3, 0x5410, RZ ;  /* 0x0000541003037816 */ /* 0x000fca00000000ff */
[----:B------:R0:W-:Y:S01]  /*93b0*/  STG.E desc[UR36][R8.64], R3 ;  /* 0x0000000308007986 */ /* 0x0001e2000c101924 */
[----:B------:R-:W-:Y:S05]  /*93c0*/  BRA `(.L_x_699) ;  /* 0x0000000800ec7947 */ /* 0x000fea0003800000 */
.L_x_709:
[----:B-----5:R-:W-:Y:S02]  /*93d0*/  IMAD.U32 R4, R28, 0x10000, RZ ;  /* 0x000100001c047824 */ /* 0x020fe400078e00ff */
[----:B------:R-:W-:Y:S02]  /*93e0*/  IMAD.MOV.U32 R25, RZ, RZ, R23 ;  /* 0x000000ffff197224 */ /* 0x000fe400078e0017 */
[----:B------:R-:W-:-:S06]  /*93f0*/  FMUL.FTZ R4, R4, 1 ;  /* 0x3f80000004047820 */ /* 0x000fcc0000410000 */
[----:B------:R-:W0:Y:S02]  /*9400*/  F2F.F64.F32 R4, R4 ;  /* 0x0000000400047310 */ /* 0x000e240000201800 */
[----:B0-----:R0:W-:Y:S01]  /*9410*/  STG.E.64 desc[UR36][R8.64], R4 ;  /* 0x0000000408007986 */ /* 0x0011e2000c101b24 */
[----:B------:R-:W-:Y:S05]  /*9420*/  BRA `(.L_x_699) ;  /* 0x0000000800d47947 */ /* 0x000fea0003800000 */
.L_x_700:
[----:B------:R-:W-:-:S13]  /*9430*/  ISETP.GT.AND P0, PT, R0, 0x18, PT ;  /* 0x000000180000780c */ /* 0x000fda0003f04270 */
[----:B------:R-:W-:Y:S05]  /*9440*/  @P0 BRA `(.L_x_711) ;  /* 0x0000000400080947 */ /* 0x000fea0003800000 */
        /* <DEDUP_REMOVED lines=8> */
[----:B------:R-:W-:-:S04]  /*94d0*/  FSETP.NEU.FTZ.AND P0, PT, R28, RZ, PT ;  /* 0x000000ff1c00720b */ /* 0x000fc80003f1d000 */
[----:B------:R-:W-:-:S05]  /*94e0*/  SEL R3, RZ, 0x1, !P0 ;  /* 0x00000001ff037807 */ /* 0x000fca0004000000 */
[----:B------:R0:W-:Y:S01]  /*94f0*/  STG.E.U8 desc[UR36][R8.64], R3 ;  /* 0x0000000308007986 */ /* 0x0001e2000c101124 */
[----:B------:R-:W-:Y:S05]  /*9500*/  BRA `(.L_x_699) ;  /* 0x00000008009c7947 */ /* 0x000fea0003800000 */
.L_x_713:
[----:B-----5:R-:W-:Y:S01]  /*9510*/  IMAD.U32 R28, R28, 0x10000, RZ ;  /* 0x000100001c1c7824 */ /* 0x020fe200078e00ff */
[----:B------:R-:W-:Y:S01]  /*9520*/  CS2R R6, SRZ ;  /* 0x0000000000067805 */ /* 0x000fe2000001ff00 */
[----:B------:R-:W-:Y:S02]  /*9530*/  IMAD.MOV.U32 R25, RZ, RZ, R23 ;  /* 0x000000ffff197224 */ /* 0x000fe400078e0017 */
[----:B------:R-:W-:-:S06]  /*9540*/  FMUL.FTZ R4, R28, 1 ;  /* 0x3f8000001c047820 */ /* 0x000fcc0000410000 */
[----:B------:R-:W0:Y:S02]  /*9550*/  F2F.F64.F32 R4, R4 ;  /* 0x0000000400047310 */ /* 0x000e240000201800 */
[----:B0-----:R0:W-:Y:S01]  /*9560*/  STG.E.128 desc[UR36][R8.64], R4 ;  /* 0x0000000408007986 */ /* 0x0011e2000c101d24 */
[----:B------:R-:W-:Y:S05]  /*9570*/  BRA `(.L_x_699) ;  /* 0x0000000800807947 */ /* 0x000fea0003800000 */
.L_x_712:
[----:B------:R-:W-:-:S13]  /*9580*/  ISETP.NE.AND P0, PT, R0, 0xf, PT ;  /* 0x0000000f0000780c */ /* 0x000fda0003f05270 */
[----:B------:R-:W-:Y:S05]  /*9590*/  @!P0 BRA `(.L_x_714) ;  /* 0x0000000000a88947 */ /* 0x000fea0003800000 */
[----:B------:R-:W-:-:S13]  /*95a0*/  ISETP.NE.AND P0, PT, R0, 0x17, PT ;  /* 0x000000170000780c */ /* 0x000fda0003f05270 */
[----:B------:R-:W-:Y:S05]  /*95b0*/  @!P0 BRA `(.L_x_715) ;  /* 0x0000000000508947 */ /* 0x000fea0003800000 */
[----:B------:R-:W-:-:S13]  /*95c0*/  ISETP.NE.AND P0, PT, R0, 0x18, PT ;  /* 0x000000180000780c */ /* 0x000fda0003f05270 */
[----:B------:R-:W-:Y:S05]  /*95d0*/  @P0 BRA `(.L_x_704) ;  /* 0x0000000400b80947 */ /* 0x000fea0003800000 */
[----:B-----5:R-:W-:Y:S01]  /*95e0*/  IMAD.U32 R28, R28, 0x10000, RZ ;  /* 0x000100001c1c7824 */ /* 0x020fe200078e00ff */
        /* <DEDUP_REMOVED lines=12> */
.L_x_717:
[----:B------:R-:W-:Y:S05]  /*96b0*/  BSYNC.RECONVERGENT B0 ;  /* 0x0000000000007941 */ /* 0x000fea0003800200 */
.L_x_716:
[----:B------:R-:W-:Y:S01]  /*96c0*/  LOP3.LUT R5, R0, 0x80, R5, 0xf8, !PT ;  /* 0x0000008000057812 */ /* 0x000fe200078ef805 */
[----:B------:R-:W-:-:S04]  /*96d0*/  IMAD.MOV.U32 R25, RZ, RZ, R23 ;  /* 0x000000ffff197224 */ /* 0x000fc800078e0017 */
[----:B------:R0:W-:Y:S01]  /*96e0*/  STG.E.U8 desc[UR36][R8.64], R5 ;  /* 0x0000000508007986 */ /* 0x0001e2000c101124 */
[----:B------:R-:W-:Y:S05]  /*96f0*/  BRA `(.L_x_699) ;  /* 0x0000000800207947 */ /* 0x000fea0003800000 */
.L_x_715:
[----:B-----5:R-:W-:Y:S01]  /*9700*/  IMAD.U32 R28, R28, 0x10000, RZ ;  /* 0x000100001c1c7824 */ /* 0x020fe200078e00ff */
        /* <DEDUP_REMOVED lines=14> */
.L_x_719:
[----:B------:R-:W-:Y:S05]  /*97f0*/  BSYNC.RECONVERGENT B0 ;  /* 0x0000000000007941 */ /* 0x000fea0003800200 */
.L_x_718:
[----:B------:R-:W-:Y:S01]  /*9800*/  LOP3.LUT R5, R0, 0x80, R5, 0xf8, !PT ;  /* 0x0000008000057812 */ /* 0x000fe200078ef805 */
[----:B------:R-:W-:-:S04]  /*9810*/  IMAD.MOV.U32 R25, RZ, RZ, R23 ;  /* 0x000000ffff197224 */ /* 0x000fc800078e0017 */
[----:B------:R0:W-:Y:S01]  /*9820*/  STG.E.U8 desc[UR36][R8.64], R5 ;  /* 0x0000000508007986 */ /* 0x0001e2000c101124 */
[----:B------:R-:W-:Y:S05]  /*9830*/  BRA `(.L_x_699) ;  /* 0x0000000400d07947 */ /* 0x000fea0003800000 */
.L_x_714:
[----:B-----5:R0:W-:Y:S01]  /*9840*/  STG.E.U16 desc[UR36][R8.64], R28 ;  /* 0x0000001c08007986 */ /* 0x0201e2000c101524 */
[----:B------:R-:W-:Y:S01]  /*9850*/  IMAD.MOV.U32 R25, RZ, RZ, R23 ;  /* 0x000000ffff197224 */ /* 0x000fe200078e0017 */
[----:B------:R-:W-:Y:S06]  /*9860*/  BRA `(.L_x_699) ;  /* 0x0000000400c47947 */ /* 0x000fec0003800000 */
.L_x_711:
[----:B------:R-:W-:-:S13]  /*9870*/  ISETP.GT.AND P0, PT, R0, 0x1b, PT ;  /* 0x0000001b0000780c */ /* 0x000fda0003f04270 */
[----:B------:R-:W-:Y:S05]  /*9880*/  @P0 BRA `(.L_x_720) ;  /* 0x0000000000f40947 */ /* 0x000fea0003800000 */
        /* <DEDUP_REMOVED lines=8> */
[----:B------:R-:W0:Y:S02]  /*9910*/  F2I.FTZ.U32.TRUNC.NTZ R3, R3 ;  /* 0x0000000300037305 */ /* 0x000e24000021f000 */
[----:B0-----:R0:W-:Y:S01]  /*9920*/  STG.E.U16 desc[UR36][R8.64], R3 ;  /* 0x0000000308007986 */ /* 0x0011e2000c101524 */
[----:B------:R-:W-:Y:S05]  /*9930*/  BRA `(.L_x_699) ;  /* 0x0000000400907947 */ /* 0x000fea0003800000 */
.L_x_722:
[----:B-----5:R-:W-:Y:S01]  /*9940*/  IMAD.U32 R3, R28, 0x10000, RZ ;  /* 0x000100001c037824 */ /* 0x020fe200078e00ff */
[----:B------:R-:W-:Y:S01]  /*9950*/  BSSY.RECONVERGENT B0, `(.L_x_723) ;  /* 0x0000014000007945 */ /* 0x000fe20003800200 */
[----:B------:R-:W-:-:S03]  /*9960*/  IMAD.MOV.U32 R4, RZ, RZ, 0x80 ;  /* 0x00000080ff047424 */ /* 0x000fc600078e00ff */
[----:B------:R-:W-:-:S04]  /*9970*/  LOP3.LUT R0, R3, 0x7fffffff, RZ, 0xc0, !PT ;  /* 0x7fffffff03007812 */ /* 0x000fc800078ec0ff */
[----:B------:R-:W-:-:S13]  /*9980*/  ISETP.GT.U32.AND P0, PT, R0, 0x437fffff, PT ;  /* 0x437fffff0000780c */ /* 0x000fda0003f04070 */
[----:B------:R-:W-:Y:S05]  /*9990*/  @P0 BRA `(.L_x_724) ;  /* 0x00000000003c0947 */ /* 0x000fea0003800000 */
[----:B------:R-:W-:-:S13]  /*99a0*/  ISETP.GT.U32.AND P0, PT, R0, 0x3bffffff, PT ;  /* 0x3bffffff0000780c */ /* 0x000fda0003f04070 */
[----:B------:R-:W-:Y:S05]  /*99b0*/  @P0 BRA `(.L_x_725) ;  /* 0x0000000000140947 */ /* 0x000fea0003800000 */
[----:B------:R-:W-:Y:S01]  /*99c0*/  FADD.FTZ R0, R0, 8192 ;  /* 0x4600000000007421 */ /* 0x000fe20000010000 */
[----:B------:R-:W-:-:S04]  /*99d0*/  PRMT R4, RZ, 0x7610, R4 ;  /* 0x00007610ff047816 */ /* 0x000fc80000000004 */
[----:B------:R-:W-:-:S13]  /*99e0*/  LOP3.LUT P0, R0, R0, 0xff, RZ, 0xc0, !PT ;  /* 0x000000ff00007812 */ /* 0x000fda000780c0ff */
[----:B------:R-:W-:Y:S05]  /*99f0*/  @!P0 BRA `(.L_x_724) ;  /* 0x0000000000248947 */ /* 0x000fea0003800000 */
[----:B------:R-:W-:Y:S05]  /*9a00*/  BRA `(.L_x_726) ;  /* 0x0000000000147947 */ /* 0x000fea0003800000 */
.L_x_725:
[----:B------:R-:W-:-:S04]  /*9a10*/  SHF.R.U32.HI R0, RZ, 0x14, R3 ;  /* 0x00000014ff007819 */ /* 0x000fc80000011603 */
[----:B------:R-:W-:-:S04]  /*9a20*/  LOP3.LUT R0, R0, 0x1, RZ, 0xc0, !PT ;  /* 0x0000000100007812 */ /* 0x000fc800078ec0ff */
[----:B------:R-:W-:-:S04]  /*9a30*/  IADD3 R0, PT, PT, R3, 0x487ffff, R0 ;  /* 0x0487ffff03007810 */ /* 0x000fc80007ffe000 */
[----:B------:R-:W-:-:S04]  /*9a40*/  SHF.R.U32.HI R0, RZ, 0x14, R0 ;  /* 0x00000014ff007819 */ /* 0x000fc80000011600 */
[----:B------:R-:W-:-:S07]  /*9a50*/  LOP3.LUT R0, R0, 0xff, RZ, 0xc0, !PT ;  /* 0x000000ff00007812 */ /* 0x000fce00078ec0ff */
.L_x_726:
[----:B------:R-:W-:-:S04]  /*9a60*/  SHF.R.U32.HI R3, RZ, 0x18, R3 ;  /* 0x00000018ff037819 */ /* 0x000fc80000011603 */
[----:B------:R-:W-:-:S04]  /*9a70*/  LOP3.LUT R0, R0, 0x80, R3, 0xf8, !PT ;  /* 0x0000008000007812 */ /* 0x000fc800078ef803 */
[----:B------:R-:W-:-:S07]  /*9a80*/  PRMT R4, R0, 0x7610, R4 ;  /* 0x0000761000047816 */ /* 0x000fce0000000004 */
.L_x_724:
[----:B------:R-:W-:Y:S05]  /*9a90*/  BSYNC.RECONVERGENT B0 ;  /* 0x0000000000007941 */ /* 0x000fea0003800200 */
.L_x_723:
[----:B------:R0:W-:Y:S01]  /*9aa0*/  STG.E.U8 desc[UR36][R8.64], R4 ;  /* 0x0000000408007986 */ /* 0x0001e2000c101124 */
[----:B------:R-:W-:Y:S01]  /*9ab0*/  IMAD.MOV.U32 R25, RZ, RZ, R23 ;  /* 0x000000ffff197224 */ /* 0x000fe200078e0017 */
[----:B------:R-:W-:Y:S06]  /*9ac0*/  BRA `(.L_x_699) ;  /* 0x00000004002c7947 */ /* 0x000fec0003800000 */
.L_x_721:
        /* <DEDUP_REMOVED lines=13> */
.L_x_729:
[----:B------:R-:W-:-:S04]  /*9ba0*/  SHF.R.U32.HI R0, RZ, 0x15, R3 ;  /* 0x00000015ff007819 */ /* 0x000fc80000011603 */
[----:B------:R-:W-:-:S04]  /*9bb0*/  LOP3.LUT R0, R0, 0x1, RZ, 0xc0, !PT ;  /* 0x0000000100007812 */ /* 0x000fc800078ec0ff */
[----:B------:R-:W-:-:S04]  /*9bc0*/  IADD3 R0, PT, PT, R3, 0x88fffff, R0 ;  /* 0x088fffff03007810 */ /* 0x000fc80007ffe000 */
[----:B------:R-:W-:-:S04]  /*9bd0*/  SHF.R.U32.HI R0, RZ, 0x15, R0 ;  /* 0x00000015ff007819 */ /* 0x000fc80000011600 */
[----:B------:R-:W-:-:S07]  /*9be0*/  LOP3.LUT R0, R0, 0xff, RZ, 0xc0, !PT ;  /* 0x000000ff00007812 */ /* 0x000fce00078ec0ff */
.L_x_730:
[----:B------:R-:W-:-:S04]  /*9bf0*/  SHF.R.U32.HI R3, RZ, 0x18, R3 ;  /* 0x00000018ff037819 */ /* 0x000fc80000011603 */
[----:B------:R-:W-:-:S04]  /*9c00*/  LOP3.LUT R0, R0, 0x80, R3, 0xf8, !PT ;  /* 0x0000008000007812 */ /* 0x000fc800078ef803 */
[----:B------:R-:W-:-:S07]  /*9c10*/  PRMT R4, R0, 0x7610, R4 ;  /* 0x0000761000047816 */ /* 0x000fce0000000004 */
.L_x_728:
[----:B------:R-:W-:Y:S05]  /*9c20*/  BSYNC.RECONVERGENT B0 ;  /* 0x0000000000007941 */ /* 0x000fea0003800200 */
.L_x_727:
[----:B------:R4:W-:Y:S01]  /*9c30*/  STG.E.U8 desc[UR36][R8.64], R4 ;  /* 0x0000000408007986 */ /* 0x0009e2000c101124 */
[----:B------:R-:W-:Y:S01]  /*9c40*/  IMAD.MOV.U32 R25, RZ, RZ, R23 ;  /* 0x000000ffff197224 */ /* 0x000fe200078e0017 */
[----:B------:R-:W-:Y:S06]  /*9c50*/  BRA `(.L_x_699) ;  /* 0x0000000000c87947 */ /* 0x000fec0003800000 */
.L_x_720:
[----:B------:R-:W-:-:S13]  /*9c60*/  ISETP.NE.AND P0, PT, R0, 0x1c, PT ;  /* 0x0000001c0000780c */ /* 0x000fda0003f05270 */
[----:B------:R-:W-:Y:S05]  /*9c70*/  @!P0 BRA `(.L_x_731) ;  /* 0x0000000000b08947 */ /* 0x000fea0003800000 */
[----:B------:R-:W-:-:S13]  /*9c80*/  ISETP.NE.AND P0, PT, R0, 0x1d, PT ;  /* 0x0000001d0000780c */ /* 0x000fda0003f05270 */
[----:B------:R-:W-:Y:S05]  /*9c90*/  @!P0 BRA `(.L_x_732) ;  /* 0x0000000000948947 */ /* 0x000fea0003800000 */
[----:B------:R-:W-:-:S13]  /*9ca0*/  ISETP.NE.AND P0, PT, R0, 0x2c, PT ;  /* 0x0000002c0000780c */ /* 0x000fda0003f05270 */
[----:B------:R-:W-:Y:S05]  /*9cb0*/  @!P0 BRA `(.L_x_733) ;  /* 0x0000000000488947 */ /* 0x000fea0003800000 */
.L_x_704:
        /* <DEDUP_REMOVED lines=16> */
.L_x_734:
[----:B------:R-:W-:Y:S01]  /*9dc0*/  IMAD.MOV.U32 R25, RZ, RZ, R23 ;  /* 0x000000ffff197224 */ /* 0x000fe200078e0017 */
[----:B------:R-:W-:Y:S06]  /*9dd0*/  BRA `(.L_x_699) ;  /* 0x0000000000687947 */ /* 0x000fec0003800000 */
.L_x_733:
[----:B-----5:R-:W-:Y:S02]  /*9de0*/  IMAD.U32 R28, R28, 0x10000, RZ ;  /* 0x000100001c1c7824 */ /* 0x020fe400078e00ff */
[----:B------:R-:W-:-:S03]  /*9df0*/  IMAD.MOV.U32 R25, RZ, RZ, R23 ;  /* 0x000000ffff197224 */ /* 0x000fc600078e0017 */
        /* <DEDUP_REMOVED lines=15> */
.L_x_732:
[----:B-----5:R-:W-:Y:S02]  /*9ef0*/  IMAD.U32 R4, R28, 0x10000, RZ ;  /* 0x000100001c047824 */ /* 0x020fe400078e00ff */
[----:B------:R-:W-:-:S04]  /*9f00*/  IMAD.MOV.U32 R25, RZ, RZ, R23 ;  /* 0x000000ffff197224 */ /* 0x000fc800078e0017 */
[----:B------:R-:W0:Y:S02]  /*9f10*/  F2I.U64.TRUNC R4, R4 ;  /* 0x0000000400047311 */ /* 0x000e24000020d800 */
[----:B0-----:R1:W-:Y:S01]  /*9f20*/  STG.E.64 desc[UR36][R8.64], R4 ;  /* 0x0000000408007986 */ /* 0x0013e2000c101b24 */
[----:B------:R-:W-:Y:S05]  /*9f30*/  BRA `(.L_x_699) ;  /* 0x0000000000107947 */ /* 0x000fea0003800000 */
.L_x_731:
[----:B-----5:R-:W-:Y:S02]  /*9f40*/  IMAD.U32 R28, R28, 0x10000, RZ ;  /* 0x000100001c1c7824 */ /* 0x020fe400078e00ff */
[----:B------:R-:W-:Y:S02]  /*9f50*/  IMAD.MOV.U32 R25, RZ, RZ, R23 ;  /* 0x000000ffff197224 */ /* 0x000fe400078e0017 */
[----:B------:R-:W0:Y:S02]  /*9f60*/  F2I.FTZ.U32.TRUNC.NTZ R3, R28 ;  /* 0x0000001c00037305 */ /* 0x000e24000021f000 */
[----:B0-----:R0:W-:Y:S03]  /*9f70*/  STG.E desc[UR36][R8.64], R3 ;  /* 0x0000000308007986 */ /* 0x0011e6000c101924 */
.L_x_699:
[----:B------:R-:W-:Y:S05]  /*9f80*/  BSYNC.RECONVERGENT B6 ;  /* 0x0000000000067941 */ /* 0x000fea0003800200 */
.L_x_698:
[----:B------:R-:W-:Y:S01]  /*9f90*/  ISETP.GE.AND P0, PT, R25, R16, PT ;  /* 0x000000101900720c */ /* 0x000fe20003f06270 */
[----:B------:R-:W-:-:S12]  /*9fa0*/  BSSY.RECONVERGENT B6, `(.L_x_735) ;  /* 0x00001f0000067945 */ /* 0x000fd80003800200 */
[----:B------:R-:W-:Y:S05]  /*9fb0*/  @P0 BRA `(.L_x_736) ;  /* 0x0000001c00b80947 */ /* 0x000fea0003800000 */
[----:B------:R-:W2:Y:S01]  /*9fc0*/  LDCU UR4, c[0x0][0x3b4] ;  /* 0x00007680ff0477ac */ /* 0x000ea20008000800 */
[----:B01-34-:R-:W0:Y:S01]  /*9fd0*/  LDC.64 R8, c[0x0][0x388] ;  /* 0x0000e200ff087b82 */ /* 0x01be220000000a00 */
[----:B------:R-:W-:Y:S01]  /*9fe0*/  IMAD R0, R2, 0x200, R25 ;  /* 0x0000020002007824 */ /* 0x000fe200078e0219 */
[----:B--2---:R-:W-:-:S03]  /*9ff0*/  PRMT R4, R19, 0x9910, RZ ;  /* 0x0000991013047816 */ /* 0x004fc600000000ff */
[----:B------:R-:W-:Y:S02]  /*a000*/  IMAD R3, R0, UR4, RZ ;  /* 0x0000000400037c24 */ /* 0x000fe4000f8e02ff */
[----:B------:R-:W-:-:S05]  /*a010*/  IMAD.MOV.U32 R0, RZ, RZ, R4 ;  /* 0x000000ffff007224 */ /* 0x000fca00078e0004 */
[----:B------:R-:W-:Y:S02]  /*a020*/  ISETP.GT.AND P1, PT, R0, 0x9, PT ;  /* 0x000000090000780c */ /* 0x000fe40003f24270 */
[----:B0-----:R-:W-:-:S05]  /*a030*/  IADD3 R8, P0, PT, R3, R8, RZ ;  /* 0x0000000803087210 */ /* 0x001fca0007f1e0ff */
        /* <DEDUP_REMOVED lines=10> */
[----:B-----5:R-:W-:-:S04]  /*a0e0*/  IMAD.U32 R22, R22, 0x10000, RZ ;  /* 0x0001000016167824 */ /* 0x020fc800078e00ff */
[----:B------:R-:W0:Y:S02]  /*a0f0*/  F2I.FTZ.TRUNC.NTZ R3, R22 ;  /* 0x0000001600037305 */ /* 0x000e24000021f100 */
[----:B0-----:R0:W-:Y:S01]  /*a100*/  STG.E.U8 desc[UR36][R8.64], R3 ;  /* 0x0000000308007986 */ /* 0x0011e2000c101124 */
[----:B------:R-:W-:Y:S05]  /*a110*/  BRA `(.L_x_742) ;  /* 0x0000000c007c7947 */ /* 0x000fea0003800000 */
.L_x_740:
[----:B-----5:R-:W-:-:S06]  /*a120*/  IMAD.U32 R5, R22, 0x10000, RZ ;  /* 0x0001000016057824 */ /* 0x020fcc00078e00ff */
[----:B------:R-:W0:Y:S02]  /*a130*/  F2I.S64.TRUNC R4, R5 ;  /* 0x0000000500047311 */ /* 0x000e24000020d900 */
[----:B0-----:R0:W-:Y:S01]  /*a140*/  STG.E.U8 desc[UR36][R8.64], R4 ;  /* 0x0000000408007986 */ /* 0x0011e2000c101124 */
[----:B------:R-:W-:Y:S05]  /*a150*/  BRA `(.L_x_742) ;  /* 0x0000000c006c7947 */ /* 0x000fea0003800000 */
.L_x_739:
[----:B------:R-:W-:-:S13]  /*a160*/  ISETP.NE.AND P0, PT, R0, 0x2, PT ;  /* 0x000000020000780c */ /* 0x000fda0003f05270 */
[----:B------:R-:W-:Y:S05]  /*a170*/  @!P0 BRA `(.L_x_743) ;  /* 0x0000000000308947 */ /* 0x000fea0003800000 */
[----:B------:R-:W-:-:S13]  /*a180*/  ISETP.NE.AND P0, PT, R0, 0x3, PT ;  /* 0x000000030000780c */ /* 0x000fda0003f05270 */
[----:B------:R-:W-:Y:S05]  /*a190*/  @!P0 BRA `(.L_x_744) ;  /* 0x0000000000188947 */ /* 0x000fea0003800000 */
[----:B------:R-:W-:-:S13]  /*a1a0*/  ISETP.NE.AND P0, PT, R0, 0x4, PT ;  /* 0x000000040000780c */ /* 0x000fda0003f05270 */
[----:B------:R-:W-:Y:S05]  /*a1b0*/  @P0 BRA `(.L_x_741) ;  /* 0x0000000800780947 */ /* 0x000fea0003800000 */
[----:B-----5:R-:W-:-:S06]  /*a1c0*/  IMAD.U32 R4, R22, 0x10000, RZ ;  /* 0x0001000016047824 */ /* 0x020fcc00078e00ff */
[----:B------:R-:W0:Y:S02]  /*a1d0*/  F2I.S64.TRUNC R4, R4 ;  /* 0x0000000400047311 */ /* 0x000e24000020d900 */
[----:B0-----:R0:W-:Y:S01]  /*a1e0*/  STG.E.64 desc[UR36][R8.64], R4 ;  /* 0x0000000408007986 */ /* 0x0011e2000c101b24 */
[----:B------:R-:W-:Y:S05]  /*a1f0*/  BRA `(.L_x_742) ;  /* 0x0000000c00447947 */ /* 0x000fea0003800000 */
.L_x_744:
[----:B-----5:R-:W-:-:S04]  /*a200*/  IMAD.U32 R22, R22, 0x10000, RZ ;  /* 0x0001000016167824 */ /* 0x020fc800078e00ff */
[----:B------:R-:W0:Y:S02]  /*a210*/  F2I.FTZ.TRUNC.NTZ R3, R22 ;  /* 0x0000001600037305 */ /* 0x000e24000021f100 */
[----:B0-----:R0:W-:Y:S01]  /*a220*/  STG.E desc[UR36][R8.64], R3 ;  /* 0x0000000308007986 */ /* 0x0011e2000c101924 */
[----:B------:R-:W-:Y:S05]  /*a230*/  BRA `(.L_x_742) ;  /* 0x0000000c00347947 */ /* 0x000fea0003800000 */
.L_x_743:
[----:B-----5:R-:W-:-:S04]  /*a240*/  IMAD.U32 R22, R22, 0x10000, RZ ;  /* 0x0001000016167824 */ /* 0x020fc800078e00ff */
[----:B------:R-:W0:Y:S02]  /*a250*/  F2I.FTZ.TRUNC.NTZ R3, R22 ;  /* 0x0000001600037305 */ /* 0x000e24000021f100 */
[----:B0-----:R0:W-:Y:S01]  /*a260*/  STG.E.U16 desc[UR36][R8.64], R3 ;  /* 0x0000000308007986 */ /* 0x0011e2000c101524 */
[----:B------:R-:W-:Y:S05]  /*a270*/  BRA `(.L_x_742) ;  /* 0x0000000c00247947 */ /* 0x000fea0003800000 */
.L_x_738:
[----:B------:R-:W-:-:S13]  /*a280*/  ISETP.GT.AND P0, PT, R0, 0x6, PT ;  /* 0x000000060000780c */ /* 0x000fda0003f04270 */
[----:B------:R-:W-:Y:S05]  /*a290*/  @P0 BRA `(.L_x_745) ;  /* 0x00000000002c0947 */ /* 0x000fea0003800000 */
[----:B------:R-:W-:-:S13]  /*a2a0*/  ISETP.NE.AND P0, PT, R0, 0x5, PT ;  /* 0x000000050000780c */ /* 0x000fda0003f05270 */
[----:B------:R-:W-:Y:S05]  /*a2b0*/  @!P0 BRA `(.L_x_746) ;  /* 0x0000000000148947 */ /* 0x000fea0003800000 */
[----:B------:R-:W-:-:S13]  /*a2c0*/  ISETP.NE.AND P0, PT, R0, 0x6, PT ;  /* 0x000000060000780c */ /* 0x000fda0003f05270 */
[----:B------:R-:W-:Y:S05]  /*a2d0*/  @P0 BRA `(.L_x_741) ;  /* 0x0000000800300947 */ /* 0x000fea0003800000 */
[----:B-----5:R-:W-:-:S05]  /*a2e0*/  IMAD.U32 R3, R22, 0x10000, RZ ;  /* 0x0001000016037824 */ /* 0x020fca00078e00ff */
[----:B------:R3:W-:Y:S01]  /*a2f0*/  STG.E desc[UR36][R8.64], R3 ;  /* 0x0000000308007986 */ /* 0x0007e2000c101924 */
[----:B------:R-:W-:Y:S05]  /*a300*/  BRA `(.L_x_742) ;  /* 0x0000000c00007947 */ /* 0x000fea0003800000 */
.L_x_746:
[----:B-----5:R-:W-:-:S05]  /*a310*/  IMAD.U32 R0, R22, 0x10000, RZ ;  /* 0x0001000016007824 */ /* 0x020fca00078e00ff */
[----:B------:R-:W-:-:S05]  /*a320*/  F2FP.F16.F32.PACK_AB R0, RZ, R0 ;  /* 0x00000000ff00723e */ /* 0x000fca00000000ff */
[----:B------:R4:W-:Y:S01]  /*a330*/  STG.E.U16 desc[UR36][R8.64], R0 ;  /* 0x0000000008007986 */ /* 0x0009e2000c101524 */
[----:B------:R-:W-:Y:S05]  /*a340*/  BRA `(.L_x_742) ;  /* 0x0000000800f07947 */ /* 0x000fea0003800000 */
.L_x_745:
[----:B------:R-:W-:-:S13]  /*a350*/  ISETP.NE.AND P0, PT, R0, 0x7, PT ;  /* 0x000000070000780c */ /* 0x000fda0003f05270 */
[----:B------:R-:W-:Y:S05]  /*a360*/  @!P0 BRA `(.L_x_747) ;  /* 0x0000000000348947 */ /* 0x000fea0003800000 */
[----:B------:R-:W-:-:S13]  /*a370*/  ISETP.NE.AND P0, PT, R0, 0x8, PT ;  /* 0x000000080000780c */ /* 0x000fda0003f05270 */
[----:B------:R-:W-:Y:S05]  /*a380*/  @!P0 BRA `(.L_x_748) ;  /* 0x0000000000188947 */ /* 0x000fea0003800000 */
[----:B------:R-:W-:-:S13]  /*a390*/  ISETP.NE.AND P0, PT, R0, 0x9, PT ;  /* 0x000000090000780c */ /* 0x000fda0003f05270 */
[----:B------:R-:W-:Y:S05]  /*a3a0*/  @P0 BRA `(.L_x_741) ;  /* 0x0000000400fc0947 */ /* 0x000fea0003800000 */
[----:B-----5:R-:W-:Y:S02]  /*a3b0*/  IMAD.U32 R22, R22, 0x10000, RZ ;  /* 0x0001000016167824 */ /* 0x020fe400078e00ff */
[----:B------:R-:W-:-:S05]  /*a3c0*/  IMAD.MOV.U32 R23, RZ, RZ, RZ ;  /* 0x000000ffff177224 */ /* 0x000fca00078e00ff */
[----:B------:R1:W-:Y:S01]  /*a3d0*/  STG.E.64 desc[UR36][R8.64], R22 ;  /* 0x0000001608007986 */ /* 0x0003e2000c101b24 */
[----:B------:R-:W-:Y:S05]  /*a3e0*/  BRA `(.L_x_742) ;  /* 0x0000000800c87947 */ /* 0x000fea0003800000 */
.L_x_748:
[----:B-----5:R-:W-:-:S05]  /*a3f0*/  IMAD.U32 R22, R22, 0x10000, RZ ;  /* 0x0001000016167824 */ /* 0x020fca00078e00ff */
[----:B------:R-:W-:-:S04]  /*a400*/  F2FP.F16.F32.PACK_AB R3, RZ, R22 ;  /* 0x00000016ff03723e */ /* 0x000fc800000000ff */
[----:B------:R-:W-:-:S05]  /*a410*/  PRMT R3, R3, 0x5410, RZ ;  /* 0x0000541003037816 */ /* 0x000fca00000000ff */
[----:B------:R2:W-:Y:S01]  /*a420*/  STG.E desc[UR36][R8.64], R3 ;  /* 0x0000000308007986 */ /* 0x0005e2000c101924 */
[----:B------:R-:W-:Y:S05]  /*a430*/  BRA `(.L_x_742) ;  /* 0x0000000800b47947 */ /* 0x000fea0003800000 */
.L_x_747:
[----:B-----5:R-:W-:-:S04]  /*a440*/  IMAD.U32 R4, R22, 0x10000, RZ ;  /* 0x0001000016047824 */ /* 0x020fc800078e00ff */
[----:B------:R-:W-:-:S06]  /*a450*/  FMUL.FTZ R4, R4, 1 ;  /* 0x3f80000004047820 */ /* 0x000fcc0000410000 */
[----:B------:R-:W0:Y:S02]  /*a460*/  F2F.F64.F32 R4, R4 ;  /* 0x0000000400047310 */ /* 0x000e240000201800 */
[----:B0-----:R0:W-:Y:S01]  /*a470*/  STG.E.64 desc[UR36][R8.64], R4 ;  /* 0x0000000408007986 */ /* 0x0011e2000c101b24 */
[----:B------:R-:W-:Y:S05]  /*a480*/  BRA `(.L_x_742) ;  /* 0x0000000800a07947 */ /* 0x000fea0003800000 */
.L_x_737:
[----:B------:R-:W-:-:S13]  /*a490*/  ISETP.GT.AND P0, PT, R0, 0x18, PT ;  /* 0x000000180000780c */ /* 0x000fda0003f04270 */
[----:B------:R-:W-:Y:S05]  /*a4a0*/  @!P0 BRA `(.L_x_749) ;  /* 0x0000000400608947 */ /* 0x000fea0003800000 */
        /* <DEDUP_REMOVED lines=8> */
[----:B-----5:R-:W-:-:S06]  /*a530*/  IMAD.U32 R3, R22, 0x10000, RZ ;  /* 0x0001000016037824 */ /* 0x020fcc00078e00ff */
[----:B------:R-:W0:Y:S02]  /*a540*/  F2I.FTZ.U32.TRUNC.NTZ R3, R3 ;  /* 0x0000000300037305 */ /* 0x000e24000021f000 */
[----:B0-----:R0:W-:Y:S01]  /*a550*/  STG.E.U16 desc[UR36][R8.64], R3 ;  /* 0x0000000308007986 */ /* 0x0011e2000c101524 */
[----:B------:R-:W-:Y:S05]  /*a560*/  BRA `(.L_x_742) ;  /* 0x0000000800687947 */ /* 0x000fea0003800000 */
.L_x_752:
[----:B-----5:R-:W-:Y:S01]  /*a570*/  IMAD.U32 R5, R22, 0x10000, RZ ;  /* 0x0001000016057824 */ /* 0x020fe200078e00ff */
        /* <DEDUP_REMOVED lines=16> */
.L_x_755:
[----:B------:R-:W-:-:S04]  /*a680*/  SHF.R.U32.HI R3, RZ, 0x18, R5 ;  /* 0x00000018ff037819 */ /* 0x000fc80000011605 */
[----:B------:R-:W-:-:S04]  /*a690*/  LOP3.LUT R0, R0, 0x80, R3, 0xf8, !PT ;  /* 0x0000008000007812 */ /* 0x000fc800078ef803 */
[----:B------:R-:W-:-:S07]  /*a6a0*/  PRMT R4, R0, 0x7610, R4 ;  /* 0x0000761000047816 */ /* 0x000fce0000000004 */
.L_x_754:
[----:B------:R-:W-:Y:S05]  /*a6b0*/  BSYNC.RECONVERGENT B0 ;  /* 0x0000000000007941 */ /* 0x000fea0003800200 */
.L_x_753:
[----:B------:R0:W-:Y:S01]  /*a6c0*/  STG.E.U8 desc[UR36][R8.64], R4 ;  /* 0x0000000408007986 */ /* 0x0001e2000c101124 */
[----:B------:R-:W-:Y:S05]  /*a6d0*/  BRA `(.L_x_742) ;  /* 0x00000008000c7947 */ /* 0x000fea0003800000 */
.L_x_751:
        /* <DEDUP_REMOVED lines=17> */
.L_x_758:
[----:B------:R-:W-:-:S04]  /*a7f0*/  SHF.R.U32.HI R3, RZ, 0x18, R5 ;  /* 0x00000018ff037819 */ /* 0x000fc80000011605 */
[----:B------:R-:W-:-:S04]  /*a800*/  LOP3.LUT R0, R0, 0x80, R3, 0xf8, !PT ;  /* 0x0000008000007812 */ /* 0x000fc800078ef803 */
[----:B------:R-:W-:-:S07]  /*a810*/  PRMT R4, R0, 0x7610, R4 ;  /* 0x0000761000047816 */ /* 0x000fce0000000004 */
.L_x_757:
[----:B------:R-:W-:Y:S05]  /*a820*/  BSYNC.RECONVERGENT B0 ;  /* 0x0000000000007941 */ /* 0x000fea0003800200 */
.L_x_756:
[----:B------:R0:W-:Y:S01]  /*a830*/  STG.E.U8 desc[UR36][R8.64], R4 ;  /* 0x0000000408007986 */ /* 0x0001e2000c101124 */
[----:B------:R-:W-:Y:S05]  /*a840*/  BRA `(.L_x_742) ;  /* 0x0000000400b07947 */ /* 0x000fea0003800000 */
.L_x_750:
[----:B------:R-:W-:-:S13]  /*a850*/  ISETP.NE.AND P0, PT, R0, 0x1c, PT ;  /* 0x0000001c0000780c */ /* 0x000fda0003f05270 */
[----:B------:R-:W-:Y:S05]  /*a860*/  @!P0 BRA `(.L_x_759) ;  /* 0x0000000000608947 */ /* 0x000fea0003800000 */
[----:B------:R-:W-:-:S13]  /*a870*/  ISETP.NE.AND P0, PT, R0, 0x1d, PT ;  /* 0x0000001d0000780c */ /* 0x000fda0003f05270 */
[----:B------:R-:W-:Y:S05]  /*a880*/  @!P0 BRA `(.L_x_760) ;  /* 0x0000000000488947 */ /* 0x000fea0003800000 */
[----:B------:R-:W-:-:S13]  /*a890*/  ISETP.NE.AND P0, PT, R0, 0x2c, PT ;  /* 0x0000002c0000780c */ /* 0x000fda0003f05270 */
[----:B------:R-:W-:Y:S05]  /*a8a0*/  @P0 BRA `(.L_x_741) ;  /* 0x0000000000bc0947 */ /* 0x000fea0003800000 */
[----:B-----5:R-:W-:-:S05]  /*a8b0*/  IMAD.U32 R22, R22, 0x10000, RZ ;  /* 0x0001000016167824 */ /* 0x020fca00078e00ff */
        /* <DEDUP_REMOVED lines=15> */
.L_x_760:
[----:B-----5:R-:W-:-:S06]  /*a9b0*/  IMAD.U32 R4, R22, 0x10000, RZ ;  /* 0x0001000016047824 */ /* 0x020fcc00078e00ff */
[----:B------:R-:W0:Y:S02]  /*a9c0*/  F2I.U64.TRUNC R4, R4 ;  /* 0x0000000400047311 */ /* 0x000e24000020d800 */
[----:B0-----:R0:W-:Y:S01]  /*a9d0*/  STG.E.64 desc[UR36][R8.64], R4 ;  /* 0x0000000408007986 */ /* 0x0011e2000c101b24 */
[----:B------:R-:W-:Y:S05]  /*a9e0*/  BRA `(.L_x_742) ;  /* 0x0000000400487947 */ /* 0x000fea0003800000 */
.L_x_759:
[----:B-----5:R-:W-:-:S04]  /*a9f0*/  IMAD.U32 R22, R22, 0x10000, RZ ;  /* 0x0001000016167824 */ /* 0x020fc800078e00ff */
[----:B------:R-:W0:Y:S02]  /*aa00*/  F2I.FTZ.U32.TRUNC.NTZ R3, R22 ;  /* 0x0000001600037305 */ /* 0x000e24000021f000 */
[----:B0-----:R0:W-:Y:S01]  /*aa10*/  STG.E desc[UR36][R8.64], R3 ;  /* 0x0000000308007986 */ /* 0x0011e2000c101924 */
[----:B------:R-:W-:Y:S05]  /*aa20*/  BRA `(.L_x_742) ;  /* 0x0000000400387947 */ /* 0x000fea0003800000 */
.L_x_749:
[----:B------:R-:W-:-:S13]  /*aa30*/  ISETP.GT.AND P0, PT, R0, 0xe, PT ;  /* 0x0000000e0000780c */ /* 0x000fda0003f04270 */
[----:B------:R-:W-:Y:S05]  /*aa40*/  @P0 BRA `(.L_x_761) ;  /* 0x00000000003c0947 */ /* 0x000fea0003800000 */
[----:B------:R-:W-:-:S13]  /*aa50*/  ISETP.NE.AND P0, PT, R0, 0xa, PT ;  /* 0x0000000a0000780c */ /* 0x000fda0003f05270 */
[----:B------:R-:W-:Y:S05]  /*aa60*/  @!P0 BRA `(.L_x_762) ;  /* 0x00000000001c8947 */ /* 0x000fea0003800000 */
[----:B------:R-:W-:-:S13]  /*aa70*/  ISETP.NE.AND P0, PT, R0, 0xb, PT ;  /* 0x0000000b0000780c */ /* 0x000fda0003f05270 */
[----:B------:R-:W-:Y:S05]  /*aa80*/  @P0 BRA `(.L_x_741) ;  /* 0x0000000000440947 */ /* 0x000fea0003800000 */
[----:B-----5:R-:W-:-:S05]  /*aa90*/  IMAD.U32 R22, R22, 0x10000, RZ ;  /* 0x0001000016167824 */ /* 0x020fca00078e00ff */
[----:B------:R-:W-:-:S04]  /*aaa0*/  FSETP.NEU.FTZ.AND P0, PT, R22, RZ, PT ;  /* 0x000000ff1600720b */ /* 0x000fc80003f1d000 */
[----:B------:R-:W-:-:S05]  /*aab0*/  SEL R3, RZ, 0x1, !P0 ;  /* 0x00000001ff037807 */ /* 0x000fca0004000000 */
[----:B------:R0:W-:Y:S01]  /*aac0*/  STG.E.U8 desc[UR36][R8.64], R3 ;  /* 0x0000000308007986 */ /* 0x0001e2000c101124 */
[----:B------:R-:W-:Y:S05]  /*aad0*/  BRA `(.L_x_742) ;  /* 0x00000004000c7947 */ /* 0x000fea0003800000 */
.L_x_762:
[----:B-----5:R-:W-:Y:S01]  /*aae0*/  IMAD.U32 R22, R22, 0x10000, RZ ;  /* 0x0001000016167824 */ /* 0x020fe200078e00ff */
[----:B------:R-:W-:-:S03]  /*aaf0*/  CS2R R6, SRZ ;  /* 0x0000000000067805 */ /* 0x000fc6000001ff00 */
[----:B------:R-:W-:-:S06]  /*ab00*/  FMUL.FTZ R4, R22, 1 ;  /* 0x3f80000016047820 */ /* 0x000fcc0000410000 */
[----:B------:R-:W0:Y:S02]  /*ab10*/  F2F.F64.F32 R4, R4 ;  /* 0x0000000400047310 */ /* 0x000e240000201800 */
[----:B0-----:R0:W-:Y:S01]  /*ab20*/  STG.E.128 desc[UR36][R8.64], R4 ;  /* 0x0000000408007986 */ /* 0x0011e2000c101d24 */
[----:B------:R-:W-:Y:S05]  /*ab30*/  BRA `(.L_x_742) ;  /* 0x0000000000f47947 */ /* 0x000fea0003800000 */
.L_x_761:
[----:B------:R-:W-:-:S13]  /*ab40*/  ISETP.NE.AND P0, PT, R0, 0xf, PT ;  /* 0x0000000f0000780c */ /* 0x000fda0003f05270 */
[----:B------:R-:W-:Y:S05]  /*ab50*/  @!P0 BRA `(.L_x_763) ;  /* 0x0000000000e88947 */ /* 0x000fea0003800000 */
[----:B------:R-:W-:-:S13]  /*ab60*/  ISETP.NE.AND P0, PT, R0, 0x17, PT ;  /* 0x000000170000780c */ /* 0x000fda0003f05270 */
[----:B------:R-:W-:Y:S05]  /*ab70*/  @!P0 BRA `(.L_x_764) ;  /* 0x0000000000908947 */ /* 0x000fea0003800000 */
[----:B------:R-:W-:-:S13]  /*ab80*/  ISETP.NE.AND P0, PT, R0, 0x18, PT ;  /* 0x000000180000780c */ /* 0x000fda0003f05270 */
[----:B------:R-:W-:Y:S05]  /*ab90*/  @!P0 BRA `(.L_x_765) ;  /* 0x0000000000448947 */ /* 0x000fea0003800000 */
.L_x_741:
        /* <DEDUP_REMOVED lines=16> */
.L_x_766:
[----:B------:R-:W-:Y:S05]  /*aca0*/  BRA `(.L_x_742) ;  /* 0x0000000000987947 */ /* 0x000fea0003800000 */
.L_x_765:
[----:B-----5:R-:W-:Y:S01]  /*acb0*/  IMAD.U32 R5, R22, 0x10000, RZ ;  /* 0x0001000016057824 */ /* 0x020fe200078e00ff */
        /* <DEDUP_REMOVED lines=12> */
.L_x_768:
[----:B------:R-:W-:Y:S05]  /*ad80*/  BSYNC.RECONVERGENT B0 ;  /* 0x0000000000007941 */ /* 0x000fea0003800200 */
.L_x_767:
[----:B------:R-:W-:-:S05]  /*ad90*/  LOP3.LUT R3, R0, 0x80, R3, 0xf8, !PT ;  /* 0x0000008000037812 */ /* 0x000fca00078ef803 */
[----:B------:R0:W-:Y:S01]  /*ada0*/  STG.E.U8 desc[UR36][R8.64], R3 ;  /* 0x0000000308007986 */ /* 0x0001e2000c101124 */
[----:B------:R-:W-:Y:S05]  /*adb0*/  BRA `(.L_x_742) ;  /* 0x0000000000547947 */ /* 0x000fea0003800000 */
.L_x_764:
[----:B-----5:R-:W-:Y:S01]  /*adc0*/  IMAD.U32 R3, R22, 0x10000, RZ ;  /* 0x0001000016037824 */ /* 0x020fe200078e00ff */
        /* <DEDUP_REMOVED lines=11> */
.L_x_770:
[----:B------:R-:W-:Y:S01]  /*ae80*/  IMAD.MOV.U32 R0, RZ, RZ, 0x7f ;  /* 0x0000007fff007424 */ /* 0x000fe200078e00ff */
[----:B------:R-:W-:-:S04]  /*ae90*/  ISETP.GT.U32.AND P0, PT, R4, 0x7f800000, PT ;  /* 0x7f8000000400780c */ /* 0x000fc80003f04070 */
[----:B------:R-:W-:-:S09]  /*aea0*/  SEL R0, R0, 0x7c, P0 ;  /* 0x0000007c00007807 */ /* 0x000fd20000000000 */
.L_x_771:
[----:B------:R-:W-:Y:S05]  /*aeb0*/  BSYNC.RECONVERGENT B0 ;  /* 0x0000000000007941 */ /* 0x000fea0003800200 */
.L_x_769:
[----:B------:R-:W-:-:S04]  /*aec0*/  SHF.R.U32.HI R3, RZ, 0x18, R3 ;  /* 0x00000018ff037819 */ /* 0x000fc80000011603 */
[----:B------:R-:W-:-:S05]  /*aed0*/  LOP3.LUT R3, R0, 0x80, R3, 0xf8, !PT ;  /* 0x0000008000037812 */ /* 0x000fca00078ef803 */
[----:B------:R0:W-:Y:S01]  /*aee0*/  STG.E.U8 desc[UR36][R8.64], R3 ;  /* 0x0000000308007986 */ /* 0x0001e2000c101124 */
[----:B------:R-:W-:Y:S05]  /*aef0*/  BRA `(.L_x_742) ;  /* 0x0000000000047947 */ /* 0x000fea0003800000 */
.L_x_763:
[----:B-----5:R0:W-:Y:S02]  /*af00*/  STG.E.U16 desc[UR36][R8.64], R22 ;  /* 0x0000001608007986 */ /* 0x0201e4000c101524 */
.L_x_742:
[----:B------:R-:W-:-:S05]  /*af10*/  VIADD R25, R25, 0x80 ;  /* 0x0000008019197836 */ /* 0x000fca0000000000 */
[----:B------:R-:W-:-:S13]  /*af20*/  ISETP.GE.AND P0, PT, R25, R16, PT ;  /* 0x000000101900720c */ /* 0x000fda0003f06270 */
[----:B------:R-:W-:Y:S05]  /*af30*/  @P0 BRA `(.L_x_736) ;  /* 0x0000000c00d80947 */ /* 0x000fea0003800000 */
[----:B------:R-:W5:Y:S01]  /*af40*/  LDCU UR4, c[0x0][0x3b4] ;  /* 0x00007680ff0477ac */ /* 0x000f620008000800 */
[----:B01234-:R-:W0:Y:S01]  /*af50*/  LDC.64 R8, c[0x0][0x388] ;  /* 0x0000e200ff087b82 */ /* 0x01fe220000000a00 */
[----:B------:R-:W-:Y:S01]  /*af60*/  IMAD R0, R2, 0x200, R25 ;  /* 0x0000020002007824 */ /* 0x000fe200078e0219 */
[----:B------:R-:W-:-:S03]  /*af70*/  PRMT R4, R19, 0x9910, RZ ;  /* 0x0000991013047816 */ /* 0x000fc600000000ff */
[----:B-----5:R-:W-:Y:S02]  /*af80*/  IMAD R3, R0, UR4, RZ ;  /* 0x0000000400037c24 */ /* 0x020fe4000f8e02ff */
        /* <DEDUP_REMOVED lines=13> */
[----:B------:R-:W-:-:S06]  /*b060*/  IMAD.U32 R17, R17, 0x10000, RZ ;  /* 0x0001000011117824 */ /* 0x000fcc00078e00ff */
[----:B------:R-:W0:Y:S02]  /*b070*/  F2I.FTZ.TRUNC.NTZ R17, R17 ;  /* 0x0000001100117305 */ /* 0x000e24000021f100 */
[----:B0-----:R0:W-:Y:S01]  /*b080*/  STG.E.U8 desc[UR36][R8.64], R17 ;  /* 0x0000001108007986 */ /* 0x0011e2000c101124 */
[----:B------:R-:W-:Y:S05]  /*b090*/  BRA `(.L_x_777) ;  /* 0x0000000c007c7947 */ /* 0x000fea0003800000 */
.L_x_775:
[----:B------:R-:W-:-:S06]  /*b0a0*/  IMAD.U32 R5, R17, 0x10000, RZ ;  /* 0x0001000011057824 */ /* 0x000fcc00078e00ff */
[----:B------:R-:W0:Y:S02]  /*b0b0*/  F2I.S64.TRUNC R4, R5 ;  /* 0x0000000500047311 */ /* 0x000e24000020d900 */
[----:B0-----:R0:W-:Y:S01]  /*b0c0*/  STG.E.U8 desc[UR36][R8.64], R4 ;  /* 0x0000000408007986 */ /* 0x0011e2000c101124 */
[----:B------:R-:W-:Y:S05]  /*b0d0*/  BRA `(.L_x_777) ;  /* 0x0000000c006c7947 */ /* 0x000fea0003800000 */
.L_x_774:
[----:B------:R-:W-:-:S13]  /*b0e0*/  ISETP.NE.AND P0, PT, R0, 0x2, PT ;  /* 0x000000020000780c */ /* 0x000fda0003f05270 */
[----:B------:R-:W-:Y:S05]  /*b0f0*/  @!P0 BRA `(.L_x_778) ;  /* 0x0000000000308947 */ /* 0x000fea0003800000 */
[----:B------:R-:W-:-:S13]  /*b100*/  ISETP.NE.AND P0, PT, R0, 0x3, PT ;  /* 0x000000030000780c */ /* 0x000fda0003f05270 */
[----:B------:R-:W-:Y:S05]  /*b110*/  @!P0 BRA `(.L_x_779) ;  /* 0x0000000000188947 */ /* 0x000fea0003800000 */
[----:B------:R-:W-:-:S13]  /*b120*/  ISETP.NE.AND P0, PT, R0, 0x4, PT ;  /* 0x000000040000780c */ /* 0x000fda0003f05270 */
[----:B------:R-:W-:Y:S05]  /*b130*/  @P0 BRA `(.L_x_776) ;  /* 0x0000000800780947 */ /* 0x000fea0003800000 */
[----:B------:R-:W-:-:S06]  /*b140*/  IMAD.U32 R4, R17, 0x10000, RZ ;  /* 0x0001000011047824 */ /* 0x000fcc00078e00ff */
[----:B------:R-:W0:Y:S02]  /*b150*/  F2I.S64.TRUNC R4, R4 ;  /* 0x0000000400047311 */ /* 0x000e24000020d900 */
[----:B0-----:R0:W-:Y:S01]  /*b160*/  STG.E.64 desc[UR36][R8.64], R4 ;  /* 0x0000000408007986 */ /* 0x0011e2000c101b24 */
[----:B------:R-:W-:Y:S05]  /*b170*/  BRA `(.L_x_777) ;  /* 0x0000000c00447947 */ /* 0x000fea0003800000 */
.L_x_779:
[----:B------:R-:W-:-:S06]  /*b180*/  IMAD.U32 R17, R17, 0x10000, RZ ;  /* 0x0001000011117824 */ /* 0x000fcc00078e00ff */
[----:B------:R-:W0:Y:S02]  /*b190*/  F2I.FTZ.TRUNC.NTZ R17, R17 ;  /* 0x0000001100117305 */ /* 0x000e24000021f100 */
[----:B0-----:R0:W-:Y:S01]  /*b1a0*/  STG.E desc[UR36][R8.64], R17 ;  /* 0x0000001108007986 */ /* 0x0011e2000c101924 */
[----:B------:R-:W-:Y:S05]  /*b1b0*/  BRA `(.L_x_777) ;  /* 0x0000000c00347947 */ /* 0x000fea0003800000 */
.L_x_778:
[----:B------:R-:W-:-:S06]  /*b1c0*/  IMAD.U32 R17, R17, 0x10000, RZ ;  /* 0x0001000011117824 */ /* 0x000fcc00078e00ff */
[----:B------:R-:W0:Y:S02]  /*b1d0*/  F2I.FTZ.TRUNC.NTZ R17, R17 ;  /* 0x0000001100117305 */ /* 0x000e24000021f100 */
[----:B0-----:R0:W-:Y:S01]  /*b1e0*/  STG.E.U16 desc[UR36][R8.64], R17 ;  /* 0x0000001108007986 */ /* 0x0011e2000c101524 */
[----:B------:R-:W-:Y:S05]  /*b1f0*/  BRA `(.L_x_777) ;  /* 0x0000000c00247947 */ /* 0x000fea0003800000 */
.L_x_773:
[----:B------:R-:W-:-:S13]  /*b200*/  ISETP.GT.AND P0, PT, R0, 0x6, PT ;  /* 0x000000060000780c */ /* 0x000fda0003f04270 */
[----:B------:R-:W-:Y:S05]  /*b210*/  @P0 BRA `(.L_x_780) ;  /* 0x00000000002c0947 */ /* 0x000fea0003800000 */
[----:B------:R-:W-:-:S13]  /*b220*/  ISETP.NE.AND P0, PT, R0, 0x5, PT ;  /* 0x000000050000780c */ /* 0x000fda0003f05270 */
[----:B------:R-:W-:Y:S05]  /*b230*/  @!P0 BRA `(.L_x_781) ;  /* 0x0000000000148947 */ /* 0x000fea0003800000 */
[----:B------:R-:W-:-:S13]  /*b240*/  ISETP.NE.AND P0, PT, R0, 0x6, PT ;  /* 0x000000060000780c */ /* 0x000fda0003f05270 */
[----:B------:R-:W-:Y:S05]  /*b250*/  @P0 BRA `(.L_x_776) ;  /* 0x0000000800300947 */ /* 0x000fea0003800000 */
[----:B------:R-:W-:-:S05]  /*b260*/  IMAD.U32 R17, R17, 0x10000, RZ ;  /* 0x0001000011117824 */ /* 0x000fca00078e00ff */
[----:B------:R0:W-:Y:S01]  /*b270*/  STG.E desc[UR36][R8.64], R17 ;  /* 0x0000001108007986 */ /* 0x0001e2000c101924 */
[----:B------:R-:W-:Y:S05]  /*b280*/  BRA `(.L_x_777) ;  /* 0x0000000c00007947 */ /* 0x000fea0003800000 */
.L_x_781:
[----:B------:R-:W-:-:S05]  /*b290*/  IMAD.U32 R0, R17, 0x10000, RZ ;  /* 0x0001000011007824 */ /* 0x000fca00078e00ff */
[----:B------:R-:W-:-:S05]  /*b2a0*/  F2FP.F16.F32.PACK_AB R0, RZ, R0 ;  /* 0x00000000ff00723e */ /* 0x000fca00000000ff */
[----:B------:R0:W-:Y:S01]  /*b2b0*/  STG.E.U16 desc[UR36][R8.64], R0 ;  /* 0x0000000008007986 */ /* 0x0001e2000c101524 */
[----:B------:R-:W-:Y:S05]  /*b2c0*/  BRA `(.L_x_777) ;  /* 0x0000000800f07947 */ /* 0x000fea0003800000 */
.L_x_780:
[----:B------:R-:W-:-:S13]  /*b2d0*/  ISETP.NE.AND P0, PT, R0, 0x7, PT ;  /* 0x000000070000780c */ /* 0x000fda0003f05270 */
[----:B------:R-:W-:Y:S05]  /*b2e0*/  @!P0 BRA `(.L_x_782) ;  /* 0x0000000000348947 */ /* 0x000fea0003800000 */
[----:B------:R-:W-:-:S13]  /*b2f0*/  ISETP.NE.AND P0, PT, R0, 0x8, PT ;  /* 0x000000080000780c */ /* 0x000fda0003f05270 */
[----:B------:R-:W-:Y:S05]  /*b300*/  @!P0 BRA `(.L_x_783) ;  /* 0x0000000000188947 */ /* 0x000fea0003800000 */
[----:B------:R-:W-:-:S13]  /*b310*/  ISETP.NE.AND P0, PT, R0, 0x9, PT ;  /* 0x000000090000780c */ /* 0x000fda0003f05270 */
[----:B------:R-:W-:Y:S05]  /*b320*/  @P0 BRA `(.L_x_776) ;  /* 0x0000000400fc0947 */ /* 0x000fea0003800000 */
[----:B------:R-:W-:Y:S02]  /*b330*/  IMAD.U32 R4, R17, 0x10000, RZ ;  /* 0x0001000011047824 */ /* 0x000fe400078e00ff */
[----:B------:R-:W-:-:S05]  /*b340*/  IMAD.MOV.U32 R5, RZ, RZ, RZ ;  /* 0x000000ffff057224 */ /* 0x000fca00078e00ff */
[----:B------:R0:W-:Y:S01]  /*b350*/  STG.E.64 desc[UR36][R8.64], R4 ;  /* 0x0000000408007986 */ /* 0x0001e2000c101b24 */
[----:B------:R-:W-:Y:S05]  /*b360*/  BRA `(.L_x_777) ;  /* 0x0000000800c87947 */ /* 0x000fea0003800000 */
.L_x_783:
[----:B------:R-:W-:-:S05]  /*b370*/  IMAD.U32 R17, R17, 0x10000, RZ ;  /* 0x0001000011117824 */ /* 0x000fca00078e00ff */
[----:B------:R-:W-:-:S04]  /*b380*/  F2FP.F16.F32.PACK_AB R3, RZ, R17 ;  /* 0x00000011ff03723e */ /* 0x000fc800000000ff */
[----:B------:R-:W-:-:S05]  /*b390*/  PRMT R3, R3, 0x5410, RZ ;  /* 0x0000541003037816 */ /* 0x000fca00000000ff */
[----:B------:R0:W-:Y:S01]  /*b3a0*/  STG.E desc[UR36][R8.64], R3 ;  /* 0x0000000308007986 */ /* 0x0001e2000c101924 */
[----:B------:R-:W-:Y:S05]  /*b3b0*/  BRA `(.L_x_777) ;  /* 0x0000000800b47947 */ /* 0x000fea0003800000 */
.L_x_782:
[----:B------:R-:W-:-:S04]  /*b3c0*/  IMAD.U32 R4, R17, 0x10000, RZ ;  /* 0x0001000011047824 */ /* 0x000fc800078e00ff */
[----:B------:R-:W-:-:S06]  /*b3d0*/  FMUL.FTZ R4, R4, 1 ;  /* 0x3f80000004047820 */ /* 0x000fcc0000410000 */
[----:B------:R-:W0:Y:S02]  /*b3e0*/  F2F.F64.F32 R4, R4 ;  /* 0x0000000400047310 */ /* 0x000e240000201800 */
[----:B0-----:R0:W-:Y:S01]  /*b3f0*/  STG.E.64 desc[UR36][R8.64], R4 ;  /* 0x0000000408007986 */ /* 0x0011e2000c101b24 */
[----:B------:R-:W-:Y:S05]  /*b400*/  BRA `(.L_x_777) ;  /* 0x0000000800a07947 */ /* 0x000fea0003800000 */
.L_x_772:
        /* <DEDUP_REMOVED lines=10> */
[----:B------:R-:W-:-:S06]  /*b4b0*/  IMAD.U32 R3, R17, 0x10000, RZ ;  /* 0x0001000011037824 */ /* 0x000fcc00078e00ff */
[----:B------:R-:W0:Y:S02]  /*b4c0*/  F2I.FTZ.U32.TRUNC.NTZ R3, R3 ;  /* 0x0000000300037305 */ /* 0x000e24000021f000 */
[----:B0-----:R0:W-:Y:S01]  /*b4d0*/  STG.E.U16 desc[UR36][R8.64], R3 ;  /* 0x0000000308007986 */ /* 0x0011e2000c101524 */
[----:B------:R-:W-:Y:S05]  /*b4e0*/  BRA `(.L_x_777) ;  /* 0x0000000800687947 */ /* 0x000fea0003800000 */
.L_x_787:
        /* <DEDUP_REMOVED lines=17> */
.L_x_790:
[----:B------:R-:W-:-:S04]  /*b600*/  SHF.R.U32.HI R3, RZ, 0x18, R17 ;  /* 0x00000018ff037819 */ /* 0x000fc80000011611 */
[----:B------:R-:W-:-:S04]  /*b610*/  LOP3.LUT R0, R0, 0x80, R3, 0xf8, !PT ;  /* 0x0000008000007812 */ /* 0x000fc800078ef803 */
[----:B------:R-:W-:-:S07]  /*b620*/  PRMT R4, R0, 0x7610, R4 ;  /* 0x0000761000047816 */ /* 0x000fce0000000004 */
.L_x_789:
[----:B------:R-:W-:Y:S05]  /*b630*/  BSYNC.RECONVERGENT B0 ;  /* 0x0000000000007941 */ /* 0x000fea0003800200 */
.L_x_788:
[----:B------:R0:W-:Y:S01]  /*b640*/  STG.E.U8 desc[UR36][R8.64], R4 ;  /* 0x0000000408007986 */ /* 0x0001e2000c101124 */
[----:B------:R-:W-:Y:S05]  /*b650*/  BRA `(.L_x_777) ;  /* 0x00000008000c7947 */ /* 0x000fea0003800000 */
.L_x_786:
        /* <DEDUP_REMOVED lines=17> */
.L_x_793:
[----:B------:R-:W-:-:S04]  /*b770*/  SHF.R.U32.HI R3, RZ, 0x18, R17 ;  /* 0x00000018ff037819 */ /* 0x000fc80000011611 */
[----:B------:R-:W-:-:S04]  /*b780*/  LOP3.LUT R0, R0, 0x80, R3, 0xf8, !PT ;  /* 0x0000008000007812 */ /* 0x000fc800078ef803 */
[----:B------:R-:W-:-:S07]  /*b790*/  PRMT R4, R0, 0x7610, R4 ;  /* 0x0000761000047816 */ /* 0x000fce0000000004 */
.L_x_792:
[----:B------:R-:W-:Y:S05]  /*b7a0*/  BSYNC.RECONVERGENT B0 ;  /* 0x0000000000007941 */ /* 0x000fea0003800200 */
.L_x_791:
[----:B------:R0:W-:Y:S01]  /*b7b0*/  STG.E.U8 desc[UR36][R8.64], R4 ;  /* 0x0000000408007986 */ /* 0x0001e2000c101124 */
[----:B------:R-:W-:Y:S05]  /*b7c0*/  BRA `(.L_x_777) ;  /* 0x0000000400b07947 */ /* 0x000fea0003800000 */
.L_x_785:
[----:B------:R-:W-:-:S13]  /*b7d0*/  ISETP.NE.AND P0, PT, R0, 0x1c, PT ;  /* 0x0000001c0000780c */ /* 0x000fda0003f05270 */
[----:B------:R-:W-:Y:S05]  /*b7e0*/  @!P0 BRA `(.L_x_794) ;  /* 0x0000000000608947 */ /* 0x000fea0003800000 */
[----:B------:R-:W-:-:S13]  /*b7f0*/  ISETP.NE.AND P0, PT, R0, 0x1d, PT ;  /* 0x0000001d0000780c */ /* 0x000fda0003f05270 */
[----:B------:R-:W-:Y:S05]  /*b800*/  @!P0 BRA `(.L_x_795) ;  /* 0x0000000000488947 */ /* 0x000fea0003800000 */
[----:B------:R-:W-:-:S13]  /*b810*/  ISETP.NE.AND P0, PT, R0, 0x2c, PT ;  /* 0x0000002c0000780c */ /* 0x000fda0003f05270 */
[----:B------:R-:W-:Y:S05]  /*b820*/  @P0 BRA `(.L_x_776) ;  /* 0x0000000000bc0947 */ /* 0x000fea0003800000 */
        /* <DEDUP_REMOVED lines=16> */
.L_x_795:
[----:B------:R-:W-:-:S06]  /*b930*/  IMAD.U32 R4, R17, 0x10000, RZ ;  /* 0x0001000011047824 */ /* 0x000fcc00078e00ff */
[----:B------:R-:W0:Y:S02]  /*b940*/  F2I.U64.TRUNC R4, R4 ;  /* 0x0000000400047311 */ /* 0x000e24000020d800 */
[----:B0-----:R0:W-:Y:S01]  /*b950*/  STG.E.64 desc[UR36][R8.64], R4 ;  /* 0x0000000408007986 */ /* 0x0011e2000c101b24 */
[----:B------:R-:W-:Y:S05]  /*b960*/  BRA `(.L_x_777) ;  /* 0x0000000400487947 */ /* 0x000fea0003800000 */
.L_x_794:
[----:B------:R-:W-:-:S06]  /*b970*/  IMAD.U32 R17, R17, 0x10000, RZ ;  /* 0x0001000011117824 */ /* 0x000fcc00078e00ff */
[----:B------:R-:W0:Y:S02]  /*b980*/  F2I.FTZ.U32.TRUNC.NTZ R17, R17 ;  /* 0x0000001100117305 */ /* 0x000e24000021f000 */
[----:B0-----:R0:W-:Y:S01]  /*b990*/  STG.E desc[UR36][R8.64], R17 ;  /* 0x0000001108007986 */ /* 0x0011e2000c101924 */
[----:B------:R-:W-:Y:S05]  /*b9a0*/  BRA `(.L_x_777) ;  /* 0x0000000400387947 */ /* 0x000fea0003800000 */
.L_x_784:
[----:B------:R-:W-:-:S13]  /*b9b0*/  ISETP.GT.AND P0, PT, R0, 0xe, PT ;  /* 0x0000000e0000780c */ /* 0x000fda0003f04270 */
[----:B------:R-:W-:Y:S05]  /*b9c0*/  @P0 BRA `(.L_x_796) ;  /* 0x00000000003c0947 */ /* 0x000fea0003800000 */
[----:B------:R-:W-:-:S13]  /*b9d0*/  ISETP.NE.AND P0, PT, R0, 0xa, PT ;  /* 0x0000000a0000780c */ /* 0x000fda0003f05270 */
[----:B------:R-:W-:Y:S05]  /*b9e0*/  @!P0 BRA `(.L_x_797) ;  /* 0x00000000001c8947 */ /* 0x000fea0003800000 */
[----:B------:R-:W-:-:S13]  /*b9f0*/  ISETP.NE.AND P0, PT, R0, 0xb, PT ;  /* 0x0000000b0000780c */ /* 0x000fda0003f05270 */
[----:B------:R-:W-:Y:S05]  /*ba00*/  @P0 BRA `(.L_x_776) ;  /* 0x0000000000440947 */ /* 0x000fea0003800000 */
[----:B------:R-:W-:-:S05]  /*ba10*/  IMAD.U32 R17, R17, 0x10000, RZ ;  /* 0x0001000011117824 */ /* 0x000fca00078e00ff */
[----:B------:R-:W-:-:S04]  /*ba20*/  FSETP.NEU.FTZ.AND P0, PT, R17, RZ, PT ;  /* 0x000000ff1100720b */ /* 0x000fc80003f1d000 */
[----:B------:R-:W-:-:S05]  /*ba30*/  SEL R3, RZ, 0x1, !P0 ;  /* 0x00000001ff037807 */ /* 0x000fca0004000000 */
[----:B------:R4:W-:Y:S01]  /*ba40*/  STG.E.U8 desc[UR36][R8.64], R3 ;  /* 0x0000000308007986 */ /* 0x0009e2000c101124 */
[----:B------:R-:W-:Y:S05]  /*ba50*/  BRA `(.L_x_777) ;  /* 0x00000004000c7947 */ /* 0x000fea0003800000 */
.L_x_797:
[----:B------:R-:W-:Y:S01]  /*ba60*/  IMAD.U32 R17, R17, 0x10000, RZ ;  /* 0x0001000011117824 */ /* 0x000fe200078e00ff */
[----:B------:R-:W-:-:S03]  /*ba70*/  CS2R R6, SRZ ;  /* 0x0000000000067805 */ /* 0x000fc6000001ff00 */
[----:B------:R-:W-:-:S06]  /*ba80*/  FMUL.FTZ R4, R17, 1 ;  /* 0x3f80000011047820 */ /* 0x000fcc0000410000 */
[----:B------:R-:W0:Y:S02]  /*ba90*/  F2F.F64.F32 R4, R4 ;  /* 0x0000000400047310 */ /* 0x000e240000201800 */
[----:B0-----:R3:W-:Y:S01]  /*baa0*/  STG.E.128 desc[UR36][R8.64], R4 ;  /* 0x0000000408007986 */ /* 0x0017e2000c101d24 */
[----:B------:R-:W-:Y:S05]  /*bab0*/  BRA `(.L_x_777) ;  /* 0x0000000000f47947 */ /* 0x000fea0003800000 */
.L_x_796:
[----:B------:R-:W-:-:S13]  /*bac0*/  ISETP.NE.AND P0, PT, R0, 0xf, PT ;  /* 0x0000000f0000780c */ /* 0x000fda0003f05270 */
[----:B------:R-:W-:Y:S05]  /*bad0*/  @!P0 BRA `(.L_x_798) ;  /* 0x0000000000e88947 */ /* 0x000fea0003800000 */
[----:B------:R-:W-:-:S13]  /*bae0*/  ISETP.NE.AND P0, PT, R0, 0x17, PT ;  /* 0x000000170000780c */ /* 0x000fda0003f05270 */
[----:B------:R-:W-:Y:S05]  /*baf0*/  @!P0 BRA `(.L_x_799) ;  /* 0x0000000000908947 */ /* 0x000fea0003800000 */
[----:B------:R-:W-:-:S13]  /*bb00*/  ISETP.NE.AND P0, PT, R0, 0x18, PT ;  /* 0x000000180000780c */ /* 0x000fda0003f05270 */
[----:B------:R-:W-:Y:S05]  /*bb10*/  @!P0 BRA `(.L_x_800) ;  /* 0x0000000000448947 */ /* 0x000fea0003800000 */
.L_x_776:
        /* <DEDUP_REMOVED lines=16> */
.L_x_801:
[----:B------:R-:W-:Y:S05]  /*bc20*/  BRA `(.L_x_777) ;  /* 0x0000000000987947 */ /* 0x000fea0003800000 */
.L_x_800:
        /* <DEDUP_REMOVED lines=13> */
.L_x_803:
[----:B------:R-:W-:Y:S05]  /*bd00*/  BSYNC.RECONVERGENT B0 ;  /* 0x0000000000007941 */ /* 0x000fea0003800200 */
.L_x_802:
[----:B------:R-:W-:-:S05]  /*bd10*/  LOP3.LUT R3, R0, 0x80, R3, 0xf8, !PT ;  /* 0x0000008000037812 */ /* 0x000fca00078ef803 */
[----:B------:R1:W-:Y:S01]  /*bd20*/  STG.E.U8 desc[UR36][R8.64], R3 ;  /* 0x0000000308007986 */ /* 0x0003e2000c101124 */
[----:B------:R-:W-:Y:S05]  /*bd30*/  BRA `(.L_x_777) ;  /* 0x0000000000547947 */ /* 0x000fea0003800000 */
.L_x_799:
        /* <DEDUP_REMOVED lines=12> */
.L_x_805:
[----:B------:R-:W-:Y:S01]  /*be00*/  IMAD.MOV.U32 R0, RZ, RZ, 0x7f ;  /* 0x0000007fff007424 */ /* 0x000fe200078e00ff */
[----:B------:R-:W-:-:S04]  /*be10*/  ISETP.GT.U32.AND P0, PT, R4, 0x7f800000, PT ;  /* 0x7f8000000400780c */ /* 0x000fc80003f04070 */
[----:B------:R-:W-:-:S09]  /*be20*/  SEL R0, R0, 0x7c, P0 ;  /* 0x0000007c00007807 */ /* 0x000fd20000000000 */
.L_x_806:
[----:B------:R-:W-:Y:S05]  /*be30*/  BSYNC.RECONVERGENT B0 ;  /* 0x0000000000007941 */ /* 0x000fea0003800200 */
.L_x_804:
[----:B------:R-:W-:-:S04]  /*be40*/  SHF.R.U32.HI R3, RZ, 0x18, R3 ;  /* 0x00000018ff037819 */ /* 0x000fc80000011603 */
[----:B------:R-:W-:-:S05]  /*be50*/  LOP3.LUT R3, R0, 0x80, R3, 0xf8, !PT ;  /* 0x0000008000037812 */ /* 0x000fca00078ef803 */
[----:B------:R2:W-:Y:S01]  /*be60*/  STG.E.U8 desc[UR36][R8.64], R3 ;  /* 0x0000000308007986 */ /* 0x0005e2000c101124 */
[----:B------:R-:W-:Y:S05]  /*be70*/  BRA `(.L_x_777) ;  /* 0x0000000000047947 */ /* 0x000fea0003800000 */
.L_x_798:
[----:B------:R0:W-:Y:S02]  /*be80*/  STG.E.U16 desc[UR36][R8.64], R17 ;  /* 0x0000001108007986 */ /* 0x0001e4000c101524 */
.L_x_777:
[----:B------:R-:W-:-:S07]  /*be90*/  VIADD R25, R25, 0x80 ;  /* 0x0000008019197836 */ /* 0x000fce0000000000 */
.L_x_736:
[----:B------:R-:W-:Y:S05]  /*bea0*/  BSYNC.RECONVERGENT B6 ;  /* 0x0000000000067941 */ /* 0x000fea0003800200 */
.L_x_735:
[----:B------:R-:W-:-:S13]  /*beb0*/  ISETP.GE.AND P0, PT, R25, R16, PT ;  /* 0x000000101900720c */ /* 0x000fda0003f06270 */
[----:B------:R-:W-:Y:S05]  /*bec0*/  @P0 EXIT ;  /* 0x000000000000094d */ /* 0x000fea0003800000 */
[----:B01-34-:R-:W0:Y:S01]  /*bed0*/  LDC.64 R4, c[0x0][0x388] ;  /* 0x0000e200ff047b82 */ /* 0x01be220000000a00 */
[----:B------:R-:W1:Y:S01]  /*bee0*/  LDCU UR4, c[0x0][0x3b4] ;  /* 0x00007680ff0477ac */ /* 0x000e620008000800 */
[----:B--2---:R-:W-:Y:S01]  /*bef0*/  PRMT R0, R19, 0x9910, RZ ;  /* 0x0000991013007816 */ /* 0x004fe200000000ff */
[----:B------:R-:W-:-:S03]  /*bf00*/  IMAD R2, R2, 0x200, R25 ;  /* 0x0000020002027824 */ /* 0x000fc600078e0219 */
[----:B------:R-:W-:Y:S01]  /*bf10*/  ISETP.GT.AND P1, PT, R0, 0x9, PT ;  /* 0x000000090000780c */ /* 0x000fe20003f24270 */
[----:B-1----:R-:W-:-:S05]  /*bf20*/  IMAD R3, R2, UR4, RZ ;  /* 0x0000000402037c24 */ /* 0x002fca000f8e02ff */
[----:B0-----:R-:W-:-:S05]  /*bf30*/  IADD3 R2, P0, PT, R3, R4, RZ ;  /* 0x0000000403027210 */ /* 0x001fca0007f1e0ff */
[----:B------:R-:W-:Y:S02]  /*bf40*/  IMAD.X R3, RZ, RZ, R5, P0 ;  /* 0x000000ffff037224 */ /* 0x000fe400000e0605 */
[----:B------:R-:W-:Y:S06]  /*bf50*/  @P1 BRA `(.L_x_807) ;  /* 0x00000004000c1947 */ /* 0x000fec0003800000 */
        /* <DEDUP_REMOVED lines=10> */
[----:B0-----:R-:W-:Y:S01]  /*c000*/  STG.E.U8 desc[UR36][R2.64], R5 ;  /* 0x0000000502007986 */ /* 0x001fe2000c101124 */
[----:B------:R-:W-:Y:S05]  /*c010*/  EXIT ;  /* 0x000000000000794d */ /* 0x000fea0003800000 */
.L_x_810:
[----:B-----5:R-:W-:-:S06]  /*c020*/  IMAD.U32 R5, R18, 0x10000, RZ ;  /* 0x0001000012057824 */ /* 0x020fcc00078e00ff */
[----:B------:R-:W0:Y:S02]  /*c030*/  F2I.S64.TRUNC R4, R5 ;  /* 0x0000000500047311 */ /* 0x000e24000020d900 */
[----:B0-----:R-:W-:Y:S01]  /*c040*/  STG.E.U8 desc[UR36][R2.64], R4 ;  /* 0x0000000402007986 */ /* 0x001fe2000c101124 */
[----:B------:R-:W-:Y:S05]  /*c050*/  EXIT ;  /* 0x000000000000794d */ /* 0x000fea0003800000 */
.L_x_809:
        /* <DEDUP_REMOVED lines=8> */
[----:B0-----:R-:W-:Y:S01]  /*c0e0*/  STG.E.64 desc[UR36][R2.64], R4 ;  /* 0x0000000402007986 */ /* 0x001fe2000c101b24 */
[----:B------:R-:W-:Y:S05]  /*c0f0*/  EXIT ;  /* 0x000000000000794d */ /* 0x000fea0003800000 */
.L_x_813:
[----:B-----5:R-:W-:-:S04]  /*c100*/  IMAD.U32 R18, R18, 0x10000, RZ ;  /* 0x0001000012127824 */ /* 0x020fc800078e00ff */
[----:B------:R-:W0:Y:S02]  /*c110*/  F2I.FTZ.TRUNC.NTZ R5, R18 ;  /* 0x0000001200057305 */ /* 0x000e24000021f100 */
[----:B0-----:R-:W-:Y:S01]  /*c120*/  STG.E desc[UR36][R2.64], R5 ;  /* 0x0000000502007986 */ /* 0x001fe2000c101924 */
[----:B------:R-:W-:Y:S05]  /*c130*/  EXIT ;  /* 0x000000000000794d */ /* 0x000fea0003800000 */
.L_x_812:
[----:B-----5:R-:W-:-:S04]  /*c140*/  IMAD.U32 R18, R18, 0x10000, RZ ;  /* 0x0001000012127824 */ /* 0x020fc800078e00ff */
[----:B------:R-:W0:Y:S02]  /*c150*/  F2I.FTZ.TRUNC.NTZ R5, R18 ;  /* 0x0000001200057305 */ /* 0x000e24000021f100 */
[----:B0-----:R-:W-:Y:S01]  /*c160*/  STG.E.U16 desc[UR36][R2.64], R5 ;  /* 0x0000000502007986 */ /* 0x001fe2000c101524 */
[----:B------:R-:W-:Y:S05]  /*c170*/  EXIT ;  /* 0x000000000000794d */ /* 0x000fea0003800000 */
.L_x_808:
[----:B------:R-:W-:-:S13]  /*c180*/  ISETP.GT.AND P0, PT, R0, 0x6, PT ;  /* 0x000000060000780c */ /* 0x000fda0003f04270 */
[----:B------:R-:W-:Y:S05]  /*c190*/  @P0 BRA `(.L_x_814) ;  /* 0x00000000002c0947 */ /* 0x000fea0003800000 */
[----:B------:R-:W-:-:S13]  /*c1a0*/  ISETP.NE.AND P0, PT, R0, 0x5, PT ;  /* 0x000000050000780c */ /* 0x000fda0003f05270 */
[----:B------:R-:W-:Y:S05]  /*c1b0*/  @!P0 BRA `(.L_x_815) ;  /* 0x0000000000148947 */ /* 0x000fea0003800000 */
[----:B------:R-:W-:-:S13]  /*c1c0*/  ISETP.NE.AND P0, PT, R0, 0x6, PT ;  /* 0x000000060000780c */ /* 0x000fda0003f05270 */
[----:B------:R-:W-:Y:S05]  /*c1d0*/  @P0 BRA `(.L_x_811) ;  /* 0x0000000800300947 */ /* 0x000fea0003800000 */
[----:B-----5:R-:W-:-:S05]  /*c1e0*/  IMAD.U32 R5, R18, 0x10000, RZ ;  /* 0x0001000012057824 */ /* 0x020fca00078e00ff */
[----:B------:R-:W-:Y:S01]  /*c1f0*/  STG.E desc[UR36][R2.64], R5 ;  /* 0x0000000502007986 */ /* 0x000fe2000c101924 */
[----:B------:R-:W-:Y:S05]  /*c200*/  EXIT ;  /* 0x000000000000794d */ /* 0x000fea0003800000 */
.L_x_815:
[----:B-----5:R-:W-:-:S05]  /*c210*/  IMAD.U32 R0, R18, 0x10000, RZ ;  /* 0x0001000012007824 */ /* 0x020fca00078e00ff */
[----:B------:R-:W-:-:S05]  /*c220*/  F2FP.F16.F32.PACK_AB R0, RZ, R0 ;  /* 0x00000000ff00723e */ /* 0x000fca00000000ff */
[----:B------:R-:W-:Y:S01]  /*c230*/  STG.E.U16 desc[UR36][R2.64], R0 ;  /* 0x0000000002007986 */ /* 0x000fe2000c101524 */
[----:B------:R-:W-:Y:S05]  /*c240*/  EXIT ;  /* 0x000000000000794d */ /* 0x000fea0003800000 */
.L_x_814:
        /* <DEDUP_REMOVED lines=8> */
[----:B------:R-:W-:Y:S01]  /*c2d0*/  STG.E.64 desc[UR36][R2.64], R18 ;  /* 0x0000001202007986 */ /* 0x000fe2000c101b24 */
[----:B------:R-:W-:Y:S05]  /*c2e0*/  EXIT ;  /* 0x000000000000794d */ /* 0x000fea0003800000 */
.L_x_817:
[----:B-----5:R-:W-:-:S05]  /*c2f0*/  IMAD.U32 R18, R18, 0x10000, RZ ;  /* 0x0001000012127824 */ /* 0x020fca00078e00ff */
[----:B------:R-:W-:-:S04]  /*c300*/  F2FP.F16.F32.PACK_AB R5, RZ, R18 ;  /* 0x00000012ff05723e */ /* 0x000fc800000000ff */
[----:B------:R-:W-:-:S05]  /*c310*/  PRMT R5, R5, 0x5410, RZ ;  /* 0x0000541005057816 */ /* 0x000fca00000000ff */
[----:B------:R-:W-:Y:S01]  /*c320*/  STG.E desc[UR36][R2.64], R5 ;  /* 0x0000000502007986 */ /* 0x000fe2000c101924 */
[----:B------:R-:W-:Y:S05]  /*c330*/  EXIT ;  /* 0x000000000000794d */ /* 0x000fea0003800000 */
.L_x_816:
[----:B-----5:R-:W-:-:S04]  /*c340*/  IMAD.U32 R4, R18, 0x10000, RZ ;  /* 0x0001000012047824 */ /* 0x020fc800078e00ff */
[----:B------:R-:W-:-:S06]  /*c350*/  FMUL.FTZ R4, R4, 1 ;  /* 0x3f80000004047820 */ /* 0x000fcc0000410000 */
[----:B------:R-:W0:Y:S02]  /*c360*/  F2F.F64.F32 R4, R4 ;  /* 0x0000000400047310 */ /* 0x000e240000201800 */
[----:B0-----:R-:W-:Y:S01]  /*c370*/  STG.E.64 desc[UR36][R2.64], R4 ;  /* 0x0000000402007986 */ /* 0x001fe2000c101b24 */
[----:B------:R-:W-:Y:S05]  /*c380*/  EXIT ;  /* 0x000000000000794d */ /* 0x000fea0003800000 */
.L_x_807:
        /* <DEDUP_REMOVED lines=12> */
[----:B0-----:R-:W-:Y:S01]  /*c450*/  STG.E.U16 desc[UR36][R2.64], R5 ;  /* 0x0000000502007986 */ /* 0x001fe2000c101524 */
[----:B------:R-:W-:Y:S05]  /*c460*/  EXIT ;  /* 0x000000000000794d */ /* 0x000fea0003800000 */
.L_x_821:
        /* <DEDUP_REMOVED lines=18> */
.L_x_824:
[----:B------:R-:W-:-:S04]  /*c590*/  SHF.R.U32.HI R5, RZ, 0x18, R5 ;  /* 0x00000018ff057819 */ /* 0x000fc80000011605 */
[----:B------:R-:W-:-:S07]  /*c5a0*/  LOP3.LUT R0, R0, 0x80, R5, 0xf8, !PT ;  /* 0x0000008000007812 */ /* 0x000fce00078ef805 */
.L_x_823:
[----:B------:R-:W-:Y:S05]  /*c5b0*/  BSYNC.RECONVERGENT B0 ;  /* 0x0000000000007941 */ /* 0x000fea0003800200 */
.L_x_822:
[----:B------:R-:W-:Y:S01]  /*c5c0*/  STG.E.U8 desc[UR36][R2.64], R0 ;  /* 0x0000000002007986 */ /* 0x000fe2000c101124 */
[----:B------:R-:W-:Y:S05]  /*c5d0*/  EXIT ;  /* 0x000000000000794d */ /* 0x000fea0003800000 */
.L_x_820:
        /* <DEDUP_REMOVED lines=18> */
.L_x_827:
[----:B------:R-:W-:-:S04]  /*c700*/  SHF.R.U32.HI R5, RZ, 0x18, R5 ;  /* 0x00000018ff057819 */ /* 0x000fc80000011605 */
[----:B------:R-:W-:-:S07]  /*c710*/  LOP3.LUT R0, R0, 0x80, R5, 0xf8, !PT ;  /* 0x0000008000007812 */ /* 0x000fce00078ef805 */
.L_x_826:
[----:B------:R-:W-:Y:S05]  /*c720*/  BSYNC.RECONVERGENT B0 ;  /* 0x0000000000007941 */ /* 0x000fea0003800200 */
.L_x_825:
[----:B------:R-:W-:Y:S01]  /*c730*/  STG.E.U8 desc[UR36][R2.64], R0 ;  /* 0x0000000002007986 */ /* 0x000fe2000c101124 */
[----:B------:R-:W-:Y:S05]  /*c740*/  EXIT ;  /* 0x000000000000794d */ /* 0x000fea0003800000 */
.L_x_819:
        /* <DEDUP_REMOVED lines=22> */
.L_x_829:
[----:B-----5:R-:W-:-:S06]  /*c8b0*/  IMAD.U32 R4, R18, 0x10000, RZ ;  /* 0x0001000012047824 */ /* 0x020fcc00078e00ff */
[----:B------:R-:W0:Y:S02]  /*c8c0*/  F2I.U64.TRUNC R4, R4 ;  /* 0x0000000400047311 */ /* 0x000e24000020d800 */
[----:B0-----:R-:W-:Y:S01]  /*c8d0*/  STG.E.64 desc[UR36][R2.64], R4 ;  /* 0x0000000402007986 */ /* 0x001fe2000c101b24 */
[----:B------:R-:W-:Y:S05]  /*c8e0*/  EXIT ;  /* 0x000000000000794d */ /* 0x000fea0003800000 */
.L_x_828:
[----:B-----5:R-:W-:-:S04]  /*c8f0*/  IMAD.U32 R18, R18, 0x10000, RZ ;  /* 0x0001000012127824 */ /* 0x020fc800078e00ff */
[----:B------:R-:W0:Y:S02]  /*c900*/  F2I.FTZ.U32.TRUNC.NTZ R5, R18 ;  /* 0x0000001200057305 */ /* 0x000e24000021f000 */
[----:B0-----:R-:W-:Y:S01]  /*c910*/  STG.E desc[UR36][R2.64], R5 ;  /* 0x0000000502007986 */ /* 0x001fe2000c101924 */
[----:B------:R-:W-:Y:S05]  /*c920*/  EXIT ;  /* 0x000000000000794d */ /* 0x000fea0003800000 */
.L_x_818:
        /* <DEDUP_REMOVED lines=9> */
[----:B------:R-:W-:Y:S01]  /*c9c0*/  STG.E.U8 desc[UR36][R2.64], R5 ;  /* 0x0000000502007986 */ /* 0x000fe2000c101124 */
[----:B------:R-:W-:Y:S05]  /*c9d0*/  EXIT ;  /* 0x000000000000794d */ /* 0x000fea0003800000 */
.L_x_831:
[----:B-----5:R-:W-:Y:S01]  /*c9e0*/  IMAD.U32 R18, R18, 0x10000, RZ ;  /* 0x0001000012127824 */ /* 0x020fe200078e00ff */
[----:B------:R-:W-:-:S03]  /*c9f0*/  CS2R R6, SRZ ;  /* 0x0000000000067805 */ /* 0x000fc6000001ff00 */
[----:B------:R-:W-:-:S06]  /*ca00*/  FMUL.FTZ R4, R18, 1 ;  /* 0x3f80000012047820 */ /* 0x000fcc0000410000 */
[----:B------:R-:W0:Y:S02]  /*ca10*/  F2F.F64.F32 R4, R4 ;  /* 0x0000000400047310 */ /* 0x000e240000201800 */
[----:B0-----:R-:W-:Y:S01]  /*ca20*/  STG.E.128 desc[UR36][R2.64], R4 ;  /* 0x0000000402007986 */ /* 0x001fe2000c101d24 */
[----:B------:R-:W-:Y:S05]  /*ca30*/  EXIT ;  /* 0x000000000000794d */ /* 0x000fea0003800000 */
.L_x_830:
[----:B------:R-:W-:-:S13]  /*ca40*/  ISETP.NE.AND P0, PT, R0, 0xf, PT ;  /* 0x0000000f0000780c */ /* 0x000fda0003f05270 */
[----:B------:R-:W-:Y:S05]  /*ca50*/  @!P0 BRA `(.L_x_832) ;  /* 0x0000000000e88947 */ /* 0x000fea0003800000 */
[----:B------:R-:W-:-:S13]  /*ca60*/  ISETP.NE.AND P0, PT, R0, 0x17, PT ;  /* 0x000000170000780c */ /* 0x000fda0003f05270 */
[----:B------:R-:W-:Y:S05]  /*ca70*/  @!P0 BRA `(.L_x_833) ;  /* 0x0000000000908947 */ /* 0x000fea0003800000 */
[----:B------:R-:W-:-:S13]  /*ca80*/  ISETP.NE.AND P0, PT, R0, 0x18, PT ;  /* 0x000000180000780c */ /* 0x000fda0003f05270 */
[----:B------:R-:W-:Y:S05]  /*ca90*/  @!P0 BRA `(.L_x_834) ;  /* 0x0000000000448947 */ /* 0x000fea0003800000 */
.L_x_811:
        /* <DEDUP_REMOVED lines=12> */
[----:B----4-:R-:W-:Y:S02]  /*cb60*/  IMAD.U32 R10, RZ, RZ, UR8 ;  /* 0x00000008ff0a7e24 */ /* 0x010fe4000f8e00ff */
[----:B-1----:R-:W-:-:S07]  /*cb70*/  IMAD.U32 R11, RZ, RZ, UR9 ;  /* 0x00000009ff0b7e24 */ /* 0x002fce000f8e00ff */
[----:B------:R-:W-:-:S07]  /*cb80*/  LEPC R20, `(.L_x_835) ;  /* 0x000000001014794e */ /* 0x000fce0000000000 */
[----:B--2--5:R-:W-:Y:S05]  /*cb90*/  CALL.ABS.NOINC R2 ;  /* 0x0000000002007343 */ /* 0x024fea0003c00000 */
.L_x_835:
[----:B------:R-:W-:Y:S05]  /*cba0*/  EXIT ;  /* 0x000000000000794d */ /* 0x000fea0003800000 */
.L_x_834:
        /* <DEDUP_REMOVED lines=13> */
.L_x_837:
[----:B------:R-:W-:Y:S05]  /*cc80*/  BSYNC.RECONVERGENT B0 ;  /* 0x0000000000007941 */ /* 0x000fea0003800200 */
.L_x_836:
[----:B------:R-:W-:-:S05]  /*cc90*/  LOP3.LUT R5, R0, 0x80, R5, 0xf8, !PT ;  /* 0x0000008000057812 */ /* 0x000fca00078ef805 */
[----:B------:R-:W-:Y:S01]  /*cca0*/  STG.E.U8 desc[UR36][R2.64], R5 ;  /* 0x0000000502007986 */ /* 0x000fe2000c101124 */
[----:B------:R-:W-:Y:S05]  /*ccb0*/  EXIT ;  /* 0x000000000000794d */ /* 0x000fea0003800000 */
.L_x_833:
        /* <DEDUP_REMOVED lines=12> */
.L_x_839:
[----:B------:R-:W-:Y:S01]  /*cd80*/  IMAD.MOV.U32 R0, RZ, RZ, 0x7f ;  /* 0x0000007fff007424 */ /* 0x000fe200078e00ff */
[----:B------:R-:W-:-:S04]  /*cd90*/  ISETP.GT.U32.AND P0, PT, R4, 0x7f800000, PT ;  /* 0x7f8000000400780c */ /* 0x000fc80003f04070 */
[----:B------:R-:W-:-:S09]  /*cda0*/  SEL R0, R0, 0x7c, P0 ;  /* 0x0000007c00007807 */ /* 0x000fd20000000000 */
.L_x_840:
[----:B------:R-:W-:Y:S05]  /*cdb0*/  BSYNC.RECONVERGENT B0 ;  /* 0x0000000000007941 */ /* 0x000fea0003800200 */
.L_x_838:
[----:B------:R-:W-:-:S04]  /*cdc0*/  SHF.R.U32.HI R5, RZ, 0x18, R5 ;  /* 0x00000018ff057819 */ /* 0x000fc80000011605 */
[----:B------:R-:W-:-:S05]  /*cdd0*/  LOP3.LUT R5, R0, 0x80, R5, 0xf8, !PT ;  /* 0x0000008000057812 */ /* 0x000fca00078ef805 */
[----:B------:R-:W-:Y:S01]  /*cde0*/  STG.E.U8 desc[UR36][R2.64], R5 ;  /* 0x0000000502007986 */ /* 0x000fe2000c101124 */
[----:B------:R-:W-:Y:S05]  /*cdf0*/  EXIT ;  /* 0x000000000000794d */ /* 0x000fea0003800000 */
.L_x_832:
[----:B-----5:R-:W-:Y:S01]  /*ce00*/  STG.E.U16 desc[UR36][R2.64], R18 ;  /* 0x0000001202007986 */ /* 0x020fe2000c101524 */
[----:B------:R-:W-:Y:S05]  /*ce10*/  EXIT ;  /* 0x000000000000794d */ /* 0x000fea0003800000 */
.L_x_841:
        /* <DEDUP_REMOVED lines=14> */
.L_x_31011:


//--------------------- .text._ZN2at6native18elementwise_kernelILi128ELi4EZNS0_22gpu_kernel_impl_nocastINS0_13BinaryFunctorIN3c108BFloat16ES5_S5_ZZZNS0_21heaviside_kernel_cudaERNS_18TensorIteratorBaseEENKUlvE_clEvENKUlvE8_clEvEUlS5_S5_E_EEEEvS7_RKT_EUliE_EEviT1_ --------------------------
	.section	.text._ZN2at6native18elementwise_kernelILi128ELi4EZNS0_22gpu_kernel_impl_nocastINS0_13BinaryFunctorIN3c108BFloat16ES5_S5_ZZZNS0_21heaviside_kernel_cudaERNS_18TensorIteratorBaseEENKUlvE_clEvENKUlvE8_clEvEUlS5_S5_E_EEEEvS7_RKT_EUliE_EEviT1_,"ax",@progbits
	.align	128
        .global         _ZN2at6native18elementwise_kernelILi128ELi4EZNS0_22gpu_kernel_impl_nocastINS0_13BinaryFunctorIN3c108BFloat16ES5_S5_ZZZNS0_21heaviside_kernel_cudaERNS_18TensorIteratorBaseEENKUlvE_clEvENKUlvE8_clEvEUlS5_S5_E_EEEEvS7_RKT_EUliE_EEviT1_
        .type           _ZN2at6native18elementwise_kernelILi128ELi4EZNS0_22gpu_kernel_impl_nocastINS0_13BinaryFunctorIN3c108BFloat16ES5_S5_ZZZNS0_21heaviside_kernel_cudaERNS_18TensorIteratorBaseEENKUlvE_clEvENKUlvE8_clEvEUlS5_S5_E_EEEEvS7_RKT_EUliE_EEviT1_,@function
        .size           _ZN2at6native18elementwise_kernelILi128ELi4EZNS0_22gpu_kernel_impl_nocastINS0_13BinaryFunctorIN3c108BFloat16ES5_S5_ZZZNS0_21heaviside_kernel_cudaERNS_18TensorIteratorBaseEENKUlvE_clEvENKUlvE8_clEvEUlS5_S5_E_EEEEvS7_RKT_EUliE_EEviT1_,(.L_x_31012 - _ZN2at6native18elementwise_kernelILi128ELi4EZNS0_22gpu_kernel_impl_nocastINS0_13BinaryFunctorIN3c108BFloat16ES5_S5_ZZZNS0_21heaviside_kernel_cudaERNS_18TensorIteratorBaseEENKUlvE_clEvENKUlvE8_clEvEUlS5_S5_E_EEEEvS7_RKT_EUliE_EEviT1_)
        .other          _ZN2at6native18elementwise_kernelILi128ELi4EZNS0_22gpu_kernel_impl_nocastINS0_13BinaryFunctorIN3c108BFloat16ES5_S5_ZZZNS0_21heaviside_kernel_cudaERNS_18TensorIteratorBaseEENKUlvE_clEvENKUlvE8_clEvEUlS5_S5_E_EEEEvS7_RKT_EUliE_EEviT1_,@"STO_CUDA_ENTRY STV_DEFAULT"
_ZN2at6native18elementwise_kernelILi128ELi4EZNS0_22gpu_kernel_impl_nocastINS0_13BinaryFunctorIN3c108BFloat16ES5_S5_ZZZNS0_21heaviside_kernel_cudaERNS_18TensorIteratorBaseEENKUlvE_clEvENKUlvE8_clEvEUlS5_S5_E_EEEEvS7_RKT_EUliE_EEviT1_:
.text._ZN2at6native18elementwise_kernelILi128ELi4EZNS0_22gpu_kernel_impl_nocastINS0_13BinaryFunctorIN3c108BFloat16ES5_S5_ZZZNS0_21heaviside_kernel_cudaERNS_18TensorIteratorBaseEENKUlvE_clEvENKUlvE8_clEvEUlS5_S5_E_EEEEvS7_RKT_EUliE_EEviT1_:
[----:B------:R-:W-:Y:S08]  /*0000*/  LDC R1, c[0x0][0x37c] ;  /* 0x0000df00ff017b82 */ /* 0x000ff00000000800 */
[----:B------:R-:W0:Y:S01]  /*0010*/  LDC R2, c[0x0][0x388] ;  /* 0x0000e200ff027b82 */ /* 0x000e220000000800 */
[----:B------:R-:W1:Y:S01]  /*0020*/  S2R R3, SR_TID.X ;  /* 0x0000000000037919 */ /* 0x000e620000002100 */
[----:B------:R-:W2:Y:S06]  /*0030*/  LDCU.64 UR6, c[0x0][0x358] ;  /* 0x00006b00ff0677ac */ /* 0x000eac0008000a00 */
[----:B------:R-:W3:Y:S01]  /*0040*/  S2UR UR4, SR_CTAID.X ;  /* 0x00000000000479c3 */ /* 0x000ee20000002500 */
[----:B0-----:R-:W-:Y:S01]  /*0050*/  ISETP.NE.AND P0, PT, R2, RZ, PT ;  /* 0x000000ff0200720c */ /* 0x001fe20003f05270 */
[----:B---3--:R-:W-:-:S06]  /*0060*/  USHF.L.U32 UR4, UR4, 0x9, URZ ;  /* 0x0000000904047899 */ /* 0x008fcc00080006ff */
[----:B-1----:R-:W-:-:S06]  /*0070*/  LOP3.LUT R3, R3, UR4, RZ, 0xfc, !PT ;  /* 0x0000000403037c12 */ /* 0x002fcc000f8efcff */
[----:B--2---:R-:W-:Y:S05]  /*0080*/  @P0 BRA `(.L_x_842) ;  /* 0x0000000400000947 */ /* 0x004fea0003800000 */
[----:B------:R-:W0:Y:S01]  /*0090*/  LDCU UR4, c[0x0][0x380] ;  /* 0x00007000ff0477ac */ /* 0x000e220008000800 */
[----:B------:R-:W-:Y:S04]  /*00a0*/  BSSY.RECONVERGENT B0, `(.L_x_843) ;  /* 0x000002f000007945 */ /* 0x000fe80003800200 */
[----:B------:R-:W-:Y:S01]  /*00b0*/  BSSY.RELIABLE B1, `(.L_x_844) ;  /* 0x0000021000017945 */ /* 0x000fe20003800100 */
[----:B0-----:R-:W-:-:S13]  /*00c0*/  ISETP.GE.AND P0, PT, R3, UR4, PT ;  /* 0x0000000403007c0c */ /* 0x001fda000bf06270 */
[----:B------:R-:W-:Y:S05]  /*00d0*/  @P0 BRA `(.L_x_845) ;  /* 0x00000000006c0947 */ /* 0x000fea0003800000 */
[----:B------:R-:W0:Y:S08]  /*00e0*/  LDC.64 R4, c[0x0][0x5f0] ;  /* 0x00017c00ff047b82 */ /* 0x000e300000000a00 */
[----:B------:R-:W1:Y:S01]  /*00f0*/  LDC.64 R6, c[0x0][0x5f8] ;  /* 0x00017e00ff067b82 */ /* 0x000e620000000a00 */
[----:B0-----:R-:W2:Y:S04]  /*0100*/  LDG.E.U16 R4, desc[UR6][R4.64] ;  /* 0x0000000604047981 */ /* 0x001ea8000c1e1500 */
[----:B-1----:R-:W3:Y:S03]  /*0110*/  LDG.E.U16 R11, desc[UR6][R6.64] ;  /* 0x00000006060b7981 */ /* 0x002ee6000c1e1500 */
[----:B------:R-:W0:Y:S01]  /*0120*/  LDC.64 R8, c[0x0][0x5e8] ;  /* 0x00017a00ff087b82 */ /* 0x000e220000000a00 */
[----:B------:R-:W-:-:S02]  /*0130*/  IADD3 R3, PT, PT, R3, 0x80, RZ ;  /* 0x0000008003037810 */ /* 0x000fc40007ffe0ff */
[----:B--2---:R-:W-:-:S04]  /*0140*/  SHF.L.U32 R0, R4, 0x10, RZ ;  /* 0x0000001004007819 */ /* 0x004fc800000006ff */
[----:B------:R-:W-:-:S13]  /*0150*/  FSETP.NEU.FTZ.AND P0, PT, R0, RZ, PT ;  /* 0x000000ff0000720b */ /* 0x000fda0003f1d000 */
[----:B------:R-:W-:-:S04]  /*0160*/  @P0 FSET.BF.GT.FTZ.AND R0, R0, RZ, PT ;  /* 0x000000ff0000020a */ /* 0x000fc80003814000 */
[----:B------:R-:W-:-:S04]  /*0170*/  @P0 F2FP.BF16.F32.PACK_AB R0, RZ, R0 ;  /* 0x00000000ff00023e */ /* 0x000fc800000010ff */
[----:B---3--:R-:W-:Y:S02]  /*0180*/  @P0 PRMT R11, R0, 0x7610, R11 ;  /* 0x00007610000b0816 */ /* 0x008fe4000000000b */
[----:B------:R-:W-:-:S03]  /*0190*/  ISETP.GE.AND P0, PT, R3, UR4, PT ;  /* 0x0000000403007c0c */ /* 0x000fc6000bf06270 */
[----:B0-----:R0:W-:Y:S10]  /*01a0*/  STG.E.U16 desc[UR6][R8.64], R11 ;  /* 0x0000000b08007986 */ /* 0x0011f4000c101506 */
[----:B------:R-:W-:Y:S05]  /*01b0*/  @P0 BREAK.RELIABLE B1 ;  /* 0x0000000000010942 */ /* 0x000fea0003800100 */
[----:B------:R-:W-:Y:S05]  /*01c0*/  @P0 BRA `(.L_x_846) ;  /* 0x0000000000700947 */ /* 0x000fea0003800000 */
[----:B------:R-:W1:Y:S08]  /*01d0*/  LDC.64 R4, c[0x0][0x5f0] ;  /* 0x00017c00ff047b82 */ /* 0x000e700000000a00 */
[----:B------:R-:W0:Y:S01]  /*01e0*/  LDC.64 R6, c[0x0][0x5f8] ;  /* 0x00017e00ff067b82 */ /* 0x000e220000000a00 */
[----:B-1----:R-:W2:Y:S04]  /*01f0*/  LDG.E.U16 R4, desc[UR6][R4.64] ;  /* 0x0000000604047981 */ /* 0x002ea8000c1e1500 */
[----:B0-----:R-:W3:Y:S03]  /*0200*/  LDG.E.U16 R11, desc[UR6][R6.64] ;  /* 0x00000006060b7981 */ /* 0x001ee6000c1e1500 */
[----:B------:R-:W0:Y:S01]  /*0210*/  LDC.64 R8, c[0x0][0x5e8] ;  /* 0x00017a00ff087b82 */ /* 0x000e220000000a00 */
[----:B------:R-:W-:-:S02]  /*0220*/  IADD3 R3, PT, PT, R3, 0x80, RZ ;  /* 0x0000008003037810 */ /* 0x000fc40007ffe0ff */
[----:B--2---:R-:W-:-:S04]  /*0230*/  SHF.L.U32 R0, R4, 0x10, RZ ;  /* 0x0000001004007819 */ /* 0x004fc800000006ff */
[----:B------:R-:W-:-:S13]  /*0240*/  FSETP.NEU.FTZ.AND P0, PT, R0, RZ, PT ;  /* 0x000000ff0000720b */ /* 0x000fda0003f1d000 */
[----:B------:R-:W-:-:S04]  /*0250*/  @P0 FSET.BF.GT.FTZ.AND R0, R0, RZ, PT ;  /* 0x000000ff0000020a */ /* 0x000fc80003814000 */
[----:B------:R-:W-:-:S04]  /*0260*/  @P0 F2FP.BF16.F32.PACK_AB R0, RZ, R0 ;  /* 0x00000000ff00023e */ /* 0x000fc800000010ff */
[----:B---3--:R-:W-:-:S05]  /*0270*/  @P0 PRMT R11, R0, 0x7610, R11 ;  /* 0x00007610000b0816 */ /* 0x008fca000000000b */
[----:B0-----:R0:W-:Y:S02]  /*0280*/  STG.E.U16 desc[UR6][R8.64], R11 ;  /* 0x0000000b08007986 */ /* 0x0011e4000c101506 */
.L_x_845:
[----:B------:R-:W-:-:S13]  /*0290*/  ISETP.GE.AND P0, PT, R3, UR4, PT ;  /* 0x0000000403007c0c */ /* 0x000fda000bf06270 */
[----:B------:R-:W-:Y:S05]  /*02a0*/  @P0 BREAK.RELIABLE B1 ;  /* 0x0000000000010942 */ /* 0x000fea0003800100 */
[----:B------:R-:W-:Y:S05]  /*02b0*/  @P0 BRA `(.L_x_846) ;  /* 0x0000000000340947 */ /* 0x000fea0003800000 */
[----:B------:R-:W-:Y:S05]  /*02c0*/  BSYNC.RELIABLE B1 ;  /* 0x0000000000017941 */ /* 0x000fea0003800100 */
.L_x_844:
        /* <DEDUP_REMOVED lines=12> */
.L_x_846:
[----:B------:R-:W-:Y:S05]  /*0390*/  BSYNC.RECONVERGENT B0 ;  /* 0x0000000000007941 */ /* 0x000fea0003800200 */
.L_x_843:
[----:B------:R-:W-:Y:S05]  /*03a0*/  WARPSYNC.ALL ;  /* 0x0000000000007948 */ /* 0x000fea0003800000 */
[----:B------:R-:W-:-:S13]  /*03b0*/  ISETP.GE.AND P0, PT, R3, UR4, PT ;  /* 0x0000000403007c0c */ /* 0x000fda000bf06270 */
[----:B------:R-:W-:Y:S05]  /*03c0*/  @P0 EXIT ;  /* 0x000000000000094d */ /* 0x000fea0003800000 */
[----:B------:R-:W2:Y:S08]  /*03d0*/  LDC.64 R2, c[0x0][0x5f0] ;  /* 0x00017c00ff027b82 */ /* 0x000eb00000000a00 */
[----:B------:R-:W0:Y:S01]  /*03e0*/  LDC.64 R4, c[0x0][0x5f8] ;  /* 0x00017e00ff047b82 */ /* 0x000e220000000a00 */
[----:B--2---:R-:W2:Y:S04]  /*03f0*/  LDG.E.U16 R2, desc[UR6][R2.64] ;  /* 0x0000000602027981 */ /* 0x004ea8000c1e1500 */
[----:B01----:R-:W3:Y:S03]  /*0400*/  LDG.E.U16 R9, desc[UR6][R4.64] ;  /* 0x0000000604097981 */ /* 0x003ee6000c1e1500 */
[----:B------:R-:W0:Y:S01]  /*0410*/  LDC.64 R6, c[0x0][0x5e8] ;  /* 0x00017a00ff067b82 */ /* 0x000e220000000a00 */
[----:B--2---:R-:W-:-:S04]  /*0420*/  SHF.L.U32 R0, R2, 0x10, RZ ;  /* 0x0000001002007819 */ /* 0x004fc800000006ff */
[----:B------:R-:W-:-:S13]  /*0430*/  FSETP.NEU.FTZ.AND P0, PT, R0, RZ, PT ;  /* 0x000000ff0000720b */ /* 0x000fda0003f1d000 */
[----:B------:R-:W-:-:S04]  /*0440*/  @P0 FSET.BF.GT.FTZ.AND R0, R0, RZ, PT ;  /* 0x000000ff0000020a */ /* 0x000fc80003814000 */
[----:B------:R-:W-:-:S04]  /*0450*/  @P0 F2FP.BF16.F32.PACK_AB R0, RZ, R0 ;  /* 0x00000000ff00023e */ /* 0x000fc800000010ff */
[----:B---3--:R-:W-:-:S05]  /*0460*/  @P0 PRMT R9, R0, 0x7610, R9 ;  /* 0x0000761000090816 */ /* 0x008fca0000000009 */
[----:B0-----:R-:W-:Y:S01]  /*0470*/  STG.E.U16 desc[UR6][R6.64], R9 ;  /* 0x0000000906007986 */ /* 0x001fe2000c101506 */
[----:B------:R-:W-:Y:S05]  /*0480*/  EXIT ;  /* 0x000000000000794d */ /* 0x000fea0003800000 */
.L_x_842:
[----:B------:R-:W0:Y:S01]  /*0490*/  LDCU UR4, c[0x0][0x380] ;  /* 0x00007000ff0477ac */ /* 0x000e220008000800 */
[----:B------:R-:W-:Y:S01]  /*04a0*/  IADD3 R2, PT, PT, R2, -0x1, RZ ;  /* 0xffffffff02027810 */ /* 0x000fe20007ffe0ff */
[----:B------:R-:W-:Y:S04]  /*04b0*/  BSSY.RECONVERGENT B0, `(.L_x_847) ;  /* 0x0000454000007945 */ /* 0x000fe80003800200 */
[----:B------:R-:W-:Y:S01]  /*04c0*/  BSSY.RELIABLE B1, `(.L_x_848) ;  /* 0x00002e5000017945 */ /* 0x000fe20003800100 */
[----:B------:R-:W-:-:S04]  /*04d0*/  VIMNMX.U32 R0, PT, PT, R2, 0x18, PT ;  /* 0x0000001802007848 */ /* 0x000fc80003fe0000 */
[----:B------:R-:W-:Y:S02]  /*04e0*/  IADD3 R0, PT, PT, R0, 0x1, RZ ;  /* 0x0000000100007810 */ /* 0x000fe40007ffe0ff */
[----:B0-----:R-:W-:-:S13]  /*04f0*/  ISETP.GE.AND P0, PT, R3, UR4, PT ;  /* 0x0000000403007c0c */ /* 0x001fda000bf06270 */
[----:B------:R-:W-:Y:S05]  /*0500*/  @P0 BRA `(.L_x_849) ;  /* 0x0000002c00740947 */ /* 0x000fea0003800000 */
[----:B------:R-:W0:Y:S01]  /*0510*/  LDCU.64 UR8, c[0x0][0x390] ;  /* 0x00007200ff0877ac */ /* 0x000e220008000a00 */
[----:B------:R-:W-:Y:S01]  /*0520*/  HFMA2 R4, -RZ, RZ, 0, 0 ;  /* 0x00000000ff047431 */ /* 0x000fe200000001ff */
[----:B------:R-:W-:Y:S01]  /*0530*/  MOV R5, R3 ;  /* 0x0000000300057202 */ /* 0x000fe20000000f00 */
[----:B------:R-:W1:Y:S01]  /*0540*/  LDCU UR5, c[0x0][0x38c] ;  /* 0x00007180ff0577ac */ /* 0x000e620008000800 */
[----:B------:R-:W-:Y:S01]  /*0550*/  ISETP.NE.AND P0, PT, R2, RZ, PT ;  /* 0x000000ff0200720c */ /* 0x000fe20003f05270 */
[----:B------:R-:W2:Y:S01]  /*0560*/  LDCU.64 UR10, c[0x0][0x4b8] ;  /* 0x00009700ff0a77ac */ /* 0x000ea20008000a00 */
[----:B0-----:R-:W-:Y:S01]  /*0570*/  IMAD.HI.U32 R8, R3, UR8, R4 ;  /* 0x0000000803087c27 */ /* 0x001fe2000f8e0004 */
[----:B------:R-:W0:Y:S04]  /*0580*/  LDCU UR8, c[0x0][0x4c0] ;  /* 0x00009800ff0877ac */ /* 0x000e280008000800 */
[----:B------:R-:W-:-:S04]  /*0590*/  SHF.R.U32.HI R9, RZ, UR9, R8 ;  /* 0x00000009ff097c19 */ /* 0x000fc80008011608 */
[----:B------:R-:W-:-:S05]  /*05a0*/  IADD3 R4, PT, PT, -R9, RZ, RZ ;  /* 0x000000ff09047210 */ /* 0x000fca0007ffe1ff */
[----:B-1----:R-:W-:-:S04]  /*05b0*/  IMAD R4, R4, UR5, R3 ;  /* 0x0000000504047c24 */ /* 0x002fc8000f8e0203 */
[C---:B--2---:R-:W-:Y:S02]  /*05c0*/  IMAD R5, R4.reuse, UR10, RZ ;  /* 0x0000000a04057c24 */ /* 0x044fe4000f8e02ff */
[C---:B------:R-:W-:Y:S02]  /*05d0*/  IMAD R6, R4.reuse, UR11, RZ ;  /* 0x0000000b04067c24 */ /* 0x040fe4000f8e02ff */
[----:B0-----:R-:W-:Y:S01]  /*05e0*/  IMAD R4, R4, UR8, RZ ;  /* 0x0000000804047c24 */ /* 0x001fe2000f8e02ff */
[----:B------:R-:W-:Y:S06]  /*05f0*/  @!P0 BRA `(.L_x_850) ;  /* 0x0000001400348947 */ /* 0x000fec0003800000 */
[----:B------:R-:W0:Y:S01]  /*0600*/  LDCU.64 UR8, c[0x0][0x398] ;  /* 0x00007300ff0877ac */ /* 0x000e220008000a00 */
[----:B------:R-:W-:Y:S02]  /*0610*/  MOV R8, RZ ;  /* 0x000000ff00087202 */ /* 0x000fe40000000f00 */
[----:B------:R-:W-:Y:S01]  /*0620*/  ISETP.NE.AND P0, PT, R0, 0x2, PT ;  /* 0x000000020000780c */ /* 0x000fe20003f05270 */
[----:B------:R-:W1:Y:S01]  /*0630*/  LDCU UR5, c[0x0][0x3a0] ;  /* 0x00007400ff0577ac */ /* 0x000e620008000800 */
[----:B------:R-:W2:Y:S01]  /*0640*/  LDCU UR10, c[0x0][0x4c4] ;  /* 0x00009880ff0a77ac */ /* 0x000ea20008000800 */
[----:B------:R-:W3:Y:S01]  /*0650*/  LDCU.64 UR12, c[0x0][0x4c8] ;  /* 0x00009900ff0c77ac */ /* 0x000ee20008000a00 */
[----:B0-----:R-:W-:-:S05]  /*0660*/  IMAD.HI.U32 R10, R9, UR9, R8 ;  /* 0x00000009090a7c27 */ /* 0x001fca000f8e0008 */
[----:B-1----:R-:W-:-:S04]  /*0670*/  SHF.R.U32.HI R11, RZ, UR5, R10 ;  /* 0x00000005ff0b7c19 */ /* 0x002fc8000801160a */
[----:B------:R-:W-:-:S05]  /*0680*/  IADD3 R7, PT, PT, -R11, RZ, RZ ;  /* 0x000000ff0b077210 */ /* 0x000fca0007ffe1ff */
[----:B------:R-:W-:-:S04]  /*0690*/  IMAD R9, R7, UR8, R9 ;  /* 0x0000000807097c24 */ /* 0x000fc8000f8e0209 */
[C---:B--2---:R-:W-:Y:S02]  /*06a0*/  IMAD R5, R9.reuse, UR10, R5 ;  /* 0x0000000a09057c24 */ /* 0x044fe4000f8e0205 */
[C---:B---3--:R-:W-:Y:S02]  /*06b0*/  IMAD R6, R9.reuse, UR12, R6 ;  /* 0x0000000c09067c24 */ /* 0x048fe4000f8e0206 */
[----:B------:R-:W-:Y:S01]  /*06c0*/  IMAD R4, R9, UR13, R4 ;  /* 0x0000000d09047c24 */ /* 0x000fe2000f8e0204 */
[----:B------:R-:W-:Y:S06]  /*06d0*/  @!P0 BRA `(.L_x_850) ;  /* 0x0000001000fc8947 */ /* 0x000fec0003800000 */
[----:B------:R-:W0:Y:S01]  /*06e0*/  LDCU.64 UR8, c[0x0][0x3a8] ;  /* 0x00007500ff0877ac */ /* 0x000e220008000a00 */
[----:B------:R-:W-:Y:S01]  /*06f0*/  HFMA2 R10, -RZ, RZ, 0, 0 ;  /* 0x00000000ff0a7431 */ /* 0x000fe200000001ff */
[----:B------:R-:W-:Y:S01]  /*0700*/  ISETP.NE.AND P0, PT, R0, 0x3, PT ;  /* 0x000000030000780c */ /* 0x000fe20003f05270 */
[----:B------:R-:W1:Y:S01]  /*0710*/  LDCU UR5, c[0x0][0x3a4] ;  /* 0x00007480ff0577ac */ /* 0x000e620008000800 */
[----:B------:R-:W2:Y:S02]  /*0720*/  LDCU.64 UR10, c[0x0][0x4d0] ;  /* 0x00009a00ff0a77ac */ /* 0x000ea40008000a00 */
[----:B0-----:R-:W-:Y:S01]  /*0730*/  IMAD.HI.U32 R8, R11, UR8, R10 ;  /* 0x000000080b087c27 */ /* 0x001fe2000f8e000a */
[----:B------:R-:W0:Y:S04]  /*0740*/  LDCU UR8, c[0x0][0x4d8] ;  /* 0x00009b00ff0877ac */ /* 0x000e280008000800 */
[----:B------:R-:W-:-:S04]  /*0750*/  SHF.R.U32.HI R9, RZ, UR9, R8 ;  /* 0x00000009ff097c19 */ /* 0x000fc80008011608 */
[----:B------:R-:W-:-:S05]  /*0760*/  IADD3 R7, PT, PT, -R9, RZ, RZ ;  /* 0x000000ff09077210 */ /* 0x000fca0007ffe1ff */
[----:B-1----:R-:W-:-:S04]  /*0770*/  IMAD R11, R7, UR5, R11 ;  /* 0x00000005070b7c24 */ /* 0x002fc8000f8e020b */
[C---:B--2---:R-:W-:Y:S02]  /*0780*/  IMAD R5, R11.reuse, UR10, R5 ;  /* 0x0000000a0b057c24 */ /* 0x044fe4000f8e0205 */
[C---:B------:R-:W-:Y:S02]  /*0790*/  IMAD R6, R11.reuse, UR11, R6 ;  /* 0x0000000b0b067c24 */ /* 0x040fe4000f8e0206 */
[----:B0-----:R-:W-:Y:S01]  /*07a0*/  IMAD R4, R11, UR8, R4 ;  /* 0x000000080b047c24 */ /* 0x001fe2000f8e0204 */
        /* <DEDUP_REMOVED lines=16> */
[----:B------:R-:W-:Y:S02]  /*08b0*/  MOV R10, RZ ;  /* 0x000000ff000a7202 */ /* 0x000fe40000000f00 */
[----:B------:R-:W-:Y:S01]  /*08c0*/  ISETP.NE.AND P0, PT, R0, 0x5, PT ;  /* 0x000000050000780c */ /* 0x000fe20003f05270 */
[----:B------:R-:W1:Y:S01]  /*08d0*/  LDCU UR5, c[0x0][0x3bc] ;  /* 0x00007780ff0577ac */ /* 0x000e620008000800 */
[----:B------:R-:W2:Y:S01]  /*08e0*/  LDCU.64 UR10, c[0x0][0x4e8] ;  /* 0x00009d00ff0a77ac */ /* 0x000ea20008000a00 */
        /* <DEDUP_REMOVED lines=10> */
[----:B------:R-:W-:Y:S01]  /*0990*/  HFMA2 R8, -RZ, RZ, 0, 0 ;  /* 0x00000000ff087431 */ /* 0x000fe200000001ff */
        /* <DEDUP_REMOVED lines=250> */
[----:B------:R-:W-:Y:S01]  /*1940*/  ISETP.NE.AND P0, PT, R0, 0x18, PT ;  /* 0x000000180000780c */ /* 0x000fe20003f05270 */
[----:B------:R-:W0:Y:S01]  /*1950*/  LDCU.64 UR8, c[0x0][0x4a0] ;  /* 0x00009400ff0877ac */ /* 0x000e220008000a00 */
[----:B------:R-:W-:Y:S01]  /*1960*/  HFMA2 R8, -RZ, RZ, 0, 0 ;  /* 0x00000000ff087431 */ /* 0x000fe200000001ff */
[----:B------:R-:W1:Y:S01]  /*1970*/  LDCU UR5, c[0x0][0x4a8] ;  /* 0x00009500ff0577ac */ /* 0x000e620008000800 */
[----:B------:R-:W2:Y:S09]  /*1980*/  LDCU.64 UR10, c[0x0][0x5d0] ;  /* 0x0000ba00ff0a77ac */ /* 0x000eb20008000a00 */
[----:B------:R-:W3:Y:S01]  /*1990*/  @P0 LDC.64 R14, c[0x0][0x4b0] ;  /* 0x00012c00ff0e0b82 */ /* 0x000ee20000000a00 */
[----:B0-----:R-:W-:Y:S01]  /*19a0*/  IMAD.HI.U32 R12, R9, UR9, R8 ;  /* 0x00000009090c7c27 */ /* 0x001fe2000f8e0008 */
[----:B------:R-:W0:Y:S06]  /*19b0*/  LDCU UR9, c[0x0][0x5cc] ;  /* 0x0000b980ff0977ac */ /* 0x000e2c0008000800 */
[----:B------:R-:W4:Y:S01]  /*19c0*/  @P0 LDC R17, c[0x0][0x4ac] ;  /* 0x00012b00ff110b82 */ /* 0x000f220000000800 */
[----:B-1----:R-:W-:-:S02]  /*19d0*/  SHF.R.U32.HI R13, RZ, UR5, R12 ;  /* 0x00000005ff0d7c19 */ /* 0x002fc4000801160c */
[----:B------:R-:W-:Y:S02]  /*19e0*/  @P0 MOV R12, RZ ;  /* 0x000000ff000c0202 */ /* 0x000fe40000000f00 */
[----:B------:R-:W-:-:S03]  /*19f0*/  IADD3 R7, PT, PT, -R13, RZ, RZ ;  /* 0x000000ff0d077210 */ /* 0x000fc60007ffe1ff */
[----:B------:R-:W1:Y:S02]  /*1a00*/  @P0 LDC.64 R10, c[0x0][0x5d8] ;  /* 0x00017600ff0a0b82 */ /* 0x000e640000000a00 */
[----:B------:R-:W-:-:S06]  /*1a10*/  IMAD R9, R7, UR8, R9 ;  /* 0x0000000807097c24 */ /* 0x000fcc000f8e0209 */
[----:B------:R-:W5:Y:S01]  /*1a20*/  @P0 LDC R16, c[0x0][0x5e0] ;  /* 0x00017800ff100b82 */ /* 0x000f620000000800 */
[----:B---3--:R-:W-:-:S04]  /*1a30*/  @P0 IMAD.HI.U32 R8, R13, R14, R12 ;  /* 0x0000000e0d080227 */ /* 0x008fc800078e000c */
[C---:B0-----:R-:W-:Y:S01]  /*1a40*/  IMAD R5, R9.reuse, UR9, R5 ;  /* 0x0000000909057c24 */ /* 0x041fe2000f8e0205 */
[----:B------:R-:W-:Y:S01]  /*1a50*/  @P0 SHF.R.U32.HI R8, RZ, R15, R8 ;  /* 0x0000000fff080219 */ /* 0x000fe20000011608 */
[C---:B--2---:R-:W-:Y:S02]  /*1a60*/  IMAD R6, R9.reuse, UR10, R6 ;  /* 0x0000000a09067c24 */ /* 0x044fe4000f8e0206 */
[----:B------:R-:W-:Y:S01]  /*1a70*/  IMAD R4, R9, UR11, R4 ;  /* 0x0000000b09047c24 */ /* 0x000fe2000f8e0204 */
[----:B------:R-:W-:-:S05]  /*1a80*/  @P0 IADD3 R12, PT, PT, -R8, RZ, RZ ;  /* 0x000000ff080c0210 */ /* 0x000fca0007ffe1ff */
[----:B----4-:R-:W-:-:S04]  /*1a90*/  @P0 IMAD R13, R12, R17, R13 ;  /* 0x000000110c0d0224 */ /* 0x010fc800078e020d */
[C---:B-1----:R-:W-:Y:S02]  /*1aa0*/  @P0 IMAD R5, R13.reuse, R10, R5 ;  /* 0x0000000a0d050224 */ /* 0x042fe400078e0205 */
[C---:B------:R-:W-:Y:S02]  /*1ab0*/  @P0 IMAD R6, R13.reuse, R11, R6 ;  /* 0x0000000b0d060224 */ /* 0x040fe400078e0206 */
[----:B-----5:R-:W-:-:S07]  /*1ac0*/  @P0 IMAD R4, R13, R16, R4 ;  /* 0x000000100d040224 */ /* 0x020fce00078e0204 */
.L_x_850:
[----:B------:R-:W0:Y:S02]  /*1ad0*/  LDCU.128 UR8, c[0x0][0x5f0] ;  /* 0x0000be00ff0877ac */ /* 0x000e240008000c00 */
[----:B0-----:R-:W-:-:S04]  /*1ae0*/  IADD3 R6, P0, PT, R6, UR8, RZ ;  /* 0x0000000806067c10 */ /* 0x001fc8000ff1e0ff */
[----:B------:R-:W-:Y:S01]  /*1af0*/  IADD3.X R7, PT, PT, RZ, UR9, RZ, P0, !PT ;  /* 0x00000009ff077c10 */ /* 0x000fe200087fe4ff */
[----:B------:R-:W0:Y:S04]  /*1b00*/  LDCU.64 UR8, c[0x0][0x5e8] ;  /* 0x0000bd00ff0877ac */ /* 0x000e280008000a00 */
[----:B------:R-:W2:Y:S01]  /*1b10*/  LDG.E.U16 R6, desc[UR6][R6.64] ;  /* 0x0000000606067981 */ /* 0x000ea2000c1e1500 */
[----:B------:R-:W-:-:S04]  /*1b20*/  IADD3 R8, P0, PT, R4, UR10, RZ ;  /* 0x0000000a04087c10 */ /* 0x000fc8000ff1e0ff */
[----:B------:R-:W-:-:S05]  /*1b30*/  IADD3.X R9, PT, PT, RZ, UR11, RZ, P0, !PT ;  /* 0x0000000bff097c10 */ /* 0x000fca00087fe4ff */
[----:B------:R-:W3:Y:S01]  /*1b40*/  LDG.E.U16 R11, desc[UR6][R8.64] ;  /* 0x00000006080b7981 */ /* 0x000ee2000c1e1500 */
[----:B------:R-:W-:Y:S02]  /*1b50*/  IADD3 R3, PT, PT, R3, 0x80, RZ ;  /* 0x0000008003037810 */ /* 0x000fe40007ffe0ff */
[----:B0-----:R-:W-:-:S04]  /*1b60*/  IADD3 R4, P1, PT, R5, UR8, RZ ;  /* 0x0000000805047c10 */ /* 0x001fc8000ff3e0ff */
[----:B------:R-:W-:Y:S02]  /*1b70*/  IADD3.X R5, PT, PT, RZ, UR9, RZ, P1, !PT ;  /* 0x00000009ff057c10 */ /* 0x000fe40008ffe4ff */
[----:B--2---:R-:W-:-:S04]  /*1b80*/  SHF.L.U32 R10, R6, 0x10, RZ ;  /* 0x00000010060a7819 */ /* 0x004fc800000006ff */
[----:B------:R-:W-:-:S13]  /*1b90*/  FSETP.NEU.FTZ.AND P0, PT, R10, RZ, PT ;  /* 0x000000ff0a00720b */ /* 0x000fda0003f1d000 */
[----:B------:R-:W-:-:S04]  /*1ba0*/  @P0 FSET.BF.GT.FTZ.AND R10, R10, RZ, PT ;  /* 0x000000ff0a0a020a */ /* 0x000fc80003814000 */
[----:B------:R-:W-:-:S04]  /*1bb0*/  @P0 F2FP.BF16.F32.PACK_AB R10, RZ, R10 ;  /* 0x0000000aff0a023e */ /* 0x000fc800000010ff */
[----:B---3--:R-:W-:Y:S02]  /*1bc0*/  @P0 PRMT R11, R10, 0x7610, R11 ;  /* 0x000076100a0b0816 */ /* 0x008fe4000000000b */
[----:B------:R-:W-:-:S03]  /*1bd0*/  ISETP.GE.AND P0, PT, R3, UR4, PT ;  /* 0x0000000403007c0c */ /* 0x000fc6000bf06270 */
[----:B------:R0:W-:Y:S10]  /*1be0*/  STG.E.U16 desc[UR6][R4.64], R11 ;  /* 0x0000000b04007986 */ /* 0x0001f4000c101506 */
[----:B------:R-:W-:Y:S05]  /*1bf0*/  @P0 BREAK.RELIABLE B1 ;  /* 0x0000000000010942 */ /* 0x000fea0003800100 */
[----:B------:R-:W-:Y:S05]  /*1c00*/  @P0 BRA `(.L_x_851) ;  /* 0x0000002c00780947 */ /* 0x000fea0003800000 */
[----:B------:R-:W1:Y:S01]  /*1c10*/  LDCU.64 UR8, c[0x0][0x390] ;  /* 0x00007200ff0877ac */ /* 0x000e620008000a00 */
[----:B0-----:R-:W-:Y:S01]  /*1c20*/  HFMA2 R4, -RZ, RZ, 0, 0 ;  /* 0x00000000ff047431 */ /* 0x001fe200000001ff */
[----:B------:R-:W-:Y:S01]  /*1c30*/  MOV R5, R3 ;  /* 0x0000000300057202 */ /* 0x000fe20000000f00 */
[----:B------:R-:W0:Y:S01]  /*1c40*/  LDCU UR5, c[0x0][0x38c] ;  /* 0x00007180ff0577ac */ /* 0x000e220008000800 */
[----:B------:R-:W-:Y:S01]  /*1c50*/  ISETP.NE.AND P0, PT, R2, RZ, PT ;  /* 0x000000ff0200720c */ /* 0x000fe20003f05270 */
[----:B------:R-:W2:Y:S01]  /*1c60*/  LDCU.64 UR10, c[0x0][0x4b8] ;  /* 0x00009700ff0a77ac */ /* 0x000ea20008000a00 */
[----:B-1----:R-:W-:Y:S01]  /*1c70*/  IMAD.HI.U32 R8, R3, UR8, R4 ;  /* 0x0000000803087c27 */ /* 0x002fe2000f8e0004 */
[----:B------:R-:W1:Y:S04]  /*1c80*/  LDCU UR8, c[0x0][0x4c0] ;  /* 0x00009800ff0877ac */ /* 0x000e680008000800 */
[----:B------:R-:W-:-:S04]  /*1c90*/  SHF.R.U32.HI R9, RZ, UR9, R8 ;  /* 0x00000009ff097c19 */ /* 0x000fc80008011608 */
[----:B------:R-:W-:-:S05]  /*1ca0*/  IADD3 R4, PT, PT, -R9, RZ, RZ ;  /* 0x000000ff09047210 */ /* 0x000fca0007ffe1ff */
[----:B0-----:R-:W-:-:S04]  /*1cb0*/  IMAD R4, R4, UR5, R3 ;  /* 0x0000000504047c24 */ /* 0x001fc8000f8e0203 */
[C---:B--2---:R-:W-:Y:S02]  /*1cc0*/  IMAD R5, R4.reuse, UR10, RZ ;  /* 0x0000000a04057c24 */ /* 0x044fe4000f8e02ff */
[C---:B------:R-:W-:Y:S02]  /*1cd0*/  IMAD R6, R4.reuse, UR11, RZ ;  /* 0x0000000b04067c24 */ /* 0x040fe4000f8e02ff */
[----:B-1----:R-:W-:Y:S01]  /*1ce0*/  IMAD R4, R4, UR8, RZ ;  /* 0x0000000804047c24 */ /* 0x002fe2000f8e02ff */
        /* <DEDUP_REMOVED lines=334> */
.L_x_852:
        /* <DEDUP_REMOVED lines=15> */
[----:B---3--:R-:W-:-:S05]  /*32c0*/  @P0 PRMT R11, R10, 0x7610, R11 ;  /* 0x000076100a0b0816 */ /* 0x008fca000000000b */
[----:B------:R0:W-:Y:S02]  /*32d0*/  STG.E.U16 desc[UR6][R4.64], R11 ;  /* 0x0000000b04007986 */ /* 0x0001e4000c101506 */
.L_x_849:
[----:B------:R-:W-:-:S13]  /*32e0*/  ISETP.GE.AND P0, PT, R3, UR4, PT ;  /* 0x0000000403007c0c */ /* 0x000fda000bf06270 */
[----:B------:R-:W-:Y:S05]  /*32f0*/  @P0 BREAK.RELIABLE B1 ;  /* 0x0000000000010942 */ /* 0x000fea0003800100 */
[----:B------:R-:W-:Y:S05]  /*3300*/  @P0 BRA `(.L_x_851) ;  /* 0x0000001400b80947 */ /* 0x000fea0003800000 */
[----:B------:R-:W-:Y:S05]  /*3310*/  BSYNC.RELIABLE B1 ;  /* 0x0000000000017941 */ /* 0x000fea0003800100 */
.L_x_848:
        /* <DEDUP_REMOVED lines=348> */
.L_x_853:
        /* <DEDUP_REMOVED lines=17> */
.L_x_851:
[----:B------:R-:W-:Y:S05]  /*49f0*/  BSYNC.RECONVERGENT B0 ;  /* 0x0000000000007941 */ /* 0x000fea0003800200 */
.L_x_847:
[----:B------:R-:W-:Y:S05]  /*4a00*/  WARPSYNC.ALL ;  /* 0x0000000000007948 */ /* 0x000fea0003800000 */
[----:B------:R-:W-:-:S13]  /*4a10*/  ISETP.GE.AND P0, PT, R3, UR4, PT ;  /* 0x0000000403007c0c */ /* 0x000fda000bf06270 */
[----:B------:R-:W-:Y:S05]  /*4a20*/  @P0 EXIT ;  /* 0x000000000000094d */ /* 0x000fea0003800000 */
[----:B------:R-:W2:Y:S01]  /*4a30*/  LDCU.64 UR4, c[0x0][0x390] ;  /* 0x00007200ff0477ac */ /* 0x000ea20008000a00 */
[----:B01----:R-:W-:Y:S01]  /*4a40*/  HFMA2 R4, -RZ, RZ, 0, 0 ;  /* 0x00000000ff047431 */ /* 0x003fe200000001ff */
[----:B------:R-:W-:Y:S01]  /*4a50*/  MOV R5, R3 ;  /* 0x0000000300057202 */ /* 0x000fe20000000f00 */
[----:B------:R-:W0:Y:S01]  /*4a60*/  LDCU UR8, c[0x0][0x38c] ;  /* 0x00007180ff0877ac */ /* 0x000e220008000800 */
[----:B------:R-:W-:Y:S01]  /*4a70*/  ISETP.NE.AND P0, PT, R2, RZ, PT ;  /* 0x000000ff0200720c */ /* 0x000fe20003f05270 */
[----:B------:R-:W1:Y:S01]  /*4a80*/  LDCU.64 UR10, c[0x0][0x4b8] ;  /* 0x00009700ff0a77ac */ /* 0x000e620008000a00 */
[----:B--2---:R-:W-:Y:S01]  /*4a90*/  IMAD.HI.U32 R6, R3, UR4, R4 ;  /* 0x0000000403067c27 */ /* 0x004fe2000f8e0004 */
[----:B------:R-:W2:Y:S04]  /*4aa0*/  LDCU UR4, c[0x0][0x4c0] ;  /* 0x00009800ff0477ac */ /* 0x000ea80008000800 */
[----:B------:R-:W-:-:S04]  /*4ab0*/  SHF.R.U32.HI R7, RZ, UR5, R6 ;  /* 0x00000005ff077c19 */ /* 0x000fc80008011606 */
[----:B------:R-:W-:-:S05]  /*4ac0*/  IADD3 R4, PT, PT, -R7, RZ, RZ ;  /* 0x000000ff07047210 */ /* 0x000fca0007ffe1ff */
[----:B0-----:R-:W-:-:S04]  /*4ad0*/  IMAD R2, R4, UR8, R3 ;  /* 0x0000000804027c24 */ /* 0x001fc8000f8e0203 */
[C---:B-1----:R-:W-:Y:S02]  /*4ae0*/  IMAD R3, R2.reuse, UR10, RZ ;  /* 0x0000000a02037c24 */ /* 0x042fe4000f8e02ff */
[C---:B------:R-:W-:Y:S02]  /*4af0*/  IMAD R4, R2.reuse, UR11, RZ ;  /* 0x0000000b02047c24 */ /* 0x040fe4000f8e02ff */
[----:B--2---:R-:W-:Y:S01]  /*4b00*/  IMAD R2, R2, UR4, RZ ;  /* 0x0000000402027c24 */ /* 0x004fe2000f8e02ff */
        /* <DEDUP_REMOVED lines=313> */
[----:B------:R-:W2:Y:S09]  /*5ea0*/  LDCU UR5, c[0x0][0x5cc] ;  /* 0x0000b980ff0577ac */ /* 0x000eb20008000800 */
[----:B------:R-:W3:Y:S01]  /*5eb0*/  @P0 LDC.64 R12, c[0x0][0x4b0] ;  /* 0x00012c00ff0c0b82 */ /* 0x000ee20000000a00 */
[----:B------:R-:W4:Y:S01]  /*5ec0*/  LDCU.64 UR10, c[0x0][0x5d0] ;  /* 0x0000ba00ff0a77ac */ /* 0x000f220008000a00 */
[----:B0-----:R-:W-:-:S06]  /*5ed0*/  IMAD.HI.U32 R10, R7, UR9, R6 ;  /* 0x00000009070a7c27 */ /* 0x001fcc000f8e0006 */
[----:B------:R-:W0:Y:S01]  /*5ee0*/  @P0 LDC R15, c[0x0][0x4ac] ;  /* 0x00012b00ff0f0b82 */ /* 0x000e220000000800 */
[----:B-1----:R-:W-:Y:S02]  /*5ef0*/  SHF.R.U32.HI R11, RZ, UR4, R10 ;  /* 0x00000004ff0b7c19 */ /* 0x002fe4000801160a */
[----:B------:R-:W-:Y:S02]  /*5f00*/  @P0 MOV R10, RZ ;  /* 0x000000ff000a0202 */ /* 0x000fe40000000f00 */
[----:B------:R-:W-:-:S03]  /*5f10*/  IADD3 R5, PT, PT, -R11, RZ, RZ ;  /* 0x000000ff0b057210 */ /* 0x000fc60007ffe1ff */
[----:B------:R-:W1:Y:S02]  /*5f20*/  @P0 LDC.64 R8, c[0x0][0x5d8] ;  /* 0x00017600ff080b82 */ /* 0x000e640000000a00 */
[----:B------:R-:W-:-:S06]  /*5f30*/  IMAD R7, R5, UR8, R7 ;  /* 0x0000000805077c24 */ /* 0x000fcc000f8e0207 */
[----:B------:R-:W5:Y:S01]  /*5f40*/  @P0 LDC R6, c[0x0][0x5e0] ;  /* 0x00017800ff060b82 */ /* 0x000f620000000800 */
[----:B---3--:R-:W-:-:S04]  /*5f50*/  @P0 IMAD.HI.U32 R0, R11, R12, R10 ;  /* 0x0000000c0b000227 */ /* 0x008fc800078e000a */
[C---:B--2---:R-:W-:Y:S01]  /*5f60*/  IMAD R3, R7.reuse, UR5, R3 ;  /* 0x0000000507037c24 */ /* 0x044fe2000f8e0203 */
[----:B------:R-:W-:Y:S01]  /*5f70*/  @P0 SHF.R.U32.HI R0, RZ, R13, R0 ;  /* 0x0000000dff000219 */ /* 0x000fe20000011600 */
[C---:B----4-:R-:W-:Y:S02]  /*5f80*/  IMAD R4, R7.reuse, UR10, R4 ;  /* 0x0000000a07047c24 */ /* 0x050fe4000f8e0204 */
[----:B------:R-:W-:Y:S01]  /*5f90*/  IMAD R2, R7, UR11, R2 ;  /* 0x0000000b07027c24 */ /* 0x000fe2000f8e0202 */
[----:B------:R-:W-:-:S05]  /*5fa0*/  @P0 IADD3 R10, PT, PT, -R0, RZ, RZ ;  /* 0x000000ff000a0210 */ /* 0x000fca0007ffe1ff */
[----:B0-----:R-:W-:-:S04]  /*5fb0*/  @P0 IMAD R11, R15, R10, R11 ;  /* 0x0000000a0f0b0224 */ /* 0x001fc800078e020b */
[C---:B-1----:R-:W-:Y:S02]  /*5fc0*/  @P0 IMAD R3, R11.reuse, R8, R3 ;  /* 0x000000080b030224 */ /* 0x042fe400078e0203 */
[C---:B------:R-:W-:Y:S02]  /*5fd0*/  @P0 IMAD R4, R11.reuse, R9, R4 ;  /* 0x000000090b040224 */ /* 0x040fe400078e0204 */
[----:B-----5:R-:W-:-:S07]  /*5fe0*/  @P0 IMAD R2, R11, R6, R2 ;  /* 0x000000060b020224 */ /* 0x020fce00078e0202 */
.L_x_854:
[----:B------:R-:W0:Y:S01]  /*5ff0*/  LDCU.128 UR8, c[0x0][0x5f0] ;  /* 0x0000be00ff0877ac */ /* 0x000e220008000c00 */
[----:B------:R-:W1:Y:S01]  /*6000*/  LDCU.64 UR4, c[0x0][0x5e8] ;  /* 0x0000bd00ff0477ac */ /* 0x000e620008000a00 */
[----:B0-----:R-:W-:-:S04]  /*6010*/  IADD3 R4, P0, PT, R4, UR8, RZ ;  /* 0x0000000804047c10 */ /* 0x001fc8000ff1e0ff */
[----:B------:R-:W-:-:S05]  /*6020*/  IADD3.X R5, PT, PT, RZ, UR9, RZ, P0, !PT ;  /* 0x00000009ff057c10 */ /* 0x000fca00087fe4ff */
[----:B------:R-:W2:Y:S01]  /*6030*/  LDG.E.U16 R4, desc[UR6][R4.64] ;  /* 0x0000000604047981 */ /* 0x000ea2000c1e1500 */
[----:B------:R-:W-:-:S04]  /*6040*/  IADD3 R6, P0, PT, R2, UR10, RZ ;  /* 0x0000000a02067c10 */ /* 0x000fc8000ff1e0ff */
[----:B------:R-:W-:-:S05]  /*6050*/  IADD3.X R7, PT, PT, RZ, UR11, RZ, P0, !PT ;  /* 0x0000000bff077c10 */ /* 0x000fca00087fe4ff */
[----:B------:R-:W3:Y:S01]  /*6060*/  LDG.E.U16 R9, desc[UR6][R6.64] ;  /* 0x0000000606097981 */ /* 0x000ee2000c1e1500 */
[----:B-1----:R-:W-:-:S04]  /*6070*/  IADD3 R2, P1, PT, R3, UR4, RZ ;  /* 0x0000000403027c10 */ /* 0x002fc8000ff3e0ff */
[----:B------:R-:W-:Y:S02]  /*6080*/  IADD3.X R3, PT, PT, RZ, UR5, RZ, P1, !PT ;  /* 0x00000005ff037c10 */ /* 0x000fe40008ffe4ff */
[----:B--2---:R-:W-:-:S04]  /*6090*/  SHF.L.U32 R0, R4, 0x10, RZ ;  /* 0x0000001004007819 */ /* 0x004fc800000006ff */
[----:B------:R-:W-:-:S13]  /*60a0*/  FSETP.NEU.FTZ.AND P0, PT, R0, RZ, PT ;  /* 0x000000ff0000720b */ /* 0x000fda0003f1d000 */
[----:B------:R-:W-:-:S04]  /*60b0*/  @P0 FSET.BF.GT.FTZ.AND R0, R0, RZ, PT ;  /* 0x000000ff0000020a */ /* 0x000fc80003814000 */
[----:B------:R-:W-:-:S04]  /*60c0*/  @P0 F2FP.BF16.F32.PACK_AB R0, RZ, R0 ;  /* 0x00000000ff00023e */ /* 0x000fc800000010ff */
[----:B---3--:R-:W-:-:S05]  /*60d0*/  @P0 PRMT R9, R0, 0x7610, R9 ;  /* 0x0000761000090816 */ /* 0x008fca0000000009 */
[----:B------:R-:W-:Y:S01]  /*60e0*/  STG.E.U16 desc[UR6][R2.64], R9 ;  /* 0x0000000902007986 */ /* 0x000fe2000c101506 */
[----:B------:R-:W-:Y:S05]  /*60f0*/  EXIT ;  /* 0x000000000000794d */ /* 0x000fea0003800000 */
.L_x_855:
        /* <DEDUP_REMOVED lines=16> */
.L_x_31012:


//--------------------- .text._ZN2at6native27unrolled_elementwise_kernelINS0_13BinaryFunctorIN3c108BFloat16ES4_S4_ZZZNS0_21heaviside_kernel_cudaERNS_18TensorIteratorBaseEENKUlvE_clEvENKUlvE8_clEvEUlS4_S4_E_EESt5arrayIPcLm3EELi4E23TrivialOffsetCalculatorILi2EjESE_ILi1EjENS0_6memory15LoadWithoutCastENSH_16StoreWithoutCastEEEviT_T0_T2_T3_T4_T5_ --------------------------
	.section	.text._ZN2at6native27unrolled_elementwise_kernelINS0_13BinaryFunctorIN3c108BFloat16ES4_S4_ZZZNS0_21heaviside_kernel_cudaERNS_18TensorIteratorBaseEENKUlvE_clEvENKUlvE8_clEvEUlS4_S4_E_EESt5arrayIPcLm3EELi4E23TrivialOffsetCalculatorILi2EjESE_ILi1EjENS0_6memory15LoadWithoutCastENSH_16StoreWithoutCastEEEviT_T0_T2_T3_T4_T5_,"ax",@progbits
	.align	128
        .global         _ZN2at6native27unrolled_elementwise_kernelINS0_13BinaryFunctorIN3c108BFloat16ES4_S4_ZZZNS0_21heaviside_kernel_cudaERNS_18TensorIteratorBaseEENKUlvE_clEvENKUlvE8_clEvEUlS4_S4_E_EESt5arrayIPcLm3EELi4E23TrivialOffsetCalculatorILi2EjESE_ILi1EjENS0_6memory15LoadWithoutCastENSH_16StoreWithoutCastEEEviT_T0_T2_T3_T4_T5_
        .type           _ZN2at6native27unrolled_elementwise_kernelINS0_13BinaryFunctorIN3c108BFloat16ES4_S4_ZZZNS0_21heaviside_kernel_cudaERNS_18TensorIteratorBaseEENKUlvE_clEvENKUlvE8_clEvEUlS4_S4_E_EESt5arrayIPcLm3EELi4E23TrivialOffsetCalculatorILi2EjESE_ILi1EjENS0_6memory15LoadWithoutCastENSH_16StoreWithoutCastEEEviT_T0_T2_T3_T4_T5_,@function
        .size           _ZN2at6native27unrolled_elementwise_kernelINS0_13BinaryFunctorIN3c108BFloat16ES4_S4_ZZZNS0_21heaviside_kernel_cudaERNS_18TensorIteratorBaseEENKUlvE_clEvENKUlvE8_clEvEUlS4_S4_E_EESt5arrayIPcLm3EELi4E23TrivialOffsetCalculatorILi2EjESE_ILi1EjENS0_6memory15LoadWithoutCastENSH_16StoreWithoutCastEEEviT_T0_T2_T3_T4_T5_,(.L_x_31013 - _ZN2at6native27unrolled_elementwise_kernelINS0_13BinaryFunctorIN3c108BFloat16ES4_S4_ZZZNS0_21heaviside_kernel_cudaERNS_18TensorIteratorBaseEENKUlvE_clEvENKUlvE8_clEvEUlS4_S4_E_EESt5arrayIPcLm3EELi4E23TrivialOffsetCalculatorILi2EjESE_ILi1EjENS0_6memory15LoadWithoutCastENSH_16StoreWithoutCastEEEviT_T0_T2_T3_T4_T5_)
        .other          _ZN2at6native27unrolled_elementwise_kernelINS0_13BinaryFunctorIN3c108BFloat16ES4_S4_ZZZNS0_21heaviside_kernel_cudaERNS_18TensorIteratorBaseEENKUlvE_clEvENKUlvE8_clEvEUlS4_S4_E_EESt5arrayIPcLm3EELi4E23TrivialOffsetCalculatorILi2EjESE_ILi1EjENS0_6memory15LoadWithoutCastENSH_16StoreWithoutCastEEEviT_T0_T2_T3_T4_T5_,@"STO_CUDA_ENTRY STV_DEFAULT"
_ZN2at6native27unrolled_elementwise_kernelINS0_13BinaryFunctorIN3c108BFloat16ES4_S4_ZZZNS0_21heaviside_kernel_cudaERNS_18TensorIteratorBaseEENKUlvE_clEvENKUlvE8_clEvEUlS4_S4_E_EESt5arrayIPcLm3EELi4E23TrivialOffsetCalculatorILi2EjESE_ILi1EjENS0_6memory15LoadWithoutCastENSH_16StoreWithoutCastEEEviT_T0_T2_T3_T4_T5_:
.text._ZN2at6native27unrolled_elementwise_kernelINS0_13BinaryFunctorIN3c108BFloat16ES4_S4_ZZZNS0_21heaviside_kernel_cudaERNS_18TensorIteratorBaseEENKUlvE_clEvENKUlvE8_clEvEUlS4_S4_E_EESt5arrayIPcLm3EELi4E23TrivialOffsetCalculatorILi2EjESE_ILi1EjENS0_6memory15LoadWithoutCastENSH_16StoreWithoutCastEEEviT_T0_T2_T3_T4_T5_:
[----:B------:R-:W-:Y:S01]  /*0000*/  LDC R1, c[0x0][0x37c] ;  /* 0x0000df00ff017b82 */ /* 0x000fe20000000800 */
[----:B------:R-:W0:Y:S07]  /*0010*/  S2R R17, SR_CTAID.X ;  /* 0x0000000000117919 */ /* 0x000e2e0000002500 */
[----:B------:R-:W0:Y:S01]  /*0020*/  LDC R2, c[0x0][0x380] ;  /* 0x0000e000ff027b82 */ /* 0x000e220000000800 */
[----:B------:R-:W1:Y:S01]  /*0030*/  LDCU.64 UR4, c[0x0][0x358] ;  /* 0x00006b00ff0477ac */ /* 0x000e620008000a00 */
[----:B------:R-:W-:Y:S01]  /*0040*/  PRMT R12, RZ, 0x7610, R12 ;  /* 0x00007610ff0c7816 */ /* 0x000fe2000000000c */
[----:B------:R-:W2:Y:S01]  /*0050*/  S2R R0, SR_TID.X ;  /* 0x0000000000007919 */ /* 0x000ea20000002100 */
[----:B------:R-:W-:-:S04]  /*0060*/  PRMT R13, RZ, 0x7610, R13 ;  /* 0x00007610ff0d7816 */ /* 0x000fc8000000000d */
[----:B------:R-:W3:Y:S08]  /*0070*/  LDC.64 R4, c[0x0][0x390] ;  /* 0x0000e400ff047b82 */ /* 0x000ef00000000a00 */
[----:B------:R-:W4:Y:S08]  /*0080*/  LDC.64 R8, c[0x0][0x398] ;  /* 0x0000e600ff087b82 */ /* 0x000f300000000a00 */
[----:B------:R-:W1:Y:S01]  /*0090*/  LDC.64 R6, c[0x0][0x398] ;  /* 0x0000e600ff067b82 */ /* 0x000e620000000a00 */
[----:B0-----:R-:W-:-:S07]  /*00a0*/  IMAD R15, R17, -0x200, R2 ;  /* 0xfffffe00110f7824 */ /* 0x001fce00078e0202 */
[----:B------:R-:W0:Y:S01]  /*00b0*/  LDC.64 R24, c[0x0][0x390] ;  /* 0x0000e400ff187b82 */ /* 0x000e220000000a00 */
[----:B--2---:R-:W-:Y:S01]  /*00c0*/  IMAD.MOV.U32 R14, RZ, RZ, R0 ;  /* 0x000000ffff0e7224 */ /* 0x004fe200078e0000 */
[----:B------:R-:W-:-:S06]  /*00d0*/  ISETP.GE.AND P0, PT, R0, R15, PT ;  /* 0x0000000f0000720c */ /* 0x000fcc0003f06270 */
[----:B------:R-:W2:Y:S08]  /*00e0*/  LDC.64 R2, c[0x0][0x390] ;  /* 0x0000e400ff027b82 */ /* 0x000eb00000000a00 */
[----:B------:R-:W2:Y:S01]  /*00f0*/  LDC.64 R10, c[0x0][0x398] ;  /* 0x0000e600ff0a7b82 */ /* 0x000ea20000000a00 */
[----:B------:R-:W-:-:S05]  /*0100*/  @!P0 VIADD R0, R14, 0x80 ;  /* 0x000000800e008836 */ /* 0x000fca0000000000 */
[----:B------:R-:W-:-:S13]  /*0110*/  ISETP.GE.AND P1, PT, R0, R15, PT ;  /* 0x0000000f0000720c */ /* 0x000fda0003f26270 */
[C---:B------:R-:W-:Y:S02]  /*0120*/  @!P1 IMAD R23, R17.reuse, 0x200, R0 ;  /* 0x0000020011179824 */ /* 0x040fe400078e0200 */
[----:B------:R-:W-:Y:S02]  /*0130*/  @!P1 VIADD R0, R0, 0x80 ;  /* 0x0000008000009836 */ /* 0x000fe40000000000 */
[----:B------:R-:W-:Y:S01]  /*0140*/  @!P0 IMAD R16, R17, 0x200, R14 ;  /* 0x0000020011108824 */ /* 0x000fe200078e020e */
[----:B------:R-:W-:Y:S01]  /*0150*/  PRMT R20, RZ, 0x7610, R20 ;  /* 0x00007610ff147816 */ /* 0x000fe20000000014 */
[----:B0-----:R-:W-:Y:S01]  /*0160*/  @!P1 IMAD.WIDE.U32 R24, R23, 0x2, R24 ;  /* 0x0000000217189825 */ /* 0x001fe200078e0018 */
[----:B------:R-:W-:-:S03]  /*0170*/  ISETP.GE.AND P3, PT, R0, R15, PT ;  /* 0x0000000f0000720c */ /* 0x000fc60003f66270 */
[----:B-1----:R-:W-:Y:S01]  /*0180*/  @!P0 IMAD.WIDE.U32 R6, R16, 0x2, R6 ;  /* 0x0000000210068825 */ /* 0x002fe200078e0006 */
[----:B------:R-:W5:Y:S09]  /*0190*/  @!P1 LDG.E.U16 R13, desc[UR4][R24.64] ;  /* 0x00000004180d9981 */ /* 0x000f72000c1e1500 */
[----:B------:R-:W-:-:S02]  /*01a0*/  @!P3 IMAD R21, R17, 0x200, R0 ;  /* 0x000002001115b824 */ /* 0x000fc400078e0200 */
[----:B------:R-:W-:Y:S02]  /*01b0*/  @!P3 VIADD R0, R0, 0x80 ;  /* 0x000000800000b836 */ /* 0x000fe40000000000 */
[C---:B---3--:R-:W-:Y:S02]  /*01c0*/  @!P3 IMAD.WIDE.U32 R28, R21.reuse, 0x2, R4 ;  /* 0x00000002151cb825 */ /* 0x048fe400078e0004 */
[----:B------:R-:W0:Y:S01]  /*01d0*/  LDC.64 R4, c[0x0][0x398] ;  /* 0x0000e600ff047b82 */ /* 0x000e220000000a00 */
[----:B------:R-:W-:Y:S01]  /*01e0*/  ISETP.GE.AND P2, PT, R0, R15, PT ;  /* 0x0000000f0000720c */ /* 0x000fe20003f46270 */
[----:B----4-:R-:W-:Y:S01]  /*01f0*/  @!P3 IMAD.WIDE.U32 R8, R21, 0x2, R8 ;  /* 0x000000021508b825 */ /* 0x010fe200078e0008 */
[----:B------:R1:W5:Y:S11]  /*0200*/  @!P3 LDG.E.U16 R12, desc[UR4][R28.64] ;  /* 0x000000041c0cb981 */ /* 0x000376000c1e1500 */
[----:B------:R-:W-:Y:S01]  /*0210*/  @!P2 IMAD R19, R17, 0x200, R0 ;  /* 0x000002001113a824 */ /* 0x000fe200078e0200 */
[----:B------:R-:W-:Y:S01]  /*0220*/  PRMT R21, RZ, 0x7610, R21 ;  /* 0x00007610ff157816 */ /* 0x000fe20000000015 */
[----:B--2---:R-:W-:Y:S01]  /*0230*/  @!P1 IMAD.WIDE.U32 R10, R23, 0x2, R10 ;  /* 0x00000002170a9825 */ /* 0x004fe200078e000a */
[----:B------:R-:W-:-:S03]  /*0240*/  PRMT R0, RZ, 0x7610, R0 ;  /* 0x00007610ff007816 */ /* 0x000fc60000000000 */
[----:B------:R-:W-:Y:S01]  /*0250*/  @!P2 IMAD.WIDE.U32 R26, R19, 0x2, R2 ;  /* 0x00000002131aa825 */ /* 0x000fe200078e0002 */
[----:B------:R-:W5:Y:S01]  /*0260*/  @!P0 LDG.E.U16 R21, desc[UR4][R6.64] ;  /* 0x0000000406158981 */ /* 0x000f62000c1e1500 */
[----:B------:R-:W2:Y:S02]  /*0270*/  LDC.64 R2, c[0x0][0x390] ;  /* 0x0000e400ff027b82 */ /* 0x000ea40000000a00 */
[----:B-1----:R-:W-:Y:S01]  /*0280*/  VIADD R28, R14, 0x80 ;  /* 0x000000800e1c7836 */ /* 0x002fe20000000000 */
[----:B------:R1:W5:Y:S01]  /*0290*/  @!P2 LDG.E.U16 R0, desc[UR4][R26.64] ;  /* 0x000000041a00a981 */ /* 0x000362000c1e1500 */
[----:B--2---:R-:W-:-:S05]  /*02a0*/  @!P0 IMAD.WIDE.U32 R2, R16, 0x2, R2 ;  /* 0x0000000210028825 */ /* 0x004fca00078e0002 */
[----:B------:R2:W5:Y:S01]  /*02b0*/  @!P0 LDG.E.U16 R20, desc[UR4][R2.64] ;  /* 0x0000000402148981 */ /* 0x000562000c1e1500 */
[----:B------:R-:W-:-:S13]  /*02c0*/  ISETP.GE.AND P0, PT, R14, R15, PT ;  /* 0x0000000f0e00720c */ /* 0x000fda0003f06270 */
[----:B------:R-:W2:Y:S01]  /*02d0*/  @!P0 LDC.64 R22, c[0x0][0x388] ;  /* 0x0000e200ff168b82 */ /* 0x000ea20000000a00 */
[----:B0-----:R-:W-:Y:S01]  /*02e0*/  @!P2 IMAD.WIDE.U32 R4, R19, 0x2, R4 ;  /* 0x000000021304a825 */ /* 0x001fe200078e0004 */
[----:B------:R-:W-:Y:S02]  /*02f0*/  PRMT R19, RZ, 0x7610, R19 ;  /* 0x00007610ff137816 */ /* 0x000fe40000000013 */
[----:B------:R-:W-:Y:S01]  /*0300*/  PRMT R18, RZ, 0x7610, R18 ;  /* 0x00007610ff127816 */ /* 0x000fe20000000012 */
[C---:B------:R-:W-:Y:S01]  /*0310*/  VIADD R24, R14.reuse, 0x100 ;  /* 0x000001000e187836 */ /* 0x040fe20000000000 */
[----:B------:R-:W-:Y:S01]  /*0320*/  PRMT R16, RZ, 0x7610, R16 ;  /* 0x00007610ff107816 */ /* 0x000fe20000000010 */
[----:B-1----:R-:W-:Y:S01]  /*0330*/  VIADD R26, R14, 0x180 ;  /* 0x000001800e1a7836 */ /* 0x002fe20000000000 */
[----:B------:R-:W-:Y:S01]  /*0340*/  BSSY.RECONVERGENT B0, `(.L_x_856) ;  /* 0x0000011000007945 */ /* 0x000fe20003800200 */
[----:B------:R-:W-:Y:S01]  /*0350*/  @!P0 IMAD R25, R17, 0x200, R14 ;  /* 0x0000020011198824 */ /* 0x000fe200078e020e */
[----:B------:R0:W5:Y:S01]  /*0360*/  @!P1 LDG.E.U16 R19, desc[UR4][R10.64] ;  /* 0x000000040a139981 */ /* 0x000162000c1e1500 */
[----:B------:R-:W-:Y:S01]  /*0370*/  @!P0 IMAD.MOV.U32 R14, RZ, RZ, R28 ;  /* 0x000000ffff0e8224 */ /* 0x000fe200078e001c */
[----:B------:R-:W-:-:S02]  /*0380*/  ISETP.GE.AND P5, PT, R28, R15, PT ;  /* 0x0000000f1c00720c */ /* 0x000fc40003fa6270 */
[----:B------:R0:W5:Y:S01]  /*0390*/  @!P3 LDG.E.U16 R18, desc[UR4][R8.64] ;  /* 0x000000040812b981 */ /* 0x000162000c1e1500 */
[-C--:B------:R-:W-:Y:S02]  /*03a0*/  ISETP.GE.AND P1, PT, R24, R15.reuse, PT ;  /* 0x0000000f1800720c */ /* 0x080fe40003f26270 */
[-C--:B------:R-:W-:Y:S01]  /*03b0*/  ISETP.GE.AND P3, PT, R14, R15.reuse, PT ;  /* 0x0000000f0e00720c */ /* 0x080fe20003f66270 */
[----:B------:R0:W5:Y:S01]  /*03c0*/  @!P2 LDG.E.U16 R16, desc[UR4][R4.64] ;  /* 0x000000040410a981 */ /* 0x000162000c1e1500 */
[----:B------:R-:W-:Y:S01]  /*03d0*/  ISETP.GE.AND P2, PT, R26, R15, PT ;  /* 0x0000000f1a00720c */ /* 0x000fe20003f46270 */
[----:B--2---:R-:W-:Y:S01]  /*03e0*/  @!P0 IMAD.WIDE.U32 R2, R25, 0x2, R22 ;  /* 0x0000000219028825 */ /* 0x004fe200078e0016 */
[----:B0-----:R-:W-:Y:S11]  /*03f0*/  @P0 BRA `(.L_x_857) ;  /* 0x0000000000140947 */ /* 0x001ff60003800000 */
[----:B-----5:R-:W-:-:S05]  /*0400*/  IMAD.U32 R20, R20, 0x10000, RZ ;  /* 0x0001000014147824 */ /* 0x020fca00078e00ff */
[----:B------:R-:W-:-:S13]  /*0410*/  FSETP.NEU.FTZ.AND P4, PT, R20, RZ, PT ;  /* 0x000000ff1400720b */ /* 0x000fda0003f9d000 */
[----:B------:R-:W-:-:S04]  /*0420*/  @P4 FSET.BF.GT.FTZ.AND R4, R20, RZ, PT ;  /* 0x000000ff1404420a */ /* 0x000fc80003814000 */
[----:B------:R-:W-:-:S04]  /*0430*/  @P4 F2FP.BF16.F32.PACK_AB R4, RZ, R4 ;  /* 0x00000004ff04423e */ /* 0x000fc800000010ff */
[----:B------:R-:W-:-:S07]  /*0440*/  @P4 PRMT R21, R4, 0x7610, R21 ;  /* 0x0000761004154816 */ /* 0x000fce0000000015 */
.L_x_857:
[----:B------:R-:W-:Y:S05]  /*0450*/  BSYNC.RECONVERGENT B0 ;  /* 0x0000000000007941 */ /* 0x000fea0003800200 */
.L_x_856:
[----:B------:R-:W-:Y:S04]  /*0460*/  BSSY.RECONVERGENT B0, `(.L_x_858) ;  /* 0x0000007000007945 */ /* 0x000fe80003800200 */
[----:B------:R-:W-:Y:S05]  /*0470*/  @P5 BRA `(.L_x_859) ;  /* 0x0000000000145947 */ /* 0x000fea0003800000 */
[----:B-----5:R-:W-:-:S05]  /*0480*/  IMAD.U32 R13, R13, 0x10000, RZ ;  /* 0x000100000d0d7824 */ /* 0x020fca00078e00ff */
[----:B------:R-:W-:-:S13]  /*0490*/  FSETP.NEU.FTZ.AND P4, PT, R13, RZ, PT ;  /* 0x000000ff0d00720b */ /* 0x000fda0003f9d000 */
[----:B------:R-:W-:-:S04]  /*04a0*/  @P4 FSET.BF.GT.FTZ.AND R4, R13, RZ, PT ;  /* 0x000000ff0d04420a */ /* 0x000fc80003814000 */
[----:B------:R-:W-:-:S04]  /*04b0*/  @P4 F2FP.BF16.F32.PACK_AB R4, RZ, R4 ;  /* 0x00000004ff04423e */ /* 0x000fc800000010ff */
[----:B------:R-:W-:-:S07]  /*04c0*/  @P4 PRMT R19, R4, 0x7610, R19 ;  /* 0x0000761004134816 */ /* 0x000fce0000000013 */
.L_x_859:
[----:B------:R-:W-:Y:S05]  /*04d0*/  BSYNC.RECONVERGENT B0 ;  /* 0x0000000000007941 */ /* 0x000fea0003800200 */
.L_x_858:
[----:B------:R-:W-:Y:S04]  /*04e0*/  BSSY.RECONVERGENT B0, `(.L_x_860) ;  /* 0x0000007000007945 */ /* 0x000fe80003800200 */
[----:B------:R-:W-:Y:S05]  /*04f0*/  @P1 BRA `(.L_x_861) ;  /* 0x0000000000141947 */ /* 0x000fea0003800000 */
[----:B-----5:R-:W-:-:S05]  /*0500*/  IMAD.U32 R12, R12, 0x10000, RZ ;  /* 0x000100000c0c7824 */ /* 0x020fca00078e00ff */
[----:B------:R-:W-:-:S13]  /*0510*/  FSETP.NEU.FTZ.AND P1, PT, R12, RZ, PT ;  /* 0x000000ff0c00720b */ /* 0x000fda0003f3d000 */
[----:B------:R-:W-:-:S04]  /*0520*/  @P1 FSET.BF.GT.FTZ.AND R4, R12, RZ, PT ;  /* 0x000000ff0c04120a */ /* 0x000fc80003814000 */
[----:B------:R-:W-:-:S04]  /*0530*/  @P1 F2FP.BF16.F32.PACK_AB R4, RZ, R4 ;  /* 0x00000004ff04123e */ /* 0x000fc800000010ff */
[----:B------:R-:W-:-:S07]  /*0540*/  @P1 PRMT R18, R4, 0x7610, R18 ;  /* 0x0000761004121816 */ /* 0x000fce0000000012 */
.L_x_861:
[----:B------:R-:W-:Y:S05]  /*0550*/  BSYNC.RECONVERGENT B0 ;  /* 0x0000000000007941 */ /* 0x000fea0003800200 */
.L_x_860:
[----:B------:R-:W-:Y:S04]  /*0560*/  BSSY.RECONVERGENT B0, `(.L_x_862) ;  /* 0x0000007000007945 */ /* 0x000fe80003800200 */
[----:B------:R-:W-:Y:S05]  /*0570*/  @P2 BRA `(.L_x_863) ;  /* 0x0000000000142947 */ /* 0x000fea0003800000 */
[----:B-----5:R-:W-:-:S05]  /*0580*/  IMAD.U32 R0, R0, 0x10000, RZ ;  /* 0x0001000000007824 */ /* 0x020fca00078e00ff */
[----:B------:R-:W-:-:S13]  /*0590*/  FSETP.NEU.FTZ.AND P1, PT, R0, RZ, PT ;  /* 0x000000ff0000720b */ /* 0x000fda0003f3d000 */
[----:B------:R-:W-:-:S04]  /*05a0*/  @P1 FSET.BF.GT.FTZ.AND R0, R0, RZ, PT ;  /* 0x000000ff0000120a */ /* 0x000fc80003814000 */
[----:B------:R-:W-:-:S04]  /*05b0*/  @P1 F2FP.BF16.F32.PACK_AB R0, RZ, R0 ;  /* 0x00000000ff00123e */ /* 0x000fc800000010ff */
[----:B------:R-:W-:-:S07]  /*05c0*/  @P1 PRMT R16, R0, 0x7610, R16 ;  /* 0x0000761000101816 */ /* 0x000fce0000000010 */
.L_x_863:
[----:B------:R-:W-:Y:S05]  /*05d0*/  BSYNC.RECONVERGENT B0 ;  /* 0x0000000000007941 */ /* 0x000fea0003800200 */
.L_x_862:
[----:B-----5:R0:W-:Y:S01]  /*05e0*/  @!P0 STG.E.U16 desc[UR4][R2.64], R21 ;  /* 0x0000001502008986 */ /* 0x0201e2000c101504 */
[----:B------:R-:W-:Y:S04]  /*05f0*/  BSSY.RECONVERGENT B0, `(.L_x_864) ;  /* 0x000000c000007945 */ /* 0x000fe80003800200 */
[----:B------:R-:W-:Y:S05]  /*0600*/  @P3 BRA `(.L_x_865) ;  /* 0x0000000000283947 */ /* 0x000fea0003800000 */
[----:B0-----:R-:W0:Y:S01]  /*0610*/  LDC.64 R2, c[0x0][0x388] ;  /* 0x0000e200ff027b82 */ /* 0x001e220000000a00 */
[----:B------:R-:W-:Y:S02]  /*0620*/  IMAD R5, R17, 0x200, R14 ;  /* 0x0000020011057824 */ /* 0x000fe400078e020e */
[----:B------:R-:W-:-:S05]  /*0630*/  VIADD R14, R14, 0x80 ;  /* 0x000000800e0e7836 */ /* 0x000fca0000000000 */
[----:B------:R-:W-:-:S13]  /*0640*/  ISETP.GE.AND P0, PT, R14, R15, PT ;  /* 0x0000000f0e00720c */ /* 0x000fda0003f06270 */
[----:B------:R-:W-:Y:S02]  /*0650*/  @!P0 IMAD R7, R17, 0x200, R14 ;  /* 0x0000020011078824 */ /* 0x000fe400078e020e */
[----:B------:R-:W-:Y:S02]  /*0660*/  @!P0 VIADD R14, R14, 0x80 ;  /* 0x000000800e0e8836 */ /* 0x000fe40000000000 */
[----:B0-----:R-:W-:-:S04]  /*0670*/  IMAD.WIDE.U32 R4, R5, 0x2, R2 ;  /* 0x0000000205047825 */ /* 0x001fc800078e0002 */
[----:B------:R-:W-:Y:S01]  /*0680*/  @!P0 IMAD.WIDE.U32 R2, R7, 0x2, R2 ;  /* 0x0000000207028825 */ /* 0x000fe200078e0002 */
[----:B------:R1:W-:Y:S04]  /*0690*/  STG.E.U16 desc[UR4][R4.64], R19 ;  /* 0x0000001304007986 */ /* 0x0003e8000c101504 */
[----:B------:R1:W-:Y:S02]  /*06a0*/  @!P0 STG.E.U16 desc[UR4][R2.64], R18 ;  /* 0x0000001202008986 */ /* 0x0003e4000c101504 */
.L_x_865:
[----:B------:R-:W-:Y:S05]  /*06b0*/  BSYNC.RECONVERGENT B0 ;  /* 0x0000000000007941 */ /* 0x000fea0003800200 */
.L_x_864:
[----:B------:R-:W-:-:S13]  /*06c0*/  ISETP.GE.AND P0, PT, R14, R15, PT ;  /* 0x0000000f0e00720c */ /* 0x000fda0003f06270 */
[----:B------:R-:W-:Y:S05]  /*06d0*/  @P0 EXIT ;  /* 0x000000000000094d */ /* 0x000fea0003800000 */
[----:B01----:R-:W0:Y:S01]  /*06e0*/  LDC.64 R2, c[0x0][0x388] ;  /* 0x0000e200ff027b82 */ /* 0x003e220000000a00 */
[----:B------:R-:W-:-:S04]  /*06f0*/  IMAD R17, R17, 0x200, R14 ;  /* 0x0000020011117824 */ /* 0x000fc800078e020e */
[----:B0-----:R-:W-:-:S05]  /*0700*/  IMAD.WIDE.U32 R2, R17, 0x2, R2 ;  /* 0x0000000211027825 */ /* 0x001fca00078e0002 */
[----:B------:R-:W-:Y:S01]  /*0710*/  STG.E.U16 desc[UR4][R2.64], R16 ;  /* 0x0000001002007986 */ /* 0x000fe2000c101504 */
[----:B------:R-:W-:Y:S05]  /*0720*/  EXIT ;  /* 0x000000000000794d */ /* 0x000fea0003800000 */
.L_x_866:
        /* <DEDUP_REMOVED lines=13> */
.L_x_31013:


//--------------------- .text._ZN2at6native29vectorized_elementwise_kernelILi2ENS0_13BinaryFunctorIN3c108BFloat16ES4_S4_ZZZNS0_21heaviside_kernel_cudaERNS_18TensorIteratorBaseEENKUlvE_clEvENKUlvE8_clEvEUlS4_S4_E_EESt5arrayIPcLm3EEEEviT0_T1_ --------------------------
	.section	.text._ZN2at6native29vectorized_elementwise_kernelILi2ENS0_13BinaryFunctorIN3c108BFloat16ES4_S4_ZZZNS0_21heaviside_kernel_cudaERNS_18TensorIteratorBaseEENKUlvE_clEvENKUlvE8_clEvEUlS4_S4_E_EESt5arrayIPcLm3EEEEviT0_T1_,"ax",@progbits
	.align	128
        .global         _ZN2at6native29vectorized_elementwise_kernelILi2ENS0_13BinaryFunctorIN3c108BFloat16ES4_S4_ZZZNS0_21heaviside_kernel_cudaERNS_18TensorIteratorBaseEENKUlvE_clEvENKUlvE8_clEvEUlS4_S4_E_EESt5arrayIPcLm3EEEEviT0_T1_
        .type           _ZN2at6native29vectorized_elementwise_kernelILi2ENS0_13BinaryFunctorIN3c108BFloat16ES4_S4_ZZZNS0_21heaviside_kernel_cudaERNS_18TensorIteratorBaseEENKUlvE_clEvENKUlvE8_clEvEUlS4_S4_E_EESt5arrayIPcLm3EEEEviT0_T1_,@function
        .size           _ZN2at6native29vectorized_elementwise_kernelILi2ENS0_13BinaryFunctorIN3c108BFloat16ES4_S4_ZZZNS0_21heaviside_kernel_cudaERNS_18TensorIteratorBaseEENKUlvE_clEvENKUlvE8_clEvEUlS4_S4_E_EESt5arrayIPcLm3EEEEviT0_T1_,(.L_x_31014 - _ZN2at6native29vectorized_elementwise_kernelILi2ENS0_13BinaryFunctorIN3c108BFloat16ES4_S4_ZZZNS0_21heaviside_kernel_cudaERNS_18TensorIteratorBaseEENKUlvE_clEvENKUlvE8_clEvEUlS4_S4_E_EESt5arrayIPcLm3EEEEviT0_T1_)
        .other          _ZN2at6native29vectorized_elementwise_kernelILi2ENS0_13BinaryFunctorIN3c108BFloat16ES4_S4_ZZZNS0_21heaviside_kernel_cudaERNS_18TensorIteratorBaseEENKUlvE_clEvENKUlvE8_clEvEUlS4_S4_E_EESt5arrayIPcLm3EEEEviT0_T1_,@"STO_CUDA_ENTRY STV_DEFAULT"
_ZN2at6native29vectorized_elementwise_kernelILi2ENS0_13BinaryFunctorIN3c108BFloat16ES4_S4_ZZZNS0_21heaviside_kernel_cudaERNS_18TensorIteratorBaseEENKUlvE_clEvENKUlvE8_clEvEUlS4_S4_E_EESt5arrayIPcLm3EEEEviT0_T1_:
.text._ZN2at6native29vectorized_elementwise_kernelILi2ENS0_13BinaryFunctorIN3c108BFloat16ES4_S4_ZZZNS0_21heaviside_kernel_cudaERNS_18TensorIteratorBaseEENKUlvE_clEvENKUlvE8_clEvEUlS4_S4_E_EESt5arrayIPcLm3EEEEviT0_T1_:
[----:B------:R-:W-:Y:S01]  /*0000*/  LDC R1, c[0x0][0x37c] ;  /* 0x0000df00ff017b82 */ /* 0x000fe20000000800 */
[----:B------:R-:W0:Y:S01]  /*0010*/  S2R R3, SR_CTAID.X ;  /* 0x0000000000037919 */ /* 0x000e220000002500 */
[----:B------:R-:W1:Y:S01]  /*0020*/  LDCU UR6, c[0x0][0x380] ;  /* 0x00007000ff0677ac */ /* 0x000e620008000800 */
[----:B------:R-:W2:Y:S01]  /*0030*/  LDCU.64 UR4, c[0x0][0x358] ;  /* 0x00006b00ff0477ac */ /* 0x000ea20008000a00 */
[----:B0-----:R-:W-:-:S05]  /*0040*/  IMAD.SHL.U32 R3, R3, 0x400, RZ ;  /* 0x0000040003037824 */ /* 0x001fca00078e00ff */
[----:B-1----:R-:W-:-:S04]  /*0050*/  IADD3 R4, PT, PT, -R3, UR6, RZ ;  /* 0x0000000603047c10 */ /* 0x002fc8000fffe1ff */
[----:B------:R-:W-:-:S13]  /*0060*/  ISETP.GT.U32.AND P0, PT, R4, 0x3ff, PT ;  /* 0x000003ff0400780c */ /* 0x000fda0003f04070 */
[----:B--2---:R-:W-:Y:S05]  /*0070*/  @P0 BRA `(.L_x_867) ;  /* 0x0000000c008c0947 */ /* 0x004fea0003800000 */
[----:B------:R-:W0:Y:S01]  /*0080*/  S2R R19, SR_TID.X ;  /* 0x0000000000137919 */ /* 0x000e220000002100 */
[----:B------:R-:W1:Y:S01]  /*0090*/  LDC.64 R12, c[0x0][0x390] ;  /* 0x0000e400ff0c7b82 */ /* 0x000e620000000a00 */
[----:B------:R-:W-:-:S07]  /*00a0*/  PRMT R5, RZ, 0x7610, R5 ;  /* 0x00007610ff057816 */ /* 0x000fce0000000005 */
[----:B------:R-:W2:Y:S08]  /*00b0*/  LDC.64 R22, c[0x0][0x398] ;  /* 0x0000e600ff167b82 */ /* 0x000eb00000000a00 */
[----:B------:R-:W3:Y:S08]  /*00c0*/  LDC.64 R20, c[0x0][0x390] ;  /* 0x0000e400ff147b82 */ /* 0x000ef00000000a00 */
[----:B------:R-:W4:Y:S01]  /*00d0*/  LDC.64 R14, c[0x0][0x390] ;  /* 0x0000e400ff0e7b82 */ /* 0x000f220000000a00 */
[----:B0-----:R-:W-:Y:S01]  /*00e0*/  ISETP.GE.U32.AND P6, PT, R19, R4, PT ;  /* 0x000000041300720c */ /* 0x001fe20003fc6070 */
[----:B------:R-:W-:-:S06]  /*00f0*/  IMAD.MOV.U32 R6, RZ, RZ, R19 ;  /* 0x000000ffff067224 */ /* 0x000fcc00078e0013 */
[----:B------:R-:W0:Y:S08]  /*0100*/  LDC.64 R10, c[0x0][0x390] ;  /* 0x0000e400ff0a7b82 */ /* 0x000e300000000a00 */
[----:B------:R-:W4:Y:S01]  /*0110*/  LDC.64 R24, c[0x0][0x390] ;  /* 0x0000e400ff187b82 */ /* 0x000f220000000a00 */
[----:B------:R-:W-:Y:S02]  /*0120*/  @!P6 VIADD R19, R6, 0x80 ;  /* 0x000000800613e836 */ /* 0x000fe40000000000 */
[----:B------:R-:W-:-:S03]  /*0130*/  @!P6 IMAD.IADD R7, R3, 0x1, R6 ;  /* 0x000000010307e824 */ /* 0x000fc600078e0206 */
[----:B------:R-:W-:Y:S01]  /*0140*/  ISETP.GE.U32.AND P5, PT, R19, R4, PT ;  /* 0x000000041300720c */ /* 0x000fe20003fa6070 */
[----:B-1----:R-:W-:-:S04]  /*0150*/  @!P6 IMAD.WIDE.U32 R12, R7, 0x2, R12 ;  /* 0x00000002070ce825 */ /* 0x002fc800078e000c */
[----:B--2---:R-:W-:-:S08]  /*0160*/  @!P6 IMAD.WIDE.U32 R22, R7, 0x2, R22 ;  /* 0x000000020716e825 */ /* 0x004fd000078e0016 */
[----:B------:R-:W-:Y:S01]  /*0170*/  @!P5 IMAD.IADD R0, R3, 0x1, R19 ;  /* 0x000000010300d824 */ /* 0x000fe200078e0213 */
[----:B------:R-:W-:Y:S01]  /*0180*/  PRMT R9, RZ, 0x7610, R9 ;  /* 0x00007610ff097816 */ /* 0x000fe20000000009 */
[----:B------:R-:W-:Y:S01]  /*0190*/  @!P5 VIADD R19, R19, 0x80 ;  /* 0x000000801313d836 */ /* 0x000fe20000000000 */
[----:B------:R-:W-:Y:S01]  /*01a0*/  PRMT R18, RZ, 0x7610, R18 ;  /* 0x00007610ff127816 */ /* 0x000fe20000000012 */
[----:B------:R1:W5:Y:S03]  /*01b0*/  @!P6 LDG.E.U16 R5, desc[UR4][R12.64] ;  /* 0x000000040c05e981 */ /* 0x000366000c1e1500 */
[----:B------:R-:W-:Y:S02]  /*01c0*/  ISETP.GE.U32.AND P4, PT, R19, R4, PT ;  /* 0x000000041300720c */ /* 0x000fe40003f86070 */
[----:B------:R-:W-:Y:S01]  /*01d0*/  PRMT R7, RZ, 0x7610, R7 ;  /* 0x00007610ff077816 */ /* 0x000fe20000000007 */
[----:B0-----:R-:W-:Y:S01]  /*01e0*/  @!P5 IMAD.WIDE.U32 R10, R0, 0x2, R10 ;  /* 0x00000002000ad825 */ /* 0x001fe200078e000a */
[----:B------:R-:W-:Y:S01]  /*01f0*/  PRMT R8, RZ, 0x7610, R8 ;  /* 0x00007610ff087816 */ /* 0x000fe20000000008 */
[----:B-1----:R-:W0:Y:S03]  /*0200*/  LDC.64 R12, c[0x0][0x390] ;  /* 0x0000e400ff0c7b82 */ /* 0x002e260000000a00 */
[----:B------:R1:W5:Y:S04]  /*0210*/  @!P6 LDG.E.U16 R7, desc[UR4][R22.64] ;  /* 0x000000041607e981 */ /* 0x000368000c1e1500 */
[----:B------:R-:W5:Y:S01]  /*0220*/  @!P5 LDG.E.U16 R8, desc[UR4][R10.64] ;  /* 0x000000040a08d981 */ /* 0x000f62000c1e1500 */
[----:B------:R-:W-:-:S02]  /*0230*/  @!P4 IMAD.IADD R29, R3, 0x1, R19 ;  /* 0x00000001031dc824 */ /* 0x000fc400078e0213 */
[----:B------:R-:W-:Y:S01]  /*0240*/  @!P4 VIADD R19, R19, 0x80 ;  /* 0x000000801313c836 */ /* 0x000fe20000000000 */
[----:B-1----:R-:W1:Y:S04]  /*0250*/  LDC.64 R22, c[0x0][0x390] ;  /* 0x0000e400ff167b82 */ /* 0x002e680000000a00 */
[----:B------:R-:W-:-:S13]  /*0260*/  ISETP.GE.U32.AND P3, PT, R19, R4, PT ;  /* 0x000000041300720c */ /* 0x000fda0003f66070 */
[----:B------:R-:W-:Y:S02]  /*0270*/  @!P3 IMAD.IADD R28, R3, 0x1, R19 ;  /* 0x00000001031cb824 */ /* 0x000fe400078e0213 */
[----:B------:R-:W-:-:S05]  /*0280*/  @!P3 VIADD R19, R19, 0x80 ;  /* 0x000000801313b836 */ /* 0x000fca0000000000 */
[----:B------:R-:W-:-:S13]  /*0290*/  ISETP.GE.U32.AND P2, PT, R19, R4, PT ;  /* 0x000000041300720c */ /* 0x000fda0003f46070 */
[----:B------:R-:W-:Y:S02]  /*02a0*/  @!P2 IMAD.IADD R17, R3, 0x1, R19 ;  /* 0x000000010311a824 */ /* 0x000fe400078e0213 */
[----:B------:R-:W-:-:S05]  /*02b0*/  @!P2 VIADD R19, R19, 0x80 ;  /* 0x000000801313a836 */ /* 0x000fca0000000000 */
[----:B------:R-:W-:-:S13]  /*02c0*/  ISETP.GE.U32.AND P1, PT, R19, R4, PT ;  /* 0x000000041300720c */ /* 0x000fda0003f26070 */
[----:B------:R-:W-:Y:S02]  /*02d0*/  @!P1 IMAD.IADD R26, R3, 0x1, R19 ;  /* 0x00000001031a9824 */ /* 0x000fe400078e0213 */
[----:B------:R-:W-:-:S05]  /*02e0*/  @!P1 VIADD R19, R19, 0x80 ;  /* 0x0000008013139836 */ /* 0x000fca0000000000 */
[----:B------:R-:W-:Y:S01]  /*02f0*/  ISETP.GE.U32.AND P0, PT, R19, R4, PT ;  /* 0x000000041300720c */ /* 0x000fe20003f06070 */
[----:B---3--:R-:W-:-:S04]  /*0300*/  @!P4 IMAD.WIDE.U32 R20, R29, 0x2, R20 ;  /* 0x000000021d14c825 */ /* 0x008fc800078e0014 */
[----:B----4-:R-:W-:Y:S01]  /*0310*/  @!P1 IMAD.WIDE.U32 R14, R26, 0x2, R14 ;  /* 0x000000021a0e9825 */ /* 0x010fe200078e000e */
[----:B------:R2:W5:Y:S04]  /*0320*/  @!P4 LDG.E.U16 R9, desc[UR4][R20.64] ;  /* 0x000000041409c981 */ /* 0x000568000c1e1500 */
[----:B------:R3:W5:Y:S03]  /*0330*/  @!P1 LDG.E.U16 R18, desc[UR4][R14.64] ;  /* 0x000000040e129981 */ /* 0x000766000c1e1500 */
[----:B------:R-:W-:Y:S02]  /*0340*/  @!P0 IMAD.IADD R27, R3, 0x1, R19 ;  /* 0x00000001031b8824 */ /* 0x000fe400078e0213 */
[----:B------:R-:W-:Y:S01]  /*0350*/  @!P0 VIADD R19, R19, 0x80 ;  /* 0x0000008013138836 */ /* 0x000fe20000000000 */
[----:B--2---:R-:W2:Y:S04]  /*0360*/  LDC.64 R20, c[0x0][0x390] ;  /* 0x0000e400ff147b82 */ /* 0x004ea80000000a00 */
[----:B------:R-:W-:-:S04]  /*0370*/  ISETP.GE.U32.AND P6, PT, R19, R4, PT ;  /* 0x000000041300720c */ /* 0x000fc80003fc6070 */
[----:B---3--:R-:W3:Y:S01]  /*0380*/  LDC.64 R14, c[0x0][0x398] ;  /* 0x0000e600ff0e7b82 */ /* 0x008ee20000000a00 */
[----:B------:R-:W-:Y:S01]  /*0390*/  PRMT R10, RZ, 0x7610, R10 ;  /* 0x00007610ff0a7816 */ /* 0x000fe2000000000a */
[----:B------:R-:W-:-:S05]  /*03a0*/  @!P3 IMAD.WIDE.U32 R24, R28, 0x2, R24 ;  /* 0x000000021c18b825 */ /* 0x000fca00078e0018 */
[----:B------:R4:W5:Y:S01]  /*03b0*/  @!P3 LDG.E.U16 R10, desc[UR4][R24.64] ;  /* 0x00000004180ab981 */ /* 0x000962000c1e1500 */
[----:B-1----:R-:W-:-:S04]  /*03c0*/  @!P0 IMAD.WIDE.U32 R22, R27, 0x2, R22 ;  /* 0x000000021b168825 */ /* 0x002fc800078e0016 */
[--C-:B----4-:R-:W-:Y:S01]  /*03d0*/  @!P6 IMAD.IADD R25, R3, 0x1, R19.reuse ;  /* 0x000000010319e824 */ /* 0x110fe200078e0213 */
[----:B------:R-:W-:Y:S02]  /*03e0*/  PRMT R19, RZ, 0x7610, R19 ;  /* 0x00007610ff137816 */ /* 0x000fe40000000013 */
[----:B------:R-:W-:Y:S01]  /*03f0*/  PRMT R24, RZ, 0x7610, R24 ;  /* 0x00007610ff187816 */ /* 0x000fe20000000018 */
[----:B--2---:R-:W-:-:S03]  /*0400*/  @!P6 IMAD.WIDE.U32 R20, R25, 0x2, R20 ;  /* 0x000000021914e825 */ /* 0x004fc600078e0014 */
[----:B------:R1:W5:Y:S01]  /*0410*/  @!P0 LDG.E.U16 R19, desc[UR4][R22.64] ;  /* 0x0000000416138981 */ /* 0x000362000c1e1500 */
[----:B---3--:R-:W-:-:S05]  /*0420*/  @!P4 IMAD.WIDE.U32 R14, R29, 0x2, R14 ;  /* 0x000000021d0ec825 */ /* 0x008fca00078e000e */
[----:B------:R2:W5:Y:S01]  /*0430*/  @!P4 LDG.E.U16 R24, desc[UR4][R14.64] ;  /* 0x000000040e18c981 */ /* 0x000562000c1e1500 */
[----:B-1----:R-:W-:-:S06]  /*0440*/  PRMT R22, RZ, 0x7610, R22 ;  /* 0x00007610ff167816 */ /* 0x002fcc0000000016 */
[----:B------:R1:W5:Y:S01]  /*0450*/  @!P6 LDG.E.U16 R22, desc[UR4][R20.64] ;  /* 0x000000041416e981 */ /* 0x000362000c1e1500 */
[----:B--2---:R-:W2:Y:S08]  /*0460*/  LDC.64 R14, c[0x0][0x398] ;  /* 0x0000e600ff0e7b82 */ /* 0x004eb00000000a00 */
[----:B-1----:R-:W1:Y:S01]  /*0470*/  LDC.64 R20, c[0x0][0x398] ;  /* 0x0000e600ff147b82 */ /* 0x002e620000000a00 */
[----:B------:R-:W-:Y:S01]  /*0480*/  PRMT R11, RZ, 0x7610, R11 ;  /* 0x00007610ff0b7816 */ /* 0x000fe2000000000b */
[----:B0-----:R-:W-:-:S05]  /*0490*/  @!P2 IMAD.WIDE.U32 R12, R17, 0x2, R12 ;  /* 0x00000002110ca825 */ /* 0x001fca00078e000c */
[----:B------:R0:W5:Y:S02]  /*04a0*/  @!P2 LDG.E.U16 R11, desc[UR4][R12.64] ;  /* 0x000000040c0ba981 */ /* 0x000164000c1e1500 */
[----:B0-----:R-:W0:Y:S01]  /*04b0*/  LDC.64 R12, c[0x0][0x398] ;  /* 0x0000e600ff0c7b82 */ /* 0x001e220000000a00 */
[----:B--2---:R-:W-:-:S04]  /*04c0*/  @!P3 IMAD.WIDE.U32 R28, R28, 0x2, R14 ;  /* 0x000000021c1cb825 */ /* 0x004fc800078e000e */
[----:B-1----:R-:W-:-:S03]  /*04d0*/  @!P2 IMAD.WIDE.U32 R20, R17, 0x2, R20 ;  /* 0x000000021114a825 */ /* 0x002fc600078e0014 */
[----:B------:R-:W1:Y:S08]  /*04e0*/  LDC.64 R14, c[0x0][0x398] ;  /* 0x0000e600ff0e7b82 */ /* 0x000e700000000a00 */
[----:B------:R-:W2:Y:S01]  /*04f0*/  LDC.64 R16, c[0x0][0x398] ;  /* 0x0000e600ff107b82 */ /* 0x000ea20000000a00 */
[----:B------:R-:W-:Y:S01]  /*0500*/  PRMT R23, RZ, 0x7610, R23 ;  /* 0x00007610ff177816 */ /* 0x000fe20000000017 */
[----:B0-----:R-:W-:-:S05]  /*0510*/  @!P5 IMAD.WIDE.U32 R12, R0, 0x2, R12 ;  /* 0x00000002000cd825 */ /* 0x001fca00078e000c */
[----:B------:R0:W5:Y:S01]  /*0520*/  @!P5 LDG.E.U16 R23, desc[UR4][R12.64] ;  /* 0x000000040c17d981 */ /* 0x000162000c1e1500 */
[----:B-1----:R-:W-:Y:S01]  /*0530*/  @!P0 IMAD.WIDE.U32 R14, R27, 0x2, R14 ;  /* 0x000000021b0e8825 */ /* 0x002fe200078e000e */
[----:B0-----:R-:W0:Y:S03]  /*0540*/  LDC.64 R12, c[0x0][0x398] ;  /* 0x0000e600ff0c7b82 */ /* 0x001e260000000a00 */
[----:B--2---:R-:W-:Y:S01]  /*0550*/  @!P1 IMAD.WIDE.U32 R16, R26, 0x2, R16 ;  /* 0x000000021a109825 */ /* 0x004fe200078e0010 */
[----:B------:R-:W-:-:S06]  /*0560*/  PRMT R26, RZ, 0x7610, R26 ;  /* 0x00007610ff1a7816 */ /* 0x000fcc000000001a */
[----:B------:R-:W5:Y:S01]  /*0570*/  @!P0 LDG.E.U16 R26, desc[UR4][R14.64] ;  /* 0x000000040e1a8981 */ /* 0x000f62000c1e1500 */
[----:B------:R-:W-:Y:S02]  /*0580*/  ISETP.GE.U32.AND P0, PT, R6, R4, PT ;  /* 0x000000040600720c */ /* 0x000fe40003f06070 */
[----:B------:R-:W-:-:S06]  /*0590*/  PRMT R0, RZ, 0x7610, R0 ;  /* 0x00007610ff007816 */ /* 0x000fcc0000000000 */
[----:B------:R1:W5:Y:S01]  /*05a0*/  @!P2 LDG.E.U16 R0, desc[UR4][R20.64] ;  /* 0x000000041400a981 */ /* 0x000362000c1e1500 */
[----:B------:R-:W-:Y:S01]  /*05b0*/  PRMT R2, RZ, 0x7610, R2 ;  /* 0x00007610ff027816 */ /* 0x000fe20000000002 */
[----:B0-----:R-:W-:-:S03]  /*05c0*/  @!P6 IMAD.WIDE.U32 R12, R25, 0x2, R12 ;  /* 0x00000002190ce825 */ /* 0x001fc600078e000c */
[----:B-1----:R-:W0:Y:S01]  /*05d0*/  @!P0 LDC.64 R20, c[0x0][0x388] ;  /* 0x0000e200ff148b82 */ /* 0x002e220000000a00 */
[----:B------:R-:W-:Y:S01]  /*05e0*/  PRMT R25, RZ, 0x7610, R25 ;  /* 0x00007610ff197816 */ /* 0x000fe20000000019 */
[----:B------:R1:W5:Y:S01]  /*05f0*/  @!P3 LDG.E.U16 R2, desc[UR4][R28.64] ;  /* 0x000000041c02b981 */ /* 0x000362000c1e1500 */
[----:B------:R-:W-:Y:S01]  /*0600*/  PRMT R27, RZ, 0x7610, R27 ;  /* 0x00007610ff1b7816 */ /* 0x000fe2000000001b */
[----:B------:R-:W-:-:S03]  /*0610*/  VIADD R15, R6, 0x280 ;  /* 0x00000280060f7836 */ /* 0x000fc60000000000 */
[----:B------:R2:W5:Y:S01]  /*0620*/  @!P6 LDG.E.U16 R25, desc[UR4][R12.64] ;  /* 0x000000040c19e981 */ /* 0x000562000c1e1500 */
[----:B------:R-:W-:Y:S01]  /*0630*/  BSSY.RECONVERGENT B0, `(.L_x_868) ;  /* 0x0000011000007945 */ /* 0x000fe20003800200 */
[C---:B-1----:R-:W-:Y:S02]  /*0640*/  VIADD R29, R6.reuse, 0x100 ;  /* 0x00000100061d7836 */ /* 0x042fe40000000000 */
[----:B------:R1:W5:Y:S01]  /*0650*/  @!P1 LDG.E.U16 R27, desc[UR4][R16.64] ;  /* 0x00000004101b9981 */ /* 0x000362000c1e1500 */
[C---:B------:R-:W-:Y:S02]  /*0660*/  VIADD R28, R6.reuse, 0x180 ;  /* 0x00000180061c7836 */ /* 0x040fe40000000000 */
[C---:B--2---:R-:W-:Y:S01]  /*0670*/  VIADD R13, R6.reuse, 0x200 ;  /* 0x00000200060d7836 */ /* 0x044fe20000000000 */
[-C--:B------:R-:W-:Y:S01]  /*0680*/  ISETP.GE.U32.AND P4, PT, R15, R4.reuse, PT ;  /* 0x000000040f00720c */ /* 0x080fe20003f86070 */
[----:B------:R-:W-:Y:S01]  /*0690*/  VIADD R15, R6, 0x300 ;  /* 0x00000300060f7836 */ /* 0x000fe20000000000 */
[----:B------:R-:W-:-:S02]  /*06a0*/  ISETP.GE.U32.AND P1, PT, R29, R4, PT ;  /* 0x000000041d00720c */ /* 0x000fc40003f26070 */
[-C--:B------:R-:W-:Y:S01]  /*06b0*/  ISETP.GE.U32.AND P3, PT, R13, R4.reuse, PT ;  /* 0x000000040d00720c */ /* 0x080fe20003f66070 */
[----:B------:R-:W-:Y:S01]  /*06c0*/  VIADD R13, R6, 0x80 ;  /* 0x00000080060d7836 */ /* 0x000fe20000000000 */
[----:B------:R-:W-:Y:S01]  /*06d0*/  ISETP.GE.U32.AND P2, PT, R28, R4, PT ;  /* 0x000000041c00720c */ /* 0x000fe20003f46070 */
[----:B-1----:R-:W-:-:S12]  /*06e0*/  @P0 BRA `(.L_x_869) ;  /* 0x0000000000140947 */ /* 0x002fd80003800000 */
[----:B-----5:R-:W-:-:S05]  /*06f0*/  IMAD.U32 R5, R5, 0x10000, RZ ;  /* 0x0001000005057824 */ /* 0x020fca00078e00ff */
[----:B------:R-:W-:-:S13]  /*0700*/  FSETP.NEU.FTZ.AND P5, PT, R5, RZ, PT ;  /* 0x000000ff0500720b */ /* 0x000fda0003fbd000 */
[----:B------:R-:W-:-:S04]  /*0710*/  @P5 FSET.BF.GT.FTZ.AND R5, R5, RZ, PT ;  /* 0x000000ff0505520a */ /* 0x000fc80003814000 */
[----:B------:R-:W-:-:S04]  /*0720*/  @P5 F2FP.BF16.F32.PACK_AB R5, RZ, R5 ;  /* 0x00000005ff05523e */ /* 0x000fc800000010ff */
[----:B------:R-:W-:-:S07]  /*0730*/  @P5 PRMT R7, R5, 0x7610, R7 ;  /* 0x0000761005075816 */ /* 0x000fce0000000007 */
.L_x_869:
[----:B------:R-:W-:Y:S05]  /*0740*/  BSYNC.RECONVERGENT B0 ;  /* 0x0000000000007941 */ /* 0x000fea0003800200 */
.L_x_868:
[-C--:B------:R-:W-:Y:S01]  /*0750*/  ISETP.GE.U32.AND P6, PT, R13, R4.reuse, PT ;  /* 0x000000040d00720c */ /* 0x080fe20003fc6070 */
[----:B------:R-:W-:Y:S01]  /*0760*/  BSSY.RECONVERGENT B0, `(.L_x_870) ;  /* 0x0000009000007945 */ /* 0x000fe20003800200 */
[----:B------:R-:W-:Y:S01]  /*0770*/  ISETP.GE.U32.AND P5, PT, R15, R4, PT ;  /* 0x000000040f00720c */ /* 0x000fe20003fa6070 */
[----:B------:R-:W-:-:S10]  /*0780*/  VIADD R15, R6, 0x380 ;  /* 0x00000380060f7836 */ /* 0x000fd40000000000 */
[----:B------:R-:W-:Y:S05]  /*0790*/  @P6 BRA `(.L_x_871) ;  /* 0x0000000000146947 */ /* 0x000fea0003800000 */
[----:B-----5:R-:W-:-:S05]  /*07a0*/  IMAD.U32 R8, R8, 0x10000, RZ ;  /* 0x0001000008087824 */ /* 0x020fca00078e00ff */
[----:B------:R-:W-:-:S13]  /*07b0*/  FSETP.NEU.FTZ.AND P6, PT, R8, RZ, PT ;  /* 0x000000ff0800720b */ /* 0x000fda0003fdd000 */
[----:B------:R-:W-:-:S04]  /*07c0*/  @P6 FSET.BF.GT.FTZ.AND R5, R8, RZ, PT ;  /* 0x000000ff0805620a */ /* 0x000fc80003814000 */
[----:B------:R-:W-:-:S04]  /*07d0*/  @P6 F2FP.BF16.F32.PACK_AB R5, RZ, R5 ;  /* 0x00000005ff05623e */ /* 0x000fc800000010ff */
[----:B------:R-:W-:-:S07]  /*07e0*/  @P6 PRMT R23, R5, 0x7610, R23 ;  /* 0x0000761005176816 */ /* 0x000fce0000000017 */
.L_x_871:
[----:B------:R-:W-:Y:S05]  /*07f0*/  BSYNC.RECONVERGENT B0 ;  /* 0x0000000000007941 */ /* 0x000fea0003800200 */
.L_x_870:
[----:B-----5:R-:W-:Y:S01]  /*0800*/  @!P0 IMAD.IADD R5, R3, 0x1, R6 ;  /* 0x0000000103058824 */ /* 0x020fe200078e0206 */
[----:B------:R-:W-:Y:S01]  /*0810*/  BSSY.RECONVERGENT B0, `(.L_x_872) ;  /* 0x0000009000007945 */ /* 0x000fe20003800200 */
[----:B------:R-:W-:Y:S02]  /*0820*/  ISETP.GE.U32.AND P6, PT, R15, R4, PT ;  /* 0x000000040f00720c */ /* 0x000fe40003fc6070 */
[----:B0-----:R-:W-:Y:S01]  /*0830*/  @!P0 IMAD.WIDE.U32 R20, R5, 0x2, R20 ;  /* 0x0000000205148825 */ /* 0x001fe200078e0014 */
[----:B------:R-:W-:Y:S10]  /*0840*/  @P1 BRA `(.L_x_873) ;  /* 0x0000000000141947 */ /* 0x000ff40003800000 */
[----:B------:R-:W-:-:S05]  /*0850*/  IMAD.U32 R9, R9, 0x10000, RZ ;  /* 0x0001000009097824 */ /* 0x000fca00078e00ff */
[----:B------:R-:W-:-:S13]  /*0860*/  FSETP.NEU.FTZ.AND P1, PT, R9, RZ, PT ;  /* 0x000000ff0900720b */ /* 0x000fda0003f3d000 */
[----:B------:R-:W-:-:S04]  /*0870*/  @P1 FSET.BF.GT.FTZ.AND R5, R9, RZ, PT ;  /* 0x000000ff0905120a */ /* 0x000fc80003814000 */
[----:B------:R-:W-:-:S04]  /*0880*/  @P1 F2FP.BF16.F32.PACK_AB R5, RZ, R5 ;  /* 0x00000005ff05123e */ /* 0x000fc800000010ff */
[----:B------:R-:W-:-:S07]  /*0890*/  @P1 PRMT R24, R5, 0x7610, R24 ;  /* 0x0000761005181816 */ /* 0x000fce0000000018 */
.L_x_873:
[----:B------:R-:W-:Y:S05]  /*08a0*/  BSYNC.RECONVERGENT B0 ;  /* 0x0000000000007941 */ /* 0x000fea0003800200 */
.L_x_872:
[----:B------:R-:W-:Y:S04]  /*08b0*/  BSSY.RECONVERGENT B0, `(.L_x_874) ;  /* 0x0000007000007945 */ /* 0x000fe80003800200 */
[----:B------:R-:W-:Y:S05]  /*08c0*/  @P2 BRA `(.L_x_875) ;  /* 0x0000000000142947 */ /* 0x000fea0003800000 */
[----:B------:R-:W-:-:S05]  /*08d0*/  IMAD.U32 R10, R10, 0x10000, RZ ;  /* 0x000100000a0a7824 */ /* 0x000fca00078e00ff */
[----:B------:R-:W-:-:S13]  /*08e0*/  FSETP.NEU.FTZ.AND P1, PT, R10, RZ, PT ;  /* 0x000000ff0a00720b */ /* 0x000fda0003f3d000 */
[----:B------:R-:W-:-:S04]  /*08f0*/  @P1 FSET.BF.GT.FTZ.AND R5, R10, RZ, PT ;  /* 0x000000ff0a05120a */ /* 0x000fc80003814000 */
[----:B------:R-:W-:-:S04]  /*0900*/  @P1 F2FP.BF16.F32.PACK_AB R5, RZ, R5 ;  /* 0x00000005ff05123e */ /* 0x000fc800000010ff */
[----:B------:R-:W-:-:S07]  /*0910*/  @P1 PRMT R2, R5, 0x7610, R2 ;  /* 0x0000761005021816 */ /* 0x000fce0000000002 */
.L_x_875:
[----:B------:R-:W-:Y:S05]  /*0920*/  BSYNC.RECONVERGENT B0 ;  /* 0x0000000000007941 */ /* 0x000fea0003800200 */
.L_x_874:
[----:B------:R-:W-:Y:S04]  /*0930*/  BSSY.RECONVERGENT B0, `(.L_x_876) ;  /* 0x0000007000007945 */ /* 0x000fe80003800200 */
[----:B------:R-:W-:Y:S05]  /*0940*/  @P3 BRA `(.L_x_877) ;  /* 0x0000000000143947 */ /* 0x000fea0003800000 */
[----:B------:R-:W-:-:S05]  /*0950*/  IMAD.U32 R11, R11, 0x10000, RZ ;  /* 0x000100000b0b7824 */ /* 0x000fca00078e00ff */
[----:B------:R-:W-:-:S13]  /*0960*/  FSETP.NEU.FTZ.AND P1, PT, R11, RZ, PT ;  /* 0x000000ff0b00720b */ /* 0x000fda0003f3d000 */
[----:B------:R-:W-:-:S04]  /*0970*/  @P1 FSET.BF.GT.FTZ.AND R5, R11, RZ, PT ;  /* 0x000000ff0b05120a */ /* 0x000fc80003814000 */
[----:B------:R-:W-:-:S04]  /*0980*/  @P1 F2FP.BF16.F32.PACK_AB R5, RZ, R5 ;  /* 0x00000005ff05123e */ /* 0x000fc800000010ff */
[----:B------:R-:W-:-:S07]  /*0990*/  @P1 PRMT R0, R5, 0x7610, R0 ;  /* 0x0000761005001816 */ /* 0x000fce0000000000 */
.L_x_877:
[----:B------:R-:W-:Y:S05]  /*09a0*/  BSYNC.RECONVERGENT B0 ;  /* 0x0000000000007941 */ /* 0x000fea0003800200 */
.L_x_876:
[----:B------:R-:W-:Y:S04]  /*09b0*/  BSSY.RECONVERGENT B0, `(.L_x_878) ;  /* 0x0000007000007945 */ /* 0x000fe80003800200 */
[----:B------:R-:W-:Y:S05]  /*09c0*/  @P4 BRA `(.L_x_879) ;  /* 0x0000000000144947 */ /* 0x000fea0003800000 */
[----:B------:R-:W-:-:S05]  /*09d0*/  IMAD.U32 R18, R18, 0x10000, RZ ;  /* 0x0001000012127824 */ /* 0x000fca00078e00ff */
[----:B------:R-:W-:-:S13]  /*09e0*/  FSETP.NEU.FTZ.AND P1, PT, R18, RZ, PT ;  /* 0x000000ff1200720b */ /* 0x000fda0003f3d000 */
[----:B------:R-:W-:-:S04]  /*09f0*/  @P1 FSET.BF.GT.FTZ.AND R5, R18, RZ, PT ;  /* 0x000000ff1205120a */ /* 0x000fc80003814000 */
[----:B------:R-:W-:-:S04]  /*0a00*/  @P1 F2FP.BF16.F32.PACK_AB R5, RZ, R5 ;  /* 0x00000005ff05123e */ /* 0x000fc800000010ff */
[----:B------:R-:W-:-:S07]  /*0a10*/  @P1 PRMT R27, R5, 0x7610, R27 ;  /* 0x00007610051b1816 */ /* 0x000fce000000001b */
.L_x_879:
[----:B------:R-:W-:Y:S05]  /*0a20*/  BSYNC.RECONVERGENT B0 ;  /* 0x0000000000007941 */ /* 0x000fea0003800200 */
.L_x_878:
[----:B------:R-:W-:Y:S04]  /*0a30*/  BSSY.RECONVERGENT B0, `(.L_x_880) ;  /* 0x0000007000007945 */ /* 0x000fe80003800200 */
[----:B------:R-:W-:Y:S05]  /*0a40*/  @P5 BRA `(.L_x_881) ;  /* 0x0000000000145947 */ /* 0x000fea0003800000 */
[----:B------:R-:W-:-:S05]  /*0a50*/  IMAD.U32 R19, R19, 0x10000, RZ ;  /* 0x0001000013137824 */ /* 0x000fca00078e00ff */
[----:B------:R-:W-:-:S13]  /*0a60*/  FSETP.NEU.FTZ.AND P1, PT, R19, RZ, PT ;  /* 0x000000ff1300720b */ /* 0x000fda0003f3d000 */
[----:B------:R-:W-:-:S04]  /*0a70*/  @P1 FSET.BF.GT.FTZ.AND R5, R19, RZ, PT ;  /* 0x000000ff1305120a */ /* 0x000fc80003814000 */
[----:B------:R-:W-:-:S04]  /*0a80*/  @P1 F2FP.BF16.F32.PACK_AB R5, RZ, R5 ;  /* 0x00000005ff05123e */ /* 0x000fc800000010ff */
[----:B------:R-:W-:-:S07]  /*0a90*/  @P1 PRMT R26, R5, 0x7610, R26 ;  /* 0x00007610051a1816 */ /* 0x000fce000000001a */
.L_x_881:
[----:B------:R-:W-:Y:S05]  /*0aa0*/  BSYNC.RECONVERGENT B0 ;  /* 0x0000000000007941 */ /* 0x000fea0003800200 */
.L_x_880:
[----:B------:R-:W-:Y:S04]  /*0ab0*/  BSSY.RECONVERGENT B0, `(.L_x_882) ;  /* 0x0000007000007945 */ /* 0x000fe80003800200 */
[----:B------:R-:W-:Y:S05]  /*0ac0*/  @P6 BRA `(.L_x_883) ;  /* 0x0000000000146947 */ /* 0x000fea0003800000 */
[----:B------:R-:W-:-:S05]  /*0ad0*/  IMAD.U32 R22, R22, 0x10000, RZ ;  /* 0x0001000016167824 */ /* 0x000fca00078e00ff */
[----:B------:R-:W-:-:S13]  /*0ae0*/  FSETP.NEU.FTZ.AND P1, PT, R22, RZ, PT ;  /* 0x000000ff1600720b */ /* 0x000fda0003f3d000 */
[----:B------:R-:W-:-:S04]  /*0af0*/  @P1 FSET.BF.GT.FTZ.AND R5, R22, RZ, PT ;  /* 0x000000ff1605120a */ /* 0x000fc80003814000 */
[----:B------:R-:W-:-:S04]  /*0b00*/  @P1 F2FP.BF16.F32.PACK_AB R5, RZ, R5 ;  /* 0x00000005ff05123e */ /* 0x000fc800000010ff */
[----:B------:R-:W-:-:S07]  /*0b10*/  @P1 PRMT R25, R5, 0x7610, R25 ;  /* 0x0000761005191816 */ /* 0x000fce0000000019 */
.L_x_883:
[----:B------:R-:W-:Y:S05]  /*0b20*/  BSYNC.RECONVERGENT B0 ;  /* 0x0000000000007941 */ /* 0x000fea0003800200 */
.L_x_882:
[----:B------:R-:W-:Y:S01]  /*0b30*/  @!P0 IMAD.MOV.U32 R6, RZ, RZ, R13 ;  /* 0x000000ffff068224 */ /* 0x000fe200078e000d */
[----:B------:R0:W-:Y:S01]  /*0b40*/  @!P0 STG.E.U16 desc[UR4][R20.64], R7 ;  /* 0x0000000714008986 */ /* 0x0001e2000c101504 */
[----:B------:R-:W-:Y:S04]  /*0b50*/  BSSY.RECONVERGENT B0, `(.L_x_884) ;  /* 0x000002d000007945 */ /* 0x000fe80003800200 */
[----:B------:R-:W-:Y:S01]  /*0b60*/  BSSY.RELIABLE B1, `(.L_x_885) ;  /* 0x0000025000017945 */ /* 0x000fe20003800100 */
[----:B------:R-:W-:-:S13]  /*0b70*/  ISETP.GE.U32.AND P0, PT, R6, R4, PT ;  /* 0x000000040600720c */ /* 0x000fda0003f06070 */
[----:B0-----:R-:W-:Y:S05]  /*0b80*/  @P0 BRA `(.L_x_886) ;  /* 0x0000000000300947 */ /* 0x001fea0003800000 */
[----:B------:R-:W0:Y:S01]  /*0b90*/  LDC.64 R8, c[0x0][0x388] ;  /* 0x0000e200ff087b82 */ /* 0x000e220000000a00 */
[----:B------:R-:W-:Y:S02]  /*0ba0*/  IMAD.IADD R5, R3, 0x1, R6 ;  /* 0x0000000103057824 */ /* 0x000fe400078e0206 */
[----:B------:R-:W-:-:S05]  /*0bb0*/  VIADD R6, R6, 0x80 ;  /* 0x0000008006067836 */ /* 0x000fca0000000000 */
[----:B------:R-:W-:Y:S01]  /*0bc0*/  ISETP.GE.U32.AND P0, PT, R6, R4, PT ;  /* 0x000000040600720c */ /* 0x000fe20003f06070 */
[----:B0-----:R-:W-:-:S05]  /*0bd0*/  IMAD.WIDE.U32 R8, R5, 0x2, R8 ;  /* 0x0000000205087825 */ /* 0x001fca00078e0008 */
[----:B------:R0:W-:Y:S07]  /*0be0*/  STG.E.U16 desc[UR4][R8.64], R23 ;  /* 0x0000001708007986 */ /* 0x0001ee000c101504 */
[----:B------:R-:W-:Y:S05]  /*0bf0*/  @P0 BRA `(.L_x_887) ;  /* 0x0000000000300947 */ /* 0x000fea0003800000 */
[----:B0-----:R-:W0:Y:S01]  /*0c00*/  LDC.64 R8, c[0x0][0x388] ;  /* 0x0000e200ff087b82 */ /* 0x001e220000000a00 */
[----:B------:R-:W-:Y:S02]  /*0c10*/  IMAD.IADD R5, R3, 0x1, R6 ;  /* 0x0000000103057824 */ /* 0x000fe400078e0206 */
[----:B------:R-:W-:Y:S02]  /*0c20*/  VIADD R6, R6, 0x80 ;  /* 0x0000008006067836 */ /* 0x000fe40000000000 */
[----:B0-----:R-:W-:-:S05]  /*0c30*/  IMAD.WIDE.U32 R8, R5, 0x2, R8 ;  /* 0x0000000205087825 */ /* 0x001fca00078e0008 */
[----:B------:R0:W-:Y:S02]  /*0c40*/  STG.E.U16 desc[UR4][R8.64], R24 ;  /* 0x0000001808007986 */ /* 0x0001e4000c101504 */
.L_x_886:
[----:B------:R-:W-:-:S13]  /*0c50*/  ISETP.GE.U32.AND P0, PT, R6, R4, PT ;  /* 0x000000040600720c */ /* 0x000fda0003f06070 */
[----:B------:R-:W-:Y:S05]  /*0c60*/  @P0 BRA `(.L_x_888) ;  /* 0x0000000000300947 */ /* 0x000fea0003800000 */
[----:B0-----:R-:W0:Y:S01]  /*0c70*/  LDC.64 R8, c[0x0][0x388] ;  /* 0x0000e200ff087b82 */ /* 0x001e220000000a00 */
[----:B------:R-:W-:Y:S02]  /*0c80*/  IMAD.IADD R5, R3, 0x1, R6 ;  /* 0x0000000103057824 */ /* 0x000fe400078e0206 */
[----:B------:R-:W-:Y:S02]  /*0c90*/  VIADD R6, R6, 0x80 ;  /* 0x0000008006067836 */ /* 0x000fe40000000000 */
[----:B0-----:R-:W-:-:S05]  /*0ca0*/  IMAD.WIDE.U32 R8, R5, 0x2, R8 ;  /* 0x0000000205087825 */ /* 0x001fca00078e0008 */
[----:B------:R1:W-:Y:S02]  /*0cb0*/  STG.E.U16 desc[UR4][R8.64], R2 ;  /* 0x0000000208007986 */ /* 0x0003e4000c101504 */
.L_x_887:
[----:B------:R-:W-:-:S13]  /*0cc0*/  ISETP.GE.U32.AND P0, PT, R6, R4, PT ;  /* 0x000000040600720c */ /* 0x000fda0003f06070 */
[----:B------:R-:W-:Y:S05]  /*0cd0*/  @P0 BRA `(.L_x_889) ;  /* 0x0000000000340947 */ /* 0x000fea0003800000 */
[----:B01----:R-:W0:Y:S01]  /*0ce0*/  LDC.64 R8, c[0x0][0x388] ;  /* 0x0000e200ff087b82 */ /* 0x003e220000000a00 */
[----:B------:R-:W-:Y:S02]  /*0cf0*/  IMAD.IADD R5, R3, 0x1, R6 ;  /* 0x0000000103057824 */ /* 0x000fe400078e0206 */
[----:B------:R-:W-:Y:S02]  /*0d00*/  VIADD R6, R6, 0x80 ;  /* 0x0000008006067836 */ /* 0x000fe40000000000 */
[----:B0-----:R-:W-:-:S05]  /*0d10*/  IMAD.WIDE.U32 R8, R5, 0x2, R8 ;  /* 0x0000000205087825 */ /* 0x001fca00078e0008 */
[----:B------:R1:W-:Y:S02]  /*0d20*/  STG.E.U16 desc[UR4][R8.64], R0 ;  /* 0x0000000008007986 */ /* 0x0003e4000c101504 */
.L_x_888:
[----:B------:R-:W-:-:S13]  /*0d30*/  ISETP.GE.U32.AND P0, PT, R6, R4, PT ;  /* 0x000000040600720c */ /* 0x000fda0003f06070 */
[----:B------:R-:W-:Y:S05]  /*0d40*/  @P0 BREAK.RELIABLE B1 ;  /* 0x0000000000010942 */ /* 0x000fea0003800100 */
[----:B------:R-:W-:Y:S05]  /*0d50*/  @P0 BRA `(.L_x_890) ;  /* 0x0000000000300947 */ /* 0x000fea0003800000 */
[----:B01----:R-:W0:Y:S01]  /*0d60*/  LDC.64 R8, c[0x0][0x388] ;  /* 0x0000e200ff087b82 */ /* 0x003e220000000a00 */
[----:B------:R-:W-:Y:S02]  /*0d70*/  IMAD.IADD R5, R3, 0x1, R6 ;  /* 0x0000000103057824 */ /* 0x000fe400078e0206 */
[----:B------:R-:W-:Y:S02]  /*0d80*/  VIADD R6, R6, 0x80 ;  /* 0x0000008006067836 */ /* 0x000fe40000000000 */
[----:B0-----:R-:W-:-:S05]  /*0d90*/  IMAD.WIDE.U32 R8, R5, 0x2, R8 ;  /* 0x0000000205087825 */ /* 0x001fca00078e0008 */
[----:B------:R2:W-:Y:S02]  /*0da0*/  STG.E.U16 desc[UR4][R8.64], R27 ;  /* 0x0000001b08007986 */ /* 0x0005e4000c101504 */
.L_x_889:
[----:B------:R-:W-:Y:S05]  /*0db0*/  BSYNC.RELIABLE B1 ;  /* 0x0000000000017941 */ /* 0x000fea0003800100 */
.L_x_885:
[----:B------:R-:W-:-:S13]  /*0dc0*/  ISETP.GE.U32.AND P0, PT, R6, R4, PT ;  /* 0x000000040600720c */ /* 0x000fda0003f06070 */
[----:B012---:R-:W0:Y:S01]  /*0dd0*/  @!P0 LDC.64 R8, c[0x0][0x388] ;  /* 0x0000e200ff088b82 */ /* 0x007e220000000a00 */
[----:B------:R-:W-:Y:S02]  /*0de0*/  @!P0 IMAD.IADD R5, R3, 0x1, R6 ;  /* 0x0000000103058824 */ /* 0x000fe400078e0206 */
[----:B------:R-:W-:Y:S02]  /*0df0*/  @!P0 VIADD R6, R6, 0x80 ;  /* 0x0000008006068836 */ /* 0x000fe40000000000 */
[----:B0-----:R-:W-:-:S05]  /*0e00*/  @!P0 IMAD.WIDE.U32 R8, R5, 0x2, R8 ;  /* 0x0000000205088825 */ /* 0x001fca00078e0008 */
[----:B------:R2:W-:Y:S02]  /*0e10*/  @!P0 STG.E.U16 desc[UR4][R8.64], R26 ;  /* 0x0000001a08008986 */ /* 0x0005e4000c101504 */
.L_x_890:
[----:B------:R-:W-:Y:S05]  /*0e20*/  BSYNC.RECONVERGENT B0 ;  /* 0x0000000000007941 */ /* 0x000fea0003800200 */
.L_x_884:
[----:B------:R-:W-:Y:S05]  /*0e30*/  WARPSYNC.ALL ;  /* 0x0000000000007948 */ /* 0x000fea0003800000 */
[----:B------:R-:W-:-:S13]  /*0e40*/  ISETP.GE.U32.AND P0, PT, R6, R4, PT ;  /* 0x000000040600720c */ /* 0x000fda0003f06070 */
[----:B------:R-:W-:Y:S05]  /*0e50*/  @P0 EXIT ;  /* 0x000000000000094d */ /* 0x000fea0003800000 */
[----:B------:R-:W3:Y:S01]  /*0e60*/  LDC.64 R4, c[0x0][0x388] ;  /* 0x0000e200ff047b82 */ /* 0x000ee20000000a00 */
[----:B------:R-:W-:-:S04]  /*0e70*/  IMAD.IADD R3, R3, 0x1, R6 ;  /* 0x0000000103037824 */ /* 0x000fc800078e0206 */
[----:B---3--:R-:W-:-:S05]  /*0e80*/  IMAD.WIDE.U32 R2, R3, 0x2, R4 ;  /* 0x0000000203027825 */ /* 0x008fca00078e0004 */
[----:B------:R-:W-:Y:S01]  /*0e90*/  STG.E.U16 desc[UR4][R2.64], R25 ;  /* 0x0000001902007986 */ /* 0x000fe2000c101504 */
[----:B------:R-:W-:Y:S05]  /*0ea0*/  EXIT ;  /* 0x000000000000794d */ /* 0x000fea0003800000 */
.L_x_867:
[----:B------:R-:W0:Y:S01]  /*0eb0*/  S2R R0, SR_TID.X ;  /* 0x0000000000007919 */ /* 0x000e220000002100 */
[----:B------:R-:W1:Y:S08]  /*0ec0*/  LDC.64 R4, c[0x0][0x390] ;  /* 0x0000e400ff047b82 */ /* 0x000e700000000a00 */
[----:B------:R-:W2:Y:S01]  /*0ed0*/  LDC.64 R6, c[0x0][0x398] ;  /* 0x0000e600ff067b82 */ /* 0x000ea20000000a00 */
[----:B-1----:R-:W-:-:S04]  /*0ee0*/  IMAD.WIDE.U32 R4, R3, 0x2, R4 ;  /* 0x0000000203047825 */ /* 0x002fc800078e0004 */
[----:B0-----:R-:W-:-:S05]  /*0ef0*/  IMAD.WIDE.U32 R12, R0, 0x4, R4 ;  /* 0x00000004000c7825 */ /* 0x001fca00078e0004 */
[----:B------:R-:W3:Y:S01]  /*0f00*/  LDG.E R2, desc[UR4][R12.64] ;  /* 0x000000040c027981 */ /* 0x000ee2000c1e1900 */
[----:B--2---:R-:W-:-:S03]  /*0f10*/  IMAD.WIDE.U32 R4, R3, 0x2, R6 ;  /* 0x0000000203047825 */ /* 0x004fc600078e0006 */
[----:B------:R-:W2:Y:S01]  /*0f20*/  LDG.E R8, desc[UR4][R12.64+0x400] ;  /* 0x000400040c087981 */ /* 0x000ea2000c1e1900 */
[----:B------:R-:W-:-:S03]  /*0f30*/  IMAD.WIDE.U32 R14, R0, 0x4, R4 ;  /* 0x00000004000e7825 */ /* 0x000fc600078e0004 */
[----:B------:R-:W4:Y:S01]  /*0f40*/  LDG.E R11, desc[UR4][R12.64+0x200] ;  /* 0x000200040c0b7981 */ /* 0x000f22000c1e1900 */
[----:B------:R-:W0:Y:S03]  /*0f50*/  LDC.64 R4, c[0x0][0x388] ;  /* 0x0000e200ff047b82 */ /* 0x000e260000000a00 */
[----:B------:R-:W5:Y:S04]  /*0f60*/  LDG.E R16, desc[UR4][R14.64] ;  /* 0x000000040e107981 */ /* 0x000f68000c1e1900 */
[----:B------:R5:W4:Y:S04]  /*0f70*/  LDG.E R10, desc[UR4][R12.64+0x600] ;  /* 0x000600040c0a7981 */ /* 0x000b28000c1e1900 */
[----:B------:R-:W4:Y:S04]  /*0f80*/  LDG.E R9, desc[UR4][R14.64+0x200] ;  /* 0x000200040e097981 */ /* 0x000f28000c1e1900 */
[----:B------:R-:W4:Y:S04]  /*0f90*/  LDG.E R7, desc[UR4][R14.64+0x400] ;  /* 0x000400040e077981 */ /* 0x000f28000c1e1900 */
[----:B------:R1:W4:Y:S01]  /*0fa0*/  LDG.E R6, desc[UR4][R14.64+0x600] ;  /* 0x000600040e067981 */ /* 0x000322000c1e1900 */
[C---:B---3--:R-:W-:Y:S01]  /*0fb0*/  PRMT R17, R2.reuse, 0x7632, R17 ;  /* 0x0000763202117816 */ /* 0x048fe20000000011 */
[----:B------:R-:W-:-:S04]  /*0fc0*/  IMAD.U32 R2, R2, 0x10000, RZ ;  /* 0x0001000002027824 */ /* 0x000fc800078e00ff */
[----:B------:R-:W-:Y:S01]  /*0fd0*/  IMAD.U32 R17, R17, 0x10000, RZ ;  /* 0x0001000011117824 */ /* 0x000fe200078e00ff */
[----:B------:R-:W-:-:S04]  /*0fe0*/  FSETP.NEU.FTZ.AND P0, PT, R2, RZ, PT ;  /* 0x000000ff0200720b */ /* 0x000fc80003f1d000 */
[----:B------:R-:W-:Y:S02]  /*0ff0*/  FSETP.NEU.FTZ.AND P1, PT, R17, RZ, PT ;  /* 0x000000ff1100720b */ /* 0x000fe40003f3d000 */
[C---:B-----5:R-:W-:Y:S02]  /*1000*/  PRMT R13, R16.reuse, 0x7610, R13 ;  /* 0x00007610100d7816 */ /* 0x060fe4000000000d */
[----:B------:R-:W-:-:S05]  /*1010*/  PRMT R16, R16, 0x7632, R16 ;  /* 0x0000763210107816 */ /* 0x000fca0000000010 */
[----:B------:R-:W-:-:S04]  /*1020*/  @P0 FSET.BF.GT.FTZ.AND R12, R2, RZ, PT ;  /* 0x000000ff020c020a */ /* 0x000fc80003814000 */
[----:B------:R-:W-:Y:S01]  /*1030*/  @P1 FSET.BF.GT.FTZ.AND R17, R17, RZ, PT ;  /* 0x000000ff1111120a */ /* 0x000fe20003814000 */
[----:B0-----:R-:W-:Y:S01]  /*1040*/  IMAD.WIDE.U32 R2, R3, 0x2, R4 ;  /* 0x0000000203027825 */ /* 0x001fe200078e0004 */
[----:B------:R-:W-:Y:S02]  /*1050*/  @P0 F2FP.BF16.F32.PACK_AB R13, RZ, R12 ;  /* 0x0000000cff0d023e */ /* 0x000fe400000010ff */
[----:B------:R-:W-:Y:S01]  /*1060*/  @P1 F2FP.BF16.F32.PACK_AB R16, RZ, R17 ;  /* 0x00000011ff10123e */ /* 0x000fe200000010ff */
[C---:B--2---:R-:W-:Y:S01]  /*1070*/  IMAD.U32 R12, R8.reuse, 0x10000, RZ ;  /* 0x00010000080c7824 */ /* 0x044fe200078e00ff */
[----:B----4-:R-:W-:Y:S02]  /*1080*/  PRMT R5, R11, 0x7632, R5 ;  /* 0x000076320b057816 */ /* 0x010fe40000000005 */
[----:B------:R-:W-:Y:S02]  /*1090*/  PRMT R8, R8, 0x7632, R8 ;  /* 0x0000763208087816 */ /* 0x000fe40000000008 */
[----:B-1----:R-:W-:-:S02]  /*10a0*/  PRMT R14, R10, 0x7632, R14 ;  /* 0x000076320a0e7816 */ /* 0x002fc4000000000e */
[----:B------:R-:W-:Y:S01]  /*10b0*/  PRMT R15, R13, 0x5410, R16 ;  /* 0x000054100d0f7816 */ /* 0x000fe20000000010 */
[----:B------:R-:W-:Y:S02]  /*10c0*/  IMAD.U32 R13, R10, 0x10000, RZ ;  /* 0x000100000a0d7824 */ /* 0x000fe400078e00ff */
[----:B------:R-:W-:Y:S02]  /*10d0*/  IMAD.U32 R11, R11, 0x10000, RZ ;  /* 0x000100000b0b7824 */ /* 0x000fe400078e00ff */
[----:B------:R-:W-:Y:S02]  /*10e0*/  IMAD.U32 R5, R5, 0x10000, RZ ;  /* 0x0001000005057824 */ /* 0x000fe400078e00ff */
[----:B------:R-:W-:Y:S02]  /*10f0*/  IMAD.U32 R10, R8, 0x10000, RZ ;  /* 0x00010000080a7824 */ /* 0x000fe400078e00ff */
[----:B------:R-:W-:Y:S01]  /*1100*/  IMAD.U32 R14, R14, 0x10000, RZ ;  /* 0x000100000e0e7824 */ /* 0x000fe200078e00ff */
[----:B------:R-:W-:-:S02]  /*1110*/  FSETP.NEU.FTZ.AND P0, PT, R11, RZ, PT ;  /* 0x000000ff0b00720b */ /* 0x000fc40003f1d000 */
[----:B------:R-:W-:Y:S02]  /*1120*/  FSETP.NEU.FTZ.AND P1, PT, R5, RZ, PT ;  /* 0x000000ff0500720b */ /* 0x000fe40003f3d000 */
[----:B------:R-:W-:Y:S02]  /*1130*/  FSETP.NEU.FTZ.AND P2, PT, R12, RZ, PT ;  /* 0x000000ff0c00720b */ /* 0x000fe40003f5d000 */
[----:B------:R-:W-:Y:S02]  /*1140*/  FSETP.NEU.FTZ.AND P3, PT, R10, RZ, PT ;  /* 0x000000ff0a00720b */ /* 0x000fe40003f7d000 */
[----:B------:R-:W-:Y:S02]  /*1150*/  FSETP.NEU.FTZ.AND P4, PT, R13, RZ, PT ;  /* 0x000000ff0d00720b */ /* 0x000fe40003f9d000 */
[----:B------:R-:W-:Y:S01]  /*1160*/  FSETP.NEU.FTZ.AND P5, PT, R14, RZ, PT ;  /* 0x000000ff0e00720b */ /* 0x000fe20003fbd000 */
[----:B------:R-:W-:Y:S02]  /*1170*/  IMAD.WIDE.U32 R2, R0, 0x4, R2 ;  /* 0x0000000400027825 */ /* 0x000fe400078e0002 */
[----:B------:R-:W-:-:S02]  /*1180*/  @P0 FSET.BF.GT.FTZ.AND R11, R11, RZ, PT ;  /* 0x000000ff0b0b020a */ /* 0x000fc40003814000 */
[----:B------:R-:W-:Y:S02]  /*1190*/  @P1 FSET.BF.GT.FTZ.AND R8, R5, RZ, PT ;  /* 0x000000ff0508120a */ /* 0x000fe40003814000 */
[----:B------:R-:W-:Y:S02]  /*11a0*/  @P2 FSET.BF.GT.FTZ.AND R12, R12, RZ, PT ;  /* 0x000000ff0c0c220a */ /* 0x000fe40003814000 */
[----:B------:R-:W-:Y:S02]  /*11b0*/  @P3 FSET.BF.GT.FTZ.AND R10, R10, RZ, PT ;  /* 0x000000ff0a0a320a */ /* 0x000fe40003814000 */
[----:B------:R-:W-:Y:S02]  /*11c0*/  @P4 FSET.BF.GT.FTZ.AND R13, R13, RZ, PT ;  /* 0x000000ff0d0d420a */ /* 0x000fe40003814000 */
[----:B------:R-:W-:Y:S02]  /*11d0*/  @P5 FSET.BF.GT.FTZ.AND R14, R14, RZ, PT ;  /* 0x000000ff0e0e520a */ /* 0x000fe40003814000 */
[----:B------:R-:W-:-:S02]  /*11e0*/  PRMT R0, R9, 0x7610, R0 ;  /* 0x0000761009007816 */ /* 0x000fc40000000000 */
[----:B------:R-:W-:Y:S02]  /*11f0*/  PRMT R4, R7, 0x7610, R4 ;  /* 0x0000761007047816 */ /* 0x000fe40000000004 */
[C---:B------:R-:W-:Y:S02]  /*1200*/  PRMT R5, R6.reuse, 0x7610, R5 ;  /* 0x0000761006057816 */ /* 0x040fe40000000005 */
[----:B------:R-:W-:Y:S02]  /*1210*/  PRMT R9, R9, 0x7632, R9 ;  /* 0x0000763209097816 */ /* 0x000fe40000000009 */
[----:B------:R-:W-:Y:S02]  /*1220*/  PRMT R7, R7, 0x7632, R7 ;  /* 0x0000763207077816 */ /* 0x000fe40000000007 */
[----:B------:R-:W-:Y:S02]  /*1230*/  PRMT R6, R6, 0x7632, R6 ;  /* 0x0000763206067816 */ /* 0x000fe40000000006 */
[----:B------:R-:W-:-:S02]  /*1240*/  @P0 F2FP.BF16.F32.PACK_AB R0, RZ, R11 ;  /* 0x0000000bff00023e */ /* 0x000fc400000010ff */
[----:B------:R-:W-:Y:S02]  /*1250*/  @P1 F2FP.BF16.F32.PACK_AB R9, RZ, R8 ;  /* 0x00000008ff09123e */ /* 0x000fe400000010ff */
[----:B------:R-:W-:Y:S02]  /*1260*/  @P2 F2FP.BF16.F32.PACK_AB R4, RZ, R12 ;  /* 0x0000000cff04223e */ /* 0x000fe400000010ff */
[----:B------:R-:W-:Y:S02]  /*1270*/  @P3 F2FP.BF16.F32.PACK_AB R7, RZ, R10 ;  /* 0x0000000aff07323e */ /* 0x000fe400000010ff */
[----:B------:R-:W-:Y:S02]  /*1280*/  @P4 F2FP.BF16.F32.PACK_AB R5, RZ, R13 ;  /* 0x0000000dff05423e */ /* 0x000fe400000010ff */
[----:B------:R-:W-:Y:S02]  /*1290*/  @P5 F2FP.BF16.F32.PACK_AB R6, RZ, R14 ;  /* 0x0000000eff06523e */ /* 0x000fe400000010ff */
[----:B------:R-:W-:-:S02]  /*12a0*/  PRMT R0, R0, 0x5410, R9 ;  /* 0x0000541000007816 */ /* 0x000fc40000000009 */
[----:B------:R-:W-:Y:S02]  /*12b0*/  PRMT R4, R4, 0x5410, R7 ;  /* 0x0000541004047816 */ /* 0x000fe40000000007 */
[----:B------:R-:W-:Y:S01]  /*12c0*/  PRMT R5, R5, 0x5410, R6 ;  /* 0x0000541005057816 */ /* 0x000fe20000000006 */
[----:B------:R-:W-:Y:S04]  /*12d0*/  STG.E desc[UR4][R2.64], R15 ;  /* 0x0000000f02007986 */ /* 0x000fe8000c101904 */
[----:B------:R-:W-:Y:S04]  /*12e0*/  STG.E desc[UR4][R2.64+0x200], R0 ;  /* 0x0002000002007986 */ /* 0x000fe8000c101904 */
[----:B------:R-:W-:Y:S04]  /*12f0*/  STG.E desc[UR4][R2.64+0x400], R4 ;  /* 0x0004000402007986 */ /* 0x000fe8000c101904 */
[----:B------:R-:W-:Y:S01]  /*1300*/  STG.E desc[UR4][R2.64+0x600], R5 ;  /* 0x0006000502007986 */ /* 0x000fe2000c101904 */
[----:B------:R-:W-:Y:S05]  /*1310*/  EXIT ;  /* 0x000000000000794d */ /* 0x000fea0003800000 */
.L_x_891:
        /* <DEDUP_REMOVED lines=14> */
.L_x_31014:


//--------------------- .text._ZN2at6native29vectorized_elementwise_kernelILi4ENS0_13BinaryFunctorIN3c108BFloat16ES4_S4_ZZZNS0_21heaviside_kernel_cudaERNS_18TensorIteratorBaseEENKUlvE_clEvENKUlvE8_clEvEUlS4_S4_E_EESt5arrayIPcLm3EEEEviT0_T1_ --------------------------
	.section	.text._ZN2at6native29vectorized_elementwise_kernelILi4ENS0_13BinaryFunctorIN3c108BFloat16ES4_S4_ZZZNS0_21heaviside_kernel_cudaERNS_18TensorIteratorBaseEENKUlvE_clEvENKUlvE8_clEvEUlS4_S4_E_EESt5arrayIPcLm3EEEEviT0_T1_,"ax",@progbits
	.align	128
        .global         _ZN2at6native29vectorized_elementwise_kernelILi4ENS0_13BinaryFunctorIN3c108BFloat16ES4_S4_ZZZNS0_21heaviside_kernel_cudaERNS_18TensorIteratorBaseEENKUlvE_clEvENKUlvE8_clEvEUlS4_S4_E_EESt5arrayIPcLm3EEEEviT0_T1_
        .type           _ZN2at6native29vectorized_elementwise_kernelILi4ENS0_13BinaryFunctorIN3c108BFloat16ES4_S4_ZZZNS0_21heaviside_kernel_cudaERNS_18TensorIteratorBaseEENKUlvE_clEvENKUlvE8_clEvEUlS4_S4_E_EESt5arrayIPcLm3EEEEviT0_T1_,@function
        .size           _ZN2at6native29vectorized_elementwise_kernelILi4ENS0_13BinaryFunctorIN3c108BFloat16ES4_S4_ZZZNS0_21heaviside_kernel_cudaERNS_18TensorIteratorBaseEENKUlvE_clEvENKUlvE8_clEvEUlS4_S4_E_EESt5arrayIPcLm3EEEEviT0_T1_,(.L_x_31015 - _ZN2at6native29vectorized_elementwise_kernelILi4ENS0_13BinaryFunctorIN3c108BFloat16ES4_S4_ZZZNS0_21heaviside_kernel_cudaERNS_18TensorIteratorBaseEENKUlvE_clEvENKUlvE8_clEvEUlS4_S4_E_EESt5arrayIPcLm3EEEEviT0_T1_)
        .other          _ZN2at6native29vectorized_elementwise_kernelILi4ENS0_13BinaryFunctorIN3c108BFloat16ES4_S4_ZZZNS0_21heaviside_kernel_cudaERNS_18TensorIteratorBaseEENKUlvE_clEvENKUlvE8_clEvEUlS4_S4_E_EESt5arrayIPcLm3EEEEviT0_T1_,@"STO_CUDA_ENTRY STV_DEFAULT"
_ZN2at6native29vectorized_elementwise_kernelILi4ENS0_13BinaryFunctorIN3c108BFloat16ES4_S4_ZZZNS0_21heaviside_kernel_cudaERNS_18TensorIteratorBaseEENKUlvE_clEvENKUlvE8_clEvEUlS4_S4_E_EESt5arrayIPcLm3EEEEviT0_T1_:
.text._ZN2at6native29vectorized_elementwise_kernelILi4ENS0_13BinaryFunctorIN3c108BFloat16ES4_S4_ZZZNS0_21heaviside_kernel_cudaERNS_18TensorIteratorBaseEENKUlvE_clEvENKUlvE8_clEvEUlS4_S4_E_EESt5arrayIPcLm3EEEEviT0_T1_:
        /* <DEDUP_REMOVED lines=116> */
.L_x_894:
[----:B------:R-:W-:Y:S05]  /*0740*/  BSYNC.RECONVERGENT B0 ;  /* 0x0000000000007941 */ /* 0x000fea0003800200 */
.L_x_893:
        /* <DEDUP_REMOVED lines=10> */
.L_x_896:
[----:B------:R-:W-:Y:S05]  /*07f0*/  BSYNC.RECONVERGENT B0 ;  /* 0x0000000000007941 */ /* 0x000fea0003800200 */
.L_x_895:
        /* <DEDUP_REMOVED lines=10> */
.L_x_898:
[----:B------:R-:W-:Y:S05]  /*08a0*/  BSYNC.RECONVERGENT B0 ;  /* 0x0000000000007941 */ /* 0x000fea0003800200 */
.L_x_897:
[----:B------:R-:W-:Y:S04]  /*08b0*/  BSSY.RECONVERGENT B0, `(.L_x_899) ;  /* 0x0000007000007945 */ /* 0x000fe80003800200 */
[----:B------:R-:W-:Y:S05]  /*08c0*/  @P2 BRA `(.L_x_900) ;  /* 0x0000000000142947 */ /* 0x000fea0003800000 */
[----:B------:R-:W-:-:S05]  /*08d0*/  IMAD.U32 R10, R10, 0x10000, RZ ;  /* 0x000100000a0a7824 */ /* 0x000fca00078e00ff */
[----:B------:R-:W-:-:S13]  /*08e0*/  FSETP.NEU.FTZ.AND P1, PT, R10, RZ, PT ;  /* 0x000000ff0a00720b */ /* 0x000fda0003f3d000 */
[----:B------:R-:W-:-:S04]  /*08f0*/  @P1 FSET.BF.GT.FTZ.AND R5, R10, RZ, PT ;  /* 0x000000ff0a05120a */ /* 0x000fc80003814000 */
[----:B------:R-:W-:-:S04]  /*0900*/  @P1 F2FP.BF16.F32.PACK_AB R5, RZ, R5 ;  /* 0x00000005ff05123e */ /* 0x000fc800000010ff */
[----:B------:R-:W-:-:S07]  /*0910*/  @P1 PRMT R2, R5, 0x7610, R2 ;  /* 0x0000761005021816 */ /* 0x000fce0000000002 */
.L_x_900:
[----:B------:R-:W-:Y:S05]  /*0920*/  BSYNC.RECONVERGENT B0 ;  /* 0x0000000000007941 */ /* 0x000fea0003800200 */
.L_x_899:
[----:B------:R-:W-:Y:S04]  /*0930*/  BSSY.RECONVERGENT B0, `(.L_x_901) ;  /* 0x0000007000007945 */ /* 0x000fe80003800200 */
[----:B------:R-:W-:Y:S05]  /*0940*/  @P3 BRA `(.L_x_902) ;  /* 0x0000000000143947 */ /* 0x000fea0003800000 */
[----:B------:R-:W-:-:S05]  /*0950*/  IMAD.U32 R11, R11, 0x10000, RZ ;  /* 0x000100000b0b7824 */ /* 0x000fca00078e00ff */
[----:B------:R-:W-:-:S13]  /*0960*/  FSETP.NEU.FTZ.AND P1, PT, R11, RZ, PT ;  /* 0x000000ff0b00720b */ /* 0x000fda0003f3d000 */
[----:B------:R-:W-:-:S04]  /*0970*/  @P1 FSET.BF.GT.FTZ.AND R5, R11, RZ, PT ;  /* 0x000000ff0b05120a */ /* 0x000fc80003814000 */
[----:B------:R-:W-:-:S04]  /*0980*/  @P1 F2FP.BF16.F32.PACK_AB R5, RZ, R5 ;  /* 0x00000005ff05123e */ /* 0x000fc800000010ff */
[----:B------:R-:W-:-:S07]  /*0990*/  @P1 PRMT R0, R5, 0x7610, R0 ;  /* 0x0000761005001816 */ /* 0x000fce0000000000 */
.L_x_902:
[----:B------:R-:W-:Y:S05]  /*09a0*/  BSYNC.RECONVERGENT B0 ;  /* 0x0000000000007941 */ /* 0x000fea0003800200 */
.L_x_901:
[----:B------:R-:W-:Y:S04]  /*09b0*/  BSSY.RECONVERGENT B0, `(.L_x_903) ;  /* 0x0000007000007945 */ /* 0x000fe80003800200 */
[----:B------:R-:W-:Y:S05]  /*09c0*/  @P4 BRA `(.L_x_904) ;  /* 0x0000000000144947 */ /* 0x000fea0003800000 */
[----:B------:R-:W-:-:S05]  /*09d0*/  IMAD.U32 R18, R18, 0x10000, RZ ;  /* 0x0001000012127824 */ /* 0x000fca00078e00ff */
[----:B------:R-:W-:-:S13]  /*09e0*/  FSETP.NEU.FTZ.AND P1, PT, R18, RZ, PT ;  /* 0x000000ff1200720b */ /* 0x000fda0003f3d000 */
[----:B------:R-:W-:-:S04]  /*09f0*/  @P1 FSET.BF.GT.FTZ.AND R5, R18, RZ, PT ;  /* 0x000000ff1205120a */ /* 0x000fc80003814000 */
[----:B------:R-:W-:-:S04]  /*0a00*/  @P1 F2FP.BF16.F32.PACK_AB R5, RZ, R5 ;  /* 0x00000005ff05123e */ /* 0x000fc800000010ff */
[----:B------:R-:W-:-:S07]  /*0a10*/  @P1 PRMT R27, R5, 0x7610, R27 ;  /* 0x00007610051b1816 */ /* 0x000fce000000001b */
.L_x_904:
[----:B------:R-:W-:Y:S05]  /*0a20*/  BSYNC.RECONVERGENT B0 ;  /* 0x0000000000007941 */ /* 0x000fea0003800200 */
.L_x_903:
[----:B------:R-:W-:Y:S04]  /*0a30*/  BSSY.RECONVERGENT B0, `(.L_x_905) ;  /* 0x0000007000007945 */ /* 0x000fe80003800200 */
[----:B------:R-:W-:Y:S05]  /*0a40*/  @P5 BRA `(.L_x_906) ;  /* 0x0000000000145947 */ /* 0x000fea0003800000 */
[----:B------:R-:W-:-:S05]  /*0a50*/  IMAD.U32 R19, R19, 0x10000, RZ ;  /* 0x0001000013137824 */ /* 0x000fca00078e00ff */
[----:B------:R-:W-:-:S13]  /*0a60*/  FSETP.NEU.FTZ.AND P1, PT, R19, RZ, PT ;  /* 0x000000ff1300720b */ /* 0x000fda0003f3d000 */
[----:B------:R-:W-:-:S04]  /*0a70*/  @P1 FSET.BF.GT.FTZ.AND R5, R19, RZ, PT ;  /* 0x000000ff1305120a */ /* 0x000fc80003814000 */
[----:B------:R-:W-:-:S04]  /*0a80*/  @P1 F2FP.BF16.F32.PACK_AB R5, RZ, R5 ;  /* 0x00000005ff05123e */ /* 0x000fc800000010ff */
[----:B------:R-:W-:-:S07]  /*0a90*/  @P1 PRMT R26, R5, 0x7610, R26 ;  /* 0x00007610051a1816 */ /* 0x000fce000000001a */
.L_x_906:
[----:B------:R-:W-:Y:S05]  /*0aa0*/  BSYNC.RECONVERGENT B0 ;  /* 0x0000000000007941 */ /* 0x000fea0003800200 */
.L_x_905:
[----:B------:R-:W-:Y:S04]  /*0ab0*/  BSSY.RECONVERGENT B0, `(.L_x_907) ;  /* 0x0000007000007945 */ /* 0x000fe80003800200 */
[----:B------:R-:W-:Y:S05]  /*0ac0*/  @P6 BRA `(.L_x_908) ;  /* 0x0000000000146947 */ /* 0x000fea0003800000 */
[----:B------:R-:W-:-:S05]  /*0ad0*/  IMAD.U32 R22, R22, 0x10000, RZ ;  /* 0x0001000016167824 */ /* 0x000fca00078e00ff */
[----:B------:R-:W-:-:S13]  /*0ae0*/  FSETP.NEU.FTZ.AND P1, PT, R22, RZ, PT ;  /* 0x000000ff1600720b */ /* 0x000fda0003f3d000 */
[----:B------:R-:W-:-:S04]  /*0af0*/  @P1 FSET.BF.GT.FTZ.AND R5, R22, RZ, PT ;  /* 0x000000ff1605120a */ /* 0x000fc80003814000 */
[----:B------:R-:W-:-:S04]  /*0b00*/  @P1 F2FP.BF16.F32.PACK_AB R5, RZ, R5 ;  /* 0x00000005ff05123e */ /* 0x000fc800000010ff */
[----:B------:R-:W-:-:S07]  /*0b10*/  @P1 PRMT R25, R5, 0x7610, R25 ;  /* 0x0000761005191816 */ /* 0x000fce0000000019 */
.L_x_908:
[----:B------:R-:W-:Y:S05]  /*0b20*/  BSYNC.RECONVERGENT B0 ;  /* 0x0000000000007941 */ /* 0x000fea0003800200 */
.L_x_907:
        /* <DEDUP_REMOVED lines=18> */
.L_x_911:
[----:B------:R-:W-:-:S13]  /*0c50*/  ISETP.GE.U32.AND P0, PT, R6, R4, PT ;  /* 0x000000040600720c */ /* 0x000fda0003f06070 */
[----:B------:R-:W-:Y:S05]  /*0c60*/  @P0 BRA `(.L_x_913) ;  /* 0x0000000000300947 */ /* 0x000fea0003800000 */
[----:B0-----:R-:W0:Y:S01]  /*0c70*/  LDC.64 R8, c[0x0][0x388] ;  /* 0x0000e200ff087b82 */ /* 0x001e220000000a00 */
[----:B------:R-:W-:Y:S02]  /*0c80*/  IMAD.IADD R5, R3, 0x1, R6 ;  /* 0x0000000103057824 */ /* 0x000fe400078e0206 */
[----:B------:R-:W-:Y:S02]  /*0c90*/  VIADD R6, R6, 0x80 ;  /* 0x0000008006067836 */ /* 0x000fe40000000000 */
[----:B0-----:R-:W-:-:S05]  /*0ca0*/  IMAD.WIDE.U32 R8, R5, 0x2, R8 ;  /* 0x0000000205087825 */ /* 0x001fca00078e0008 */
[----:B------:R1:W-:Y:S02]  /*0cb0*/  STG.E.U16 desc[UR4][R8.64], R2 ;  /* 0x0000000208007986 */ /* 0x0003e4000c101504 */
.L_x_912:
[----:B------:R-:W-:-:S13]  /*0cc0*/  ISETP.GE.U32.AND P0, PT, R6, R4, PT ;  /* 0x000000040600720c */ /* 0x000fda0003f06070 */
[----:B------:R-:W-:Y:S05]  /*0cd0*/  @P0 BRA `(.L_x_914) ;  /* 0x0000000000340947 */ /* 0x000fea0003800000 */
[----:B01----:R-:W0:Y:S01]  /*0ce0*/  LDC.64 R8, c[0x0][0x388] ;  /* 0x0000e200ff087b82 */ /* 0x003e220000000a00 */
[----:B------:R-:W-:Y:S02]  /*0cf0*/  IMAD.IADD R5, R3, 0x1, R6 ;  /* 0x0000000103057824 */ /* 0x000fe400078e0206 */
[----:B------:R-:W-:Y:S02]  /*0d00*/  VIADD R6, R6, 0x80 ;  /* 0x0000008006067836 */ /* 0x000fe40000000000 */
[----:B0-----:R-:W-:-:S05]  /*0d10*/  IMAD.WIDE.U32 R8, R5, 0x2, R8 ;  /* 0x0000000205087825 */ /* 0x001fca00078e0008 */
[----:B------:R1:W-:Y:S02]  /*0d20*/  STG.E.U16 desc[UR4][R8.64], R0 ;  /* 0x0000000008007986 */ /* 0x0003e4000c101504 */
.L_x_913:
        /* <DEDUP_REMOVED lines=8> */
.L_x_914:
[----:B------:R-:W-:Y:S05]  /*0db0*/  BSYNC.RELIABLE B1 ;  /* 0x0000000000017941 */ /* 0x000fea0003800100 */
.L_x_910:
[----:B------:R-:W-:-:S13]  /*0dc0*/  ISETP.GE.U32.AND P0, PT, R6, R4, PT ;  /* 0x000000040600720c */ /* 0x000fda0003f06070 */
[----:B012---:R-:W0:Y:S01]  /*0dd0*/  @!P0 LDC.64 R8, c[0x0][0x388] ;  /* 0x0000e200ff088b82 */ /* 0x007e220000000a00 */
[----:B------:R-:W-:Y:S02]  /*0de0*/  @!P0 IMAD.IADD R5, R3, 0x1, R6 ;  /* 0x0000000103058824 */ /* 0x000fe400078e0206 */
[----:B------:R-:W-:Y:S02]  /*0df0*/  @!P0 VIADD R6, R6, 0x80 ;  /* 0x0000008006068836 */ /* 0x000fe40000000000 */
[----:B0-----:R-:W-:-:S05]  /*0e00*/  @!P0 IMAD.WIDE.U32 R8, R5, 0x2, R8 ;  /* 0x0000000205088825 */ /* 0x001fca00078e0008 */
[----:B------:R2:W-:Y:S02]  /*0e10*/  @!P0 STG.E.U16 desc[UR4][R8.64], R26 ;  /* 0x0000001a08008986 */ /* 0x0005e4000c101504 */
.L_x_915:
[----:B------:R-:W-:Y:S05]  /*0e20*/  BSYNC.RECONVERGENT B0 ;  /* 0x0000000000007941 */ /* 0x000fea0003800200 */
.L_x_909:
        /* <DEDUP_REMOVED lines=8> */
.L_x_892:
[----:B------:R-:W0:Y:S01]  /*0eb0*/  S2R R0, SR_TID.X ;  /* 0x0000000000007919 */ /* 0x000e220000002100 */
[----:B------:R-:W1:Y:S08]  /*0ec0*/  LDC.64 R4, c[0x0][0x390] ;  /* 0x0000e400ff047b82 */ /* 0x000e700000000a00 */
[----:B------:R-:W2:Y:S01]  /*0ed0*/  LDC.64 R6, c[0x0][0x398] ;  /* 0x0000e600ff067b82 */ /* 0x000ea20000000a00 */
[----:B-1----:R-:W-:-:S04]  /*0ee0*/  IMAD.WIDE.U32 R4, R3, 0x2, R4 ;  /* 0x0000000203047825 */ /* 0x002fc800078e0004 */
[----:B0-----:R-:W-:-:S04]  /*0ef0*/  IMAD.WIDE.U32 R14, R0, 0x8, R4 ;  /* 0x00000008000e7825 */ /* 0x001fc800078e0004 */
[----:B--2---:R-:W-:Y:S01]  /*0f00*/  IMAD.WIDE.U32 R4, R3, 0x2, R6 ;  /* 0x0000000203047825 */ /* 0x004fe200078e0006 */
[----:B------:R-:W2:Y:S04]  /*0f10*/  LDG.E.64 R8, desc[UR4][R14.64] ;  /* 0x000000040e087981 */ /* 0x000ea8000c1e1b00 */
[----:B------:R-:W3:Y:S01]  /*0f20*/  LDG.E.64 R6, desc[UR4][R14.64+0x400] ;  /* 0x000400040e067981 */ /* 0x000ee2000c1e1b00 */
[----:B------:R-:W-:-:S05]  /*0f30*/  IMAD.WIDE.U32 R16, R0, 0x8, R4 ;  /* 0x0000000800107825 */ /* 0x000fca00078e0004 */
[----:B------:R-:W4:Y:S04]  /*0f40*/  LDG.E.64 R12, desc[UR4][R16.64] ;  /* 0x00000004100c7981 */ /* 0x000f28000c1e1b00 */
[----:B------:R0:W5:Y:S01]  /*0f50*/  LDG.E.64 R4, desc[UR4][R16.64+0x400] ;  /* 0x0004000410047981 */ /* 0x000162000c1e1b00 */
[----:B--2---:R-:W-:-:S05]  /*0f60*/  IMAD.U32 R20, R9, 0x10000, RZ ;  /* 0x0001000009147824 */ /* 0x004fca00078e00ff */
[----:B------:R-:W-:Y:S01]  /*0f70*/  FSETP.NEU.FTZ.AND P3, PT, R20, RZ, PT ;  /* 0x000000ff1400720b */ /* 0x000fe20003f7d000 */
[C---:B------:R-:W-:Y:S01]  /*0f80*/  IMAD.U32 R18, R8.reuse, 0x10000, RZ ;  /* 0x0001000008127824 */ /* 0x040fe200078e00ff */
[----:B------:R-:W-:Y:S02]  /*0f90*/  PRMT R21, R9, 0x7632, R21 ;  /* 0x0000763209157816 */ /* 0x000fe40000000015 */
[----:B------:R-:W-:Y:S02]  /*0fa0*/  PRMT R19, R8, 0x7632, R19 ;  /* 0x0000763208137816 */ /* 0x000fe40000000013 */
[----:B------:R-:W1:Y:S01]  /*0fb0*/  LDC.64 R8, c[0x0][0x388] ;  /* 0x0000e200ff087b82 */ /* 0x000e620000000a00 */
[----:B---3--:R-:W-:Y:S02]  /*0fc0*/  PRMT R15, R6, 0x7632, R15 ;  /* 0x00007632060f7816 */ /* 0x008fe4000000000f */
[----:B0-----:R-:W-:Y:S02]  /*0fd0*/  PRMT R16, R7, 0x7632, R16 ;  /* 0x0000763207107816 */ /* 0x001fe40000000010 */
[----:B----4-:R-:W-:-:S02]  /*0fe0*/  PRMT R10, R13, 0x7610, R10 ;  /* 0x000076100d0a7816 */ /* 0x010fc4000000000a */
[----:B------:R-:W-:Y:S01]  /*0ff0*/  PRMT R2, R13, 0x7632, R2 ;  /* 0x000076320d027816 */ /* 0x000fe20000000002 */
[----:B------:R-:W-:Y:S01]  /*1000*/  IMAD.U32 R13, R6, 0x10000, RZ ;  /* 0x00010000060d7824 */ /* 0x000fe200078e00ff */
[----:B------:R-:W-:Y:S01]  /*1010*/  @P3 FSET.BF.GT.FTZ.AND R20, R20, RZ, PT ;  /* 0x000000ff1414320a */ /* 0x000fe20003814000 */
[----:B------:R-:W-:Y:S02]  /*1020*/  IMAD.U32 R14, R21, 0x10000, RZ ;  /* 0x00010000150e7824 */ /* 0x000fe400078e00ff */
[----:B------:R-:W-:Y:S02]  /*1030*/  IMAD.U32 R19, R19, 0x10000, RZ ;  /* 0x0001000013137824 */ /* 0x000fe400078e00ff */
[----:B------:R-:W-:Y:S02]  /*1040*/  IMAD.U32 R6, R7, 0x10000, RZ ;  /* 0x0001000007067824 */ /* 0x000fe400078e00ff */
[----:B------:R-:W-:Y:S02]  /*1050*/  IMAD.U32 R15, R15, 0x10000, RZ ;  /* 0x000100000f0f7824 */ /* 0x000fe400078e00ff */
[----:B------:R-:W-:Y:S01]  /*1060*/  IMAD.U32 R16, R16, 0x10000, RZ ;  /* 0x0001000010107824 */ /* 0x000fe200078e00ff */
[----:B------:R-:W-:-:S02]  /*1070*/  @P3 F2FP.BF16.F32.PACK_AB R10, RZ, R20 ;  /* 0x00000014ff0a323e */ /* 0x000fc400000010ff */
[----:B------:R-:W-:Y:S02]  /*1080*/  FSETP.NEU.FTZ.AND P2, PT, R18, RZ, PT ;  /* 0x000000ff1200720b */ /* 0x000fe40003f5d000 */
[----:B------:R-:W-:Y:S02]  /*1090*/  FSETP.NEU.FTZ.AND P1, PT, R14, RZ, PT ;  /* 0x000000ff0e00720b */ /* 0x000fe40003f3d000 */
[----:B------:R-:W-:Y:S02]  /*10a0*/  FSETP.NEU.FTZ.AND P0, PT, R19, RZ, PT ;  /* 0x000000ff1300720b */ /* 0x000fe40003f1d000 */
[----:B------:R-:W-:Y:S02]  /*10b0*/  FSETP.NEU.FTZ.AND P3, PT, R13, RZ, PT ;  /* 0x000000ff0d00720b */ /* 0x000fe40003f7d000 */
[----:B------:R-:W-:Y:S02]  /*10c0*/  FSETP.NEU.FTZ.AND P5, PT, R6, RZ, PT ;  /* 0x000000ff0600720b */ /* 0x000fe40003fbd000 */
[----:B------:R-:W-:-:S02]  /*10d0*/  FSETP.NEU.FTZ.AND P4, PT, R15, RZ, PT ;  /* 0x000000ff0f00720b */ /* 0x000fc40003f9d000 */
[----:B------:R-:W-:Y:S01]  /*10e0*/  FSETP.NEU.FTZ.AND P6, PT, R16, RZ, PT ;  /* 0x000000ff1000720b */ /* 0x000fe20003fdd000 */
[----:B-1----:R-:W-:Y:S01]  /*10f0*/  IMAD.WIDE.U32 R8, R3, 0x2, R8 ;  /* 0x0000000203087825 */ /* 0x002fe200078e0008 */
[----:B------:R-:W-:Y:S02]  /*1100*/  @P2 FSET.BF.GT.FTZ.AND R18, R18, RZ, PT ;  /* 0x000000ff1212220a */ /* 0x000fe40003814000 */
[----:B------:R-:W-:Y:S02]  /*1110*/  @P1 FSET.BF.GT.FTZ.AND R14, R14, RZ, PT ;  /* 0x000000ff0e0e120a */ /* 0x000fe40003814000 */
[----:B------:R-:W-:Y:S02]  /*1120*/  @P0 FSET.BF.GT.FTZ.AND R19, R19, RZ, PT ;  /* 0x000000ff1313020a */ /* 0x000fe40003814000 */
[----:B------:R-:W-:Y:S02]  /*1130*/  @P3 FSET.BF.GT.FTZ.AND R13, R13, RZ, PT ;  /* 0x000000ff0d0d320a */ /* 0x000fe40003814000 */
[----:B------:R-:W-:-:S02]  /*1140*/  @P5 FSET.BF.GT.FTZ.AND R6, R6, RZ, PT ;  /* 0x000000ff0606520a */ /* 0x000fc40003814000 */
[----:B------:R-:W-:Y:S02]  /*1150*/  @P4 FSET.BF.GT.FTZ.AND R15, R15, RZ, PT ;  /* 0x000000ff0f0f420a */ /* 0x000fe40003814000 */
[----:B------:R-:W-:Y:S02]  /*1160*/  @P6 FSET.BF.GT.FTZ.AND R16, R16, RZ, PT ;  /* 0x000000ff1010620a */ /* 0x000fe40003814000 */
[----:B-----5:R-:W-:Y:S02]  /*1170*/  PRMT R3, R4, 0x7610, R3 ;  /* 0x0000761004037816 */ /* 0x020fe40000000003 */
[----:B------:R-:W-:Y:S02]  /*1180*/  PRMT R11, R12, 0x7632, R11 ;  /* 0x000076320c0b7816 */ /* 0x000fe4000000000b */
[----:B------:R-:W-:Y:S02]  /*1190*/  PRMT R4, R4, 0x7632, R4 ;  /* 0x0000763204047816 */ /* 0x000fe40000000004 */
[----:B------:R-:W-:-:S02]  /*11a0*/  PRMT R7, R5, 0x7632, R7 ;  /* 0x0000763205077816 */ /* 0x000fc40000000007 */
[----:B------:R-:W-:Y:S02]  /*11b0*/  @P2 F2FP.BF16.F32.PACK_AB R12, RZ, R18 ;  /* 0x00000012ff0c223e */ /* 0x000fe400000010ff */
[----:B------:R-:W-:Y:S02]  /*11c0*/  @P1 F2FP.BF16.F32.PACK_AB R2, RZ, R14 ;  /* 0x0000000eff02123e */ /* 0x000fe400000010ff */
[----:B------:R-:W-:Y:S02]  /*11d0*/  @P0 F2FP.BF16.F32.PACK_AB R11, RZ, R19 ;  /* 0x00000013ff0b023e */ /* 0x000fe400000010ff */
[----:B------:R-:W-:Y:S02]  /*11e0*/  @P3 F2FP.BF16.F32.PACK_AB R3, RZ, R13 ;  /* 0x0000000dff03323e */ /* 0x000fe400000010ff */
[----:B------:R-:W-:Y:S02]  /*11f0*/  @P5 F2FP.BF16.F32.PACK_AB R5, RZ, R6 ;  /* 0x00000006ff05523e */ /* 0x000fe400000010ff */
[----:B------:R-:W-:-:S02]  /*1200*/  @P4 F2FP.BF16.F32.PACK_AB R4, RZ, R15 ;  /* 0x0000000fff04423e */ /* 0x000fc400000010ff */
[----:B------:R-:W-:Y:S01]  /*1210*/  @P6 F2FP.BF16.F32.PACK_AB R7, RZ, R16 ;  /* 0x00000010ff07623e */ /* 0x000fe200000010ff */
[----:B------:R-:W-:Y:S01]  /*1220*/  IMAD.WIDE.U32 R8, R0, 0x8, R8 ;  /* 0x0000000800087825 */ /* 0x000fe200078e0008 */
[----:B------:R-:W-:Y:S02]  /*1230*/  PRMT R13, R10, 0x5410, R2 ;  /* 0x000054100a0d7816 */ /* 0x000fe40000000002 */
[----:B------:R-:W-:Y:S02]  /*1240*/  PRMT R12, R12, 0x5410, R11 ;  /* 0x000054100c0c7816 */ /* 0x000fe4000000000b */
[----:B------:R-:W-:Y:S02]  /*1250*/  PRMT R4, R3, 0x5410, R4 ;  /* 0x0000541003047816 */ /* 0x000fe40000000004 */
[----:B------:R-:W-:Y:S01]  /*1260*/  PRMT R5, R5, 0x5410, R7 ;  /* 0x0000541005057816 */ /* 0x000fe20000000007 */
[----:B------:R-:W-:Y:S04]  /*1270*/  STG.E.64 desc[UR4][R8.64], R12 ;  /* 0x0000000c08007986 */ /* 0x000fe8000c101b04 */
[----:B------:R-:W-:Y:S01]  /*1280*/  STG.E.64 desc[UR4][R8.64+0x400], R4 ;  /* 0x0004000408007986 */ /* 0x000fe2000c101b04 */
[----:B------:R-:W-:Y:S05]  /*1290*/  EXIT ;  /* 0x000000000000794d */ /* 0x000fea0003800000 */
.L_x_916:
        /* <DEDUP_REMOVED lines=14> */
.L_x_31015:


//--------------------- .text._ZN2at6native29vectorized_elementwise_kernelILi8ENS0_13BinaryFunctorIN3c108BFloat16ES4_S4_ZZZNS0_21heaviside_kernel_cudaERNS_18TensorIteratorBaseEENKUlvE_clEvENKUlvE8_clEvEUlS4_S4_E_EESt5arrayIPcLm3EEEEviT0_T1_ --------------------------
	.section	.text._ZN2at6native29vectorized_elementwise_kernelILi8ENS0_13BinaryFunctorIN3c108BFloat16ES4_S4_ZZZNS0_21heaviside_kernel_cudaERNS_18TensorIteratorBaseEENKUlvE_clEvENKUlvE8_clEvEUlS4_S4_E_EESt5arrayIPcLm3EEEEviT0_T1_,"ax",@progbits
	.align	128
        .global         _ZN2at6native29vectorized_elementwise_kernelILi8ENS0_13BinaryFunctorIN3c108BFloat16ES4_S4_ZZZNS0_21heaviside_kernel_cudaERNS_18TensorIteratorBaseEENKUlvE_clEvENKUlvE8_clEvEUlS4_S4_E_EESt5arrayIPcLm3EEEEviT0_T1_
        .type           _ZN2at6native29vectorized_elementwise_kernelILi8ENS0_13BinaryFunctorIN3c108BFloat16ES4_S4_ZZZNS0_21heaviside_kernel_cudaERNS_18TensorIteratorBaseEENKUlvE_clEvENKUlvE8_clEvEUlS4_S4_E_EESt5arrayIPcLm3EEEEviT0_T1_,@function
        .size           _ZN2at6native29vectorized_elementwise_kernelILi8ENS0_13BinaryFunctorIN3c108BFloat16ES4_S4_ZZZNS0_21heaviside_kernel_cudaERNS_18TensorIteratorBaseEENKUlvE_clEvENKUlvE8_clEvEUlS4_S4_E_EESt5arrayIPcLm3EEEEviT0_T1_,(.L_x_31016 - _ZN2at6native29vectorized_elementwise_kernelILi8ENS0_13BinaryFunctorIN3c108BFloat16ES4_S4_ZZZNS0_21heaviside_kernel_cudaERNS_18TensorIteratorBaseEENKUlvE_clEvENKUlvE8_clEvEUlS4_S4_E_EESt5arrayIPcLm3EEEEviT0_T1_)
        .other          _ZN2at6native29vectorized_elementwise_kernelILi8ENS0_13BinaryFunctorIN3c108BFloat16ES4_S4_ZZZNS0_21heaviside_kernel_cudaERNS_18TensorIteratorBaseEENKUlvE_clEvENKUlvE8_clEvEUlS4_S4_E_EESt5arrayIPcLm3EEEEviT0_T1_,@"STO_CUDA_ENTRY STV_DEFAULT"
_ZN2at6native29vectorized_elementwise_kernelILi8ENS0_13BinaryFunctorIN3c108BFloat16ES4_S4_ZZZNS0_21heaviside_kernel_cudaERNS_18TensorIteratorBaseEENKUlvE_clEvENKUlvE8_clEvEUlS4_S4_E_EESt5arrayIPcLm3EEEEviT0_T1_:
.text._ZN2at6native29vectorized_elementwise_kernelILi8ENS0_13BinaryFunctorIN3c108BFloat16ES4_S4_ZZZNS0_21heaviside_kernel_cudaERNS_18TensorIteratorBaseEENKUlvE_clEvENKUlvE8_clEvEUlS4_S4_E_EESt5arrayIPcLm3EEEEviT0_T1_:
[----:B------:R-:W-:Y:S01]  /*0000*/  LDC R1, c[0x0][0x37c] ;  /* 0x0000df00ff017b82 */ /* 0x000fe20000000800 */
[----:B------:R-:W-:Y:S05]  /*0010*/  EXIT ;  /* 0x000000000000794d */ /* 0x000fea0003800000 */
.L_x_917:
        /* <DEDUP_REMOVED lines=14> */
.L_x_31016:


//--------------------- .text._ZN2at6native18elementwise_kernelILi128ELi4EZNS0_15gpu_kernel_implINS0_13BUnaryFunctorIN3c108BFloat16ES5_S5_ZZZNS0_21heaviside_kernel_cudaERNS_18TensorIteratorBaseEENKUlvE_clEvENKUlvE8_clEvEUlS5_S5_E_EEEEvS7_RKT_EUliE_EEviT1_ --------------------------
	.section	.text._ZN2at6native18elementwise_kernelILi128ELi4EZNS0_15gpu_kernel_implINS0_13BUnaryFunctorIN3c108BFloat16ES5_S5_ZZZNS0_21heaviside_kernel_cudaERNS_18TensorIteratorBaseEENKUlvE_clEvENKUlvE8_clEvEUlS5_S5_E_EEEEvS7_RKT_EUliE_EEviT1_,"ax",@progbits
	.align	128
        .global         _ZN2at6native18elementwise_kernelILi128ELi4EZNS0_15gpu_kernel_implINS0_13BUnaryFunctorIN3c108BFloat16ES5_S5_ZZZNS0_21heaviside_kernel_cudaERNS_18TensorIteratorBaseEENKUlvE_clEvENKUlvE8_clEvEUlS5_S5_E_EEEEvS7_RKT_EUliE_EEviT1_
        .type           _ZN2at6native18elementwise_kernelILi128ELi4EZNS0_15gpu_kernel_implINS0_13BUnaryFunctorIN3c108BFloat16ES5_S5_ZZZNS0_21heaviside_kernel_cudaERNS_18TensorIteratorBaseEENKUlvE_clEvENKUlvE8_clEvEUlS5_S5_E_EEEEvS7_RKT_EUliE_EEviT1_,@function
        .size           _ZN2at6native18elementwise_kernelILi128ELi4EZNS0_15gpu_kernel_implINS0_13BUnaryFunctorIN3c108BFloat16ES5_S5_ZZZNS0_21heaviside_kernel_cudaERNS_18TensorIteratorBaseEENKUlvE_clEvENKUlvE8_clEvEUlS5_S5_E_EEEEvS7_RKT_EUliE_EEviT1_,(.L_x_31017 - _ZN2at6native18elementwise_kernelILi128ELi4EZNS0_15gpu_kernel_implINS0_13BUnaryFunctorIN3c108BFloat16ES5_S5_ZZZNS0_21heaviside_kernel_cudaERNS_18TensorIteratorBaseEENKUlvE_clEvENKUlvE8_clEvEUlS5_S5_E_EEEEvS7_RKT_EUliE_EEviT1_)
        .other          _ZN2at6native18elementwise_kernelILi128ELi4EZNS0_15gpu_kernel_implINS0_13BUnaryFunctorIN3c108BFloat16ES5_S5_ZZZNS0_21heaviside_kernel_cudaERNS_18TensorIteratorBaseEENKUlvE_clEvENKUlvE8_clEvEUlS5_S5_E_EEEEvS7_RKT_EUliE_EEviT1_,@"STO_CUDA_ENTRY STV_DEFAULT"
_ZN2at6native18elementwise_kernelILi128ELi4EZNS0_15gpu_kernel_implINS0_13BUnaryFunctorIN3c108BFloat16ES5_S5_ZZZNS0_21heaviside_kernel_cudaERNS_18TensorIteratorBaseEENKUlvE_clEvENKUlvE8_clEvEUlS5_S5_E_EEEEvS7_RKT_EUliE_EEviT1_:
.text._ZN2at6native18elementwise_kernelILi128ELi4EZNS0_15gpu_kernel_implINS0_13BUnaryFunctorIN3c108BFloat16ES5_S5_ZZZNS0_21heaviside_kernel_cudaERNS_18TensorIteratorBaseEENKUlvE_clEvENKUlvE8_clEvEUlS5_S5_E_EEEEvS7_RKT_EUliE_EEviT1_:
[----:B------:R-:W0:Y:S01]  /*0000*/  LDC R1, c[0x0][0x37c] ;  /* 0x0000df00ff017b82 */ /* 0x000e220000000800 */
[----:B------:R-:W1:Y:S07]  /*0010*/  S2R R17, SR_TID.X ;  /* 0x0000000000117919 */ /* 0x000e6e0000002100 */
[----:B------:R-:W2:Y:S01]  /*0020*/  S2UR UR4, SR_CTAID.X ;  /* 0x00000000000479c3 */ /* 0x000ea20000002500 */
[----:B------:R-:W3:Y:S01]  /*0030*/  LDCU UR39, c[0x0][0x388] ;  /* 0x00007100ff2777ac */ /* 0x000ee20008000800 */
[----:B------:R-:W-:Y:S01]  /*0040*/  BSSY.RECONVERGENT B6, `(.L_x_918) ;  /* 0x0000336000067945 */ /* 0x000fe20003800200 */
[----:B------:R-:W4:Y:S01]  /*0050*/  LDCU UR5, c[0x0][0x380] ;  /* 0x00007000ff0577ac */ /* 0x000f220008000800 */
[----:B------:R-:W5:Y:S01]  /*0060*/  LDCU.U16 UR6, c[0x0][0x592] ;  /* 0x0000b240ff0677ac */ /* 0x000f620008000400 */
[----:B------:R-:W0:Y:S01]  /*0070*/  LDCU.64 UR36, c[0x0][0x358] ;  /* 0x00006b00ff2477ac */ /* 0x000e220008000a00 */
[----:B------:R-:W0:Y:S01]  /*0080*/  LDCU.U8 UR41, c[0x0][0x594] ;  /* 0x0000b280ff2977ac */ /* 0x000e220008000000 */
[----:B---3--:R-:W-:Y:S01]  /*0090*/  UIADD3 UR40, UPT, UPT, UR39, -0x1, URZ ;  /* 0xffffffff27287890 */ /* 0x008fe2000fffe0ff */
[----:B------:R-:W3:Y:S01]  /*00a0*/  LDCU.U8 UR42, c[0x0][0x595] ;  /* 0x0000b2a0ff2a77ac */ /* 0x000ee20008000000 */
[----:B--2---:R-:W-:Y:S01]  /*00b0*/  USHF.L.U32 UR4, UR4, 0x9, URZ ;  /* 0x0000000904047899 */ /* 0x004fe200080006ff */
[----:B-----5:R-:W-:Y:S01]  /*00c0*/  IMAD.U32 R19, RZ, RZ, UR6 ;  /* 0x00000006ff137e24 */ /* 0x020fe2000f8e00ff */
        /* <DEDUP_REMOVED lines=8> */
[----:B------:R-:W-:-:S06]  /*0150*/  IMAD.MOV.U32 R16, RZ, RZ, RZ ;  /* 0x000000ffff107224 */ /* 0x000fcc00078e00ff */
[----:B------:R-:W-:Y:S05]  /*0160*/  BRA.U !UP0, `(.L_x_920) ;  /* 0x0000001108a87547 */ /* 0x000fea000b800000 */
[----:B------:R-:W0:Y:S01]  /*0170*/  LDCU.64 UR4, c[0x0][0x390] ;  /* 0x00007200ff0477ac */ /* 0x000e220008000a00 */
[----:B------:R-:W-:Y:S01]  /*0180*/  HFMA2 R16, -RZ, RZ, 0, 0 ;  /* 0x00000000ff107431 */ /* 0x000fe200000001ff */
[----:B------:R-:W1:Y:S01]  /*0190*/  LDCU UR6, c[0x0][0x38c] ;  /* 0x00007180ff0677ac */ /* 0x000e620008000800 */
[----:B------:R-:W2:Y:S01]  /*01a0*/  LDCU.64 UR8, c[0x0][0x4b8] ;  /* 0x00009700ff0877ac */ /* 0x000ea20008000a00 */
[----:B------:R-:W-:Y:S02]  /*01b0*/  UISETP.NE.AND UP0, UPT, UR40, URZ, UPT ;  /* 0x000000ff2800728c */ /* 0x000fe4000bf05270 */
[----:B0-----:R-:W-:-:S05]  /*01c0*/  IMAD.HI.U32 R2, R17, UR4, R16 ;  /* 0x0000000411027c27 */ /* 0x001fca000f8e0010 */
[----:B------:R-:W-:-:S05]  /*01d0*/  SHF.R.U32.HI R3, RZ, UR5, R2 ;  /* 0x00000005ff037c19 */ /* 0x000fca0008011602 */
[----:B------:R-:W-:-:S04]  /*01e0*/  IMAD.MOV R0, RZ, RZ, -R3 ;  /* 0x000000ffff007224 */ /* 0x000fc800078e0a03 */
[----:B-1----:R-:W-:-:S04]  /*01f0*/  IMAD R0, R0, UR6, R17 ;  /* 0x0000000600007c24 */ /* 0x002fc8000f8e0211 */
[C---:B--2---:R-:W-:Y:S02]  /*0200*/  IMAD R16, R0.reuse, UR8, RZ ;  /* 0x0000000800107c24 */ /* 0x044fe4000f8e02ff */
[----:B------:R-:W-:Y:S01]  /*0210*/  IMAD R0, R0, UR9, RZ ;  /* 0x0000000900007c24 */ /* 0x000fe2000f8e02ff */
[----:B------:R-:W-:Y:S06]  /*0220*/  BRA.U !UP0, `(.L_x_920) ;  /* 0x0000001108787547 */ /* 0x000fec000b800000 */
[----:B------:R-:W0:Y:S01]  /*0230*/  LDCU.64 UR6, c[0x0][0x398] ;  /* 0x00007300ff0677ac */ /* 0x000e220008000a00 */
[----:B------:R-:W-:Y:S01]  /*0240*/  IMAD.MOV.U32 R2, RZ, RZ, RZ ;  /* 0x000000ffff027224 */ /* 0x000fe200078e00ff */
[----:B------:R-:W1:Y:S01]  /*0250*/  LDCU UR4, c[0x0][0x3a0] ;  /* 0x00007400ff0477ac */ /* 0x000e620008000800 */
[----:B------:R-:W2:Y:S01]  /*0260*/  LDCU.64 UR8, c[0x0][0x4c0] ;  /* 0x00009800ff0877ac */ /* 0x000ea20008000a00 */
[----:B------:R-:W-:Y:S01]  /*0270*/  UISETP.NE.AND UP0, UPT, UR38, 0x2, UPT ;  /* 0x000000022600788c */ /* 0x000fe2000bf05270 */
[----:B0-----:R-:W-:-:S05]  /*0280*/  IMAD.HI.U32 R4, R3, UR7, R2 ;  /* 0x0000000703047c27 */ /* 0x001fca000f8e0002 */
[----:B-1----:R-:W-:-:S05]  /*0290*/  SHF.R.U32.HI R5, RZ, UR4, R4 ;  /* 0x00000004ff057c19 */ /* 0x002fca0008011604 */
[----:B------:R-:W-:-:S04]  /*02a0*/  IMAD.MOV R2, RZ, RZ, -R5 ;  /* 0x000000ffff027224 */ /* 0x000fc800078e0a05 */
[----:B------:R-:W-:-:S04]  /*02b0*/  IMAD R3, R2, UR6, R3 ;  /* 0x0000000602037c24 */ /* 0x000fc8000f8e0203 */
[C---:B--2---:R-:W-:Y:S02]  /*02c0*/  IMAD R16, R3.reuse, UR8, R16 ;  /* 0x0000000803107c24 */ /* 0x044fe4000f8e0210 */
[----:B------:R-:W-:Y:S01]  /*02d0*/  IMAD R0, R3, UR9, R0 ;  /* 0x0000000903007c24 */ /* 0x000fe2000f8e0200 */
[----:B------:R-:W-:Y:S06]  /*02e0*/  BRA.U !UP0, `(.L_x_920) ;  /* 0x0000001108487547 */ /* 0x000fec000b800000 */
[----:B------:R-:W0:Y:S01]  /*02f0*/  LDCU.64 UR4, c[0x0][0x3a8] ;  /* 0x00007500ff0477ac */ /* 0x000e220008000a00 */
[----:B------:R-:W-:Y:S01]  /*0300*/  MOV R4, RZ ;  /* 0x000000ff00047202 */ /* 0x000fe20000000f00 */
[----:B------:R-:W1:Y:S01]  /*0310*/  LDCU UR6, c[0x0][0x3a4] ;  /* 0x00007480ff0677ac */ /* 0x000e620008000800 */
[----:B------:R-:W2:Y:S01]  /*0320*/  LDCU.64 UR8, c[0x0][0x4c8] ;  /* 0x00009900ff0877ac */ /* 0x000ea20008000a00 */
[----:B------:R-:W-:Y:S02]  /*0330*/  UISETP.NE.AND UP0, UPT, UR38, 0x3, UPT ;  /* 0x000000032600788c */ /* 0x000fe4000bf05270 */
[----:B0-----:R-:W-:-:S05]  /*0340*/  IMAD.HI.U32 R2, R5, UR4, R4 ;  /* 0x0000000405027c27 */ /* 0x001fca000f8e0004 */
[----:B------:R-:W-:-:S05]  /*0350*/  SHF.R.U32.HI R3, RZ, UR5, R2 ;  /* 0x00000005ff037c19 */ /* 0x000fca0008011602 */
[----:B------:R-:W-:-:S04]  /*0360*/  IMAD.MOV R4, RZ, RZ, -R3 ;  /* 0x000000ffff047224 */ /* 0x000fc800078e0a03 */
[----:B-1----:R-:W-:-:S04]  /*0370*/  IMAD R5, R4, UR6, R5 ;  /* 0x0000000604057c24 */ /* 0x002fc8000f8e0205 */
[C---:B--2---:R-:W-:Y:S02]  /*0380*/  IMAD R16, R5.reuse, UR8, R16 ;  /* 0x0000000805107c24 */ /* 0x044fe4000f8e0210 */
[----:B------:R-:W-:Y:S01]  /*0390*/  IMAD R0, R5, UR9, R0 ;  /* 0x0000000905007c24 */ /* 0x000fe2000f8e0200 */
        /* <DEDUP_REMOVED lines=14> */
[----:B------:R-:W-:Y:S01]  /*0480*/  HFMA2 R4, -RZ, RZ, 0, 0 ;  /* 0x00000000ff047431 */ /* 0x000fe200000001ff */
        /* <DEDUP_REMOVED lines=241> */
[----:B------:R-:W2:Y:S03]  /*13a0*/  LDCU.64 UR8, c[0x0][0x578] ;  /* 0x0000af00ff0877ac */ /* 0x000ea60008000a00 */
[----:B0-----:R-:W-:-:S05]  /*13b0*/  IMAD.HI.U32 R2, R5, UR4, R4 ;  /* 0x0000000405027c27 */ /* 0x001fca000f8e0004 */
[----:B------:R-:W-:-:S05]  /*13c0*/  SHF.R.U32.HI R2, RZ, UR5, R2 ;  /* 0x00000005ff027c19 */ /* 0x000fca0008011602 */
[----:B------:R-:W-:-:S04]  /*13d0*/  IMAD.MOV R3, RZ, RZ, -R2 ;  /* 0x000000ffff037224 */ /* 0x000fc800078e0a02 */
[----:B-1----:R-:W-:-:S04]  /*13e0*/  IMAD R5, R3, UR6, R5 ;  /* 0x0000000603057c24 */ /* 0x002fc8000f8e0205 */
[C---:B--2---:R-:W-:Y:S02]  /*13f0*/  IMAD R16, R5.reuse, UR8, R16 ;  /* 0x0000000805107c24 */ /* 0x044fe4000f8e0210 */
[----:B------:R-:W-:-:S07]  /*1400*/  IMAD R0, R5, UR9, R0 ;  /* 0x0000000905007c24 */ /* 0x000fce000f8e0200 */
.L_x_920:
        /* <DEDUP_REMOVED lines=16> */
[----:B0-----:R-:W-:Y:S01]  /*1510*/  F2FP.BF16.F32.PACK_AB R0, RZ, R0 ;  /* 0x00000000ff00723e */ /* 0x001fe200000010ff */
[----:B------:R-:W-:Y:S06]  /*1520*/  BRA `(.L_x_926) ;  /* 0x0000000c00b47947 */ /* 0x000fec0003800000 */
.L_x_924:
[----:B------:R-:W2:Y:S02]  /*1530*/  LDG.E.U8 R2, desc[UR36][R2.64] ;  /* 0x0000002402027981 */ /* 0x000ea4000c1e1100 */
[----:B--2---:R-:W-:-:S04]  /*1540*/  I2FP.F32.U32 R0, R2 ;  /* 0x0000000200007245 */ /* 0x004fc80000201000 */
[----:B------:R-:W-:Y:S01]  /*1550*/  F2FP.BF16.F32.PACK_AB R0, RZ, R0 ;  /* 0x00000000ff00723e */ /* 0x000fe200000010ff */
[----:B------:R-:W-:Y:S06]  /*1560*/  BRA `(.L_x_926) ;  /* 0x0000000c00a47947 */ /* 0x000fec0003800000 */
.L_x_923:
        /* <DEDUP_REMOVED lines=8> */
[----:B0-----:R-:W-:Y:S01]  /*15f0*/  F2FP.BF16.F32.PACK_AB R0, RZ, R0 ;  /* 0x00000000ff00723e */ /* 0x001fe200000010ff */
[----:B------:R-:W-:Y:S06]  /*1600*/  BRA `(.L_x_926) ;  /* 0x0000000c007c7947 */ /* 0x000fec0003800000 */
.L_x_928:
[----:B------:R-:W2:Y:S02]  /*1610*/  LDG.E R2, desc[UR36][R2.64] ;  /* 0x0000002402027981 */ /* 0x000ea4000c1e1900 */
[----:B--2---:R-:W-:-:S04]  /*1620*/  I2FP.F32.S32 R0, R2 ;  /* 0x0000000200007245 */ /* 0x004fc80000201400 */
[----:B------:R-:W-:Y:S01]  /*1630*/  F2FP.BF16.F32.PACK_AB R0, RZ, R0 ;  /* 0x00000000ff00723e */ /* 0x000fe200000010ff */
[----:B------:R-:W-:Y:S06]  /*1640*/  BRA `(.L_x_926) ;  /* 0x0000000c006c7947 */ /* 0x000fec0003800000 */
.L_x_927:
[----:B------:R-:W2:Y:S02]  /*1650*/  LDG.E.U16 R2, desc[UR36][R2.64] ;  /* 0x0000002402027981 */ /* 0x000ea4000c1e1500 */
[----:B--2---:R-:W0:Y:S02]  /*1660*/  I2F.S16 R0, R2 ;  /* 0x0000000200007306 */ /* 0x004e240000101400 */
[----:B0-----:R-:W-:Y:S01]  /*1670*/  F2FP.BF16.F32.PACK_AB R0, RZ, R0 ;  /* 0x00000000ff00723e */ /* 0x001fe200000010ff */
[----:B------:R-:W-:Y:S06]  /*1680*/  BRA `(.L_x_926) ;  /* 0x0000000c005c7947 */ /* 0x000fec0003800000 */
.L_x_922:
        /* <DEDUP_REMOVED lines=9> */
.L_x_930:
[----:B------:R-:W2:Y:S02]  /*1720*/  LDG.E.U16 R0, desc[UR36][R2.64] ;  /* 0x0000002402007981 */ /* 0x000ea4000c1e1500 */
[----:B--2---:R-:W-:-:S05]  /*1730*/  HADD2.F32 R0, -RZ, R0.H0_H0 ;  /* 0x20000000ff007230 */ /* 0x004fca0000004100 */
[----:B------:R-:W-:Y:S01]  /*1740*/  F2FP.BF16.F32.PACK_AB R0, RZ, R0 ;  /* 0x00000000ff00723e */ /* 0x000fe200000010ff */
[----:B------:R-:W-:Y:S06]  /*1750*/  BRA `(.L_x_926) ;  /* 0x0000000c00287947 */ /* 0x000fec0003800000 */
.L_x_929:
        /* <DEDUP_REMOVED lines=9> */
.L_x_932:
[----:B------:R-:W2:Y:S02]  /*17f0*/  LDG.E.U16 R2, desc[UR36][R2.64] ;  /* 0x0000002402027981 */ /* 0x000ea4000c1e1500 */
[----:B--2---:R-:W-:-:S05]  /*1800*/  HADD2.F32 R0, -RZ, R2.H0_H0 ;  /* 0x20000002ff007230 */ /* 0x004fca0000004100 */
[----:B------:R-:W-:Y:S01]  /*1810*/  F2FP.BF16.F32.PACK_AB R0, RZ, R0 ;  /* 0x00000000ff00723e */ /* 0x000fe200000010ff */
[----:B------:R-:W-:Y:S06]  /*1820*/  BRA `(.L_x_926) ;  /* 0x0000000800f47947 */ /* 0x000fec0003800000 */
.L_x_931:
        /* <DEDUP_REMOVED lines=10> */
[----:B------:R-:W-:Y:S01]  /*18d0*/  F2FP.BF16.F32.PACK_AB R0, RZ, R0 ;  /* 0x00000000ff00723e */ /* 0x000fe200000010ff */
[----:B------:R-:W-:Y:S06]  /*18e0*/  BRA `(.L_x_926) ;  /* 0x0000000800c47947 */ /* 0x000fec0003800000 */
.L_x_921:
        /* <DEDUP_REMOVED lines=11> */
[----:B------:R-:W-:Y:S01]  /*19a0*/  F2FP.BF16.F32.PACK_AB R0, RZ, R0 ;  /* 0x00000000ff00723e */ /* 0x000fe200000010ff */
[----:B------:R-:W-:Y:S06]  /*19b0*/  BRA `(.L_x_926) ;  /* 0x0000000800907947 */ /* 0x000fec0003800000 */
.L_x_935:
        /* <DEDUP_REMOVED lines=12> */
.L_x_934:
[----:B------:R-:W-:-:S09]  /*1a80*/  UISETP.NE.AND UP0, UPT, UR4, 0xf, UPT ;  /* 0x0000000f0400788c */ /* 0x000fd2000bf05270 */
[----:B------:R-:W-:Y:S05]  /*1a90*/  BRA.U !UP0, `(.L_x_936) ;  /* 0x0000000108987547 */ /* 0x000fea000b800000 */
[----:B------:R-:W-:-:S09]  /*1aa0*/  UISETP.NE.AND UP0, UPT, UR4, 0x17, UPT ;  /* 0x000000170400788c */ /* 0x000fd2000bf05270 */
[----:B------:R-:W-:Y:S05]  /*1ab0*/  BRA.U !UP0, `(.L_x_937) ;  /* 0x00000001085c7547 */ /* 0x000fea000b800000 */
[----:B------:R-:W-:-:S09]  /*1ac0*/  UISETP.NE.AND UP0, UPT, UR4, 0x18, UPT ;  /* 0x000000180400788c */ /* 0x000fd2000bf05270 */
[----:B------:R-:W-:Y:S05]  /*1ad0*/  BRA.U UP0, `(.L_x_925) ;  /* 0x0000000500b87547 */ /* 0x000fea000b800000 */
[----:B------:R-:W2:Y:S01]  /*1ae0*/  LDG.E.U8 R0, desc[UR36][R2.64] ;  /* 0x0000002402007981 */ /* 0x000ea2000c1e1100 */
[----:B------:R-:W-:Y:S01]  /*1af0*/  MOV R6, 0x1f ;  /* 0x0000001f00067802 */ /* 0x000fe20000000f00 */
        /* <DEDUP_REMOVED lines=19> */
.L_x_937:
        /* <DEDUP_REMOVED lines=11> */
[----:B------:R-:W-:Y:S01]  /*1ce0*/  F2FP.BF16.F32.PACK_AB R0, RZ, R0 ;  /* 0x00000000ff00723e */ /* 0x000fe200000010ff */
[----:B------:R-:W-:Y:S06]  /*1cf0*/  BRA `(.L_x_926) ;  /* 0x0000000400c07947 */ /* 0x000fec0003800000 */
.L_x_936:
[----:B------:R0:W5:Y:S01]  /*1d00*/  LDG.E.U16 R0, desc[UR36][R2.64] ;  /* 0x0000002402007981 */ /* 0x000162000c1e1500 */
[----:B------:R-:W-:Y:S05]  /*1d10*/  BRA `(.L_x_926) ;  /* 0x0000000400b87947 */ /* 0x000fea0003800000 */
.L_x_933:
        /* <DEDUP_REMOVED lines=10> */
[----:B------:R-:W-:Y:S01]  /*1dc0*/  F2FP.BF16.F32.PACK_AB R0, RZ, R0 ;  /* 0x00000000ff00723e */ /* 0x000fe200000010ff */
[----:B------:R-:W-:Y:S06]  /*1dd0*/  BRA `(.L_x_926) ;  /* 0x0000000400887947 */ /* 0x000fec0003800000 */
.L_x_940:
[----:B------:R-:W2:Y:S01]  /*1de0*/  LDG.E.U8 R3, desc[UR36][R2.64] ;  /* 0x0000002402037981 */ /* 0x000ea2000c1e1100 */
[----:B------:R-:W-:Y:S01]  /*1df0*/  BSSY.RECONVERGENT B0, `(.L_x_941) ;  /* 0x0000018000007945 */ /* 0x000fe20003800200 */
[----:B------:R-:W-:Y:S01]  /*1e00*/  HFMA2 R0, -RZ, RZ, 0, 0 ;  /* 0x00000000ff007431 */ /* 0x000fe200000001ff */
        /* <DEDUP_REMOVED lines=18> */
.L_x_944:
[----:B------:R-:W-:Y:S05]  /*1f30*/  BSYNC.RECONVERGENT B1 ;  /* 0x0000000000017941 */ /* 0x000fea0003800200 */
.L_x_943:
[----:B------:R-:W-:Y:S02]  /*1f40*/  SHF.L.U32 R0, R0, 0x14, RZ ;  /* 0x0000001400007819 */ /* 0x000fe400000006ff */
[----:B------:R-:W-:-:S04]  /*1f50*/  LEA R2, R2, 0x3b800000, 0x17 ;  /* 0x3b80000002027811 */ /* 0x000fc800078eb8ff */
[----:B------:R-:W-:-:S07]  /*1f60*/  LOP3.LUT R0, R2, R0, R7, 0xfe, !PT ;  /* 0x0000000002007212 */ /* 0x000fce00078efe07 */
.L_x_942:
[----:B------:R-:W-:Y:S05]  /*1f70*/  BSYNC.RECONVERGENT B0 ;  /* 0x0000000000007941 */ /* 0x000fea0003800200 */
.L_x_941:
[----:B------:R-:W-:Y:S01]  /*1f80*/  F2FP.BF16.F32.PACK_AB R0, RZ, R0 ;  /* 0x00000000ff00723e */ /* 0x000fe200000010ff */
[----:B------:R-:W-:Y:S06]  /*1f90*/  BRA `(.L_x_926) ;  /* 0x0000000400187947 */ /* 0x000fec0003800000 */
.L_x_939:
        /* <DEDUP_REMOVED lines=21> */
.L_x_948:
[----:B------:R-:W-:Y:S05]  /*20f0*/  BSYNC.RECONVERGENT B1 ;  /* 0x0000000000017941 */ /* 0x000fea0003800200 */
.L_x_947:
[----:B------:R-:W-:Y:S01]  /*2100*/  IMAD.SHL.U32 R0, R0, 0x200000, RZ ;  /* 0x0020000000007824 */ /* 0x000fe200078e00ff */
[----:B------:R-:W-:-:S04]  /*2110*/  LEA R2, R2, 0x37800000, 0x17 ;  /* 0x3780000002027811 */ /* 0x000fc800078eb8ff */
[----:B------:R-:W-:-:S07]  /*2120*/  LOP3.LUT R0, R2, R0, R7, 0xfe, !PT ;  /* 0x0000000002007212 */ /* 0x000fce00078efe07 */
.L_x_946:
[----:B------:R-:W-:Y:S05]  /*2130*/  BSYNC.RECONVERGENT B0 ;  /* 0x0000000000007941 */ /* 0x000fea0003800200 */
.L_x_945:
[----:B------:R-:W-:Y:S01]  /*2140*/  F2FP.BF16.F32.PACK_AB R0, RZ, R0 ;  /* 0x00000000ff00723e */ /* 0x000fe200000010ff */
[----:B------:R-:W-:Y:S06]  /*2150*/  BRA `(.L_x_926) ;  /* 0x0000000000a87947 */ /* 0x000fec0003800000 */
.L_x_938:
[----:B------:R-:W-:-:S09]  /*2160*/  UISETP.NE.AND UP0, UPT, UR4, 0x1c, UPT ;  /* 0x0000001c0400788c */ /* 0x000fd2000bf05270 */
[----:B------:R-:W-:Y:S05]  /*2170*/  BRA.U !UP0, `(.L_x_949) ;  /* 0x0000000108947547 */ /* 0x000fea000b800000 */
[----:B------:R-:W-:-:S09]  /*2180*/  UISETP.NE.AND UP0, UPT, UR4, 0x1d, UPT ;  /* 0x0000001d0400788c */ /* 0x000fd2000bf05270 */
[----:B------:R-:W-:Y:S05]  /*2190*/  BRA.U !UP0, `(.L_x_950) ;  /* 0x00000001087c7547 */ /* 0x000fea000b800000 */
[----:B------:R-:W-:-:S09]  /*21a0*/  UISETP.NE.AND UP0, UPT, UR4, 0x2c, UPT ;  /* 0x0000002c0400788c */ /* 0x000fd2000bf05270 */
[----:B------:R-:W-:Y:S05]  /*21b0*/  BRA.U !UP0, `(.L_x_951) ;  /* 0x0000000108487547 */ /* 0x000fea000b800000 */
.L_x_925:
        /* <DEDUP_REMOVED lines=9> */
[----:B------:R-:W-:Y:S01]  /*2250*/  IMAD.U32 R5, RZ, RZ, UR5 ;  /* 0x00000005ff057e24 */ /* 0x000fe2000f8e00ff */
[----:B-1----:R-:W-:Y:S01]  /*2260*/  MOV R6, UR6 ;  /* 0x0000000600067c02 */ /* 0x002fe20008000f00 */
[----:B------:R-:W-:-:S02]  /*2270*/  IMAD.U32 R7, RZ, RZ, UR7 ;  /* 0x00000007ff077e24 */ /* 0x000fc4000f8e00ff */
[----:B---3--:R-:W-:Y:S02]  /*2280*/  IMAD.U32 R10, RZ, RZ, UR8 ;  /* 0x00000008ff0a7e24 */ /* 0x008fe4000f8e00ff */
[----:B------:R-:W-:-:S07]  /*2290*/  IMAD.U32 R11, RZ, RZ, UR9 ;  /* 0x00000009ff0b7e24 */ /* 0x000fce000f8e00ff */
[----:B------:R-:W-:-:S07]  /*22a0*/  LEPC R20, `(.L_x_952) ;  /* 0x000000001014794e */ /* 0x000fce0000000000 */
[----:B--2---:R-:W-:Y:S05]  /*22b0*/  CALL.ABS.NOINC R2 ;  /* 0x0000000002007343 */ /* 0x004fea0003c00000 */
.L_x_952:
[----:B------:R-:W-:Y:S01]  /*22c0*/  PRMT R0, RZ, 0x7610, R0 ;  /* 0x00007610ff007816 */ /* 0x000fe20000000000 */
[----:B------:R-:W-:Y:S06]  /*22d0*/  BRA `(.L_x_926) ;  /* 0x0000000000487947 */ /* 0x000fec0003800000 */
.L_x_951:
[----:B------:R-:W2:Y:S01]  /*22e0*/  LDG.E.U8 R2, desc[UR36][R2.64] ;  /* 0x0000002402027981 */ /* 0x000ea2000c1e1100 */
[----:B------:R-:W-:Y:S01]  /*22f0*/  BSSY.RECONVERGENT B0, `(.L_x_953) ;  /* 0x0000007000007945 */ /* 0x000fe20003800200 */
[----:B------:R-:W-:Y:S01]  /*2300*/  IMAD.MOV.U32 R0, RZ, RZ, 0x400000 ;  /* 0x00400000ff007424 */ /* 0x000fe200078e00ff */
[----:B--2---:R-:W-:-:S13]  /*2310*/  ISETP.NE.AND P0, PT, R2, RZ, PT ;  /* 0x000000ff0200720c */ /* 0x004fda0003f05270 */
[----:B------:R-:W-:Y:S05]  /*2320*/  @!P0 BRA `(.L_x_954) ;  /* 0x00000000000c8947 */ /* 0x000fea0003800000 */
[----:B------:R-:W-:-:S13]  /*2330*/  ISETP.NE.AND P0, PT, R2, 0xff, PT ;  /* 0x000000ff0200780c */ /* 0x000fda0003f05270 */
[----:B------:R-:W-:Y:S01]  /*2340*/  @!P0 MOV R0, 0x7f800001 ;  /* 0x7f80000100008802 */ /* 0x000fe20000000f00 */
[----:B------:R-:W-:-:S07]  /*2350*/  @P0 IMAD.SHL.U32 R0, R2, 0x800000, RZ ;  /* 0x0080000002000824 */ /* 0x000fce00078e00ff */
.L_x_954:
[----:B------:R-:W-:Y:S05]  /*2360*/  BSYNC.RECONVERGENT B0 ;  /* 0x0000000000007941 */ /* 0x000fea0003800200 */
.L_x_953:
[----:B------:R-:W-:Y:S01]  /*2370*/  F2FP.BF16.F32.PACK_AB R0, RZ, R0 ;  /* 0x00000000ff00723e */ /* 0x000fe200000010ff */
[----:B------:R-:W-:Y:S06]  /*2380*/  BRA `(.L_x_926) ;  /* 0x00000000001c7947 */ /* 0x000fec0003800000 */
.L_x_950:
[----:B------:R-:W2:Y:S02]  /*2390*/  LDG.E.64 R2, desc[UR36][R2.64] ;  /* 0x0000002402027981 */ /* 0x000ea4000c1e1b00 */
[----:B--2---:R-:W0:Y:S02]  /*23a0*/  I2F.U64 R0, R2 ;  /* 0x0000000200007312 */ /* 0x004e240000301000 */
[----:B0-----:R-:W-:Y:S01]  /*23b0*/  F2FP.BF16.F32.PACK_AB R0, RZ, R0 ;  /* 0x00000000ff00723e */ /* 0x001fe200000010ff */
[----:B------:R-:W-:Y:S06]  /*23c0*/  BRA `(.L_x_926) ;  /* 0x00000000000c7947 */ /* 0x000fec0003800000 */
.L_x_949:
[----:B------:R-:W2:Y:S02]  /*23d0*/  LDG.E R2, desc[UR36][R2.64] ;  /* 0x0000002402027981 */ /* 0x000ea4000c1e1900 */
[----:B--2---:R-:W-:-:S04]  /*23e0*/  I2FP.F32.U32 R0, R2 ;  /* 0x0000000200007245 */ /* 0x004fc80000201000 */
[----:B------:R-:W-:-:S07]  /*23f0*/  F2FP.BF16.F32.PACK_AB R0, RZ, R0 ;  /* 0x00000000ff00723e */ /* 0x000fce00000010ff */
.L_x_926:
[----:B-----5:R-:W-:Y:S01]  /*2400*/  IMAD.U32 R0, R0, 0x10000, RZ ;  /* 0x0001000000007824 */ /* 0x020fe200078e00ff */
[----:B------:R-:W1:Y:S01]  /*2410*/  LDCU.U16 UR5, c[0x0][0x592] ;  /* 0x0000b240ff0577ac */ /* 0x000e620008000400 */
[----:B------:R-:W0:Y:S03]  /*2420*/  LDCU.64 UR6, c[0x0][0x580] ;  /* 0x0000b000ff0677ac */ /* 0x000e260008000a00 */
[----:B------:R-:W-:Y:S01]  /*2430*/  FSETP.NEU.FTZ.AND P0, PT, R0, RZ, PT ;  /* 0x000000ff0000720b */ /* 0x000fe20003f1d000 */
[----:B------:R-:W-:-:S04]  /*2440*/  UPRMT UR4, UR41, 0x9910, URZ ;  /* 0x0000991029047896 */ /* 0x000fc800080000ff */
[----:B------:R-:W-:-:S08]  /*2450*/  UISETP.GT.AND UP0, UPT, UR4, 0x9, UPT ;  /* 0x000000090400788c */ /* 0x000fd0000bf04270 */
[----:B------:R-:W-:Y:S01]  /*2460*/  @P0 FSET.BF.GT.FTZ.AND R0, R0, RZ, PT ;  /* 0x000000ff0000020a */ /* 0x000fe20003814000 */
[----:B-1----:R-:W-:-:S03]  /*2470*/  IMAD.U32 R5, RZ, RZ, UR5 ;  /* 0x00000005ff057e24 */ /* 0x002fc6000f8e00ff */
[----:B------:R-:W-:Y:S02]  /*2480*/  @P0 F2FP.BF16.F32.PACK_AB R0, RZ, R0 ;  /* 0x00000000ff00023e */ /* 0x000fe400000010ff */
[----:B0-----:R-:W-:Y:S02]  /*2490*/  IADD3 R2, P1, PT, R16, UR6, RZ ;  /* 0x0000000610027c10 */ /* 0x001fe4000ff3e0ff */
[----:B------:R-:W-:Y:S02]  /*24a0*/  @P0 PRMT R5, R0, 0x7610, R5 ;  /* 0x0000761000050816 */ /* 0x000fe40000000005 */
[----:B------:R-:W-:Y:S01]  /*24b0*/  IADD3.X R3, PT, PT, RZ, UR7, RZ, P1, !PT ;  /* 0x00000007ff037c10 */ /* 0x000fe20008ffe4ff */
[----:B------:R-:W-:Y:S08]  /*24c0*/  BRA.U UP0, `(.L_x_955) ;  /* 0x00000005000c7547 */ /* 0x000ff0000b800000 */
        /* <DEDUP_REMOVED lines=12> */
.L_x_958:
[----:B------:R-:W-:-:S06]  /*2590*/  IMAD.U32 R5, R5, 0x10000, RZ ;  /* 0x0001000005057824 */ /* 0x000fcc00078e00ff */
[----:B------:R-:W0:Y:S02]  /*25a0*/  F2I.S64.TRUNC R4, R5 ;  /* 0x0000000500047311 */ /* 0x000e24000020d900 */
[----:B0-----:R3:W-:Y:S01]  /*25b0*/  STG.E.U8 desc[UR36][R2.64], R4 ;  /* 0x0000000402007986 */ /* 0x0017e2000c101124 */
[----:B------:R-:W-:Y:S05]  /*25c0*/  BRA `(.L_x_960) ;  /* 0x0000000c00707947 */ /* 0x000fea0003800000 */
.L_x_957:
        /* <DEDUP_REMOVED lines=10> */
.L_x_962:
[----:B------:R-:W-:-:S06]  /*2670*/  SHF.L.U32 R5, R5, 0x10, RZ ;  /* 0x0000001005057819 */ /* 0x000fcc00000006ff */
[----:B------:R-:W0:Y:S02]  /*2680*/  F2I.FTZ.TRUNC.NTZ R5, R5 ;  /* 0x0000000500057305 */ /* 0x000e24000021f100 */
[----:B0-----:R1:W-:Y:S01]  /*2690*/  STG.E desc[UR36][R2.64], R5 ;  /* 0x0000000502007986 */ /* 0x0013e2000c101924 */
[----:B------:R-:W-:Y:S05]  /*26a0*/  BRA `(.L_x_960) ;  /* 0x0000000c00387947 */ /* 0x000fea0003800000 */
.L_x_961:
[----:B------:R-:W-:-:S06]  /*26b0*/  IMAD.U32 R5, R5, 0x10000, RZ ;  /* 0x0001000005057824 */ /* 0x000fcc00078e00ff */
[----:B------:R-:W0:Y:S02]  /*26c0*/  F2I.FTZ.TRUNC.NTZ R5, R5 ;  /* 0x0000000500057305 */ /* 0x000e24000021f100 */
[----:B0-----:R2:W-:Y:S01]  /*26d0*/  STG.E.U16 desc[UR36][R2.64], R5 ;  /* 0x0000000502007986 */ /* 0x0015e2000c101524 */
[----:B------:R-:W-:Y:S05]  /*26e0*/  BRA `(.L_x_960) ;  /* 0x0000000c00287947 */ /* 0x000fea0003800000 */
.L_x_956:
        /* <DEDUP_REMOVED lines=9> */
.L_x_964:
[----:B------:R-:W-:-:S05]  /*2780*/  IMAD.U32 R0, R5, 0x10000, RZ ;  /* 0x0001000005007824 */ /* 0x000fca00078e00ff */
[----:B------:R-:W-:-:S05]  /*2790*/  F2FP.F16.F32.PACK_AB R0, RZ, R0 ;  /* 0x00000000ff00723e */ /* 0x000fca00000000ff */
[----:B------:R0:W-:Y:S01]  /*27a0*/  STG.E.U16 desc[UR36][R2.64], R0 ;  /* 0x0000000002007986 */ /* 0x0001e2000c101524 */
[----:B------:R-:W-:Y:S05]  /*27b0*/  BRA `(.L_x_960) ;  /* 0x0000000800f47947 */ /* 0x000fea0003800000 */
.L_x_963:
[----:B------:R-:W-:-:S09]  /*27c0*/  UISETP.NE.AND UP0, UPT, UR4, 0x7, UPT ;  /* 0x000000070400788c */ /* 0x000fd2000bf05270 */
[----:B------:R-:W-:Y:S05]  /*27d0*/  BRA.U !UP0, `(.L_x_965) ;  /* 0x0000000108347547 */ /* 0x000fea000b800000 */
[----:B------:R-:W-:-:S09]  /*27e0*/  UISETP.NE.AND UP0, UPT, UR4, 0x8, UPT ;  /* 0x000000080400788c */ /* 0x000fd2000bf05270 */
[----:B------:R-:W-:Y:S05]  /*27f0*/  BRA.U !UP0, `(.L_x_966) ;  /* 0x0000000108187547 */ /* 0x000fea000b800000 */
[----:B------:R-:W-:-:S09]  /*2800*/  UISETP.NE.AND UP0, UPT, UR4, 0x9, UPT ;  /* 0x000000090400788c */ /* 0x000fd2000bf05270 */
[----:B------:R-:W-:Y:S05]  /*2810*/  BRA.U UP0, `(.L_x_959) ;  /* 0x00000009003c7547 */ /* 0x000fea000b800000 */
[----:B------:R-:W-:Y:S01]  /*2820*/  SHF.L.U32 R4, R5, 0x10, RZ ;  /* 0x0000001005047819 */ /* 0x000fe200000006ff */
[----:B------:R-:W-:-:S05]  /*2830*/  IMAD.MOV.U32 R5, RZ, RZ, RZ ;  /* 0x000000ffff057224 */ /* 0x000fca00078e00ff */
[----:B------:R0:W-:Y:S01]  /*2840*/  STG.E.64 desc[UR36][R2.64], R4 ;  /* 0x0000000402007986 */ /* 0x0001e2000c101b24 */
[----:B------:R-:W-:Y:S05]  /*2850*/  BRA `(.L_x_960) ;  /* 0x0000000800cc7947 */ /* 0x000fea0003800000 */
.L_x_966:
[----:B------:R-:W-:-:S05]  /*2860*/  IMAD.U32 R5, R5, 0x10000, RZ ;  /* 0x0001000005057824 */ /* 0x000fca00078e00ff */
[----:B------:R-:W-:-:S04]  /*2870*/  F2FP.F16.F32.PACK_AB R5, RZ, R5 ;  /* 0x00000005ff05723e */ /* 0x000fc800000000ff */
[----:B------:R-:W-:-:S05]  /*2880*/  PRMT R5, R5, 0x5410, RZ ;  /* 0x0000541005057816 */ /* 0x000fca00000000ff */
[----:B------:R0:W-:Y:S01]  /*2890*/  STG.E desc[UR36][R2.64], R5 ;  /* 0x0000000502007986 */ /* 0x0001e2000c101924 */
[----:B------:R-:W-:Y:S05]  /*28a0*/  BRA `(.L_x_960) ;  /* 0x0000000800b87947 */ /* 0x000fea0003800000 */
.L_x_965:
[----:B------:R-:W-:-:S04]  /*28b0*/  IMAD.U32 R4, R5, 0x10000, RZ ;  /* 0x0001000005047824 */ /* 0x000fc800078e00ff */
[----:B------:R-:W-:-:S06]  /*28c0*/  FMUL.FTZ R4, R4, 1 ;  /* 0x3f80000004047820 */ /* 0x000fcc0000410000 */
[----:B------:R-:W0:Y:S02]  /*28d0*/  F2F.F64.F32 R4, R4 ;  /* 0x0000000400047310 */ /* 0x000e240000201800 */
[----:B0-----:R0:W-:Y:S01]  /*28e0*/  STG.E.64 desc[UR36][R2.64], R4 ;  /* 0x0000000402007986 */ /* 0x0011e2000c101b24 */
[----:B------:R-:W-:Y:S05]  /*28f0*/  BRA `(.L_x_960) ;  /* 0x0000000800a47947 */ /* 0x000fea0003800000 */
.L_x_955:
        /* <DEDUP_REMOVED lines=8> */
[----:B------:R-:W-:-:S04]  /*2980*/  SHF.L.U32 R5, R5, 0x10, RZ ;  /* 0x0000001005057819 */ /* 0x000fc800000006ff */
[----:B------:R-:W-:-:S04]  /*2990*/  FSETP.NEU.FTZ.AND P0, PT, R5, RZ, PT ;  /* 0x000000ff0500720b */ /* 0x000fc80003f1d000 */
[----:B------:R-:W-:-:S05]  /*29a0*/  SEL R5, RZ, 0x1, !P0 ;  /* 0x00000001ff057807 */ /* 0x000fca0004000000 */
[----:B------:R0:W-:Y:S01]  /*29b0*/  STG.E.U8 desc[UR36][R2.64], R5 ;  /* 0x0000000502007986 */ /* 0x0001e2000c101124 */
[----:B------:R-:W-:Y:S05]  /*29c0*/  BRA `(.L_x_960) ;  /* 0x0000000800707947 */ /* 0x000fea0003800000 */
.L_x_969:
[----:B------:R-:W-:Y:S01]  /*29d0*/  IMAD.U32 R5, R5, 0x10000, RZ ;  /* 0x0001000005057824 */ /* 0x000fe200078e00ff */
[----:B------:R-:W-:-:S03]  /*29e0*/  CS2R R6, SRZ ;  /* 0x0000000000067805 */ /* 0x000fc6000001ff00 */
[----:B------:R-:W-:-:S06]  /*29f0*/  FMUL.FTZ R5, R5, 1 ;  /* 0x3f80000005057820 */ /* 0x000fcc0000410000 */
[----:B------:R-:W0:Y:S02]  /*2a00*/  F2F.F64.F32 R4, R5 ;  /* 0x0000000500047310 */ /* 0x000e240000201800 */
[----:B0-----:R0:W-:Y:S01]  /*2a10*/  STG.E.128 desc[UR36][R2.64], R4 ;  /* 0x0000000402007986 */ /* 0x0011e2000c101d24 */
[----:B------:R-:W-:Y:S05]  /*2a20*/  BRA `(.L_x_960) ;  /* 0x0000000800587947 */ /* 0x000fea0003800000 */
.L_x_968:
        /* <DEDUP_REMOVED lines=19> */
.L_x_973:
[----:B------:R-:W-:Y:S05]  /*2b60*/  BSYNC.RECONVERGENT B0 ;  /* 0x0000000000007941 */ /* 0x000fea0003800200 */
.L_x_972:
[----:B------:R-:W-:-:S05]  /*2b70*/  LOP3.LUT R5, R0, 0x80, R5, 0xf8, !PT ;  /* 0x0000008000057812 */ /* 0x000fca00078ef805 */
[----:B------:R0:W-:Y:S01]  /*2b80*/  STG.E.U8 desc[UR36][R2.64], R5 ;  /* 0x0000000502007986 */ /* 0x0001e2000c101124 */
[----:B------:R-:W-:Y:S05]  /*2b90*/  BRA `(.L_x_960) ;  /* 0x0000000400fc7947 */ /* 0x000fea0003800000 */
.L_x_971:
[----:B------:R-:W-:Y:S01]  /*2ba0*/  SHF.L.U32 R7, R5, 0x10, RZ ;  /* 0x0000001005077819 */ /* 0x000fe200000006ff */
[----:B------:R-:W-:Y:S03]  /*2bb0*/  BSSY.RECONVERGENT B0, `(.L_x_974) ;  /* 0x000000e000007945 */ /* 0x000fe60003800200 */
        /* <DEDUP_REMOVED lines=13> */
.L_x_975:
[----:B------:R-:W-:Y:S05]  /*2c90*/  BSYNC.RECONVERGENT B0 ;  /* 0x0000000000007941 */ /* 0x000fea0003800200 */
.L_x_974:
[----:B------:R-:W-:-:S05]  /*2ca0*/  LOP3.LUT R5, R0, 0x80, R5, 0xf8, !PT ;  /* 0x0000008000057812 */ /* 0x000fca00078ef805 */
[----:B------:R0:W-:Y:S01]  /*2cb0*/  STG.E.U8 desc[UR36][R2.64], R5 ;  /* 0x0000000502007986 */ /* 0x0001e2000c101124 */
[----:B------:R-:W-:Y:S05]  /*2cc0*/  BRA `(.L_x_960) ;  /* 0x0000000400b07947 */ /* 0x000fea0003800000 */
.L_x_970:
[----:B------:R0:W-:Y:S01]  /*2cd0*/  STG.E.U16 desc[UR36][R2.64], R5 ;  /* 0x0000000502007986 */ /* 0x0001e2000c101524 */
[----:B------:R-:W-:Y:S05]  /*2ce0*/  BRA `(.L_x_960) ;  /* 0x0000000400a87947 */ /* 0x000fea0003800000 */
.L_x_967:
        /* <DEDUP_REMOVED lines=12> */
.L_x_978:
[----:B------:R-:W-:Y:S01]  /*2db0*/  IMAD.U32 R5, R5, 0x10000, RZ ;  /* 0x0001000005057824 */ /* 0x000fe200078e00ff */
[----:B------:R-:W-:Y:S01]  /*2dc0*/  BSSY.RECONVERGENT B0, `(.L_x_979) ;  /* 0x0000014000007945 */ /* 0x000fe20003800200 */
[----:B------:R-:W-:-:S03]  /*2dd0*/  HFMA2 R0, -RZ, RZ, 0, 7.62939453125e-06 ;  /* 0x00000080ff007431 */ /* 0x000fc600000001ff */
        /* <DEDUP_REMOVED lines=10> */
.L_x_981:
[----:B------:R-:W-:-:S04]  /*2e80*/  SHF.R.U32.HI R0, RZ, 0x14, R5 ;  /* 0x00000014ff007819 */ /* 0x000fc80000011605 */
[----:B------:R-:W-:-:S04]  /*2e90*/  LOP3.LUT R0, R0, 0x1, RZ, 0xc0, !PT ;  /* 0x0000000100007812 */ /* 0x000fc800078ec0ff */
[----:B------:R-:W-:-:S04]  /*2ea0*/  IADD3 R0, PT, PT, R5, 0x487ffff, R0 ;  /* 0x0487ffff05007810 */ /* 0x000fc80007ffe000 */
[----:B------:R-:W-:-:S04]  /*2eb0*/  SHF.R.U32.HI R0, RZ, 0x14, R0 ;  /* 0x00000014ff007819 */ /* 0x000fc80000011600 */
[----:B------:R-:W-:-:S07]  /*2ec0*/  LOP3.LUT R4, R0, 0xff, RZ, 0xc0, !PT ;  /* 0x000000ff00047812 */ /* 0x000fce00078ec0ff */
.L_x_982:
[----:B------:R-:W-:-:S04]  /*2ed0*/  SHF.R.U32.HI R5, RZ, 0x18, R5 ;  /* 0x00000018ff057819 */ /* 0x000fc80000011605 */
[----:B------:R-:W-:-:S04]  /*2ee0*/  LOP3.LUT R4, R4, 0x80, R5, 0xf8, !PT ;  /* 0x0000008004047812 */ /* 0x000fc800078ef805 */
[----:B------:R-:W-:-:S07]  /*2ef0*/  PRMT R0, R4, 0x7610, R0 ;  /* 0x0000761004007816 */ /* 0x000fce0000000000 */
.L_x_980:
[----:B------:R-:W-:Y:S05]  /*2f00*/  BSYNC.RECONVERGENT B0 ;  /* 0x0000000000007941 */ /* 0x000fea0003800200 */
.L_x_979:
[----:B------:R0:W-:Y:S01]  /*2f10*/  STG.E.U8 desc[UR36][R2.64], R0 ;  /* 0x0000000002007986 */ /* 0x0001e2000c101124 */
[----:B------:R-:W-:Y:S05]  /*2f20*/  BRA `(.L_x_960) ;  /* 0x0000000400187947 */ /* 0x000fea0003800000 */
.L_x_977:
        /* <DEDUP_REMOVED lines=13> */
.L_x_985:
[----:B------:R-:W-:-:S04]  /*3000*/  SHF.R.U32.HI R0, RZ, 0x15, R5 ;  /* 0x00000015ff007819 */ /* 0x000fc80000011605 */
[----:B------:R-:W-:-:S04]  /*3010*/  LOP3.LUT R0, R0, 0x1, RZ, 0xc0, !PT ;  /* 0x0000000100007812 */ /* 0x000fc800078ec0ff */
[----:B------:R-:W-:-:S04]  /*3020*/  IADD3 R0, PT, PT, R5, 0x88fffff, R0 ;  /* 0x088fffff05007810 */ /* 0x000fc80007ffe000 */
[----:B------:R-:W-:-:S04]  /*3030*/  SHF.R.U32.HI R0, RZ, 0x15, R0 ;  /* 0x00000015ff007819 */ /* 0x000fc80000011600 */
[----:B------:R-:W-:-:S07]  /*3040*/  LOP3.LUT R4, R0, 0xff, RZ, 0xc0, !PT ;  /* 0x000000ff00047812 */ /* 0x000fce00078ec0ff */
.L_x_986:
[----:B------:R-:W-:-:S04]  /*3050*/  SHF.R.U32.HI R5, RZ, 0x18, R5 ;  /* 0x00000018ff057819 */ /* 0x000fc80000011605 */
[----:B------:R-:W-:-:S04]  /*3060*/  LOP3.LUT R4, R4, 0x80, R5, 0xf8, !PT ;  /* 0x0000008004047812 */ /* 0x000fc800078ef805 */
[----:B------:R-:W-:-:S07]  /*3070*/  PRMT R0, R4, 0x7610, R0 ;  /* 0x0000761004007816 */ /* 0x000fce0000000000 */
.L_x_984:
[----:B------:R-:W-:Y:S05]  /*3080*/  BSYNC.RECONVERGENT B0 ;  /* 0x0000000000007941 */ /* 0x000fea0003800200 */
.L_x_983:
[----:B------:R0:W-:Y:S01]  /*3090*/  STG.E.U8 desc[UR36][R2.64], R0 ;  /* 0x0000000002007986 */ /* 0x0001e2000c101124 */
[----:B------:R-:W-:Y:S05]  /*30a0*/  BRA `(.L_x_960) ;  /* 0x0000000000b87947 */ /* 0x000fea0003800000 */
.L_x_976:
[----:B------:R-:W-:-:S09]  /*30b0*/  UISETP.NE.AND UP0, UPT, UR4, 0x1c, UPT ;  /* 0x0000001c0400788c */ /* 0x000fd2000bf05270 */
[----:B------:R-:W-:Y:S05]  /*30c0*/  BRA.U !UP0, `(.L_x_987) ;  /* 0x0000000108a47547 */ /* 0x000fea000b800000 */
[----:B------:R-:W-:-:S09]  /*30d0*/  UISETP.NE.AND UP0, UPT, UR4, 0x1d, UPT ;  /* 0x0000001d0400788c */ /* 0x000fd2000bf05270 */
[----:B------:R-:W-:Y:S05]  /*30e0*/  BRA.U !UP0, `(.L_x_988) ;  /* 0x00000001088c7547 */ /* 0x000fea000b800000 */
[----:B------:R-:W-:-:S09]  /*30f0*/  UISETP.NE.AND UP0, UPT, UR4, 0x2c, UPT ;  /* 0x0000002c0400788c */ /* 0x000fd2000bf05270 */
[----:B------:R-:W-:Y:S05]  /*3100*/  BRA.U !UP0, `(.L_x_989) ;  /* 0x0000000108447547 */ /* 0x000fea000b800000 */
.L_x_959:
        /* <DEDUP_REMOVED lines=8> */
[----:B0-----:R-:W-:Y:S01]  /*3190*/  IMAD.U32 R4, RZ, RZ, UR6 ;  /* 0x00000006ff047e24 */ /* 0x001fe2000f8e00ff */
[----:B------:R-:W-:Y:S01]  /*31a0*/  MOV R5, UR7 ;  /* 0x0000000700057c02 */ /* 0x000fe20008000f00 */
[----:B-1----:R-:W-:-:S02]  /*31b0*/  IMAD.U32 R6, RZ, RZ, UR8 ;  /* 0x00000008ff067e24 */ /* 0x002fc4000f8e00ff */
[----:B------:R-:W-:Y:S02]  /*31c0*/  IMAD.U32 R7, RZ, RZ, UR9 ;  /* 0x00000009ff077e24 */ /* 0x000fe4000f8e00ff */
[----:B---3--:R-:W-:Y:S01]  /*31d0*/  IMAD.U32 R10, RZ, RZ, UR4 ;  /* 0x00000004ff0a7e24 */ /* 0x008fe2000f8e00ff */
[----:B------:R-:W-:-:S07]  /*31e0*/  MOV R11, UR5 ;  /* 0x00000005000b7c02 */ /* 0x000fce0008000f00 */
[----:B------:R-:W-:-:S07]  /*31f0*/  LEPC R20, `(.L_x_990) ;  /* 0x000000001014794e */ /* 0x000fce0000000000 */
[----:B--2---:R-:W-:Y:S05]  /*3200*/  CALL.ABS.NOINC R2 ;  /* 0x0000000002007343 */ /* 0x004fea0003c00000 */
.L_x_990:
[----:B------:R-:W-:Y:S05]  /*3210*/  BRA `(.L_x_960) ;  /* 0x00000000005c7947 */ /* 0x000fea0003800000 */
.L_x_989:
[----:B------:R-:W-:-:S04]  /*3220*/  SHF.L.U32 R5, R5, 0x10, RZ ;  /* 0x0000001005057819 */ /* 0x000fc800000006ff */
        /* <DEDUP_REMOVED lines=15> */
.L_x_988:
[----:B------:R-:W-:-:S06]  /*3320*/  IMAD.U32 R5, R5, 0x10000, RZ ;  /* 0x0001000005057824 */ /* 0x000fcc00078e00ff */
[----:B------:R-:W0:Y:S02]  /*3330*/  F2I.U64.TRUNC R4, R5 ;  /* 0x0000000500047311 */ /* 0x000e24000020d800 */
[----:B0-----:R0:W-:Y:S01]  /*3340*/  STG.E.64 desc[UR36][R2.64], R4 ;  /* 0x0000000402007986 */ /* 0x0011e2000c101b24 */
[----:B------:R-:W-:Y:S05]  /*3350*/  BRA `(.L_x_960) ;  /* 0x00000000000c7947 */ /* 0x000fea0003800000 */
.L_x_987:
[----:B------:R-:W-:-:S06]  /*3360*/  IMAD.U32 R5, R5, 0x10000, RZ ;  /* 0x0001000005057824 */ /* 0x000fcc00078e00ff */
[----:B------:R-:W0:Y:S02]  /*3370*/  F2I.FTZ.U32.TRUNC.NTZ R5, R5 ;  /* 0x0000000500057305 */ /* 0x000e24000021f000 */
[----:B0-----:R0:W-:Y:S02]  /*3380*/  STG.E desc[UR36][R2.64], R5 ;  /* 0x0000000502007986 */ /* 0x0011e4000c101924 */
.L_x_960:
[----:B------:R-:W-:-:S07]  /*3390*/  VIADD R17, R17, 0x80 ;  /* 0x0000008011117836 */ /* 0x000fce0000000000 */
.L_x_919:
[----:B------:R-:W-:Y:S05]  /*33a0*/  BSYNC.RECONVERGENT B6 ;  /* 0x0000000000067941 */ /* 0x000fea0003800200 */
.L_x_918:
[----:B------:R-:W5:Y:S01]  /*33b0*/  LDCU UR4, c[0x0][0x380] ;  /* 0x00007000ff0477ac */ /* 0x000f620008000800 */
[----:B------:R-:W-:Y:S01]  /*33c0*/  BSSY.RECONVERGENT B6, `(.L_x_991) ;  /* 0x000032a000067945 */ /* 0x000fe20003800200 */
[----:B-----5:R-:W-:-:S13]  /*33d0*/  ISETP.GE.AND P0, PT, R17, UR4, PT ;  /* 0x0000000411007c0c */ /* 0x020fda000bf06270 */
[----:B------:R-:W-:Y:S05]  /*33e0*/  @P0 BRA `(.L_x_992) ;  /* 0x00000030009c0947 */ /* 0x000fea0003800000 */
[----:B------:R-:W5:Y:S01]  /*33f0*/  LDCU UR4, c[0x0][0x388] ;  /* 0x00007100ff0477ac */ /* 0x000f620008000800 */
[----:B0-----:R-:W-:Y:S02]  /*3400*/  HFMA2 R0, -RZ, RZ, 0, 0 ;  /* 0x00000000ff007431 */ /* 0x001fe400000001ff */
        /* <DEDUP_REMOVED lines=8> */
[----:B-1234-:R-:W-:-:S05]  /*3490*/  IMAD.HI.U32 R2, R17, UR4, R16 ;  /* 0x0000000411027c27 */ /* 0x01efca000f8e0010 */
[----:B------:R-:W-:-:S05]  /*34a0*/  SHF.R.U32.HI R3, RZ, UR5, R2 ;  /* 0x00000005ff037c19 */ /* 0x000fca0008011602 */
[----:B------:R-:W-:-:S04]  /*34b0*/  IMAD.MOV R0, RZ, RZ, -R3 ;  /* 0x000000ffff007224 */ /* 0x000fc800078e0a03 */
[----:B0-----:R-:W-:-:S04]  /*34c0*/  IMAD R0, R0, UR6, R17 ;  /* 0x0000000600007c24 */ /* 0x001fc8000f8e0211 */
[C---:B-----5:R-:W-:Y:S02]  /*34d0*/  IMAD R16, R0.reuse, UR8, RZ ;  /* 0x0000000800107c24 */ /* 0x060fe4000f8e02ff */
[----:B------:R-:W-:Y:S01]  /*34e0*/  IMAD R0, R0, UR9, RZ ;  /* 0x0000000900007c24 */ /* 0x000fe2000f8e02ff */
[----:B------:R-:W-:Y:S06]  /*34f0*/  BRA.U !UP0, `(.L_x_993) ;  /* 0x0000001108787547 */ /* 0x000fec000b800000 */
[----:B------:R-:W0:Y:S01]  /*3500*/  LDCU.64 UR6, c[0x0][0x398] ;  /* 0x00007300ff0677ac */ /* 0x000e220008000a00 */
[----:B------:R-:W-:Y:S01]  /*3510*/  MOV R2, RZ ;  /* 0x000000ff00027202 */ /* 0x000fe20000000f00 */
[----:B------:R-:W1:Y:S01]  /*3520*/  LDCU UR4, c[0x0][0x3a0] ;  /* 0x00007400ff0477ac */ /* 0x000e620008000800 */
[----:B------:R-:W2:Y:S01]  /*3530*/  LDCU.64 UR8, c[0x0][0x4c0] ;  /* 0x00009800ff0877ac */ /* 0x000ea20008000a00 */
[----:B------:R-:W-:Y:S02]  /*3540*/  UISETP.NE.AND UP0, UPT, UR38, 0x2, UPT ;  /* 0x000000022600788c */ /* 0x000fe4000bf05270 */
        /* <DEDUP_REMOVED lines=274> */
[----:B------:R-:W2:Y:S02]  /*4670*/  LDCU.64 UR8, c[0x0][0x578] ;  /* 0x0000af00ff0877ac */ /* 0x000ea40008000a00 */
[----:B0-----:R-:W-:-:S05]  /*4680*/  IMAD.HI.U32 R2, R5, UR4, R4 ;  /* 0x0000000405027c27 */ /* 0x001fca000f8e0004 */
[----:B------:R-:W-:-:S05]  /*4690*/  SHF.R.U32.HI R2, RZ, UR5, R2 ;  /* 0x00000005ff027c19 */ /* 0x000fca0008011602 */
[----:B------:R-:W-:-:S04]  /*46a0*/  IMAD.MOV R3, RZ, RZ, -R2 ;  /* 0x000000ffff037224 */ /* 0x000fc800078e0a02 */
[----:B-1----:R-:W-:-:S04]  /*46b0*/  IMAD R5, R3, UR6, R5 ;  /* 0x0000000603057c24 */ /* 0x002fc8000f8e0205 */
[C---:B--2---:R-:W-:Y:S02]  /*46c0*/  IMAD R16, R5.reuse, UR8, R16 ;  /* 0x0000000805107c24 */ /* 0x044fe4000f8e0210 */
[----:B------:R-:W-:-:S07]  /*46d0*/  IMAD R0, R5, UR9, R0 ;  /* 0x0000000905007c24 */ /* 0x000fce000f8e0200 */
.L_x_993:
[----:B------:R-:W1:Y:S01]  /*46e0*/  LDCU.64 UR6, c[0x0][0x588] ;  /* 0x0000b100ff0677ac */ /* 0x000e620008000a00 */
[----:B------:R-:W-:-:S04]  /*46f0*/  UPRMT UR4, UR42, 0x9910, URZ ;  /* 0x000099102a047896 */ /* 0x000fc800080000ff */
[----:B------:R-:W-:Y:S01]  /*4700*/  UISETP.GT.AND UP0, UPT, UR4, 0x9, UPT ;  /* 0x000000090400788c */ /* 0x000fe2000bf04270 */
[----:B-1234-:R-:W-:-:S04]  /*4710*/  IADD3 R2, P0, PT, R0, UR6, RZ ;  /* 0x0000000600027c10 */ /* 0x01efc8000ff1e0ff */
        /* <DEDUP_REMOVED lines=14> */
.L_x_997:
[----:B------:R-:W2:Y:S02]  /*4800*/  LDG.E.U8 R2, desc[UR36][R2.64] ;  /* 0x0000002402027981 */ /* 0x000ea4000c1e1100 */
[----:B--2---:R-:W-:-:S04]  /*4810*/  I2FP.F32.U32 R0, R2 ;  /* 0x0000000200007245 */ /* 0x004fc80000201000 */
[----:B------:R-:W-:Y:S01]  /*4820*/  F2FP.BF16.F32.PACK_AB R0, RZ, R0 ;  /* 0x00000000ff00723e */ /* 0x000fe200000010ff */
[----:B------:R-:W-:Y:S06]  /*4830*/  BRA `(.L_x_999) ;  /* 0x0000000c00a47947 */ /* 0x000fec0003800000 */
.L_x_996:
        /* <DEDUP_REMOVED lines=10> */
.L_x_1001:
[----:B------:R-:W2:Y:S02]  /*48e0*/  LDG.E R2, desc[UR36][R2.64] ;  /* 0x0000002402027981 */ /* 0x000ea4000c1e1900 */
[----:B--2---:R-:W-:-:S04]  /*48f0*/  I2FP.F32.S32 R0, R2 ;  /* 0x0000000200007245 */ /* 0x004fc80000201400 */
[----:B------:R-:W-:Y:S01]  /*4900*/  F2FP.BF16.F32.PACK_AB R0, RZ, R0 ;  /* 0x00000000ff00723e */ /* 0x000fe200000010ff */
[----:B------:R-:W-:Y:S06]  /*4910*/  BRA `(.L_x_999) ;  /* 0x0000000c006c7947 */ /* 0x000fec0003800000 */
.L_x_1000:
[----:B------:R-:W2:Y:S02]  /*4920*/  LDG.E.U16 R2, desc[UR36][R2.64] ;  /* 0x0000002402027981 */ /* 0x000ea4000c1e1500 */
[----:B--2---:R-:W0:Y:S02]  /*4930*/  I2F.S16 R0, R2 ;  /* 0x0000000200007306 */ /* 0x004e240000101400 */
[----:B0-----:R-:W-:Y:S01]  /*4940*/  F2FP.BF16.F32.PACK_AB R0, RZ, R0 ;  /* 0x00000000ff00723e */ /* 0x001fe200000010ff */
[----:B------:R-:W-:Y:S06]  /*4950*/  BRA `(.L_x_999) ;  /* 0x0000000c005c7947 */ /* 0x000fec0003800000 */
.L_x_995:
        /* <DEDUP_REMOVED lines=9> */
.L_x_1003:
[----:B------:R-:W2:Y:S02]  /*49f0*/  LDG.E.U16 R0, desc[UR36][R2.64] ;  /* 0x0000002402007981 */ /* 0x000ea4000c1e1500 */
[----:B--2---:R-:W-:-:S05]  /*4a00*/  HADD2.F32 R0, -RZ, R0.H0_H0 ;  /* 0x20000000ff007230 */ /* 0x004fca0000004100 */
[----:B------:R-:W-:Y:S01]  /*4a10*/  F2FP.BF16.F32.PACK_AB R0, RZ, R0 ;  /* 0x00000000ff00723e */ /* 0x000fe200000010ff */
[----:B------:R-:W-:Y:S06]  /*4a20*/  BRA `(.L_x_999) ;  /* 0x0000000c00287947 */ /* 0x000fec0003800000 */
.L_x_1002:
        /* <DEDUP_REMOVED lines=9> */
.L_x_1005:
[----:B------:R-:W2:Y:S02]  /*4ac0*/  LDG.E.U16 R2, desc[UR36][R2.64] ;  /* 0x0000002402027981 */ /* 0x000ea4000c1e1500 */
[----:B--2---:R-:W-:-:S05]  /*4ad0*/  HADD2.F32 R0, -RZ, R2.H0_H0 ;  /* 0x20000002ff007230 */ /* 0x004fca0000004100 */
[----:B------:R-:W-:Y:S01]  /*4ae0*/  F2FP.BF16.F32.PACK_AB R0, RZ, R0 ;  /* 0x00000000ff00723e */ /* 0x000fe200000010ff */
[----:B------:R-:W-:Y:S06]  /*4af0*/  BRA `(.L_x_999) ;  /* 0x0000000800f47947 */ /* 0x000fec0003800000 */
.L_x_1004:
        /* <DEDUP_REMOVED lines=12> */
.L_x_994:
        /* <DEDUP_REMOVED lines=13> */
.L_x_1008:
        /* <DEDUP_REMOVED lines=12> */
.L_x_1007:
        /* <DEDUP_REMOVED lines=27> */
.L_x_1010:
        /* <DEDUP_REMOVED lines=11> */
[----:B------:R-:W-:Y:S01]  /*4fb0*/  F2FP.BF16.F32.PACK_AB R0, RZ, R0 ;  /* 0x00000000ff00723e */ /* 0x000fe200000010ff */
[----:B------:R-:W-:Y:S06]  /*4fc0*/  BRA `(.L_x_999) ;  /* 0x0000000400c07947 */ /* 0x000fec0003800000 */
.L_x_1009:
[----:B------:R0:W5:Y:S01]  /*4fd0*/  LDG.E.U16 R0, desc[UR36][R2.64] ;  /* 0x0000002402007981 */ /* 0x000162000c1e1500 */
[----:B------:R-:W-:Y:S05]  /*4fe0*/  BRA `(.L_x_999) ;  /* 0x0000000400b87947 */ /* 0x000fea0003800000 */
.L_x_1006:
        /* <DEDUP_REMOVED lines=12> */
.L_x_1013:
        /* <DEDUP_REMOVED lines=11> */
[----:B------:R-:W-:-:S04]  /*5160*/  SHF.R.U32.HI R0, RZ, 0x7, R3 ;  /* 0x00000007ff007819 */ /* 0x000fc80000011603 */
[----:B------:R-:W-:Y:S02]  /*5170*/  SHF.L.U32 R7, R0, 0x1f, RZ ;  /* 0x0000001f00077819 */ /* 0x000fe400000006ff */
        /* <DEDUP_REMOVED lines=8> */
.L_x_1017:
[----:B------:R-:W-:Y:S05]  /*5200*/  BSYNC.RECONVERGENT B1 ;  /* 0x0000000000017941 */ /* 0x000fea0003800200 */
.L_x_1016:
[----:B------:R-:W-:Y:S01]  /*5210*/  IMAD.SHL.U32 R0, R0, 0x100000, RZ ;  /* 0x0010000000007824 */ /* 0x000fe200078e00ff */
[----:B------:R-:W-:-:S04]  /*5220*/  LEA R2, R2, 0x3b800000, 0x17 ;  /* 0x3b80000002027811 */ /* 0x000fc800078eb8ff */
[----:B------:R-:W-:-:S07]  /*5230*/  LOP3.LUT R0, R2, R0, R7, 0xfe, !PT ;  /* 0x0000000002007212 */ /* 0x000fce00078efe07 */
.L_x_1015:
[----:B------:R-:W-:Y:S05]  /*5240*/  BSYNC.RECONVERGENT B0 ;  /* 0x0000000000007941 */ /* 0x000fea0003800200 */
.L_x_1014:
[----:B------:R-:W-:Y:S01]  /*5250*/  F2FP.BF16.F32.PACK_AB R0, RZ, R0 ;  /* 0x00000000ff00723e */ /* 0x000fe200000010ff */
[----:B------:R-:W-:Y:S06]  /*5260*/  BRA `(.L_x_999) ;  /* 0x0000000400187947 */ /* 0x000fec0003800000 */
.L_x_1012:
        /* <DEDUP_REMOVED lines=21> */
.L_x_1021:
[----:B------:R-:W-:Y:S05]  /*53c0*/  BSYNC.RECONVERGENT B1 ;  /* 0x0000000000017941 */ /* 0x000fea0003800200 */
.L_x_1020:
[----:B------:R-:W-:Y:S01]  /*53d0*/  IMAD.SHL.U32 R0, R0, 0x200000, RZ ;  /* 0x0020000000007824 */ /* 0x000fe200078e00ff */
[----:B------:R-:W-:-:S04]  /*53e0*/  LEA R2, R2, 0x37800000, 0x17 ;  /* 0x3780000002027811 */ /* 0x000fc800078eb8ff */
[----:B------:R-:W-:-:S07]  /*53f0*/  LOP3.LUT R0, R2, R0, R7, 0xfe, !PT ;  /* 0x0000000002007212 */ /* 0x000fce00078efe07 */
.L_x_1019:
[----:B------:R-:W-:Y:S05]  /*5400*/  BSYNC.RECONVERGENT B0 ;  /* 0x0000000000007941 */ /* 0x000fea0003800200 */
.L_x_1018:
[----:B------:R-:W-:Y:S01]  /*5410*/  F2FP.BF16.F32.PACK_AB R0, RZ, R0 ;  /* 0x00000000ff00723e */ /* 0x000fe200000010ff */
[----:B------:R-:W-:Y:S06]  /*5420*/  BRA `(.L_x_999) ;  /* 0x0000000000a87947 */ /* 0x000fec0003800000 */
.L_x_1011:
        /* <DEDUP_REMOVED lines=8> */
[----:B------:R-:W-:Y:S01]  /*54b0*/  HFMA2 R0, -RZ, RZ, 3.814697265625e-06, 0 ;  /* 0x00400000ff007431 */ /* 0x000fe200000001ff */
[----:B--2---:R-:W-:-:S13]  /*54c0*/  ISETP.NE.AND P0, PT, R2, RZ, PT ;  /* 0x000000ff0200720c */ /* 0x004fda0003f05270 */
[----:B------:R-:W-:Y:S05]  /*54d0*/  @!P0 BRA `(.L_x_1025) ;  /* 0x00000000000c8947 */ /* 0x000fea0003800000 */
[----:B------:R-:W-:-:S13]  /*54e0*/  ISETP.NE.AND P0, PT, R2, 0xff, PT ;  /* 0x000000ff0200780c */ /* 0x000fda0003f05270 */
[----:B------:R-:W-:Y:S02]  /*54f0*/  @!P0 IMAD.MOV.U32 R0, RZ, RZ, 0x7f800001 ;  /* 0x7f800001ff008424 */ /* 0x000fe400078e00ff */
[----:B------:R-:W-:-:S07]  /*5500*/  @P0 IMAD.SHL.U32 R0, R2, 0x800000, RZ ;  /* 0x0080000002000824 */ /* 0x000fce00078e00ff */
.L_x_1025:
[----:B------:R-:W-:Y:S05]  /*5510*/  BSYNC.RECONVERGENT B0 ;  /* 0x0000000000007941 */ /* 0x000fea0003800200 */
.L_x_1024:
[----:B------:R-:W-:Y:S01]  /*5520*/  F2FP.BF16.F32.PACK_AB R0, RZ, R0 ;  /* 0x00000000ff00723e */ /* 0x000fe200000010ff */
[----:B------:R-:W-:Y:S06]  /*5530*/  BRA `(.L_x_999) ;  /* 0x0000000000647947 */ /* 0x000fec0003800000 */
.L_x_998:
        /* <DEDUP_REMOVED lines=16> */
.L_x_1026:
[----:B------:R-:W-:Y:S01]  /*5640*/  PRMT R0, RZ, 0x7610, R0 ;  /* 0x00007610ff007816 */ /* 0x000fe20000000000 */
[----:B------:R-:W-:Y:S06]  /*5650*/  BRA `(.L_x_999) ;  /* 0x00000000001c7947 */ /* 0x000fec0003800000 */
.L_x_1023:
[----:B------:R-:W2:Y:S02]  /*5660*/  LDG.E.64 R2, desc[UR36][R2.64] ;  /* 0x0000002402027981 */ /* 0x000ea4000c1e1b00 */
[----:B--2---:R-:W0:Y:S02]  /*5670*/  I2F.U64 R0, R2 ;  /* 0x0000000200007312 */ /* 0x004e240000301000 */
[----:B0-----:R-:W-:Y:S01]  /*5680*/  F2FP.BF16.F32.PACK_AB R0, RZ, R0 ;  /* 0x00000000ff00723e */ /* 0x001fe200000010ff */
[----:B------:R-:W-:Y:S06]  /*5690*/  BRA `(.L_x_999) ;  /* 0x00000000000c7947 */ /* 0x000fec0003800000 */
.L_x_1022:
[----:B------:R-:W2:Y:S02]  /*56a0*/  LDG.E R2, desc[UR36][R2.64] ;  /* 0x0000002402027981 */ /* 0x000ea4000c1e1900 */
[----:B--2---:R-:W-:-:S04]  /*56b0*/  I2FP.F32.U32 R0, R2 ;  /* 0x0000000200007245 */ /* 0x004fc80000201000 */
[----:B------:R-:W-:-:S07]  /*56c0*/  F2FP.BF16.F32.PACK_AB R0, RZ, R0 ;  /* 0x00000000ff00723e */ /* 0x000fce00000010ff */
.L_x_999:
[----:B-----5:R-:W-:Y:S01]  /*56d0*/  SHF.L.U32 R0, R0, 0x10, RZ ;  /* 0x0000001000007819 */ /* 0x020fe200000006ff */
[----:B------:R-:W0:Y:S03]  /*56e0*/  LDCU.64 UR6, c[0x0][0x580] ;  /* 0x0000b000ff0677ac */ /* 0x000e260008000a00 */
[----:B------:R-:W-:Y:S01]  /*56f0*/  FSETP.NEU.FTZ.AND P0, PT, R0, RZ, PT ;  /* 0x000000ff0000720b */ /* 0x000fe20003f1d000 */
[----:B------:R-:W1:Y:S01]  /*5700*/  LDCU.U16 UR5, c[0x0][0x592] ;  /* 0x0000b240ff0577ac */ /* 0x000e620008000400 */
[----:B------:R-:W-:-:S04]  /*5710*/  UPRMT UR4, UR41, 0x9910, URZ ;  /* 0x0000991029047896 */ /* 0x000fc800080000ff */
[----:B------:R-:W-:-:S07]  /*5720*/  UISETP.GT.AND UP0, UPT, UR4, 0x9, UPT ;  /* 0x000000090400788c */ /* 0x000fce000bf04270 */
[----:B------:R-:W-:Y:S02]  /*5730*/  @P0 FSET.BF.GT.FTZ.AND R0, R0, RZ, PT ;  /* 0x000000ff0000020a */ /* 0x000fe40003814000 */
[----:B0-----:R-:W-:Y:S02]  /*5740*/  IADD3 R2, P1, PT, R16, UR6, RZ ;  /* 0x0000000610027c10 */ /* 0x001fe4000ff3e0ff */
[----:B------:R-:W-:Y:S01]  /*5750*/  @P0 F2FP.BF16.F32.PACK_AB R0, RZ, R0 ;  /* 0x00000000ff00023e */ /* 0x000fe200000010ff */
[----:B-1----:R-:W-:Y:S02]  /*5760*/  IMAD.U32 R5, RZ, RZ, UR5 ;  /* 0x00000005ff057e24 */ /* 0x002fe4000f8e00ff */
[----:B------:R-:W-:-:S03]  /*5770*/  IMAD.X R3, RZ, RZ, UR7, P1 ;  /* 0x00000007ff037e24 */ /* 0x000fc600088e06ff */
        /* <DEDUP_REMOVED lines=14> */
.L_x_1030:
[----:B------:R-:W-:-:S06]  /*5860*/  SHF.L.U32 R5, R5, 0x10, RZ ;  /* 0x0000001005057819 */ /* 0x000fcc00000006ff */
[----:B------:R-:W0:Y:S02]  /*5870*/  F2I.S64.TRUNC R4, R5 ;  /* 0x0000000500047311 */ /* 0x000e24000020d900 */
[----:B0-----:R0:W-:Y:S01]  /*5880*/  STG.E.U8 desc[UR36][R2.64], R4 ;  /* 0x0000000402007986 */ /* 0x0011e2000c101124 */
[----:B------:R-:W-:Y:S05]  /*5890*/  BRA `(.L_x_1032) ;  /* 0x0000000c006c7947 */ /* 0x000fea0003800000 */
.L_x_1029:
        /* <DEDUP_REMOVED lines=10> */
.L_x_1034:
[----:B------:R-:W-:-:S06]  /*5940*/  IMAD.U32 R5, R5, 0x10000, RZ ;  /* 0x0001000005057824 */ /* 0x000fcc00078e00ff */
[----:B------:R-:W0:Y:S02]  /*5950*/  F2I.FTZ.TRUNC.NTZ R5, R5 ;  /* 0x0000000500057305 */ /* 0x000e24000021f100 */
[----:B0-----:R0:W-:Y:S01]  /*5960*/  STG.E desc[UR36][R2.64], R5 ;  /* 0x0000000502007986 */ /* 0x0011e2000c101924 */
[----:B------:R-:W-:Y:S05]  /*5970*/  BRA `(.L_x_1032) ;  /* 0x0000000c00347947 */ /* 0x000fea0003800000 */
.L_x_1033:
[----:B------:R-:W-:-:S06]  /*5980*/  IMAD.U32 R5, R5, 0x10000, RZ ;  /* 0x0001000005057824 */ /* 0x000fcc00078e00ff */
[----:B------:R-:W0:Y:S02]  /*5990*/  F2I.FTZ.TRUNC.NTZ R5, R5 ;  /* 0x0000000500057305 */ /* 0x000e24000021f100 */
[----:B0-----:R0:W-:Y:S01]  /*59a0*/  STG.E.U16 desc[UR36][R2.64], R5 ;  /* 0x0000000502007986 */ /* 0x0011e2000c101524 */
[----:B------:R-:W-:Y:S05]  /*59b0*/  BRA `(.L_x_1032) ;  /* 0x0000000c00247947 */ /* 0x000fea0003800000 */
.L_x_1028:
[----:B------:R-:W-:-:S09]  /*59c0*/  UISETP.GT.AND UP0, UPT, UR4, 0x6, UPT ;  /* 0x000000060400788c */ /* 0x000fd2000bf04270 */
[----:B------:R-:W-:Y:S05]  /*59d0*/  BRA.U UP0, `(.L_x_1035) ;  /* 0x00000001002c7547 */ /* 0x000fea000b800000 */
[----:B------:R-:W-:-:S09]  /*59e0*/  UISETP.NE.AND UP0, UPT, UR4, 0x5, UPT ;  /* 0x000000050400788c */ /* 0x000fd2000bf05270 */
[----:B------:R-:W-:Y:S05]  /*59f0*/  BRA.U !UP0, `(.L_x_1036) ;  /* 0x0000000108147547 */ /* 0x000fea000b800000 */
[----:B------:R-:W-:-:S09]  /*5a00*/  UISETP.NE.AND UP0, UPT, UR4, 0x6, UPT ;  /* 0x000000060400788c */ /* 0x000fd2000bf05270 */
[----:B------:R-:W-:Y:S05]  /*5a10*/  BRA.U UP0, `(.L_x_1031) ;  /* 0x0000000900307547 */ /* 0x000fea000b800000 */
[----:B------:R-:W-:-:S05]  /*5a20*/  SHF.L.U32 R5, R5, 0x10, RZ ;  /* 0x0000001005057819 */ /* 0x000fca00000006ff */
[----:B------:R0:W-:Y:S01]  /*5a30*/  STG.E desc[UR36][R2.64], R5 ;  /* 0x0000000502007986 */ /* 0x0001e2000c101924 */
[----:B------:R-:W-:Y:S05]  /*5a40*/  BRA `(.L_x_1032) ;  /* 0x0000000c00007947 */ /* 0x000fea0003800000 */
.L_x_1036:
[----:B------:R-:W-:-:S05]  /*5a50*/  IMAD.U32 R0, R5, 0x10000, RZ ;  /* 0x0001000005007824 */ /* 0x000fca00078e00ff */
[----:B------:R-:W-:-:S05]  /*5a60*/  F2FP.F16.F32.PACK_AB R0, RZ, R0 ;  /* 0x00000000ff00723e */ /* 0x000fca00000000ff */
[----:B------:R0:W-:Y:S01]  /*5a70*/  STG.E.U16 desc[UR36][R2.64], R0 ;  /* 0x0000000002007986 */ /* 0x0001e2000c101524 */
[----:B------:R-:W-:Y:S05]  /*5a80*/  BRA `(.L_x_1032) ;  /* 0x0000000800f07947 */ /* 0x000fea0003800000 */
.L_x_1035:
        /* <DEDUP_REMOVED lines=10> */
.L_x_1038:
[----:B------:R-:W-:-:S04]  /*5b30*/  SHF.L.U32 R5, R5, 0x10, RZ ;  /* 0x0000001005057819 */ /* 0x000fc800000006ff */
[----:B------:R-:W-:-:S04]  /*5b40*/  F2FP.F16.F32.PACK_AB R5, RZ, R5 ;  /* 0x00000005ff05723e */ /* 0x000fc800000000ff */
[----:B------:R-:W-:-:S05]  /*5b50*/  PRMT R5, R5, 0x5410, RZ ;  /* 0x0000541005057816 */ /* 0x000fca00000000ff */
[----:B------:R0:W-:Y:S01]  /*5b60*/  STG.E desc[UR36][R2.64], R5 ;  /* 0x0000000502007986 */ /* 0x0001e2000c101924 */
[----:B------:R-:W-:Y:S05]  /*5b70*/  BRA `(.L_x_1032) ;  /* 0x0000000800b47947 */ /* 0x000fea0003800000 */
.L_x_1037:
[----:B------:R-:W-:-:S04]  /*5b80*/  IMAD.U32 R4, R5, 0x10000, RZ ;  /* 0x0001000005047824 */ /* 0x000fc800078e00ff */
[----:B------:R-:W-:-:S06]  /*5b90*/  FMUL.FTZ R4, R4, 1 ;  /* 0x3f80000004047820 */ /* 0x000fcc0000410000 */
[----:B------:R-:W0:Y:S02]  /*5ba0*/  F2F.F64.F32 R4, R4 ;  /* 0x0000000400047310 */ /* 0x000e240000201800 */
[----:B0-----:R0:W-:Y:S01]  /*5bb0*/  STG.E.64 desc[UR36][R2.64], R4 ;  /* 0x0000000402007986 */ /* 0x0011e2000c101b24 */
[----:B------:R-:W-:Y:S05]  /*5bc0*/  BRA `(.L_x_1032) ;  /* 0x0000000800a07947 */ /* 0x000fea0003800000 */
.L_x_1027:
        /* <DEDUP_REMOVED lines=14> */
.L_x_1042:
[----:B------:R-:W-:Y:S01]  /*5cb0*/  IMAD.U32 R5, R5, 0x10000, RZ ;  /* 0x0001000005057824 */ /* 0x000fe200078e00ff */
[----:B------:R-:W-:Y:S01]  /*5cc0*/  BSSY.RECONVERGENT B0, `(.L_x_1043) ;  /* 0x0000013000007945 */ /* 0x000fe20003800200 */
[----:B------:R-:W-:-:S03]  /*5cd0*/  HFMA2 R0, -RZ, RZ, 0, 7.62939453125e-06 ;  /* 0x00000080ff007431 */ /* 0x000fc600000001ff */
        /* <DEDUP_REMOVED lines=15> */
.L_x_1045:
[----:B------:R-:W-:-:S04]  /*5dd0*/  SHF.R.U32.HI R5, RZ, 0x18, R5 ;  /* 0x00000018ff057819 */ /* 0x000fc80000011605 */
[----:B------:R-:W-:-:S07]  /*5de0*/  LOP3.LUT R0, R0, 0x80, R5, 0xf8, !PT ;  /* 0x0000008000007812 */ /* 0x000fce00078ef805 */
.L_x_1044:
[----:B------:R-:W-:Y:S05]  /*5df0*/  BSYNC.RECONVERGENT B0 ;  /* 0x0000000000007941 */ /* 0x000fea0003800200 */
.L_x_1043:
[----:B------:R0:W-:Y:S01]  /*5e00*/  STG.E.U8 desc[UR36][R2.64], R0 ;  /* 0x0000000002007986 */ /* 0x0001e2000c101124 */
[----:B------:R-:W-:Y:S05]  /*5e10*/  BRA `(.L_x_1032) ;  /* 0x00000008000c7947 */ /* 0x000fea0003800000 */
.L_x_1041:
        /* <DEDUP_REMOVED lines=17> */
[----:B------:R-:W-:-:S07]  /*5f30*/  MOV R0, R4 ;  /* 0x0000000400007202 */ /* 0x000fce0000000f00 */
.L_x_1048:
[----:B------:R-:W-:-:S04]  /*5f40*/  SHF.R.U32.HI R5, RZ, 0x18, R5 ;  /* 0x00000018ff057819 */ /* 0x000fc80000011605 */
[----:B------:R-:W-:-:S07]  /*5f50*/  LOP3.LUT R0, R0, 0x80, R5, 0xf8, !PT ;  /* 0x0000008000007812 */ /* 0x000fce00078ef805 */
.L_x_1047:
[----:B------:R-:W-:Y:S05]  /*5f60*/  BSYNC.RECONVERGENT B0 ;  /* 0x0000000000007941 */ /* 0x000fea0003800200 */
.L_x_1046:
[----:B------:R0:W-:Y:S01]  /*5f70*/  STG.E.U8 desc[UR36][R2.64], R0 ;  /* 0x0000000002007986 */ /* 0x0001e2000c101124 */
[----:B------:R-:W-:Y:S05]  /*5f80*/  BRA `(.L_x_1032) ;  /* 0x0000000400b07947 */ /* 0x000fea0003800000 */
.L_x_1040:
        /* <DEDUP_REMOVED lines=18> */
[----:B------:R-:W-:-:S05]  /*60b0*/  @!P0 IADD3 R0, PT, PT, R6, RZ, RZ ;  /* 0x000000ff06008210 */ /* 0x000fca0007ffe0ff */
[----:B------:R-:W-:-:S05]  /*60c0*/  @P1 IMAD.MOV.U32 R5, RZ, RZ, R0 ;  /* 0x000000ffff051224 */ /* 0x000fca00078e0000 */
[----:B------:R0:W-:Y:S01]  /*60d0*/  STG.E.U8 desc[UR36][R2.64], R5 ;  /* 0x0000000502007986 */ /* 0x0001e2000c101124 */
[----:B------:R-:W-:Y:S05]  /*60e0*/  BRA `(.L_x_1032) ;  /* 0x0000000400587947 */ /* 0x000fea0003800000 */
.L_x_1050:
[----:B------:R-:W-:-:S06]  /*60f0*/  IMAD.U32 R5, R5, 0x10000, RZ ;  /* 0x0001000005057824 */ /* 0x000fcc00078e00ff */
[----:B------:R-:W0:Y:S02]  /*6100*/  F2I.U64.TRUNC R4, R5 ;  /* 0x0000000500047311 */ /* 0x000e24000020d800 */
[----:B0-----:R0:W-:Y:S01]  /*6110*/  STG.E.64 desc[UR36][R2.64], R4 ;  /* 0x0000000402007986 */ /* 0x0011e2000c101b24 */
[----:B------:R-:W-:Y:S05]  /*6120*/  BRA `(.L_x_1032) ;  /* 0x0000000400487947 */ /* 0x000fea0003800000 */
.L_x_1049:
[----:B------:R-:W-:-:S06]  /*6130*/  IMAD.U32 R5, R5, 0x10000, RZ ;  /* 0x0001000005057824 */ /* 0x000fcc00078e00ff */
[----:B------:R-:W0:Y:S02]  /*6140*/  F2I.FTZ.U32.TRUNC.NTZ R5, R5 ;  /* 0x0000000500057305 */ /* 0x000e24000021f000 */
[----:B0-----:R0:W-:Y:S01]  /*6150*/  STG.E desc[UR36][R2.64], R5 ;  /* 0x0000000502007986 */ /* 0x0011e2000c101924 */
[----:B------:R-:W-:Y:S05]  /*6160*/  BRA `(.L_x_1032) ;  /* 0x0000000400387947 */ /* 0x000fea0003800000 */
.L_x_1039:
        /* <DEDUP_REMOVED lines=11> */
.L_x_1052:
[----:B------:R-:W-:Y:S01]  /*6220*/  IMAD.U32 R5, R5, 0x10000, RZ ;  /* 0x0001000005057824 */ /* 0x000fe200078e00ff */
[----:B------:R-:W-:-:S03]  /*6230*/  CS2R R6, SRZ ;  /* 0x0000000000067805 */ /* 0x000fc6000001ff00 */
[----:B------:R-:W-:-:S06]  /*6240*/  FMUL.FTZ R5, R5, 1 ;  /* 0x3f80000005057820 */ /* 0x000fcc0000410000 */
[----:B------:R-:W0:Y:S02]  /*6250*/  F2F.F64.F32 R4, R5 ;  /* 0x0000000500047310 */ /* 0x000e240000201800 */
[----:B0-----:R4:W-:Y:S01]  /*6260*/  STG.E.128 desc[UR36][R2.64], R4 ;  /* 0x0000000402007986 */ /* 0x0019e2000c101d24 */
[----:B------:R-:W-:Y:S05]  /*6270*/  BRA `(.L_x_1032) ;  /* 0x0000000000f47947 */ /* 0x000fea0003800000 */
.L_x_1051:
[----:B------:R-:W-:-:S09]  /*6280*/  UISETP.NE.AND UP0, UPT, UR4, 0xf, UPT ;  /* 0x0000000f0400788c */ /* 0x000fd2000bf05270 */
[----:B------:R-:W-:Y:S05]  /*6290*/  BRA.U !UP0, `(.L_x_1053) ;  /* 0x0000000108e87547 */ /* 0x000fea000b800000 */
[----:B------:R-:W-:-:S09]  /*62a0*/  UISETP.NE.AND UP0, UPT, UR4, 0x17, UPT ;  /* 0x000000170400788c */ /* 0x000fd2000bf05270 */
[----:B------:R-:W-:Y:S05]  /*62b0*/  BRA.U !UP0, `(.L_x_1054) ;  /* 0x0000000108907547 */ /* 0x000fea000b800000 */
[----:B------:R-:W-:-:S09]  /*62c0*/  UISETP.NE.AND UP0, UPT, UR4, 0x18, UPT ;  /* 0x000000180400788c */ /* 0x000fd2000bf05270 */
[----:B------:R-:W-:Y:S05]  /*62d0*/  BRA.U !UP0, `(.L_x_1055) ;  /* 0x0000000108447547 */ /* 0x000fea000b800000 */
.L_x_1031:
[----:B------:R-:W-:Y:S01]  /*62e0*/  MOV R2, 0x0 ;  /* 0x0000000000027802 */ /* 0x000fe20000000f00 */
[----:B------:R-:W0:Y:S01]  /*62f0*/  LDCU.64 UR4, c[0x4][0x188] ;  /* 0x01003100ff0477ac */ /* 0x000e220008000a00 */
[----:B------:R-:W-:Y:S02]  /*6300*/  HFMA2 R8, -RZ, RZ, 0, 6.020069122314453125e-06 ;  /* 0x00000065ff087431 */ /* 0x000fe400000001ff */
        /* <DEDUP_REMOVED lines=13> */
.L_x_1056:
[----:B------:R-:W-:Y:S05]  /*63e0*/  BRA `(.L_x_1032) ;  /* 0x0000000000987947 */ /* 0x000fea0003800000 */
.L_x_1055:
[----:B------:R-:W-:Y:S01]  /*63f0*/  SHF.L.U32 R7, R5, 0x10, RZ ;  /* 0x0000001005077819 */ /* 0x000fe200000006ff */
[----:B------:R-:W-:Y:S01]  /*6400*/  BSSY.RECONVERGENT B0, `(.L_x_1057) ;  /* 0x000000c000007945 */ /* 0x000fe20003800200 */
[----:B------:R-:W-:Y:S02]  /*6410*/  IMAD.MOV.U32 R0, RZ, RZ, 0x7f ;  /* 0x0000007fff007424 */ /* 0x000fe400078e00ff */
        /* <DEDUP_REMOVED lines=10> */
.L_x_1058:
[----:B------:R-:W-:Y:S05]  /*64c0*/  BSYNC.RECONVERGENT B0 ;  /* 0x0000000000007941 */ /* 0x000fea0003800200 */
.L_x_1057:
[----:B------:R-:W-:-:S05]  /*64d0*/  LOP3.LUT R5, R0, 0x80, R5, 0xf8, !PT ;  /* 0x0000008000057812 */ /* 0x000fca00078ef805 */
[----:B------:R2:W-:Y:S01]  /*64e0*/  STG.E.U8 desc[UR36][R2.64], R5 ;  /* 0x0000000502007986 */ /* 0x0005e2000c101124 */
[----:B------:R-:W-:Y:S05]  /*64f0*/  BRA `(.L_x_1032) ;  /* 0x0000000000547947 */ /* 0x000fea0003800000 */
.L_x_1054:
        /* <DEDUP_REMOVED lines=12> */
.L_x_1060:
[----:B------:R-:W-:Y:S02]  /*65c0*/  ISETP.GT.U32.AND P0, PT, R4, 0x7f800000, PT ;  /* 0x7f8000000400780c */ /* 0x000fe40003f04070 */
[----:B------:R-:W-:-:S04]  /*65d0*/  MOV R0, 0x7f ;  /* 0x0000007f00007802 */ /* 0x000fc80000000f00 */
[----:B------:R-:W-:-:S07]  /*65e0*/  SEL R0, R0, 0x7c, P0 ;  /* 0x0000007c00007807 */ /* 0x000fce0000000000 */
.L_x_1061:
[----:B------:R-:W-:Y:S05]  /*65f0*/  BSYNC.RECONVERGENT B0 ;  /* 0x0000000000007941 */ /* 0x000fea0003800200 */
.L_x_1059:
[----:B------:R-:W-:-:S04]  /*6600*/  SHF.R.U32.HI R5, RZ, 0x18, R5 ;  /* 0x00000018ff057819 */ /* 0x000fc80000011605 */
[----:B------:R-:W-:-:S05]  /*6610*/  LOP3.LUT R5, R0, 0x80, R5, 0xf8, !PT ;  /* 0x0000008000057812 */ /* 0x000fca00078ef805 */
[----:B------:R1:W-:Y:S01]  /*6620*/  STG.E.U8 desc[UR36][R2.64], R5 ;  /* 0x0000000502007986 */ /* 0x0003e2000c101124 */
[----:B------:R-:W-:Y:S05]  /*6630*/  BRA `(.L_x_1032) ;  /* 0x0000000000047947 */ /* 0x000fea0003800000 */
.L_x_1053:
[----:B------:R0:W-:Y:S02]  /*6640*/  STG.E.U16 desc[UR36][R2.64], R5 ;  /* 0x0000000502007986 */ /* 0x0001e4000c101524 */
.L_x_1032:
[----:B------:R-:W-:-:S07]  /*6650*/  VIADD R17, R17, 0x80 ;  /* 0x0000008011117836 */ /* 0x000fce0000000000 */
.L_x_992:
[----:B------:R-:W-:Y:S05]  /*6660*/  BSYNC.RECONVERGENT B6 ;  /* 0x0000000000067941 */ /* 0x000fea0003800200 */
.L_x_991:
[----:B------:R-:W5:Y:S01]  /*6670*/  LDCU UR4, c[0x0][0x380] ;  /* 0x00007000ff0477ac */ /* 0x000f620008000800 */
[----:B------:R-:W-:Y:S01]  /*6680*/  BSSY.RECONVERGENT B6, `(.L_x_1062) ;  /* 0x000032a000067945 */ /* 0x000fe20003800200 */
[----:B-----5:R-:W-:-:S13]  /*6690*/  ISETP.GE.AND P0, PT, R17, UR4, PT ;  /* 0x0000000411007c0c */ /* 0x020fda000bf06270 */
[----:B------:R-:W-:Y:S05]  /*66a0*/  @P0 BRA `(.L_x_1063) ;  /* 0x00000030009c0947 */ /* 0x000fea0003800000 */
[----:B------:R-:W5:Y:S01]  /*66b0*/  LDCU UR4, c[0x0][0x388] ;  /* 0x00007100ff0477ac */ /* 0x000f620008000800 */
[----:B------:R-:W-:Y:S02]  /*66c0*/  HFMA2 R16, -RZ, RZ, 0, 0 ;  /* 0x00000000ff107431 */ /* 0x000fe400000001ff */
[----:B0-----:R-:W-:Y:S01]  /*66d0*/  IMAD.MOV.U32 R0, RZ, RZ, RZ ;  /* 0x000000ffff007224 */ /* 0x001fe200078e00ff */
        /* <DEDUP_REMOVED lines=32> */
[----:B------:R-:W-:-:S04]  /*68e0*/  SHF.R.U32.HI R3, RZ, UR5, R2 ;  /* 0x00000005ff037c19 */ /* 0x000fc80008011602 */
[----:B------:R-:W-:-:S05]  /*68f0*/  IADD3 R4, PT, PT, -R3, RZ, RZ ;  /* 0x000000ff03047210 */ /* 0x000fca0007ffe1ff */
        /* <DEDUP_REMOVED lines=34> */
[----:B-1----:R-:W-:-:S04]  /*6b20*/  SHF.R.U32.HI R5, RZ, UR4, R4 ;  /* 0x00000004ff057c19 */ /* 0x002fc80008011604 */
[----:B------:R-:W-:-:S05]  /*6b30*/  IADD3 R2, PT, PT, -R5, RZ, RZ ;  /* 0x000000ff05027210 */ /* 0x000fca0007ffe1ff */
        /* <DEDUP_REMOVED lines=230> */
.L_x_1064:
        /* <DEDUP_REMOVED lines=18> */
.L_x_1068:
[----:B------:R-:W2:Y:S02]  /*7ac0*/  LDG.E.U8 R2, desc[UR36][R2.64] ;  /* 0x0000002402027981 */ /* 0x000ea4000c1e1100 */
[----:B--2---:R-:W-:-:S04]  /*7ad0*/  I2FP.F32.U32 R0, R2 ;  /* 0x0000000200007245 */ /* 0x004fc80000201000 */
[----:B------:R-:W-:Y:S01]  /*7ae0*/  F2FP.BF16.F32.PACK_AB R0, RZ, R0 ;  /* 0x00000000ff00723e */ /* 0x000fe200000010ff */
[----:B------:R-:W-:Y:S06]  /*7af0*/  BRA `(.L_x_1070) ;  /* 0x0000000c00a47947 */ /* 0x000fec0003800000 */
.L_x_1067:
        /* <DEDUP_REMOVED lines=10> */
.L_x_1072:
[----:B------:R-:W2:Y:S02]  /*7ba0*/  LDG.E R2, desc[UR36][R2.64] ;  /* 0x0000002402027981 */ /* 0x000ea4000c1e1900 */
[----:B--2---:R-:W-:-:S04]  /*7bb0*/  I2FP.F32.S32 R0, R2 ;  /* 0x0000000200007245 */ /* 0x004fc80000201400 */
[----:B------:R-:W-:Y:S01]  /*7bc0*/  F2FP.BF16.F32.PACK_AB R0, RZ, R0 ;  /* 0x00000000ff00723e */ /* 0x000fe200000010ff */
[----:B------:R-:W-:Y:S06]  /*7bd0*/  BRA `(.L_x_1070) ;  /* 0x0000000c006c7947 */ /* 0x000fec0003800000 */
.L_x_1071:
[----:B------:R-:W2:Y:S02]  /*7be0*/  LDG.E.U16 R2, desc[UR36][R2.64] ;  /* 0x0000002402027981 */ /* 0x000ea4000c1e1500 */
[----:B--2---:R-:W0:Y:S02]  /*7bf0*/  I2F.S16 R0, R2 ;  /* 0x0000000200007306 */ /* 0x004e240000101400 */
[----:B0-----:R-:W-:Y:S01]  /*7c00*/  F2FP.BF16.F32.PACK_AB R0, RZ, R0 ;  /* 0x00000000ff00723e */ /* 0x001fe200000010ff */
[----:B------:R-:W-:Y:S06]  /*7c10*/  BRA `(.L_x_1070) ;  /* 0x0000000c005c7947 */ /* 0x000fec0003800000 */
.L_x_1066:
        /* <DEDUP_REMOVED lines=9> */
.L_x_1074:
[----:B------:R-:W2:Y:S02]  /*7cb0*/  LDG.E.U16 R0, desc[UR36][R2.64] ;  /* 0x0000002402007981 */ /* 0x000ea4000c1e1500 */
[----:B--2---:R-:W-:-:S05]  /*7cc0*/  HADD2.F32 R0, -RZ, R0.H0_H0 ;  /* 0x20000000ff007230 */ /* 0x004fca0000004100 */
[----:B------:R-:W-:Y:S01]  /*7cd0*/  F2FP.BF16.F32.PACK_AB R0, RZ, R0 ;  /* 0x00000000ff00723e */ /* 0x000fe200000010ff */
[----:B------:R-:W-:Y:S06]  /*7ce0*/  BRA `(.L_x_1070) ;  /* 0x0000000c00287947 */ /* 0x000fec0003800000 */
.L_x_1073:
        /* <DEDUP_REMOVED lines=9> */
.L_x_1076:
[----:B------:R-:W2:Y:S02]  /*7d80*/  LDG.E.U16 R2, desc[UR36][R2.64] ;  /* 0x0000002402027981 */ /* 0x000ea4000c1e1500 */
[----:B--2---:R-:W-:-:S05]  /*7d90*/  HADD2.F32 R0, -RZ, R2.H0_H0 ;  /* 0x20000002ff007230 */ /* 0x004fca0000004100 */
[----:B------:R-:W-:Y:S01]  /*7da0*/  F2FP.BF16.F32.PACK_AB R0, RZ, R0 ;  /* 0x00000000ff00723e */ /* 0x000fe200000010ff */
[----:B------:R-:W-:Y:S06]  /*7db0*/  BRA `(.L_x_1070) ;  /* 0x0000000800f47947 */ /* 0x000fec0003800000 */
.L_x_1075:
        /* <DEDUP_REMOVED lines=12> */
.L_x_1065:
        /* <DEDUP_REMOVED lines=13> */
.L_x_1079:
        /* <DEDUP_REMOVED lines=12> */
.L_x_1078:
        /* <DEDUP_REMOVED lines=12> */
[----:B0-----:R-:W-:-:S04]  /*80d0*/  IADD3 R5, PT, PT, -R5, RZ, RZ ;  /* 0x000000ff05057210 */ /* 0x001fc80007ffe1ff */
        /* <DEDUP_REMOVED lines=14> */
.L_x_1081:
        /* <DEDUP_REMOVED lines=13> */
.L_x_1080:
[----:B------:R0:W5:Y:S01]  /*8290*/  LDG.E.U16 R0, desc[UR36][R2.64] ;  /* 0x0000002402007981 */ /* 0x000162000c1e1500 */
[----:B------:R-:W-:Y:S05]  /*82a0*/  BRA `(.L_x_1070) ;  /* 0x0000000400b87947 */ /* 0x000fea0003800000 */
.L_x_1077:
        /* <DEDUP_REMOVED lines=12> */
.L_x_1084:
        /* <DEDUP_REMOVED lines=21> */
.L_x_1088:
[----:B------:R-:W-:Y:S05]  /*84c0*/  BSYNC.RECONVERGENT B1 ;  /* 0x0000000000017941 */ /* 0x000fea0003800200 */
.L_x_1087:
[----:B------:R-:W-:Y:S01]  /*84d0*/  IMAD.SHL.U32 R0, R0, 0x100000, RZ ;  /* 0x0010000000007824 */ /* 0x000fe200078e00ff */
[----:B------:R-:W-:-:S04]  /*84e0*/  LEA R2, R2, 0x3b800000, 0x17 ;  /* 0x3b80000002027811 */ /* 0x000fc800078eb8ff */
[----:B------:R-:W-:-:S07]  /*84f0*/  LOP3.LUT R0, R2, R0, R7, 0xfe, !PT ;  /* 0x0000000002007212 */ /* 0x000fce00078efe07 */
.L_x_1086:
[----:B------:R-:W-:Y:S05]  /*8500*/  BSYNC.RECONVERGENT B0 ;  /* 0x0000000000007941 */ /* 0x000fea0003800200 */
.L_x_1085:
[----:B------:R-:W-:Y:S01]  /*8510*/  F2FP.BF16.F32.PACK_AB R0, RZ, R0 ;  /* 0x00000000ff00723e */ /* 0x000fe200000010ff */
[----:B------:R-:W-:Y:S06]  /*8520*/  BRA `(.L_x_1070) ;  /* 0x0000000400187947 */ /* 0x000fec0003800000 */
.L_x_1083:
[----:B------:R-:W2:Y:S01]  /*8530*/  LDG.E.U8 R3, desc[UR36][R2.64] ;  /* 0x0000002402037981 */ /* 0x000ea2000c1e1100 */
[----:B------:R-:W-:Y:S01]  /*8540*/  BSSY.RECONVERGENT B0, `(.L_x_1089) ;  /* 0x0000018000007945 */ /* 0x000fe20003800200 */
[----:B------:R-:W-:Y:S02]  /*8550*/  MOV R0, RZ ;  /* 0x000000ff00007202 */ /* 0x000fe40000000f00 */
        /* <DEDUP_REMOVED lines=18> */
.L_x_1092:
[----:B------:R-:W-:Y:S05]  /*8680*/  BSYNC.RECONVERGENT B1 ;  /* 0x0000000000017941 */ /* 0x000fea0003800200 */
.L_x_1091:
[----:B------:R-:W-:Y:S01]  /*8690*/  IMAD.SHL.U32 R0, R0, 0x200000, RZ ;  /* 0x0020000000007824 */ /* 0x000fe200078e00ff */
[----:B------:R-:W-:-:S04]  /*86a0*/  LEA R2, R2, 0x37800000, 0x17 ;  /* 0x3780000002027811 */ /* 0x000fc800078eb8ff */
[----:B------:R-:W-:-:S07]  /*86b0*/  LOP3.LUT R0, R2, R0, R7, 0xfe, !PT ;  /* 0x0000000002007212 */ /* 0x000fce00078efe07 */
.L_x_1090:
[----:B------:R-:W-:Y:S05]  /*86c0*/  BSYNC.RECONVERGENT B0 ;  /* 0x0000000000007941 */ /* 0x000fea0003800200 */
.L_x_1089:
[----:B------:R-:W-:Y:S01]  /*86d0*/  F2FP.BF16.F32.PACK_AB R0, RZ, R0 ;  /* 0x00000000ff00723e */ /* 0x000fe200000010ff */
[----:B------:R-:W-:Y:S06]  /*86e0*/  BRA `(.L_x_1070) ;  /* 0x0000000000a87947 */ /* 0x000fec0003800000 */
.L_x_1082:
        /* <DEDUP_REMOVED lines=14> */
.L_x_1096:
[----:B------:R-:W-:Y:S05]  /*87d0*/  BSYNC.RECONVERGENT B0 ;  /* 0x0000000000007941 */ /* 0x000fea0003800200 */
.L_x_1095:
[----:B------:R-:W-:Y:S01]  /*87e0*/  F2FP.BF16.F32.PACK_AB R0, RZ, R0 ;  /* 0x00000000ff00723e */ /* 0x000fe200000010ff */
[----:B------:R-:W-:Y:S06]  /*87f0*/  BRA `(.L_x_1070) ;  /* 0x0000000000647947 */ /* 0x000fec0003800000 */
.L_x_1069:
[----:B------:R-:W-:Y:S01]  /*8800*/  MOV R2, 0x0 ;  /* 0x0000000000027802 */ /* 0x000fe20000000f00 */
[----:B------:R-:W0:Y:S01]  /*8810*/  LDCU.64 UR4, c[0x4][0x188] ;  /* 0x01003100ff0477ac */ /* 0x000e220008000a00 */
[----:B------:R-:W-:Y:S02]  /*8820*/  HFMA2 R12, -RZ, RZ, 0, 5.9604644775390625e-08 ;  /* 0x00000001ff0c7431 */ /* 0x000fe400000001ff */
        /* <DEDUP_REMOVED lines=8> */
[----:B------:R-:W-:Y:S01]  /*88b0*/  IMAD.U32 R7, RZ, RZ, UR7 ;  /* 0x00000007ff077e24 */ /* 0x000fe2000f8e00ff */
[----:B---3--:R-:W-:Y:S01]  /*88c0*/  MOV R10, UR8 ;  /* 0x00000008000a7c02 */ /* 0x008fe20008000f00 */
[----:B------:R-:W-:-:S07]  /*88d0*/  IMAD.U32 R11, RZ, RZ, UR9 ;  /* 0x00000009ff0b7e24 */ /* 0x000fce000f8e00ff */
[----:B------:R-:W-:-:S07]  /*88e0*/  LEPC R20, `(.L_x_1097) ;  /* 0x000000001014794e */ /* 0x000fce0000000000 */
[----:B--2---:R-:W-:Y:S05]  /*88f0*/  CALL.ABS.NOINC R2 ;  /* 0x0000000002007343 */ /* 0x004fea0003c00000 */
.L_x_1097:
[----:B------:R-:W-:Y:S01]  /*8900*/  PRMT R0, RZ, 0x7610, R0 ;  /* 0x00007610ff007816 */ /* 0x000fe20000000000 */
[----:B------:R-:W-:Y:S06]  /*8910*/  BRA `(.L_x_1070) ;  /* 0x00000000001c7947 */ /* 0x000fec0003800000 */
.L_x_1094:
[----:B------:R-:W2:Y:S02]  /*8920*/  LDG.E.64 R2, desc[UR36][R2.64] ;  /* 0x0000002402027981 */ /* 0x000ea4000c1e1b00 */
[----:B--2---:R-:W0:Y:S02]  /*8930*/  I2F.U64 R0, R2 ;  /* 0x0000000200007312 */ /* 0x004e240000301000 */
[----:B0-----:R-:W-:Y:S01]  /*8940*/  F2FP.BF16.F32.PACK_AB R0, RZ, R0 ;  /* 0x00000000ff00723e */ /* 0x001fe200000010ff */
[----:B------:R-:W-:Y:S06]  /*8950*/  BRA `(.L_x_1070) ;  /* 0x00000000000c7947 */ /* 0x000fec0003800000 */
.L_x_1093:
[----:B------:R-:W2:Y:S02]  /*8960*/  LDG.E R2, desc[UR36][R2.64] ;  /* 0x0000002402027981 */ /* 0x000ea4000c1e1900 */
[----:B--2---:R-:W-:-:S04]  /*8970*/  I2FP.F32.U32 R0, R2 ;  /* 0x0000000200007245 */ /* 0x004fc80000201000 */
[----:B------:R-:W-:-:S07]  /*8980*/  F2FP.BF16.F32.PACK_AB R0, RZ, R0 ;  /* 0x00000000ff00723e */ /* 0x000fce00000010ff */
.L_x_1070:
[----:B-----5:R-:W-:Y:S01]  /*8990*/  IMAD.U32 R0, R0, 0x10000, RZ ;  /* 0x0001000000007824 */ /* 0x020fe200078e00ff */
[----:B------:R-:W0:Y:S01]  /*89a0*/  LDCU.64 UR6, c[0x0][0x580] ;  /* 0x0000b000ff0677ac */ /* 0x000e220008000a00 */
[----:B------:R-:W1:Y:S03]  /*89b0*/  LDCU.U16 UR5, c[0x0][0x592] ;  /* 0x0000b240ff0577ac */ /* 0x000e660008000400 */
[----:B------:R-:W-:Y:S01]  /*89c0*/  FSETP.NEU.FTZ.AND P0, PT, R0, RZ, PT ;  /* 0x000000ff0000720b */ /* 0x000fe20003f1d000 */
[----:B------:R-:W-:-:S04]  /*89d0*/  UPRMT UR4, UR41, 0x9910, URZ ;  /* 0x0000991029047896 */ /* 0x000fc800080000ff */
[----:B------:R-:W-:-:S08]  /*89e0*/  UISETP.GT.AND UP0, UPT, UR4, 0x9, UPT ;  /* 0x000000090400788c */ /* 0x000fd0000bf04270 */
[----:B------:R-:W-:Y:S02]  /*89f0*/  @P0 FSET.BF.GT.FTZ.AND R0, R0, RZ, PT ;  /* 0x000000ff0000020a */ /* 0x000fe40003814000 */
[----:B0-----:R-:W-:Y:S02]  /*8a00*/  IADD3 R2, P1, PT, R16, UR6, RZ ;  /* 0x0000000610027c10 */ /* 0x001fe4000ff3e0ff */
[----:B------:R-:W-:Y:S02]  /*8a10*/  @P0 F2FP.BF16.F32.PACK_AB R0, RZ, R0 ;  /* 0x00000000ff00023e */ /* 0x000fe400000010ff */
[----:B-1----:R-:W-:Y:S01]  /*8a20*/  MOV R5, UR5 ;  /* 0x0000000500057c02 */ /* 0x002fe20008000f00 */
        /* <DEDUP_REMOVED lines=15> */
.L_x_1101:
[----:B------:R-:W-:-:S06]  /*8b20*/  SHF.L.U32 R5, R5, 0x10, RZ ;  /* 0x0000001005057819 */ /* 0x000fcc00000006ff */
[----:B------:R-:W0:Y:S02]  /*8b30*/  F2I.S64.TRUNC R4, R5 ;  /* 0x0000000500047311 */ /* 0x000e24000020d900 */
[----:B0-----:R4:W-:Y:S01]  /*8b40*/  STG.E.U8 desc[UR36][R2.64], R4 ;  /* 0x0000000402007986 */ /* 0x0019e2000c101124 */
[----:B------:R-:W-:Y:S05]  /*8b50*/  BRA `(.L_x_1103) ;  /* 0x0000000c006c7947 */ /* 0x000fea0003800000 */
.L_x_1100:
        /* <DEDUP_REMOVED lines=10> */
.L_x_1105:
[----:B------:R-:W-:-:S06]  /*8c00*/  IMAD.U32 R5, R5, 0x10000, RZ ;  /* 0x0001000005057824 */ /* 0x000fcc00078e00ff */
[----:B------:R-:W0:Y:S02]  /*8c10*/  F2I.FTZ.TRUNC.NTZ R5, R5 ;  /* 0x0000000500057305 */ /* 0x000e24000021f100 */
[----:B0-----:R2:W-:Y:S01]  /*8c20*/  STG.E desc[UR36][R2.64], R5 ;  /* 0x0000000502007986 */ /* 0x0015e2000c101924 */
[----:B------:R-:W-:Y:S05]  /*8c30*/  BRA `(.L_x_1103) ;  /* 0x0000000c00347947 */ /* 0x000fea0003800000 */
.L_x_1104:
[----:B------:R-:W-:-:S06]  /*8c40*/  SHF.L.U32 R5, R5, 0x10, RZ ;  /* 0x0000001005057819 */ /* 0x000fcc00000006ff */
[----:B------:R-:W0:Y:S02]  /*8c50*/  F2I.FTZ.TRUNC.NTZ R5, R5 ;  /* 0x0000000500057305 */ /* 0x000e24000021f100 */
[----:B0-----:R0:W-:Y:S01]  /*8c60*/  STG.E.U16 desc[UR36][R2.64], R5 ;  /* 0x0000000502007986 */ /* 0x0011e2000c101524 */
[----:B------:R-:W-:Y:S05]  /*8c70*/  BRA `(.L_x_1103) ;  /* 0x0000000c00247947 */ /* 0x000fea0003800000 */
.L_x_1099:
        /* <DEDUP_REMOVED lines=9> */
.L_x_1107:
[----:B------:R-:W-:-:S05]  /*8d10*/  IMAD.U32 R0, R5, 0x10000, RZ ;  /* 0x0001000005007824 */ /* 0x000fca00078e00ff */
[----:B------:R-:W-:-:S05]  /*8d20*/  F2FP.F16.F32.PACK_AB R0, RZ, R0 ;  /* 0x00000000ff00723e */ /* 0x000fca00000000ff */
[----:B------:R0:W-:Y:S01]  /*8d30*/  STG.E.U16 desc[UR36][R2.64], R0 ;  /* 0x0000000002007986 */ /* 0x0001e2000c101524 */
[----:B------:R-:W-:Y:S05]  /*8d40*/  BRA `(.L_x_1103) ;  /* 0x0000000800f07947 */ /* 0x000fea0003800000 */
.L_x_1106:
        /* <DEDUP_REMOVED lines=10> */
.L_x_1109:
[----:B------:R-:W-:-:S05]  /*8df0*/  IMAD.U32 R5, R5, 0x10000, RZ ;  /* 0x0001000005057824 */ /* 0x000fca00078e00ff */
[----:B------:R-:W-:-:S04]  /*8e00*/  F2FP.F16.F32.PACK_AB R5, RZ, R5 ;  /* 0x00000005ff05723e */ /* 0x000fc800000000ff */
[----:B------:R-:W-:-:S05]  /*8e10*/  PRMT R5, R5, 0x5410, RZ ;  /* 0x0000541005057816 */ /* 0x000fca00000000ff */
[----:B------:R0:W-:Y:S01]  /*8e20*/  STG.E desc[UR36][R2.64], R5 ;  /* 0x0000000502007986 */ /* 0x0001e2000c101924 */
[----:B------:R-:W-:Y:S05]  /*8e30*/  BRA `(.L_x_1103) ;  /* 0x0000000800b47947 */ /* 0x000fea0003800000 */
.L_x_1108:
[----:B------:R-:W-:-:S05]  /*8e40*/  SHF.L.U32 R4, R5, 0x10, RZ ;  /* 0x0000001005047819 */ /* 0x000fca00000006ff */
[----:B------:R-:W-:-:S06]  /*8e50*/  FMUL.FTZ R4, R4, 1 ;  /* 0x3f80000004047820 */ /* 0x000fcc0000410000 */
[----:B------:R-:W0:Y:S02]  /*8e60*/  F2F.F64.F32 R4, R4 ;  /* 0x0000000400047310 */ /* 0x000e240000201800 */
[----:B0-----:R0:W-:Y:S01]  /*8e70*/  STG.E.64 desc[UR36][R2.64], R4 ;  /* 0x0000000402007986 */ /* 0x0011e2000c101b24 */
[----:B------:R-:W-:Y:S05]  /*8e80*/  BRA `(.L_x_1103) ;  /* 0x0000000800a07947 */ /* 0x000fea0003800000 */
.L_x_1098:
        /* <DEDUP_REMOVED lines=14> */
.L_x_1113:
[----:B------:R-:W-:Y:S01]  /*8f70*/  IMAD.U32 R5, R5, 0x10000, RZ ;  /* 0x0001000005057824 */ /* 0x000fe200078e00ff */
[----:B------:R-:W-:Y:S01]  /*8f80*/  BSSY.RECONVERGENT B0, `(.L_x_1114) ;  /* 0x0000013000007945 */ /* 0x000fe20003800200 */
[----:B------:R-:W-:-:S03]  /*8f90*/  MOV R0, 0x80 ;  /* 0x0000008000007802 */ /* 0x000fc60000000f00 */
        /* <DEDUP_REMOVED lines=15> */
.L_x_1116:
[----:B------:R-:W-:-:S04]  /*9090*/  SHF.R.U32.HI R5, RZ, 0x18, R5 ;  /* 0x00000018ff057819 */ /* 0x000fc80000011605 */
[----:B------:R-:W-:-:S07]  /*90a0*/  LOP3.LUT R0, R0, 0x80, R5, 0xf8, !PT ;  /* 0x0000008000007812 */ /* 0x000fce00078ef805 */
.L_x_1115:
[----:B------:R-:W-:Y:S05]  /*90b0*/  BSYNC.RECONVERGENT B0 ;  /* 0x0000000000007941 */ /* 0x000fea0003800200 */
.L_x_1114:
[----:B------:R0:W-:Y:S01]  /*90c0*/  STG.E.U8 desc[UR36][R2.64], R0 ;  /* 0x0000000002007986 */ /* 0x0001e2000c101124 */
[----:B------:R-:W-:Y:S05]  /*90d0*/  BRA `(.L_x_1103) ;  /* 0x00000008000c7947 */ /* 0x000fea0003800000 */
.L_x_1112:
        /* <DEDUP_REMOVED lines=18> */
.L_x_1119:
[----:B------:R-:W-:-:S04]  /*9200*/  SHF.R.U32.HI R5, RZ, 0x18, R5 ;  /* 0x00000018ff057819 */ /* 0x000fc80000011605 */
[----:B------:R-:W-:-:S07]  /*9210*/  LOP3.LUT R0, R0, 0x80, R5, 0xf8, !PT ;  /* 0x0000008000007812 */ /* 0x000fce00078ef805 */
.L_x_1118:
[----:B------:R-:W-:Y:S05]  /*9220*/  BSYNC.RECONVERGENT B0 ;  /* 0x0000000000007941 */ /* 0x000fea0003800200 */
.L_x_1117:
[----:B------:R0:W-:Y:S01]  /*9230*/  STG.E.U8 desc[UR36][R2.64], R0 ;  /* 0x0000000002007986 */ /* 0x0001e2000c101124 */
[----:B------:R-:W-:Y:S05]  /*9240*/  BRA `(.L_x_1103) ;  /* 0x0000000400b07947 */ /* 0x000fea0003800000 */
.L_x_1111:
        /* <DEDUP_REMOVED lines=12> */
[----:B------:R-:W-:Y:S01]  /*9310*/  HFMA2 R5, -RZ, RZ, 0, 1.5199184417724609375e-05 ;  /* 0x000000ffff057431 */ /* 0x000fe200000001ff */
        /* <DEDUP_REMOVED lines=9> */
.L_x_1121:
[----:B------:R-:W-:-:S06]  /*93b0*/  IMAD.U32 R5, R5, 0x10000, RZ ;  /* 0x0001000005057824 */ /* 0x000fcc00078e00ff */
[----:B------:R-:W0:Y:S02]  /*93c0*/  F2I.U64.TRUNC R4, R5 ;  /* 0x0000000500047311 */ /* 0x000e24000020d800 */
[----:B0-----:R0:W-:Y:S01]  /*93d0*/  STG.E.64 desc[UR36][R2.64], R4 ;  /* 0x0000000402007986 */ /* 0x0011e2000c101b24 */
[----:B------:R-:W-:Y:S05]  /*93e0*/  BRA `(.L_x_1103) ;  /* 0x0000000400487947 */ /* 0x000fea0003800000 */
.L_x_1120:
[----:B------:R-:W-:-:S06]  /*93f0*/  IMAD.U32 R5, R5, 0x10000, RZ ;  /* 0x0001000005057824 */ /* 0x000fcc00078e00ff */
[----:B------:R-:W0:Y:S02]  /*9400*/  F2I.FTZ.U32.TRUNC.NTZ R5, R5 ;  /* 0x0000000500057305 */ /* 0x000e24000021f000 */
[----:B0-----:R0:W-:Y:S01]  /*9410*/  STG.E desc[UR36][R2.64], R5 ;  /* 0x0000000502007986 */ /* 0x0011e2000c101924 */
[----:B------:R-:W-:Y:S05]  /*9420*/  BRA `(.L_x_1103) ;  /* 0x0000000400387947 */ /* 0x000fea0003800000 */
.L_x_1110:
        /* <DEDUP_REMOVED lines=11> */
.L_x_1123:
[----:B------:R-:W-:Y:S01]  /*94e0*/  IMAD.U32 R5, R5, 0x10000, RZ ;  /* 0x0001000005057824 */ /* 0x000fe200078e00ff */
[----:B------:R-:W-:-:S03]  /*94f0*/  CS2R R6, SRZ ;  /* 0x0000000000067805 */ /* 0x000fc6000001ff00 */
[----:B------:R-:W-:-:S06]  /*9500*/  FMUL.FTZ R5, R5, 1 ;  /* 0x3f80000005057820 */ /* 0x000fcc0000410000 */
[----:B------:R-:W0:Y:S02]  /*9510*/  F2F.F64.F32 R4, R5 ;  /* 0x0000000500047310 */ /* 0x000e240000201800 */
[----:B0-----:R0:W-:Y:S01]  /*9520*/  STG.E.128 desc[UR36][R2.64], R4 ;  /* 0x0000000402007986 */ /* 0x0011e2000c101d24 */
[----:B------:R-:W-:Y:S05]  /*9530*/  BRA `(.L_x_1103) ;  /* 0x0000000000f47947 */ /* 0x000fea0003800000 */
.L_x_1122:
[----:B------:R-:W-:-:S09]  /*9540*/  UISETP.NE.AND UP0, UPT, UR4, 0xf, UPT ;  /* 0x0000000f0400788c */ /* 0x000fd2000bf05270 */
[----:B------:R-:W-:Y:S05]  /*9550*/  BRA.U !UP0, `(.L_x_1124) ;  /* 0x0000000108e87547 */ /* 0x000fea000b800000 */
[----:B------:R-:W-:-:S09]  /*9560*/  UISETP.NE.AND UP0, UPT, UR4, 0x17, UPT ;  /* 0x000000170400788c */ /* 0x000fd2000bf05270 */
[----:B------:R-:W-:Y:S05]  /*9570*/  BRA.U !UP0, `(.L_x_1125) ;  /* 0x0000000108907547 */ /* 0x000fea000b800000 */
[----:B------:R-:W-:-:S09]  /*9580*/  UISETP.NE.AND UP0, UPT, UR4, 0x18, UPT ;  /* 0x000000180400788c */ /* 0x000fd2000bf05270 */
[----:B------:R-:W-:Y:S05]  /*9590*/  BRA.U !UP0, `(.L_x_1126) ;  /* 0x0000000108447547 */ /* 0x000fea000b800000 */
.L_x_1102:
        /* <DEDUP_REMOVED lines=16> */
.L_x_1127:
[----:B------:R-:W-:Y:S05]  /*96a0*/  BRA `(.L_x_1103) ;  /* 0x0000000000987947 */ /* 0x000fea0003800000 */
.L_x_1126:
[----:B------:R-:W-:Y:S01]  /*96b0*/  IMAD.U32 R7, R5, 0x10000, RZ ;  /* 0x0001000005077824 */ /* 0x000fe200078e00ff */
[----:B------:R-:W-:Y:S01]  /*96c0*/  BSSY.RECONVERGENT B0, `(.L_x_1128) ;  /* 0x000000c000007945 */ /* 0x000fe20003800200 */
[----:B------:R-:W-:-:S03]  /*96d0*/  MOV R0, 0x7f ;  /* 0x0000007f00007802 */ /* 0x000fc60000000f00 */
        /* <DEDUP_REMOVED lines=10> */
.L_x_1129:
[----:B------:R-:W-:Y:S05]  /*9780*/  BSYNC.RECONVERGENT B0 ;  /* 0x0000000000007941 */ /* 0x000fea0003800200 */
.L_x_1128:
[----:B------:R-:W-:-:S05]  /*9790*/  LOP3.LUT R5, R0, 0x80, R5, 0xf8, !PT ;  /* 0x0000008000057812 */ /* 0x000fca00078ef805 */
[----:B------:R0:W-:Y:S01]  /*97a0*/  STG.E.U8 desc[UR36][R2.64], R5 ;  /* 0x0000000502007986 */ /* 0x0001e2000c101124 */
[----:B------:R-:W-:Y:S05]  /*97b0*/  BRA `(.L_x_1103) ;  /* 0x0000000000547947 */ /* 0x000fea0003800000 */
.L_x_1125:
        /* <DEDUP_REMOVED lines=12> */
.L_x_1131:
[----:B------:R-:W-:Y:S01]  /*9880*/  IMAD.MOV.U32 R0, RZ, RZ, 0x7f ;  /* 0x0000007fff007424 */ /* 0x000fe200078e00ff */
[----:B------:R-:W-:-:S04]  /*9890*/  ISETP.GT.U32.AND P0, PT, R4, 0x7f800000, PT ;  /* 0x7f8000000400780c */ /* 0x000fc80003f04070 */
[----:B------:R-:W-:-:S09]  /*98a0*/  SEL R0, R0, 0x7c, P0 ;  /* 0x0000007c00007807 */ /* 0x000fd20000000000 */
.L_x_1132:
[----:B------:R-:W-:Y:S05]  /*98b0*/  BSYNC.RECONVERGENT B0 ;  /* 0x0000000000007941 */ /* 0x000fea0003800200 */
.L_x_1130:
[----:B------:R-:W-:-:S04]  /*98c0*/  SHF.R.U32.HI R5, RZ, 0x18, R5 ;  /* 0x00000018ff057819 */ /* 0x000fc80000011605 */
[----:B------:R-:W-:-:S05]  /*98d0*/  LOP3.LUT R5, R0, 0x80, R5, 0xf8, !PT ;  /* 0x0000008000057812 */ /* 0x000fca00078ef805 */
[----:B------:R0:W-:Y:S01]  /*98e0*/  STG.E.U8 desc[UR36][R2.64], R5 ;  /* 0x0000000502007986 */ /* 0x0001e2000c101124 */
[----:B------:R-:W-:Y:S05]  /*98f0*/  BRA `(.L_x_1103) ;  /* 0x0000000000047947 */ /* 0x000fea0003800000 */
.L_x_1124:
[----:B------:R0:W-:Y:S02]  /*9900*/  STG.E.U16 desc[UR36][R2.64], R5 ;  /* 0x0000000502007986 */ /* 0x0001e4000c101524 */
.L_x_1103:
[----:B------:R-:W-:-:S07]  /*9910*/  IADD3 R17, PT, PT, R17, 0x80, RZ ;  /* 0x0000008011117810 */ /* 0x000fce0007ffe0ff */
.L_x_1063:
[----:B------:R-:W-:Y:S05]  /*9920*/  BSYNC.RECONVERGENT B6 ;  /* 0x0000000000067941 */ /* 0x000fea0003800200 */
.L_x_1062:
[----:B------:R-:W5:Y:S02]  /*9930*/  LDCU UR4, c[0x0][0x380] ;  /* 0x00007000ff0477ac */ /* 0x000f640008000800 */
[----:B-----5:R-:W-:-:S13]  /*9940*/  ISETP.GE.AND P0, PT, R17, UR4, PT ;  /* 0x0000000411007c0c */ /* 0x020fda000bf06270 */
[----:B------:R-:W-:Y:S05]  /*9950*/  @P0 EXIT ;  /* 0x000000000000094d */ /* 0x000fea0003800000 */
[----:B------:R-:W5:Y:S01]  /*9960*/  LDCU UR4, c[0x0][0x388] ;  /* 0x00007100ff0477ac */ /* 0x000f620008000800 */
[----:B0-----:R-:W-:Y:S02]  /*9970*/  IMAD.MOV.U32 R0, RZ, RZ, RZ ;  /* 0x000000ffff007224 */ /* 0x001fe400078e00ff */
[----:B------:R-:W-:Y:S01]  /*9980*/  IMAD.MOV.U32 R16, RZ, RZ, RZ ;  /* 0x000000ffff107224 */ /* 0x000fe200078e00ff */
[----:B-----5:R-:W-:-:S09]  /*9990*/  UISETP.NE.AND UP0, UPT, UR4, URZ, UPT ;  /* 0x000000ff0400728c */ /* 0x020fd2000bf05270 */
[----:B------:R-:W-:Y:S05]  /*99a0*/  BRA.U !UP0, `(.L_x_1133) ;  /* 0x0000001108a87547 */ /* 0x000fea000b800000 */
[----:B------:R-:W1:Y:S01]  /*99b0*/  LDCU.64 UR4, c[0x0][0x390] ;  /* 0x00007200ff0477ac */ /* 0x000e620008000a00 */
[----:B------:R-:W-:Y:S01]  /*99c0*/  HFMA2 R16, -RZ, RZ, 0, 0 ;  /* 0x00000000ff107431 */ /* 0x000fe200000001ff */
[----:B------:R-:W0:Y:S01]  /*99d0*/  LDCU UR6, c[0x0][0x38c] ;  /* 0x00007180ff0677ac */ /* 0x000e220008000800 */
[----:B------:R-:W5:Y:S01]  /*99e0*/  LDCU.64 UR8, c[0x0][0x4b8] ;  /* 0x00009700ff0877ac */ /* 0x000f620008000a00 */
[----:B------:R-:W-:Y:S02]  /*99f0*/  UISETP.NE.AND UP0, UPT, UR40, URZ, UPT ;  /* 0x000000ff2800728c */ /* 0x000fe4000bf05270 */
        /* <DEDUP_REMOVED lines=293> */
.L_x_1133:
[----:B------:R-:W0:Y:S01]  /*ac50*/  LDCU.128 UR8, c[0x0][0x580] ;  /* 0x0000b000ff0877ac */ /* 0x000e220008000c00 */
[----:B------:R-:W-:-:S04]  /*ac60*/  UPRMT UR4, UR42, 0x9910, URZ ;  /* 0x000099102a047896 */ /* 0x000fc800080000ff */
[----:B------:R-:W-:Y:S01]  /*ac70*/  UISETP.GT.AND UP0, UPT, UR4, 0x9, UPT ;  /* 0x000000090400788c */ /* 0x000fe2000bf04270 */
[----:B0-----:R-:W-:Y:S02]  /*ac80*/  IADD3 R16, P0, PT, R16, UR8, RZ ;  /* 0x0000000810107c10 */ /* 0x001fe4000ff1e0ff */
[----:B-1234-:R-:W-:-:S03]  /*ac90*/  IADD3 R2, P1, PT, R0, UR10, RZ ;  /* 0x0000000a00027c10 */ /* 0x01efc6000ff3e0ff */
[----:B------:R-:W-:Y:S01]  /*aca0*/  IMAD.X R17, RZ, RZ, UR9, P0 ;  /* 0x00000009ff117e24 */ /* 0x000fe200080e06ff */
[----:B------:R-:W-:Y:S02]  /*acb0*/  IADD3.X R3, PT, PT, RZ, UR11, RZ, P1, !PT ;  /* 0x0000000bff037c10 */ /* 0x000fe40008ffe4ff */
        /* <DEDUP_REMOVED lines=13> */
.L_x_1137:
[----:B------:R-:W2:Y:S02]  /*ad90*/  LDG.E.U8 R2, desc[UR36][R2.64] ;  /* 0x0000002402027981 */ /* 0x000ea4000c1e1100 */
[----:B--2---:R-:W-:-:S04]  /*ada0*/  I2FP.F32.U32 R0, R2 ;  /* 0x0000000200007245 */ /* 0x004fc80000201000 */
[----:B------:R-:W-:Y:S01]  /*adb0*/  F2FP.BF16.F32.PACK_AB R0, RZ, R0 ;  /* 0x00000000ff00723e */ /* 0x000fe200000010ff */
[----:B------:R-:W-:Y:S06]  /*adc0*/  BRA `(.L_x_1139) ;  /* 0x0000000c00a47947 */ /* 0x000fec0003800000 */
.L_x_1136:
        /* <DEDUP_REMOVED lines=10> */
.L_x_1141:
[----:B------:R-:W2:Y:S02]  /*ae70*/  LDG.E R2, desc[UR36][R2.64] ;  /* 0x0000002402027981 */ /* 0x000ea4000c1e1900 */
[----:B--2---:R-:W-:-:S04]  /*ae80*/  I2FP.F32.S32 R0, R2 ;  /* 0x0000000200007245 */ /* 0x004fc80000201400 */
[----:B------:R-:W-:Y:S01]  /*ae90*/  F2FP.BF16.F32.PACK_AB R0, RZ, R0 ;  /* 0x00000000ff00723e */ /* 0x000fe200000010ff */
[----:B------:R-:W-:Y:S06]  /*aea0*/  BRA `(.L_x_1139) ;  /* 0x0000000c006c7947 */ /* 0x000fec0003800000 */
.L_x_1140:
[----:B------:R-:W2:Y:S02]  /*aeb0*/  LDG.E.U16 R2, desc[UR36][R2.64] ;  /* 0x0000002402027981 */ /* 0x000ea4000c1e1500 */
[----:B--2---:R-:W0:Y:S02]  /*aec0*/  I2F.S16 R0, R2 ;  /* 0x0000000200007306 */ /* 0x004e240000101400 */
[----:B0-----:R-:W-:Y:S01]  /*aed0*/  F2FP.BF16.F32.PACK_AB R0, RZ, R0 ;  /* 0x00000000ff00723e */ /* 0x001fe200000010ff */
[----:B------:R-:W-:Y:S06]  /*aee0*/  BRA `(.L_x_1139) ;  /* 0x0000000c005c7947 */ /* 0x000fec0003800000 */
.L_x_1135:
        /* <DEDUP_REMOVED lines=9> */
.L_x_1143:
[----:B------:R-:W2:Y:S02]  /*af80*/  LDG.E.U16 R0, desc[UR36][R2.64] ;  /* 0x0000002402007981 */ /* 0x000ea4000c1e1500 */
[----:B--2---:R-:W-:-:S05]  /*af90*/  HADD2.F32 R0, -RZ, R0.H0_H0 ;  /* 0x20000000ff007230 */ /* 0x004fca0000004100 */
[----:B------:R-:W-:Y:S01]  /*afa0*/  F2FP.BF16.F32.PACK_AB R0, RZ, R0 ;  /* 0x00000000ff00723e */ /* 0x000fe200000010ff */
[----:B------:R-:W-:Y:S06]  /*afb0*/  BRA `(.L_x_1139) ;  /* 0x0000000c00287947 */ /* 0x000fec0003800000 */
.L_x_1142:
        /* <DEDUP_REMOVED lines=9> */
.L_x_1145:
[----:B------:R-:W2:Y:S02]  /*b050*/  LDG.E.U16 R2, desc[UR36][R2.64] ;  /* 0x0000002402027981 */ /* 0x000ea4000c1e1500 */
[----:B--2---:R-:W-:-:S05]  /*b060*/  HADD2.F32 R0, -RZ, R2.H0_H0 ;  /* 0x20000002ff007230 */ /* 0x004fca0000004100 */
[----:B------:R-:W-:Y:S01]  /*b070*/  F2FP.BF16.F32.PACK_AB R0, RZ, R0 ;  /* 0x00000000ff00723e */ /* 0x000fe200000010ff */
[----:B------:R-:W-:Y:S06]  /*b080*/  BRA `(.L_x_1139) ;  /* 0x0000000800f47947 */ /* 0x000fec0003800000 */
.L_x_1144:
        /* <DEDUP_REMOVED lines=12> */
.L_x_1134:
        /* <DEDUP_REMOVED lines=13> */
.L_x_1148:
        /* <DEDUP_REMOVED lines=12> */
.L_x_1147:
        /* <DEDUP_REMOVED lines=27> */
.L_x_1150:
        /* <DEDUP_REMOVED lines=13> */
.L_x_1149:
[----:B------:R0:W5:Y:S01]  /*b560*/  LDG.E.U16 R0, desc[UR36][R2.64] ;  /* 0x0000002402007981 */ /* 0x000162000c1e1500 */
[----:B------:R-:W-:Y:S05]  /*b570*/  BRA `(.L_x_1139) ;  /* 0x0000000400b87947 */ /* 0x000fea0003800000 */
.L_x_1146:
        /* <DEDUP_REMOVED lines=12> */
.L_x_1153:
        /* <DEDUP_REMOVED lines=21> */
.L_x_1157:
[----:B------:R-:W-:Y:S05]  /*b790*/  BSYNC.RECONVERGENT B1 ;  /* 0x0000000000017941 */ /* 0x000fea0003800200 */
.L_x_1156:
[----:B------:R-:W-:Y:S01]  /*b7a0*/  IMAD.SHL.U32 R0, R0, 0x100000, RZ ;  /* 0x0010000000007824 */ /* 0x000fe200078e00ff */
[----:B------:R-:W-:-:S04]  /*b7b0*/  LEA R2, R2, 0x3b800000, 0x17 ;  /* 0x3b80000002027811 */ /* 0x000fc800078eb8ff */
[----:B------:R-:W-:-:S07]  /*b7c0*/  LOP3.LUT R0, R2, R0, R7, 0xfe, !PT ;  /* 0x0000000002007212 */ /* 0x000fce00078efe07 */
.L_x_1155:
[----:B------:R-:W-:Y:S05]  /*b7d0*/  BSYNC.RECONVERGENT B0 ;  /* 0x0000000000007941 */ /* 0x000fea0003800200 */
.L_x_1154:
[----:B------:R-:W-:Y:S01]  /*b7e0*/  F2FP.BF16.F32.PACK_AB R0, RZ, R0 ;  /* 0x00000000ff00723e */ /* 0x000fe200000010ff */
[----:B------:R-:W-:Y:S06]  /*b7f0*/  BRA `(.L_x_1139) ;  /* 0x0000000400187947 */ /* 0x000fec0003800000 */
.L_x_1152:
        /* <DEDUP_REMOVED lines=21> */
.L_x_1161:
[----:B------:R-:W-:Y:S05]  /*b950*/  BSYNC.RECONVERGENT B1 ;  /* 0x0000000000017941 */ /* 0x000fea0003800200 */
.L_x_1160:
[----:B------:R-:W-:Y:S01]  /*b960*/  IMAD.SHL.U32 R0, R0, 0x200000, RZ ;  /* 0x0020000000007824 */ /* 0x000fe200078e00ff */
[----:B------:R-:W-:-:S04]  /*b970*/  LEA R2, R2, 0x37800000, 0x17 ;  /* 0x3780000002027811 */ /* 0x000fc800078eb8ff */
[----:B------:R-:W-:-:S07]  /*b980*/  LOP3.LUT R0, R2, R0, R7, 0xfe, !PT ;  /* 0x0000000002007212 */ /* 0x000fce00078efe07 */
.L_x_1159:
[----:B------:R-:W-:Y:S05]  /*b990*/  BSYNC.RECONVERGENT B0 ;  /* 0x0000000000007941 */ /* 0x000fea0003800200 */
.L_x_1158:
[----:B------:R-:W-:Y:S01]  /*b9a0*/  F2FP.BF16.F32.PACK_AB R0, RZ, R0 ;  /* 0x00000000ff00723e */ /* 0x000fe200000010ff */
[----:B------:R-:W-:Y:S06]  /*b9b0*/  BRA `(.L_x_1139) ;  /* 0x0000000000a87947 */ /* 0x000fec0003800000 */
.L_x_1151:
        /* <DEDUP_REMOVED lines=14> */
.L_x_1165:
[----:B------:R-:W-:Y:S05]  /*baa0*/  BSYNC.RECONVERGENT B0 ;  /* 0x0000000000007941 */ /* 0x000fea0003800200 */
.L_x_1164:
[----:B------:R-:W-:Y:S01]  /*bab0*/  F2FP.BF16.F32.PACK_AB R0, RZ, R0 ;  /* 0x00000000ff00723e */ /* 0x000fe200000010ff */
[----:B------:R-:W-:Y:S06]  /*bac0*/  BRA `(.L_x_1139) ;  /* 0x0000000000647947 */ /* 0x000fec0003800000 */
.L_x_1138:
        /* <DEDUP_REMOVED lines=16> */
.L_x_1166:
[----:B------:R-:W-:Y:S01]  /*bbd0*/  PRMT R0, RZ, 0x7610, R0 ;  /* 0x00007610ff007816 */ /* 0x000fe20000000000 */
[----:B------:R-:W-:Y:S06]  /*bbe0*/  BRA `(.L_x_1139) ;  /* 0x00000000001c7947 */ /* 0x000fec0003800000 */
.L_x_1163:
[----:B------:R-:W2:Y:S02]  /*bbf0*/  LDG.E.64 R2, desc[UR36][R2.64] ;  /* 0x0000002402027981 */ /* 0x000ea4000c1e1b00 */
[----:B--2---:R-:W0:Y:S02]  /*bc00*/  I2F.U64 R0, R2 ;  /* 0x0000000200007312 */ /* 0x004e240000301000 */
[----:B0-----:R-:W-:Y:S01]  /*bc10*/  F2FP.BF16.F32.PACK_AB R0, RZ, R0 ;  /* 0x00000000ff00723e */ /* 0x001fe200000010ff */
[----:B------:R-:W-:Y:S06]  /*bc20*/  BRA `(.L_x_1139) ;  /* 0x00000000000c7947 */ /* 0x000fec0003800000 */
.L_x_1162:
[----:B------:R-:W2:Y:S02]  /*bc30*/  LDG.E R2, desc[UR36][R2.64] ;  /* 0x0000002402027981 */ /* 0x000ea4000c1e1900 */
[----:B--2---:R-:W-:-:S04]  /*bc40*/  I2FP.F32.U32 R0, R2 ;  /* 0x0000000200007245 */ /* 0x004fc80000201000 */
[----:B------:R-:W-:-:S07]  /*bc50*/  F2FP.BF16.F32.PACK_AB R0, RZ, R0 ;  /* 0x00000000ff00723e */ /* 0x000fce00000010ff */
.L_x_1139:
        /* <DEDUP_REMOVED lines=17> */
[----:B------:R-:W1:Y:S02]  /*bd70*/  F2I.FTZ.TRUNC.NTZ R19, R19 ;  /* 0x0000001300137305 */ /* 0x000e64000021f100 */
[----:B-1----:R-:W-:Y:S01]  /*bd80*/  STG.E.U8 desc[UR36][R16.64], R19 ;  /* 0x0000001310007986 */ /* 0x002fe2000c101124 */
[----:B------:R-:W-:Y:S05]  /*bd90*/  EXIT ;  /* 0x000000000000794d */ /* 0x000fea0003800000 */
.L_x_1170:
[----:B0-----:R-:W-:-:S06]  /*bda0*/  IMAD.U32 R3, R19, 0x10000, RZ ;  /* 0x0001000013037824 */ /* 0x001fcc00078e00ff */
[----:B------:R-:W0:Y:S02]  /*bdb0*/  F2I.S64.TRUNC R2, R3 ;  /* 0x0000000300027311 */ /* 0x000e24000020d900 */
[----:B0-----:R-:W-:Y:S01]  /*bdc0*/  STG.E.U8 desc[UR36][R16.64], R2 ;  /* 0x0000000210007986 */ /* 0x001fe2000c101124 */
[----:B------:R-:W-:Y:S05]  /*bdd0*/  EXIT ;  /* 0x000000000000794d */ /* 0x000fea0003800000 */
.L_x_1169:
        /* <DEDUP_REMOVED lines=10> */
.L_x_1173:
[----:B------:R-:W-:-:S06]  /*be80*/  SHF.L.U32 R19, R19, 0x10, RZ ;  /* 0x0000001013137819 */ /* 0x000fcc00000006ff */
[----:B------:R-:W1:Y:S02]  /*be90*/  F2I.FTZ.TRUNC.NTZ R19, R19 ;  /* 0x0000001300137305 */ /* 0x000e64000021f100 */
[----:B-1----:R-:W-:Y:S01]  /*bea0*/  STG.E desc[UR36][R16.64], R19 ;  /* 0x0000001310007986 */ /* 0x002fe2000c101924 */
[----:B------:R-:W-:Y:S05]  /*beb0*/  EXIT ;  /* 0x000000000000794d */ /* 0x000fea0003800000 */
.L_x_1172:
[----:B------:R-:W-:-:S06]  /*bec0*/  IMAD.U32 R19, R19, 0x10000, RZ ;  /* 0x0001000013137824 */ /* 0x000fcc00078e00ff */
[----:B------:R-:W1:Y:S02]  /*bed0*/  F2I.FTZ.TRUNC.NTZ R19, R19 ;  /* 0x0000001300137305 */ /* 0x000e64000021f100 */
[----:B-1----:R-:W-:Y:S01]  /*bee0*/  STG.E.U16 desc[UR36][R16.64], R19 ;  /* 0x0000001310007986 */ /* 0x002fe2000c101524 */
[----:B------:R-:W-:Y:S05]  /*bef0*/  EXIT ;  /* 0x000000000000794d */ /* 0x000fea0003800000 */
.L_x_1168:
        /* <DEDUP_REMOVED lines=9> */
.L_x_1175:
[----:B------:R-:W-:-:S04]  /*bf90*/  SHF.L.U32 R0, R19, 0x10, RZ ;  /* 0x0000001013007819 */ /* 0x000fc800000006ff */
[----:B------:R-:W-:-:S05]  /*bfa0*/  F2FP.F16.F32.PACK_AB R0, RZ, R0 ;  /* 0x00000000ff00723e */ /* 0x000fca00000000ff */
[----:B------:R-:W-:Y:S01]  /*bfb0*/  STG.E.U16 desc[UR36][R16.64], R0 ;  /* 0x0000000010007986 */ /* 0x000fe2000c101524 */
[----:B------:R-:W-:Y:S05]  /*bfc0*/  EXIT ;  /* 0x000000000000794d */ /* 0x000fea0003800000 */
.L_x_1174:
        /* <DEDUP_REMOVED lines=10> */
.L_x_1177:
[----:B------:R-:W-:-:S04]  /*c070*/  SHF.L.U32 R19, R19, 0x10, RZ ;  /* 0x0000001013137819 */ /* 0x000fc800000006ff */
[----:B0-----:R-:W-:-:S04]  /*c080*/  F2FP.F16.F32.PACK_AB R3, RZ, R19 ;  /* 0x00000013ff03723e */ /* 0x001fc800000000ff */
[----:B------:R-:W-:-:S05]  /*c090*/  PRMT R3, R3, 0x5410, RZ ;  /* 0x0000541003037816 */ /* 0x000fca00000000ff */
[----:B------:R-:W-:Y:S01]  /*c0a0*/  STG.E desc[UR36][R16.64], R3 ;  /* 0x0000000310007986 */ /* 0x000fe2000c101924 */
[----:B------:R-:W-:Y:S05]  /*c0b0*/  EXIT ;  /* 0x000000000000794d */ /* 0x000fea0003800000 */
.L_x_1176:
[----:B0-----:R-:W-:-:S04]  /*c0c0*/  IMAD.U32 R2, R19, 0x10000, RZ ;  /* 0x0001000013027824 */ /* 0x001fc800078e00ff */
[----:B------:R-:W-:-:S06]  /*c0d0*/  FMUL.FTZ R2, R2, 1 ;  /* 0x3f80000002027820 */ /* 0x000fcc0000410000 */
[----:B------:R-:W0:Y:S02]  /*c0e0*/  F2F.F64.F32 R2, R2 ;  /* 0x0000000200027310 */ /* 0x000e240000201800 */
[----:B0-----:R-:W-:Y:S01]  /*c0f0*/  STG.E.64 desc[UR36][R16.64], R2 ;  /* 0x0000000210007986 */ /* 0x001fe2000c101b24 */
[----:B------:R-:W-:Y:S05]  /*c100*/  EXIT ;  /* 0x000000000000794d */ /* 0x000fea0003800000 */
.L_x_1167:
        /* <DEDUP_REMOVED lines=14> */
.L_x_1181:
        /* <DEDUP_REMOVED lines=17> */
.L_x_1184:
[----:B------:R-:W-:-:S04]  /*c300*/  SHF.R.U32.HI R3, RZ, 0x18, R3 ;  /* 0x00000018ff037819 */ /* 0x000fc80000011603 */
[----:B------:R-:W-:-:S04]  /*c310*/  LOP3.LUT R0, R0, 0x80, R3, 0xf8, !PT ;  /* 0x0000008000007812 */ /* 0x000fc800078ef803 */
[----:B------:R-:W-:-:S07]  /*c320*/  PRMT R8, R0, 0x7610, R8 ;  /* 0x0000761000087816 */ /* 0x000fce0000000008 */
.L_x_1183:
[----:B------:R-:W-:Y:S05]  /*c330*/  BSYNC.RECONVERGENT B0 ;  /* 0x0000000000007941 */ /* 0x000fea0003800200 */
.L_x_1182:
[----:B------:R-:W-:Y:S01]  /*c340*/  STG.E.U8 desc[UR36][R16.64], R8 ;  /* 0x0000000810007986 */ /* 0x000fe2000c101124 */
[----:B------:R-:W-:Y:S05]  /*c350*/  EXIT ;  /* 0x000000000000794d */ /* 0x000fea0003800000 */
.L_x_1180:
[----:B0-----:R-:W-:Y:S01]  /*c360*/  IMAD.U32 R3, R19, 0x10000, RZ ;  /* 0x0001000013037824 */ /* 0x001fe200078e00ff */
        /* <DEDUP_REMOVED lines=16> */
.L_x_1187:
[----:B------:R-:W-:-:S04]  /*c470*/  SHF.R.U32.HI R3, RZ, 0x18, R3 ;  /* 0x00000018ff037819 */ /* 0x000fc80000011603 */
[----:B------:R-:W-:-:S04]  /*c480*/  LOP3.LUT R0, R0, 0x80, R3, 0xf8, !PT ;  /* 0x0000008000007812 */ /* 0x000fc800078ef803 */
[----:B------:R-:W-:-:S07]  /*c490*/  PRMT R8, R0, 0x7610, R8 ;  /* 0x0000761000087816 */ /* 0x000fce0000000008 */
.L_x_1186:
[----:B------:R-:W-:Y:S05]  /*c4a0*/  BSYNC.RECONVERGENT B0 ;  /* 0x0000000000007941 */ /* 0x000fea0003800200 */
.L_x_1185:
[----:B------:R-:W-:Y:S01]  /*c4b0*/  STG.E.U8 desc[UR36][R16.64], R8 ;  /* 0x0000000810007986 */ /* 0x000fe2000c101124 */
[----:B------:R-:W-:Y:S05]  /*c4c0*/  EXIT ;  /* 0x000000000000794d */ /* 0x000fea0003800000 */
.L_x_1179:
        /* <DEDUP_REMOVED lines=14> */
[----:B------:R-:W-:Y:S02]  /*c5b0*/  @P1 ISETP.EQ.U32.AND P2, PT, R0, 0x1, P0 ;  /* 0x000000010000180c */ /* 0x000fe40000742070 */
[----:B------:R-:W-:Y:S02]  /*c5c0*/  PLOP3.LUT P0, PT, PT, PT, PT, 0x80, 0x8 ;  /* 0x000000000008781c */ /* 0x000fe40003f0f070 */
[----:B------:R-:W-:Y:S02]  /*c5d0*/  @P1 PLOP3.LUT P0, PT, P2, PT, PT, 0x80, 0x8 ;  /* 0x000000000008181c */ /* 0x000fe4000170f070 */
[----:B------:R-:W-:-:S11]  /*c5e0*/  @P1 IADD3 R0, PT, PT, R4, 0x1, RZ ;  /* 0x0000000104001810 */ /* 0x000fd60007ffe0ff */
[----:B------:R-:W-:-:S04]  /*c5f0*/  @!P0 IMAD.MOV R0, RZ, RZ, R4 ;  /* 0x000000ffff008224 */ /* 0x000fc800078e0204 */
[----:B------:R-:W-:-:S05]  /*c600*/  @P1 IMAD.MOV.U32 R3, RZ, RZ, R0 ;  /* 0x000000ffff031224 */ /* 0x000fca00078e0000 */
[----:B------:R-:W-:Y:S01]  /*c610*/  STG.E.U8 desc[UR36][R16.64], R3 ;  /* 0x0000000310007986 */ /* 0x000fe2000c101124 */
[----:B------:R-:W-:Y:S05]  /*c620*/  EXIT ;  /* 0x000000000000794d */ /* 0x000fea0003800000 */
.L_x_1189:
[----:B0-----:R-:W-:-:S06]  /*c630*/  SHF.L.U32 R2, R19, 0x10, RZ ;  /* 0x0000001013027819 */ /* 0x001fcc00000006ff */
[----:B------:R-:W0:Y:S02]  /*c640*/  F2I.U64.TRUNC R2, R2 ;  /* 0x0000000200027311 */ /* 0x000e24000020d800 */
[----:B0-----:R-:W-:Y:S01]  /*c650*/  STG.E.64 desc[UR36][R16.64], R2 ;  /* 0x0000000210007986 */ /* 0x001fe2000c101b24 */
[----:B------:R-:W-:Y:S05]  /*c660*/  EXIT ;  /* 0x000000000000794d */ /* 0x000fea0003800000 */
.L_x_1188:
[----:B------:R-:W-:-:S06]  /*c670*/  IMAD.U32 R19, R19, 0x10000, RZ ;  /* 0x0001000013137824 */ /* 0x000fcc00078e00ff */
[----:B------:R-:W1:Y:S02]  /*c680*/  F2I.FTZ.U32.TRUNC.NTZ R19, R19 ;  /* 0x0000001300137305 */ /* 0x000e64000021f000 */
[----:B-1----:R-:W-:Y:S01]  /*c690*/  STG.E desc[UR36][R16.64], R19 ;  /* 0x0000001310007986 */ /* 0x002fe2000c101924 */
[----:B------:R-:W-:Y:S05]  /*c6a0*/  EXIT ;  /* 0x000000000000794d */ /* 0x000fea0003800000 */
.L_x_1178:
        /* <DEDUP_REMOVED lines=11> */
.L_x_1191:
[----:B------:R-:W-:Y:S02]  /*c760*/  SHF.L.U32 R19, R19, 0x10, RZ ;  /* 0x0000001013137819 */ /* 0x000fe400000006ff */
[----:B------:R-:W-:-:S03]  /*c770*/  CS2R R6, SRZ ;  /* 0x0000000000067805 */ /* 0x000fc6000001ff00 */
[----:B------:R-:W-:-:S06]  /*c780*/  FMUL.FTZ R4, R19, 1 ;  /* 0x3f80000013047820 */ /* 0x000fcc0000410000 */
[----:B------:R-:W1:Y:S02]  /*c790*/  F2F.F64.F32 R4, R4 ;  /* 0x0000000400047310 */ /* 0x000e640000201800 */
[----:B-1----:R-:W-:Y:S01]  /*c7a0*/  STG.E.128 desc[UR36][R16.64], R4 ;  /* 0x0000000410007986 */ /* 0x002fe2000c101d24 */
[----:B------:R-:W-:Y:S05]  /*c7b0*/  EXIT ;  /* 0x000000000000794d */ /* 0x000fea0003800000 */
.L_x_1190:
[----:B------:R-:W-:-:S09]  /*c7c0*/  UISETP.NE.AND UP0, UPT, UR4, 0xf, UPT ;  /* 0x0000000f0400788c */ /* 0x000fd2000bf05270 */
[----:B------:R-:W-:Y:S05]  /*c7d0*/  BRA.U !UP0, `(.L_x_1192) ;  /* 0x0000000108e87547 */ /* 0x000fea000b800000 */
[----:B------:R-:W-:-:S09]  /*c7e0*/  UISETP.NE.AND UP0, UPT, UR4, 0x17, UPT ;  /* 0x000000170400788c */ /* 0x000fd2000bf05270 */
[----:B------:R-:W-:Y:S05]  /*c7f0*/  BRA.U !UP0, `(.L_x_1193) ;  /* 0x0000000108907547 */ /* 0x000fea000b800000 */
[----:B------:R-:W-:-:S09]  /*c800*/  UISETP.NE.AND UP0, UPT, UR4, 0x18, UPT ;  /* 0x000000180400788c */ /* 0x000fd2000bf05270 */
[----:B------:R-:W-:Y:S05]  /*c810*/  BRA.U !UP0, `(.L_x_1194) ;  /* 0x0000000108447547 */ /* 0x000fea000b800000 */
.L_x_1171:
[----:B------:R-:W-:Y:S01]  /*c820*/  MOV R0, 0x0 ;  /* 0x0000000000007802 */ /* 0x000fe20000000f00 */
[----:B------:R-:W1:Y:S01]  /*c830*/  LDCU.64 UR4, c[0x4][0x188] ;  /* 0x01003100ff0477ac */ /* 0x000e620008000a00 */
[----:B------:R-:W-:Y:S02]  /*c840*/  HFMA2 R13, -RZ, RZ, 0, 0 ;  /* 0x00000000ff0d7431 */ /* 0x000fe400000001ff */
[----:B------:R-:W-:Y:S01]  /*c850*/  IMAD.MOV.U32 R8, RZ, RZ, 0x65 ;  /* 0x00000065ff087424 */ /* 0x000fe200078e00ff */
[----:B0-----:R0:W2:Y:S01]  /*c860*/  LDC.64 R2, c[0x4][R0] ;  /* 0x0100000000027b82 */ /* 0x0010a20000000a00 */
[----:B------:R-:W3:Y:S01]  /*c870*/  LDCU.64 UR6, c[0x4][0x190] ;  /* 0x01003200ff0677ac */ /* 0x000ee20008000a00 */
[----:B------:R-:W-:Y:S01]  /*c880*/  IMAD.MOV.U32 R12, RZ, RZ, 0x1 ;  /* 0x00000001ff0c7424 */ /* 0x000fe200078e00ff */
[----:B------:R-:W4:Y:S01]  /*c890*/  LDCU.64 UR8, c[0x4][0x30] ;  /* 0x01000600ff0877ac */ /* 0x000f220008000a00 */
[----:B-1----:R-:W-:Y:S02]  /*c8a0*/  IMAD.U32 R4, RZ, RZ, UR4 ;  /* 0x00000004ff047e24 */ /* 0x002fe4000f8e00ff */
[----:B------:R-:W-:Y:S01]  /*c8b0*/  IMAD.U32 R5, RZ, RZ, UR5 ;  /* 0x00000005ff057e24 */ /* 0x000fe2000f8e00ff */
[----:B---3--:R-:W-:Y:S01]  /*c8c0*/  MOV R6, UR6 ;  /* 0x0000000600067c02 */ /* 0x008fe20008000f00 */
[----:B------:R-:W-:-:S02]  /*c8d0*/  IMAD.U32 R7, RZ, RZ, UR7 ;  /* 0x00000007ff077e24 */ /* 0x000fc4000f8e00ff */
[----:B----4-:R-:W-:Y:S01]  /*c8e0*/  IMAD.U32 R10, RZ, RZ, UR8 ;  /* 0x00000008ff0a7e24 */ /* 0x010fe2000f8e00ff */
[----:B0-----:R-:W-:-:S07]  /*c8f0*/  MOV R11, UR9 ;  /* 0x00000009000b7c02 */ /* 0x001fce0008000f00 */
[----:B------:R-:W-:-:S07]  /*c900*/  LEPC R20, `(.L_x_1195) ;  /* 0x000000001014794e */ /* 0x000fce0000000000 */
[----:B--2---:R-:W-:Y:S05]  /*c910*/  CALL.ABS.NOINC R2 ;  /* 0x0000000002007343 */ /* 0x004fea0003c00000 */
.L_x_1195:
[----:B------:R-:W-:Y:S05]  /*c920*/  EXIT ;  /* 0x000000000000794d */ /* 0x000fea0003800000 */
.L_x_1194:
        /* <DEDUP_REMOVED lines=13> */
.L_x_1197:
[----:B------:R-:W-:Y:S05]  /*ca00*/  BSYNC.RECONVERGENT B0 ;  /* 0x0000000000007941 */ /* 0x000fea0003800200 */
.L_x_1196:
[----:B------:R-:W-:-:S05]  /*ca10*/  LOP3.LUT R3, R0, 0x80, R3, 0xf8, !PT ;  /* 0x0000008000037812 */ /* 0x000fca00078ef803 */
[----:B------:R-:W-:Y:S01]  /*ca20*/  STG.E.U8 desc[UR36][R16.64], R3 ;  /* 0x0000000310007986 */ /* 0x000fe2000c101124 */
[----:B------:R-:W-:Y:S05]  /*ca30*/  EXIT ;  /* 0x000000000000794d */ /* 0x000fea0003800000 */
.L_x_1193:
[----:B0-----:R-:W-:Y:S01]  /*ca40*/  SHF.L.U32 R3, R19, 0x10, RZ ;  /* 0x0000001013037819 */ /* 0x001fe200000006ff */
[----:B------:R-:W-:Y:S03]  /*ca50*/  BSSY.RECONVERGENT B0, `(.L_x_1198) ;  /* 0x000000e000007945 */ /* 0x000fe60003800200 */
        /* <DEDUP_REMOVED lines=10> */
.L_x_1199:
[----:B------:R-:W-:Y:S01]  /*cb00*/  IMAD.MOV.U32 R0, RZ, RZ, 0x7f ;  /* 0x0000007fff007424 */ /* 0x000fe200078e00ff */
[----:B------:R-:W-:-:S04]  /*cb10*/  ISETP.GT.U32.AND P0, PT, R2, 0x7f800000, PT ;  /* 0x7f8000000200780c */ /* 0x000fc80003f04070 */
[----:B------:R-:W-:-:S09]  /*cb20*/  SEL R0, R0, 0x7c, P0 ;  /* 0x0000007c00007807 */ /* 0x000fd20000000000 */
.L_x_1200:
[----:B------:R-:W-:Y:S05]  /*cb30*/  BSYNC.RECONVERGENT B0 ;  /* 0x0000000000007941 */ /* 0x000fea0003800200 */
.L_x_1198:
[----:B------:R-:W-:-:S04]  /*cb40*/  SHF.R.U32.HI R3, RZ, 0x18, R3 ;  /* 0x00000018ff037819 */ /* 0x000fc80000011603 */
[----:B------:R-:W-:-:S05]  /*cb50*/  LOP3.LUT R3, R0, 0x80, R3, 0xf8, !PT ;  /* 0x0000008000037812 */ /* 0x000fca00078ef803 */
[----:B------:R-:W-:Y:S01]  /*cb60*/  STG.E.U8 desc[UR36][R16.64], R3 ;  /* 0x0000000310007986 */ /* 0x000fe2000c101124 */
[----:B------:R-:W-:Y:S05]  /*cb70*/  EXIT ;  /* 0x000000000000794d */ /* 0x000fea0003800000 */
.L_x_1192:
[----:B------:R-:W-:Y:S01]  /*cb80*/  STG.E.U16 desc[UR36][R16.64], R19 ;  /* 0x0000001310007986 */ /* 0x000fe2000c101524 */
[----:B------:R-:W-:Y:S05]  /*cb90*/  EXIT ;  /* 0x000000000000794d */ /* 0x000fea0003800000 */
.L_x_1201:
        /* <DEDUP_REMOVED lines=14> */
.L_x_31017:


//--------------------- .text._ZN2at6native27unrolled_elementwise_kernelINS0_13BUnaryFunctorIN3c108BFloat16ES4_S4_ZZZNS0_21heaviside_kernel_cudaERNS_18TensorIteratorBaseEENKUlvE_clEvENKUlvE8_clEvEUlS4_S4_E_EESt5arrayIPcLm2EELi4E23TrivialOffsetCalculatorILi1EjESF_NS0_6memory12LoadWithCastILi1EEENSG_13StoreWithCastILi1EEEEEviT_T0_T2_T3_T4_T5_ --------------------------
	.section	.text._ZN2at6native27unrolled_elementwise_kernelINS0_13BUnaryFunctorIN3c108BFloat16ES4_S4_ZZZNS0_21heaviside_kernel_cudaERNS_18TensorIteratorBaseEENKUlvE_clEvENKUlvE8_clEvEUlS4_S4_E_EESt5arrayIPcLm2EELi4E23TrivialOffsetCalculatorILi1EjESF_NS0_6memory12LoadWithCastILi1EEENSG_13StoreWithCastILi1EEEEEviT_T0_T2_T3_T4_T5_,"ax",@progbits
	.align	128
        .global         _ZN2at6native27unrolled_elementwise_kernelINS0_13BUnaryFunctorIN3c108BFloat16ES4_S4_ZZZNS0_21heaviside_kernel_cudaERNS_18TensorIteratorBaseEENKUlvE_clEvENKUlvE8_clEvEUlS4_S4_E_EESt5arrayIPcLm2EELi4E23TrivialOffsetCalculatorILi1EjESF_NS0_6memory12LoadWithCastILi1EEENSG_13StoreWithCastILi1EEEEEviT_T0_T2_T3_T4_T5_
        .type           _ZN2at6native27unrolled_elementwise_kernelINS0_13BUnaryFunctorIN3c108BFloat16ES4_S4_ZZZNS0_21heaviside_kernel_cudaERNS_18TensorIteratorBaseEENKUlvE_clEvENKUlvE8_clEvEUlS4_S4_E_EESt5arrayIPcLm2EELi4E23TrivialOffsetCalculatorILi1EjESF_NS0_6memory12LoadWithCastILi1EEENSG_13StoreWithCastILi1EEEEEviT_T0_T2_T3_T4_T5_,@function
        .size           _ZN2at6native27unrolled_elementwise_kernelINS0_13BUnaryFunctorIN3c108BFloat16ES4_S4_ZZZNS0_21heaviside_kernel_cudaERNS_18TensorIteratorBaseEENKUlvE_clEvENKUlvE8_clEvEUlS4_S4_E_EESt5arrayIPcLm2EELi4E23TrivialOffsetCalculatorILi1EjESF_NS0_6memory12LoadWithCastILi1EEENSG_13StoreWithCastILi1EEEEEviT_T0_T2_T3_T4_T5_,(.L_x_31018 - _ZN2at6native27unrolled_elementwise_kernelINS0_13BUnaryFunctorIN3c108BFloat16ES4_S4_ZZZNS0_21heaviside_kernel_cudaERNS_18TensorIteratorBaseEENKUlvE_clEvENKUlvE8_clEvEUlS4_S4_E_EESt5arrayIPcLm2EELi4E23TrivialOffsetCalculatorILi1EjESF_NS0_6memory12LoadWithCastILi1EEENSG_13StoreWithCastILi1EEEEEviT_T0_T2_T3_T4_T5_)
        .other          _ZN2at6native27unrolled_elementwise_kernelINS0_13BUnaryFunctorIN3c108BFloat16ES4_S4_ZZZNS0_21heaviside_kernel_cudaERNS_18TensorIteratorBaseEENKUlvE_clEvENKUlvE8_clEvEUlS4_S4_E_EESt5arrayIPcLm2EELi4E23TrivialOffsetCalculatorILi1EjESF_NS0_6memory12LoadWithCastILi1EEENSG_13StoreWithCastILi1EEEEEviT_T0_T2_T3_T4_T5_,@"STO_CUDA_ENTRY STV_DEFAULT"
_ZN2at6native27unrolled_elementwise_kernelINS0_13BUnaryFunctorIN3c108BFloat16ES4_S4_ZZZNS0_21heaviside_kernel_cudaERNS_18TensorIteratorBaseEENKUlvE_clEvENKUlvE8_clEvEUlS4_S4_E_EESt5arrayIPcLm2EELi4E23TrivialOffsetCalculatorILi1EjESF_NS0_6memory12LoadWithCastILi1EEENSG_13StoreWithCastILi1EEEEEviT_T0_T2_T3_T4_T5_:
.text._ZN2at6native27unrolled_elementwise_kernelINS0_13BUnaryFunctorIN3c108BFloat16ES4_S4_ZZZNS0_21heaviside_kernel_cudaERNS_18TensorIteratorBaseEENKUlvE_clEvENKUlvE8_clEvEUlS4_S4_E_EESt5arrayIPcLm2EELi4E23TrivialOffsetCalculatorILi1EjESF_NS0_6memory12LoadWithCastILi1EEENSG_13StoreWithCastILi1EEEEEviT_T0_T2_T3_T4_T5_:
[----:B------:R-:W0:Y:S01]  /*0000*/  LDC R1, c[0x0][0x37c] ;  /* 0x0000df00ff017b82 */ /* 0x000e220000000800 */
[----:B------:R-:W1:Y:S07]  /*0010*/  S2R R2, SR_CTAID.X ;  /* 0x0000000000027919 */ /* 0x000e6e0000002500 */
[----:B------:R-:W1:Y:S01]  /*0020*/  LDC R3, c[0x0][0x380] ;  /* 0x0000e000ff037b82 */ /* 0x000e620000000800 */
[----:B------:R-:W2:Y:S01]  /*0030*/  LDCU.U16 UR4, c[0x0][0x386] ;  /* 0x000070c0ff0477ac */ /* 0x000ea20008000400 */
[----:B------:R-:W-:Y:S01]  /*0040*/  BSSY.RECONVERGENT B6, `(.L_x_1202) ;  /* 0x000011f000067945 */ /* 0x000fe20003800200 */
[----:B------:R-:W3:Y:S01]  /*0050*/  S2R R23, SR_TID.X ;  /* 0x0000000000177919 */ /* 0x000ee20000002100 */
[----:B------:R-:W-:Y:S01]  /*0060*/  PRMT R24, RZ, 0x7610, R24 ;  /* 0x00007610ff187816 */ /* 0x000fe20000000018 */
[----:B------:R-:W4:Y:S01]  /*0070*/  LDCU.64 UR36, c[0x0][0x358] ;  /* 0x00006b00ff2477ac */ /* 0x000f220008000a00 */
[----:B------:R-:W0:Y:S01]  /*0080*/  LDCU.U8 UR38, c[0x0][0x39c] ;  /* 0x00007380ff2677ac */ /* 0x000e220008000000 */
[----:B--2---:R-:W-:-:S02]  /*0090*/  IMAD.U32 R17, RZ, RZ, UR4 ;  /* 0x00000004ff117e24 */ /* 0x004fc4000f8e00ff */
[----:B-1----:R-:W-:Y:S02]  /*00a0*/  IMAD R16, R2, -0x200, R3 ;  /* 0xfffffe0002107824 */ /* 0x002fe400078e0203 */
[----:B---3--:R-:W-:-:S03]  /*00b0*/  IMAD.MOV.U32 R25, RZ, RZ, R23 ;  /* 0x000000ffff197224 */ /* 0x008fc600078e0017 */
[----:B------:R-:W-:-:S13]  /*00c0*/  ISETP.GE.AND P0, PT, R23, R16, PT ;  /* 0x000000101700720c */ /* 0x000fda0003f06270 */
[----:B0---4-:R-:W-:Y:S05]  /*00d0*/  @P0 BRA `(.L_x_1203) ;  /* 0x0000001000540947 */ /* 0x011fea0003800000 */
        /* <DEDUP_REMOVED lines=22> */
.L_x_1207:
[----:B------:R-:W2:Y:S02]  /*0240*/  LDG.E.U8 R4, desc[UR36][R4.64] ;  /* 0x0000002404047981 */ /* 0x000ea4000c1e1100 */
[----:B--2---:R-:W-:-:S04]  /*0250*/  I2FP.F32.U32 R0, R4 ;  /* 0x0000000400007245 */ /* 0x004fc80000201000 */
[----:B------:R-:W-:-:S04]  /*0260*/  F2FP.BF16.F32.PACK_AB R0, RZ, R0 ;  /* 0x00000000ff00723e */ /* 0x000fc800000010ff */
[----:B------:R-:W-:Y:S01]  /*0270*/  PRMT R24, R0, 0x7610, R24 ;  /* 0x0000761000187816 */ /* 0x000fe20000000018 */
[----:B------:R-:W-:Y:S06]  /*0280*/  BRA `(.L_x_1209) ;  /* 0x0000000c00e47947 */ /* 0x000fec0003800000 */
.L_x_1206:
        /* <DEDUP_REMOVED lines=11> */
.L_x_1211:
[----:B------:R-:W2:Y:S02]  /*0340*/  LDG.E R4, desc[UR36][R4.64] ;  /* 0x0000002404047981 */ /* 0x000ea4000c1e1900 */
[----:B--2---:R-:W-:-:S04]  /*0350*/  I2FP.F32.S32 R0, R4 ;  /* 0x0000000400007245 */ /* 0x004fc80000201400 */
[----:B------:R-:W-:-:S04]  /*0360*/  F2FP.BF16.F32.PACK_AB R0, RZ, R0 ;  /* 0x00000000ff00723e */ /* 0x000fc800000010ff */
[----:B------:R-:W-:Y:S01]  /*0370*/  PRMT R24, R0, 0x7610, R24 ;  /* 0x0000761000187816 */ /* 0x000fe20000000018 */
[----:B------:R-:W-:Y:S06]  /*0380*/  BRA `(.L_x_1209) ;  /* 0x0000000c00a47947 */ /* 0x000fec0003800000 */
.L_x_1210:
[----:B------:R-:W2:Y:S02]  /*0390*/  LDG.E.U16 R4, desc[UR36][R4.64] ;  /* 0x0000002404047981 */ /* 0x000ea4000c1e1500 */
[----:B--2---:R-:W0:Y:S02]  /*03a0*/  I2F.S16 R0, R4 ;  /* 0x0000000400007306 */ /* 0x004e240000101400 */
[----:B0-----:R-:W-:-:S04]  /*03b0*/  F2FP.BF16.F32.PACK_AB R0, RZ, R0 ;  /* 0x00000000ff00723e */ /* 0x001fc800000010ff */
[----:B------:R-:W-:Y:S01]  /*03c0*/  PRMT R24, R0, 0x7610, R24 ;  /* 0x0000761000187816 */ /* 0x000fe20000000018 */
[----:B------:R-:W-:Y:S06]  /*03d0*/  BRA `(.L_x_1209) ;  /* 0x0000000c00907947 */ /* 0x000fec0003800000 */
.L_x_1205:
        /* <DEDUP_REMOVED lines=9> */
.L_x_1213:
[----:B------:R-:W2:Y:S02]  /*0470*/  LDG.E.U16 R0, desc[UR36][R4.64] ;  /* 0x0000002404007981 */ /* 0x000ea4000c1e1500 */
[----:B--2---:R-:W-:-:S05]  /*0480*/  HADD2.F32 R0, -RZ, R0.H0_H0 ;  /* 0x20000000ff007230 */ /* 0x004fca0000004100 */
[----:B------:R-:W-:-:S04]  /*0490*/  F2FP.BF16.F32.PACK_AB R0, RZ, R0 ;  /* 0x00000000ff00723e */ /* 0x000fc800000010ff */
[----:B------:R-:W-:Y:S01]  /*04a0*/  PRMT R24, R0, 0x7610, R24 ;  /* 0x0000761000187816 */ /* 0x000fe20000000018 */
[----:B------:R-:W-:Y:S06]  /*04b0*/  BRA `(.L_x_1209) ;  /* 0x0000000c00587947 */ /* 0x000fec0003800000 */
.L_x_1212:
        /* <DEDUP_REMOVED lines=9> */
.L_x_1215:
[----:B------:R-:W2:Y:S02]  /*0550*/  LDG.E.U16 R4, desc[UR36][R4.64] ;  /* 0x0000002404047981 */ /* 0x000ea4000c1e1500 */
[----:B--2---:R-:W-:-:S05]  /*0560*/  HADD2.F32 R0, -RZ, R4.H0_H0 ;  /* 0x20000004ff007230 */ /* 0x004fca0000004100 */
[----:B------:R-:W-:-:S04]  /*0570*/  F2FP.BF16.F32.PACK_AB R0, RZ, R0 ;  /* 0x00000000ff00723e */ /* 0x000fc800000010ff */
[----:B------:R-:W-:Y:S01]  /*0580*/  PRMT R24, R0, 0x7610, R24 ;  /* 0x0000761000187816 */ /* 0x000fe20000000018 */
[----:B------:R-:W-:Y:S06]  /*0590*/  BRA `(.L_x_1209) ;  /* 0x0000000c00207947 */ /* 0x000fec0003800000 */
.L_x_1214:
        /* <DEDUP_REMOVED lines=13> */
.L_x_1204:
        /* <DEDUP_REMOVED lines=14> */
.L_x_1218:
        /* <DEDUP_REMOVED lines=13> */
.L_x_1217:
        /* <DEDUP_REMOVED lines=27> */
.L_x_1220:
        /* <DEDUP_REMOVED lines=15> */
.L_x_1219:
[----:B------:R0:W5:Y:S01]  /*0ac0*/  LDG.E.U16 R24, desc[UR36][R4.64] ;  /* 0x0000002404187981 */ /* 0x000162000c1e1500 */
[----:B------:R-:W-:Y:S05]  /*0ad0*/  BRA `(.L_x_1209) ;  /* 0x0000000400d07947 */ /* 0x000fea0003800000 */
.L_x_1216:
        /* <DEDUP_REMOVED lines=13> */
.L_x_1223:
        /* <DEDUP_REMOVED lines=21> */
.L_x_1227:
[----:B------:R-:W-:Y:S05]  /*0d00*/  BSYNC.RECONVERGENT B1 ;  /* 0x0000000000017941 */ /* 0x000fea0003800200 */
.L_x_1226:
[----:B------:R-:W-:Y:S01]  /*0d10*/  IMAD.SHL.U32 R0, R0, 0x100000, RZ ;  /* 0x0010000000007824 */ /* 0x000fe200078e00ff */
[----:B------:R-:W-:-:S04]  /*0d20*/  LEA R3, R3, 0x3b800000, 0x17 ;  /* 0x3b80000003037811 */ /* 0x000fc800078eb8ff */
[----:B------:R-:W-:-:S07]  /*0d30*/  LOP3.LUT R0, R3, R0, R7, 0xfe, !PT ;  /* 0x0000000003007212 */ /* 0x000fce00078efe07 */
.L_x_1225:
[----:B------:R-:W-:Y:S05]  /*0d40*/  BSYNC.RECONVERGENT B0 ;  /* 0x0000000000007941 */ /* 0x000fea0003800200 */
.L_x_1224:
[----:B------:R-:W-:-:S04]  /*0d50*/  F2FP.BF16.F32.PACK_AB R0, RZ, R0 ;  /* 0x00000000ff00723e */ /* 0x000fc800000010ff */
[----:B------:R-:W-:Y:S01]  /*0d60*/  PRMT R24, R0, 0x7610, R24 ;  /* 0x0000761000187816 */ /* 0x000fe20000000018 */
[----:B------:R-:W-:Y:S06]  /*0d70*/  BRA `(.L_x_1209) ;  /* 0x0000000400287947 */ /* 0x000fec0003800000 */
.L_x_1222:
        /* <DEDUP_REMOVED lines=21> */
.L_x_1231:
[----:B------:R-:W-:Y:S05]  /*0ed0*/  BSYNC.RECONVERGENT B1 ;  /* 0x0000000000017941 */ /* 0x000fea0003800200 */
.L_x_1230:
[----:B------:R-:W-:Y:S01]  /*0ee0*/  IMAD.SHL.U32 R0, R0, 0x200000, RZ ;  /* 0x0020000000007824 */ /* 0x000fe200078e00ff */
[----:B------:R-:W-:-:S04]  /*0ef0*/  LEA R3, R3, 0x37800000, 0x17 ;  /* 0x3780000003037811 */ /* 0x000fc800078eb8ff */
[----:B------:R-:W-:-:S07]  /*0f00*/  LOP3.LUT R0, R3, R0, R7, 0xfe, !PT ;  /* 0x0000000003007212 */ /* 0x000fce00078efe07 */
.L_x_1229:
[----:B------:R-:W-:Y:S05]  /*0f10*/  BSYNC.RECONVERGENT B0 ;  /* 0x0000000000007941 */ /* 0x000fea0003800200 */
.L_x_1228:
[----:B------:R-:W-:-:S04]  /*0f20*/  F2FP.BF16.F32.PACK_AB R0, RZ, R0 ;  /* 0x00000000ff00723e */ /* 0x000fc800000010ff */
[----:B------:R-:W-:Y:S01]  /*0f30*/  PRMT R24, R0, 0x7610, R24 ;  /* 0x0000761000187816 */ /* 0x000fe20000000018 */
[----:B------:R-:W-:Y:S06]  /*0f40*/  BRA `(.L_x_1209) ;  /* 0x0000000000b47947 */ /* 0x000fec0003800000 */
.L_x_1221:
[----:B------:R-:W-:-:S09]  /*0f50*/  UISETP.NE.AND UP0, UPT, UR4, 0x1c, UPT ;  /* 0x0000001c0400788c */ /* 0x000fd2000bf05270 */
[----:B------:R-:W-:Y:S05]  /*0f60*/  BRA.U !UP0, `(.L_x_1232) ;  /* 0x00000001089c7547 */ /* 0x000fea000b800000 */
[----:B------:R-:W-:-:S09]  /*0f70*/  UISETP.NE.AND UP0, UPT, UR4, 0x1d, UPT ;  /* 0x0000001d0400788c */ /* 0x000fd2000bf05270 */
[----:B------:R-:W-:Y:S05]  /*0f80*/  BRA.U !UP0, `(.L_x_1233) ;  /* 0x0000000108807547 */ /* 0x000fea000b800000 */
[----:B------:R-:W-:-:S09]  /*0f90*/  UISETP.NE.AND UP0, UPT, UR4, 0x2c, UPT ;  /* 0x0000002c0400788c */ /* 0x000fd2000bf05270 */
[----:B------:R-:W-:Y:S05]  /*0fa0*/  BRA.U !UP0, `(.L_x_1234) ;  /* 0x0000000108487547 */ /* 0x000fea000b800000 */
.L_x_1208:
        /* <DEDUP_REMOVED lines=16> */
.L_x_1235:
[----:B------:R-:W-:Y:S01]  /*10b0*/  PRMT R24, RZ, 0x7610, R24 ;  /* 0x00007610ff187816 */ /* 0x000fe20000000018 */
[----:B------:R-:W-:Y:S06]  /*10c0*/  BRA `(.L_x_1209) ;  /* 0x0000000000547947 */ /* 0x000fec0003800000 */
.L_x_1234:
        /* <DEDUP_REMOVED lines=8> */
.L_x_1237:
[----:B------:R-:W-:Y:S05]  /*1150*/  BSYNC.RECONVERGENT B0 ;  /* 0x0000000000007941 */ /* 0x000fea0003800200 */
.L_x_1236:
[----:B------:R-:W-:-:S04]  /*1160*/  F2FP.BF16.F32.PACK_AB R0, RZ, R0 ;  /* 0x00000000ff00723e */ /* 0x000fc800000010ff */
[----:B------:R-:W-:Y:S01]  /*1170*/  PRMT R24, R0, 0x7610, R24 ;  /* 0x0000761000187816 */ /* 0x000fe20000000018 */
[----:B------:R-:W-:Y:S06]  /*1180*/  BRA `(.L_x_1209) ;  /* 0x0000000000247947 */ /* 0x000fec0003800000 */
.L_x_1233:
[----:B------:R-:W2:Y:S02]  /*1190*/  LDG.E.64 R4, desc[UR36][R4.64] ;  /* 0x0000002404047981 */ /* 0x000ea4000c1e1b00 */
[----:B--2---:R-:W0:Y:S02]  /*11a0*/  I2F.U64 R0, R4 ;  /* 0x0000000400007312 */ /* 0x004e240000301000 */
[----:B0-----:R-:W-:-:S04]  /*11b0*/  F2FP.BF16.F32.PACK_AB R0, RZ, R0 ;  /* 0x00000000ff00723e */ /* 0x001fc800000010ff */
[----:B------:R-:W-:Y:S01]  /*11c0*/  PRMT R24, R0, 0x7610, R24 ;  /* 0x0000761000187816 */ /* 0x000fe20000000018 */
[----:B------:R-:W-:Y:S06]  /*11d0*/  BRA `(.L_x_1209) ;  /* 0x0000000000107947 */ /* 0x000fec0003800000 */
.L_x_1232:
[----:B------:R-:W2:Y:S02]  /*11e0*/  LDG.E R4, desc[UR36][R4.64] ;  /* 0x0000002404047981 */ /* 0x000ea4000c1e1900 */
[----:B--2---:R-:W-:-:S04]  /*11f0*/  I2FP.F32.U32 R0, R4 ;  /* 0x0000000400007245 */ /* 0x004fc80000201000 */
[----:B------:R-:W-:-:S04]  /*1200*/  F2FP.BF16.F32.PACK_AB R0, RZ, R0 ;  /* 0x00000000ff00723e */ /* 0x000fc800000010ff */
[----:B------:R-:W-:-:S07]  /*1210*/  PRMT R24, R0, 0x7610, R24 ;  /* 0x0000761000187816 */ /* 0x000fce0000000018 */
.L_x_1209:
[----:B------:R-:W-:-:S07]  /*1220*/  VIADD R23, R25, 0x80 ;  /* 0x0000008019177836 */ /* 0x000fce0000000000 */
.L_x_1203:
[----:B------:R-:W-:Y:S05]  /*1230*/  BSYNC.RECONVERGENT B6 ;  /* 0x0000000000067941 */ /* 0x000fea0003800200 */
.L_x_1202:
[----:B------:R-:W-:Y:S01]  /*1240*/  ISETP.GE.AND P0, PT, R23, R16, PT ;  /* 0x000000101700720c */ /* 0x000fe20003f06270 */
[----:B------:R-:W-:Y:S01]  /*1250*/  BSSY.RECONVERGENT B6, `(.L_x_1238) ;  /* 0x0000118000067945 */ /* 0x000fe20003800200 */
[----:B------:R-:W-:-:S11]  /*1260*/  PRMT R22, RZ, 0x7610, R22 ;  /* 0x00007610ff167816 */ /* 0x000fd60000000016 */
        /* <DEDUP_REMOVED lines=23> */
.L_x_1243:
[----:B------:R-:W2:Y:S02]  /*13e0*/  LDG.E.U8 R4, desc[UR36][R4.64] ;  /* 0x0000002404047981 */ /* 0x000ea4000c1e1100 */
[----:B--2---:R-:W-:-:S04]  /*13f0*/  I2FP.F32.U32 R0, R4 ;  /* 0x0000000400007245 */ /* 0x004fc80000201000 */
[----:B------:R-:W-:-:S04]  /*1400*/  F2FP.BF16.F32.PACK_AB R0, RZ, R0 ;  /* 0x00000000ff00723e */ /* 0x000fc800000010ff */
[----:B------:R-:W-:Y:S01]  /*1410*/  PRMT R22, R0, 0x7610, R22 ;  /* 0x0000761000167816 */ /* 0x000fe20000000016 */
[----:B------:R-:W-:Y:S06]  /*1420*/  BRA `(.L_x_1245) ;  /* 0x0000000c00e47947 */ /* 0x000fec0003800000 */
.L_x_1242:
        /* <DEDUP_REMOVED lines=11> */
.L_x_1247:
[----:B------:R-:W2:Y:S02]  /*14e0*/  LDG.E R4, desc[UR36][R4.64] ;  /* 0x0000002404047981 */ /* 0x000ea4000c1e1900 */
[----:B--2---:R-:W-:-:S04]  /*14f0*/  I2FP.F32.S32 R0, R4 ;  /* 0x0000000400007245 */ /* 0x004fc80000201400 */
[----:B------:R-:W-:-:S04]  /*1500*/  F2FP.BF16.F32.PACK_AB R0, RZ, R0 ;  /* 0x00000000ff00723e */ /* 0x000fc800000010ff */
[----:B------:R-:W-:Y:S01]  /*1510*/  PRMT R22, R0, 0x7610, R22 ;  /* 0x0000761000167816 */ /* 0x000fe20000000016 */
[----:B------:R-:W-:Y:S06]  /*1520*/  BRA `(.L_x_1245) ;  /* 0x0000000c00a47947 */ /* 0x000fec0003800000 */
.L_x_1246:
[----:B------:R-:W2:Y:S02]  /*1530*/  LDG.E.U16 R4, desc[UR36][R4.64] ;  /* 0x0000002404047981 */ /* 0x000ea4000c1e1500 */
[----:B--2---:R-:W0:Y:S02]  /*1540*/  I2F.S16 R0, R4 ;  /* 0x0000000400007306 */ /* 0x004e240000101400 */
[----:B0-----:R-:W-:-:S04]  /*1550*/  F2FP.BF16.F32.PACK_AB R0, RZ, R0 ;  /* 0x00000000ff00723e */ /* 0x001fc800000010ff */
[----:B------:R-:W-:Y:S01]  /*1560*/  PRMT R22, R0, 0x7610, R22 ;  /* 0x0000761000167816 */ /* 0x000fe20000000016 */
[----:B------:R-:W-:Y:S06]  /*1570*/  BRA `(.L_x_1245) ;  /* 0x0000000c00907947 */ /* 0x000fec0003800000 */
.L_x_1241:
        /* <DEDUP_REMOVED lines=9> */
.L_x_1249:
[----:B------:R-:W2:Y:S02]  /*1610*/  LDG.E.U16 R0, desc[UR36][R4.64] ;  /* 0x0000002404007981 */ /* 0x000ea4000c1e1500 */
[----:B--2---:R-:W-:-:S05]  /*1620*/  HADD2.F32 R0, -RZ, R0.H0_H0 ;  /* 0x20000000ff007230 */ /* 0x004fca0000004100 */
[----:B------:R-:W-:-:S04]  /*1630*/  F2FP.BF16.F32.PACK_AB R0, RZ, R0 ;  /* 0x00000000ff00723e */ /* 0x000fc800000010ff */
[----:B------:R-:W-:Y:S01]  /*1640*/  PRMT R22, R0, 0x7610, R22 ;  /* 0x0000761000167816 */ /* 0x000fe20000000016 */
[----:B------:R-:W-:Y:S06]  /*1650*/  BRA `(.L_x_1245) ;  /* 0x0000000c00587947 */ /* 0x000fec0003800000 */
.L_x_1248:
        /* <DEDUP_REMOVED lines=9> */
.L_x_1251:
[----:B------:R-:W2:Y:S02]  /*16f0*/  LDG.E.U16 R4, desc[UR36][R4.64] ;  /* 0x0000002404047981 */ /* 0x000ea4000c1e1500 */
[----:B--2---:R-:W-:-:S05]  /*1700*/  HADD2.F32 R0, -RZ, R4.H0_H0 ;  /* 0x20000004ff007230 */ /* 0x004fca0000004100 */
[----:B------:R-:W-:-:S04]  /*1710*/  F2FP.BF16.F32.PACK_AB R0, RZ, R0 ;  /* 0x00000000ff00723e */ /* 0x000fc800000010ff */
[----:B------:R-:W-:Y:S01]  /*1720*/  PRMT R22, R0, 0x7610, R22 ;  /* 0x0000761000167816 */ /* 0x000fe20000000016 */
[----:B------:R-:W-:Y:S06]  /*1730*/  BRA `(.L_x_1245) ;  /* 0x0000000c00207947 */ /* 0x000fec0003800000 */
.L_x_1250:
        /* <DEDUP_REMOVED lines=13> */
.L_x_1240:
        /* <DEDUP_REMOVED lines=14> */
.L_x_1254:
        /* <DEDUP_REMOVED lines=13> */
.L_x_1253:
        /* <DEDUP_REMOVED lines=27> */
.L_x_1256:
        /* <DEDUP_REMOVED lines=15> */
.L_x_1255:
[----:B------:R0:W5:Y:S01]  /*1c60*/  LDG.E.U16 R22, desc[UR36][R4.64] ;  /* 0x0000002404167981 */ /* 0x000162000c1e1500 */
[----:B------:R-:W-:Y:S05]  /*1c70*/  BRA `(.L_x_1245) ;  /* 0x0000000400d07947 */ /* 0x000fea0003800000 */
.L_x_1252:
        /* <DEDUP_REMOVED lines=13> */
.L_x_1259:
        /* <DEDUP_REMOVED lines=21> */
.L_x_1263:
[----:B------:R-:W-:Y:S05]  /*1ea0*/  BSYNC.RECONVERGENT B1 ;  /* 0x0000000000017941 */ /* 0x000fea0003800200 */
.L_x_1262:
[----:B------:R-:W-:Y:S01]  /*1eb0*/  IMAD.SHL.U32 R0, R0, 0x100000, RZ ;  /* 0x0010000000007824 */ /* 0x000fe200078e00ff */
[----:B------:R-:W-:-:S04]  /*1ec0*/  LEA R3, R3, 0x3b800000, 0x17 ;  /* 0x3b80000003037811 */ /* 0x000fc800078eb8ff */
[----:B------:R-:W-:-:S07]  /*1ed0*/  LOP3.LUT R0, R3, R0, R7, 0xfe, !PT ;  /* 0x0000000003007212 */ /* 0x000fce00078efe07 */
.L_x_1261:
[----:B------:R-:W-:Y:S05]  /*1ee0*/  BSYNC.RECONVERGENT B0 ;  /* 0x0000000000007941 */ /* 0x000fea0003800200 */
.L_x_1260:
[----:B------:R-:W-:-:S04]  /*1ef0*/  F2FP.BF16.F32.PACK_AB R0, RZ, R0 ;  /* 0x00000000ff00723e */ /* 0x000fc800000010ff */
[----:B------:R-:W-:Y:S01]  /*1f00*/  PRMT R22, R0, 0x7610, R22 ;  /* 0x0000761000167816 */ /* 0x000fe20000000016 */
[----:B------:R-:W-:Y:S06]  /*1f10*/  BRA `(.L_x_1245) ;  /* 0x0000000400287947 */ /* 0x000fec0003800000 */
.L_x_1258:
        /* <DEDUP_REMOVED lines=21> */
.L_x_1267:
[----:B------:R-:W-:Y:S05]  /*2070*/  BSYNC.RECONVERGENT B1 ;  /* 0x0000000000017941 */ /* 0x000fea0003800200 */
.L_x_1266:
[----:B------:R-:W-:Y:S01]  /*2080*/  IMAD.SHL.U32 R0, R0, 0x200000, RZ ;  /* 0x0020000000007824 */ /* 0x000fe200078e00ff */
[----:B------:R-:W-:-:S04]  /*2090*/  LEA R3, R3, 0x37800000, 0x17 ;  /* 0x3780000003037811 */ /* 0x000fc800078eb8ff */
[----:B------:R-:W-:-:S07]  /*20a0*/  LOP3.LUT R0, R3, R0, R7, 0xfe, !PT ;  /* 0x0000000003007212 */ /* 0x000fce00078efe07 */
.L_x_1265:
[----:B------:R-:W-:Y:S05]  /*20b0*/  BSYNC.RECONVERGENT B0 ;  /* 0x0000000000007941 */ /* 0x000fea0003800200 */
.L_x_1264:
[----:B------:R-:W-:-:S04]  /*20c0*/  F2FP.BF16.F32.PACK_AB R0, RZ, R0 ;  /* 0x00000000ff00723e */ /* 0x000fc800000010ff */
[----:B------:R-:W-:Y:S01]  /*20d0*/  PRMT R22, R0, 0x7610, R22 ;  /* 0x0000761000167816 */ /* 0x000fe20000000016 */
[----:B------:R-:W-:Y:S06]  /*20e0*/  BRA `(.L_x_1245) ;  /* 0x0000000000b47947 */ /* 0x000fec0003800000 */
.L_x_1257:
        /* <DEDUP_REMOVED lines=14> */
.L_x_1271:
[----:B------:R-:W-:Y:S05]  /*21d0*/  BSYNC.RECONVERGENT B0 ;  /* 0x0000000000007941 */ /* 0x000fea0003800200 */
.L_x_1270:
[----:B------:R-:W-:-:S04]  /*21e0*/  F2FP.BF16.F32.PACK_AB R0, RZ, R0 ;  /* 0x00000000ff00723e */ /* 0x000fc800000010ff */
[----:B------:R-:W-:Y:S01]  /*21f0*/  PRMT R22, R0, 0x7610, R22 ;  /* 0x0000761000167816 */ /* 0x000fe20000000016 */
[----:B------:R-:W-:Y:S06]  /*2200*/  BRA `(.L_x_1245) ;  /* 0x00000000006c7947 */ /* 0x000fec0003800000 */
.L_x_1244:
        /* <DEDUP_REMOVED lines=16> */
.L_x_1272:
[----:B------:R-:W-:Y:S01]  /*2310*/  PRMT R22, RZ, 0x7610, R22 ;  /* 0x00007610ff167816 */ /* 0x000fe20000000016 */
[----:B------:R-:W-:Y:S06]  /*2320*/  BRA `(.L_x_1245) ;  /* 0x0000000000247947 */ /* 0x000fec0003800000 */
.L_x_1269:
[----:B------:R-:W2:Y:S02]  /*2330*/  LDG.E.64 R4, desc[UR36][R4.64] ;  /* 0x0000002404047981 */ /* 0x000ea4000c1e1b00 */
[----:B--2---:R-:W0:Y:S02]  /*2340*/  I2F.U64 R0, R4 ;  /* 0x0000000400007312 */ /* 0x004e240000301000 */
[----:B0-----:R-:W-:-:S04]  /*2350*/  F2FP.BF16.F32.PACK_AB R0, RZ, R0 ;  /* 0x00000000ff00723e */ /* 0x001fc800000010ff */
[----:B------:R-:W-:Y:S01]  /*2360*/  PRMT R22, R0, 0x7610, R22 ;  /* 0x0000761000167816 */ /* 0x000fe20000000016 */
[----:B------:R-:W-:Y:S06]  /*2370*/  BRA `(.L_x_1245) ;  /* 0x0000000000107947 */ /* 0x000fec0003800000 */
.L_x_1268:
[----:B------:R-:W2:Y:S02]  /*2380*/  LDG.E R4, desc[UR36][R4.64] ;  /* 0x0000002404047981 */ /* 0x000ea4000c1e1900 */
[----:B--2---:R-:W-:-:S04]  /*2390*/  I2FP.F32.U32 R0, R4 ;  /* 0x0000000400007245 */ /* 0x004fc80000201000 */
[----:B------:R-:W-:-:S04]  /*23a0*/  F2FP.BF16.F32.PACK_AB R0, RZ, R0 ;  /* 0x00000000ff00723e */ /* 0x000fc800000010ff */
[----:B------:R-:W-:-:S07]  /*23b0*/  PRMT R22, R0, 0x7610, R22 ;  /* 0x0000761000167816 */ /* 0x000fce0000000016 */
.L_x_1245:
[----:B------:R-:W-:-:S07]  /*23c0*/  VIADD R23, R23, 0x80 ;  /* 0x0000008017177836 */ /* 0x000fce0000000000 */
.L_x_1239:
[----:B------:R-:W-:Y:S05]  /*23d0*/  BSYNC.RECONVERGENT B6 ;  /* 0x0000000000067941 */ /* 0x000fea0003800200 */
.L_x_1238:
        /* <DEDUP_REMOVED lines=26> */
.L_x_1278:
[----:B------:R-:W2:Y:S02]  /*2580*/  LDG.E.U8 R4, desc[UR36][R4.64] ;  /* 0x0000002404047981 */ /* 0x000ea4000c1e1100 */
[----:B--2---:R-:W-:-:S04]  /*2590*/  I2FP.F32.U32 R0, R4 ;  /* 0x0000000400007245 */ /* 0x004fc80000201000 */
[----:B------:R-:W-:-:S04]  /*25a0*/  F2FP.BF16.F32.PACK_AB R0, RZ, R0 ;  /* 0x00000000ff00723e */ /* 0x000fc800000010ff */
[----:B------:R-:W-:Y:S01]  /*25b0*/  PRMT R19, R0, 0x7610, R19 ;  /* 0x0000761000137816 */ /* 0x000fe20000000013 */
[----:B------:R-:W-:Y:S06]  /*25c0*/  BRA `(.L_x_1280) ;  /* 0x0000000c00e47947 */ /* 0x000fec0003800000 */
.L_x_1277:
        /* <DEDUP_REMOVED lines=11> */
.L_x_1282:
[----:B------:R-:W2:Y:S02]  /*2680*/  LDG.E R4, desc[UR36][R4.64] ;  /* 0x0000002404047981 */ /* 0x000ea4000c1e1900 */
[----:B--2---:R-:W-:-:S04]  /*2690*/  I2FP.F32.S32 R0, R4 ;  /* 0x0000000400007245 */ /* 0x004fc80000201400 */
[----:B------:R-:W-:-:S04]  /*26a0*/  F2FP.BF16.F32.PACK_AB R0, RZ, R0 ;  /* 0x00000000ff00723e */ /* 0x000fc800000010ff */
[----:B------:R-:W-:Y:S01]  /*26b0*/  PRMT R19, R0, 0x7610, R19 ;  /* 0x0000761000137816 */ /* 0x000fe20000000013 */
[----:B------:R-:W-:Y:S06]  /*26c0*/  BRA `(.L_x_1280) ;  /* 0x0000000c00a47947 */ /* 0x000fec0003800000 */
.L_x_1281:
[----:B------:R-:W2:Y:S02]  /*26d0*/  LDG.E.U16 R4, desc[UR36][R4.64] ;  /* 0x0000002404047981 */ /* 0x000ea4000c1e1500 */
[----:B--2---:R-:W0:Y:S02]  /*26e0*/  I2F.S16 R0, R4 ;  /* 0x0000000400007306 */ /* 0x004e240000101400 */
[----:B0-----:R-:W-:-:S04]  /*26f0*/  F2FP.BF16.F32.PACK_AB R0, RZ, R0 ;  /* 0x00000000ff00723e */ /* 0x001fc800000010ff */
[----:B------:R-:W-:Y:S01]  /*2700*/  PRMT R19, R0, 0x7610, R19 ;  /* 0x0000761000137816 */ /* 0x000fe20000000013 */
[----:B------:R-:W-:Y:S06]  /*2710*/  BRA `(.L_x_1280) ;  /* 0x0000000c00907947 */ /* 0x000fec0003800000 */
.L_x_1276:
        /* <DEDUP_REMOVED lines=9> */
.L_x_1284:
[----:B------:R-:W2:Y:S02]  /*27b0*/  LDG.E.U16 R0, desc[UR36][R4.64] ;  /* 0x0000002404007981 */ /* 0x000ea4000c1e1500 */
[----:B--2---:R-:W-:-:S05]  /*27c0*/  HADD2.F32 R0, -RZ, R0.H0_H0 ;  /* 0x20000000ff007230 */ /* 0x004fca0000004100 */
[----:B------:R-:W-:-:S04]  /*27d0*/  F2FP.BF16.F32.PACK_AB R0, RZ, R0 ;  /* 0x00000000ff00723e */ /* 0x000fc800000010ff */
[----:B------:R-:W-:Y:S01]  /*27e0*/  PRMT R19, R0, 0x7610, R19 ;  /* 0x0000761000137816 */ /* 0x000fe20000000013 */
[----:B------:R-:W-:Y:S06]  /*27f0*/  BRA `(.L_x_1280) ;  /* 0x0000000c00587947 */ /* 0x000fec0003800000 */
.L_x_1283:
        /* <DEDUP_REMOVED lines=9> */
.L_x_1286:
[----:B------:R-:W2:Y:S02]  /*2890*/  LDG.E.U16 R4, desc[UR36][R4.64] ;  /* 0x0000002404047981 */ /* 0x000ea4000c1e1500 */
[----:B--2---:R-:W-:-:S05]  /*28a0*/  HADD2.F32 R0, -RZ, R4.H0_H0 ;  /* 0x20000004ff007230 */ /* 0x004fca0000004100 */
[----:B------:R-:W-:-:S04]  /*28b0*/  F2FP.BF16.F32.PACK_AB R0, RZ, R0 ;  /* 0x00000000ff00723e */ /* 0x000fc800000010ff */
[----:B------:R-:W-:Y:S01]  /*28c0*/  PRMT R19, R0, 0x7610, R19 ;  /* 0x0000761000137816 */ /* 0x000fe20000000013 */
[----:B------:R-:W-:Y:S06]  /*28d0*/  BRA `(.L_x_1280) ;  /* 0x0000000c00207947 */ /* 0x000fec0003800000 */
.L_x_1285:
        /* <DEDUP_REMOVED lines=13> */
.L_x_1275:
        /* <DEDUP_REMOVED lines=14> */
.L_x_1289:
        /* <DEDUP_REMOVED lines=13> */
.L_x_1288:
        /* <DEDUP_REMOVED lines=27> */
.L_x_1291:
        /* <DEDUP_REMOVED lines=15> */
.L_x_1290:
[----:B------:R0:W5:Y:S01]  /*2e00*/  LDG.E.U16 R19, desc[UR36][R4.64] ;  /* 0x0000002404137981 */ /* 0x000162000c1e1500 */
[----:B------:R-:W-:Y:S05]  /*2e10*/  BRA `(.L_x_1280) ;  /* 0x0000000400d07947 */ /* 0x000fea0003800000 */
.L_x_1287:
        /* <DEDUP_REMOVED lines=13> */
.L_x_1294:
        /* <DEDUP_REMOVED lines=21> */
.L_x_1298:
[----:B------:R-:W-:Y:S05]  /*3040*/  BSYNC.RECONVERGENT B1 ;  /* 0x0000000000017941 */ /* 0x000fea0003800200 */
.L_x_1297:
[----:B------:R-:W-:Y:S01]  /*3050*/  IMAD.SHL.U32 R0, R0, 0x100000, RZ ;  /* 0x0010000000007824 */ /* 0x000fe200078e00ff */
[----:B------:R-:W-:-:S04]  /*3060*/  LEA R3, R3, 0x3b800000, 0x17 ;  /* 0x3b80000003037811 */ /* 0x000fc800078eb8ff */
[----:B------:R-:W-:-:S07]  /*3070*/  LOP3.LUT R0, R3, R0, R7, 0xfe, !PT ;  /* 0x0000000003007212 */ /* 0x000fce00078efe07 */
.L_x_1296:
[----:B------:R-:W-:Y:S05]  /*3080*/  BSYNC.RECONVERGENT B0 ;  /* 0x0000000000007941 */ /* 0x000fea0003800200 */
.L_x_1295:
[----:B------:R-:W-:-:S04]  /*3090*/  F2FP.BF16.F32.PACK_AB R0, RZ, R0 ;  /* 0x00000000ff00723e */ /* 0x000fc800000010ff */
[----:B------:R-:W-:Y:S01]  /*30a0*/  PRMT R19, R0, 0x7610, R19 ;  /* 0x0000761000137816 */ /* 0x000fe20000000013 */
[----:B------:R-:W-:Y:S06]  /*30b0*/  BRA `(.L_x_1280) ;  /* 0x0000000400287947 */ /* 0x000fec0003800000 */
.L_x_1293:
        /* <DEDUP_REMOVED lines=21> */
.L_x_1302:
[----:B------:R-:W-:Y:S05]  /*3210*/  BSYNC.RECONVERGENT B1 ;  /* 0x0000000000017941 */ /* 0x000fea0003800200 */
.L_x_1301:
[----:B------:R-:W-:Y:S01]  /*3220*/  IMAD.SHL.U32 R0, R0, 0x200000, RZ ;  /* 0x0020000000007824 */ /* 0x000fe200078e00ff */
[----:B------:R-:W-:-:S04]  /*3230*/  LEA R3, R3, 0x37800000, 0x17 ;  /* 0x3780000003037811 */ /* 0x000fc800078eb8ff */
[----:B------:R-:W-:-:S07]  /*3240*/  LOP3.LUT R0, R3, R0, R7, 0xfe, !PT ;  /* 0x0000000003007212 */ /* 0x000fce00078efe07 */
.L_x_1300:
[----:B------:R-:W-:Y:S05]  /*3250*/  BSYNC.RECONVERGENT B0 ;  /* 0x0000000000007941 */ /* 0x000fea0003800200 */
.L_x_1299:
[----:B------:R-:W-:-:S04]  /*3260*/  F2FP.BF16.F32.PACK_AB R0, RZ, R0 ;  /* 0x00000000ff00723e */ /* 0x000fc800000010ff */
[----:B------:R-:W-:Y:S01]  /*3270*/  PRMT R19, R0, 0x7610, R19 ;  /* 0x0000761000137816 */ /* 0x000fe20000000013 */
[----:B------:R-:W-:Y:S06]  /*3280*/  BRA `(.L_x_1280) ;  /* 0x0000000000b47947 */ /* 0x000fec0003800000 */
.L_x_1292:
        /* <DEDUP_REMOVED lines=14> */
.L_x_1306:
[----:B------:R-:W-:Y:S05]  /*3370*/  BSYNC.RECONVERGENT B0 ;  /* 0x0000000000007941 */ /* 0x000fea0003800200 */
.L_x_1305:
[----:B------:R-:W-:-:S04]  /*3380*/  F2FP.BF16.F32.PACK_AB R0, RZ, R0 ;  /* 0x00000000ff00723e */ /* 0x000fc800000010ff */
[----:B------:R-:W-:Y:S01]  /*3390*/  PRMT R19, R0, 0x7610, R19 ;  /* 0x0000761000137816 */ /* 0x000fe20000000013 */
[----:B------:R-:W-:Y:S06]  /*33a0*/  BRA `(.L_x_1280) ;  /* 0x00000000006c7947 */ /* 0x000fec0003800000 */
.L_x_1279:
        /* <DEDUP_REMOVED lines=16> */
.L_x_1307:
[----:B------:R-:W-:Y:S01]  /*34b0*/  PRMT R19, RZ, 0x7610, R19 ;  /* 0x00007610ff137816 */ /* 0x000fe20000000013 */
[----:B------:R-:W-:Y:S06]  /*34c0*/  BRA `(.L_x_1280) ;  /* 0x0000000000247947 */ /* 0x000fec0003800000 */
.L_x_1304:
[----:B------:R-:W2:Y:S02]  /*34d0*/  LDG.E.64 R4, desc[UR36][R4.64] ;  /* 0x0000002404047981 */ /* 0x000ea4000c1e1b00 */
[----:B--2---:R-:W0:Y:S02]  /*34e0*/  I2F.U64 R0, R4 ;  /* 0x0000000400007312 */ /* 0x004e240000301000 */
[----:B0-----:R-:W-:-:S04]  /*34f0*/  F2FP.BF16.F32.PACK_AB R0, RZ, R0 ;  /* 0x00000000ff00723e */ /* 0x001fc800000010ff */
[----:B------:R-:W-:Y:S01]  /*3500*/  PRMT R19, R0, 0x7610, R19 ;  /* 0x0000761000137816 */ /* 0x000fe20000000013 */
[----:B------:R-:W-:Y:S06]  /*3510*/  BRA `(.L_x_1280) ;  /* 0x0000000000107947 */ /* 0x000fec0003800000 */
.L_x_1303:
[----:B------:R-:W2:Y:S02]  /*3520*/  LDG.E R4, desc[UR36][R4.64] ;  /* 0x0000002404047981 */ /* 0x000ea4000c1e1900 */
[----:B--2---:R-:W-:-:S04]  /*3530*/  I2FP.F32.U32 R0, R4 ;  /* 0x0000000400007245 */ /* 0x004fc80000201000 */
[----:B------:R-:W-:-:S04]  /*3540*/  F2FP.BF16.F32.PACK_AB R0, RZ, R0 ;  /* 0x00000000ff00723e */ /* 0x000fc800000010ff */
[----:B------:R-:W-:-:S07]  /*3550*/  PRMT R19, R0, 0x7610, R19 ;  /* 0x0000761000137816 */ /* 0x000fce0000000013 */
.L_x_1280:
[----:B------:R-:W-:-:S07]  /*3560*/  VIADD R23, R23, 0x80 ;  /* 0x0000008017177836 */ /* 0x000fce0000000000 */
.L_x_1274:
[----:B------:R-:W-:Y:S05]  /*3570*/  BSYNC.RECONVERGENT B6 ;  /* 0x0000000000067941 */ /* 0x000fea0003800200 */
.L_x_1273:
        /* <DEDUP_REMOVED lines=25> */
.L_x_1313:
[----:B------:R-:W2:Y:S02]  /*3710*/  LDG.E.U8 R4, desc[UR36][R4.64] ;  /* 0x0000002404047981 */ /* 0x000ea4000c1e1100 */
[----:B--2---:R-:W-:-:S04]  /*3720*/  I2FP.F32.U32 R0, R4 ;  /* 0x0000000400007245 */ /* 0x004fc80000201000 */
[----:B------:R-:W-:Y:S01]  /*3730*/  F2FP.BF16.F32.PACK_AB R0, RZ, R0 ;  /* 0x00000000ff00723e */ /* 0x000fe200000010ff */
[----:B------:R-:W-:Y:S06]  /*3740*/  BRA `(.L_x_1309) ;  /* 0x0000000c00a87947 */ /* 0x000fec0003800000 */
.L_x_1312:
        /* <DEDUP_REMOVED lines=10> */
.L_x_1316:
[----:B------:R-:W2:Y:S02]  /*37f0*/  LDG.E R4, desc[UR36][R4.64] ;  /* 0x0000002404047981 */ /* 0x000ea4000c1e1900 */
[----:B--2---:R-:W-:-:S04]  /*3800*/  I2FP.F32.S32 R0, R4 ;  /* 0x0000000400007245 */ /* 0x004fc80000201400 */
[----:B------:R-:W-:Y:S01]  /*3810*/  F2FP.BF16.F32.PACK_AB R0, RZ, R0 ;  /* 0x00000000ff00723e */ /* 0x000fe200000010ff */
[----:B------:R-:W-:Y:S06]  /*3820*/  BRA `(.L_x_1309) ;  /* 0x0000000c00707947 */ /* 0x000fec0003800000 */
.L_x_1315:
[----:B------:R-:W2:Y:S02]  /*3830*/  LDG.E.U16 R4, desc[UR36][R4.64] ;  /* 0x0000002404047981 */ /* 0x000ea4000c1e1500 */
[----:B--2---:R-:W0:Y:S02]  /*3840*/  I2F.S16 R0, R4 ;  /* 0x0000000400007306 */ /* 0x004e240000101400 */
[----:B0-----:R-:W-:Y:S01]  /*3850*/  F2FP.BF16.F32.PACK_AB R0, RZ, R0 ;  /* 0x00000000ff00723e */ /* 0x001fe200000010ff */
[----:B------:R-:W-:Y:S06]  /*3860*/  BRA `(.L_x_1309) ;  /* 0x0000000c00607947 */ /* 0x000fec0003800000 */
.L_x_1311:
        /* <DEDUP_REMOVED lines=9> */
.L_x_1318:
[----:B------:R-:W2:Y:S02]  /*3900*/  LDG.E.U16 R0, desc[UR36][R4.64] ;  /* 0x0000002404007981 */ /* 0x000ea4000c1e1500 */
[----:B--2---:R-:W-:-:S05]  /*3910*/  HADD2.F32 R0, -RZ, R0.H0_H0 ;  /* 0x20000000ff007230 */ /* 0x004fca0000004100 */
[----:B------:R-:W-:Y:S01]  /*3920*/  F2FP.BF16.F32.PACK_AB R0, RZ, R0 ;  /* 0x00000000ff00723e */ /* 0x000fe200000010ff */
[----:B------:R-:W-:Y:S06]  /*3930*/  BRA `(.L_x_1309) ;  /* 0x0000000c002c7947 */ /* 0x000fec0003800000 */
.L_x_1317:
        /* <DEDUP_REMOVED lines=9> */
.L_x_1320:
[----:B------:R-:W2:Y:S02]  /*39d0*/  LDG.E.U16 R4, desc[UR36][R4.64] ;  /* 0x0000002404047981 */ /* 0x000ea4000c1e1500 */
[----:B--2---:R-:W-:-:S05]  /*39e0*/  HADD2.F32 R0, -RZ, R4.H0_H0 ;  /* 0x20000004ff007230 */ /* 0x004fca0000004100 */
[----:B------:R-:W-:Y:S01]  /*39f0*/  F2FP.BF16.F32.PACK_AB R0, RZ, R0 ;  /* 0x00000000ff00723e */ /* 0x000fe200000010ff */
[----:B------:R-:W-:Y:S06]  /*3a00*/  BRA `(.L_x_1309) ;  /* 0x0000000800f87947 */ /* 0x000fec0003800000 */
.L_x_1319:
        /* <DEDUP_REMOVED lines=12> */
.L_x_1310:
        /* <DEDUP_REMOVED lines=13> */
.L_x_1323:
        /* <DEDUP_REMOVED lines=12> */
.L_x_1322:
        /* <DEDUP_REMOVED lines=27> */
.L_x_1325:
        /* <DEDUP_REMOVED lines=12> */
[----:B------:R-:W-:Y:S01]  /*3ed0*/  F2FP.BF16.F32.PACK_AB R0, RZ, R0 ;  /* 0x00000000ff00723e */ /* 0x000fe200000010ff */
[----:B------:R-:W-:Y:S06]  /*3ee0*/  BRA `(.L_x_1309) ;  /* 0x0000000400c07947 */ /* 0x000fec0003800000 */
.L_x_1324:
[----:B------:R1:W5:Y:S01]  /*3ef0*/  LDG.E.U16 R0, desc[UR36][R4.64] ;  /* 0x0000002404007981 */ /* 0x000362000c1e1500 */
[----:B------:R-:W-:Y:S05]  /*3f00*/  BRA `(.L_x_1309) ;  /* 0x0000000400b87947 */ /* 0x000fea0003800000 */
.L_x_1321:
        /* <DEDUP_REMOVED lines=12> */
.L_x_1328:
        /* <DEDUP_REMOVED lines=21> */
.L_x_1332:
[----:B------:R-:W-:Y:S05]  /*4120*/  BSYNC.RECONVERGENT B1 ;  /* 0x0000000000017941 */ /* 0x000fea0003800200 */
.L_x_1331:
[----:B------:R-:W-:Y:S01]  /*4130*/  IMAD.SHL.U32 R0, R0, 0x100000, RZ ;  /* 0x0010000000007824 */ /* 0x000fe200078e00ff */
[----:B------:R-:W-:-:S04]  /*4140*/  LEA R3, R3, 0x3b800000, 0x17 ;  /* 0x3b80000003037811 */ /* 0x000fc800078eb8ff */
[----:B------:R-:W-:-:S07]  /*4150*/  LOP3.LUT R0, R3, R0, R7, 0xfe, !PT ;  /* 0x0000000003007212 */ /* 0x000fce00078efe07 */
.L_x_1330:
[----:B------:R-:W-:Y:S05]  /*4160*/  BSYNC.RECONVERGENT B0 ;  /* 0x0000000000007941 */ /* 0x000fea0003800200 */
.L_x_1329:
[----:B------:R-:W-:Y:S01]  /*4170*/  F2FP.BF16.F32.PACK_AB R0, RZ, R0 ;  /* 0x00000000ff00723e */ /* 0x000fe200000010ff */
[----:B------:R-:W-:Y:S06]  /*4180*/  BRA `(.L_x_1309) ;  /* 0x0000000400187947 */ /* 0x000fec0003800000 */
.L_x_1327:
        /* <DEDUP_REMOVED lines=21> */
.L_x_1336:
[----:B------:R-:W-:Y:S05]  /*42e0*/  BSYNC.RECONVERGENT B1 ;  /* 0x0000000000017941 */ /* 0x000fea0003800200 */
.L_x_1335:
[----:B------:R-:W-:Y:S01]  /*42f0*/  IMAD.SHL.U32 R0, R0, 0x200000, RZ ;  /* 0x0020000000007824 */ /* 0x000fe200078e00ff */
[----:B------:R-:W-:-:S04]  /*4300*/  LEA R3, R3, 0x37800000, 0x17 ;  /* 0x3780000003037811 */ /* 0x000fc800078eb8ff */
[----:B------:R-:W-:-:S07]  /*4310*/  LOP3.LUT R0, R3, R0, R7, 0xfe, !PT ;  /* 0x0000000003007212 */ /* 0x000fce00078efe07 */
.L_x_1334:
[----:B------:R-:W-:Y:S05]  /*4320*/  BSYNC.RECONVERGENT B0 ;  /* 0x0000000000007941 */ /* 0x000fea0003800200 */
.L_x_1333:
[----:B------:R-:W-:Y:S01]  /*4330*/  F2FP.BF16.F32.PACK_AB R0, RZ, R0 ;  /* 0x00000000ff00723e */ /* 0x000fe200000010ff */
[----:B------:R-:W-:Y:S06]  /*4340*/  BRA `(.L_x_1309) ;  /* 0x0000000000a87947 */ /* 0x000fec0003800000 */
.L_x_1326:
        /* <DEDUP_REMOVED lines=14> */
.L_x_1340:
[----:B------:R-:W-:Y:S05]  /*4430*/  BSYNC.RECONVERGENT B0 ;  /* 0x0000000000007941 */ /* 0x000fea0003800200 */
.L_x_1339:
[----:B------:R-:W-:Y:S01]  /*4440*/  F2FP.BF16.F32.PACK_AB R0, RZ, R0 ;  /* 0x00000000ff00723e */ /* 0x000fe200000010ff */
[----:B------:R-:W-:Y:S06]  /*4450*/  BRA `(.L_x_1309) ;  /* 0x0000000000647947 */ /* 0x000fec0003800000 */
.L_x_1314:
        /* <DEDUP_REMOVED lines=16> */
.L_x_1341:
[----:B------:R-:W-:Y:S01]  /*4560*/  PRMT R0, RZ, 0x7610, R0 ;  /* 0x00007610ff007816 */ /* 0x000fe20000000000 */
[----:B------:R-:W-:Y:S06]  /*4570*/  BRA `(.L_x_1309) ;  /* 0x00000000001c7947 */ /* 0x000fec0003800000 */
.L_x_1338:
[----:B------:R-:W2:Y:S02]  /*4580*/  LDG.E.64 R4, desc[UR36][R4.64] ;  /* 0x0000002404047981 */ /* 0x000ea4000c1e1b00 */
[----:B--2---:R-:W0:Y:S02]  /*4590*/  I2F.U64 R0, R4 ;  /* 0x0000000400007312 */ /* 0x004e240000301000 */
[----:B0-----:R-:W-:Y:S01]  /*45a0*/  F2FP.BF16.F32.PACK_AB R0, RZ, R0 ;  /* 0x00000000ff00723e */ /* 0x001fe200000010ff */
[----:B------:R-:W-:Y:S06]  /*45b0*/  BRA `(.L_x_1309) ;  /* 0x00000000000c7947 */ /* 0x000fec0003800000 */
.L_x_1337:
[----:B------:R-:W2:Y:S02]  /*45c0*/  LDG.E R4, desc[UR36][R4.64] ;  /* 0x0000002404047981 */ /* 0x000ea4000c1e1900 */
[----:B--2---:R-:W-:-:S04]  /*45d0*/  I2FP.F32.U32 R0, R4 ;  /* 0x0000000400007245 */ /* 0x004fc80000201000 */
[----:B------:R-:W-:-:S07]  /*45e0*/  F2FP.BF16.F32.PACK_AB R0, RZ, R0 ;  /* 0x00000000ff00723e */ /* 0x000fce00000010ff */
.L_x_1309:
[----:B------:R-:W-:Y:S05]  /*45f0*/  BSYNC.RECONVERGENT B6 ;  /* 0x0000000000067941 */ /* 0x000fea0003800200 */
.L_x_1308:
        /* <DEDUP_REMOVED lines=10> */
[----:B-----5:R-:W-:Y:S01]  /*46a0*/  IMAD.U32 R24, R24, 0x10000, RZ ;  /* 0x0001000018187824 */ /* 0x020fe200078e00ff */
[----:B------:R-:W0:Y:S04]  /*46b0*/  LDCU.U16 UR4, c[0x0][0x386] ;  /* 0x000070c0ff0477ac */ /* 0x000e280008000400 */
[----:B------:R-:W-:-:S13]  /*46c0*/  FSETP.NEU.FTZ.AND P3, PT, R24, RZ, PT ;  /* 0x000000ff1800720b */ /* 0x000fda0003f7d000 */
[----:B------:R-:W-:Y:S01]  /*46d0*/  @P3 FSET.BF.GT.FTZ.AND R4, R24, RZ, PT ;  /* 0x000000ff1804320a */ /* 0x000fe20003814000 */
[----:B0-----:R-:W-:-:S03]  /*46e0*/  IMAD.U32 R3, RZ, RZ, UR4 ;  /* 0x00000004ff037e24 */ /* 0x001fc6000f8e00ff */
[----:B------:R-:W-:-:S04]  /*46f0*/  @P3 F2FP.BF16.F32.PACK_AB R4, RZ, R4 ;  /* 0x00000004ff04323e */ /* 0x000fc800000010ff */
[----:B------:R-:W-:-:S07]  /*4700*/  @P3 PRMT R3, R4, 0x7610, R3 ;  /* 0x0000761004033816 */ /* 0x000fce0000000003 */
.L_x_1343:
[----:B------:R-:W-:Y:S05]  /*4710*/  BSYNC.RECONVERGENT B0 ;  /* 0x0000000000007941 */ /* 0x000fea0003800200 */
.L_x_1342:
[----:B------:R-:W-:Y:S04]  /*4720*/  BSSY.RECONVERGENT B0, `(.L_x_1344) ;  /* 0x0000009000007945 */ /* 0x000fe80003800200 */
[----:B------:R-:W-:Y:S05]  /*4730*/  @P4 BRA `(.L_x_1345) ;  /* 0x00000000001c4947 */ /* 0x000fea0003800000 */
[----:B-----5:R-:W-:Y:S01]  /*4740*/  IMAD.U32 R22, R22, 0x10000, RZ ;  /* 0x0001000016167824 */ /* 0x020fe200078e00ff */
[----:B------:R-:W0:Y:S04]  /*4750*/  LDCU.U16 UR4, c[0x0][0x386] ;  /* 0x000070c0ff0477ac */ /* 0x000e280008000400 */
[----:B------:R-:W-:-:S13]  /*4760*/  FSETP.NEU.FTZ.AND P3, PT, R22, RZ, PT ;  /* 0x000000ff1600720b */ /* 0x000fda0003f7d000 */
[----:B------:R-:W-:Y:S01]  /*4770*/  @P3 FSET.BF.GT.FTZ.AND R4, R22, RZ, PT ;  /* 0x000000ff1604320a */ /* 0x000fe20003814000 */
[----:B0-----:R-:W-:-:S03]  /*4780*/  IMAD.U32 R22, RZ, RZ, UR4 ;  /* 0x00000004ff167e24 */ /* 0x001fc6000f8e00ff */
[----:B------:R-:W-:-:S04]  /*4790*/  @P3 F2FP.BF16.F32.PACK_AB R4, RZ, R4 ;  /* 0x00000004ff04323e */ /* 0x000fc800000010ff */
[----:B------:R-:W-:-:S07]  /*47a0*/  @P3 PRMT R22, R4, 0x7610, R22 ;  /* 0x0000761004163816 */ /* 0x000fce0000000016 */
.L_x_1345:
[----:B------:R-:W-:Y:S05]  /*47b0*/  BSYNC.RECONVERGENT B0 ;  /* 0x0000000000007941 */ /* 0x000fea0003800200 */
.L_x_1344:
        /* <DEDUP_REMOVED lines=9> */
.L_x_1347:
[----:B------:R-:W-:Y:S05]  /*4850*/  BSYNC.RECONVERGENT B0 ;  /* 0x0000000000007941 */ /* 0x000fea0003800200 */
.L_x_1346:
[----:B------:R-:W-:Y:S04]  /*4860*/  BSSY.RECONVERGENT B0, `(.L_x_1348) ;  /* 0x0000007000007945 */ /* 0x000fe80003800200 */
[----:B------:R-:W-:Y:S05]  /*4870*/  @P1 BRA `(.L_x_1349) ;  /* 0x0000000000141947 */ /* 0x000fea0003800000 */
[----:B-----5:R-:W-:-:S05]  /*4880*/  IMAD.U32 R0, R0, 0x10000, RZ ;  /* 0x0001000000007824 */ /* 0x020fca00078e00ff */
[----:B------:R-:W-:-:S13]  /*4890*/  FSETP.NEU.FTZ.AND P0, PT, R0, RZ, PT ;  /* 0x000000ff0000720b */ /* 0x000fda0003f1d000 */
[----:B------:R-:W-:-:S04]  /*48a0*/  @P0 FSET.BF.GT.FTZ.AND R0, R0, RZ, PT ;  /* 0x000000ff0000020a */ /* 0x000fc80003814000 */
[----:B------:R-:W-:-:S04]  /*48b0*/  @P0 F2FP.BF16.F32.PACK_AB R0, RZ, R0 ;  /* 0x00000000ff00023e */ /* 0x000fc800000010ff */
[----:B------:R-:W-:-:S07]  /*48c0*/  @P0 PRMT R17, R0, 0x7610, R17 ;  /* 0x0000761000110816 */ /* 0x000fce0000000011 */
.L_x_1349:
[----:B------:R-:W-:Y:S05]  /*48d0*/  BSYNC.RECONVERGENT B0 ;  /* 0x0000000000007941 */ /* 0x000fea0003800200 */
.L_x_1348:
[----:B------:R-:W-:Y:S04]  /*48e0*/  BSSY.RECONVERGENT B6, `(.L_x_1350) ;  /* 0x000010e000067945 */ /* 0x000fe80003800200 */
[----:B------:R-:W-:Y:S05]  /*48f0*/  @P2 BRA `(.L_x_1351) ;  /* 0x0000001000302947 */ /* 0x000fea0003800000 */
[----:B------:R-:W0:Y:S01]  /*4900*/  LDCU UR4, c[0x0][0x3a8] ;  /* 0x00007500ff0477ac */ /* 0x000e220008000800 */
[----:B------:R-:W1:Y:S01]  /*4910*/  LDC.64 R8, c[0x0][0x388] ;  /* 0x0000e200ff087b82 */ /* 0x000e620000000a00 */
[----:B-----5:R-:W-:Y:S01]  /*4920*/  IMAD R0, R2, 0x200, R25 ;  /* 0x0000020002007824 */ /* 0x020fe200078e0219 */
        /* <DEDUP_REMOVED lines=15> */
[----:B------:R-:W-:Y:S02]  /*4a20*/  IMAD.U32 R3, R3, 0x10000, RZ ;  /* 0x0001000003037824 */ /* 0x000fe400078e00ff */
[----:B------:R-:W-:-:S04]  /*4a30*/  IMAD.MOV.U32 R25, RZ, RZ, R23 ;  /* 0x000000ffff197224 */ /* 0x000fc800078e0017 */
[----:B------:R-:W0:Y:S02]  /*4a40*/  F2I.FTZ.TRUNC.NTZ R3, R3 ;  /* 0x0000000300037305 */ /* 0x000e24000021f100 */
[----:B0-----:R4:W-:Y:S01]  /*4a50*/  STG.E.U8 desc[UR36][R8.64], R3 ;  /* 0x0000000308007986 */ /* 0x0019e2000c101124 */
[----:B------:R-:W-:Y:S05]  /*4a60*/  BRA `(.L_x_1351) ;  /* 0x0000000c00d47947 */ /* 0x000fea0003800000 */
.L_x_1355:
[----:B------:R-:W-:Y:S02]  /*4a70*/  IMAD.U32 R5, R3, 0x10000, RZ ;  /* 0x0001000003057824 */ /* 0x000fe400078e00ff */
[----:B------:R-:W-:-:S04]  /*4a80*/  IMAD.MOV.U32 R25, RZ, RZ, R23 ;  /* 0x000000ffff197224 */ /* 0x000fc800078e0017 */
[----:B------:R-:W0:Y:S02]  /*4a90*/  F2I.S64.TRUNC R4, R5 ;  /* 0x0000000500047311 */ /* 0x000e24000020d900 */
[----:B0-----:R0:W-:Y:S01]  /*4aa0*/  STG.E.U8 desc[UR36][R8.64], R4 ;  /* 0x0000000408007986 */ /* 0x0011e2000c101124 */
[----:B------:R-:W-:Y:S05]  /*4ab0*/  BRA `(.L_x_1351) ;  /* 0x0000000c00c07947 */ /* 0x000fea0003800000 */
.L_x_1354:
[----:B------:R-:W-:-:S13]  /*4ac0*/  ISETP.NE.AND P0, PT, R0, 0x2, PT ;  /* 0x000000020000780c */ /* 0x000fda0003f05270 */
[----:B------:R-:W-:Y:S05]  /*4ad0*/  @!P0 BRA `(.L_x_1357) ;  /* 0x0000000000388947 */ /* 0x000fea0003800000 */
[----:B------:R-:W-:-:S13]  /*4ae0*/  ISETP.NE.AND P0, PT, R0, 0x3, PT ;  /* 0x000000030000780c */ /* 0x000fda0003f05270 */
[----:B------:R-:W-:Y:S05]  /*4af0*/  @!P0 BRA `(.L_x_1358) ;  /* 0x00000000001c8947 */ /* 0x000fea0003800000 */
[----:B------:R-:W-:-:S13]  /*4b00*/  ISETP.NE.AND P0, PT, R0, 0x4, PT ;  /* 0x000000040000780c */ /* 0x000fda0003f05270 */
[----:B------:R-:W-:Y:S05]  /*4b10*/  @P0 BRA `(.L_x_1356) ;  /* 0x0000000800f80947 */ /* 0x000fea0003800000 */
[----:B------:R-:W-:Y:S02]  /*4b20*/  IMAD.U32 R4, R3, 0x10000, RZ ;  /* 0x0001000003047824 */ /* 0x000fe400078e00ff */
[----:B------:R-:W-:-:S04]  /*4b30*/  IMAD.MOV.U32 R25, RZ, RZ, R23 ;  /* 0x000000ffff197224 */ /* 0x000fc800078e0017 */
[----:B------:R-:W0:Y:S02]  /*4b40*/  F2I.S64.TRUNC R4, R4 ;  /* 0x0000000400047311 */ /* 0x000e24000020d900 */
[----:B0-----:R1:W-:Y:S01]  /*4b50*/  STG.E.64 desc[UR36][R8.64], R4 ;  /* 0x0000000408007986 */ /* 0x0013e2000c101b24 */
[----:B------:R-:W-:Y:S05]  /*4b60*/  BRA `(.L_x_1351) ;  /* 0x0000000c00947947 */ /* 0x000fea0003800000 */
.L_x_1358:
[----:B------:R-:W-:Y:S02]  /*4b70*/  IMAD.U32 R3, R3, 0x10000, RZ ;  /* 0x0001000003037824 */ /* 0x000fe400078e00ff */
[----:B------:R-:W-:-:S04]  /*4b80*/  IMAD.MOV.U32 R25, RZ, RZ, R23 ;  /* 0x000000ffff197224 */ /* 0x000fc800078e0017 */
[----:B------:R-:W0:Y:S02]  /*4b90*/  F2I.FTZ.TRUNC.NTZ R3, R3 ;  /* 0x0000000300037305 */ /* 0x000e24000021f100 */
[----:B0-----:R3:W-:Y:S01]  /*4ba0*/  STG.E desc[UR36][R8.64], R3 ;  /* 0x0000000308007986 */ /* 0x0017e2000c101924 */
[----:B------:R-:W-:Y:S05]  /*4bb0*/  BRA `(.L_x_1351) ;  /* 0x0000000c00807947 */ /* 0x000fea0003800000 */
.L_x_1357:
[----:B------:R-:W-:Y:S02]  /*4bc0*/  IMAD.U32 R3, R3, 0x10000, RZ ;  /* 0x0001000003037824 */ /* 0x000fe400078e00ff */
[----:B------:R-:W-:-:S04]  /*4bd0*/  IMAD.MOV.U32 R25, RZ, RZ, R23 ;  /* 0x000000ffff197224 */ /* 0x000fc800078e0017 */
[----:B------:R-:W0:Y:S02]  /*4be0*/  F2I.FTZ.TRUNC.NTZ R3, R3 ;  /* 0x0000000300037305 */ /* 0x000e24000021f100 */
[----:B0-----:R0:W-:Y:S01]  /*4bf0*/  STG.E.U16 desc[UR36][R8.64], R3 ;  /* 0x0000000308007986 */ /* 0x0011e2000c101524 */
[----:B------:R-:W-:Y:S05]  /*4c00*/  BRA `(.L_x_1351) ;  /* 0x0000000c006c7947 */ /* 0x000fea0003800000 */
.L_x_1353:
[----:B------:R-:W-:-:S13]  /*4c10*/  ISETP.GT.AND P0, PT, R0, 0x6, PT ;  /* 0x000000060000780c */ /* 0x000fda0003f04270 */
[----:B------:R-:W-:Y:S05]  /*4c20*/  @P0 BRA `(.L_x_1359) ;  /* 0x0000000000340947 */ /* 0x000fea0003800000 */
[----:B------:R-:W-:-:S13]  /*4c30*/  ISETP.NE.AND P0, PT, R0, 0x5, PT ;  /* 0x000000050000780c */ /* 0x000fda0003f05270 */
[----:B------:R-:W-:Y:S05]  /*4c40*/  @!P0 BRA `(.L_x_1360) ;  /* 0x0000000000188947 */ /* 0x000fea0003800000 */
[----:B------:R-:W-:-:S13]  /*4c50*/  ISETP.NE.AND P0, PT, R0, 0x6, PT ;  /* 0x000000060000780c */ /* 0x000fda0003f05270 */
[----:B------:R-:W-:Y:S05]  /*4c60*/  @P0 BRA `(.L_x_1356) ;  /* 0x0000000800a40947 */ /* 0x000fea0003800000 */
[----:B------:R-:W-:Y:S02]  /*4c70*/  IMAD.U32 R3, R3, 0x10000, RZ ;  /* 0x0001000003037824 */ /* 0x000fe400078e00ff */
[----:B------:R-:W-:-:S03]  /*4c80*/  IMAD.MOV.U32 R25, RZ, RZ, R23 ;  /* 0x000000ffff197224 */ /* 0x000fc600078e0017 */
[----:B------:R0:W-:Y:S01]  /*4c90*/  STG.E desc[UR36][R8.64], R3 ;  /* 0x0000000308007986 */ /* 0x0001e2000c101924 */
[----:B------:R-:W-:Y:S05]  /*4ca0*/  BRA `(.L_x_1351) ;  /* 0x0000000c00447947 */ /* 0x000fea0003800000 */
.L_x_1360:
[----:B------:R-:W-:Y:S02]  /*4cb0*/  IMAD.U32 R0, R3, 0x10000, RZ ;  /* 0x0001000003007824 */ /* 0x000fe400078e00ff */
[----:B------:R-:W-:-:S03]  /*4cc0*/  IMAD.MOV.U32 R25, RZ, RZ, R23 ;  /* 0x000000ffff197224 */ /* 0x000fc600078e0017 */
[----:B------:R-:W-:-:S05]  /*4cd0*/  F2FP.F16.F32.PACK_AB R0, RZ, R0 ;  /* 0x00000000ff00723e */ /* 0x000fca00000000ff */
[----:B------:R0:W-:Y:S01]  /*4ce0*/  STG.E.U16 desc[UR36][R8.64], R0 ;  /* 0x0000000008007986 */ /* 0x0001e2000c101524 */
[----:B------:R-:W-:Y:S05]  /*4cf0*/  BRA `(.L_x_1351) ;  /* 0x0000000c00307947 */ /* 0x000fea0003800000 */
.L_x_1359:
[----:B------:R-:W-:-:S13]  /*4d00*/  ISETP.NE.AND P0, PT, R0, 0x7, PT ;  /* 0x000000070000780c */ /* 0x000fda0003f05270 */
[----:B------:R-:W-:Y:S05]  /*4d10*/  @!P0 BRA `(.L_x_1361) ;  /* 0x00000000003c8947 */ /* 0x000fea0003800000 */
[----:B------:R-:W-:-:S13]  /*4d20*/  ISETP.NE.AND P0, PT, R0, 0x8, PT ;  /* 0x000000080000780c */ /* 0x000fda0003f05270 */
[----:B------:R-:W-:Y:S05]  /*4d30*/  @!P0 BRA `(.L_x_1362) ;  /* 0x00000000001c8947 */ /* 0x000fea0003800000 */
[----:B------:R-:W-:-:S13]  /*4d40*/  ISETP.NE.AND P0, PT, R0, 0x9, PT ;  /* 0x000000090000780c */ /* 0x000fda0003f05270 */
[----:B------:R-:W-:Y:S05]  /*4d50*/  @P0 BRA `(.L_x_1356) ;  /* 0x0000000800680947 */ /* 0x000fea0003800000 */
[----:B------:R-:W-:Y:S02]  /*4d60*/  IMAD.U32 R4, R3, 0x10000, RZ ;  /* 0x0001000003047824 */ /* 0x000fe400078e00ff */
[----:B------:R-:W-:Y:S02]  /*4d70*/  IMAD.MOV.U32 R5, RZ, RZ, RZ ;  /* 0x000000ffff057224 */ /* 0x000fe400078e00ff */
[----:B------:R-:W-:-:S03]  /*4d80*/  IMAD.MOV.U32 R25, RZ, RZ, R23 ;  /* 0x000000ffff197224 */ /* 0x000fc600078e0017 */
[----:B------:R0:W-:Y:S01]  /*4d90*/  STG.E.64 desc[UR36][R8.64], R4 ;  /* 0x0000000408007986 */ /* 0x0001e2000c101b24 */
[----:B------:R-:W-:Y:S05]  /*4da0*/  BRA `(.L_x_1351) ;  /* 0x0000000c00047947 */ /* 0x000fea0003800000 */
.L_x_1362:
[----:B------:R-:W-:Y:S02]  /*4db0*/  IMAD.U32 R3, R3, 0x10000, RZ ;  /* 0x0001000003037824 */ /* 0x000fe400078e00ff */
[----:B------:R-:W-:-:S03]  /*4dc0*/  IMAD.MOV.U32 R25, RZ, RZ, R23 ;  /* 0x000000ffff197224 */ /* 0x000fc600078e0017 */
[----:B------:R-:W-:-:S04]  /*4dd0*/  F2FP.F16.F32.PACK_AB R3, RZ, R3 ;  /* 0x00000003ff03723e */ /* 0x000fc800000000ff */
[----:B------:R-:W-:-:S05]  /*4de0*/  PRMT R3, R3, 0x5410, RZ ;  /* 0x0000541003037816 */ /* 0x000fca00000000ff */
[----:B------:R0:W-:Y:S01]  /*4df0*/  STG.E desc[UR36][R8.64], R3 ;  /* 0x0000000308007986 */ /* 0x0001e2000c101924 */
[----:B------:R-:W-:Y:S05]  /*4e00*/  BRA `(.L_x_1351) ;  /* 0x0000000800ec7947 */ /* 0x000fea0003800000 */
.L_x_1361:
[----:B------:R-:W-:Y:S02]  /*4e10*/  IMAD.U32 R4, R3, 0x10000, RZ ;  /* 0x0001000003047824 */ /* 0x000fe400078e00ff */
[----:B------:R-:W-:Y:S02]  /*4e20*/  IMAD.MOV.U32 R25, RZ, RZ, R23 ;  /* 0x000000ffff197224 */ /* 0x000fe400078e0017 */
[----:B------:R-:W-:-:S06]  /*4e30*/  FMUL.FTZ R4, R4, 1 ;  /* 0x3f80000004047820 */ /* 0x000fcc0000410000 */
[----:B------:R-:W0:Y:S02]  /*4e40*/  F2F.F64.F32 R4, R4 ;  /* 0x0000000400047310 */ /* 0x000e240000201800 */
[----:B0-----:R0:W-:Y:S01]  /*4e50*/  STG.E.64 desc[UR36][R8.64], R4 ;  /* 0x0000000408007986 */ /* 0x0011e2000c101b24 */
[----:B------:R-:W-:Y:S05]  /*4e60*/  BRA `(.L_x_1351) ;  /* 0x0000000800d47947 */ /* 0x000fea0003800000 */
.L_x_1352:
        /* <DEDUP_REMOVED lines=10> */
[----:B------:R-:W-:-:S04]  /*4f10*/  FSETP.NEU.FTZ.AND P0, PT, R3, RZ, PT ;  /* 0x000000ff0300720b */ /* 0x000fc80003f1d000 */
[----:B------:R-:W-:-:S05]  /*4f20*/  SEL R3, RZ, 0x1, !P0 ;  /* 0x00000001ff037807 */ /* 0x000fca0004000000 */
[----:B------:R0:W-:Y:S01]  /*4f30*/  STG.E.U8 desc[UR36][R8.64], R3 ;  /* 0x0000000308007986 */ /* 0x0001e2000c101124 */
[----:B------:R-:W-:Y:S05]  /*4f40*/  BRA `(.L_x_1351) ;  /* 0x00000008009c7947 */ /* 0x000fea0003800000 */
.L_x_1365:
[----:B------:R-:W-:Y:S01]  /*4f50*/  IMAD.U32 R3, R3, 0x10000, RZ ;  /* 0x0001000003037824 */ /* 0x000fe200078e00ff */
[----:B------:R-:W-:Y:S01]  /*4f60*/  CS2R R6, SRZ ;  /* 0x0000000000067805 */ /* 0x000fe2000001ff00 */
[----:B------:R-:W-:Y:S02]  /*4f70*/  IMAD.MOV.U32 R25, RZ, RZ, R23 ;  /* 0x000000ffff197224 */ /* 0x000fe400078e0017 */
[----:B------:R-:W-:-:S04]  /*4f80*/  FMUL.FTZ R3, R3, 1 ;  /* 0x3f80000003037820 */ /* 0x000fc80000410000 */
[----:B------:R-:W0:Y:S02]  /*4f90*/  F2F.F64.F32 R4, R3 ;  /* 0x0000000300047310 */ /* 0x000e240000201800 */
[----:B0-----:R0:W-:Y:S01]  /*4fa0*/  STG.E.128 desc[UR36][R8.64], R4 ;  /* 0x0000000408007986 */ /* 0x0011e2000c101d24 */
[----:B------:R-:W-:Y:S05]  /*4fb0*/  BRA `(.L_x_1351) ;  /* 0x0000000800807947 */ /* 0x000fea0003800000 */
.L_x_1364:
[----:B------:R-:W-:-:S13]  /*4fc0*/  ISETP.NE.AND P0, PT, R0, 0xf, PT ;  /* 0x0000000f0000780c */ /* 0x000fda0003f05270 */
[----:B------:R-:W-:Y:S05]  /*4fd0*/  @!P0 BRA `(.L_x_1366) ;  /* 0x0000000000a88947 */ /* 0x000fea0003800000 */
[----:B------:R-:W-:-:S13]  /*4fe0*/  ISETP.NE.AND P0, PT, R0, 0x17, PT ;  /* 0x000000170000780c */ /* 0x000fda0003f05270 */
[----:B------:R-:W-:Y:S05]  /*4ff0*/  @!P0 BRA `(.L_x_1367) ;  /* 0x0000000000508947 */ /* 0x000fea0003800000 */
[----:B------:R-:W-:-:S13]  /*5000*/  ISETP.NE.AND P0, PT, R0, 0x18, PT ;  /* 0x000000180000780c */ /* 0x000fda0003f05270 */
[----:B------:R-:W-:Y:S05]  /*5010*/  @P0 BRA `(.L_x_1356) ;  /* 0x0000000400b80947 */ /* 0x000fea0003800000 */
        /* <DEDUP_REMOVED lines=13> */
.L_x_1369:
[----:B------:R-:W-:Y:S05]  /*50f0*/  BSYNC.RECONVERGENT B0 ;  /* 0x0000000000007941 */ /* 0x000fea0003800200 */
.L_x_1368:
[----:B------:R-:W-:Y:S01]  /*5100*/  LOP3.LUT R5, R0, 0x80, R5, 0xf8, !PT ;  /* 0x0000008000057812 */ /* 0x000fe200078ef805 */
[----:B------:R-:W-:-:S04]  /*5110*/  IMAD.MOV.U32 R25, RZ, RZ, R23 ;  /* 0x000000ffff197224 */ /* 0x000fc800078e0017 */
[----:B------:R0:W-:Y:S01]  /*5120*/  STG.E.U8 desc[UR36][R8.64], R5 ;  /* 0x0000000508007986 */ /* 0x0001e2000c101124 */
[----:B------:R-:W-:Y:S05]  /*5130*/  BRA `(.L_x_1351) ;  /* 0x0000000800207947 */ /* 0x000fea0003800000 */
.L_x_1367:
        /* <DEDUP_REMOVED lines=15> */
.L_x_1371:
[----:B------:R-:W-:Y:S05]  /*5230*/  BSYNC.RECONVERGENT B0 ;  /* 0x0000000000007941 */ /* 0x000fea0003800200 */
.L_x_1370:
[----:B------:R-:W-:Y:S01]  /*5240*/  LOP3.LUT R5, R0, 0x80, R5, 0xf8, !PT ;  /* 0x0000008000057812 */ /* 0x000fe200078ef805 */
[----:B------:R-:W-:-:S04]  /*5250*/  IMAD.MOV.U32 R25, RZ, RZ, R23 ;  /* 0x000000ffff197224 */ /* 0x000fc800078e0017 */
[----:B------:R0:W-:Y:S01]  /*5260*/  STG.E.U8 desc[UR36][R8.64], R5 ;  /* 0x0000000508007986 */ /* 0x0001e2000c101124 */
[----:B------:R-:W-:Y:S05]  /*5270*/  BRA `(.L_x_1351) ;  /* 0x0000000400d07947 */ /* 0x000fea0003800000 */
.L_x_1366:
[----:B------:R0:W-:Y:S01]  /*5280*/  STG.E.U16 desc[UR36][R8.64], R3 ;  /* 0x0000000308007986 */ /* 0x0001e2000c101524 */
[----:B------:R-:W-:Y:S01]  /*5290*/  IMAD.MOV.U32 R25, RZ, RZ, R23 ;  /* 0x000000ffff197224 */ /* 0x000fe200078e0017 */
[----:B------:R-:W-:Y:S06]  /*52a0*/  BRA `(.L_x_1351) ;  /* 0x0000000400c47947 */ /* 0x000fec0003800000 */
.L_x_1363:
        /* <DEDUP_REMOVED lines=10> */
[----:B------:R-:W0:Y:S02]  /*5350*/  F2I.FTZ.U32.TRUNC.NTZ R3, R3 ;  /* 0x0000000300037305 */ /* 0x000e24000021f000 */
[----:B0-----:R0:W-:Y:S01]  /*5360*/  STG.E.U16 desc[UR36][R8.64], R3 ;  /* 0x0000000308007986 */ /* 0x0011e2000c101524 */
[----:B------:R-:W-:Y:S05]  /*5370*/  BRA `(.L_x_1351) ;  /* 0x0000000400907947 */ /* 0x000fea0003800000 */
.L_x_1374:
        /* <DEDUP_REMOVED lines=13> */
.L_x_1377:
[----:B------:R-:W-:-:S04]  /*5450*/  SHF.R.U32.HI R0, RZ, 0x14, R3 ;  /* 0x00000014ff007819 */ /* 0x000fc80000011603 */
[----:B------:R-:W-:-:S04]  /*5460*/  LOP3.LUT R0, R0, 0x1, RZ, 0xc0, !PT ;  /* 0x0000000100007812 */ /* 0x000fc800078ec0ff */
[----:B------:R-:W-:-:S04]  /*5470*/  IADD3 R0, PT, PT, R3, 0x487ffff, R0 ;  /* 0x0487ffff03007810 */ /* 0x000fc80007ffe000 */
[----:B------:R-:W-:-:S04]  /*5480*/  SHF.R.U32.HI R0, RZ, 0x14, R0 ;  /* 0x00000014ff007819 */ /* 0x000fc80000011600 */
[----:B------:R-:W-:-:S07]  /*5490*/  LOP3.LUT R0, R0, 0xff, RZ, 0xc0, !PT ;  /* 0x000000ff00007812 */ /* 0x000fce00078ec0ff */
.L_x_1378:
[----:B------:R-:W-:-:S04]  /*54a0*/  SHF.R.U32.HI R3, RZ, 0x18, R3 ;  /* 0x00000018ff037819 */ /* 0x000fc80000011603 */
[----:B------:R-:W-:-:S04]  /*54b0*/  LOP3.LUT R0, R0, 0x80, R3, 0xf8, !PT ;  /* 0x0000008000007812 */ /* 0x000fc800078ef803 */
[----:B------:R-:W-:-:S07]  /*54c0*/  PRMT R4, R0, 0x7610, R4 ;  /* 0x0000761000047816 */ /* 0x000fce0000000004 */
.L_x_1376:
[----:B------:R-:W-:Y:S05]  /*54d0*/  BSYNC.RECONVERGENT B0 ;  /* 0x0000000000007941 */ /* 0x000fea0003800200 */
.L_x_1375:
[----:B------:R0:W-:Y:S01]  /*54e0*/  STG.E.U8 desc[UR36][R8.64], R4 ;  /* 0x0000000408007986 */ /* 0x0001e2000c101124 */
[----:B------:R-:W-:Y:S01]  /*54f0*/  IMAD.MOV.U32 R25, RZ, RZ, R23 ;  /* 0x000000ffff197224 */ /* 0x000fe200078e0017 */
[----:B------:R-:W-:Y:S06]  /*5500*/  BRA `(.L_x_1351) ;  /* 0x00000004002c7947 */ /* 0x000fec0003800000 */
.L_x_1373:
        /* <DEDUP_REMOVED lines=13> */
.L_x_1381:
[----:B------:R-:W-:-:S04]  /*55e0*/  SHF.R.U32.HI R0, RZ, 0x15, R3 ;  /* 0x00000015ff007819 */ /* 0x000fc80000011603 */
[----:B------:R-:W-:-:S04]  /*55f0*/  LOP3.LUT R0, R0, 0x1, RZ, 0xc0, !PT ;  /* 0x0000000100007812 */ /* 0x000fc800078ec0ff */
[----:B------:R-:W-:-:S04]  /*5600*/  IADD3 R0, PT, PT, R3, 0x88fffff, R0 ;  /* 0x088fffff03007810 */ /* 0x000fc80007ffe000 */
[----:B------:R-:W-:-:S04]  /*5610*/  SHF.R.U32.HI R0, RZ, 0x15, R0 ;  /* 0x00000015ff007819 */ /* 0x000fc80000011600 */
[----:B------:R-:W-:-:S07]  /*5620*/  LOP3.LUT R0, R0, 0xff, RZ, 0xc0, !PT ;  /* 0x000000ff00007812 */ /* 0x000fce00078ec0ff */
.L_x_1382:
[----:B------:R-:W-:-:S04]  /*5630*/  SHF.R.U32.HI R3, RZ, 0x18, R3 ;  /* 0x00000018ff037819 */ /* 0x000fc80000011603 */
[----:B------:R-:W-:-:S04]  /*5640*/  LOP3.LUT R0, R0, 0x80, R3, 0xf8, !PT ;  /* 0x0000008000007812 */ /* 0x000fc800078ef803 */
[----:B------:R-:W-:-:S07]  /*5650*/  PRMT R4, R0, 0x7610, R4 ;  /* 0x0000761000047816 */ /* 0x000fce0000000004 */
.L_x_1380:
[----:B------:R-:W-:Y:S05]  /*5660*/  BSYNC.RECONVERGENT B0 ;  /* 0x0000000000007941 */ /* 0x000fea0003800200 */
.L_x_1379:
[----:B------:R0:W-:Y:S01]  /*5670*/  STG.E.U8 desc[UR36][R8.64], R4 ;  /* 0x0000000408007986 */ /* 0x0001e2000c101124 */
[----:B------:R-:W-:Y:S01]  /*5680*/  IMAD.MOV.U32 R25, RZ, RZ, R23 ;  /* 0x000000ffff197224 */ /* 0x000fe200078e0017 */
[----:B------:R-:W-:Y:S06]  /*5690*/  BRA `(.L_x_1351) ;  /* 0x0000000000c87947 */ /* 0x000fec0003800000 */
.L_x_1372:
[----:B------:R-:W-:-:S13]  /*56a0*/  ISETP.NE.AND P0, PT, R0, 0x1c, PT ;  /* 0x0000001c0000780c */ /* 0x000fda0003f05270 */
[----:B------:R-:W-:Y:S05]  /*56b0*/  @!P0 BRA `(.L_x_1383) ;  /* 0x0000000000b08947 */ /* 0x000fea0003800000 */
[----:B------:R-:W-:-:S13]  /*56c0*/  ISETP.NE.AND P0, PT, R0, 0x1d, PT ;  /* 0x0000001d0000780c */ /* 0x000fda0003f05270 */
[----:B------:R-:W-:Y:S05]  /*56d0*/  @!P0 BRA `(.L_x_1384) ;  /* 0x0000000000948947 */ /* 0x000fea0003800000 */
[----:B------:R-:W-:-:S13]  /*56e0*/  ISETP.NE.AND P0, PT, R0, 0x2c, PT ;  /* 0x0000002c0000780c */ /* 0x000fda0003f05270 */
[----:B------:R-:W-:Y:S05]  /*56f0*/  @!P0 BRA `(.L_x_1385) ;  /* 0x0000000000488947 */ /* 0x000fea0003800000 */
.L_x_1356:
        /* <DEDUP_REMOVED lines=16> */
.L_x_1386:
[----:B------:R-:W-:Y:S01]  /*5800*/  IMAD.MOV.U32 R25, RZ, RZ, R23 ;  /* 0x000000ffff197224 */ /* 0x000fe200078e0017 */
[----:B------:R-:W-:Y:S06]  /*5810*/  BRA `(.L_x_1351) ;  /* 0x0000000000687947 */ /* 0x000fec0003800000 */
.L_x_1385:
[----:B------:R-:W-:Y:S02]  /*5820*/  IMAD.U32 R4, R3, 0x10000, RZ ;  /* 0x0001000003047824 */ /* 0x000fe400078e00ff */
        /* <DEDUP_REMOVED lines=16> */
.L_x_1384:
[----:B------:R-:W-:Y:S02]  /*5930*/  IMAD.U32 R4, R3, 0x10000, RZ ;  /* 0x0001000003047824 */ /* 0x000fe400078e00ff */
[----:B------:R-:W-:-:S04]  /*5940*/  IMAD.MOV.U32 R25, RZ, RZ, R23 ;  /* 0x000000ffff197224 */ /* 0x000fc800078e0017 */
[----:B------:R-:W0:Y:S02]  /*5950*/  F2I.U64.TRUNC R4, R4 ;  /* 0x0000000400047311 */ /* 0x000e24000020d800 */
[----:B0-----:R0:W-:Y:S01]  /*5960*/  STG.E.64 desc[UR36][R8.64], R4 ;  /* 0x0000000408007986 */ /* 0x0011e2000c101b24 */
[----:B------:R-:W-:Y:S05]  /*5970*/  BRA `(.L_x_1351) ;  /* 0x0000000000107947 */ /* 0x000fea0003800000 */
.L_x_1383:
[----:B------:R-:W-:Y:S02]  /*5980*/  IMAD.U32 R3, R3, 0x10000, RZ ;  /* 0x0001000003037824 */ /* 0x000fe400078e00ff */
[----:B------:R-:W-:-:S04]  /*5990*/  IMAD.MOV.U32 R25, RZ, RZ, R23 ;  /* 0x000000ffff197224 */ /* 0x000fc800078e0017 */
[----:B------:R-:W0:Y:S02]  /*59a0*/  F2I.FTZ.U32.TRUNC.NTZ R3, R3 ;  /* 0x0000000300037305 */ /* 0x000e24000021f000 */
[----:B0-----:R0:W-:Y:S02]  /*59b0*/  STG.E desc[UR36][R8.64], R3 ;  /* 0x0000000308007986 */ /* 0x0011e4000c101924 */
.L_x_1351:
[----:B------:R-:W-:Y:S05]  /*59c0*/  BSYNC.RECONVERGENT B6 ;  /* 0x0000000000067941 */ /* 0x000fea0003800200 */
.L_x_1350:
[----:B------:R-:W-:Y:S01]  /*59d0*/  ISETP.GE.AND P0, PT, R25, R16, PT ;  /* 0x000000101900720c */ /* 0x000fe20003f06270 */
[----:B------:R-:W-:-:S12]  /*59e0*/  BSSY.RECONVERGENT B6, `(.L_x_1387) ;  /* 0x00001f0000067945 */ /* 0x000fd80003800200 */
[----:B------:R-:W-:Y:S05]  /*59f0*/  @P0 BRA `(.L_x_1388) ;  /* 0x0000001c00b80947 */ /* 0x000fea0003800000 */
[----:B------:R-:W2:Y:S01]  /*5a00*/  LDCU UR4, c[0x0][0x3a8] ;  /* 0x00007500ff0477ac */ /* 0x000ea20008000800 */
[----:B01-34-:R-:W0:Y:S01]  /*5a10*/  LDC.64 R8, c[0x0][0x388] ;  /* 0x0000e200ff087b82 */ /* 0x01be220000000a00 */
[----:B-----5:R-:W-:Y:S01]  /*5a20*/  IMAD R0, R2, 0x200, R25 ;  /* 0x0000020002007824 */ /* 0x020fe200078e0219 */
        /* <DEDUP_REMOVED lines=15> */
[----:B------:R-:W-:-:S04]  /*5b20*/  IMAD.U32 R22, R22, 0x10000, RZ ;  /* 0x0001000016167824 */ /* 0x000fc800078e00ff */
[----:B------:R-:W0:Y:S02]  /*5b30*/  F2I.FTZ.TRUNC.NTZ R3, R22 ;  /* 0x0000001600037305 */ /* 0x000e24000021f100 */
[----:B0-----:R4:W-:Y:S01]  /*5b40*/  STG.E.U8 desc[UR36][R8.64], R3 ;  /* 0x0000000308007986 */ /* 0x0019e2000c101124 */
[----:B------:R-:W-:Y:S05]  /*5b50*/  BRA `(.L_x_1394) ;  /* 0x0000000c007c7947 */ /* 0x000fea0003800000 */
.L_x_1392:
[----:B------:R-:W-:-:S06]  /*5b60*/  IMAD.U32 R5, R22, 0x10000, RZ ;  /* 0x0001000016057824 */ /* 0x000fcc00078e00ff */
[----:B------:R-:W0:Y:S02]  /*5b70*/  F2I.S64.TRUNC R4, R5 ;  /* 0x0000000500047311 */ /* 0x000e24000020d900 */
[----:B0-----:R3:W-:Y:S01]  /*5b80*/  STG.E.U8 desc[UR36][R8.64], R4 ;  /* 0x0000000408007986 */ /* 0x0017e2000c101124 */
[----:B------:R-:W-:Y:S05]  /*5b90*/  BRA `(.L_x_1394) ;  /* 0x0000000c006c7947 */ /* 0x000fea0003800000 */
.L_x_1391:
        /* <DEDUP_REMOVED lines=10> */
.L_x_1396:
[----:B------:R-:W-:-:S04]  /*5c40*/  IMAD.U32 R22, R22, 0x10000, RZ ;  /* 0x0001000016167824 */ /* 0x000fc800078e00ff */
[----:B------:R-:W0:Y:S02]  /*5c50*/  F2I.FTZ.TRUNC.NTZ R3, R22 ;  /* 0x0000001600037305 */ /* 0x000e24000021f100 */
[----:B0-----:R2:W-:Y:S01]  /*5c60*/  STG.E desc[UR36][R8.64], R3 ;  /* 0x0000000308007986 */ /* 0x0015e2000c101924 */
[----:B------:R-:W-:Y:S05]  /*5c70*/  BRA `(.L_x_1394) ;  /* 0x0000000c00347947 */ /* 0x000fea0003800000 */
.L_x_1395:
[----:B------:R-:W-:-:S04]  /*5c80*/  IMAD.U32 R22, R22, 0x10000, RZ ;  /* 0x0001000016167824 */ /* 0x000fc800078e00ff */
[----:B------:R-:W0:Y:S02]  /*5c90*/  F2I.FTZ.TRUNC.NTZ R3, R22 ;  /* 0x0000001600037305 */ /* 0x000e24000021f100 */
[----:B0-----:R0:W-:Y:S01]  /*5ca0*/  STG.E.U16 desc[UR36][R8.64], R3 ;  /* 0x0000000308007986 */ /* 0x0011e2000c101524 */
[----:B------:R-:W-:Y:S05]  /*5cb0*/  BRA `(.L_x_1394) ;  /* 0x0000000c00247947 */ /* 0x000fea0003800000 */
.L_x_1390:
        /* <DEDUP_REMOVED lines=9> */
.L_x_1398:
[----:B------:R-:W-:-:S05]  /*5d50*/  IMAD.U32 R0, R22, 0x10000, RZ ;  /* 0x0001000016007824 */ /* 0x000fca00078e00ff */
[----:B------:R-:W-:-:S05]  /*5d60*/  F2FP.F16.F32.PACK_AB R0, RZ, R0 ;  /* 0x00000000ff00723e */ /* 0x000fca00000000ff */
[----:B------:R0:W-:Y:S01]  /*5d70*/  STG.E.U16 desc[UR36][R8.64], R0 ;  /* 0x0000000008007986 */ /* 0x0001e2000c101524 */
[----:B------:R-:W-:Y:S05]  /*5d80*/  BRA `(.L_x_1394) ;  /* 0x0000000800f07947 */ /* 0x000fea0003800000 */
.L_x_1397:
        /* <DEDUP_REMOVED lines=10> */
.L_x_1400:
[----:B------:R-:W-:-:S05]  /*5e30*/  IMAD.U32 R22, R22, 0x10000, RZ ;  /* 0x0001000016167824 */ /* 0x000fca00078e00ff */
[----:B------:R-:W-:-:S04]  /*5e40*/  F2FP.F16.F32.PACK_AB R3, RZ, R22 ;  /* 0x00000016ff03723e */ /* 0x000fc800000000ff */
[----:B------:R-:W-:-:S05]  /*5e50*/  PRMT R3, R3, 0x5410, RZ ;  /* 0x0000541003037816 */ /* 0x000fca00000000ff */
[----:B------:R0:W-:Y:S01]  /*5e60*/  STG.E desc[UR36][R8.64], R3 ;  /* 0x0000000308007986 */ /* 0x0001e2000c101924 */
[----:B------:R-:W-:Y:S05]  /*5e70*/  BRA `(.L_x_1394) ;  /* 0x0000000800b47947 */ /* 0x000fea0003800000 */
.L_x_1399:
[----:B------:R-:W-:-:S04]  /*5e80*/  IMAD.U32 R4, R22, 0x10000, RZ ;  /* 0x0001000016047824 */ /* 0x000fc800078e00ff */
[----:B------:R-:W-:-:S06]  /*5e90*/  FMUL.FTZ R4, R4, 1 ;  /* 0x3f80000004047820 */ /* 0x000fcc0000410000 */
[----:B------:R-:W0:Y:S02]  /*5ea0*/  F2F.F64.F32 R4, R4 ;  /* 0x0000000400047310 */ /* 0x000e240000201800 */
[----:B0-----:R0:W-:Y:S01]  /*5eb0*/  STG.E.64 desc[UR36][R8.64], R4 ;  /* 0x0000000408007986 */ /* 0x0011e2000c101b24 */
[----:B------:R-:W-:Y:S05]  /*5ec0*/  BRA `(.L_x_1394) ;  /* 0x0000000800a07947 */ /* 0x000fea0003800000 */
.L_x_1389:
        /* <DEDUP_REMOVED lines=14> */
.L_x_1404:
        /* <DEDUP_REMOVED lines=17> */
.L_x_1407:
[----:B------:R-:W-:-:S04]  /*60c0*/  SHF.R.U32.HI R3, RZ, 0x18, R5 ;  /* 0x00000018ff037819 */ /* 0x000fc80000011605 */
[----:B------:R-:W-:-:S04]  /*60d0*/  LOP3.LUT R0, R0, 0x80, R3, 0xf8, !PT ;  /* 0x0000008000007812 */ /* 0x000fc800078ef803 */
[----:B------:R-:W-:-:S07]  /*60e0*/  PRMT R4, R0, 0x7610, R4 ;  /* 0x0000761000047816 */ /* 0x000fce0000000004 */
.L_x_1406:
[----:B------:R-:W-:Y:S05]  /*60f0*/  BSYNC.RECONVERGENT B0 ;  /* 0x0000000000007941 */ /* 0x000fea0003800200 */
.L_x_1405:
[----:B------:R0:W-:Y:S01]  /*6100*/  STG.E.U8 desc[UR36][R8.64], R4 ;  /* 0x0000000408007986 */ /* 0x0001e2000c101124 */
[----:B------:R-:W-:Y:S05]  /*6110*/  BRA `(.L_x_1394) ;  /* 0x00000008000c7947 */ /* 0x000fea0003800000 */
.L_x_1403:
        /* <DEDUP_REMOVED lines=17> */
.L_x_1410:
[----:B------:R-:W-:-:S04]  /*6230*/  SHF.R.U32.HI R3, RZ, 0x18, R5 ;  /* 0x00000018ff037819 */ /* 0x000fc80000011605 */
[----:B------:R-:W-:-:S04]  /*6240*/  LOP3.LUT R0, R0, 0x80, R3, 0xf8, !PT ;  /* 0x0000008000007812 */ /* 0x000fc800078ef803 */
[----:B------:R-:W-:-:S07]  /*6250*/  PRMT R4, R0, 0x7610, R4 ;  /* 0x0000761000047816 */ /* 0x000fce0000000004 */
.L_x_1409:
[----:B------:R-:W-:Y:S05]  /*6260*/  BSYNC.RECONVERGENT B0 ;  /* 0x0000000000007941 */ /* 0x000fea0003800200 */
.L_x_1408:
[----:B------:R0:W-:Y:S01]  /*6270*/  STG.E.U8 desc[UR36][R8.64], R4 ;  /* 0x0000000408007986 */ /* 0x0001e2000c101124 */
[----:B------:R-:W-:Y:S05]  /*6280*/  BRA `(.L_x_1394) ;  /* 0x0000000400b07947 */ /* 0x000fea0003800000 */
.L_x_1402:
        /* <DEDUP_REMOVED lines=22> */
.L_x_1412:
[----:B------:R-:W-:-:S06]  /*63f0*/  IMAD.U32 R4, R22, 0x10000, RZ ;  /* 0x0001000016047824 */ /* 0x000fcc00078e00ff */
[----:B------:R-:W0:Y:S02]  /*6400*/  F2I.U64.TRUNC R4, R4 ;  /* 0x0000000400047311 */ /* 0x000e24000020d800 */
[----:B0-----:R0:W-:Y:S01]  /*6410*/  STG.E.64 desc[UR36][R8.64], R4 ;  /* 0x0000000408007986 */ /* 0x0011e2000c101b24 */
[----:B------:R-:W-:Y:S05]  /*6420*/  BRA `(.L_x_1394) ;  /* 0x0000000400487947 */ /* 0x000fea0003800000 */
.L_x_1411:
[----:B------:R-:W-:-:S04]  /*6430*/  IMAD.U32 R22, R22, 0x10000, RZ ;  /* 0x0001000016167824 */ /* 0x000fc800078e00ff */
[----:B------:R-:W0:Y:S02]  /*6440*/  F2I.FTZ.U32.TRUNC.NTZ R3, R22 ;  /* 0x0000001600037305 */ /* 0x000e24000021f000 */
[----:B0-----:R0:W-:Y:S01]  /*6450*/  STG.E desc[UR36][R8.64], R3 ;  /* 0x0000000308007986 */ /* 0x0011e2000c101924 */
[----:B------:R-:W-:Y:S05]  /*6460*/  BRA `(.L_x_1394) ;  /* 0x0000000400387947 */ /* 0x000fea0003800000 */
.L_x_1401:
        /* <DEDUP_REMOVED lines=11> */
.L_x_1414:
[----:B------:R-:W-:Y:S01]  /*6520*/  IMAD.U32 R22, R22, 0x10000, RZ ;  /* 0x0001000016167824 */ /* 0x000fe200078e00ff */
[----:B------:R-:W-:-:S03]  /*6530*/  CS2R R6, SRZ ;  /* 0x0000000000067805 */ /* 0x000fc6000001ff00 */
[----:B------:R-:W-:-:S06]  /*6540*/  FMUL.FTZ R4, R22, 1 ;  /* 0x3f80000016047820 */ /* 0x000fcc0000410000 */
[----:B------:R-:W0:Y:S02]  /*6550*/  F2F.F64.F32 R4, R4 ;  /* 0x0000000400047310 */ /* 0x000e240000201800 */
[----:B0-----:R0:W-:Y:S01]  /*6560*/  STG.E.128 desc[UR36][R8.64], R4 ;  /* 0x0000000408007986 */ /* 0x0011e2000c101d24 */
[----:B------:R-:W-:Y:S05]  /*6570*/  BRA `(.L_x_1394) ;  /* 0x0000000000f47947 */ /* 0x000fea0003800000 */
.L_x_1413:
[----:B------:R-:W-:-:S13]  /*6580*/  ISETP.NE.AND P0, PT, R0, 0xf, PT ;  /* 0x0000000f0000780c */ /* 0x000fda0003f05270 */
[----:B------:R-:W-:Y:S05]  /*6590*/  @!P0 BRA `(.L_x_1415) ;  /* 0x0000000000e88947 */ /* 0x000fea0003800000 */
[----:B------:R-:W-:-:S13]  /*65a0*/  ISETP.NE.AND P0, PT, R0, 0x17, PT ;  /* 0x000000170000780c */ /* 0x000fda0003f05270 */
[----:B------:R-:W-:Y:S05]  /*65b0*/  @!P0 BRA `(.L_x_1416) ;  /* 0x0000000000908947 */ /* 0x000fea0003800000 */
[----:B------:R-:W-:-:S13]  /*65c0*/  ISETP.NE.AND P0, PT, R0, 0x18, PT ;  /* 0x000000180000780c */ /* 0x000fda0003f05270 */
[----:B------:R-:W-:Y:S05]  /*65d0*/  @!P0 BRA `(.L_x_1417) ;  /* 0x0000000000448947 */ /* 0x000fea0003800000 */
.L_x_1393:
        /* <DEDUP_REMOVED lines=16> */
.L_x_1418:
[----:B------:R-:W-:Y:S05]  /*66e0*/  BRA `(.L_x_1394) ;  /* 0x0000000000987947 */ /* 0x000fea0003800000 */
.L_x_1417:
        /* <DEDUP_REMOVED lines=13> */
.L_x_1420:
[----:B------:R-:W-:Y:S05]  /*67c0*/  BSYNC.RECONVERGENT B0 ;  /* 0x0000000000007941 */ /* 0x000fea0003800200 */
.L_x_1419:
[----:B------:R-:W-:-:S05]  /*67d0*/  LOP3.LUT R3, R0, 0x80, R3, 0xf8, !PT ;  /* 0x0000008000037812 */ /* 0x000fca00078ef803 */
[----:B------:R0:W-:Y:S01]  /*67e0*/  STG.E.U8 desc[UR36][R8.64], R3 ;  /* 0x0000000308007986 */ /* 0x0001e2000c101124 */
[----:B------:R-:W-:Y:S05]  /*67f0*/  BRA `(.L_x_1394) ;  /* 0x0000000000547947 */ /* 0x000fea0003800000 */
.L_x_1416:
        /* <DEDUP_REMOVED lines=12> */
.L_x_1422:
[----:B------:R-:W-:Y:S01]  /*68c0*/  IMAD.MOV.U32 R0, RZ, RZ, 0x7f ;  /* 0x0000007fff007424 */ /* 0x000fe200078e00ff */
[----:B------:R-:W-:-:S04]  /*68d0*/  ISETP.GT.U32.AND P0, PT, R4, 0x7f800000, PT ;  /* 0x7f8000000400780c */ /* 0x000fc80003f04070 */
[----:B------:R-:W-:-:S09]  /*68e0*/  SEL R0, R0, 0x7c, P0 ;  /* 0x0000007c00007807 */ /* 0x000fd20000000000 */
.L_x_1423:
[----:B------:R-:W-:Y:S05]  /*68f0*/  BSYNC.RECONVERGENT B0 ;  /* 0x0000000000007941 */ /* 0x000fea0003800200 */
.L_x_1421:
[----:B------:R-:W-:-:S04]  /*6900*/  SHF.R.U32.HI R3, RZ, 0x18, R3 ;  /* 0x00000018ff037819 */ /* 0x000fc80000011603 */
[----:B------:R-:W-:-:S05]  /*6910*/  LOP3.LUT R3, R0, 0x80, R3, 0xf8, !PT ;  /* 0x0000008000037812 */ /* 0x000fca00078ef803 */
[----:B------:R0:W-:Y:S01]  /*6920*/  STG.E.U8 desc[UR36][R8.64], R3 ;  /* 0x0000000308007986 */ /* 0x0001e2000c101124 */
[----:B------:R-:W-:Y:S05]  /*6930*/  BRA `(.L_x_1394) ;  /* 0x0000000000047947 */ /* 0x000fea0003800000 */
.L_x_1415:
[----:B------:R0:W-:Y:S02]  /*6940*/  STG.E.U16 desc[UR36][R8.64], R22 ;  /* 0x0000001608007986 */ /* 0x0001e4000c101524 */
.L_x_1394:
        /* <DEDUP_REMOVED lines=25> */
.L_x_1427:
[----:B------:R-:W-:-:S06]  /*6ae0*/  IMAD.U32 R5, R19, 0x10000, RZ ;  /* 0x0001000013057824 */ /* 0x000fcc00078e00ff */
[----:B------:R-:W0:Y:S02]  /*6af0*/  F2I.S64.TRUNC R4, R5 ;  /* 0x0000000500047311 */ /* 0x000e24000020d900 */
[----:B0-----:R0:W-:Y:S01]  /*6b00*/  STG.E.U8 desc[UR36][R8.64], R4 ;  /* 0x0000000408007986 */ /* 0x0011e2000c101124 */
[----:B------:R-:W-:Y:S05]  /*6b10*/  BRA `(.L_x_1429) ;  /* 0x0000000c006c7947 */ /* 0x000fea0003800000 */
.L_x_1426:
        /* <DEDUP_REMOVED lines=10> */
.L_x_1431:
[----:B------:R-:W-:-:S06]  /*6bc0*/  IMAD.U32 R19, R19, 0x10000, RZ ;  /* 0x0001000013137824 */ /* 0x000fcc00078e00ff */
[----:B------:R-:W0:Y:S02]  /*6bd0*/  F2I.FTZ.TRUNC.NTZ R19, R19 ;  /* 0x0000001300137305 */ /* 0x000e24000021f100 */
[----:B0-----:R0:W-:Y:S01]  /*6be0*/  STG.E desc[UR36][R8.64], R19 ;  /* 0x0000001308007986 */ /* 0x0011e2000c101924 */
[----:B------:R-:W-:Y:S05]  /*6bf0*/  BRA `(.L_x_1429) ;  /* 0x0000000c00347947 */ /* 0x000fea0003800000 */
.L_x_1430:
[----:B------:R-:W-:-:S06]  /*6c00*/  IMAD.U32 R19, R19, 0x10000, RZ ;  /* 0x0001000013137824 */ /* 0x000fcc00078e00ff */
[----:B------:R-:W0:Y:S02]  /*6c10*/  F2I.FTZ.TRUNC.NTZ R19, R19 ;  /* 0x0000001300137305 */ /* 0x000e24000021f100 */
[----:B0-----:R0:W-:Y:S01]  /*6c20*/  STG.E.U16 desc[UR36][R8.64], R19 ;  /* 0x0000001308007986 */ /* 0x0011e2000c101524 */
[----:B------:R-:W-:Y:S05]  /*6c30*/  BRA `(.L_x_1429) ;  /* 0x0000000c00247947 */ /* 0x000fea0003800000 */
.L_x_1425:
        /* <DEDUP_REMOVED lines=9> */
.L_x_1433:
[----:B------:R-:W-:-:S05]  /*6cd0*/  IMAD.U32 R0, R19, 0x10000, RZ ;  /* 0x0001000013007824 */ /* 0x000fca00078e00ff */
[----:B------:R-:W-:-:S05]  /*6ce0*/  F2FP.F16.F32.PACK_AB R0, RZ, R0 ;  /* 0x00000000ff00723e */ /* 0x000fca00000000ff */
[----:B------:R0:W-:Y:S01]  /*6cf0*/  STG.E.U16 desc[UR36][R8.64], R0 ;  /* 0x0000000008007986 */ /* 0x0001e2000c101524 */
[----:B------:R-:W-:Y:S05]  /*6d00*/  BRA `(.L_x_1429) ;  /* 0x0000000800f07947 */ /* 0x000fea0003800000 */
.L_x_1432:
        /* <DEDUP_REMOVED lines=10> */
.L_x_1435:
[----:B------:R-:W-:-:S05]  /*6db0*/  IMAD.U32 R19, R19, 0x10000, RZ ;  /* 0x0001000013137824 */ /* 0x000fca00078e00ff */
[----:B------:R-:W-:-:S04]  /*6dc0*/  F2FP.F16.F32.PACK_AB R3, RZ, R19 ;  /* 0x00000013ff03723e */ /* 0x000fc800000000ff */
[----:B------:R-:W-:-:S05]  /*6dd0*/  PRMT R3, R3, 0x5410, RZ ;  /* 0x0000541003037816 */ /* 0x000fca00000000ff */
[----:B------:R0:W-:Y:S01]  /*6de0*/  STG.E desc[UR36][R8.64], R3 ;  /* 0x0000000308007986 */ /* 0x0001e2000c101924 */
[----:B------:R-:W-:Y:S05]  /*6df0*/  BRA `(.L_x_1429) ;  /* 0x0000000800b47947 */ /* 0x000fea0003800000 */
.L_x_1434:
[----:B------:R-:W-:-:S04]  /*6e00*/  IMAD.U32 R4, R19, 0x10000, RZ ;  /* 0x0001000013047824 */ /* 0x000fc800078e00ff */
[----:B------:R-:W-:-:S06]  /*6e10*/  FMUL.FTZ R4, R4, 1 ;  /* 0x3f80000004047820 */ /* 0x000fcc0000410000 */
[----:B------:R-:W0:Y:S02]  /*6e20*/  F2F.F64.F32 R4, R4 ;  /* 0x0000000400047310 */ /* 0x000e240000201800 */
[----:B0-----:R0:W-:Y:S01]  /*6e30*/  STG.E.64 desc[UR36][R8.64], R4 ;  /* 0x0000000408007986 */ /* 0x0011e2000c101b24 */
[----:B------:R-:W-:Y:S05]  /*6e40*/  BRA `(.L_x_1429) ;  /* 0x0000000800a07947 */ /* 0x000fea0003800000 */
.L_x_1424:
        /* <DEDUP_REMOVED lines=14> */
.L_x_1439:
        /* <DEDUP_REMOVED lines=17> */
.L_x_1442:
[----:B------:R-:W-:-:S04]  /*7040*/  SHF.R.U32.HI R3, RZ, 0x18, R19 ;  /* 0x00000018ff037819 */ /* 0x000fc80000011613 */
[----:B------:R-:W-:-:S04]  /*7050*/  LOP3.LUT R0, R0, 0x80, R3, 0xf8, !PT ;  /* 0x0000008000007812 */ /* 0x000fc800078ef803 */
[----:B------:R-:W-:-:S07]  /*7060*/  PRMT R4, R0, 0x7610, R4 ;  /* 0x0000761000047816 */ /* 0x000fce0000000004 */
.L_x_1441:
[----:B------:R-:W-:Y:S05]  /*7070*/  BSYNC.RECONVERGENT B0 ;  /* 0x0000000000007941 */ /* 0x000fea0003800200 */
.L_x_1440:
[----:B------:R0:W-:Y:S01]  /*7080*/  STG.E.U8 desc[UR36][R8.64], R4 ;  /* 0x0000000408007986 */ /* 0x0001e2000c101124 */
[----:B------:R-:W-:Y:S05]  /*7090*/  BRA `(.L_x_1429) ;  /* 0x00000008000c7947 */ /* 0x000fea0003800000 */
.L_x_1438:
        /* <DEDUP_REMOVED lines=17> */
.L_x_1445:
[----:B------:R-:W-:-:S04]  /*71b0*/  SHF.R.U32.HI R3, RZ, 0x18, R19 ;  /* 0x00000018ff037819 */ /* 0x000fc80000011613 */
[----:B------:R-:W-:-:S04]  /*71c0*/  LOP3.LUT R0, R0, 0x80, R3, 0xf8, !PT ;  /* 0x0000008000007812 */ /* 0x000fc800078ef803 */
[----:B------:R-:W-:-:S07]  /*71d0*/  PRMT R4, R0, 0x7610, R4 ;  /* 0x0000761000047816 */ /* 0x000fce0000000004 */
.L_x_1444:
[----:B------:R-:W-:Y:S05]  /*71e0*/  BSYNC.RECONVERGENT B0 ;  /* 0x0000000000007941 */ /* 0x000fea0003800200 */
.L_x_1443:
[----:B------:R0:W-:Y:S01]  /*71f0*/  STG.E.U8 desc[UR36][R8.64], R4 ;  /* 0x0000000408007986 */ /* 0x0001e2000c101124 */
[----:B------:R-:W-:Y:S05]  /*7200*/  BRA `(.L_x_1429) ;  /* 0x0000000400b07947 */ /* 0x000fea0003800000 */
.L_x_1437:
        /* <DEDUP_REMOVED lines=22> */
.L_x_1447:
[----:B------:R-:W-:-:S06]  /*7370*/  IMAD.U32 R4, R19, 0x10000, RZ ;  /* 0x0001000013047824 */ /* 0x000fcc00078e00ff */
[----:B------:R-:W0:Y:S02]  /*7380*/  F2I.U64.TRUNC R4, R4 ;  /* 0x0000000400047311 */ /* 0x000e24000020d800 */
[----:B0-----:R0:W-:Y:S01]  /*7390*/  STG.E.64 desc[UR36][R8.64], R4 ;  /* 0x0000000408007986 */ /* 0x0011e2000c101b24 */
[----:B------:R-:W-:Y:S05]  /*73a0*/  BRA `(.L_x_1429) ;  /* 0x0000000400487947 */ /* 0x000fea0003800000 */
.L_x_1446:
[----:B------:R-:W-:-:S06]  /*73b0*/  IMAD.U32 R19, R19, 0x10000, RZ ;  /* 0x0001000013137824 */ /* 0x000fcc00078e00ff */
[----:B------:R-:W0:Y:S02]  /*73c0*/  F2I.FTZ.U32.TRUNC.NTZ R19, R19 ;  /* 0x0000001300137305 */ /* 0x000e24000021f000 */
[----:B0-----:R0:W-:Y:S01]  /*73d0*/  STG.E desc[UR36][R8.64], R19 ;  /* 0x0000001308007986 */ /* 0x0011e2000c101924 */
[----:B------:R-:W-:Y:S05]  /*73e0*/  BRA `(.L_x_1429) ;  /* 0x0000000400387947 */ /* 0x000fea0003800000 */
.L_x_1436:
        /* <DEDUP_REMOVED lines=11> */
.L_x_1449:
[----:B------:R-:W-:Y:S01]  /*74a0*/  IMAD.U32 R19, R19, 0x10000, RZ ;  /* 0x0001000013137824 */ /* 0x000fe200078e00ff */
[----:B------:R-:W-:-:S03]  /*74b0*/  CS2R R6, SRZ ;  /* 0x0000000000067805 */ /* 0x000fc6000001ff00 */
[----:B------:R-:W-:-:S06]  /*74c0*/  FMUL.FTZ R4, R19, 1 ;  /* 0x3f80000013047820 */ /* 0x000fcc0000410000 */
[----:B------:R-:W0:Y:S02]  /*74d0*/  F2F.F64.F32 R4, R4 ;  /* 0x0000000400047310 */ /* 0x000e240000201800 */
[----:B0-----:R4:W-:Y:S01]  /*74e0*/  STG.E.128 desc[UR36][R8.64], R4 ;  /* 0x0000000408007986 */ /* 0x0019e2000c101d24 */
[----:B------:R-:W-:Y:S05]  /*74f0*/  BRA `(.L_x_1429) ;  /* 0x0000000000f47947 */ /* 0x000fea0003800000 */
.L_x_1448:
[----:B------:R-:W-:-:S13]  /*7500*/  ISETP.NE.AND P0, PT, R0, 0xf, PT ;  /* 0x0000000f0000780c */ /* 0x000fda0003f05270 */
[----:B------:R-:W-:Y:S05]  /*7510*/  @!P0 BRA `(.L_x_1450) ;  /* 0x0000000000e88947 */ /* 0x000fea0003800000 */
[----:B------:R-:W-:-:S13]  /*7520*/  ISETP.NE.AND P0, PT, R0, 0x17, PT ;  /* 0x000000170000780c */ /* 0x000fda0003f05270 */
[----:B------:R-:W-:Y:S05]  /*7530*/  @!P0 BRA `(.L_x_1451) ;  /* 0x0000000000908947 */ /* 0x000fea0003800000 */
[----:B------:R-:W-:-:S13]  /*7540*/  ISETP.NE.AND P0, PT, R0, 0x18, PT ;  /* 0x000000180000780c */ /* 0x000fda0003f05270 */
[----:B------:R-:W-:Y:S05]  /*7550*/  @!P0 BRA `(.L_x_1452) ;  /* 0x0000000000448947 */ /* 0x000fea0003800000 */
.L_x_1428:
        /* <DEDUP_REMOVED lines=16> */
.L_x_1453:
[----:B------:R-:W-:Y:S05]  /*7660*/  BRA `(.L_x_1429) ;  /* 0x0000000000987947 */ /* 0x000fea0003800000 */
.L_x_1452:
        /* <DEDUP_REMOVED lines=13> */
.L_x_1455:
[----:B------:R-:W-:Y:S05]  /*7740*/  BSYNC.RECONVERGENT B0 ;  /* 0x0000000000007941 */ /* 0x000fea0003800200 */
.L_x_1454:
[----:B------:R-:W-:-:S05]  /*7750*/  LOP3.LUT R3, R0, 0x80, R3, 0xf8, !PT ;  /* 0x0000008000037812 */ /* 0x000fca00078ef803 */
[----:B------:R1:W-:Y:S01]  /*7760*/  STG.E.U8 desc[UR36][R8.64], R3 ;  /* 0x0000000308007986 */ /* 0x0003e2000c101124 */
[----:B------:R-:W-:Y:S05]  /*7770*/  BRA `(.L_x_1429) ;  /* 0x0000000000547947 */ /* 0x000fea0003800000 */
.L_x_1451:
        /* <DEDUP_REMOVED lines=12> */
.L_x_1457:
[----:B------:R-:W-:Y:S01]  /*7840*/  IMAD.MOV.U32 R0, RZ, RZ, 0x7f ;  /* 0x0000007fff007424 */ /* 0x000fe200078e00ff */
[----:B------:R-:W-:-:S04]  /*7850*/  ISETP.GT.U32.AND P0, PT, R4, 0x7f800000, PT ;  /* 0x7f8000000400780c */ /* 0x000fc80003f04070 */
[----:B------:R-:W-:-:S09]  /*7860*/  SEL R0, R0, 0x7c, P0 ;  /* 0x0000007c00007807 */ /* 0x000fd20000000000 */
.L_x_1458:
[----:B------:R-:W-:Y:S05]  /*7870*/  BSYNC.RECONVERGENT B0 ;  /* 0x0000000000007941 */ /* 0x000fea0003800200 */
.L_x_1456:
[----:B------:R-:W-:-:S04]  /*7880*/  SHF.R.U32.HI R3, RZ, 0x18, R3 ;  /* 0x00000018ff037819 */ /* 0x000fc80000011603 */
[----:B------:R-:W-:-:S05]  /*7890*/  LOP3.LUT R3, R0, 0x80, R3, 0xf8, !PT ;  /* 0x0000008000037812 */ /* 0x000fca00078ef803 */
[----:B------:R2:W-:Y:S01]  /*78a0*/  STG.E.U8 desc[UR36][R8.64], R3 ;  /* 0x0000000308007986 */ /* 0x0005e2000c101124 */
[----:B------:R-:W-:Y:S05]  /*78b0*/  BRA `(.L_x_1429) ;  /* 0x0000000000047947 */ /* 0x000fea0003800000 */
.L_x_1450:
[----:B------:R0:W-:Y:S02]  /*78c0*/  STG.E.U16 desc[UR36][R8.64], R19 ;  /* 0x0000001308007986 */ /* 0x0001e4000c101524 */
.L_x_1429:
[----:B------:R-:W-:-:S07]  /*78d0*/  VIADD R25, R25, 0x80 ;  /* 0x0000008019197836 */ /* 0x000fce0000000000 */
.L_x_1388:
[----:B------:R-:W-:Y:S05]  /*78e0*/  BSYNC.RECONVERGENT B6 ;  /* 0x0000000000067941 */ /* 0x000fea0003800200 */
.L_x_1387:
[----:B------:R-:W-:-:S13]  /*78f0*/  ISETP.GE.AND P0, PT, R25, R16, PT ;  /* 0x000000101900720c */ /* 0x000fda0003f06270 */
[----:B------:R-:W-:Y:S05]  /*7900*/  @P0 EXIT ;  /* 0x000000000000094d */ /* 0x000fea0003800000 */
[----:B01-34-:R-:W0:Y:S01]  /*7910*/  LDC.64 R4, c[0x0][0x388] ;  /* 0x0000e200ff047b82 */ /* 0x01be220000000a00 */
[----:B------:R-:W1:Y:S01]  /*7920*/  LDCU UR4, c[0x0][0x3a8] ;  /* 0x00007500ff0477ac */ /* 0x000e620008000800 */
[----:B--2--5:R-:W-:Y:S01]  /*7930*/  PRMT R0, R18, 0x9910, RZ ;  /* 0x0000991012007816 */ /* 0x024fe200000000ff */
        /* <DEDUP_REMOVED lines=16> */
[----:B0-----:R-:W-:Y:S01]  /*7a40*/  STG.E.U8 desc[UR36][R2.64], R17 ;  /* 0x0000001102007986 */ /* 0x001fe2000c101124 */
[----:B------:R-:W-:Y:S05]  /*7a50*/  EXIT ;  /* 0x000000000000794d */ /* 0x000fea0003800000 */
.L_x_1462:
[----:B------:R-:W-:-:S06]  /*7a60*/  IMAD.U32 R5, R17, 0x10000, RZ ;  /* 0x0001000011057824 */ /* 0x000fcc00078e00ff */
[----:B------:R-:W0:Y:S02]  /*7a70*/  F2I.S64.TRUNC R4, R5 ;  /* 0x0000000500047311 */ /* 0x000e24000020d900 */
[----:B0-----:R-:W-:Y:S01]  /*7a80*/  STG.E.U8 desc[UR36][R2.64], R4 ;  /* 0x0000000402007986 */ /* 0x001fe2000c101124 */
[----:B------:R-:W-:Y:S05]  /*7a90*/  EXIT ;  /* 0x000000000000794d */ /* 0x000fea0003800000 */
.L_x_1461:
        /* <DEDUP_REMOVED lines=8> */
[----:B0-----:R-:W-:Y:S01]  /*7b20*/  STG.E.64 desc[UR36][R2.64], R4 ;  /* 0x0000000402007986 */ /* 0x001fe2000c101b24 */
[----:B------:R-:W-:Y:S05]  /*7b30*/  EXIT ;  /* 0x000000000000794d */ /* 0x000fea0003800000 */
.L_x_1465:
[----:B------:R-:W-:-:S06]  /*7b40*/  IMAD.U32 R17, R17, 0x10000, RZ ;  /* 0x0001000011117824 */ /* 0x000fcc00078e00ff */
[----:B------:R-:W0:Y:S02]  /*7b50*/  F2I.FTZ.TRUNC.NTZ R17, R17 ;  /* 0x0000001100117305 */ /* 0x000e24000021f100 */
[----:B0-----:R-:W-:Y:S01]  /*7b60*/  STG.E desc[UR36][R2.64], R17 ;  /* 0x0000001102007986 */ /* 0x001fe2000c101924 */
[----:B------:R-:W-:Y:S05]  /*7b70*/  EXIT ;  /* 0x000000000000794d */ /* 0x000fea0003800000 */
.L_x_1464:
[----:B------:R-:W-:-:S06]  /*7b80*/  IMAD.U32 R17, R17, 0x10000, RZ ;  /* 0x0001000011117824 */ /* 0x000fcc00078e00ff */
[----:B------:R-:W0:Y:S02]  /*7b90*/  F2I.FTZ.TRUNC.NTZ R17, R17 ;  /* 0x0000001100117305 */ /* 0x000e24000021f100 */
[----:B0-----:R-:W-:Y:S01]  /*7ba0*/  STG.E.U16 desc[UR36][R2.64], R17 ;  /* 0x0000001102007986 */ /* 0x001fe2000c101524 */
[----:B------:R-:W-:Y:S05]  /*7bb0*/  EXIT ;  /* 0x000000000000794d */ /* 0x000fea0003800000 */
.L_x_1460:
[----:B------:R-:W-:-:S13]  /*7bc0*/  ISETP.GT.AND P0, PT, R0, 0x6, PT ;  /* 0x000000060000780c */ /* 0x000fda0003f04270 */
[----:B------:R-:W-:Y:S05]  /*7bd0*/  @P0 BRA `(.L_x_1466) ;  /* 0x00000000002c0947 */ /* 0x000fea0003800000 */
[----:B------:R-:W-:-:S13]  /*7be0*/  ISETP.NE.AND P0, PT, R0, 0x5, PT ;  /* 0x000000050000780c */ /* 0x000fda0003f05270 */
[----:B------:R-:W-:Y:S05]  /*7bf0*/  @!P0 BRA `(.L_x_1467) ;  /* 0x0000000000148947 */ /* 0x000fea0003800000 */
[----:B------:R-:W-:-:S13]  /*7c00*/  ISETP.NE.AND P0, PT, R0, 0x6, PT ;  /* 0x000000060000780c */ /* 0x000fda0003f05270 */
[----:B------:R-:W-:Y:S05]  /*7c10*/  @P0 BRA `(.L_x_1463) ;  /* 0x0000000800300947 */ /* 0x000fea0003800000 */
[----:B------:R-:W-:-:S05]  /*7c20*/  IMAD.U32 R17, R17, 0x10000, RZ ;  /* 0x0001000011117824 */ /* 0x000fca00078e00ff */
[----:B------:R-:W-:Y:S01]  /*7c30*/  STG.E desc[UR36][R2.64], R17 ;  /* 0x0000001102007986 */ /* 0x000fe2000c101924 */
[----:B------:R-:W-:Y:S05]  /*7c40*/  EXIT ;  /* 0x000000000000794d */ /* 0x000fea0003800000 */
.L_x_1467:
[----:B------:R-:W-:-:S05]  /*7c50*/  IMAD.U32 R0, R17, 0x10000, RZ ;  /* 0x0001000011007824 */ /* 0x000fca00078e00ff */
[----:B------:R-:W-:-:S05]  /*7c60*/  F2FP.F16.F32.PACK_AB R0, RZ, R0 ;  /* 0x00000000ff00723e */ /* 0x000fca00000000ff */
[----:B------:R-:W-:Y:S01]  /*7c70*/  STG.E.U16 desc[UR36][R2.64], R0 ;  /* 0x0000000002007986 */ /* 0x000fe2000c101524 */
[----:B------:R-:W-:Y:S05]  /*7c80*/  EXIT ;  /* 0x000000000000794d */ /* 0x000fea0003800000 */
.L_x_1466:
        /* <DEDUP_REMOVED lines=8> */
[----:B------:R-:W-:Y:S01]  /*7d10*/  STG.E.64 desc[UR36][R2.64], R4 ;  /* 0x0000000402007986 */ /* 0x000fe2000c101b24 */
[----:B------:R-:W-:Y:S05]  /*7d20*/  EXIT ;  /* 0x000000000000794d */ /* 0x000fea0003800000 */
.L_x_1469:
[----:B------:R-:W-:-:S05]  /*7d30*/  IMAD.U32 R17, R17, 0x10000, RZ ;  /* 0x0001000011117824 */ /* 0x000fca00078e00ff */
[----:B------:R-:W-:-:S04]  /*7d40*/  F2FP.F16.F32.PACK_AB R5, RZ, R17 ;  /* 0x00000011ff05723e */ /* 0x000fc800000000ff */
[----:B------:R-:W-:-:S05]  /*7d50*/  PRMT R5, R5, 0x5410, RZ ;  /* 0x0000541005057816 */ /* 0x000fca00000000ff */
[----:B------:R-:W-:Y:S01]  /*7d60*/  STG.E desc[UR36][R2.64], R5 ;  /* 0x0000000502007986 */ /* 0x000fe2000c101924 */
[----:B------:R-:W-:Y:S05]  /*7d70*/  EXIT ;  /* 0x000000000000794d */ /* 0x000fea0003800000 */
.L_x_1468:
[----:B------:R-:W-:-:S04]  /*7d80*/  IMAD.U32 R4, R17, 0x10000, RZ ;  /* 0x0001000011047824 */ /* 0x000fc800078e00ff */
[----:B------:R-:W-:-:S06]  /*7d90*/  FMUL.FTZ R4, R4, 1 ;  /* 0x3f80000004047820 */ /* 0x000fcc0000410000 */
[----:B------:R-:W0:Y:S02]  /*7da0*/  F2F.F64.F32 R4, R4 ;  /* 0x0000000400047310 */ /* 0x000e240000201800 */
[----:B0-----:R-:W-:Y:S01]  /*7db0*/  STG.E.64 desc[UR36][R2.64], R4 ;  /* 0x0000000402007986 */ /* 0x001fe2000c101b24 */
[----:B------:R-:W-:Y:S05]  /*7dc0*/  EXIT ;  /* 0x000000000000794d */ /* 0x000fea0003800000 */
.L_x_1459:
        /* <DEDUP_REMOVED lines=12> */
[----:B0-----:R-:W-:Y:S01]  /*7e90*/  STG.E.U16 desc[UR36][R2.64], R5 ;  /* 0x0000000502007986 */ /* 0x001fe2000c101524 */
[----:B------:R-:W-:Y:S05]  /*7ea0*/  EXIT ;  /* 0x000000000000794d */ /* 0x000fea0003800000 */
.L_x_1473:
        /* <DEDUP_REMOVED lines=18> */
.L_x_1476:
[----:B------:R-:W-:-:S04]  /*7fd0*/  SHF.R.U32.HI R5, RZ, 0x18, R5 ;  /* 0x00000018ff057819 */ /* 0x000fc80000011605 */
[----:B------:R-:W-:-:S07]  /*7fe0*/  LOP3.LUT R0, R0, 0x80, R5, 0xf8, !PT ;  /* 0x0000008000007812 */ /* 0x000fce00078ef805 */
.L_x_1475:
[----:B------:R-:W-:Y:S05]  /*7ff0*/  BSYNC.RECONVERGENT B0 ;  /* 0x0000000000007941 */ /* 0x000fea0003800200 */
.L_x_1474:
[----:B------:R-:W-:Y:S01]  /*8000*/  STG.E.U8 desc[UR36][R2.64], R0 ;  /* 0x0000000002007986 */ /* 0x000fe2000c101124 */
[----:B------:R-:W-:Y:S05]  /*8010*/  EXIT ;  /* 0x000000000000794d */ /* 0x000fea0003800000 */
.L_x_1472:
        /* <DEDUP_REMOVED lines=18> */
.L_x_1479:
[----:B------:R-:W-:-:S04]  /*8140*/  SHF.R.U32.HI R5, RZ, 0x18, R5 ;  /* 0x00000018ff057819 */ /* 0x000fc80000011605 */
[----:B------:R-:W-:-:S07]  /*8150*/  LOP3.LUT R0, R0, 0x80, R5, 0xf8, !PT ;  /* 0x0000008000007812 */ /* 0x000fce00078ef805 */
.L_x_1478:
[----:B------:R-:W-:Y:S05]  /*8160*/  BSYNC.RECONVERGENT B0 ;  /* 0x0000000000007941 */ /* 0x000fea0003800200 */
.L_x_1477:
[----:B------:R-:W-:Y:S01]  /*8170*/  STG.E.U8 desc[UR36][R2.64], R0 ;  /* 0x0000000002007986 */ /* 0x000fe2000c101124 */
[----:B------:R-:W-:Y:S05]  /*8180*/  EXIT ;  /* 0x000000000000794d */ /* 0x000fea0003800000 */
.L_x_1471:
[----:B------:R-:W-:-:S13]  /*8190*/  ISETP.NE.AND P0, PT, R0, 0x1c, PT ;  /* 0x0000001c0000780c */ /* 0x000fda0003f05270 */
[----:B------:R-:W-:Y:S05]  /*81a0*/  @!P0 BRA `(.L_x_1480) ;  /* 0x0000000000608947 */ /* 0x000fea0003800000 */
[----:B------:R-:W-:-:S13]  /*81b0*/  ISETP.NE.AND P0, PT, R0, 0x1d, PT ;  /* 0x0000001d0000780c */ /* 0x000fda0003f05270 */
[----:B------:R-:W-:Y:S05]  /*81c0*/  @!P0 BRA `(.L_x_1481) ;  /* 0x0000000000488947 */ /* 0x000fea0003800000 */
[----:B------:R-:W-:-:S13]  /*81d0*/  ISETP.NE.AND P0, PT, R0, 0x2c, PT ;  /* 0x0000002c0000780c */ /* 0x000fda0003f05270 */
[----:B------:R-:W-:Y:S05]  /*81e0*/  @P0 BRA `(.L_x_1463) ;  /* 0x0000000000bc0947 */ /* 0x000fea0003800000 */
[----:B------:R-:W-:Y:S02]  /*81f0*/  IMAD.U32 R17, R17, 0x10000, RZ ;  /* 0x0001000011117824 */ /* 0x000fe400078e00ff */
[----:B------:R-:W-:-:S03]  /*8200*/  IMAD.MOV.U32 R5, RZ, RZ, 0xff ;  /* 0x000000ffff057424 */ /* 0x000fc600078e00ff */
        /* <DEDUP_REMOVED lines=14> */
.L_x_1481:
[----:B------:R-:W-:-:S06]  /*82f0*/  IMAD.U32 R4, R17, 0x10000, RZ ;  /* 0x0001000011047824 */ /* 0x000fcc00078e00ff */
[----:B------:R-:W0:Y:S02]  /*8300*/  F2I.U64.TRUNC R4, R4 ;  /* 0x0000000400047311 */ /* 0x000e24000020d800 */
[----:B0-----:R-:W-:Y:S01]  /*8310*/  STG.E.64 desc[UR36][R2.64], R4 ;  /* 0x0000000402007986 */ /* 0x001fe2000c101b24 */
[----:B------:R-:W-:Y:S05]  /*8320*/  EXIT ;  /* 0x000000000000794d */ /* 0x000fea0003800000 */
.L_x_1480:
[----:B------:R-:W-:-:S06]  /*8330*/  IMAD.U32 R17, R17, 0x10000, RZ ;  /* 0x0001000011117824 */ /* 0x000fcc00078e00ff */
[----:B------:R-:W0:Y:S02]  /*8340*/  F2I.FTZ.U32.TRUNC.NTZ R17, R17 ;  /* 0x0000001100117305 */ /* 0x000e24000021f000 */
[----:B0-----:R-:W-:Y:S01]  /*8350*/  STG.E desc[UR36][R2.64], R17 ;  /* 0x0000001102007986 */ /* 0x001fe2000c101924 */
[----:B------:R-:W-:Y:S05]  /*8360*/  EXIT ;  /* 0x000000000000794d */ /* 0x000fea0003800000 */
.L_x_1470:
        /* <DEDUP_REMOVED lines=9> */
[----:B------:R-:W-:Y:S01]  /*8400*/  STG.E.U8 desc[UR36][R2.64], R5 ;  /* 0x0000000502007986 */ /* 0x000fe2000c101124 */
[----:B------:R-:W-:Y:S05]  /*8410*/  EXIT ;  /* 0x000000000000794d */ /* 0x000fea0003800000 */
.L_x_1483:
[----:B------:R-:W-:Y:S01]  /*8420*/  IMAD.U32 R17, R17, 0x10000, RZ ;  /* 0x0001000011117824 */ /* 0x000fe200078e00ff */
[----:B------:R-:W-:-:S03]  /*8430*/  CS2R R6, SRZ ;  /* 0x0000000000067805 */ /* 0x000fc6000001ff00 */
[----:B------:R-:W-:-:S06]  /*8440*/  FMUL.FTZ R4, R17, 1 ;  /* 0x3f80000011047820 */ /* 0x000fcc0000410000 */
[----:B------:R-:W0:Y:S02]  /*8450*/  F2F.F64.F32 R4, R4 ;  /* 0x0000000400047310 */ /* 0x000e240000201800 */
[----:B0-----:R-:W-:Y:S01]  /*8460*/  STG.E.128 desc[UR36][R2.64], R4 ;  /* 0x0000000402007986 */ /* 0x001fe2000c101d24 */
[----:B------:R-:W-:Y:S05]  /*8470*/  EXIT ;  /* 0x000000000000794d */ /* 0x000fea0003800000 */
.L_x_1482:
[----:B------:R-:W-:-:S13]  /*8480*/  ISETP.NE.AND P0, PT, R0, 0xf, PT ;  /* 0x0000000f0000780c */ /* 0x000fda0003f05270 */
[----:B------:R-:W-:Y:S05]  /*8490*/  @!P0 BRA `(.L_x_1484) ;  /* 0x0000000000e88947 */ /* 0x000fea0003800000 */
[----:B------:R-:W-:-:S13]  /*84a0*/  ISETP.NE.AND P0, PT, R0, 0x17, PT ;  /* 0x000000170000780c */ /* 0x000fda0003f05270 */
[----:B------:R-:W-:Y:S05]  /*84b0*/  @!P0 BRA `(.L_x_1485) ;  /* 0x0000000000908947 */ /* 0x000fea0003800000 */
[----:B------:R-:W-:-:S13]  /*84c0*/  ISETP.NE.AND P0, PT, R0, 0x18, PT ;  /* 0x000000180000780c */ /* 0x000fda0003f05270 */
[----:B------:R-:W-:Y:S05]  /*84d0*/  @!P0 BRA `(.L_x_1486) ;  /* 0x0000000000448947 */ /* 0x000fea0003800000 */
.L_x_1463:
        /* <DEDUP_REMOVED lines=15> */
[----:B--2---:R-:W-:Y:S05]  /*85d0*/  CALL.ABS.NOINC R2 ;  /* 0x0000000002007343 */ /* 0x004fea0003c00000 */
.L_x_1487:
[----:B------:R-:W-:Y:S05]  /*85e0*/  EXIT ;  /* 0x000000000000794d */ /* 0x000fea0003800000 */
.L_x_1486:
        /* <DEDUP_REMOVED lines=13> */
.L_x_1489:
[----:B------:R-:W-:Y:S05]  /*86c0*/  BSYNC.RECONVERGENT B0 ;  /* 0x0000000000007941 */ /* 0x000fea0003800200 */
.L_x_1488:
[----:B------:R-:W-:-:S05]  /*86d0*/  LOP3.LUT R5, R0, 0x80, R5, 0xf8, !PT ;  /* 0x0000008000057812 */ /* 0x000fca00078ef805 */
[----:B------:R-:W-:Y:S01]  /*86e0*/  STG.E.U8 desc[UR36][R2.64], R5 ;  /* 0x0000000502007986 */ /* 0x000fe2000c101124 */
[----:B------:R-:W-:Y:S05]  /*86f0*/  EXIT ;  /* 0x000000000000794d */ /* 0x000fea0003800000 */
.L_x_1485:
        /* <DEDUP_REMOVED lines=12> */
.L_x_1491:
[----:B------:R-:W-:Y:S01]  /*87c0*/  IMAD.MOV.U32 R0, RZ, RZ, 0x7f ;  /* 0x0000007fff007424 */ /* 0x000fe200078e00ff */
[----:B------:R-:W-:-:S04]  /*87d0*/  ISETP.GT.U32.AND P0, PT, R4, 0x7f800000, PT ;  /* 0x7f8000000400780c */ /* 0x000fc80003f04070 */
[----:B------:R-:W-:-:S09]  /*87e0*/  SEL R0, R0, 0x7c, P0 ;  /* 0x0000007c00007807 */ /* 0x000fd20000000000 */
.L_x_1492:
[----:B------:R-:W-:Y:S05]  /*87f0*/  BSYNC.RECONVERGENT B0 ;  /* 0x0000000000007941 */ /* 0x000fea0003800200 */
.L_x_1490:
[----:B------:R-:W-:-:S04]  /*8800*/  SHF.R.U32.HI R5, RZ, 0x18, R5 ;  /* 0x00000018ff057819 */ /* 0x000fc80000011605 */
[----:B------:R-:W-:-:S05]  /*8810*/  LOP3.LUT R5, R0, 0x80, R5, 0xf8, !PT ;  /* 0x0000008000057812 */ /* 0x000fca00078ef805 */
[----:B------:R-:W-:Y:S01]  /*8820*/  STG.E.U8 desc[UR36][R2.64], R5 ;  /* 0x0000000502007986 */ /* 0x000fe2000c101124 */
[----:B------:R-:W-:Y:S05]  /*8830*/  EXIT ;  /* 0x000000000000794d */ /* 0x000fea0003800000 */
.L_x_1484:
[----:B------:R-:W-:Y:S01]  /*8840*/  STG.E.U16 desc[UR36][R2.64], R17 ;  /* 0x0000001102007986 */ /* 0x000fe2000c101524 */
[----:B------:R-:W-:Y:S05]  /*8850*/  EXIT ;  /* 0x000000000000794d */ /* 0x000fea0003800000 */
.L_x_1493:
        /* <DEDUP_REMOVED lines=10> */
.L_x_31018:


//--------------------- .text._ZN2at6native18elementwise_kernelILi128ELi4EZNS0_22gpu_kernel_impl_nocastINS0_13BUnaryFunctorIN3c108BFloat16ES5_S5_ZZZNS0_21heaviside_kernel_cudaERNS_18TensorIteratorBaseEENKUlvE_clEvENKUlvE8_clEvEUlS5_S5_E_EEEEvS7_RKT_EUliE_EEviT1_ --------------------------
	.section	.text._ZN2at6native18elementwise_kernelILi128ELi4EZNS0_22gpu_kernel_impl_nocastINS0_13BUnaryFunctorIN3c108BFloat16ES5_S5_ZZZNS0_21heaviside_kernel_cudaERNS_18TensorIteratorBaseEENKUlvE_clEvENKUlvE8_clEvEUlS5_S5_E_EEEEvS7_RKT_EUliE_EEviT1_,"ax",@progbits
	.align	128
        .global         _ZN2at6native18elementwise_kernelILi128ELi4EZNS0_22gpu_kernel_impl_nocastINS0_13BUnaryFunctorIN3c108BFloat16ES5_S5_ZZZNS0_21heaviside_kernel_cudaERNS_18TensorIteratorBaseEENKUlvE_clEvENKUlvE8_clEvEUlS5_S5_E_EEEEvS7_RKT_EUliE_EEviT1_
        .type           _ZN2at6native18elementwise_kernelILi128ELi4EZNS0_22gpu_kernel_impl_nocastINS0_13BUnaryFunctorIN3c108BFloat16ES5_S5_ZZZNS0_21heaviside_kernel_cudaERNS_18TensorIteratorBaseEENKUlvE_clEvENKUlvE8_clEvEUlS5_S5_E_EEEEvS7_RKT_EUliE_EEviT1_,@function
        .size           _ZN2at6native18elementwise_kernelILi128ELi4EZNS0_22gpu_kernel_impl_nocastINS0_13BUnaryFunctorIN3c108BFloat16ES5_S5_ZZZNS0_21heaviside_kernel_cudaERNS_18TensorIteratorBaseEENKUlvE_clEvENKUlvE8_clEvEUlS5_S5_E_EEEEvS7_RKT_EUliE_EEviT1_,(.L_x_31019 - _ZN2at6native18elementwise_kernelILi128ELi4EZNS0_22gpu_kernel_impl_nocastINS0_13BUnaryFunctorIN3c108BFloat16ES5_S5_ZZZNS0_21heaviside_kernel_cudaERNS_18TensorIteratorBaseEENKUlvE_clEvENKUlvE8_clEvEUlS5_S5_E_EEEEvS7_RKT_EUliE_EEviT1_)
        .other          _ZN2at6native18elementwise_kernelILi128ELi4EZNS0_22gpu_kernel_impl_nocastINS0_13BUnaryFunctorIN3c108BFloat16ES5_S5_ZZZNS0_21heaviside_kernel_cudaERNS_18TensorIteratorBaseEENKUlvE_clEvENKUlvE8_clEvEUlS5_S5_E_EEEEvS7_RKT_EUliE_EEviT1_,@"STO_CUDA_ENTRY STV_DEFAULT"
_ZN2at6native18elementwise_kernelILi128ELi4EZNS0_22gpu_kernel_impl_nocastINS0_13BUnaryFunctorIN3c108BFloat16ES5_S5_ZZZNS0_21heaviside_kernel_cudaERNS_18TensorIteratorBaseEENKUlvE_clEvENKUlvE8_clEvEUlS5_S5_E_EEEEvS7_RKT_EUliE_EEviT1_:
.text._ZN2at6native18elementwise_kernelILi128ELi4EZNS0_22gpu_kernel_impl_nocastINS0_13BUnaryFunctorIN3c108BFloat16ES5_S5_ZZZNS0_21heaviside_kernel_cudaERNS_18TensorIteratorBaseEENKUlvE_clEvENKUlvE8_clEvEUlS5_S5_E_EEEEvS7_RKT_EUliE_EEviT1_:
[----:B------:R-:W-:Y:S08]  /*0000*/  LDC R1, c[0x0][0x37c] ;  /* 0x0000df00ff017b82 */ /* 0x000ff00000000800 */
[----:B------:R-:W0:Y:S01]  /*0010*/  LDC R4, c[0x0][0x388] ;  /* 0x0000e200ff047b82 */ /* 0x000e220000000800 */
[----:B------:R-:W1:Y:S01]  /*0020*/  S2R R3, SR_TID.X ;  /* 0x0000000000037919 */ /* 0x000e620000002100 */
[----:B------:R-:W2:Y:S01]  /*0030*/  LDCU.U16 UR5, c[0x0][0x592] ;  /* 0x0000b240ff0577ac */ /* 0x000ea20008000400 */
[----:B------:R-:W3:Y:S05]  /*0040*/  LDCU.64 UR6, c[0x0][0x358] ;  /* 0x00006b00ff0677ac */ /* 0x000eea0008000a00 */
[----:B------:R-:W4:Y:S01]  /*0050*/  S2UR UR4, SR_CTAID.X ;  /* 0x00000000000479c3 */ /* 0x000f220000002500 */
[----:B--2---:R-:W-:-:S02]  /*0060*/  MOV R0, UR5 ;  /* 0x0000000500007c02 */ /* 0x004fc40008000f00 */
[----:B0-----:R-:W-:Y:S01]  /*0070*/  ISETP.NE.AND P0, PT, R4, RZ, PT ;  /* 0x000000ff0400720c */ /* 0x001fe20003f05270 */
[----:B----4-:R-:W-:-:S06]  /*0080*/  USHF.L.U32 UR4, UR4, 0x9, URZ ;  /* 0x0000000904047899 */ /* 0x010fcc00080006ff */
[----:B-1----:R-:W-:-:S06]  /*0090*/  LOP3.LUT R3, R3, UR4, RZ, 0xfc, !PT ;  /* 0x0000000403037c12 */ /* 0x002fcc000f8efcff */
[----:B---3--:R-:W-:Y:S05]  /*00a0*/  @P0 BRA `(.L_x_1494) ;  /* 0x0000000000ec0947 */ /* 0x008fea0003800000 */
[----:B------:R-:W0:Y:S01]  /*00b0*/  LDCU UR4, c[0x0][0x380] ;  /* 0x00007000ff0477ac */ /* 0x000e220008000800 */
[----:B------:R-:W-:Y:S04]  /*00c0*/  BSSY.RECONVERGENT B0, `(.L_x_1495) ;  /* 0x000002c000007945 */ /* 0x000fe80003800200 */
[----:B------:R-:W-:Y:S01]  /*00d0*/  BSSY.RELIABLE B1, `(.L_x_1496) ;  /* 0x000001f000017945 */ /* 0x000fe20003800100 */
[----:B0-----:R-:W-:-:S13]  /*00e0*/  ISETP.GE.AND P0, PT, R3, UR4, PT ;  /* 0x0000000403007c0c */ /* 0x001fda000bf06270 */
[----:B------:R-:W-:Y:S05]  /*00f0*/  @P0 BRA `(.L_x_1497) ;  /* 0x0000000000640947 */ /* 0x000fea0003800000 */
[----:B------:R-:W0:Y:S02]  /*0100*/  LDC.64 R4, c[0x0][0x588] ;  /* 0x00016200ff047b82 */ /* 0x000e240000000a00 */
[----:B0-----:R-:W2:Y:S06]  /*0110*/  LDG.E.U16 R4, desc[UR6][R4.64] ;  /* 0x0000000604047981 */ /* 0x001eac000c1e1500 */
[----:B------:R-:W0:Y:S01]  /*0120*/  LDC.64 R6, c[0x0][0x580] ;  /* 0x00016000ff067b82 */ /* 0x000e220000000a00 */
[----:B------:R-:W-:Y:S02]  /*0130*/  MOV R9, UR5 ;  /* 0x0000000500097c02 */ /* 0x000fe40008000f00 */
[----:B------:R-:W-:-:S02]  /*0140*/  IADD3 R3, PT, PT, R3, 0x80, RZ ;  /* 0x0000008003037810 */ /* 0x000fc40007ffe0ff */
[----:B--2---:R-:W-:-:S04]  /*0150*/  SHF.L.U32 R2, R4, 0x10, RZ ;  /* 0x0000001004027819 */ /* 0x004fc800000006ff */
[----:B------:R-:W-:-:S13]  /*0160*/  FSETP.NEU.FTZ.AND P0, PT, R2, RZ, PT ;  /* 0x000000ff0200720b */ /* 0x000fda0003f1d000 */
[----:B------:R-:W-:-:S04]  /*0170*/  @P0 FSET.BF.GT.FTZ.AND R2, R2, RZ, PT ;  /* 0x000000ff0202020a */ /* 0x000fc80003814000 */
[----:B------:R-:W-:-:S04]  /*0180*/  @P0 F2FP.BF16.F32.PACK_AB R2, RZ, R2 ;  /* 0x00000002ff02023e */ /* 0x000fc800000010ff */
[----:B------:R-:W-:Y:S02]  /*0190*/  @P0 PRMT R9, R2, 0x7610, R9 ;  /* 0x0000761002090816 */ /* 0x000fe40000000009 */
[----:B------:R-:W-:-:S03]  /*01a0*/  ISETP.GE.AND P0, PT, R3, UR4, PT ;  /* 0x0000000403007c0c */ /* 0x000fc6000bf06270 */
[----:B0-----:R0:W-:Y:S10]  /*01b0*/  STG.E.U16 desc[UR6][R6.64], R9 ;  /* 0x0000000906007986 */ /* 0x0011f4000c101506 */
[----:B------:R-:W-:Y:S05]  /*01c0*/  @P0 BREAK.RELIABLE B1 ;  /* 0x0000000000010942 */ /* 0x000fea0003800100 */
[----:B------:R-:W-:Y:S05]  /*01d0*/  @P0 BRA `(.L_x_1498) ;  /* 0x0000000000680947 */ /* 0x000fea0003800000 */
[----:B------:R-:W1:Y:S02]  /*01e0*/  LDC.64 R4, c[0x0][0x588] ;  /* 0x00016200ff047b82 */ /* 0x000e640000000a00 */
[----:B-1----:R-:W2:Y:S06]  /*01f0*/  LDG.E.U16 R4, desc[UR6][R4.64] ;  /* 0x0000000604047981 */ /* 0x002eac000c1e1500 */
[----:B0-----:R-:W0:Y:S01]  /*0200*/  LDC.64 R6, c[0x0][0x580] ;  /* 0x00016000ff067b82 */ /* 0x001e220000000a00 */
[----:B------:R-:W-:Y:S02]  /*0210*/  MOV R9, UR5 ;  /* 0x0000000500097c02 */ /* 0x000fe40008000f00 */
[----:B------:R-:W-:Y:S01]  /*0220*/  IADD3 R3, PT, PT, R3, 0x80, RZ ;  /* 0x0000008003037810 */ /* 0x000fe20007ffe0ff */
[----:B--2---:R-:W-:-:S05]  /*0230*/  IMAD.U32 R2, R4, 0x10000, RZ ;  /* 0x0001000004027824 */ /* 0x004fca00078e00ff */
[----:B------:R-:W-:-:S13]  /*0240*/  FSETP.NEU.FTZ.AND P0, PT, R2, RZ, PT ;  /* 0x000000ff0200720b */ /* 0x000fda0003f1d000 */
[----:B------:R-:W-:-:S04]  /*0250*/  @P0 FSET.BF.GT.FTZ.AND R2, R2, RZ, PT ;  /* 0x000000ff0202020a */ /* 0x000fc80003814000 */
[----:B------:R-:W-:-:S04]  /*0260*/  @P0 F2FP.BF16.F32.PACK_AB R2, RZ, R2 ;  /* 0x00000002ff02023e */ /* 0x000fc800000010ff */
[----:B------:R-:W-:-:S05]  /*0270*/  @P0 PRMT R9, R2, 0x7610, R9 ;  /* 0x0000761002090816 */ /* 0x000fca0000000009 */
[----:B0-----:R0:W-:Y:S02]  /*0280*/  STG.E.U16 desc[UR6][R6.64], R9 ;  /* 0x0000000906007986 */ /* 0x0011e4000c101506 */
.L_x_1497:
[----:B------:R-:W-:-:S13]  /*0290*/  ISETP.GE.AND P0, PT, R3, UR4, PT ;  /* 0x0000000403007c0c */ /* 0x000fda000bf06270 */
[----:B------:R-:W-:Y:S05]  /*02a0*/  @P0 BREAK.RELIABLE B1 ;  /* 0x0000000000010942 */ /* 0x000fea0003800100 */
[----:B------:R-:W-:Y:S05]  /*02b0*/  @P0 BRA `(.L_x_1498) ;  /* 0x0000000000300947 */ /* 0x000fea0003800000 */
[----:B------:R-:W-:Y:S05]  /*02c0*/  BSYNC.RELIABLE B1 ;  /* 0x0000000000017941 */ /* 0x000fea0003800100 */
.L_x_1496:
[----:B------:R-:W1:Y:S02]  /*02d0*/  LDC.64 R4, c[0x0][0x588] ;  /* 0x00016200ff047b82 */ /* 0x000e640000000a00 */
[----:B-1----:R-:W2:Y:S06]  /*02e0*/  LDG.E.U16 R4, desc[UR6][R4.64] ;  /* 0x0000000604047981 */ /* 0x002eac000c1e1500 */
[----:B0-----:R-:W0:Y:S01]  /*02f0*/  LDC.64 R6, c[0x0][0x580] ;  /* 0x00016000ff067b82 */ /* 0x001e220000000a00 */
[----:B------:R-:W-:Y:S01]  /*0300*/  MOV R9, UR5 ;  /* 0x0000000500097c02 */ /* 0x000fe20008000f00 */
[----:B------:R-:W-:Y:S01]  /*0310*/  VIADD R3, R3, 0x80 ;  /* 0x0000008003037836 */ /* 0x000fe20000000000 */
[----:B--2---:R-:W-:-:S04]  /*0320*/  SHF.L.U32 R2, R4, 0x10, RZ ;  /* 0x0000001004027819 */ /* 0x004fc800000006ff */
[----:B------:R-:W-:-:S13]  /*0330*/  FSETP.NEU.FTZ.AND P0, PT, R2, RZ, PT ;  /* 0x000000ff0200720b */ /* 0x000fda0003f1d000 */
[----:B------:R-:W-:-:S04]  /*0340*/  @P0 FSET.BF.GT.FTZ.AND R2, R2, RZ, PT ;  /* 0x000000ff0202020a */ /* 0x000fc80003814000 */
[----:B------:R-:W-:-:S04]  /*0350*/  @P0 F2FP.BF16.F32.PACK_AB R2, RZ, R2 ;  /* 0x00000002ff02023e */ /* 0x000fc800000010ff */
[----:B------:R-:W-:-:S05]  /*0360*/  @P0 PRMT R9, R2, 0x7610, R9 ;  /* 0x0000761002090816 */ /* 0x000fca0000000009 */
[----:B0-----:R1:W-:Y:S02]  /*0370*/  STG.E.U16 desc[UR6][R6.64], R9 ;  /* 0x0000000906007986 */ /* 0x0013e4000c101506 */
.L_x_1498:
[----:B------:R-:W-:Y:S05]  /*0380*/  BSYNC.RECONVERGENT B0 ;  /* 0x0000000000007941 */ /* 0x000fea0003800200 */
.L_x_1495:
[----:B------:R-:W-:Y:S05]  /*0390*/  WARPSYNC.ALL ;  /* 0x0000000000007948 */ /* 0x000fea0003800000 */
[----:B------:R-:W-:-:S13]  /*03a0*/  ISETP.GE.AND P0, PT, R3, UR4, PT ;  /* 0x0000000403007c0c */ /* 0x000fda000bf06270 */
[----:B------:R-:W-:Y:S05]  /*03b0*/  @P0 EXIT ;  /* 0x000000000000094d */ /* 0x000fea0003800000 */
[----:B------:R-:W2:Y:S02]  /*03c0*/  LDC.64 R2, c[0x0][0x588] ;  /* 0x00016200ff027b82 */ /* 0x000ea40000000a00 */
[----:B--2---:R-:W0:Y:S06]  /*03d0*/  LDG.E.U16 R2, desc[UR6][R2.64] ;  /* 0x0000000602027981 */ /* 0x004e2c000c1e1500 */
[----:B------:R-:W2:Y:S01]  /*03e0*/  LDC.64 R4, c[0x0][0x580] ;  /* 0x00016000ff047b82 */ /* 0x000ea20000000a00 */
[----:B01----:R-:W-:-:S04]  /*03f0*/  SHF.L.U32 R6, R2, 0x10, RZ ;  /* 0x0000001002067819 */ /* 0x003fc800000006ff */
[----:B------:R-:W-:-:S13]  /*0400*/  FSETP.NEU.FTZ.AND P0, PT, R6, RZ, PT ;  /* 0x000000ff0600720b */ /* 0x000fda0003f1d000 */
[----:B------:R-:W-:-:S04]  /*0410*/  @P0 FSET.BF.GT.FTZ.AND R6, R6, RZ, PT ;  /* 0x000000ff0606020a */ /* 0x000fc80003814000 */
[----:B------:R-:W-:-:S04]  /*0420*/  @P0 F2FP.BF16.F32.PACK_AB R6, RZ, R6 ;  /* 0x00000006ff06023e */ /* 0x000fc800000010ff */
[----:B------:R-:W-:-:S05]  /*0430*/  @P0 PRMT R0, R6, 0x7610, R0 ;  /* 0x0000761006000816 */ /* 0x000fca0000000000 */
[----:B--2---:R-:W-:Y:S01]  /*0440*/  STG.E.U16 desc[UR6][R4.64], R0 ;  /* 0x0000000004007986 */ /* 0x004fe2000c101506 */
[----:B------:R-:W-:Y:S05]  /*0450*/  EXIT ;  /* 0x000000000000794d */ /* 0x000fea0003800000 */
.L_x_1494:
        /* <DEDUP_REMOVED lines=9> */
[----:B------:R-:W-:Y:S02]  /*04f0*/  HFMA2 R6, -RZ, RZ, 0, 0 ;  /* 0x00000000ff067431 */ /* 0x000fe400000001ff */
[----:B------:R-:W-:Y:S01]  /*0500*/  IMAD.MOV.U32 R7, RZ, RZ, R3 ;  /* 0x000000ffff077224 */ /* 0x000fe200078e0003 */
[----:B------:R-:W-:Y:S01]  /*0510*/  ISETP.NE.AND P0, PT, R4, RZ, PT ;  /* 0x000000ff0400720c */ /* 0x000fe20003f05270 */
[----:B------:R-:W1:Y:S01]  /*0520*/  LDCU UR10, c[0x0][0x38c] ;  /* 0x00007180ff0a77ac */ /* 0x000e620008000800 */
[----:B------:R-:W2:Y:S01]  /*0530*/  LDCU.64 UR12, c[0x0][0x4b8] ;  /* 0x00009700ff0c77ac */ /* 0x000ea20008000a00 */
[----:B0-----:R-:W-:-:S05]  /*0540*/  IMAD.HI.U32 R8, R3, UR8, R6 ;  /* 0x0000000803087c27 */ /* 0x001fca000f8e0006 */
[----:B------:R-:W-:-:S04]  /*0550*/  SHF.R.U32.HI R9, RZ, UR9, R8 ;  /* 0x00000009ff097c19 */ /* 0x000fc80008011608 */
[----:B------:R-:W-:-:S05]  /*0560*/  IADD3 R6, PT, PT, -R9, RZ, RZ ;  /* 0x000000ff09067210 */ /* 0x000fca0007ffe1ff */
[----:B-1----:R-:W-:-:S04]  /*0570*/  IMAD R6, R6, UR10, R3 ;  /* 0x0000000a06067c24 */ /* 0x002fc8000f8e0203 */
[C---:B--2---:R-:W-:Y:S02]  /*0580*/  IMAD R5, R6.reuse, UR12, RZ ;  /* 0x0000000c06057c24 */ /* 0x044fe4000f8e02ff */
[----:B------:R-:W-:Y:S01]  /*0590*/  IMAD R6, R6, UR13, RZ ;  /* 0x0000000d06067c24 */ /* 0x000fe2000f8e02ff */
[----:B------:R-:W-:Y:S06]  /*05a0*/  @!P0 BRA `(.L_x_1502) ;  /* 0x0000001000748947 */ /* 0x000fec0003800000 */
[----:B------:R-:W0:Y:S01]  /*05b0*/  LDCU.64 UR10, c[0x0][0x398] ;  /* 0x00007300ff0a77ac */ /* 0x000e220008000a00 */
[----:B------:R-:W-:Y:S02]  /*05c0*/  MOV R8, RZ ;  /* 0x000000ff00087202 */ /* 0x000fe40000000f00 */
[----:B------:R-:W-:Y:S01]  /*05d0*/  ISETP.NE.AND P0, PT, R2, 0x2, PT ;  /* 0x000000020200780c */ /* 0x000fe20003f05270 */
[----:B------:R-:W1:Y:S01]  /*05e0*/  LDCU UR8, c[0x0][0x3a0] ;  /* 0x00007400ff0877ac */ /* 0x000e620008000800 */
[----:B------:R-:W2:Y:S01]  /*05f0*/  LDCU.64 UR12, c[0x0][0x4c0] ;  /* 0x00009800ff0c77ac */ /* 0x000ea20008000a00 */
[----:B0-----:R-:W-:-:S05]  /*0600*/  IMAD.HI.U32 R10, R9, UR11, R8 ;  /* 0x0000000b090a7c27 */ /* 0x001fca000f8e0008 */
[----:B-1----:R-:W-:-:S04]  /*0610*/  SHF.R.U32.HI R11, RZ, UR8, R10 ;  /* 0x00000008ff0b7c19 */ /* 0x002fc8000801160a */
[----:B------:R-:W-:-:S05]  /*0620*/  IADD3 R8, PT, PT, -R11, RZ, RZ ;  /* 0x000000ff0b087210 */ /* 0x000fca0007ffe1ff */
[----:B------:R-:W-:-:S04]  /*0630*/  IMAD R8, R8, UR10, R9 ;  /* 0x0000000a08087c24 */ /* 0x000fc8000f8e0209 */
[C---:B--2---:R-:W-:Y:S02]  /*0640*/  IMAD R5, R8.reuse, UR12, R5 ;  /* 0x0000000c08057c24 */ /* 0x044fe4000f8e0205 */
[----:B------:R-:W-:Y:S01]  /*0650*/  IMAD R6, R8, UR13, R6 ;  /* 0x0000000d08067c24 */ /* 0x000fe2000f8e0206 */
[----:B------:R-:W-:Y:S06]  /*0660*/  @!P0 BRA `(.L_x_1502) ;  /* 0x0000001000448947 */ /* 0x000fec0003800000 */
[----:B------:R-:W0:Y:S01]  /*0670*/  LDCU.64 UR8, c[0x0][0x3a8] ;  /* 0x00007500ff0877ac */ /* 0x000e220008000a00 */
[----:B------:R-:W-:Y:S02]  /*0680*/  MOV R10, RZ ;  /* 0x000000ff000a7202 */ /* 0x000fe40000000f00 */
[----:B------:R-:W-:Y:S01]  /*0690*/  ISETP.NE.AND P0, PT, R2, 0x3, PT ;  /* 0x000000030200780c */ /* 0x000fe20003f05270 */
[----:B------:R-:W1:Y:S01]  /*06a0*/  LDCU UR10, c[0x0][0x3a4] ;  /* 0x00007480ff0a77ac */ /* 0x000e620008000800 */
[----:B------:R-:W2:Y:S01]  /*06b0*/  LDCU.64 UR12, c[0x0][0x4c8] ;  /* 0x00009900ff0c77ac */ /* 0x000ea20008000a00 */
[----:B0-----:R-:W-:-:S05]  /*06c0*/  IMAD.HI.U32 R8, R11, UR8, R10 ;  /* 0x000000080b087c27 */ /* 0x001fca000f8e000a */
[----:B------:R-:W-:-:S05]  /*06d0*/  SHF.R.U32.HI R9, RZ, UR9, R8 ;  /* 0x00000009ff097c19 */ /* 0x000fca0008011608 */
[----:B------:R-:W-:-:S04]  /*06e0*/  IMAD.MOV R10, RZ, RZ, -R9 ;  /* 0x000000ffff0a7224 */ /* 0x000fc800078e0a09 */
[----:B-1----:R-:W-:-:S04]  /*06f0*/  IMAD R10, R10, UR10, R11 ;  /* 0x0000000a0a0a7c24 */ /* 0x002fc8000f8e020b */
[C---:B--2---:R-:W-:Y:S02]  /*0700*/  IMAD R5, R10.reuse, UR12, R5 ;  /* 0x0000000c0a057c24 */ /* 0x044fe4000f8e0205 */
[----:B------:R-:W-:Y:S01]  /*0710*/  IMAD R6, R10, UR13, R6 ;  /* 0x0000000d0a067c24 */ /* 0x000fe2000f8e0206 */
[----:B------:R-:W-:Y:S06]  /*0720*/  @!P0 BRA `(.L_x_1502) ;  /* 0x0000001000148947 */ /* 0x000fec0003800000 */
[----:B------:R-:W0:Y:S01]  /*0730*/  LDCU.64 UR10, c[0x0][0x3b0] ;  /* 0x00007600ff0a77ac */ /* 0x000e220008000a00 */
[----:B------:R-:W-:Y:S01]  /*0740*/  HFMA2 R8, -RZ, RZ, 0, 0 ;  /* 0x00000000ff087431 */ /* 0x000fe200000001ff */
[----:B------:R-:W-:Y:S01]  /*0750*/  ISETP.NE.AND P0, PT, R2, 0x4, PT ;  /* 0x000000040200780c */ /* 0x000fe20003f05270 */
[----:B------:R-:W1:Y:S01]  /*0760*/  LDCU UR8, c[0x0][0x3b8] ;  /* 0x00007700ff0877ac */ /* 0x000e620008000800 */
[----:B------:R-:W2:Y:S02]  /*0770*/  LDCU.64 UR12, c[0x0][0x4d0] ;  /* 0x00009a00ff0c77ac */ /* 0x000ea40008000a00 */
        /* <DEDUP_REMOVED lines=13> */
[----:B------:R-:W-:-:S04]  /*0850*/  SHF.R.U32.HI R9, RZ, UR9, R8 ;  /* 0x00000009ff097c19 */ /* 0x000fc80008011608 */
[----:B------:R-:W-:-:S05]  /*0860*/  IADD3 R10, PT, PT, -R9, RZ, RZ ;  /* 0x000000ff090a7210 */ /* 0x000fca0007ffe1ff */
[----:B-1----:R-:W-:-:S04]  /*0870*/  IMAD R10, R10, UR10, R11 ;  /* 0x0000000a0a0a7c24 */ /* 0x002fc8000f8e020b */
[C---:B--2---:R-:W-:Y:S02]  /*0880*/  IMAD R5, R10.reuse, UR12, R5 ;  /* 0x0000000c0a057c24 */ /* 0x044fe4000f8e0205 */
[----:B------:R-:W-:Y:S01]  /*0890*/  IMAD R6, R10, UR13, R6 ;  /* 0x0000000d0a067c24 */ /* 0x000fe2000f8e0206 */
[----:B------:R-:W-:Y:S06]  /*08a0*/  @!P0 BRA `(.L_x_1502) ;  /* 0x0000000c00b48947 */ /* 0x000fec0003800000 */
[----:B------:R-:W0:Y:S01]  /*08b0*/  LDCU.64 UR10, c[0x0][0x3c8] ;  /* 0x00007900ff0a77ac */ /* 0x000e220008000a00 */
[----:B------:R-:W-:Y:S01]  /*08c0*/  IMAD.MOV.U32 R8, RZ, RZ, RZ ;  /* 0x000000ffff087224 */ /* 0x000fe200078e00ff */
        /* <DEDUP_REMOVED lines=28> */
[----:B-1----:R-:W-:-:S05]  /*0a90*/  SHF.R.U32.HI R11, RZ, UR8, R10 ;  /* 0x00000008ff0b7c19 */ /* 0x002fca000801160a */
[----:B------:R-:W-:-:S04]  /*0aa0*/  IMAD.MOV R8, RZ, RZ, -R11 ;  /* 0x000000ffff087224 */ /* 0x000fc800078e0a0b */
        /* <DEDUP_REMOVED lines=184> */
[----:B------:R-:W-:Y:S01]  /*1630*/  ISETP.NE.AND P0, PT, R2, 0x18, PT ;  /* 0x000000180200780c */ /* 0x000fe20003f05270 */
[----:B------:R-:W0:Y:S01]  /*1640*/  LDCU.64 UR10, c[0x0][0x4a0] ;  /* 0x00009400ff0a77ac */ /* 0x000e220008000a00 */
[----:B------:R-:W-:Y:S01]  /*1650*/  MOV R8, RZ ;  /* 0x000000ff00087202 */ /* 0x000fe20000000f00 */
[----:B------:R-:W1:Y:S10]  /*1660*/  LDCU UR8, c[0x0][0x4a8] ;  /* 0x00009500ff0877ac */ /* 0x000e740008000800 */
[----:B------:R-:W2:Y:S01]  /*1670*/  @P0 LDC.64 R16, c[0x0][0x4b0] ;  /* 0x00012c00ff100b82 */ /* 0x000ea20000000a00 */
[----:B0-----:R-:W-:-:S07]  /*1680*/  IMAD.HI.U32 R12, R9, UR11, R8 ;  /* 0x0000000b090c7c27 */ /* 0x001fce000f8e0008 */
[----:B------:R-:W0:Y:S01]  /*1690*/  @P0 LDC R14, c[0x0][0x4ac] ;  /* 0x00012b00ff0e0b82 */ /* 0x000e220000000800 */
[----:B-1----:R-:W-:Y:S01]  /*16a0*/  SHF.R.U32.HI R13, RZ, UR8, R12 ;  /* 0x00000008ff0d7c19 */ /* 0x002fe2000801160c */
[----:B------:R-:W1:Y:S01]  /*16b0*/  LDCU.64 UR8, c[0x0][0x570] ;  /* 0x0000ae00ff0877ac */ /* 0x000e620008000a00 */
[----:B------:R-:W-:Y:S02]  /*16c0*/  @P0 MOV R12, RZ ;  /* 0x000000ff000c0202 */ /* 0x000fe40000000f00 */
[----:B------:R-:W-:-:S03]  /*16d0*/  IADD3 R15, PT, PT, -R13, RZ, RZ ;  /* 0x000000ff0d0f7210 */ /* 0x000fc60007ffe1ff */
[----:B------:R-:W3:Y:S01]  /*16e0*/  @P0 LDC.64 R10, c[0x0][0x578] ;  /* 0x00015e00ff0a0b82 */ /* 0x000ee20000000a00 */
[----:B--2---:R-:W-:-:S05]  /*16f0*/  @P0 IMAD.HI.U32 R8, R13, R16, R12 ;  /* 0x000000100d080227 */ /* 0x004fca00078e000c */
[----:B------:R-:W-:Y:S01]  /*1700*/  @P0 SHF.R.U32.HI R7, RZ, R17, R8 ;  /* 0x00000011ff070219 */ /* 0x000fe20000011608 */
[----:B------:R-:W-:-:S03]  /*1710*/  IMAD R8, R15, UR10, R9 ;  /* 0x0000000a0f087c24 */ /* 0x000fc6000f8e0209 */
[----:B------:R-:W-:Y:S01]  /*1720*/  @P0 IADD3 R7, PT, PT, -R7, RZ, RZ ;  /* 0x000000ff07070210 */ /* 0x000fe20007ffe1ff */
[C---:B-1----:R-:W-:Y:S02]  /*1730*/  IMAD R5, R8.reuse, UR8, R5 ;  /* 0x0000000808057c24 */ /* 0x042fe4000f8e0205 */
[----:B------:R-:W-:Y:S02]  /*1740*/  IMAD R6, R8, UR9, R6 ;  /* 0x0000000908067c24 */ /* 0x000fe4000f8e0206 */
[----:B0-----:R-:W-:-:S04]  /*1750*/  @P0 IMAD R12, R7, R14, R13 ;  /* 0x0000000e070c0224 */ /* 0x001fc800078e020d */
[C---:B---3--:R-:W-:Y:S02]  /*1760*/  @P0 IMAD R5, R12.reuse, R10, R5 ;  /* 0x0000000a0c050224 */ /* 0x048fe400078e0205 */
[----:B------:R-:W-:-:S07]  /*1770*/  @P0 IMAD R6, R12, R11, R6 ;  /* 0x0000000b0c060224 */ /* 0x000fce00078e0206 */
.L_x_1502:
[----:B------:R-:W0:Y:S02]  /*1780*/  LDCU.64 UR8, c[0x0][0x588] ;  /* 0x0000b100ff0877ac */ /* 0x000e240008000a00 */
[----:B0-----:R-:W-:-:S05]  /*1790*/  IADD3 R6, P0, PT, R6, UR8, RZ ;  /* 0x0000000806067c10 */ /* 0x001fca000ff1e0ff */
[----:B------:R-:W-:Y:S01]  /*17a0*/  IMAD.X R7, RZ, RZ, UR9, P0 ;  /* 0x00000009ff077e24 */ /* 0x000fe200080e06ff */
[----:B------:R-:W0:Y:S04]  /*17b0*/  LDCU.64 UR8, c[0x0][0x580] ;  /* 0x0000b000ff0877ac */ /* 0x000e280008000a00 */
[----:B------:R-:W2:Y:S01]  /*17c0*/  LDG.E.U16 R6, desc[UR6][R6.64] ;  /* 0x0000000606067981 */ /* 0x000ea2000c1e1500 */
[----:B------:R-:W-:Y:S02]  /*17d0*/  MOV R11, UR5 ;  /* 0x00000005000b7c02 */ /* 0x000fe40008000f00 */
[----:B------:R-:W-:Y:S02]  /*17e0*/  IADD3 R3, PT, PT, R3, 0x80, RZ ;  /* 0x0000008003037810 */ /* 0x000fe40007ffe0ff */
[----:B0-----:R-:W-:-:S02]  /*17f0*/  IADD3 R8, P1, PT, R5, UR8, RZ ;  /* 0x0000000805087c10 */ /* 0x001fc4000ff3e0ff */
[----:B--2---:R-:W-:-:S04]  /*1800*/  SHF.L.U32 R9, R6, 0x10, RZ ;  /* 0x0000001006097819 */ /* 0x004fc800000006ff */
[----:B------:R-:W-:-:S13]  /*1810*/  FSETP.NEU.FTZ.AND P0, PT, R9, RZ, PT ;  /* 0x000000ff0900720b */ /* 0x000fda0003f1d000 */
[----:B------:R-:W-:-:S04]  /*1820*/  @P0 FSET.BF.GT.FTZ.AND R9, R9, RZ, PT ;  /* 0x000000ff0909020a */ /* 0x000fc80003814000 */
[----:B------:R-:W-:Y:S02]  /*1830*/  @P0 F2FP.BF16.F32.PACK_AB R5, RZ, R9 ;  /* 0x00000009ff05023e */ /* 0x000fe400000010ff */
[----:B------:R-:W-:Y:S02]  /*1840*/  IADD3.X R9, PT, PT, RZ, UR9, RZ, P1, !PT ;  /* 0x00000009ff097c10 */ /* 0x000fe40008ffe4ff */
[----:B------:R-:W-:Y:S02]  /*1850*/  @P0 PRMT R11, R5, 0x7610, R11 ;  /* 0x00007610050b0816 */ /* 0x000fe4000000000b */
[----:B------:R-:W-:-:S03]  /*1860*/  ISETP.GE.AND P0, PT, R3, UR4, PT ;  /* 0x0000000403007c0c */ /* 0x000fc6000bf06270 */
[----:B------:R0:W-:Y:S10]  /*1870*/  STG.E.U16 desc[UR6][R8.64], R11 ;  /* 0x0000000b08007986 */ /* 0x0001f4000c101506 */
[----:B------:R-:W-:Y:S05]  /*1880*/  @P0 BREAK.RELIABLE B1 ;  /* 0x0000000000010942 */ /* 0x000fea0003800100 */
[----:B------:R-:W-:Y:S05]  /*1890*/  @P0 BRA `(.L_x_1503) ;  /* 0x0000002400d80947 */ /* 0x000fea0003800000 */
[----:B------:R-:W0:Y:S01]  /*18a0*/  LDCU.64 UR8, c[0x0][0x390] ;  /* 0x00007200ff0877ac */ /* 0x000e220008000a00 */
[----:B------:R-:W-:Y:S01]  /*18b0*/  MOV R7, R3 ;  /* 0x0000000300077202 */ /* 0x000fe20000000f00 */
[----:B------:R-:W-:Y:S01]  /*18c0*/  IMAD.MOV.U32 R6, RZ, RZ, RZ ;  /* 0x000000ffff067224 */ /* 0x000fe200078e00ff */
        /* <DEDUP_REMOVED lines=295> */
.L_x_1504:
[----:B------:R-:W0:Y:S02]  /*2b40*/  LDCU.64 UR8, c[0x0][0x588] ;  /* 0x0000b100ff0877ac */ /* 0x000e240008000a00 */
[----:B0-----:R-:W-:-:S04]  /*2b50*/  IADD3 R6, P0, PT, R6, UR8, RZ ;  /* 0x0000000806067c10 */ /* 0x001fc8000ff1e0ff */
[----:B------:R-:W-:Y:S01]  /*2b60*/  IADD3.X R7, PT, PT, RZ, UR9, RZ, P0, !PT ;  /* 0x00000009ff077c10 */ /* 0x000fe200087fe4ff */
[----:B------:R-:W0:Y:S04]  /*2b70*/  LDCU.64 UR8, c[0x0][0x580] ;  /* 0x0000b000ff0877ac */ /* 0x000e280008000a00 */
[----:B------:R-:W2:Y:S01]  /*2b80*/  LDG.E.U16 R6, desc[UR6][R6.64] ;  /* 0x0000000606067981 */ /* 0x000ea2000c1e1500 */
[----:B------:R-:W-:Y:S02]  /*2b90*/  MOV R11, UR5 ;  /* 0x00000005000b7c02 */ /* 0x000fe40008000f00 */
[----:B------:R-:W-:Y:S02]  /*2ba0*/  IADD3 R3, PT, PT, R3, 0x80, RZ ;  /* 0x0000008003037810 */ /* 0x000fe40007ffe0ff */
[----:B0-----:R-:W-:Y:S01]  /*2bb0*/  IADD3 R8, P1, PT, R5, UR8, RZ ;  /* 0x0000000805087c10 */ /* 0x001fe2000ff3e0ff */
[----:B--2---:R-:W-:-:S05]  /*2bc0*/  IMAD.U32 R9, R6, 0x10000, RZ ;  /* 0x0001000006097824 */ /* 0x004fca00078e00ff */
[----:B------:R-:W-:-:S13]  /*2bd0*/  FSETP.NEU.FTZ.AND P0, PT, R9, RZ, PT ;  /* 0x000000ff0900720b */ /* 0x000fda0003f1d000 */
[----:B------:R-:W-:-:S04]  /*2be0*/  @P0 FSET.BF.GT.FTZ.AND R9, R9, RZ, PT ;  /* 0x000000ff0909020a */ /* 0x000fc80003814000 */
[----:B------:R-:W-:Y:S02]  /*2bf0*/  @P0 F2FP.BF16.F32.PACK_AB R5, RZ, R9 ;  /* 0x00000009ff05023e */ /* 0x000fe400000010ff */
[----:B------:R-:W-:Y:S02]  /*2c00*/  IADD3.X R9, PT, PT, RZ, UR9, RZ, P1, !PT ;  /* 0x00000009ff097c10 */ /* 0x000fe40008ffe4ff */
[----:B------:R-:W-:-:S05]  /*2c10*/  @P0 PRMT R11, R5, 0x7610, R11 ;  /* 0x00007610050b0816 */ /* 0x000fca000000000b */
[----:B------:R0:W-:Y:S02]  /*2c20*/  STG.E.U16 desc[UR6][R8.64], R11 ;  /* 0x0000000b08007986 */ /* 0x0001e4000c101506 */
.L_x_1501:
[----:B------:R-:W-:-:S13]  /*2c30*/  ISETP.GE.AND P0, PT, R3, UR4, PT ;  /* 0x0000000403007c0c */ /* 0x000fda000bf06270 */
[----:B------:R-:W-:Y:S05]  /*2c40*/  @P0 BREAK.RELIABLE B1 ;  /* 0x0000000000010942 */ /* 0x000fea0003800100 */
[----:B------:R-:W-:Y:S05]  /*2c50*/  @P0 BRA `(.L_x_1503) ;  /* 0x0000001000e80947 */ /* 0x000fea0003800000 */
[----:B------:R-:W-:Y:S05]  /*2c60*/  BSYNC.RELIABLE B1 ;  /* 0x0000000000017941 */ /* 0x000fea0003800100 */
.L_x_1500:
[----:B------:R-:W0:Y:S01]  /*2c70*/  LDCU.64 UR8, c[0x0][0x390] ;  /* 0x00007200ff0877ac */ /* 0x000e220008000a00 */
[----:B------:R-:W-:Y:S02]  /*2c80*/  MOV R6, RZ ;  /* 0x000000ff00067202 */ /* 0x000fe40000000f00 */
[----:B------:R-:W-:Y:S01]  /*2c90*/  MOV R7, R3 ;  /* 0x0000000300077202 */ /* 0x000fe20000000f00 */
[----:B------:R-:W1:Y:S01]  /*2ca0*/  LDCU UR10, c[0x0][0x38c] ;  /* 0x00007180ff0a77ac */ /* 0x000e620008000800 */
[----:B------:R-:W-:Y:S01]  /*2cb0*/  ISETP.NE.AND P0, PT, R4, RZ, PT ;  /* 0x000000ff0400720c */ /* 0x000fe20003f05270 */
[----:B------:R-:W2:Y:S01]  /*2cc0*/  LDCU.64 UR12, c[0x0][0x4b8] ;  /* 0x00009700ff0c77ac */ /* 0x000ea20008000a00 */
[----:B0-----:R-:W-:-:S05]  /*2cd0*/  IMAD.HI.U32 R8, R3, UR8, R6 ;  /* 0x0000000803087c27 */ /* 0x001fca000f8e0006 */
[----:B------:R-:W-:-:S05]  /*2ce0*/  SHF.R.U32.HI R9, RZ, UR9, R8 ;  /* 0x00000009ff097c19 */ /* 0x000fca0008011608 */
[----:B------:R-:W-:-:S04]  /*2cf0*/  IMAD.MOV R6, RZ, RZ, -R9 ;  /* 0x000000ffff067224 */ /* 0x000fc800078e0a09 */
        /* <DEDUP_REMOVED lines=282> */
[----:B------:R-:W-:-:S04]  /*3ea0*/  IMAD R8, R15, UR10, R9 ;  /* 0x0000000a0f087c24 */ /* 0x000fc8000f8e0209 */
[----:B------:R-:W-:Y:S02]  /*3eb0*/  @P0 IMAD.MOV R7, RZ, RZ, -R7 ;  /* 0x000000ffff070224 */ /* 0x000fe400078e0a07 */
[----:B-1----:R-:W-:Y:S02]  /*3ec0*/  IMAD R5, R8, UR8, R5 ;  /* 0x0000000808057c24 */ /* 0x002fe4000f8e0205 */
[----:B0-----:R-:W-:Y:S02]  /*3ed0*/  @P0 IMAD R12, R14, R7, R13 ;  /* 0x000000070e0c0224 */ /* 0x001fe400078e020d */
[----:B------:R-:W-:Y:S02]  /*3ee0*/  IMAD R6, R8, UR9, R6 ;  /* 0x0000000908067c24 */ /* 0x000fe4000f8e0206 */
[C---:B---3--:R-:W-:Y:S02]  /*3ef0*/  @P0 IMAD R5, R12.reuse, R10, R5 ;  /* 0x0000000a0c050224 */ /* 0x048fe400078e0205 */
[----:B------:R-:W-:-:S07]  /*3f00*/  @P0 IMAD R6, R12, R11, R6 ;  /* 0x0000000b0c060224 */ /* 0x000fce00078e0206 */
.L_x_1505:
[----:B------:R-:W0:Y:S02]  /*3f10*/  LDCU.64 UR8, c[0x0][0x588] ;  /* 0x0000b100ff0877ac */ /* 0x000e240008000a00 */
[----:B0-----:R-:W-:-:S04]  /*3f20*/  IADD3 R6, P0, PT, R6, UR8, RZ ;  /* 0x0000000806067c10 */ /* 0x001fc8000ff1e0ff */
[----:B------:R-:W-:Y:S01]  /*3f30*/  IADD3.X R7, PT, PT, RZ, UR9, RZ, P0, !PT ;  /* 0x00000009ff077c10 */ /* 0x000fe200087fe4ff */
        /* <DEDUP_REMOVED lines=10> */
[----:B------:R-:W-:-:S05]  /*3fe0*/  @P0 PRMT R11, R5, 0x7610, R11 ;  /* 0x00007610050b0816 */ /* 0x000fca000000000b */
[----:B------:R1:W-:Y:S02]  /*3ff0*/  STG.E.U16 desc[UR6][R8.64], R11 ;  /* 0x0000000b08007986 */ /* 0x0003e4000c101506 */
.L_x_1503:
[----:B------:R-:W-:Y:S05]  /*4000*/  BSYNC.RECONVERGENT B0 ;  /* 0x0000000000007941 */ /* 0x000fea0003800200 */
.L_x_1499:
[----:B------:R-:W-:Y:S05]  /*4010*/  WARPSYNC.ALL ;  /* 0x0000000000007948 */ /* 0x000fea0003800000 */
[----:B------:R-:W-:-:S13]  /*4020*/  ISETP.GE.AND P0, PT, R3, UR4, PT ;  /* 0x0000000403007c0c */ /* 0x000fda000bf06270 */
[----:B------:R-:W-:Y:S05]  /*4030*/  @P0 EXIT ;  /* 0x000000000000094d */ /* 0x000fea0003800000 */
[----:B------:R-:W2:Y:S01]  /*4040*/  LDCU.64 UR4, c[0x0][0x390] ;  /* 0x00007200ff0477ac */ /* 0x000ea20008000a00 */
[----:B------:R-:W-:Y:S01]  /*4050*/  MOV R7, R3 ;  /* 0x0000000300077202 */ /* 0x000fe20000000f00 */
[----:B------:R-:W-:Y:S01]  /*4060*/  IMAD.MOV.U32 R6, RZ, RZ, RZ ;  /* 0x000000ffff067224 */ /* 0x000fe200078e00ff */
[----:B------:R-:W-:Y:S01]  /*4070*/  ISETP.NE.AND P0, PT, R4, RZ, PT ;  /* 0x000000ff0400720c */ /* 0x000fe20003f05270 */
[----:B------:R-:W3:Y:S01]  /*4080*/  LDCU UR8, c[0x0][0x38c] ;  /* 0x00007180ff0877ac */ /* 0x000ee20008000800 */
[----:B------:R-:W4:Y:S01]  /*4090*/  LDCU.64 UR10, c[0x0][0x4b8] ;  /* 0x00009700ff0a77ac */ /* 0x000f220008000a00 */
[----:B--2---:R-:W-:-:S05]  /*40a0*/  IMAD.HI.U32 R6, R3, UR4, R6 ;  /* 0x0000000403067c27 */ /* 0x004fca000f8e0006 */
[----:B------:R-:W-:-:S04]  /*40b0*/  SHF.R.U32.HI R7, RZ, UR5, R6 ;  /* 0x00000005ff077c19 */ /* 0x000fc80008011606 */
[----:B01----:R-:W-:-:S05]  /*40c0*/  IADD3 R8, PT, PT, -R7, RZ, RZ ;  /* 0x000000ff07087210 */ /* 0x003fca0007ffe1ff */
[----:B---3--:R-:W-:-:S04]  /*40d0*/  IMAD R4, R8, UR8, R3 ;  /* 0x0000000808047c24 */ /* 0x008fc8000f8e0203 */
[C---:B----4-:R-:W-:Y:S02]  /*40e0*/  IMAD R3, R4.reuse, UR10, RZ ;  /* 0x0000000a04037c24 */ /* 0x050fe4000f8e02ff */
        /* <DEDUP_REMOVED lines=275> */
[----:B------:R-:W-:Y:S02]  /*5220*/  @P0 IMAD.MOV.U32 R10, RZ, RZ, RZ ;  /* 0x000000ffff0a0224 */ /* 0x000fe400078e00ff */
[----:B------:R-:W-:-:S03]  /*5230*/  IADD3 R6, PT, PT, -R11, RZ, RZ ;  /* 0x000000ff0b067210 */ /* 0x000fc60007ffe1ff */
[----:B------:R-:W3:Y:S02]  /*5240*/  @P0 LDC.64 R8, c[0x0][0x578] ;  /* 0x00015e00ff080b82 */ /* 0x000ee40000000a00 */
[----:B------:R-:W-:Y:S02]  /*5250*/  IMAD R6, R6, UR8, R7 ;  /* 0x0000000806067c24 */ /* 0x000fe4000f8e0207 */
[----:B--2---:R-:W-:-:S05]  /*5260*/  @P0 IMAD.HI.U32 R2, R11, R12, R10 ;  /* 0x0000000c0b020227 */ /* 0x004fca00078e000a */
[----:B------:R-:W-:Y:S01]  /*5270*/  @P0 SHF.R.U32.HI R2, RZ, R13, R2 ;  /* 0x0000000dff020219 */ /* 0x000fe20000011602 */
[C---:B-1----:R-:W-:Y:S02]  /*5280*/  IMAD R3, R6.reuse, UR4, R3 ;  /* 0x0000000406037c24 */ /* 0x042fe4000f8e0203 */
[----:B------:R-:W-:Y:S01]  /*5290*/  IMAD R4, R6, UR5, R4 ;  /* 0x0000000506047c24 */ /* 0x000fe2000f8e0204 */
[----:B------:R-:W-:-:S05]  /*52a0*/  @P0 IADD3 R10, PT, PT, -R2, RZ, RZ ;  /* 0x000000ff020a0210 */ /* 0x000fca0007ffe1ff */
[----:B0-----:R-:W-:-:S04]  /*52b0*/  @P0 IMAD R10, R5, R10, R11 ;  /* 0x0000000a050a0224 */ /* 0x001fc800078e020b */
[C---:B---3--:R-:W-:Y:S02]  /*52c0*/  @P0 IMAD R3, R10.reuse, R8, R3 ;  /* 0x000000080a030224 */ /* 0x048fe400078e0203 */
[----:B------:R-:W-:-:S07]  /*52d0*/  @P0 IMAD R4, R10, R9, R4 ;  /* 0x000000090a040224 */ /* 0x000fce00078e0204 */
.L_x_1506:
[----:B------:R-:W0:Y:S02]  /*52e0*/  LDCU.128 UR8, c[0x0][0x580] ;  /* 0x0000b000ff0877ac */ /* 0x000e240008000c00 */
[----:B0-----:R-:W-:-:S04]  /*52f0*/  IADD3 R4, P0, PT, R4, UR10, RZ ;  /* 0x0000000a04047c10 */ /* 0x001fc8000ff1e0ff */
[----:B------:R-:W-:-:S05]  /*5300*/  IADD3.X R5, PT, PT, RZ, UR11, RZ, P0, !PT ;  /* 0x0000000bff057c10 */ /* 0x000fca00087fe4ff */
[----:B------:R-:W2:Y:S01]  /*5310*/  LDG.E.U16 R4, desc[UR6][R4.64] ;  /* 0x0000000604047981 */ /* 0x000ea2000c1e1500 */
[----:B------:R-:W-:-:S04]  /*5320*/  IADD3 R2, P1, PT, R3, UR8, RZ ;  /* 0x0000000803027c10 */ /* 0x000fc8000ff3e0ff */
[----:B------:R-:W-:Y:S02]  /*5330*/  IADD3.X R3, PT, PT, RZ, UR9, RZ, P1, !PT ;  /* 0x00000009ff037c10 */ /* 0x000fe40008ffe4ff */
[----:B--2---:R-:W-:-:S04]  /*5340*/  SHF.L.U32 R6, R4, 0x10, RZ ;  /* 0x0000001004067819 */ /* 0x004fc800000006ff */
[----:B------:R-:W-:-:S13]  /*5350*/  FSETP.NEU.FTZ.AND P0, PT, R6, RZ, PT ;  /* 0x000000ff0600720b */ /* 0x000fda0003f1d000 */
[----:B------:R-:W-:-:S04]  /*5360*/  @P0 FSET.BF.GT.FTZ.AND R6, R6, RZ, PT ;  /* 0x000000ff0606020a */ /* 0x000fc80003814000 */
[----:B------:R-:W-:-:S04]  /*5370*/  @P0 F2FP.BF16.F32.PACK_AB R6, RZ, R6 ;  /* 0x00000006ff06023e */ /* 0x000fc800000010ff */
[----:B------:R-:W-:-:S05]  /*5380*/  @P0 PRMT R0, R6, 0x7610, R0 ;  /* 0x0000761006000816 */ /* 0x000fca0000000000 */
[----:B------:R-:W-:Y:S01]  /*5390*/  STG.E.U16 desc[UR6][R2.64], R0 ;  /* 0x0000000002007986 */ /* 0x000fe2000c101506 */
[----:B------:R-:W-:Y:S05]  /*53a0*/  EXIT ;  /* 0x000000000000794d */ /* 0x000fea0003800000 */
.L_x_1507:
        /* <DEDUP_REMOVED lines=13> */
.L_x_31019:


//--------------------- .text._ZN2at6native27unrolled_elementwise_kernelINS0_13BUnaryFunctorIN3c108BFloat16ES4_S4_ZZZNS0_21heaviside_kernel_cudaERNS_18TensorIteratorBaseEENKUlvE_clEvENKUlvE8_clEvEUlS4_S4_E_EESt5arrayIPcLm2EELi4E23TrivialOffsetCalculatorILi1EjESF_NS0_6memory15LoadWithoutCastENSG_16StoreWithoutCastEEEviT_T0_T2_T3_T4_T5_ --------------------------
	.section	.text._ZN2at6native27unrolled_elementwise_kernelINS0_13BUnaryFunctorIN3c108BFloat16ES4_S4_ZZZNS0_21heaviside_kernel_cudaERNS_18TensorIteratorBaseEENKUlvE_clEvENKUlvE8_clEvEUlS4_S4_E_EESt5arrayIPcLm2EELi4E23TrivialOffsetCalculatorILi1EjESF_NS0_6memory15LoadWithoutCastENSG_16StoreWithoutCastEEEviT_T0_T2_T3_T4_T5_,"ax",@progbits
	.align	128
        .global         _ZN2at6native27unrolled_elementwise_kernelINS0_13BUnaryFunctorIN3c108BFloat16ES4_S4_ZZZNS0_21heaviside_kernel_cudaERNS_18TensorIteratorBaseEENKUlvE_clEvENKUlvE8_clEvEUlS4_S4_E_EESt5arrayIPcLm2EELi4E23TrivialOffsetCalculatorILi1EjESF_NS0_6memory15LoadWithoutCastENSG_16StoreWithoutCastEEEviT_T0_T2_T3_T4_T5_
        .type           _ZN2at6native27unrolled_elementwise_kernelINS0_13BUnaryFunctorIN3c108BFloat16ES4_S4_ZZZNS0_21heaviside_kernel_cudaERNS_18TensorIteratorBaseEENKUlvE_clEvENKUlvE8_clEvEUlS4_S4_E_EESt5arrayIPcLm2EELi4E23TrivialOffsetCalculatorILi1EjESF_NS0_6memory15LoadWithoutCastENSG_16StoreWithoutCastEEEviT_T0_T2_T3_T4_T5_,@function
        .size           _ZN2at6native27unrolled_elementwise_kernelINS0_13BUnaryFunctorIN3c108BFloat16ES4_S4_ZZZNS0_21heaviside_kernel_cudaERNS_18TensorIteratorBaseEENKUlvE_clEvENKUlvE8_clEvEUlS4_S4_E_EESt5arrayIPcLm2EELi4E23TrivialOffsetCalculatorILi1EjESF_NS0_6memory15LoadWithoutCastENSG_16StoreWithoutCastEEEviT_T0_T2_T3_T4_T5_,(.L_x_31020 - _ZN2at6native27unrolled_elementwise_kernelINS0_13BUnaryFunctorIN3c108BFloat16ES4_S4_ZZZNS0_21heaviside_kernel_cudaERNS_18TensorIteratorBaseEENKUlvE_clEvENKUlvE8_clEvEUlS4_S4_E_EESt5arrayIPcLm2EELi4E23TrivialOffsetCalculatorILi1EjESF_NS0_6memory15LoadWithoutCastENSG_16StoreWithoutCastEEEviT_T0_T2_T3_T4_T5_)
        .other          _ZN2at6native27unrolled_elementwise_kernelINS0_13BUnaryFunctorIN3c108BFloat16ES4_S4_ZZZNS0_21heaviside_kernel_cudaERNS_18TensorIteratorBaseEENKUlvE_clEvENKUlvE8_clEvEUlS4_S4_E_EESt5arrayIPcLm2EELi4E23TrivialOffsetCalculatorILi1EjESF_NS0_6memory15LoadWithoutCastENSG_16StoreWithoutCastEEEviT_T0_T2_T3_T4_T5_,@"STO_CUDA_ENTRY STV_DEFAULT"
_ZN2at6native27unrolled_elementwise_kernelINS0_13BUnaryFunctorIN3c108BFloat16ES4_S4_ZZZNS0_21heaviside_kernel_cudaERNS_18TensorIteratorBaseEENKUlvE_clEvENKUlvE8_clEvEUlS4_S4_E_EESt5arrayIPcLm2EELi4E23TrivialOffsetCalculatorILi1EjESF_NS0_6memory15LoadWithoutCastENSG_16StoreWithoutCastEEEviT_T0_T2_T3_T4_T5_:
.text._ZN2at6native27unrolled_elementwise_kernelINS0_13BUnaryFunctorIN3c108BFloat16ES4_S4_ZZZNS0_21heaviside_kernel_cudaERNS_18TensorIteratorBaseEENKUlvE_clEvENKUlvE8_clEvEUlS4_S4_E_EESt5arrayIPcLm2EELi4E23TrivialOffsetCalculatorILi1EjESF_NS0_6memory15LoadWithoutCastENSG_16StoreWithoutCastEEEviT_T0_T2_T3_T4_T5_:
[----:B------:R-:W-:Y:S01]  /*0000*/  LDC R1, c[0x0][0x37c] ;  /* 0x0000df00ff017b82 */ /* 0x000fe20000000800 */
[----:B------:R-:W0:Y:S07]  /*0010*/  S2R R0, SR_CTAID.X ;  /* 0x0000000000007919 */ /* 0x000e2e0000002500 */
[----:B------:R-:W0:Y:S01]  /*0020*/  LDC R3, c[0x0][0x380] ;  /* 0x0000e000ff037b82 */ /* 0x000e220000000800 */
[----:B------:R-:W1:Y:S01]  /*0030*/  LDCU.64 UR4, c[0x0][0x358] ;  /* 0x00006b00ff0477ac */ /* 0x000e620008000a00 */
[----:B------:R-:W2:Y:S01]  /*0040*/  S2R R7, SR_TID.X ;  /* 0x0000000000077919 */ /* 0x000ea20000002100 */
[----:B0-----:R-:W-:-:S02]  /*0050*/  IMAD R2, R0, -0x200, R3 ;  /* 0xfffffe0000027824 */ /* 0x001fc400078e0203 */
[----:B--2---:R-:W-:-:S03]  /*0060*/  IMAD.MOV.U32 R3, RZ, RZ, R7 ;  /* 0x000000ffff037224 */ /* 0x004fc600078e0007 */
[----:B------:R-:W-:-:S13]  /*0070*/  ISETP.GE.AND P0, PT, R7, R2, PT ;  /* 0x000000020700720c */ /* 0x000fda0003f06270 */
[----:B------:R-:W-:-:S05]  /*0080*/  @!P0 VIADD R7, R3, 0x80 ;  /* 0x0000008003078836 */ /* 0x000fca0000000000 */
[----:B------:R-:W-:-:S13]  /*0090*/  ISETP.GE.AND P1, PT, R7, R2, PT ;  /* 0x000000020700720c */ /* 0x000fda0003f26270 */
[----:B------:R-:W-:Y:S01]  /*00a0*/  @!P1 IMAD R9, R0, 0x200, R7 ;  /* 0x0000020000099824 */ /* 0x000fe200078e0207 */
[----:B------:R-:W-:Y:S01]  /*00b0*/  PRMT R18, RZ, 0x7610, R18 ;  /* 0x00007610ff127816 */ /* 0x000fe20000000012 */
[----:B------:R-:W-:Y:S01]  /*00c0*/  @!P1 VIADD R7, R7, 0x80 ;  /* 0x0000008007079836 */ /* 0x000fe20000000000 */
[----:B------:R-:W0:Y:S04]  /*00d0*/  @!P1 LDC.64 R10, c[0x0][0x390] ;  /* 0x0000e400ff0a9b82 */ /* 0x000e280000000a00 */
[----:B------:R-:W-:-:S13]  /*00e0*/  ISETP.GE.AND P3, PT, R7, R2, PT ;  /* 0x000000020700720c */ /* 0x000fda0003f66270 */
[----:B------:R-:W-:Y:S01]  /*00f0*/  @!P3 IMAD R17, R0, 0x200, R7 ;  /* 0x000002000011b824 */ /* 0x000fe200078e0207 */
[----:B------:R-:W2:Y:S01]  /*0100*/  @!P3 LDC.64 R4, c[0x0][0x390] ;  /* 0x0000e400ff04bb82 */ /* 0x000ea20000000a00 */
[----:B------:R-:W-:-:S05]  /*0110*/  @!P3 VIADD R7, R7, 0x80 ;  /* 0x000000800707b836 */ /* 0x000fca0000000000 */
[----:B------:R-:W-:Y:S01]  /*0120*/  ISETP.GE.AND P2, PT, R7, R2, PT ;  /* 0x000000020700720c */ /* 0x000fe20003f46270 */
[----:B------:R-:W-:Y:S01]  /*0130*/  @!P0 IMAD R15, R0, 0x200, R3 ;  /* 0x00000200000f8824 */ /* 0x000fe200078e0203 */
[----:B------:R-:W3:Y:S01]  /*0140*/  LDCU.U16 UR6, c[0x0][0x386] ;  /* 0x000070c0ff0677ac */ /* 0x000ee20008000400 */
[----:B0-----:R-:W-:Y:S01]  /*0150*/  @!P1 IMAD.WIDE.U32 R10, R9, 0x2, R10 ;  /* 0x00000002090a9825 */ /* 0x001fe200078e000a */
[----:B------:R-:W-:Y:S02]  /*0160*/  PRMT R9, RZ, 0x7610, R9 ;  /* 0x00007610ff097816 */ /* 0x000fe40000000009 */
[----:B------:R-:W-:-:S04]  /*0170*/  IADD3 R19, PT, PT, R3, 0x80, RZ ;  /* 0x0000008003137810 */ /* 0x000fc80007ffe0ff */
[----:B-1----:R0:W5:Y:S03]  /*0180*/  @!P1 LDG.E.U16 R9, desc[UR4][R10.64] ;  /* 0x000000040a099981 */ /* 0x002166000c1e1500 */
[----:B------:R-:W1:Y:S01]  /*0190*/  @!P2 LDC.64 R12, c[0x0][0x390] ;  /* 0x0000e400ff0cab82 */ /* 0x000e620000000a00 */
[----:B------:R-:W-:Y:S02]  /*01a0*/  @!P2 IMAD R7, R0, 0x200, R7 ;  /* 0x000002000007a824 */ /* 0x000fe400078e0207 */
[--C-:B--2---:R-:W-:Y:S01]  /*01b0*/  @!P3 IMAD.WIDE.U32 R16, R17, 0x2, R4.reuse ;  /* 0x000000021110b825 */ /* 0x104fe200078e0004 */
[----:B------:R-:W-:Y:S02]  /*01c0*/  PRMT R5, RZ, 0x7610, R5 ;  /* 0x00007610ff057816 */ /* 0x000fe40000000005 */
[----:B------:R-:W-:Y:S01]  /*01d0*/  PRMT R4, RZ, 0x7610, R4 ;  /* 0x00007610ff047816 */ /* 0x000fe20000000004 */
[----:B0-----:R-:W-:-:S03]  /*01e0*/  VIADD R11, R3, 0x100 ;  /* 0x00000100030b7836 */ /* 0x001fc60000000000 */
[----:B------:R-:W5:Y:S01]  /*01f0*/  @!P3 LDG.E.U16 R5, desc[UR4][R16.64] ;  /* 0x000000041005b981 */ /* 0x000f62000c1e1500 */
[----:B-1----:R-:W-:Y:S02]  /*0200*/  @!P2 IMAD.WIDE.U32 R12, R7, 0x2, R12 ;  /* 0x00000002070ca825 */ /* 0x002fe400078e000c */
[----:B------:R-:W0:Y:S03]  /*0210*/  @!P0 LDC.64 R6, c[0x0][0x390] ;  /* 0x0000e400ff068b82 */ /* 0x000e260000000a00 */
[----:B------:R1:W5:Y:S01]  /*0220*/  @!P2 LDG.E.U16 R4, desc[UR4][R12.64] ;  /* 0x000000040c04a981 */ /* 0x000362000c1e1500 */
[----:B0-----:R-:W-:-:S05]  /*0230*/  @!P0 IMAD.WIDE.U32 R6, R15, 0x2, R6 ;  /* 0x000000020f068825 */ /* 0x001fca00078e0006 */
[----:B------:R0:W5:Y:S01]  /*0240*/  @!P0 LDG.E.U16 R18, desc[UR4][R6.64] ;  /* 0x0000000406128981 */ /* 0x000162000c1e1500 */
[----:B------:R-:W-:-:S13]  /*0250*/  ISETP.GE.AND P0, PT, R3, R2, PT ;  /* 0x000000020300720c */ /* 0x000fda0003f06270 */
[----:B------:R-:W0:Y:S01]  /*0260*/  @!P0 LDC.64 R14, c[0x0][0x388] ;  /* 0x0000e200ff0e8b82 */ /* 0x000e220000000a00 */
[----:B-1----:R-:W-:Y:S02]  /*0270*/  VIADD R13, R3, 0x180 ;  /* 0x00000180030d7836 */ /* 0x002fe40000000000 */
[----:B------:R-:W-:Y:S02]  /*0280*/  @!P0 IMAD R17, R0, 0x200, R3 ;  /* 0x0000020000118824 */ /* 0x000fe400078e0203 */
[----:B------:R-:W-:Y:S01]  /*0290*/  @!P0 IMAD.MOV.U32 R3, RZ, RZ, R19 ;  /* 0x000000ffff038224 */ /* 0x000fe200078e0013 */
[----:B------:R-:W-:Y:S01]  /*02a0*/  BSSY.RECONVERGENT B0, `(.L_x_1508) ;  /* 0x000000e000007945 */ /* 0x000fe20003800200 */
[-C--:B------:R-:W-:Y:S01]  /*02b0*/  ISETP.GE.AND P5, PT, R19, R2.reuse, PT ;  /* 0x000000021300720c */ /* 0x080fe20003fa6270 */
[----:B---3--:R-:W-:Y:S01]  /*02c0*/  IMAD.U32 R8, RZ, RZ, UR6 ;  /* 0x00000006ff087e24 */ /* 0x008fe2000f8e00ff */
[-C--:B------:R-:W-:Y:S02]  /*02d0*/  ISETP.GE.AND P1, PT, R11, R2.reuse, PT ;  /* 0x000000020b00720c */ /* 0x080fe40003f26270 */
[----:B------:R-:W-:-:S02]  /*02e0*/  ISETP.GE.AND P2, PT, R13, R2, PT ;  /* 0x000000020d00720c */ /* 0x000fc40003f46270 */
[----:B------:R-:W-:Y:S01]  /*02f0*/  ISETP.GE.AND P3, PT, R3, R2, PT ;  /* 0x000000020300720c */ /* 0x000fe20003f66270 */
[----:B0-----:R-:W-:Y:S01]  /*0300*/  @!P0 IMAD.WIDE.U32 R6, R17, 0x2, R14 ;  /* 0x0000000211068825 */ /* 0x001fe200078e000e */
[----:B------:R-:W-:Y:S11]  /*0310*/  @P0 BRA `(.L_x_1509) ;  /* 0x0000000000180947 */ /* 0x000ff60003800000 */
[----:B-----5:R-:W-:Y:S01]  /*0320*/  IMAD.U32 R18, R18, 0x10000, RZ ;  /* 0x0001000012127824 */ /* 0x020fe200078e00ff */
[----:B------:R-:W-:-:S04]  /*0330*/  MOV R11, UR6 ;  /* 0x00000006000b7c02 */ /* 0x000fc80008000f00 */
[----:B------:R-:W-:-:S13]  /*0340*/  FSETP.NEU.FTZ.AND P4, PT, R18, RZ, PT ;  /* 0x000000ff1200720b */ /* 0x000fda0003f9d000 */
[----:B------:R-:W-:-:S04]  /*0350*/  @P4 FSET.BF.GT.FTZ.AND R10, R18, RZ, PT ;  /* 0x000000ff120a420a */ /* 0x000fc80003814000 */
[----:B------:R-:W-:-:S04]  /*0360*/  @P4 F2FP.BF16.F32.PACK_AB R10, RZ, R10 ;  /* 0x0000000aff0a423e */ /* 0x000fc800000010ff */
[----:B------:R-:W-:-:S07]  /*0370*/  @P4 PRMT R11, R10, 0x7610, R11 ;  /* 0x000076100a0b4816 */ /* 0x000fce000000000b */
.L_x_1509:
[----:B------:R-:W-:Y:S05]  /*0380*/  BSYNC.RECONVERGENT B0 ;  /* 0x0000000000007941 */ /* 0x000fea0003800200 */
.L_x_1508:
[----:B------:R-:W-:Y:S04]  /*0390*/  BSSY.RECONVERGENT B0, `(.L_x_1510) ;  /* 0x0000008000007945 */ /* 0x000fe80003800200 */
[----:B------:R-:W-:Y:S05]  /*03a0*/  @P5 BRA `(.L_x_1511) ;  /* 0x0000000000185947 */ /* 0x000fea0003800000 */
[----:B-----5:R-:W-:-:S05]  /*03b0*/  IMAD.U32 R9, R9, 0x10000, RZ ;  /* 0x0001000009097824 */ /* 0x020fca00078e00ff */
[----:B------:R-:W-:-:S13]  /*03c0*/  FSETP.NEU.FTZ.AND P4, PT, R9, RZ, PT ;  /* 0x000000ff0900720b */ /* 0x000fda0003f9d000 */
[----:B------:R-:W-:Y:S01]  /*03d0*/  @P4 FSET.BF.GT.FTZ.AND R10, R9, RZ, PT ;  /* 0x000000ff090a420a */ /* 0x000fe20003814000 */
[----:B------:R-:W-:-:S03]  /*03e0*/  IMAD.U32 R9, RZ, RZ, UR6 ;  /* 0x00000006ff097e24 */ /* 0x000fc6000f8e00ff */
[----:B------:R-:W-:-:S04]  /*03f0*/  @P4 F2FP.BF16.F32.PACK_AB R10, RZ, R10 ;  /* 0x0000000aff0a423e */ /* 0x000fc800000010ff */
[----:B------:R-:W-:-:S07]  /*0400*/  @P4 PRMT R9, R10, 0x7610, R9 ;  /* 0x000076100a094816 */ /* 0x000fce0000000009 */
.L_x_1511:
[----:B------:R-:W-:Y:S05]  /*0410*/  BSYNC.RECONVERGENT B0 ;  /* 0x0000000000007941 */ /* 0x000fea0003800200 */
.L_x_1510:
[----:B------:R-:W-:Y:S04]  /*0420*/  BSSY.RECONVERGENT B0, `(.L_x_1512) ;  /* 0x0000008000007945 */ /* 0x000fe80003800200 */
[----:B------:R-:W-:Y:S05]  /*0430*/  @P1 BRA `(.L_x_1513) ;  /* 0x0000000000181947 */ /* 0x000fea0003800000 */
[----:B-----5:R-:W-:Y:S02]  /*0440*/  IMAD.U32 R5, R5, 0x10000, RZ ;  /* 0x0001000005057824 */ /* 0x020fe400078e00ff */
[----:B------:R-:W-:-:S03]  /*0450*/  IMAD.U32 R13, RZ, RZ, UR6 ;  /* 0x00000006ff0d7e24 */ /* 0x000fc6000f8e00ff */
[----:B------:R-:W-:-:S13]  /*0460*/  FSETP.NEU.FTZ.AND P1, PT, R5, RZ, PT ;  /* 0x000000ff0500720b */ /* 0x000fda0003f3d000 */
[----:B------:R-:W-:-:S04]  /*0470*/  @P1 FSET.BF.GT.FTZ.AND R5, R5, RZ, PT ;  /* 0x000000ff0505120a */ /* 0x000fc80003814000 */
[----:B------:R-:W-:-:S04]  /*0480*/  @P1 F2FP.BF16.F32.PACK_AB R5, RZ, R5 ;  /* 0x00000005ff05123e */ /* 0x000fc800000010ff */
[----:B------:R-:W-:-:S07]  /*0490*/  @P1 PRMT R13, R5, 0x7610, R13 ;  /* 0x00007610050d1816 */ /* 0x000fce000000000d */
.L_x_1513:
[----:B------:R-:W-:Y:S05]  /*04a0*/  BSYNC.RECONVERGENT B0 ;  /* 0x0000000000007941 */ /* 0x000fea0003800200 */
.L_x_1512:
[----:B------:R-:W-:Y:S04]  /*04b0*/  BSSY.RECONVERGENT B0, `(.L_x_1514) ;  /* 0x0000007000007945 */ /* 0x000fe80003800200 */
[----:B------:R-:W-:Y:S05]  /*04c0*/  @P2 BRA `(.L_x_1515) ;  /* 0x0000000000142947 */ /* 0x000fea0003800000 */
[----:B-----5:R-:W-:-:S05]  /*04d0*/  IMAD.U32 R4, R4, 0x10000, RZ ;  /* 0x0001000004047824 */ /* 0x020fca00078e00ff */
[----:B------:R-:W-:-:S13]  /*04e0*/  FSETP.NEU.FTZ.AND P1, PT, R4, RZ, PT ;  /* 0x000000ff0400720b */ /* 0x000fda0003f3d000 */
[----:B------:R-:W-:-:S04]  /*04f0*/  @P1 FSET.BF.GT.FTZ.AND R4, R4, RZ, PT ;  /* 0x000000ff0404120a */ /* 0x000fc80003814000 */
[----:B------:R-:W-:-:S04]  /*0500*/  @P1 F2FP.BF16.F32.PACK_AB R4, RZ, R4 ;  /* 0x00000004ff04123e */ /* 0x000fc800000010ff */
[----:B------:R-:W-:-:S07]  /*0510*/  @P1 PRMT R8, R4, 0x7610, R8 ;  /* 0x0000761004081816 */ /* 0x000fce0000000008 */
.L_x_1515:
[----:B------:R-:W-:Y:S05]  /*0520*/  BSYNC.RECONVERGENT B0 ;  /* 0x0000000000007941 */ /* 0x000fea0003800200 */
.L_x_1514:
[----:B------:R0:W-:Y:S01]  /*0530*/  @!P0 STG.E.U16 desc[UR4][R6.64], R11 ;  /* 0x0000000b06008986 */ /* 0x0001e2000c101504 */
[----:B------:R-:W-:Y:S04]  /*0540*/  BSSY.RECONVERGENT B0, `(.L_x_1516) ;  /* 0x000000c000007945 */ /* 0x000fe80003800200 */
[----:B------:R-:W-:Y:S05]  /*0550*/  @P3 BRA `(.L_x_1517) ;  /* 0x0000000000283947 */ /* 0x000fea0003800000 */
[----:B-----5:R-:W1:Y:S01]  /*0560*/  LDC.64 R4, c[0x0][0x388] ;  /* 0x0000e200ff047b82 */ /* 0x020e620000000a00 */
[----:B0-----:R-:W-:Y:S01]  /*0570*/  LEA R7, R0, R3, 0x9 ;  /* 0x0000000300077211 */ /* 0x001fe200078e48ff */
[----:B------:R-:W-:-:S05]  /*0580*/  VIADD R3, R3, 0x80 ;  /* 0x0000008003037836 */ /* 0x000fca0000000000 */
[----:B------:R-:W-:-:S13]  /*0590*/  ISETP.GE.AND P0, PT, R3, R2, PT ;  /* 0x000000020300720c */ /* 0x000fda0003f06270 */
[----:B------:R-:W-:Y:S02]  /*05a0*/  @!P0 IMAD R11, R0, 0x200, R3 ;  /* 0x00000200000b8824 */ /* 0x000fe400078e0203 */
[----:B------:R-:W-:Y:S02]  /*05b0*/  @!P0 VIADD R3, R3, 0x80 ;  /* 0x0000008003038836 */ /* 0x000fe40000000000 */
[----:B-1----:R-:W-:-:S04]  /*05c0*/  IMAD.WIDE.U32 R6, R7, 0x2, R4 ;  /* 0x0000000207067825 */ /* 0x002fc800078e0004 */
[----:B------:R-:W-:Y:S01]  /*05d0*/  @!P0 IMAD.WIDE.U32 R4, R11, 0x2, R4 ;  /* 0x000000020b048825 */ /* 0x000fe200078e0004 */
[----:B------:R1:W-:Y:S04]  /*05e0*/  STG.E.U16 desc[UR4][R6.64], R9 ;  /* 0x0000000906007986 */ /* 0x0003e8000c101504 */
[----:B------:R1:W-:Y:S02]  /*05f0*/  @!P0 STG.E.U16 desc[UR4][R4.64], R13 ;  /* 0x0000000d04008986 */ /* 0x0003e4000c101504 */
.L_x_1517:
[----:B------:R-:W-:Y:S05]  /*0600*/  BSYNC.RECONVERGENT B0 ;  /* 0x0000000000007941 */ /* 0x000fea0003800200 */
.L_x_1516:
[----:B------:R-:W-:-:S13]  /*0610*/  ISETP.GE.AND P0, PT, R3, R2, PT ;  /* 0x000000020300720c */ /* 0x000fda0003f06270 */
[----:B------:R-:W-:Y:S05]  /*0620*/  @P0 EXIT ;  /* 0x000000000000094d */ /* 0x000fea0003800000 */
[----:B-1---5:R-:W1:Y:S01]  /*0630*/  LDC.64 R4, c[0x0][0x388] ;  /* 0x0000e200ff047b82 */ /* 0x022e620000000a00 */
[----:B------:R-:W-:-:S04]  /*0640*/  IMAD R3, R0, 0x200, R3 ;  /* 0x0000020000037824 */ /* 0x000fc800078e0203 */
[----:B-1----:R-:W-:-:S05]  /*0650*/  IMAD.WIDE.U32 R2, R3, 0x2, R4 ;  /* 0x0000000203027825 */ /* 0x002fca00078e0004 */
[----:B------:R-:W-:Y:S01]  /*0660*/  STG.E.U16 desc[UR4][R2.64], R8 ;  /* 0x0000000802007986 */ /* 0x000fe2000c101504 */
[----:B------:R-:W-:Y:S05]  /*0670*/  EXIT ;  /* 0x000000000000794d */ /* 0x000fea0003800000 */
.L_x_1518:
        /* <DEDUP_REMOVED lines=16> */
.L_x_31020:


//--------------------- .text._ZN2at6native29vectorized_elementwise_kernelILi2ENS0_13BUnaryFunctorIN3c108BFloat16ES4_S4_ZZZNS0_21heaviside_kernel_cudaERNS_18TensorIteratorBaseEENKUlvE_clEvENKUlvE8_clEvEUlS4_S4_E_EESt5arrayIPcLm2EEEEviT0_T1_ --------------------------
	.section	.text._ZN2at6native29vectorized_elementwise_kernelILi2ENS0_13BUnaryFunctorIN3c108BFloat16ES4_S4_ZZZNS0_21heaviside_kernel_cudaERNS_18TensorIteratorBaseEENKUlvE_clEvENKUlvE8_clEvEUlS4_S4_E_EESt5arrayIPcLm2EEEEviT0_T1_,"ax",@progbits
	.align	128
        .global         _ZN2at6native29vectorized_elementwise_kernelILi2ENS0_13BUnaryFunctorIN3c108BFloat16ES4_S4_ZZZNS0_21heaviside_kernel_cudaERNS_18TensorIteratorBaseEENKUlvE_clEvENKUlvE8_clEvEUlS4_S4_E_EESt5arrayIPcLm2EEEEviT0_T1_
        .type           _ZN2at6native29vectorized_elementwise_kernelILi2ENS0_13BUnaryFunctorIN3c108BFloat16ES4_S4_ZZZNS0_21heaviside_kernel_cudaERNS_18TensorIteratorBaseEENKUlvE_clEvENKUlvE8_clEvEUlS4_S4_E_EESt5arrayIPcLm2EEEEviT0_T1_,@function
        .size           _ZN2at6native29vectorized_elementwise_kernelILi2ENS0_13BUnaryFunctorIN3c108BFloat16ES4_S4_ZZZNS0_21heaviside_kernel_cudaERNS_18TensorIteratorBaseEENKUlvE_clEvENKUlvE8_clEvEUlS4_S4_E_EESt5arrayIPcLm2EEEEviT0_T1_,(.L_x_31021 - _ZN2at6native29vectorized_elementwise_kernelILi2ENS0_13BUnaryFunctorIN3c108BFloat16ES4_S4_ZZZNS0_21heaviside_kernel_cudaERNS_18TensorIteratorBaseEENKUlvE_clEvENKUlvE8_clEvEUlS4_S4_E_EESt5arrayIPcLm2EEEEviT0_T1_)
        .other          _ZN2at6native29vectorized_elementwise_kernelILi2ENS0_13BUnaryFunctorIN3c108BFloat16ES4_S4_ZZZNS0_21heaviside_kernel_cudaERNS_18TensorIteratorBaseEENKUlvE_clEvENKUlvE8_clEvEUlS4_S4_E_EESt5arrayIPcLm2EEEEviT0_T1_,@"STO_CUDA_ENTRY STV_DEFAULT"
_ZN2at6native29vectorized_elementwise_kernelILi2ENS0_13BUnaryFunctorIN3c108BFloat16ES4_S4_ZZZNS0_21heaviside_kernel_cudaERNS_18TensorIteratorBaseEENKUlvE_clEvENKUlvE8_clEvEUlS4_S4_E_EESt5arrayIPcLm2EEEEviT0_T1_:
.text._ZN2at6native29vectorized_elementwise_kernelILi2ENS0_13BUnaryFunctorIN3c108BFloat16ES4_S4_ZZZNS0_21heaviside_kernel_cudaERNS_18TensorIteratorBaseEENKUlvE_clEvENKUlvE8_clEvEUlS4_S4_E_EESt5arrayIPcLm2EEEEviT0_T1_:
[----:B------:R-:W-:Y:S01]  /*0000*/  LDC R1, c[0x0][0x37c] ;  /* 0x0000df00ff017b82 */ /* 0x000fe20000000800 */
[----:B------:R-:W0:Y:S01]  /*0010*/  S2R R0, SR_CTAID.X ;  /* 0x0000000000007919 */ /* 0x000e220000002500 */
[----:B------:R-:W1:Y:S01]  /*0020*/  LDCU UR6, c[0x0][0x380] ;  /* 0x00007000ff0677ac */ /* 0x000e620008000800 */
[----:B------:R-:W2:Y:S01]  /*0030*/  LDCU.U16 UR7, c[0x0][0x386] ;  /* 0x000070c0ff0777ac */ /* 0x000ea20008000400 */
[----:B------:R-:W3:Y:S01]  /*0040*/  LDCU.64 UR4, c[0x0][0x358] ;  /* 0x00006b00ff0477ac */ /* 0x000ee20008000a00 */
[----:B--2---:R-:W-:Y:S02]  /*0050*/  IMAD.U32 R11, RZ, RZ, UR7 ;  /* 0x00000007ff0b7e24 */ /* 0x004fe4000f8e00ff */
[----:B0-----:R-:W-:-:S05]  /*0060*/  IMAD.SHL.U32 R0, R0, 0x400, RZ ;  /* 0x0000040000007824 */ /* 0x001fca00078e00ff */
[----:B-1----:R-:W-:-:S04]  /*0070*/  IADD3 R10, PT, PT, -R0, UR6, RZ ;  /* 0x00000006000a7c10 */ /* 0x002fc8000fffe1ff */
[----:B------:R-:W-:-:S13]  /*0080*/  ISETP.GT.U32.AND P0, PT, R10, 0x3ff, PT ;  /* 0x000003ff0a00780c */ /* 0x000fda0003f04070 */
[----:B---3--:R-:W-:Y:S05]  /*0090*/  @P0 BRA `(.L_x_1519) ;  /* 0x0000000c00280947 */ /* 0x008fea0003800000 */
[----:B------:R-:W0:Y:S01]  /*00a0*/  S2R R19, SR_TID.X ;  /* 0x0000000000137919 */ /* 0x000e220000002100 */
[----:B------:R-:W-:Y:S02]  /*00b0*/  PRMT R16, RZ, 0x7610, R16 ;  /* 0x00007610ff107816 */ /* 0x000fe40000000010 */
[----:B0-----:R-:W-:Y:S01]  /*00c0*/  ISETP.GE.U32.AND P0, PT, R19, R10, PT ;  /* 0x0000000a1300720c */ /* 0x001fe20003f06070 */
[----:B------:R-:W-:-:S12]  /*00d0*/  IMAD.MOV.U32 R13, RZ, RZ, R19 ;  /* 0x000000ffff0d7224 */ /* 0x000fd800078e0013 */
[----:B------:R-:W-:-:S05]  /*00e0*/  @!P0 VIADD R19, R13, 0x80 ;  /* 0x000000800d138836 */ /* 0x000fca0000000000 */
[----:B------:R-:W-:-:S13]  /*00f0*/  ISETP.GE.U32.AND P6, PT, R19, R10, PT ;  /* 0x0000000a1300720c */ /* 0x000fda0003fc6070 */
[----:B------:R-:W-:Y:S01]  /*0100*/  @!P6 IMAD.IADD R7, R0, 0x1, R19 ;  /* 0x000000010007e824 */ /* 0x000fe200078e0213 */
[----:B------:R-:W0:Y:S01]  /*0110*/  @!P6 LDC.64 R4, c[0x0][0x390] ;  /* 0x0000e400ff04eb82 */ /* 0x000e220000000a00 */
[----:B------:R-:W-:-:S05]  /*0120*/  @!P6 VIADD R19, R19, 0x80 ;  /* 0x000000801313e836 */ /* 0x000fca0000000000 */
[----:B------:R-:W-:-:S13]  /*0130*/  ISETP.GE.U32.AND P5, PT, R19, R10, PT ;  /* 0x0000000a1300720c */ /* 0x000fda0003fa6070 */
[----:B------:R-:W-:Y:S01]  /*0140*/  @!P5 IMAD.IADD R25, R0, 0x1, R19 ;  /* 0x000000010019d824 */ /* 0x000fe200078e0213 */
[----:B------:R-:W1:Y:S01]  /*0150*/  @!P5 LDC.64 R22, c[0x0][0x390] ;  /* 0x0000e400ff16db82 */ /* 0x000e620000000a00 */
[----:B------:R-:W-:Y:S02]  /*0160*/  @!P5 VIADD R19, R19, 0x80 ;  /* 0x000000801313d836 */ /* 0x000fe40000000000 */
[----:B0-----:R-:W-:-:S03]  /*0170*/  @!P6 IMAD.WIDE.U32 R4, R7, 0x2, R4 ;  /* 0x000000020704e825 */ /* 0x001fc600078e0004 */
[C---:B------:R-:W-:Y:S02]  /*0180*/  ISETP.GE.U32.AND P4, PT, R19.reuse, R10, PT ;  /* 0x0000000a1300720c */ /* 0x040fe40003f86070 */
[----:B------:R-:W5:Y:S11]  /*0190*/  @!P6 LDG.E.U16 R16, desc[UR4][R4.64] ;  /* 0x000000040410e981 */ /* 0x000f76000c1e1500 */
[----:B------:R-:W-:Y:S01]  /*01a0*/  @!P4 IMAD.IADD R27, R0, 0x1, R19 ;  /* 0x00000001001bc824 */ /* 0x000fe200078e0213 */
[----:B------:R-:W0:Y:S01]  /*01b0*/  @!P4 LDC.64 R2, c[0x0][0x390] ;  /* 0x0000e400ff02cb82 */ /* 0x000e220000000a00 */
[----:B------:R-:W-:-:S05]  /*01c0*/  @!P4 VIADD R19, R19, 0x80 ;  /* 0x000000801313c836 */ /* 0x000fca0000000000 */
[----:B------:R-:W-:-:S13]  /*01d0*/  ISETP.GE.U32.AND P3, PT, R19, R10, PT ;  /* 0x0000000a1300720c */ /* 0x000fda0003f66070 */
[----:B------:R-:W-:Y:S01]  /*01e0*/  @!P3 IMAD.IADD R15, R0, 0x1, R19 ;  /* 0x00000001000fb824 */ /* 0x000fe200078e0213 */
[----:B------:R-:W2:Y:S01]  /*01f0*/  @!P3 LDC.64 R8, c[0x0][0x390] ;  /* 0x0000e400ff08bb82 */ /* 0x000ea20000000a00 */
[----:B------:R-:W-:-:S05]  /*0200*/  @!P3 VIADD R19, R19, 0x80 ;  /* 0x000000801313b836 */ /* 0x000fca0000000000 */
[----:B------:R-:W-:-:S13]  /*0210*/  ISETP.GE.U32.AND P2, PT, R19, R10, PT ;  /* 0x0000000a1300720c */ /* 0x000fda0003f46070 */
[----:B------:R-:W-:Y:S01]  /*0220*/  @!P2 IMAD.IADD R21, R0, 0x1, R19 ;  /* 0x000000010015a824 */ /* 0x000fe200078e0213 */
[----:B------:R-:W-:Y:S01]  /*0230*/  PRMT R12, RZ, 0x7610, R12 ;  /* 0x00007610ff0c7816 */ /* 0x000fe2000000000c */
[----:B------:R-:W-:Y:S01]  /*0240*/  @!P2 VIADD R19, R19, 0x80 ;  /* 0x000000801313a836 */ /* 0x000fe20000000000 */
[----:B------:R-:W3:Y:S04]  /*0250*/  @!P2 LDC.64 R6, c[0x0][0x390] ;  /* 0x0000e400ff06ab82 */ /* 0x000ee80000000a00 */
[----:B------:R-:W-:Y:S01]  /*0260*/  ISETP.GE.U32.AND P1, PT, R19, R10, PT ;  /* 0x0000000a1300720c */ /* 0x000fe20003f26070 */
[----:B--2---:R-:W-:Y:S01]  /*0270*/  @!P3 IMAD.WIDE.U32 R8, R15, 0x2, R8 ;  /* 0x000000020f08b825 */ /* 0x004fe200078e0008 */
[----:B------:R-:W-:-:S03]  /*0280*/  PRMT R15, RZ, 0x7610, R15 ;  /* 0x00007610ff0f7816 */ /* 0x000fc6000000000f */
[----:B-1----:R-:W-:-:S03]  /*0290*/  @!P5 IMAD.WIDE.U32 R22, R25, 0x2, R22 ;  /* 0x000000021916d825 */ /* 0x002fc600078e0016 */
[----:B------:R1:W5:Y:S01]  /*02a0*/  @!P3 LDG.E.U16 R15, desc[UR4][R8.64] ;  /* 0x00000004080fb981 */ /* 0x000362000c1e1500 */
[----:B0-----:R-:W-:-:S03]  /*02b0*/  @!P4 IMAD.WIDE.U32 R24, R27, 0x2, R2 ;  /* 0x000000021b18c825 */ /* 0x001fc600078e0002 */
[----:B------:R0:W5:Y:S01]  /*02c0*/  @!P5 LDG.E.U16 R12, desc[UR4][R22.64] ;  /* 0x00000004160cd981 */ /* 0x000162000c1e1500 */
[----:B------:R-:W2:Y:S01]  /*02d0*/  @!P1 LDC.64 R2, c[0x0][0x390] ;  /* 0x0000e400ff029b82 */ /* 0x000ea20000000a00 */
[----:B------:R-:W-:Y:S02]  /*02e0*/  @!P1 IMAD.IADD R17, R0, 0x1, R19 ;  /* 0x0000000100119824 */ /* 0x000fe400078e0213 */
[----:B------:R-:W-:-:S05]  /*02f0*/  @!P1 VIADD R19, R19, 0x80 ;  /* 0x0000008013139836 */ /* 0x000fca0000000000 */
[----:B-1----:R-:W1:Y:S01]  /*0300*/  @!P0 LDC.64 R8, c[0x0][0x390] ;  /* 0x0000e400ff088b82 */ /* 0x002e620000000a00 */
[----:B------:R-:W-:Y:S02]  /*0310*/  ISETP.GE.U32.AND P6, PT, R19, R10, PT ;  /* 0x0000000a1300720c */ /* 0x000fe40003fc6070 */
[----:B0-----:R-:W-:-:S11]  /*0320*/  PRMT R22, RZ, 0x7610, R22 ;  /* 0x00007610ff167816 */ /* 0x001fd60000000016 */
[----:B------:R-:W-:Y:S01]  /*0330*/  @!P6 IMAD.IADD R27, R0, 0x1, R19 ;  /* 0x00000001001be824 */ /* 0x000fe200078e0213 */
[----:B------:R-:W0:Y:S01]  /*0340*/  @!P6 LDC.64 R4, c[0x0][0x390] ;  /* 0x0000e400ff04eb82 */ /* 0x000e220000000a00 */
[----:B--2---:R-:W-:-:S04]  /*0350*/  @!P1 IMAD.WIDE.U32 R18, R17, 0x2, R2 ;  /* 0x0000000211129825 */ /* 0x004fc800078e0002 */
[----:B------:R-:W-:-:S04]  /*0360*/  @!P0 IMAD.IADD R3, R0, 0x1, R13 ;  /* 0x0000000100038824 */ /* 0x000fc800078e020d */
[----:B-1----:R-:W-:-:S05]  /*0370*/  @!P0 IMAD.WIDE.U32 R8, R3, 0x2, R8 ;  /* 0x0000000203088825 */ /* 0x002fca00078e0008 */
[----:B------:R-:W5:Y:S01]  /*0380*/  @!P0 LDG.E.U16 R22, desc[UR4][R8.64] ;  /* 0x0000000408168981 */ /* 0x000f62000c1e1500 */
[----:B------:R-:W-:Y:S01]  /*0390*/  ISETP.GE.U32.AND P0, PT, R13, R10, PT ;  /* 0x0000000a0d00720c */ /* 0x000fe20003f06070 */
[----:B---3--:R-:W-:Y:S01]  /*03a0*/  @!P2 IMAD.WIDE.U32 R6, R21, 0x2, R6 ;  /* 0x000000021506a825 */ /* 0x008fe200078e0006 */
[----:B------:R-:W-:Y:S02]  /*03b0*/  PRMT R17, RZ, 0x7610, R17 ;  /* 0x00007610ff117816 */ /* 0x000fe40000000011 */
[----:B------:R-:W-:Y:S01]  /*03c0*/  PRMT R14, RZ, 0x7610, R14 ;  /* 0x00007610ff0e7816 */ /* 0x000fe2000000000e */
[----:B------:R-:W-:-:S03]  /*03d0*/  VIADD R23, R13, 0x100 ;  /* 0x000001000d177836 */ /* 0x000fc60000000000 */
[----:B------:R1:W5:Y:S05]  /*03e0*/  @!P2 LDG.E.U16 R17, desc[UR4][R6.64] ;  /* 0x000000040611a981 */ /* 0x00036a000c1e1500 */
[----:B------:R-:W2:Y:S01]  /*03f0*/  @!P0 LDC.64 R2, c[0x0][0x388] ;  /* 0x0000e200ff028b82 */ /* 0x000ea20000000a00 */
[--C-:B0-----:R-:W-:Y:S01]  /*0400*/  @!P6 IMAD.WIDE.U32 R20, R27, 0x2, R4.reuse ;  /* 0x000000021b14e825 */ /* 0x101fe200078e0004 */
[----:B------:R-:W-:Y:S01]  /*0410*/  PRMT R4, RZ, 0x7610, R4 ;  /* 0x00007610ff047816 */ /* 0x000fe20000000004 */
[----:B------:R-:W-:Y:S01]  /*0420*/  BSSY.RECONVERGENT B0, `(.L_x_1520) ;  /* 0x0000015000007945 */ /* 0x000fe20003800200 */
[----:B------:R-:W-:Y:S01]  /*0430*/  PRMT R5, RZ, 0x7610, R5 ;  /* 0x00007610ff057816 */ /* 0x000fe20000000005 */
[----:B-1----:R-:W-:Y:S01]  /*0440*/  VIADD R7, R13, 0x180 ;  /* 0x000001800d077836 */ /* 0x002fe20000000000 */
[----:B------:R-:W5:Y:S04]  /*0450*/  @!P4 LDG.E.U16 R14, desc[UR4][R24.64] ;  /* 0x00000004180ec981 */ /* 0x000f68000c1e1500 */
[----:B------:R0:W5:Y:S04]  /*0460*/  @!P1 LDG.E.U16 R4, desc[UR4][R18.64] ;  /* 0x0000000412049981 */ /* 0x000168000c1e1500 */
[----:B------:R1:W5:Y:S01]  /*0470*/  @!P6 LDG.E.U16 R5, desc[UR4][R20.64] ;  /* 0x000000041405e981 */ /* 0x000362000c1e1500 */
[----:B------:R-:W-:Y:S01]  /*0480*/  ISETP.GE.U32.AND P2, PT, R7, R10, PT ;  /* 0x0000000a0700720c */ /* 0x000fe20003f46070 */
[----:B0-----:R-:W-:-:S02]  /*0490*/  VIADD R19, R13, 0x200 ;  /* 0x000002000d137836 */ /* 0x001fc40000000000 */
[----:B-1----:R-:W-:-:S03]  /*04a0*/  VIADD R21, R13, 0x280 ;  /* 0x000002800d157836 */ /* 0x002fc60000000000 */
[-C--:B------:R-:W-:Y:S01]  /*04b0*/  ISETP.GE.U32.AND P3, PT, R19, R10.reuse, PT ;  /* 0x0000000a1300720c */ /* 0x080fe20003f66070 */
[----:B------:R-:W-:Y:S01]  /*04c0*/  VIADD R19, R13, 0x80 ;  /* 0x000000800d137836 */ /* 0x000fe20000000000 */
[-C--:B------:R-:W-:Y:S01]  /*04d0*/  ISETP.GE.U32.AND P1, PT, R23, R10.reuse, PT ;  /* 0x0000000a1700720c */ /* 0x080fe20003f26070 */
[----:B------:R-:W-:Y:S01]  /*04e0*/  VIADD R7, R13, 0x300 ;  /* 0x000003000d077836 */ /* 0x000fe20000000000 */
[----:B------:R-:W-:Y:S01]  /*04f0*/  ISETP.GE.U32.AND P4, PT, R21, R10, PT ;  /* 0x0000000a1500720c */ /* 0x000fe20003f86070 */
[----:B------:R-:W-:-:S12]  /*0500*/  @P0 BRA `(.L_x_1521) ;  /* 0x0000000000180947 */ /* 0x000fd80003800000 */
[----:B-----5:R-:W-:Y:S02]  /*0510*/  IMAD.U32 R22, R22, 0x10000, RZ ;  /* 0x0001000016167824 */ /* 0x020fe400078e00ff */
[----:B------:R-:W-:-:S03]  /*0520*/  IMAD.U32 R21, RZ, RZ, UR7 ;  /* 0x00000007ff157e24 */ /* 0x000fc6000f8e00ff */
[----:B------:R-:W-:-:S13]  /*0530*/  FSETP.NEU.FTZ.AND P5, PT, R22, RZ, PT ;  /* 0x000000ff1600720b */ /* 0x000fda0003fbd000 */
[----:B------:R-:W-:-:S04]  /*0540*/  @P5 FSET.BF.GT.FTZ.AND R6, R22, RZ, PT ;  /* 0x000000ff1606520a */ /* 0x000fc80003814000 */
[----:B------:R-:W-:-:S04]  /*0550*/  @P5 F2FP.BF16.F32.PACK_AB R6, RZ, R6 ;  /* 0x00000006ff06523e */ /* 0x000fc800000010ff */
[----:B------:R-:W-:-:S07]  /*0560*/  @P5 PRMT R21, R6, 0x7610, R21 ;  /* 0x0000761006155816 */ /* 0x000fce0000000015 */
.L_x_1521:
[----:B------:R-:W-:Y:S05]  /*0570*/  BSYNC.RECONVERGENT B0 ;  /* 0x0000000000007941 */ /* 0x000fea0003800200 */
.L_x_1520:
[-C--:B------:R-:W-:Y:S01]  /*0580*/  ISETP.GE.U32.AND P6, PT, R19, R10.reuse, PT ;  /* 0x0000000a1300720c */ /* 0x080fe20003fc6070 */
[----:B------:R-:W-:Y:S01]  /*0590*/  BSSY.RECONVERGENT B0, `(.L_x_1522) ;  /* 0x000000a000007945 */ /* 0x000fe20003800200 */
[----:B------:R-:W-:Y:S01]  /*05a0*/  ISETP.GE.U32.AND P5, PT, R7, R10, PT ;  /* 0x0000000a0700720c */ /* 0x000fe20003fa6070 */
[----:B------:R-:W-:-:S10]  /*05b0*/  VIADD R7, R13, 0x380 ;  /* 0x000003800d077836 */ /* 0x000fd40000000000 */
[----:B------:R-:W-:Y:S05]  /*05c0*/  @P6 BRA `(.L_x_1523) ;  /* 0x0000000000186947 */ /* 0x000fea0003800000 */
[----:B-----5:R-:W-:Y:S02]  /*05d0*/  IMAD.U32 R16, R16, 0x10000, RZ ;  /* 0x0001000010107824 */ /* 0x020fe400078e00ff */
[----:B------:R-:W-:-:S03]  /*05e0*/  IMAD.U32 R9, RZ, RZ, UR7 ;  /* 0x00000007ff097e24 */ /* 0x000fc6000f8e00ff */
[----:B------:R-:W-:-:S13]  /*05f0*/  FSETP.NEU.FTZ.AND P6, PT, R16, RZ, PT ;  /* 0x000000ff1000720b */ /* 0x000fda0003fdd000 */
[----:B------:R-:W-:-:S04]  /*0600*/  @P6 FSET.BF.GT.FTZ.AND R6, R16, RZ, PT ;  /* 0x000000ff1006620a */ /* 0x000fc80003814000 */
[----:B------:R-:W-:-:S04]  /*0610*/  @P6 F2FP.BF16.F32.PACK_AB R6, RZ, R6 ;  /* 0x00000006ff06623e */ /* 0x000fc800000010ff */
[----:B------:R-:W-:-:S07]  /*0620*/  @P6 PRMT R9, R6, 0x7610, R9 ;  /* 0x0000761006096816 */ /* 0x000fce0000000009 */
.L_x_1523:
[----:B------:R-:W-:Y:S05]  /*0630*/  BSYNC.RECONVERGENT B0 ;  /* 0x0000000000007941 */ /* 0x000fea0003800200 */
.L_x_1522:
[----:B------:R-:W-:Y:S01]  /*0640*/  ISETP.GE.U32.AND P6, PT, R7, R10, PT ;  /* 0x0000000a0700720c */ /* 0x000fe20003fc6070 */
[----:B------:R-:W-:Y:S01]  /*0650*/  @!P0 IMAD.IADD R7, R0, 0x1, R13 ;  /* 0x0000000100078824 */ /* 0x000fe200078e020d */
[----:B------:R-:W-:Y:S03]  /*0660*/  BSSY.RECONVERGENT B0, `(.L_x_1524) ;  /* 0x0000009000007945 */ /* 0x000fe60003800200 */
[----:B--2---:R-:W-:Y:S01]  /*0670*/  @!P0 IMAD.WIDE.U32 R2, R7, 0x2, R2 ;  /* 0x0000000207028825 */ /* 0x004fe200078e0002 */
[----:B------:R-:W-:Y:S07]  /*0680*/  @P1 BRA `(.L_x_1525) ;  /* 0x0000000000181947 */ /* 0x000fee0003800000 */
[----:B-----5:R-:W-:-:S05]  /*0690*/  IMAD.U32 R12, R12, 0x10000, RZ ;  /* 0x000100000c0c7824 */ /* 0x020fca00078e00ff */
[----:B------:R-:W-:-:S13]  /*06a0*/  FSETP.NEU.FTZ.AND P1, PT, R12, RZ, PT ;  /* 0x000000ff0c00720b */ /* 0x000fda0003f3d000 */
[----:B------:R-:W-:Y:S01]  /*06b0*/  @P1 FSET.BF.GT.FTZ.AND R6, R12, RZ, PT ;  /* 0x000000ff0c06120a */ /* 0x000fe20003814000 */
[----:B------:R-:W-:-:S03]  /*06c0*/  IMAD.U32 R12, RZ, RZ, UR7 ;  /* 0x00000007ff0c7e24 */ /* 0x000fc6000f8e00ff */
[----:B------:R-:W-:-:S04]  /*06d0*/  @P1 F2FP.BF16.F32.PACK_AB R6, RZ, R6 ;  /* 0x00000006ff06123e */ /* 0x000fc800000010ff */
[----:B------:R-:W-:-:S07]  /*06e0*/  @P1 PRMT R12, R6, 0x7610, R12 ;  /* 0x00007610060c1816 */ /* 0x000fce000000000c */
.L_x_1525:
[----:B------:R-:W-:Y:S05]  /*06f0*/  BSYNC.RECONVERGENT B0 ;  /* 0x0000000000007941 */ /* 0x000fea0003800200 */
.L_x_1524:
        /* <DEDUP_REMOVED lines=8> */
.L_x_1527:
[----:B------:R-:W-:Y:S05]  /*0780*/  BSYNC.RECONVERGENT B0 ;  /* 0x0000000000007941 */ /* 0x000fea0003800200 */
.L_x_1526:
        /* <DEDUP_REMOVED lines=8> */
.L_x_1529:
[----:B------:R-:W-:Y:S05]  /*0810*/  BSYNC.RECONVERGENT B0 ;  /* 0x0000000000007941 */ /* 0x000fea0003800200 */
.L_x_1528:
        /* <DEDUP_REMOVED lines=8> */
.L_x_1531:
[----:B------:R-:W-:Y:S05]  /*08a0*/  BSYNC.RECONVERGENT B0 ;  /* 0x0000000000007941 */ /* 0x000fea0003800200 */
.L_x_1530:
        /* <DEDUP_REMOVED lines=8> */
.L_x_1533:
[----:B------:R-:W-:Y:S05]  /*0930*/  BSYNC.RECONVERGENT B0 ;  /* 0x0000000000007941 */ /* 0x000fea0003800200 */
.L_x_1532:
[----:B------:R-:W-:Y:S04]  /*0940*/  BSSY.RECONVERGENT B0, `(.L_x_1534) ;  /* 0x0000007000007945 */ /* 0x000fe80003800200 */
[----:B------:R-:W-:Y:S05]  /*0950*/  @P6 BRA `(.L_x_1535) ;  /* 0x0000000000146947 */ /* 0x000fea0003800000 */
[----:B-----5:R-:W-:-:S05]  /*0960*/  IMAD.U32 R5, R5, 0x10000, RZ ;  /* 0x0001000005057824 */ /* 0x020fca00078e00ff */
[----:B------:R-:W-:-:S13]  /*0970*/  FSETP.NEU.FTZ.AND P1, PT, R5, RZ, PT ;  /* 0x000000ff0500720b */ /* 0x000fda0003f3d000 */
[----:B------:R-:W-:-:S04]  /*0980*/  @P1 FSET.BF.GT.FTZ.AND R5, R5, RZ, PT ;  /* 0x000000ff0505120a */ /* 0x000fc80003814000 */
[----:B------:R-:W-:-:S04]  /*0990*/  @P1 F2FP.BF16.F32.PACK_AB R5, RZ, R5 ;  /* 0x00000005ff05123e */ /* 0x000fc800000010ff */
[----:B------:R-:W-:-:S07]  /*09a0*/  @P1 PRMT R11, R5, 0x7610, R11 ;  /* 0x00007610050b1816 */ /* 0x000fce000000000b */
.L_x_1535:
[----:B------:R-:W-:Y:S05]  /*09b0*/  BSYNC.RECONVERGENT B0 ;  /* 0x0000000000007941 */ /* 0x000fea0003800200 */
.L_x_1534:
[----:B------:R-:W-:Y:S01]  /*09c0*/  @!P0 IMAD.MOV.U32 R13, RZ, RZ, R19 ;  /* 0x000000ffff0d8224 */ /* 0x000fe200078e0013 */
[----:B------:R0:W-:Y:S01]  /*09d0*/  @!P0 STG.E.U16 desc[UR4][R2.64], R21 ;  /* 0x0000001502008986 */ /* 0x0001e2000c101504 */
[----:B------:R-:W-:Y:S04]  /*09e0*/  BSSY.RECONVERGENT B0, `(.L_x_1536) ;  /* 0x000002d000007945 */ /* 0x000fe80003800200 */
[----:B------:R-:W-:Y:S01]  /*09f0*/  BSSY.RELIABLE B1, `(.L_x_1537) ;  /* 0x0000025000017945 */ /* 0x000fe20003800100 */
[----:B------:R-:W-:-:S13]  /*0a00*/  ISETP.GE.U32.AND P0, PT, R13, R10, PT ;  /* 0x0000000a0d00720c */ /* 0x000fda0003f06070 */
[----:B0-----:R-:W-:Y:S05]  /*0a10*/  @P0 BRA `(.L_x_1538) ;  /* 0x0000000000300947 */ /* 0x001fea0003800000 */
[----:B------:R-:W0:Y:S01]  /*0a20*/  LDC.64 R2, c[0x0][0x388] ;  /* 0x0000e200ff027b82 */ /* 0x000e220000000a00 */
[----:B-----5:R-:W-:Y:S02]  /*0a30*/  IMAD.IADD R5, R0, 0x1, R13 ;  /* 0x0000000100057824 */ /* 0x020fe400078e020d */
        /* <DEDUP_REMOVED lines=10> */
.L_x_1538:
[----:B------:R-:W-:-:S13]  /*0ae0*/  ISETP.GE.U32.AND P0, PT, R13, R10, PT ;  /* 0x0000000a0d00720c */ /* 0x000fda0003f06070 */
[----:B------:R-:W-:Y:S05]  /*0af0*/  @P0 BRA `(.L_x_1540) ;  /* 0x0000000000300947 */ /* 0x000fea0003800000 */
[----:B0-----:R-:W0:Y:S01]  /*0b00*/  LDC.64 R2, c[0x0][0x388] ;  /* 0x0000e200ff027b82 */ /* 0x001e220000000a00 */
[----:B-----5:R-:W-:Y:S02]  /*0b10*/  IMAD.IADD R5, R0, 0x1, R13 ;  /* 0x0000000100057824 */ /* 0x020fe400078e020d */
[----:B------:R-:W-:Y:S02]  /*0b20*/  VIADD R13, R13, 0x80 ;  /* 0x000000800d0d7836 */ /* 0x000fe40000000000 */
[----:B0-----:R-:W-:-:S05]  /*0b30*/  IMAD.WIDE.U32 R2, R5, 0x2, R2 ;  /* 0x0000000205027825 */ /* 0x001fca00078e0002 */
[----:B------:R1:W-:Y:S02]  /*0b40*/  STG.E.U16 desc[UR4][R2.64], R6 ;  /* 0x0000000602007986 */ /* 0x0003e4000c101504 */
.L_x_1539:
[----:B------:R-:W-:-:S13]  /*0b50*/  ISETP.GE.U32.AND P0, PT, R13, R10, PT ;  /* 0x0000000a0d00720c */ /* 0x000fda0003f06070 */
[----:B------:R-:W-:Y:S05]  /*0b60*/  @P0 BRA `(.L_x_1541) ;  /* 0x0000000000340947 */ /* 0x000fea0003800000 */
[----:B01----:R-:W0:Y:S01]  /*0b70*/  LDC.64 R2, c[0x0][0x388] ;  /* 0x0000e200ff027b82 */ /* 0x003e220000000a00 */
[----:B------:R-:W-:Y:S02]  /*0b80*/  IMAD.IADD R5, R0, 0x1, R13 ;  /* 0x0000000100057824 */ /* 0x000fe400078e020d */
[----:B------:R-:W-:Y:S02]  /*0b90*/  VIADD R13, R13, 0x80 ;  /* 0x000000800d0d7836 */ /* 0x000fe40000000000 */
[----:B0-----:R-:W-:-:S05]  /*0ba0*/  IMAD.WIDE.U32 R2, R5, 0x2, R2 ;  /* 0x0000000205027825 */ /* 0x001fca00078e0002 */
[----:B------:R1:W-:Y:S02]  /*0bb0*/  STG.E.U16 desc[UR4][R2.64], R8 ;  /* 0x0000000802007986 */ /* 0x0003e4000c101504 */
.L_x_1540:
[----:B------:R-:W-:-:S13]  /*0bc0*/  ISETP.GE.U32.AND P0, PT, R13, R10, PT ;  /* 0x0000000a0d00720c */ /* 0x000fda0003f06070 */
[----:B------:R-:W-:Y:S05]  /*0bd0*/  @P0 BREAK.RELIABLE B1 ;  /* 0x0000000000010942 */ /* 0x000fea0003800100 */
[----:B------:R-:W-:Y:S05]  /*0be0*/  @P0 BRA `(.L_x_1542) ;  /* 0x0000000000300947 */ /* 0x000fea0003800000 */
[----:B01----:R-:W0:Y:S01]  /*0bf0*/  LDC.64 R2, c[0x0][0x388] ;  /* 0x0000e200ff027b82 */ /* 0x003e220000000a00 */
[----:B-----5:R-:W-:Y:S02]  /*0c00*/  IMAD.IADD R5, R0, 0x1, R13 ;  /* 0x0000000100057824 */ /* 0x020fe400078e020d */
[----:B------:R-:W-:Y:S02]  /*0c10*/  VIADD R13, R13, 0x80 ;  /* 0x000000800d0d7836 */ /* 0x000fe40000000000 */
[----:B0-----:R-:W-:-:S05]  /*0c20*/  IMAD.WIDE.U32 R2, R5, 0x2, R2 ;  /* 0x0000000205027825 */ /* 0x001fca00078e0002 */
[----:B------:R2:W-:Y:S02]  /*0c30*/  STG.E.U16 desc[UR4][R2.64], R7 ;  /* 0x0000000702007986 */ /* 0x0005e4000c101504 */
.L_x_1541:
[----:B------:R-:W-:Y:S05]  /*0c40*/  BSYNC.RELIABLE B1 ;  /* 0x0000000000017941 */ /* 0x000fea0003800100 */
.L_x_1537:
[----:B------:R-:W-:-:S13]  /*0c50*/  ISETP.GE.U32.AND P0, PT, R13, R10, PT ;  /* 0x0000000a0d00720c */ /* 0x000fda0003f06070 */
[----:B012---:R-:W0:Y:S01]  /*0c60*/  @!P0 LDC.64 R2, c[0x0][0x388] ;  /* 0x0000e200ff028b82 */ /* 0x007e220000000a00 */
[----:B------:R-:W-:Y:S02]  /*0c70*/  @!P0 IMAD.IADD R5, R0, 0x1, R13 ;  /* 0x0000000100058824 */ /* 0x000fe400078e020d */
[----:B------:R-:W-:Y:S02]  /*0c80*/  @!P0 VIADD R13, R13, 0x80 ;  /* 0x000000800d0d8836 */ /* 0x000fe40000000000 */
[----:B0-----:R-:W-:-:S05]  /*0c90*/  @!P0 IMAD.WIDE.U32 R2, R5, 0x2, R2 ;  /* 0x0000000205028825 */ /* 0x001fca00078e0002 */
[----:B------:R2:W-:Y:S02]  /*0ca0*/  @!P0 STG.E.U16 desc[UR4][R2.64], R4 ;  /* 0x0000000402008986 */ /* 0x0005e4000c101504 */
.L_x_1542:
[----:B------:R-:W-:Y:S05]  /*0cb0*/  BSYNC.RECONVERGENT B0 ;  /* 0x0000000000007941 */ /* 0x000fea0003800200 */
.L_x_1536:
[----:B------:R-:W-:Y:S05]  /*0cc0*/  WARPSYNC.ALL ;  /* 0x0000000000007948 */ /* 0x000fea0003800000 */
[----:B------:R-:W-:-:S13]  /*0cd0*/  ISETP.GE.U32.AND P0, PT, R13, R10, PT ;  /* 0x0000000a0d00720c */ /* 0x000fda0003f06070 */
[----:B------:R-:W-:Y:S05]  /*0ce0*/  @P0 EXIT ;  /* 0x000000000000094d */ /* 0x000fea0003800000 */
[----:B012---:R-:W0:Y:S01]  /*0cf0*/  LDC.64 R2, c[0x0][0x388] ;  /* 0x0000e200ff027b82 */ /* 0x007e220000000a00 */
[----:B------:R-:W-:-:S04]  /*0d00*/  IMAD.IADD R13, R0, 0x1, R13 ;  /* 0x00000001000d7824 */ /* 0x000fc800078e020d */
[----:B0-----:R-:W-:-:S05]  /*0d10*/  IMAD.WIDE.U32 R2, R13, 0x2, R2 ;  /* 0x000000020d027825 */ /* 0x001fca00078e0002 */
[----:B------:R-:W-:Y:S01]  /*0d20*/  STG.E.U16 desc[UR4][R2.64], R11 ;  /* 0x0000000b02007986 */ /* 0x000fe2000c101504 */
[----:B------:R-:W-:Y:S05]  /*0d30*/  EXIT ;  /* 0x000000000000794d */ /* 0x000fea0003800000 */
.L_x_1519:
[----:B------:R-:W0:Y:S01]  /*0d40*/  S2R R2, SR_TID.X ;  /* 0x0000000000027919 */ /* 0x000e220000002100 */
[----:B------:R-:W1:Y:S02]  /*0d50*/  LDC.64 R4, c[0x0][0x390] ;  /* 0x0000e400ff047b82 */ /* 0x000e640000000a00 */
[----:B-1----:R-:W-:-:S04]  /*0d60*/  IMAD.WIDE.U32 R4, R0, 0x2, R4 ;  /* 0x0000000200047825 */ /* 0x002fc800078e0004 */
[----:B0-----:R-:W-:-:S05]  /*0d70*/  IMAD.WIDE.U32 R4, R2, 0x4, R4 ;  /* 0x0000000402047825 */ /* 0x001fca00078e0004 */
[----:B------:R-:W2:Y:S04]  /*0d80*/  LDG.E R3, desc[UR4][R4.64] ;  /* 0x0000000404037981 */ /* 0x000ea8000c1e1900 */
[----:B------:R-:W3:Y:S04]  /*0d90*/  LDG.E R6, desc[UR4][R4.64+0x200] ;  /* 0x0002000404067981 */ /* 0x000ee8000c1e1900 */
[----:B------:R-:W4:Y:S04]  /*0da0*/  LDG.E R7, desc[UR4][R4.64+0x400] ;  /* 0x0004000404077981 */ /* 0x000f28000c1e1900 */
[----:B------:R0:W5:Y:S02]  /*0db0*/  LDG.E R8, desc[UR4][R4.64+0x600] ;  /* 0x0006000404087981 */ /* 0x000164000c1e1900 */
[----:B0-----:R-:W0:Y:S02]  /*0dc0*/  LDC.64 R4, c[0x0][0x388] ;  /* 0x0000e200ff047b82 */ /* 0x001e240000000a00 */
[----:B0-----:R-:W-:-:S04]  /*0dd0*/  IMAD.WIDE.U32 R4, R0, 0x2, R4 ;  /* 0x0000000200047825 */ /* 0x001fc800078e0004 */
[----:B------:R-:W-:Y:S02]  /*0de0*/  IMAD.U32 R0, RZ, RZ, UR7 ;  /* 0x00000007ff007e24 */ /* 0x000fe4000f8e00ff */
[----:B------:R-:W-:-:S04]  /*0df0*/  IMAD.WIDE.U32 R4, R2, 0x4, R4 ;  /* 0x0000000402047825 */ /* 0x000fc800078e0004 */
[C---:B--2---:R-:W-:Y:S01]  /*0e00*/  IMAD.U32 R9, R3.reuse, 0x10000, RZ ;  /* 0x0001000003097824 */ /* 0x044fe200078e00ff */
[----:B------:R-:W-:Y:S01]  /*0e10*/  PRMT R3, R3, 0x7632, R3 ;  /* 0x0000763203037816 */ /* 0x000fe20000000003 */
[----:B---3--:R-:W-:-:S03]  /*0e20*/  IMAD.U32 R12, R6, 0x10000, RZ ;  /* 0x00010000060c7824 */ /* 0x008fc600078e00ff */
[----:B------:R-:W-:Y:S01]  /*0e30*/  FSETP.NEU.FTZ.AND P3, PT, R9, RZ, PT ;  /* 0x000000ff0900720b */ /* 0x000fe20003f7d000 */
[----:B------:R-:W-:Y:S01]  /*0e40*/  IMAD.U32 R10, R3, 0x10000, RZ ;  /* 0x00010000030a7824 */ /* 0x000fe200078e00ff */
[----:B------:R-:W-:Y:S01]  /*0e50*/  PRMT R6, R6, 0x7632, R6 ;  /* 0x0000763206067816 */ /* 0x000fe20000000006 */
[----:B------:R-:W-:Y:S01]  /*0e60*/  IMAD.U32 R3, RZ, RZ, UR7 ;  /* 0x00000007ff037e24 */ /* 0x000fe2000f8e00ff */
[----:B------:R-:W-:Y:S02]  /*0e70*/  FSETP.NEU.FTZ.AND P1, PT, R12, RZ, PT ;  /* 0x000000ff0c00720b */ /* 0x000fe40003f3d000 */
[----:B------:R-:W-:Y:S01]  /*0e80*/  FSETP.NEU.FTZ.AND P2, PT, R10, RZ, PT ;  /* 0x000000ff0a00720b */ /* 0x000fe20003f5d000 */
[----:B------:R-:W-:Y:S01]  /*0e90*/  IMAD.U32 R6, R6, 0x10000, RZ ;  /* 0x0001000006067824 */ /* 0x000fe200078e00ff */
[----:B-----5:R-:W-:-:S04]  /*0ea0*/  PRMT R13, R8, 0x7632, R13 ;  /* 0x00007632080d7816 */ /* 0x020fc8000000000d */
[----:B------:R-:W-:Y:S01]  /*0eb0*/  FSETP.NEU.FTZ.AND P0, PT, R6, RZ, PT ;  /* 0x000000ff0600720b */ /* 0x000fe20003f1d000 */
[----:B------:R-:W-:Y:S01]  /*0ec0*/  IMAD.U32 R13, R13, 0x10000, RZ ;  /* 0x000100000d0d7824 */ /* 0x000fe200078e00ff */
[----:B------:R-:W-:-:S03]  /*0ed0*/  @P3 FSET.BF.GT.FTZ.AND R9, R9, RZ, PT ;  /* 0x000000ff0909320a */ /* 0x000fc60003814000 */
[----:B------:R-:W-:Y:S02]  /*0ee0*/  @P1 FSET.BF.GT.FTZ.AND R12, R12, RZ, PT ;  /* 0x000000ff0c0c120a */ /* 0x000fe40003814000 */
[----:B------:R-:W-:Y:S02]  /*0ef0*/  @P2 FSET.BF.GT.FTZ.AND R10, R10, RZ, PT ;  /* 0x000000ff0a0a220a */ /* 0x000fe40003814000 */
[----:B------:R-:W-:Y:S02]  /*0f00*/  @P3 F2FP.BF16.F32.PACK_AB R9, RZ, R9 ;  /* 0x00000009ff09323e */ /* 0x000fe400000010ff */
[----:B------:R-:W-:Y:S02]  /*0f10*/  @P2 F2FP.BF16.F32.PACK_AB R14, RZ, R10 ;  /* 0x0000000aff0e223e */ /* 0x000fe400000010ff */
[----:B----4-:R-:W-:Y:S02]  /*0f20*/  PRMT R10, R7, 0x7632, R10 ;  /* 0x00007632070a7816 */ /* 0x010fe4000000000a */
[----:B------:R-:W-:Y:S01]  /*0f30*/  @P3 PRMT R3, R9, 0x7610, R3 ;  /* 0x0000761009033816 */ /* 0x000fe20000000003 */
[----:B------:R-:W-:Y:S01]  /*0f40*/  IMAD.U32 R9, R7, 0x10000, RZ ;  /* 0x0001000007097824 */ /* 0x000fe200078e00ff */
[----:B------:R-:W-:Y:S01]  /*0f50*/  @P1 F2FP.BF16.F32.PACK_AB R15, RZ, R12 ;  /* 0x0000000cff0f123e */ /* 0x000fe200000010ff */
[----:B------:R-:W-:Y:S01]  /*0f60*/  IMAD.U32 R10, R10, 0x10000, RZ ;  /* 0x000100000a0a7824 */ /* 0x000fe200078e00ff */
[----:B------:R-:W-:Y:S01]  /*0f70*/  FSETP.NEU.FTZ.AND P6, PT, R13, RZ, PT ;  /* 0x000000ff0d00720b */ /* 0x000fe20003fdd000 */
[----:B------:R-:W-:Y:S01]  /*0f80*/  IMAD.U32 R12, R8, 0x10000, RZ ;  /* 0x00010000080c7824 */ /* 0x000fe200078e00ff */
[----:B------:R-:W-:Y:S01]  /*0f90*/  FSETP.NEU.FTZ.AND P3, PT, R9, RZ, PT ;  /* 0x000000ff0900720b */ /* 0x000fe20003f7d000 */
[----:B------:R-:W-:Y:S01]  /*0fa0*/  IMAD.U32 R8, RZ, RZ, UR7 ;  /* 0x00000007ff087e24 */ /* 0x000fe2000f8e00ff */
[----:B------:R-:W-:Y:S01]  /*0fb0*/  FSETP.NEU.FTZ.AND P4, PT, R10, RZ, PT ;  /* 0x000000ff0a00720b */ /* 0x000fe20003f9d000 */
[----:B------:R-:W-:Y:S01]  /*0fc0*/  IMAD.U32 R7, RZ, RZ, UR7 ;  /* 0x00000007ff077e24 */ /* 0x000fe2000f8e00ff */
[----:B------:R-:W-:-:S02]  /*0fd0*/  FSETP.NEU.FTZ.AND P5, PT, R12, RZ, PT ;  /* 0x000000ff0c00720b */ /* 0x000fc40003fbd000 */
[----:B------:R-:W-:Y:S02]  /*0fe0*/  @P0 FSET.BF.GT.FTZ.AND R6, R6, RZ, PT ;  /* 0x000000ff0606020a */ /* 0x000fe40003814000 */
[----:B------:R-:W-:Y:S02]  /*0ff0*/  @P2 PRMT R8, R14, 0x7610, R8 ;  /* 0x000076100e082816 */ /* 0x000fe40000000008 */
[----:B------:R-:W-:Y:S02]  /*1000*/  @P1 PRMT R7, R15, 0x7610, R7 ;  /* 0x000076100f071816 */ /* 0x000fe40000000007 */
[----:B------:R-:W-:Y:S02]  /*1010*/  @P6 FSET.BF.GT.FTZ.AND R13, R13, RZ, PT ;  /* 0x000000ff0d0d620a */ /* 0x000fe40003814000 */
[----:B------:R-:W-:Y:S02]  /*1020*/  @P3 FSET.BF.GT.FTZ.AND R9, R9, RZ, PT ;  /* 0x000000ff0909320a */ /* 0x000fe40003814000 */
[----:B------:R-:W-:-:S02]  /*1030*/  @P4 FSET.BF.GT.FTZ.AND R10, R10, RZ, PT ;  /* 0x000000ff0a0a420a */ /* 0x000fc40003814000 */
[----:B------:R-:W-:Y:S02]  /*1040*/  @P5 FSET.BF.GT.FTZ.AND R12, R12, RZ, PT ;  /* 0x000000ff0c0c520a */ /* 0x000fe40003814000 */
[----:B------:R-:W-:Y:S01]  /*1050*/  @P0 F2FP.BF16.F32.PACK_AB R16, RZ, R6 ;  /* 0x00000006ff10023e */ /* 0x000fe200000010ff */
[----:B------:R-:W-:Y:S01]  /*1060*/  IMAD.U32 R6, RZ, RZ, UR7 ;  /* 0x00000007ff067e24 */ /* 0x000fe2000f8e00ff */
[----:B------:R-:W-:Y:S01]  /*1070*/  @P3 F2FP.BF16.F32.PACK_AB R14, RZ, R9 ;  /* 0x00000009ff0e323e */ /* 0x000fe200000010ff */
[----:B------:R-:W-:Y:S01]  /*1080*/  IMAD.U32 R9, RZ, RZ, UR7 ;  /* 0x00000007ff097e24 */ /* 0x000fe2000f8e00ff */
[----:B------:R-:W-:Y:S01]  /*1090*/  @P4 F2FP.BF16.F32.PACK_AB R15, RZ, R10 ;  /* 0x0000000aff0f423e */ /* 0x000fe200000010ff */
[----:B------:R-:W-:Y:S01]  /*10a0*/  IMAD.U32 R10, RZ, RZ, UR7 ;  /* 0x00000007ff0a7e24 */ /* 0x000fe2000f8e00ff */
[----:B------:R-:W-:Y:S02]  /*10b0*/  @P5 F2FP.BF16.F32.PACK_AB R12, RZ, R12 ;  /* 0x0000000cff0c523e */ /* 0x000fe400000010ff */
[----:B------:R-:W-:-:S02]  /*10c0*/  @P6 F2FP.BF16.F32.PACK_AB R13, RZ, R13 ;  /* 0x0000000dff0d623e */ /* 0x000fc400000010ff */
[----:B------:R-:W-:Y:S02]  /*10d0*/  @P0 PRMT R6, R16, 0x7610, R6 ;  /* 0x0000761010060816 */ /* 0x000fe40000000006 */
[----:B------:R-:W-:Y:S02]  /*10e0*/  @P3 PRMT R0, R14, 0x7610, R0 ;  /* 0x000076100e003816 */ /* 0x000fe40000000000 */
[----:B------:R-:W-:Y:S02]  /*10f0*/  @P4 PRMT R9, R15, 0x7610, R9 ;  /* 0x000076100f094816 */ /* 0x000fe40000000009 */
[----:B------:R-:W-:Y:S02]  /*1100*/  @P5 PRMT R10, R12, 0x7610, R10 ;  /* 0x000076100c0a5816 */ /* 0x000fe4000000000a */
[----:B------:R-:W-:Y:S02]  /*1110*/  @P6 PRMT R11, R13, 0x7610, R11 ;  /* 0x000076100d0b6816 */ /* 0x000fe4000000000b */
[----:B------:R-:W-:-:S02]  /*1120*/  PRMT R3, R3, 0x5410, R8 ;  /* 0x0000541003037816 */ /* 0x000fc40000000008 */
[----:B------:R-:W-:Y:S02]  /*1130*/  PRMT R7, R7, 0x5410, R6 ;  /* 0x0000541007077816 */ /* 0x000fe40000000006 */
[----:B------:R-:W-:Y:S01]  /*1140*/  PRMT R9, R0, 0x5410, R9 ;  /* 0x0000541000097816 */ /* 0x000fe20000000009 */
[----:B------:R-:W-:Y:S01]  /*1150*/  STG.E desc[UR4][R4.64], R3 ;  /* 0x0000000304007986 */ /* 0x000fe2000c101904 */
[----:B------:R-:W-:-:S03]  /*1160*/  PRMT R11, R10, 0x5410, R11 ;  /* 0x000054100a0b7816 */ /* 0x000fc6000000000b */
[----:B------:R-:W-:Y:S04]  /*1170*/  STG.E desc[UR4][R4.64+0x200], R7 ;  /* 0x0002000704007986 */ /* 0x000fe8000c101904 */
[----:B------:R-:W-:Y:S04]  /*1180*/  STG.E desc[UR4][R4.64+0x400], R9 ;  /* 0x0004000904007986 */ /* 0x000fe8000c101904 */
[----:B------:R-:W-:Y:S01]  /*1190*/  STG.E desc[UR4][R4.64+0x600], R11 ;  /* 0x0006000b04007986 */ /* 0x000fe2000c101904 */
[----:B------:R-:W-:Y:S05]  /*11a0*/  EXIT ;  /* 0x000000000000794d */ /* 0x000fea0003800000 */
.L_x_1543:
        /* <DEDUP_REMOVED lines=13> */
.L_x_31021:


//--------------------- .text._ZN2at6native29vectorized_elementwise_kernelILi4ENS0_13BUnaryFunctorIN3c108BFloat16ES4_S4_ZZZNS0_21heaviside_kernel_cudaERNS_18TensorIteratorBaseEENKUlvE_clEvENKUlvE8_clEvEUlS4_S4_E_EESt5arrayIPcLm2EEEEviT0_T1_ --------------------------
	.section	.text._ZN2at6native29vectorized_elementwise_kernelILi4ENS0_13BUnaryFunctorIN3c108BFloat16ES4_S4_ZZZNS0_21heaviside_kernel_cudaERNS_18TensorIteratorBaseEENKUlvE_clEvENKUlvE8_clEvEUlS4_S4_E_EESt5arrayIPcLm2EEEEviT0_T1_,"ax",@progbits
	.align	128
        .global         _ZN2at6native29vectorized_elementwise_kernelILi4ENS0_13BUnaryFunctorIN3c108BFloat16ES4_S4_ZZZNS0_21heaviside_kernel_cudaERNS_18TensorIteratorBaseEENKUlvE_clEvENKUlvE8_clEvEUlS4_S4_E_EESt5arrayIPcLm2EEEEviT0_T1_
        .type           _ZN2at6native29vectorized_elementwise_kernelILi4ENS0_13BUnaryFunctorIN3c108BFloat16ES4_S4_ZZZNS0_21heaviside_kernel_cudaERNS_18TensorIteratorBaseEENKUlvE_clEvENKUlvE8_clEvEUlS4_S4_E_EESt5arrayIPcLm2EEEEviT0_T1_,@function
        .size           _ZN2at6native29vectorized_elementwise_kernelILi4ENS0_13BUnaryFunctorIN3c108BFloat16ES4_S4_ZZZNS0_21heaviside_kernel_cudaERNS_18TensorIteratorBaseEENKUlvE_clEvENKUlvE8_clEvEUlS4_S4_E_EESt5arrayIPcLm2EEEEviT0_T1_,(.L_x_31022 - _ZN2at6native29vectorized_elementwise_kernelILi4ENS0_13BUnaryFunctorIN3c108BFloat16ES4_S4_ZZZNS0_21heaviside_kernel_cudaERNS_18TensorIteratorBaseEENKUlvE_clEvENKUlvE8_clEvEUlS4_S4_E_EESt5arrayIPcLm2EEEEviT0_T1_)
        .other          _ZN2at6native29vectorized_elementwise_kernelILi4ENS0_13BUnaryFunctorIN3c108BFloat16ES4_S4_ZZZNS0_21heaviside_kernel_cudaERNS_18TensorIteratorBaseEENKUlvE_clEvENKUlvE8_clEvEUlS4_S4_E_EESt5arrayIPcLm2EEEEviT0_T1_,@"STO_CUDA_ENTRY STV_DEFAULT"
_ZN2at6native29vectorized_elementwise_kernelILi4ENS0_13BUnaryFunctorIN3c108BFloat16ES4_S4_ZZZNS0_21heaviside_kernel_cudaERNS_18TensorIteratorBaseEENKUlvE_clEvENKUlvE8_clEvEUlS4_S4_E_EESt5arrayIPcLm2EEEEviT0_T1_:
.text._ZN2at6native29vectorized_elementwise_kernelILi4ENS0_13BUnaryFunctorIN3c108BFloat16ES4_S4_ZZZNS0_21heaviside_kernel_cudaERNS_18TensorIteratorBaseEENKUlvE_clEvENKUlvE8_clEvEUlS4_S4_E_EESt5arrayIPcLm2EEEEviT0_T1_:
        /* <DEDUP_REMOVED lines=87> */
.L_x_1546:
[----:B------:R-:W-:Y:S05]  /*0570*/  BSYNC.RECONVERGENT B0 ;  /* 0x0000000000007941 */ /* 0x000fea0003800200 */
.L_x_1545:
        /* <DEDUP_REMOVED lines=11> */
.L_x_1548:
[----:B------:R-:W-:Y:S05]  /*0630*/  BSYNC.RECONVERGENT B0 ;  /* 0x0000000000007941 */ /* 0x000fea0003800200 */
.L_x_1547:
        /* <DEDUP_REMOVED lines=11> */
.L_x_1550:
[----:B------:R-:W-:Y:S05]  /*06f0*/  BSYNC.RECONVERGENT B0 ;  /* 0x0000000000007941 */ /* 0x000fea0003800200 */
.L_x_1549:
        /* <DEDUP_REMOVED lines=8> */
.L_x_1552:
[----:B------:R-:W-:Y:S05]  /*0780*/  BSYNC.RECONVERGENT B0 ;  /* 0x0000000000007941 */ /* 0x000fea0003800200 */
.L_x_1551:
        /* <DEDUP_REMOVED lines=8> */
.L_x_1554:
[----:B------:R-:W-:Y:S05]  /*0810*/  BSYNC.RECONVERGENT B0 ;  /* 0x0000000000007941 */ /* 0x000fea0003800200 */
.L_x_1553:
        /* <DEDUP_REMOVED lines=8> */
.L_x_1556:
[----:B------:R-:W-:Y:S05]  /*08a0*/  BSYNC.RECONVERGENT B0 ;  /* 0x0000000000007941 */ /* 0x000fea0003800200 */
.L_x_1555:
        /* <DEDUP_REMOVED lines=8> */
.L_x_1558:
[----:B------:R-:W-:Y:S05]  /*0930*/  BSYNC.RECONVERGENT B0 ;  /* 0x0000000000007941 */ /* 0x000fea0003800200 */
.L_x_1557:
[----:B------:R-:W-:Y:S04]  /*0940*/  BSSY.RECONVERGENT B0, `(.L_x_1559) ;  /* 0x0000007000007945 */ /* 0x000fe80003800200 */
[----:B------:R-:W-:Y:S05]  /*0950*/  @P6 BRA `(.L_x_1560) ;  /* 0x0000000000146947 */ /* 0x000fea0003800000 */
[----:B-----5:R-:W-:-:S05]  /*0960*/  IMAD.U32 R5, R5, 0x10000, RZ ;  /* 0x0001000005057824 */ /* 0x020fca00078e00ff */
[----:B------:R-:W-:-:S13]  /*0970*/  FSETP.NEU.FTZ.AND P1, PT, R5, RZ, PT ;  /* 0x000000ff0500720b */ /* 0x000fda0003f3d000 */
[----:B------:R-:W-:-:S04]  /*0980*/  @P1 FSET.BF.GT.FTZ.AND R5, R5, RZ, PT ;  /* 0x000000ff0505120a */ /* 0x000fc80003814000 */
[----:B------:R-:W-:-:S04]  /*0990*/  @P1 F2FP.BF16.F32.PACK_AB R5, RZ, R5 ;  /* 0x00000005ff05123e */ /* 0x000fc800000010ff */
[----:B------:R-:W-:-:S07]  /*09a0*/  @P1 PRMT R11, R5, 0x7610, R11 ;  /* 0x00007610050b1816 */ /* 0x000fce000000000b */
.L_x_1560:
[----:B------:R-:W-:Y:S05]  /*09b0*/  BSYNC.RECONVERGENT B0 ;  /* 0x0000000000007941 */ /* 0x000fea0003800200 */
.L_x_1559:
        /* <DEDUP_REMOVED lines=18> */
.L_x_1563:
[----:B------:R-:W-:-:S13]  /*0ae0*/  ISETP.GE.U32.AND P0, PT, R13, R10, PT ;  /* 0x0000000a0d00720c */ /* 0x000fda0003f06070 */
[----:B------:R-:W-:Y:S05]  /*0af0*/  @P0 BRA `(.L_x_1565) ;  /* 0x0000000000300947 */ /* 0x000fea0003800000 */
[----:B0-----:R-:W0:Y:S01]  /*0b00*/  LDC.64 R2, c[0x0][0x388] ;  /* 0x0000e200ff027b82 */ /* 0x001e220000000a00 */
[----:B-----5:R-:W-:Y:S02]  /*0b10*/  IMAD.IADD R5, R0, 0x1, R13 ;  /* 0x0000000100057824 */ /* 0x020fe400078e020d */
[----:B------:R-:W-:Y:S02]  /*0b20*/  VIADD R13, R13, 0x80 ;  /* 0x000000800d0d7836 */ /* 0x000fe40000000000 */
[----:B0-----:R-:W-:-:S05]  /*0b30*/  IMAD.WIDE.U32 R2, R5, 0x2, R2 ;  /* 0x0000000205027825 */ /* 0x001fca00078e0002 */
[----:B------:R1:W-:Y:S02]  /*0b40*/  STG.E.U16 desc[UR4][R2.64], R6 ;  /* 0x0000000602007986 */ /* 0x0003e4000c101504 */
.L_x_1564:
[----:B------:R-:W-:-:S13]  /*0b50*/  ISETP.GE.U32.AND P0, PT, R13, R10, PT ;  /* 0x0000000a0d00720c */ /* 0x000fda0003f06070 */
[----:B------:R-:W-:Y:S05]  /*0b60*/  @P0 BRA `(.L_x_1566) ;  /* 0x0000000000340947 */ /* 0x000fea0003800000 */
[----:B01----:R-:W0:Y:S01]  /*0b70*/  LDC.64 R2, c[0x0][0x388] ;  /* 0x0000e200ff027b82 */ /* 0x003e220000000a00 */
[----:B------:R-:W-:Y:S02]  /*0b80*/  IMAD.IADD R5, R0, 0x1, R13 ;  /* 0x0000000100057824 */ /* 0x000fe400078e020d */
[----:B------:R-:W-:Y:S02]  /*0b90*/  VIADD R13, R13, 0x80 ;  /* 0x000000800d0d7836 */ /* 0x000fe40000000000 */
[----:B0-----:R-:W-:-:S05]  /*0ba0*/  IMAD.WIDE.U32 R2, R5, 0x2, R2 ;  /* 0x0000000205027825 */ /* 0x001fca00078e0002 */
[----:B------:R1:W-:Y:S02]  /*0bb0*/  STG.E.U16 desc[UR4][R2.64], R8 ;  /* 0x0000000802007986 */ /* 0x0003e4000c101504 */
.L_x_1565:
        /* <DEDUP_REMOVED lines=8> */
.L_x_1566:
[----:B------:R-:W-:Y:S05]  /*0c40*/  BSYNC.RELIABLE B1 ;  /* 0x0000000000017941 */ /* 0x000fea0003800100 */
.L_x_1562:
[----:B------:R-:W-:-:S13]  /*0c50*/  ISETP.GE.U32.AND P0, PT, R13, R10, PT ;  /* 0x0000000a0d00720c */ /* 0x000fda0003f06070 */
[----:B012---:R-:W0:Y:S01]  /*0c60*/  @!P0 LDC.64 R2, c[0x0][0x388] ;  /* 0x0000e200ff028b82 */ /* 0x007e220000000a00 */
[----:B------:R-:W-:Y:S02]  /*0c70*/  @!P0 IMAD.IADD R5, R0, 0x1, R13 ;  /* 0x0000000100058824 */ /* 0x000fe400078e020d */
[----:B------:R-:W-:Y:S02]  /*0c80*/  @!P0 VIADD R13, R13, 0x80 ;  /* 0x000000800d0d8836 */ /* 0x000fe40000000000 */
[----:B0-----:R-:W-:-:S05]  /*0c90*/  @!P0 IMAD.WIDE.U32 R2, R5, 0x2, R2 ;  /* 0x0000000205028825 */ /* 0x001fca00078e0002 */
[----:B------:R2:W-:Y:S02]  /*0ca0*/  @!P0 STG.E.U16 desc[UR4][R2.64], R4 ;  /* 0x0000000402008986 */ /* 0x0005e4000c101504 */
.L_x_1567:
[----:B------:R-:W-:Y:S05]  /*0cb0*/  BSYNC.RECONVERGENT B0 ;  /* 0x0000000000007941 */ /* 0x000fea0003800200 */
.L_x_1561:
        /* <DEDUP_REMOVED lines=8> */
.L_x_1544:
[----:B------:R-:W0:Y:S01]  /*0d40*/  S2R R6, SR_TID.X ;  /* 0x0000000000067919 */ /* 0x000e220000002100 */
[----:B------:R-:W1:Y:S02]  /*0d50*/  LDC.64 R2, c[0x0][0x390] ;  /* 0x0000e400ff027b82 */ /* 0x000e640000000a00 */
[----:B-1----:R-:W-:-:S04]  /*0d60*/  IMAD.WIDE.U32 R2, R0, 0x2, R2 ;  /* 0x0000000200027825 */ /* 0x002fc800078e0002 */
[----:B0-----:R-:W-:-:S05]  /*0d70*/  IMAD.WIDE.U32 R2, R6, 0x8, R2 ;  /* 0x0000000806027825 */ /* 0x001fca00078e0002 */
[----:B------:R-:W2:Y:S04]  /*0d80*/  LDG.E.64 R12, desc[UR4][R2.64] ;  /* 0x00000004020c7981 */ /* 0x000ea8000c1e1b00 */
[----:B------:R-:W3:Y:S01]  /*0d90*/  LDG.E.64 R4, desc[UR4][R2.64+0x400] ;  /* 0x0004000402047981 */ /* 0x000ee2000c1e1b00 */
[C---:B--2---:R-:W-:Y:S01]  /*0da0*/  IMAD.U32 R7, R12.reuse, 0x10000, RZ ;  /* 0x000100000c077824 */ /* 0x044fe200078e00ff */
[----:B------:R-:W-:Y:S01]  /*0db0*/  PRMT R8, R12, 0x7632, R8 ;  /* 0x000076320c087816 */ /* 0x000fe20000000008 */
[C---:B------:R-:W-:Y:S01]  /*0dc0*/  IMAD.U32 R9, R13.reuse, 0x10000, RZ ;  /* 0x000100000d097824 */ /* 0x040fe200078e00ff */
[----:B------:R-:W-:Y:S01]  /*0dd0*/  PRMT R10, R13, 0x7632, R10 ;  /* 0x000076320d0a7816 */ /* 0x000fe2000000000a */
[----:B---3--:R-:W-:Y:S01]  /*0de0*/  IMAD.U32 R12, R4, 0x10000, RZ ;  /* 0x00010000040c7824 */ /* 0x008fe200078e00ff */
[----:B------:R-:W-:Y:S01]  /*0df0*/  FSETP.NEU.FTZ.AND P3, PT, R7, RZ, PT ;  /* 0x000000ff0700720b */ /* 0x000fe20003f7d000 */
[----:B------:R-:W-:Y:S01]  /*0e00*/  IMAD.U32 R8, R8, 0x10000, RZ ;  /* 0x0001000008087824 */ /* 0x000fe200078e00ff */
[----:B------:R-:W-:Y:S01]  /*0e10*/  FSETP.NEU.FTZ.AND P2, PT, R9, RZ, PT ;  /* 0x000000ff0900720b */ /* 0x000fe20003f5d000 */
[----:B------:R-:W-:Y:S01]  /*0e20*/  IMAD.U32 R10, R10, 0x10000, RZ ;  /* 0x000100000a0a7824 */ /* 0x000fe200078e00ff */
[----:B------:R-:W-:Y:S01]  /*0e30*/  PRMT R4, R4, 0x7632, R4 ;  /* 0x0000763204047816 */ /* 0x000fe20000000004 */
[----:B------:R-:W-:Y:S01]  /*0e40*/  IMAD.U32 R13, R5, 0x10000, RZ ;  /* 0x00010000050d7824 */ /* 0x000fe200078e00ff */
[----:B------:R-:W-:-:S02]  /*0e50*/  FSETP.NEU.FTZ.AND P1, PT, R8, RZ, PT ;  /* 0x000000ff0800720b */ /* 0x000fc40003f3d000 */
[----:B------:R-:W-:Y:S01]  /*0e60*/  PRMT R14, R5, 0x7632, R14 ;  /* 0x00007632050e7816 */ /* 0x000fe2000000000e */
[----:B------:R-:W-:Y:S01]  /*0e70*/  IMAD.U32 R5, RZ, RZ, UR7 ;  /* 0x00000007ff057e24 */ /* 0x000fe2000f8e00ff */
[----:B------:R-:W-:Y:S02]  /*0e80*/  FSETP.NEU.FTZ.AND P0, PT, R10, RZ, PT ;  /* 0x000000ff0a00720b */ /* 0x000fe40003f1d000 */
[----:B------:R-:W-:Y:S01]  /*0e90*/  FSETP.NEU.FTZ.AND P5, PT, R13, RZ, PT ;  /* 0x000000ff0d00720b */ /* 0x000fe20003fbd000 */
[----:B------:R-:W-:Y:S01]  /*0ea0*/  IMAD.U32 R14, R14, 0x10000, RZ ;  /* 0x000100000e0e7824 */ /* 0x000fe200078e00ff */
[----:B------:R-:W-:Y:S02]  /*0eb0*/  @P3 FSET.BF.GT.FTZ.AND R7, R7, RZ, PT ;  /* 0x000000ff0707320a */ /* 0x000fe40003814000 */
[----:B------:R-:W-:Y:S02]  /*0ec0*/  @P2 FSET.BF.GT.FTZ.AND R9, R9, RZ, PT ;  /* 0x000000ff0909220a */ /* 0x000fe40003814000 */
[----:B------:R-:W-:Y:S01]  /*0ed0*/  @P3 F2FP.BF16.F32.PACK_AB R3, RZ, R7 ;  /* 0x00000007ff03323e */ /* 0x000fe200000010ff */
[----:B------:R-:W-:Y:S01]  /*0ee0*/  IMAD.U32 R7, RZ, RZ, UR7 ;  /* 0x00000007ff077e24 */ /* 0x000fe2000f8e00ff */
[----:B------:R-:W-:Y:S01]  /*0ef0*/  @P2 F2FP.BF16.F32.PACK_AB R16, RZ, R9 ;  /* 0x00000009ff10223e */ /* 0x000fe200000010ff */
[----:B------:R-:W-:Y:S01]  /*0f00*/  IMAD.U32 R9, R4, 0x10000, RZ ;  /* 0x0001000004097824 */ /* 0x000fe200078e00ff */
[----:B------:R-:W-:Y:S01]  /*0f10*/  FSETP.NEU.FTZ.AND P6, PT, R14, RZ, PT ;  /* 0x000000ff0e00720b */ /* 0x000fe20003fdd000 */
[----:B------:R-:W-:Y:S01]  /*0f20*/  IMAD.U32 R4, RZ, RZ, UR7 ;  /* 0x00000007ff047e24 */ /* 0x000fe2000f8e00ff */
[----:B------:R-:W-:-:S02]  /*0f30*/  @P3 PRMT R7, R3, 0x7610, R7 ;  /* 0x0000761003073816 */ /* 0x000fc40000000007 */
[----:B------:R-:W0:Y:S01]  /*0f40*/  LDC.64 R2, c[0x0][0x388] ;  /* 0x0000e200ff027b82 */ /* 0x000e220000000a00 */
[----:B------:R-:W-:Y:S02]  /*0f50*/  FSETP.NEU.FTZ.AND P4, PT, R9, RZ, PT ;  /* 0x000000ff0900720b */ /* 0x000fe40003f9d000 */
[----:B------:R-:W-:Y:S02]  /*0f60*/  FSETP.NEU.FTZ.AND P3, PT, R12, RZ, PT ;  /* 0x000000ff0c00720b */ /* 0x000fe40003f7d000 */
[----:B------:R-:W-:Y:S02]  /*0f70*/  @P1 FSET.BF.GT.FTZ.AND R8, R8, RZ, PT ;  /* 0x000000ff0808120a */ /* 0x000fe40003814000 */
[----:B------:R-:W-:Y:S02]  /*0f80*/  @P0 FSET.BF.GT.FTZ.AND R10, R10, RZ, PT ;  /* 0x000000ff0a0a020a */ /* 0x000fe40003814000 */
[----:B------:R-:W-:Y:S01]  /*0f90*/  @P1 F2FP.BF16.F32.PACK_AB R15, RZ, R8 ;  /* 0x00000008ff0f123e */ /* 0x000fe200000010ff */
[----:B------:R-:W-:Y:S01]  /*0fa0*/  IMAD.U32 R8, RZ, RZ, UR7 ;  /* 0x00000007ff087e24 */ /* 0x000fe2000f8e00ff */
[----:B------:R-:W-:-:S02]  /*0fb0*/  @P5 FSET.BF.GT.FTZ.AND R13, R13, RZ, PT ;  /* 0x000000ff0d0d520a */ /* 0x000fc40003814000 */
[----:B------:R-:W-:Y:S02]  /*0fc0*/  @P0 F2FP.BF16.F32.PACK_AB R10, RZ, R10 ;  /* 0x0000000aff0a023e */ /* 0x000fe400000010ff */
[----:B------:R-:W-:Y:S02]  /*0fd0*/  @P4 FSET.BF.GT.FTZ.AND R9, R9, RZ, PT ;  /* 0x000000ff0909420a */ /* 0x000fe40003814000 */
[----:B------:R-:W-:Y:S02]  /*0fe0*/  @P1 PRMT R8, R15, 0x7610, R8 ;  /* 0x000076100f081816 */ /* 0x000fe40000000008 */
[----:B------:R-:W-:Y:S02]  /*0ff0*/  @P3 FSET.BF.GT.FTZ.AND R12, R12, RZ, PT ;  /* 0x000000ff0c0c320a */ /* 0x000fe40003814000 */
[----:B------:R-:W-:Y:S02]  /*1000*/  @P6 FSET.BF.GT.FTZ.AND R14, R14, RZ, PT ;  /* 0x000000ff0e0e620a */ /* 0x000fe40003814000 */
[----:B------:R-:W-:Y:S01]  /*1010*/  @P5 F2FP.BF16.F32.PACK_AB R15, RZ, R13 ;  /* 0x0000000dff0f523e */ /* 0x000fe200000010ff */
[----:B0-----:R-:W-:Y:S01]  /*1020*/  IMAD.WIDE.U32 R2, R0, 0x2, R2 ;  /* 0x0000000200027825 */ /* 0x001fe200078e0002 */
[----:B------:R-:W-:-:S02]  /*1030*/  @P0 PRMT R4, R10, 0x7610, R4 ;  /* 0x000076100a040816 */ /* 0x000fc40000000004 */
[----:B------:R-:W-:Y:S01]  /*1040*/  @P4 F2FP.BF16.F32.PACK_AB R13, RZ, R9 ;  /* 0x00000009ff0d423e */ /* 0x000fe200000010ff */
[----:B------:R-:W-:Y:S01]  /*1050*/  IMAD.U32 R0, RZ, RZ, UR7 ;  /* 0x00000007ff007e24 */ /* 0x000fe2000f8e00ff */
[----:B------:R-:W-:Y:S01]  /*1060*/  @P3 F2FP.BF16.F32.PACK_AB R12, RZ, R12 ;  /* 0x0000000cff0c323e */ /* 0x000fe200000010ff */
[----:B------:R-:W-:Y:S01]  /*1070*/  IMAD.U32 R10, RZ, RZ, UR7 ;  /* 0x00000007ff0a7e24 */ /* 0x000fe2000f8e00ff */
[----:B------:R-:W-:Y:S01]  /*1080*/  @P6 F2FP.BF16.F32.PACK_AB R14, RZ, R14 ;  /* 0x0000000eff0e623e */ /* 0x000fe200000010ff */
[----:B------:R-:W-:Y:S01]  /*1090*/  IMAD.U32 R9, RZ, RZ, UR7 ;  /* 0x00000007ff097e24 */ /* 0x000fe2000f8e00ff */
[----:B------:R-:W-:Y:S01]  /*10a0*/  @P2 PRMT R5, R16, 0x7610, R5 ;  /* 0x0000761010052816 */ /* 0x000fe20000000005 */
[----:B------:R-:W-:Y:S01]  /*10b0*/  IMAD.WIDE.U32 R2, R6, 0x8, R2 ;  /* 0x0000000806027825 */ /* 0x000fe200078e0002 */
[----:B------:R-:W-:Y:S02]  /*10c0*/  @P3 PRMT R0, R12, 0x7610, R0 ;  /* 0x000076100c003816 */ /* 0x000fe40000000000 */
[----:B------:R-:W-:-:S02]  /*10d0*/  @P5 PRMT R10, R15, 0x7610, R10 ;  /* 0x000076100f0a5816 */ /* 0x000fc4000000000a */
[----:B------:R-:W-:Y:S02]  /*10e0*/  @P4 PRMT R9, R13, 0x7610, R9 ;  /* 0x000076100d094816 */ /* 0x000fe40000000009 */
[----:B------:R-:W-:Y:S02]  /*10f0*/  @P6 PRMT R11, R14, 0x7610, R11 ;  /* 0x000076100e0b6816 */ /* 0x000fe4000000000b */
[----:B------:R-:W-:Y:S02]  /*1100*/  PRMT R6, R7, 0x5410, R8 ;  /* 0x0000541007067816 */ /* 0x000fe40000000008 */
[----:B------:R-:W-:Y:S02]  /*1110*/  PRMT R7, R5, 0x5410, R4 ;  /* 0x0000541005077816 */ /* 0x000fe40000000004 */
[----:B------:R-:W-:Y:S02]  /*1120*/  PRMT R4, R0, 0x5410, R9 ;  /* 0x0000541000047816 */ /* 0x000fe40000000009 */
[----:B------:R-:W-:Y:S01]  /*1130*/  PRMT R5, R10, 0x5410, R11 ;  /* 0x000054100a057816 */ /* 0x000fe2000000000b */
[----:B------:R-:W-:Y:S04]  /*1140*/  STG.E.64 desc[UR4][R2.64], R6 ;  /* 0x0000000602007986 */ /* 0x000fe8000c101b04 */
[----:B------:R-:W-:Y:S01]  /*1150*/  STG.E.64 desc[UR4][R2.64+0x400], R4 ;  /* 0x0004000402007986 */ /* 0x000fe2000c101b04 */
[----:B------:R-:W-:Y:S05]  /*1160*/  EXIT ;  /* 0x000000000000794d */ /* 0x000fea0003800000 */
.L_x_1568:
        /* <DEDUP_REMOVED lines=9> */
.L_x_31022:


//--------------------- .text._ZN2at6native29vectorized_elementwise_kernelILi8ENS0_13BUnaryFunctorIN3c108BFloat16ES4_S4_ZZZNS0_21heaviside_kernel_cudaERNS_18TensorIteratorBaseEENKUlvE_clEvENKUlvE8_clEvEUlS4_S4_E_EESt5arrayIPcLm2EEEEviT0_T1_ --------------------------
	.section	.text._ZN2at6native29vectorized_elementwise_kernelILi8ENS0_13BUnaryFunctorIN3c108BFloat16ES4_S4_ZZZNS0_21heaviside_kernel_cudaERNS_18TensorIteratorBaseEENKUlvE_clEvENKUlvE8_clEvEUlS4_S4_E_EESt5arrayIPcLm2EEEEviT0_T1_,"ax",@progbits
	.align	128
        .global         _ZN2at6native29vectorized_elementwise_kernelILi8ENS0_13BUnaryFunctorIN3c108BFloat16ES4_S4_ZZZNS0_21heaviside_kernel_cudaERNS_18TensorIteratorBaseEENKUlvE_clEvENKUlvE8_clEvEUlS4_S4_E_EESt5arrayIPcLm2EEEEviT0_T1_
        .type           _ZN2at6native29vectorized_elementwise_kernelILi8ENS0_13BUnaryFunctorIN3c108BFloat16ES4_S4_ZZZNS0_21heaviside_kernel_cudaERNS_18TensorIteratorBaseEENKUlvE_clEvENKUlvE8_clEvEUlS4_S4_E_EESt5arrayIPcLm2EEEEviT0_T1_,@function
        .size           _ZN2at6native29vectorized_elementwise_kernelILi8ENS0_13BUnaryFunctorIN3c108BFloat16ES4_S4_ZZZNS0_21heaviside_kernel_cudaERNS_18TensorIteratorBaseEENKUlvE_clEvENKUlvE8_clEvEUlS4_S4_E_EESt5arrayIPcLm2EEEEviT0_T1_,(.L_x_31023 - _ZN2at6native29vectorized_elementwise_kernelILi8ENS0_13BUnaryFunctorIN3c108BFloat16ES4_S4_ZZZNS0_21heaviside_kernel_cudaERNS_18TensorIteratorBaseEENKUlvE_clEvENKUlvE8_clEvEUlS4_S4_E_EESt5arrayIPcLm2EEEEviT0_T1_)
        .other          _ZN2at6native29vectorized_elementwise_kernelILi8ENS0_13BUnaryFunctorIN3c108BFloat16ES4_S4_ZZZNS0_21heaviside_kernel_cudaERNS_18TensorIteratorBaseEENKUlvE_clEvENKUlvE8_clEvEUlS4_S4_E_EESt5arrayIPcLm2EEEEviT0_T1_,@"STO_CUDA_ENTRY STV_DEFAULT"
_ZN2at6native29vectorized_elementwise_kernelILi8ENS0_13BUnaryFunctorIN3c108BFloat16ES4_S4_ZZZNS0_21heaviside_kernel_cudaERNS_18TensorIteratorBaseEENKUlvE_clEvENKUlvE8_clEvEUlS4_S4_E_EESt5arrayIPcLm2EEEEviT0_T1_:
.text._ZN2at6native29vectorized_elementwise_kernelILi8ENS0_13BUnaryFunctorIN3c108BFloat16ES4_S4_ZZZNS0_21heaviside_kernel_cudaERNS_18TensorIteratorBaseEENKUlvE_clEvENKUlvE8_clEvEUlS4_S4_E_EESt5arrayIPcLm2EEEEviT0_T1_:
[----:B------:R-:W-:Y:S01]  /*0000*/  LDC R1, c[0x0][0x37c] ;  /* 0x0000df00ff017b82 */ /* 0x000fe20000000800 */
[----:B------:R-:W-:Y:S05]  /*0010*/  EXIT ;  /* 0x000000000000794d */ /* 0x000fea0003800000 */
.L_x_1569:
        /* <DEDUP_REMOVED lines=14> */
.L_x_31023:


//--------------------- .text._ZN2at6native18elementwise_kernelILi128ELi4EZNS0_15gpu_kernel_implINS0_13AUnaryFunctorIN3c108BFloat16ES5_S5_ZZZNS0_21heaviside_kernel_cudaERNS_18TensorIteratorBaseEENKUlvE_clEvENKUlvE8_clEvEUlS5_S5_E_EEEEvS7_RKT_EUliE_EEviT1_ --------------------------
	.section	.text._ZN2at6native18elementwise_kernelILi128ELi4EZNS0_15gpu_kernel_implINS0_13AUnaryFunctorIN3c108BFloat16ES5_S5_ZZZNS0_21heaviside_kernel_cudaERNS_18TensorIteratorBaseEENKUlvE_clEvENKUlvE8_clEvEUlS5_S5_E_EEEEvS7_RKT_EUliE_EEviT1_,"ax",@progbits
	.align	128
        .global         _ZN2at6native18elementwise_kernelILi128ELi4EZNS0_15gpu_kernel_implINS0_13AUnaryFunctorIN3c108BFloat16ES5_S5_ZZZNS0_21heaviside_kernel_cudaERNS_18TensorIteratorBaseEENKUlvE_clEvENKUlvE8_clEvEUlS5_S5_E_EEEEvS7_RKT_EUliE_EEviT1_
        .type           _ZN2at6native18elementwise_kernelILi128ELi4EZNS0_15gpu_kernel_implINS0_13AUnaryFunctorIN3c108BFloat16ES5_S5_ZZZNS0_21heaviside_kernel_cudaERNS_18TensorIteratorBaseEENKUlvE_clEvENKUlvE8_clEvEUlS5_S5_E_EEEEvS7_RKT_EUliE_EEviT1_,@function
        .size           _ZN2at6native18elementwise_kernelILi128ELi4EZNS0_15gpu_kernel_implINS0_13AUnaryFunctorIN3c108BFloat16ES5_S5_ZZZNS0_21heaviside_kernel_cudaERNS_18TensorIteratorBaseEENKUlvE_clEvENKUlvE8_clEvEUlS5_S5_E_EEEEvS7_RKT_EUliE_EEviT1_,(.L_x_31024 - _ZN2at6native18elementwise_kernelILi128ELi4EZNS0_15gpu_kernel_implINS0_13AUnaryFunctorIN3c108BFloat16ES5_S5_ZZZNS0_21heaviside_kernel_cudaERNS_18TensorIteratorBaseEENKUlvE_clEvENKUlvE8_clEvEUlS5_S5_E_EEEEvS7_RKT_EUliE_EEviT1_)
        .other          _ZN2at6native18elementwise_kernelILi128ELi4EZNS0_15gpu_kernel_implINS0_13AUnaryFunctorIN3c108BFloat16ES5_S5_ZZZNS0_21heaviside_kernel_cudaERNS_18TensorIteratorBaseEENKUlvE_clEvENKUlvE8_clEvEUlS5_S5_E_EEEEvS7_RKT_EUliE_EEviT1_,@"STO_CUDA_ENTRY STV_DEFAULT"
_ZN2at6native18elementwise_kernelILi128ELi4EZNS0_15gpu_kernel_implINS0_13AUnaryFunctorIN3c108BFloat16ES5_S5_ZZZNS0_21heaviside_kernel_cudaERNS_18TensorIteratorBaseEENKUlvE_clEvENKUlvE8_clEvEUlS5_S5_E_EEEEvS7_RKT_EUliE_EEviT1_:
.text._ZN2at6native18elementwise_kernelILi128ELi4EZNS0_15gpu_kernel_implINS0_13AUnaryFunctorIN3c108BFloat16ES5_S5_ZZZNS0_21heaviside_kernel_cudaERNS_18TensorIteratorBaseEENKUlvE_clEvENKUlvE8_clEvEUlS5_S5_E_EEEEvS7_RKT_EUliE_EEviT1_:
        /* <DEDUP_REMOVED lines=10> */
[----:B------:R-:W3:Y:S01]  /*00a0*/  LDCU.U16 UR43, c[0x0][0x592] ;  /* 0x0000b240ff2b77ac */ /* 0x000ee20008000400 */
        /* <DEDUP_REMOVED lines=12> */
[----:B------:R-:W-:Y:S01]  /*0170*/  IMAD.MOV.U32 R16, RZ, RZ, RZ ;  /* 0x000000ffff107224 */ /* 0x000fe200078e00ff */
[----:B------:R-:W1:Y:S01]  /*0180*/  LDCU UR6, c[0x0][0x38c] ;  /* 0x00007180ff0677ac */ /* 0x000e620008000800 */
[----:B------:R-:W2:Y:S01]  /*0190*/  LDCU.64 UR8, c[0x0][0x4b8] ;  /* 0x00009700ff0877ac */ /* 0x000ea20008000a00 */
[----:B------:R-:W-:Y:S01]  /*01a0*/  UISETP.NE.AND UP0, UPT, UR41, URZ, UPT ;  /* 0x000000ff2900728c */ /* 0x000fe2000bf05270 */
        /* <DEDUP_REMOVED lines=293> */
.L_x_1572:
        /* <DEDUP_REMOVED lines=19> */
.L_x_1576:
[----:B------:R-:W2:Y:S02]  /*1530*/  LDG.E.U8 R2, desc[UR36][R2.64] ;  /* 0x0000002402027981 */ /* 0x000ea4000c1e1100 */
[----:B--2---:R-:W-:-:S04]  /*1540*/  I2FP.F32.U32 R0, R2 ;  /* 0x0000000200007245 */ /* 0x004fc80000201000 */
[----:B------:R-:W-:-:S04]  /*1550*/  F2FP.BF16.F32.PACK_AB R0, RZ, R0 ;  /* 0x00000000ff00723e */ /* 0x000fc800000010ff */
[----:B------:R-:W-:Y:S01]  /*1560*/  PRMT R5, R0, 0x7610, R5 ;  /* 0x0000761000057816 */ /* 0x000fe20000000005 */
[----:B------:R-:W-:Y:S06]  /*1570*/  BRA `(.L_x_1578) ;  /* 0x0000000c00dc7947 */ /* 0x000fec0003800000 */
.L_x_1575:
        /* <DEDUP_REMOVED lines=11> */
.L_x_1580:
[----:B------:R-:W2:Y:S02]  /*1630*/  LDG.E R2, desc[UR36][R2.64] ;  /* 0x0000002402027981 */ /* 0x000ea4000c1e1900 */
[----:B--2---:R-:W-:-:S04]  /*1640*/  I2FP.F32.S32 R0, R2 ;  /* 0x0000000200007245 */ /* 0x004fc80000201400 */
[----:B------:R-:W-:-:S04]  /*1650*/  F2FP.BF16.F32.PACK_AB R0, RZ, R0 ;  /* 0x00000000ff00723e */ /* 0x000fc800000010ff */
[----:B------:R-:W-:Y:S01]  /*1660*/  PRMT R5, R0, 0x7610, R5 ;  /* 0x0000761000057816 */ /* 0x000fe20000000005 */
[----:B------:R-:W-:Y:S06]  /*1670*/  BRA `(.L_x_1578) ;  /* 0x0000000c009c7947 */ /* 0x000fec0003800000 */
.L_x_1579:
[----:B------:R-:W2:Y:S02]  /*1680*/  LDG.E.U16 R2, desc[UR36][R2.64] ;  /* 0x0000002402027981 */ /* 0x000ea4000c1e1500 */
[----:B--2---:R-:W0:Y:S02]  /*1690*/  I2F.S16 R0, R2 ;  /* 0x0000000200007306 */ /* 0x004e240000101400 */
[----:B0-----:R-:W-:-:S04]  /*16a0*/  F2FP.BF16.F32.PACK_AB R0, RZ, R0 ;  /* 0x00000000ff00723e */ /* 0x001fc800000010ff */
[----:B------:R-:W-:Y:S01]  /*16b0*/  PRMT R5, R0, 0x7610, R5 ;  /* 0x0000761000057816 */ /* 0x000fe20000000005 */
[----:B------:R-:W-:Y:S06]  /*16c0*/  BRA `(.L_x_1578) ;  /* 0x0000000c00887947 */ /* 0x000fec0003800000 */
.L_x_1574:
        /* <DEDUP_REMOVED lines=9> */
.L_x_1582:
[----:B------:R-:W2:Y:S02]  /*1760*/  LDG.E.U16 R0, desc[UR36][R2.64] ;  /* 0x0000002402007981 */ /* 0x000ea4000c1e1500 */
[----:B--2---:R-:W-:-:S05]  /*1770*/  HADD2.F32 R0, -RZ, R0.H0_H0 ;  /* 0x20000000ff007230 */ /* 0x004fca0000004100 */
[----:B------:R-:W-:-:S04]  /*1780*/  F2FP.BF16.F32.PACK_AB R0, RZ, R0 ;  /* 0x00000000ff00723e */ /* 0x000fc800000010ff */
[----:B------:R-:W-:Y:S01]  /*1790*/  PRMT R5, R0, 0x7610, R5 ;  /* 0x0000761000057816 */ /* 0x000fe20000000005 */
[----:B------:R-:W-:Y:S06]  /*17a0*/  BRA `(.L_x_1578) ;  /* 0x0000000c00507947 */ /* 0x000fec0003800000 */
.L_x_1581:
        /* <DEDUP_REMOVED lines=9> */
.L_x_1584:
[----:B------:R-:W2:Y:S02]  /*1840*/  LDG.E.U16 R2, desc[UR36][R2.64] ;  /* 0x0000002402027981 */ /* 0x000ea4000c1e1500 */
[----:B--2---:R-:W-:-:S05]  /*1850*/  HADD2.F32 R0, -RZ, R2.H0_H0 ;  /* 0x20000002ff007230 */ /* 0x004fca0000004100 */
[----:B------:R-:W-:-:S04]  /*1860*/  F2FP.BF16.F32.PACK_AB R0, RZ, R0 ;  /* 0x00000000ff00723e */ /* 0x000fc800000010ff */
[----:B------:R-:W-:Y:S01]  /*1870*/  PRMT R5, R0, 0x7610, R5 ;  /* 0x0000761000057816 */ /* 0x000fe20000000005 */
[----:B------:R-:W-:Y:S06]  /*1880*/  BRA `(.L_x_1578) ;  /* 0x0000000c00187947 */ /* 0x000fec0003800000 */
.L_x_1583:
        /* <DEDUP_REMOVED lines=13> */
.L_x_1573:
        /* <DEDUP_REMOVED lines=14> */
.L_x_1587:
        /* <DEDUP_REMOVED lines=13> */
.L_x_1586:
        /* <DEDUP_REMOVED lines=19> */
[----:B------:R-:W-:Y:S02]  /*1c40*/  SHF.R.S32.HI R5, RZ, 0x8, R5 ;  /* 0x00000008ff057819 */ /* 0x000fe40000011405 */
[----:B------:R-:W-:-:S04]  /*1c50*/  IADD3 R6, PT, PT, R6, 0x3c000000, RZ ;  /* 0x3c00000006067810 */ /* 0x000fc80007ffe0ff */
[----:B------:R-:W-:-:S04]  /*1c60*/  LOP3.LUT R5, R6, 0x7f800000, R5, 0xf8, !PT ;  /* 0x7f80000006057812 */ /* 0x000fc800078ef805 */
[----:B------:R-:W-:-:S04]  /*1c70*/  SEL R5, R5, RZ, P0 ;  /* 0x000000ff05057207 */ /* 0x000fc80000000000 */
[----:B------:R-:W-:-:S04]  /*1c80*/  LOP3.LUT R5, R5, 0x80000000, R0, 0xf8, !PT ;  /* 0x8000000005057812 */ /* 0x000fc800078ef800 */
[----:B------:R-:W-:Y:S01]  /*1c90*/  F2FP.BF16.F32.PACK_AB R5, RZ, R5 ;  /* 0x00000005ff05723e */ /* 0x000fe200000010ff */
[----:B------:R-:W-:Y:S06]  /*1ca0*/  BRA `(.L_x_1578) ;  /* 0x0000000800107947 */ /* 0x000fec0003800000 */
.L_x_1589:
        /* <DEDUP_REMOVED lines=14> */
.L_x_1588:
[----:B------:R0:W5:Y:S01]  /*1d90*/  LDG.E.U16 R5, desc[UR36][R2.64] ;  /* 0x0000002402057981 */ /* 0x000162000c1e1500 */
[----:B------:R-:W-:Y:S05]  /*1da0*/  BRA `(.L_x_1578) ;  /* 0x0000000400d07947 */ /* 0x000fea0003800000 */
.L_x_1585:
        /* <DEDUP_REMOVED lines=13> */
.L_x_1592:
        /* <DEDUP_REMOVED lines=21> */
.L_x_1596:
[----:B------:R-:W-:Y:S05]  /*1fd0*/  BSYNC.RECONVERGENT B1 ;  /* 0x0000000000017941 */ /* 0x000fea0003800200 */
.L_x_1595:
[----:B------:R-:W-:Y:S01]  /*1fe0*/  IMAD.SHL.U32 R0, R0, 0x100000, RZ ;  /* 0x0010000000007824 */ /* 0x000fe200078e00ff */
[----:B------:R-:W-:-:S04]  /*1ff0*/  LEA R2, R2, 0x3b800000, 0x17 ;  /* 0x3b80000002027811 */ /* 0x000fc800078eb8ff */
[----:B------:R-:W-:-:S07]  /*2000*/  LOP3.LUT R0, R2, R0, R7, 0xfe, !PT ;  /* 0x0000000002007212 */ /* 0x000fce00078efe07 */
.L_x_1594:
[----:B------:R-:W-:Y:S05]  /*2010*/  BSYNC.RECONVERGENT B0 ;  /* 0x0000000000007941 */ /* 0x000fea0003800200 */
.L_x_1593:
[----:B------:R-:W-:-:S04]  /*2020*/  F2FP.BF16.F32.PACK_AB R0, RZ, R0 ;  /* 0x00000000ff00723e */ /* 0x000fc800000010ff */
[----:B------:R-:W-:Y:S01]  /*2030*/  PRMT R5, R0, 0x7610, R5 ;  /* 0x0000761000057816 */ /* 0x000fe20000000005 */
[----:B------:R-:W-:Y:S06]  /*2040*/  BRA `(.L_x_1578) ;  /* 0x0000000400287947 */ /* 0x000fec0003800000 */
.L_x_1591:
        /* <DEDUP_REMOVED lines=21> */
.L_x_1600:
[----:B------:R-:W-:Y:S05]  /*21a0*/  BSYNC.RECONVERGENT B1 ;  /* 0x0000000000017941 */ /* 0x000fea0003800200 */
.L_x_1599:
[----:B------:R-:W-:Y:S01]  /*21b0*/  IMAD.SHL.U32 R0, R0, 0x200000, RZ ;  /* 0x0020000000007824 */ /* 0x000fe200078e00ff */
[----:B------:R-:W-:-:S04]  /*21c0*/  LEA R2, R2, 0x37800000, 0x17 ;  /* 0x3780000002027811 */ /* 0x000fc800078eb8ff */
[----:B------:R-:W-:-:S07]  /*21d0*/  LOP3.LUT R0, R2, R0, R7, 0xfe, !PT ;  /* 0x0000000002007212 */ /* 0x000fce00078efe07 */
.L_x_1598:
[----:B------:R-:W-:Y:S05]  /*21e0*/  BSYNC.RECONVERGENT B0 ;  /* 0x0000000000007941 */ /* 0x000fea0003800200 */
.L_x_1597:
[----:B------:R-:W-:-:S04]  /*21f0*/  F2FP.BF16.F32.PACK_AB R0, RZ, R0 ;  /* 0x00000000ff00723e */ /* 0x000fc800000010ff */
[----:B------:R-:W-:Y:S01]  /*2200*/  PRMT R5, R0, 0x7610, R5 ;  /* 0x0000761000057816 */ /* 0x000fe20000000005 */
[----:B------:R-:W-:Y:S06]  /*2210*/  BRA `(.L_x_1578) ;  /* 0x0000000000b47947 */ /* 0x000fec0003800000 */
.L_x_1590:
[----:B------:R-:W-:-:S09]  /*2220*/  UISETP.NE.AND UP0, UPT, UR4, 0x1c, UPT ;  /* 0x0000001c0400788c */ /* 0x000fd2000bf05270 */
[----:B------:R-:W-:Y:S05]  /*2230*/  BRA.U !UP0, `(.L_x_1601) ;  /* 0x00000001089c7547 */ /* 0x000fea000b800000 */
[----:B------:R-:W-:-:S09]  /*2240*/  UISETP.NE.AND UP0, UPT, UR4, 0x1d, UPT ;  /* 0x0000001d0400788c */ /* 0x000fd2000bf05270 */
[----:B------:R-:W-:Y:S05]  /*2250*/  BRA.U !UP0, `(.L_x_1602) ;  /* 0x0000000108807547 */ /* 0x000fea000b800000 */
[----:B------:R-:W-:-:S09]  /*2260*/  UISETP.NE.AND UP0, UPT, UR4, 0x2c, UPT ;  /* 0x0000002c0400788c */ /* 0x000fd2000bf05270 */
[----:B------:R-:W-:Y:S05]  /*2270*/  BRA.U !UP0, `(.L_x_1603) ;  /* 0x0000000108487547 */ /* 0x000fea000b800000 */
.L_x_1577:
        /* <DEDUP_REMOVED lines=16> */
.L_x_1604:
[----:B------:R-:W-:Y:S01]  /*2380*/  PRMT R5, RZ, 0x7610, R5 ;  /* 0x00007610ff057816 */ /* 0x000fe20000000005 */
[----:B------:R-:W-:Y:S06]  /*2390*/  BRA `(.L_x_1578) ;  /* 0x0000000000547947 */ /* 0x000fec0003800000 */
.L_x_1603:
        /* <DEDUP_REMOVED lines=8> */
.L_x_1606:
[----:B------:R-:W-:Y:S05]  /*2420*/  BSYNC.RECONVERGENT B0 ;  /* 0x0000000000007941 */ /* 0x000fea0003800200 */
.L_x_1605:
[----:B------:R-:W-:-:S04]  /*2430*/  F2FP.BF16.F32.PACK_AB R0, RZ, R0 ;  /* 0x00000000ff00723e */ /* 0x000fc800000010ff */
[----:B------:R-:W-:Y:S01]  /*2440*/  PRMT R5, R0, 0x7610, R5 ;  /* 0x0000761000057816 */ /* 0x000fe20000000005 */
[----:B------:R-:W-:Y:S06]  /*2450*/  BRA `(.L_x_1578) ;  /* 0x0000000000247947 */ /* 0x000fec0003800000 */
.L_x_1602:
[----:B------:R-:W2:Y:S02]  /*2460*/  LDG.E.64 R2, desc[UR36][R2.64] ;  /* 0x0000002402027981 */ /* 0x000ea4000c1e1b00 */
[----:B--2---:R-:W0:Y:S02]  /*2470*/  I2F.U64 R0, R2 ;  /* 0x0000000200007312 */ /* 0x004e240000301000 */
[----:B0-----:R-:W-:-:S04]  /*2480*/  F2FP.BF16.F32.PACK_AB R0, RZ, R0 ;  /* 0x00000000ff00723e */ /* 0x001fc800000010ff */
[----:B------:R-:W-:Y:S01]  /*2490*/  PRMT R5, R0, 0x7610, R5 ;  /* 0x0000761000057816 */ /* 0x000fe20000000005 */
[----:B------:R-:W-:Y:S06]  /*24a0*/  BRA `(.L_x_1578) ;  /* 0x0000000000107947 */ /* 0x000fec0003800000 */
.L_x_1601:
[----:B------:R-:W2:Y:S02]  /*24b0*/  LDG.E R2, desc[UR36][R2.64] ;  /* 0x0000002402027981 */ /* 0x000ea4000c1e1900 */
[----:B--2---:R-:W-:-:S04]  /*24c0*/  I2FP.F32.U32 R0, R2 ;  /* 0x0000000200007245 */ /* 0x004fc80000201000 */
[----:B------:R-:W-:-:S04]  /*24d0*/  F2FP.BF16.F32.PACK_AB R0, RZ, R0 ;  /* 0x00000000ff00723e */ /* 0x000fc800000010ff */
[----:B------:R-:W-:-:S07]  /*24e0*/  PRMT R5, R0, 0x7610, R5 ;  /* 0x0000761000057816 */ /* 0x000fce0000000005 */
.L_x_1578:
[----:B------:R-:W-:Y:S01]  /*24f0*/  USHF.L.U32 UR5, UR43, 0x10, URZ ;  /* 0x000000102b057899 */ /* 0x000fe200080006ff */
[----:B------:R-:W0:Y:S05]  /*2500*/  LDCU.64 UR6, c[0x0][0x580] ;  /* 0x0000b000ff0677ac */ /* 0x000e2a0008000a00 */
[----:B------:R-:W-:Y:S01]  /*2510*/  FSETP.NEU.FTZ.AND P0, PT, RZ, UR5, PT ;  /* 0x00000005ff007c0b */ /* 0x000fe2000bf1d000 */
[----:B------:R-:W-:-:S04]  /*2520*/  UPRMT UR4, UR39, 0x9910, URZ ;  /* 0x0000991027047896 */ /* 0x000fc800080000ff */
[----:B------:R-:W-:-:S08]  /*2530*/  UISETP.GT.AND UP0, UPT, UR4, 0x9, UPT ;  /* 0x000000090400788c */ /* 0x000fd0000bf04270 */
[----:B------:R-:W-:Y:S02]  /*2540*/  @P0 FSET.BF.LT.FTZ.AND R0, RZ, UR5, PT ;  /* 0x00000005ff000c0a */ /* 0x000fe4000b811000 */
[----:B0-----:R-:W-:Y:S02]  /*2550*/  IADD3 R2, P1, PT, R16, UR6, RZ ;  /* 0x0000000610027c10 */ /* 0x001fe4000ff3e0ff */
[----:B------:R-:W-:Y:S02]  /*2560*/  @P0 F2FP.BF16.F32.PACK_AB R0, RZ, R0 ;  /* 0x00000000ff00023e */ /* 0x000fe400000010ff */
[----:B------:R-:W-:Y:S02]  /*2570*/  IADD3.X R3, PT, PT, RZ, UR7, RZ, P1, !PT ;  /* 0x00000007ff037c10 */ /* 0x000fe40008ffe4ff */
[----:B-----5:R-:W-:Y:S01]  /*2580*/  @P0 PRMT R5, R0, 0x7610, R5 ;  /* 0x0000761000050816 */ /* 0x020fe20000000005 */
        /* <DEDUP_REMOVED lines=13> */
.L_x_1610:
[----:B------:R-:W-:-:S06]  /*2660*/  IMAD.U32 R5, R5, 0x10000, RZ ;  /* 0x0001000005057824 */ /* 0x000fcc00078e00ff */
[----:B------:R-:W0:Y:S02]  /*2670*/  F2I.S64.TRUNC R4, R5 ;  /* 0x0000000500047311 */ /* 0x000e24000020d900 */
[----:B0-----:R3:W-:Y:S01]  /*2680*/  STG.E.U8 desc[UR36][R2.64], R4 ;  /* 0x0000000402007986 */ /* 0x0017e2000c101124 */
[----:B------:R-:W-:Y:S05]  /*2690*/  BRA `(.L_x_1612) ;  /* 0x0000000c00707947 */ /* 0x000fea0003800000 */
.L_x_1609:
        /* <DEDUP_REMOVED lines=10> */
.L_x_1614:
[----:B------:R-:W-:-:S06]  /*2740*/  IMAD.U32 R5, R5, 0x10000, RZ ;  /* 0x0001000005057824 */ /* 0x000fcc00078e00ff */
[----:B------:R-:W0:Y:S02]  /*2750*/  F2I.FTZ.TRUNC.NTZ R5, R5 ;  /* 0x0000000500057305 */ /* 0x000e24000021f100 */
[----:B0-----:R1:W-:Y:S01]  /*2760*/  STG.E desc[UR36][R2.64], R5 ;  /* 0x0000000502007986 */ /* 0x0013e2000c101924 */
[----:B------:R-:W-:Y:S05]  /*2770*/  BRA `(.L_x_1612) ;  /* 0x0000000c00387947 */ /* 0x000fea0003800000 */
.L_x_1613:
[----:B------:R-:W-:-:S06]  /*2780*/  SHF.L.U32 R5, R5, 0x10, RZ ;  /* 0x0000001005057819 */ /* 0x000fcc00000006ff */
[----:B------:R-:W0:Y:S02]  /*2790*/  F2I.FTZ.TRUNC.NTZ R5, R5 ;  /* 0x0000000500057305 */ /* 0x000e24000021f100 */
[----:B0-----:R2:W-:Y:S01]  /*27a0*/  STG.E.U16 desc[UR36][R2.64], R5 ;  /* 0x0000000502007986 */ /* 0x0015e2000c101524 */
[----:B------:R-:W-:Y:S05]  /*27b0*/  BRA `(.L_x_1612) ;  /* 0x0000000c00287947 */ /* 0x000fea0003800000 */
.L_x_1608:
        /* <DEDUP_REMOVED lines=9> */
.L_x_1616:
[----:B------:R-:W-:-:S05]  /*2850*/  IMAD.U32 R0, R5, 0x10000, RZ ;  /* 0x0001000005007824 */ /* 0x000fca00078e00ff */
[----:B------:R-:W-:-:S05]  /*2860*/  F2FP.F16.F32.PACK_AB R0, RZ, R0 ;  /* 0x00000000ff00723e */ /* 0x000fca00000000ff */
[----:B------:R0:W-:Y:S01]  /*2870*/  STG.E.U16 desc[UR36][R2.64], R0 ;  /* 0x0000000002007986 */ /* 0x0001e2000c101524 */
[----:B------:R-:W-:Y:S05]  /*2880*/  BRA `(.L_x_1612) ;  /* 0x0000000800f47947 */ /* 0x000fea0003800000 */
.L_x_1615:
        /* <DEDUP_REMOVED lines=10> */
.L_x_1618:
[----:B------:R-:W-:-:S04]  /*2930*/  SHF.L.U32 R5, R5, 0x10, RZ ;  /* 0x0000001005057819 */ /* 0x000fc800000006ff */
[----:B------:R-:W-:-:S04]  /*2940*/  F2FP.F16.F32.PACK_AB R5, RZ, R5 ;  /* 0x00000005ff05723e */ /* 0x000fc800000000ff */
[----:B------:R-:W-:-:S05]  /*2950*/  PRMT R5, R5, 0x5410, RZ ;  /* 0x0000541005057816 */ /* 0x000fca00000000ff */
[----:B------:R0:W-:Y:S01]  /*2960*/  STG.E desc[UR36][R2.64], R5 ;  /* 0x0000000502007986 */ /* 0x0001e2000c101924 */
[----:B------:R-:W-:Y:S05]  /*2970*/  BRA `(.L_x_1612) ;  /* 0x0000000800b87947 */ /* 0x000fea0003800000 */
.L_x_1617:
[----:B------:R-:W-:-:S04]  /*2980*/  IMAD.U32 R4, R5, 0x10000, RZ ;  /* 0x0001000005047824 */ /* 0x000fc800078e00ff */
[----:B------:R-:W-:-:S06]  /*2990*/  FMUL.FTZ R4, R4, 1 ;  /* 0x3f80000004047820 */ /* 0x000fcc0000410000 */
[----:B------:R-:W0:Y:S02]  /*29a0*/  F2F.F64.F32 R4, R4 ;  /* 0x0000000400047310 */ /* 0x000e240000201800 */
[----:B0-----:R0:W-:Y:S01]  /*29b0*/  STG.E.64 desc[UR36][R2.64], R4 ;  /* 0x0000000402007986 */ /* 0x0011e2000c101b24 */
[----:B------:R-:W-:Y:S05]  /*29c0*/  BRA `(.L_x_1612) ;  /* 0x0000000800a47947 */ /* 0x000fea0003800000 */
.L_x_1607:
        /* <DEDUP_REMOVED lines=13> */
.L_x_1621:
[----:B------:R-:W-:Y:S01]  /*2aa0*/  IMAD.U32 R5, R5, 0x10000, RZ ;  /* 0x0001000005057824 */ /* 0x000fe200078e00ff */
[----:B------:R-:W-:-:S03]  /*2ab0*/  CS2R R6, SRZ ;  /* 0x0000000000067805 */ /* 0x000fc6000001ff00 */
[----:B------:R-:W-:-:S06]  /*2ac0*/  FMUL.FTZ R5, R5, 1 ;  /* 0x3f80000005057820 */ /* 0x000fcc0000410000 */
[----:B------:R-:W0:Y:S02]  /*2ad0*/  F2F.F64.F32 R4, R5 ;  /* 0x0000000500047310 */ /* 0x000e240000201800 */
[----:B0-----:R0:W-:Y:S01]  /*2ae0*/  STG.E.128 desc[UR36][R2.64], R4 ;  /* 0x0000000402007986 */ /* 0x0011e2000c101d24 */
[----:B------:R-:W-:Y:S05]  /*2af0*/  BRA `(.L_x_1612) ;  /* 0x0000000800587947 */ /* 0x000fea0003800000 */
.L_x_1620:
        /* <DEDUP_REMOVED lines=8> */
[----:B------:R-:W-:-:S03]  /*2b80*/  MOV R0, 0x7f ;  /* 0x0000007f00007802 */ /* 0x000fc60000000f00 */
        /* <DEDUP_REMOVED lines=10> */
.L_x_1625:
[----:B------:R-:W-:Y:S05]  /*2c30*/  BSYNC.RECONVERGENT B0 ;  /* 0x0000000000007941 */ /* 0x000fea0003800200 */
.L_x_1624:
[----:B------:R-:W-:-:S05]  /*2c40*/  LOP3.LUT R5, R0, 0x80, R5, 0xf8, !PT ;  /* 0x0000008000057812 */ /* 0x000fca00078ef805 */
[----:B------:R0:W-:Y:S01]  /*2c50*/  STG.E.U8 desc[UR36][R2.64], R5 ;  /* 0x0000000502007986 */ /* 0x0001e2000c101124 */
[----:B------:R-:W-:Y:S05]  /*2c60*/  BRA `(.L_x_1612) ;  /* 0x0000000400fc7947 */ /* 0x000fea0003800000 */
.L_x_1623:
        /* <DEDUP_REMOVED lines=15> */
.L_x_1627:
[----:B------:R-:W-:Y:S05]  /*2d60*/  BSYNC.RECONVERGENT B0 ;  /* 0x0000000000007941 */ /* 0x000fea0003800200 */
.L_x_1626:
[----:B------:R-:W-:-:S05]  /*2d70*/  LOP3.LUT R5, R0, 0x80, R5, 0xf8, !PT ;  /* 0x0000008000057812 */ /* 0x000fca00078ef805 */
[----:B------:R0:W-:Y:S01]  /*2d80*/  STG.E.U8 desc[UR36][R2.64], R5 ;  /* 0x0000000502007986 */ /* 0x0001e2000c101124 */
[----:B------:R-:W-:Y:S05]  /*2d90*/  BRA `(.L_x_1612) ;  /* 0x0000000400b07947 */ /* 0x000fea0003800000 */
.L_x_1622:
[----:B------:R0:W-:Y:S01]  /*2da0*/  STG.E.U16 desc[UR36][R2.64], R5 ;  /* 0x0000000502007986 */ /* 0x0001e2000c101524 */
[----:B------:R-:W-:Y:S05]  /*2db0*/  BRA `(.L_x_1612) ;  /* 0x0000000400a87947 */ /* 0x000fea0003800000 */
.L_x_1619:
        /* <DEDUP_REMOVED lines=12> */
.L_x_1630:
        /* <DEDUP_REMOVED lines=13> */
.L_x_1633:
[----:B------:R-:W-:-:S04]  /*2f50*/  SHF.R.U32.HI R0, RZ, 0x14, R5 ;  /* 0x00000014ff007819 */ /* 0x000fc80000011605 */
[----:B------:R-:W-:-:S04]  /*2f60*/  LOP3.LUT R0, R0, 0x1, RZ, 0xc0, !PT ;  /* 0x0000000100007812 */ /* 0x000fc800078ec0ff */
[----:B------:R-:W-:-:S04]  /*2f70*/  IADD3 R0, PT, PT, R5, 0x487ffff, R0 ;  /* 0x0487ffff05007810 */ /* 0x000fc80007ffe000 */
[----:B------:R-:W-:-:S04]  /*2f80*/  SHF.R.U32.HI R0, RZ, 0x14, R0 ;  /* 0x00000014ff007819 */ /* 0x000fc80000011600 */
[----:B------:R-:W-:-:S07]  /*2f90*/  LOP3.LUT R4, R0, 0xff, RZ, 0xc0, !PT ;  /* 0x000000ff00047812 */ /* 0x000fce00078ec0ff */
.L_x_1634:
[----:B------:R-:W-:-:S04]  /*2fa0*/  SHF.R.U32.HI R5, RZ, 0x18, R5 ;  /* 0x00000018ff057819 */ /* 0x000fc80000011605 */
[----:B------:R-:W-:-:S04]  /*2fb0*/  LOP3.LUT R4, R4, 0x80, R5, 0xf8, !PT ;  /* 0x0000008004047812 */ /* 0x000fc800078ef805 */
[----:B------:R-:W-:-:S07]  /*2fc0*/  PRMT R0, R4, 0x7610, R0 ;  /* 0x0000761004007816 */ /* 0x000fce0000000000 */
.L_x_1632:
[----:B------:R-:W-:Y:S05]  /*2fd0*/  BSYNC.RECONVERGENT B0 ;  /* 0x0000000000007941 */ /* 0x000fea0003800200 */
.L_x_1631:
[----:B------:R0:W-:Y:S01]  /*2fe0*/  STG.E.U8 desc[UR36][R2.64], R0 ;  /* 0x0000000002007986 */ /* 0x0001e2000c101124 */
[----:B------:R-:W-:Y:S05]  /*2ff0*/  BRA `(.L_x_1612) ;  /* 0x0000000400187947 */ /* 0x000fea0003800000 */
.L_x_1629:
        /* <DEDUP_REMOVED lines=13> */
.L_x_1637:
[----:B------:R-:W-:-:S04]  /*30d0*/  SHF.R.U32.HI R0, RZ, 0x15, R5 ;  /* 0x00000015ff007819 */ /* 0x000fc80000011605 */
[----:B------:R-:W-:-:S04]  /*30e0*/  LOP3.LUT R0, R0, 0x1, RZ, 0xc0, !PT ;  /* 0x0000000100007812 */ /* 0x000fc800078ec0ff */
[----:B------:R-:W-:-:S04]  /*30f0*/  IADD3 R0, PT, PT, R5, 0x88fffff, R0 ;  /* 0x088fffff05007810 */ /* 0x000fc80007ffe000 */
[----:B------:R-:W-:-:S04]  /*3100*/  SHF.R.U32.HI R0, RZ, 0x15, R0 ;  /* 0x00000015ff007819 */ /* 0x000fc80000011600 */
[----:B------:R-:W-:-:S07]  /*3110*/  LOP3.LUT R4, R0, 0xff, RZ, 0xc0, !PT ;  /* 0x000000ff00047812 */ /* 0x000fce00078ec0ff */
.L_x_1638:
[----:B------:R-:W-:-:S04]  /*3120*/  SHF.R.U32.HI R5, RZ, 0x18, R5 ;  /* 0x00000018ff057819 */ /* 0x000fc80000011605 */
[----:B------:R-:W-:-:S04]  /*3130*/  LOP3.LUT R4, R4, 0x80, R5, 0xf8, !PT ;  /* 0x0000008004047812 */ /* 0x000fc800078ef805 */
[----:B------:R-:W-:-:S07]  /*3140*/  PRMT R0, R4, 0x7610, R0 ;  /* 0x0000761004007816 */ /* 0x000fce0000000000 */
.L_x_1636:
[----:B------:R-:W-:Y:S05]  /*3150*/  BSYNC.RECONVERGENT B0 ;  /* 0x0000000000007941 */ /* 0x000fea0003800200 */
.L_x_1635:
[----:B------:R0:W-:Y:S01]  /*3160*/  STG.E.U8 desc[UR36][R2.64], R0 ;  /* 0x0000000002007986 */ /* 0x0001e2000c101124 */
[----:B------:R-:W-:Y:S05]  /*3170*/  BRA `(.L_x_1612) ;  /* 0x0000000000b87947 */ /* 0x000fea0003800000 */
.L_x_1628:
[----:B------:R-:W-:-:S09]  /*3180*/  UISETP.NE.AND UP0, UPT, UR4, 0x1c, UPT ;  /* 0x0000001c0400788c */ /* 0x000fd2000bf05270 */
[----:B------:R-:W-:Y:S05]  /*3190*/  BRA.U !UP0, `(.L_x_1639) ;  /* 0x0000000108a47547 */ /* 0x000fea000b800000 */
[----:B------:R-:W-:-:S09]  /*31a0*/  UISETP.NE.AND UP0, UPT, UR4, 0x1d, UPT ;  /* 0x0000001d0400788c */ /* 0x000fd2000bf05270 */
[----:B------:R-:W-:Y:S05]  /*31b0*/  BRA.U !UP0, `(.L_x_1640) ;  /* 0x00000001088c7547 */ /* 0x000fea000b800000 */
[----:B------:R-:W-:-:S09]  /*31c0*/  UISETP.NE.AND UP0, UPT, UR4, 0x2c, UPT ;  /* 0x0000002c0400788c */ /* 0x000fd2000bf05270 */
[----:B------:R-:W-:Y:S05]  /*31d0*/  BRA.U !UP0, `(.L_x_1641) ;  /* 0x0000000108447547 */ /* 0x000fea000b800000 */
.L_x_1611:
[----:B------:R-:W-:Y:S01]  /*31e0*/  MOV R0, 0x0 ;  /* 0x0000000000007802 */ /* 0x000fe20000000f00 */
[----:B------:R-:W0:Y:S01]  /*31f0*/  LDCU.64 UR6, c[0x4][0x188] ;  /* 0x01003100ff0677ac */ /* 0x000e220008000a00 */
[----:B------:R-:W-:Y:S02]  /*3200*/  HFMA2 R12, -RZ, RZ, 0, 5.9604644775390625e-08 ;  /* 0x00000001ff0c7431 */ /* 0x000fe400000001ff */
[----:B------:R-:W-:Y:S01]  /*3210*/  IMAD.MOV.U32 R8, RZ, RZ, 0x65 ;  /* 0x00000065ff087424 */ /* 0x000fe200078e00ff */
[----:B------:R1:W2:Y:S01]  /*3220*/  LDC.64 R2, c[0x4][R0] ;  /* 0x0100000000027b82 */ /* 0x0002a20000000a00 */
[----:B------:R-:W3:Y:S01]  /*3230*/  LDCU.64 UR8, c[0x4][0x190] ;  /* 0x01003200ff0877ac */ /* 0x000ee20008000a00 */
[----:B------:R-:W-:Y:S01]  /*3240*/  IMAD.MOV.U32 R13, RZ, RZ, RZ ;  /* 0x000000ffff0d7224 */ /* 0x000fe200078e00ff */
[----:B------:R-:W4:Y:S01]  /*3250*/  LDCU.64 UR4, c[0x4][0x30] ;  /* 0x01000600ff0477ac */ /* 0x000f220008000a00 */
[----:B0-----:R-:W-:Y:S02]  /*3260*/  IMAD.U32 R4, RZ, RZ, UR6 ;  /* 0x00000006ff047e24 */ /* 0x001fe4000f8e00ff */
[----:B------:R-:W-:Y:S01]  /*3270*/  IMAD.U32 R5, RZ, RZ, UR7 ;  /* 0x00000007ff057e24 */ /* 0x000fe2000f8e00ff */
[----:B---3--:R-:W-:Y:S01]  /*3280*/  MOV R6, UR8 ;  /* 0x0000000800067c02 */ /* 0x008fe20008000f00 */
[----:B------:R-:W-:-:S02]  /*3290*/  IMAD.U32 R7, RZ, RZ, UR9 ;  /* 0x00000009ff077e24 */ /* 0x000fc4000f8e00ff */
[----:B----4-:R-:W-:Y:S02]  /*32a0*/  IMAD.U32 R10, RZ, RZ, UR4 ;  /* 0x00000004ff0a7e24 */ /* 0x010fe4000f8e00ff */
[----:B-1----:R-:W-:-:S07]  /*32b0*/  IMAD.U32 R11, RZ, RZ, UR5 ;  /* 0x00000005ff0b7e24 */ /* 0x002fce000f8e00ff */
[----:B------:R-:W-:-:S07]  /*32c0*/  LEPC R20, `(.L_x_1642) ;  /* 0x000000001014794e */ /* 0x000fce0000000000 */
[----:B--2---:R-:W-:Y:S05]  /*32d0*/  CALL.ABS.NOINC R2 ;  /* 0x0000000002007343 */ /* 0x004fea0003c00000 */
.L_x_1642:
[----:B------:R-:W-:Y:S05]  /*32e0*/  BRA `(.L_x_1612) ;  /* 0x00000000005c7947 */ /* 0x000fea0003800000 */
.L_x_1641:
        /* <DEDUP_REMOVED lines=16> */
.L_x_1640:
[----:B------:R-:W-:-:S06]  /*33f0*/  IMAD.U32 R5, R5, 0x10000, RZ ;  /* 0x0001000005057824 */ /* 0x000fcc00078e00ff */
[----:B------:R-:W0:Y:S02]  /*3400*/  F2I.U64.TRUNC R4, R5 ;  /* 0x0000000500047311 */ /* 0x000e24000020d800 */
[----:B0-----:R0:W-:Y:S01]  /*3410*/  STG.E.64 desc[UR36][R2.64], R4 ;  /* 0x0000000402007986 */ /* 0x0011e2000c101b24 */
[----:B------:R-:W-:Y:S05]  /*3420*/  BRA `(.L_x_1612) ;  /* 0x00000000000c7947 */ /* 0x000fea0003800000 */
.L_x_1639:
[----:B------:R-:W-:-:S06]  /*3430*/  IMAD.U32 R5, R5, 0x10000, RZ ;  /* 0x0001000005057824 */ /* 0x000fcc00078e00ff */
[----:B------:R-:W0:Y:S02]  /*3440*/  F2I.FTZ.U32.TRUNC.NTZ R5, R5 ;  /* 0x0000000500057305 */ /* 0x000e24000021f000 */
[----:B0-----:R0:W-:Y:S02]  /*3450*/  STG.E desc[UR36][R2.64], R5 ;  /* 0x0000000502007986 */ /* 0x0011e4000c101924 */
.L_x_1612:
[----:B------:R-:W-:-:S07]  /*3460*/  VIADD R17, R17, 0x80 ;  /* 0x0000008011117836 */ /* 0x000fce0000000000 */
.L_x_1571:
[----:B------:R-:W-:Y:S05]  /*3470*/  BSYNC.RECONVERGENT B6 ;  /* 0x0000000000067941 */ /* 0x000fea0003800200 */
.L_x_1570:
        /* <DEDUP_REMOVED lines=307> */
.L_x_1645:
        /* <DEDUP_REMOVED lines=19> */
.L_x_1649:
[----:B------:R-:W2:Y:S02]  /*48e0*/  LDG.E.U8 R2, desc[UR36][R2.64] ;  /* 0x0000002402027981 */ /* 0x000ea4000c1e1100 */
[----:B--2---:R-:W-:-:S04]  /*48f0*/  I2FP.F32.U32 R0, R2 ;  /* 0x0000000200007245 */ /* 0x004fc80000201000 */
[----:B------:R-:W-:-:S04]  /*4900*/  F2FP.BF16.F32.PACK_AB R0, RZ, R0 ;  /* 0x00000000ff00723e */ /* 0x000fc800000010ff */
[----:B------:R-:W-:Y:S01]  /*4910*/  PRMT R5, R0, 0x7610, R5 ;  /* 0x0000761000057816 */ /* 0x000fe20000000005 */
[----:B------:R-:W-:Y:S06]  /*4920*/  BRA `(.L_x_1651) ;  /* 0x0000000c00dc7947 */ /* 0x000fec0003800000 */
.L_x_1648:
        /* <DEDUP_REMOVED lines=11> */
.L_x_1653:
[----:B------:R-:W2:Y:S02]  /*49e0*/  LDG.E R2, desc[UR36][R2.64] ;  /* 0x0000002402027981 */ /* 0x000ea4000c1e1900 */
[----:B--2---:R-:W-:-:S04]  /*49f0*/  I2FP.F32.S32 R0, R2 ;  /* 0x0000000200007245 */ /* 0x004fc80000201400 */
[----:B------:R-:W-:-:S04]  /*4a00*/  F2FP.BF16.F32.PACK_AB R0, RZ, R0 ;  /* 0x00000000ff00723e */ /* 0x000fc800000010ff */
[----:B------:R-:W-:Y:S01]  /*4a10*/  PRMT R5, R0, 0x7610, R5 ;  /* 0x0000761000057816 */ /* 0x000fe20000000005 */
[----:B------:R-:W-:Y:S06]  /*4a20*/  BRA `(.L_x_1651) ;  /* 0x0000000c009c7947 */ /* 0x000fec0003800000 */
.L_x_1652:
[----:B------:R-:W2:Y:S02]  /*4a30*/  LDG.E.U16 R2, desc[UR36][R2.64] ;  /* 0x0000002402027981 */ /* 0x000ea4000c1e1500 */
[----:B--2---:R-:W0:Y:S02]  /*4a40*/  I2F.S16 R0, R2 ;  /* 0x0000000200007306 */ /* 0x004e240000101400 */
[----:B0-----:R-:W-:-:S04]  /*4a50*/  F2FP.BF16.F32.PACK_AB R0, RZ, R0 ;  /* 0x00000000ff00723e */ /* 0x001fc800000010ff */
[----:B------:R-:W-:Y:S01]  /*4a60*/  PRMT R5, R0, 0x7610, R5 ;  /* 0x0000761000057816 */ /* 0x000fe20000000005 */
[----:B------:R-:W-:Y:S06]  /*4a70*/  BRA `(.L_x_1651) ;  /* 0x0000000c00887947 */ /* 0x000fec0003800000 */
.L_x_1647:
        /* <DEDUP_REMOVED lines=9> */
.L_x_1655:
[----:B------:R-:W2:Y:S02]  /*4b10*/  LDG.E.U16 R0, desc[UR36][R2.64] ;  /* 0x0000002402007981 */ /* 0x000ea4000c1e1500 */
[----:B--2---:R-:W-:-:S05]  /*4b20*/  HADD2.F32 R0, -RZ, R0.H0_H0 ;  /* 0x20000000ff007230 */ /* 0x004fca0000004100 */
[----:B------:R-:W-:-:S04]  /*4b30*/  F2FP.BF16.F32.PACK_AB R0, RZ, R0 ;  /* 0x00000000ff00723e */ /* 0x000fc800000010ff */
[----:B------:R-:W-:Y:S01]  /*4b40*/  PRMT R5, R0, 0x7610, R5 ;  /* 0x0000761000057816 */ /* 0x000fe20000000005 */
[----:B------:R-:W-:Y:S06]  /*4b50*/  BRA `(.L_x_1651) ;  /* 0x0000000c00507947 */ /* 0x000fec0003800000 */
.L_x_1654:
        /* <DEDUP_REMOVED lines=9> */
.L_x_1657:
[----:B------:R-:W2:Y:S02]  /*4bf0*/  LDG.E.U16 R2, desc[UR36][R2.64] ;  /* 0x0000002402027981 */ /* 0x000ea4000c1e1500 */
[----:B--2---:R-:W-:-:S05]  /*4c00*/  HADD2.F32 R0, -RZ, R2.H0_H0 ;  /* 0x20000002ff007230 */ /* 0x004fca0000004100 */
[----:B------:R-:W-:-:S04]  /*4c10*/  F2FP.BF16.F32.PACK_AB R0, RZ, R0 ;  /* 0x00000000ff00723e */ /* 0x000fc800000010ff */
[----:B------:R-:W-:Y:S01]  /*4c20*/  PRMT R5, R0, 0x7610, R5 ;  /* 0x0000761000057816 */ /* 0x000fe20000000005 */
[----:B------:R-:W-:Y:S06]  /*4c30*/  BRA `(.L_x_1651) ;  /* 0x0000000c00187947 */ /* 0x000fec0003800000 */
.L_x_1656:
        /* <DEDUP_REMOVED lines=13> */
.L_x_1646:
        /* <DEDUP_REMOVED lines=14> */
.L_x_1660:
        /* <DEDUP_REMOVED lines=13> */
.L_x_1659:
        /* <DEDUP_REMOVED lines=26> */
.L_x_1662:
        /* <DEDUP_REMOVED lines=14> */
.L_x_1661:
[----:B------:R0:W5:Y:S01]  /*5140*/  LDG.E.U16 R5, desc[UR36][R2.64] ;  /* 0x0000002402057981 */ /* 0x000162000c1e1500 */
[----:B------:R-:W-:Y:S05]  /*5150*/  BRA `(.L_x_1651) ;  /* 0x0000000400d07947 */ /* 0x000fea0003800000 */
.L_x_1658:
        /* <DEDUP_REMOVED lines=13> */
.L_x_1665:
        /* <DEDUP_REMOVED lines=21> */
.L_x_1669:
[----:B------:R-:W-:Y:S05]  /*5380*/  BSYNC.RECONVERGENT B1 ;  /* 0x0000000000017941 */ /* 0x000fea0003800200 */
.L_x_1668:
[----:B------:R-:W-:Y:S01]  /*5390*/  IMAD.SHL.U32 R0, R0, 0x100000, RZ ;  /* 0x0010000000007824 */ /* 0x000fe200078e00ff */
[----:B------:R-:W-:-:S04]  /*53a0*/  LEA R2, R2, 0x3b800000, 0x17 ;  /* 0x3b80000002027811 */ /* 0x000fc800078eb8ff */
[----:B------:R-:W-:-:S07]  /*53b0*/  LOP3.LUT R0, R2, R0, R7, 0xfe, !PT ;  /* 0x0000000002007212 */ /* 0x000fce00078efe07 */
.L_x_1667:
[----:B------:R-:W-:Y:S05]  /*53c0*/  BSYNC.RECONVERGENT B0 ;  /* 0x0000000000007941 */ /* 0x000fea0003800200 */
.L_x_1666:
[----:B------:R-:W-:-:S04]  /*53d0*/  F2FP.BF16.F32.PACK_AB R0, RZ, R0 ;  /* 0x00000000ff00723e */ /* 0x000fc800000010ff */
[----:B------:R-:W-:Y:S01]  /*53e0*/  PRMT R5, R0, 0x7610, R5 ;  /* 0x0000761000057816 */ /* 0x000fe20000000005 */
[----:B------:R-:W-:Y:S06]  /*53f0*/  BRA `(.L_x_1651) ;  /* 0x0000000400287947 */ /* 0x000fec0003800000 */
.L_x_1664:
        /* <DEDUP_REMOVED lines=21> */
.L_x_1673:
[----:B------:R-:W-:Y:S05]  /*5550*/  BSYNC.RECONVERGENT B1 ;  /* 0x0000000000017941 */ /* 0x000fea0003800200 */
.L_x_1672:
[----:B------:R-:W-:Y:S01]  /*5560*/  IMAD.SHL.U32 R0, R0, 0x200000, RZ ;  /* 0x0020000000007824 */ /* 0x000fe200078e00ff */
[----:B------:R-:W-:-:S04]  /*5570*/  LEA R2, R2, 0x37800000, 0x17 ;  /* 0x3780000002027811 */ /* 0x000fc800078eb8ff */
[----:B------:R-:W-:-:S07]  /*5580*/  LOP3.LUT R0, R2, R0, R7, 0xfe, !PT ;  /* 0x0000000002007212 */ /* 0x000fce00078efe07 */
.L_x_1671:
[----:B------:R-:W-:Y:S05]  /*5590*/  BSYNC.RECONVERGENT B0 ;  /* 0x0000000000007941 */ /* 0x000fea0003800200 */
.L_x_1670:
[----:B------:R-:W-:-:S04]  /*55a0*/  F2FP.BF16.F32.PACK_AB R0, RZ, R0 ;  /* 0x00000000ff00723e */ /* 0x000fc800000010ff */
[----:B------:R-:W-:Y:S01]  /*55b0*/  PRMT R5, R0, 0x7610, R5 ;  /* 0x0000761000057816 */ /* 0x000fe20000000005 */
[----:B------:R-:W-:Y:S06]  /*55c0*/  BRA `(.L_x_1651) ;  /* 0x0000000000b47947 */ /* 0x000fec0003800000 */
.L_x_1663:
        /* <DEDUP_REMOVED lines=14> */
.L_x_1677:
[----:B------:R-:W-:Y:S05]  /*56b0*/  BSYNC.RECONVERGENT B0 ;  /* 0x0000000000007941 */ /* 0x000fea0003800200 */
.L_x_1676:
[----:B------:R-:W-:-:S04]  /*56c0*/  F2FP.BF16.F32.PACK_AB R0, RZ, R0 ;  /* 0x00000000ff00723e */ /* 0x000fc800000010ff */
[----:B------:R-:W-:Y:S01]  /*56d0*/  PRMT R5, R0, 0x7610, R5 ;  /* 0x0000761000057816 */ /* 0x000fe20000000005 */
[----:B------:R-:W-:Y:S06]  /*56e0*/  BRA `(.L_x_1651) ;  /* 0x00000000006c7947 */ /* 0x000fec0003800000 */
.L_x_1650:
        /* <DEDUP_REMOVED lines=12> */
[----:B---3--:R-:W-:Y:S01]  /*57b0*/  IMAD.U32 R10, RZ, RZ, UR8 ;  /* 0x00000008ff0a7e24 */ /* 0x008fe2000f8e00ff */
[----:B------:R-:W-:-:S07]  /*57c0*/  MOV R11, UR9 ;  /* 0x00000009000b7c02 */ /* 0x000fce0008000f00 */
[----:B------:R-:W-:-:S07]  /*57d0*/  LEPC R20, `(.L_x_1678) ;  /* 0x000000001014794e */ /* 0x000fce0000000000 */
[----:B--2---:R-:W-:Y:S05]  /*57e0*/  CALL.ABS.NOINC R2 ;  /* 0x0000000002007343 */ /* 0x004fea0003c00000 */
.L_x_1678:
[----:B------:R-:W-:Y:S01]  /*57f0*/  PRMT R5, RZ, 0x7610, R5 ;  /* 0x00007610ff057816 */ /* 0x000fe20000000005 */
[----:B------:R-:W-:Y:S06]  /*5800*/  BRA `(.L_x_1651) ;  /* 0x0000000000247947 */ /* 0x000fec0003800000 */
.L_x_1675:
[----:B------:R-:W2:Y:S02]  /*5810*/  LDG.E.64 R2, desc[UR36][R2.64] ;  /* 0x0000002402027981 */ /* 0x000ea4000c1e1b00 */
[----:B--2---:R-:W0:Y:S02]  /*5820*/  I2F.U64 R0, R2 ;  /* 0x0000000200007312 */ /* 0x004e240000301000 */
[----:B0-----:R-:W-:-:S04]  /*5830*/  F2FP.BF16.F32.PACK_AB R0, RZ, R0 ;  /* 0x00000000ff00723e */ /* 0x001fc800000010ff */
[----:B------:R-:W-:Y:S01]  /*5840*/  PRMT R5, R0, 0x7610, R5 ;  /* 0x0000761000057816 */ /* 0x000fe20000000005 */
[----:B------:R-:W-:Y:S06]  /*5850*/  BRA `(.L_x_1651) ;  /* 0x0000000000107947 */ /* 0x000fec0003800000 */
.L_x_1674:
[----:B------:R-:W2:Y:S02]  /*5860*/  LDG.E R2, desc[UR36][R2.64] ;  /* 0x0000002402027981 */ /* 0x000ea4000c1e1900 */
[----:B--2---:R-:W-:-:S04]  /*5870*/  I2FP.F32.U32 R0, R2 ;  /* 0x0000000200007245 */ /* 0x004fc80000201000 */
[----:B------:R-:W-:-:S04]  /*5880*/  F2FP.BF16.F32.PACK_AB R0, RZ, R0 ;  /* 0x00000000ff00723e */ /* 0x000fc800000010ff */
[----:B------:R-:W-:-:S07]  /*5890*/  PRMT R5, R0, 0x7610, R5 ;  /* 0x0000761000057816 */ /* 0x000fce0000000005 */
.L_x_1651:
[----:B------:R-:W-:Y:S01]  /*58a0*/  USHF.L.U32 UR5, UR43, 0x10, URZ ;  /* 0x000000102b057899 */ /* 0x000fe200080006ff */
[----:B------:R-:W0:Y:S05]  /*58b0*/  LDCU.64 UR6, c[0x0][0x580] ;  /* 0x0000b000ff0677ac */ /* 0x000e2a0008000a00 */
[----:B------:R-:W-:Y:S01]  /*58c0*/  FSETP.NEU.FTZ.AND P1, PT, RZ, UR5, PT ;  /* 0x00000005ff007c0b */ /* 0x000fe2000bf3d000 */
[----:B------:R-:W-:-:S04]  /*58d0*/  UPRMT UR4, UR39, 0x9910, URZ ;  /* 0x0000991027047896 */ /* 0x000fc800080000ff */
[----:B------:R-:W-:-:S08]  /*58e0*/  UISETP.GT.AND UP0, UPT, UR4, 0x9, UPT ;  /* 0x000000090400788c */ /* 0x000fd0000bf04270 */
[----:B------:R-:W-:Y:S02]  /*58f0*/  @P1 FSET.BF.LT.FTZ.AND R0, RZ, UR5, PT ;  /* 0x00000005ff001c0a */ /* 0x000fe4000b811000 */
[----:B0-----:R-:W-:Y:S02]  /*5900*/  IADD3 R2, P0, PT, R16, UR6, RZ ;  /* 0x0000000610027c10 */ /* 0x001fe4000ff1e0ff */
[----:B------:R-:W-:-:S03]  /*5910*/  @P1 F2FP.BF16.F32.PACK_AB R0, RZ, R0 ;  /* 0x00000000ff00123e */ /* 0x000fc600000010ff */
[----:B------:R-:W-:Y:S01]  /*5920*/  IMAD.X R3, RZ, RZ, UR7, P0 ;  /* 0x00000007ff037e24 */ /* 0x000fe200080e06ff */
        /* <DEDUP_REMOVED lines=14> */
.L_x_1682:
[----:B------:R-:W-:-:S06]  /*5a10*/  IMAD.U32 R5, R5, 0x10000, RZ ;  /* 0x0001000005057824 */ /* 0x000fcc00078e00ff */
[----:B------:R-:W0:Y:S02]  /*5a20*/  F2I.S64.TRUNC R4, R5 ;  /* 0x0000000500047311 */ /* 0x000e24000020d900 */
[----:B0-----:R0:W-:Y:S01]  /*5a30*/  STG.E.U8 desc[UR36][R2.64], R4 ;  /* 0x0000000402007986 */ /* 0x0011e2000c101124 */
[----:B------:R-:W-:Y:S05]  /*5a40*/  BRA `(.L_x_1684) ;  /* 0x0000000c006c7947 */ /* 0x000fea0003800000 */
.L_x_1681:
        /* <DEDUP_REMOVED lines=10> */
.L_x_1686:
[----:B------:R-:W-:-:S06]  /*5af0*/  IMAD.U32 R5, R5, 0x10000, RZ ;  /* 0x0001000005057824 */ /* 0x000fcc00078e00ff */
[----:B------:R-:W0:Y:S02]  /*5b00*/  F2I.FTZ.TRUNC.NTZ R5, R5 ;  /* 0x0000000500057305 */ /* 0x000e24000021f100 */
[----:B0-----:R0:W-:Y:S01]  /*5b10*/  STG.E desc[UR36][R2.64], R5 ;  /* 0x0000000502007986 */ /* 0x0011e2000c101924 */
[----:B------:R-:W-:Y:S05]  /*5b20*/  BRA `(.L_x_1684) ;  /* 0x0000000c00347947 */ /* 0x000fea0003800000 */
.L_x_1685:
[----:B------:R-:W-:-:S06]  /*5b30*/  IMAD.U32 R5, R5, 0x10000, RZ ;  /* 0x0001000005057824 */ /* 0x000fcc00078e00ff */
[----:B------:R-:W0:Y:S02]  /*5b40*/  F2I.FTZ.TRUNC.NTZ R5, R5 ;  /* 0x0000000500057305 */ /* 0x000e24000021f100 */
[----:B0-----:R0:W-:Y:S01]  /*5b50*/  STG.E.U16 desc[UR36][R2.64], R5 ;  /* 0x0000000502007986 */ /* 0x0011e2000c101524 */
[----:B------:R-:W-:Y:S05]  /*5b60*/  BRA `(.L_x_1684) ;  /* 0x0000000c00247947 */ /* 0x000fea0003800000 */
.L_x_1680:
        /* <DEDUP_REMOVED lines=9> */
.L_x_1688:
[----:B------:R-:W-:-:S05]  /*5c00*/  IMAD.U32 R0, R5, 0x10000, RZ ;  /* 0x0001000005007824 */ /* 0x000fca00078e00ff */
[----:B------:R-:W-:-:S05]  /*5c10*/  F2FP.F16.F32.PACK_AB R0, RZ, R0 ;  /* 0x00000000ff00723e */ /* 0x000fca00000000ff */
[----:B------:R0:W-:Y:S01]  /*5c20*/  STG.E.U16 desc[UR36][R2.64], R0 ;  /* 0x0000000002007986 */ /* 0x0001e2000c101524 */
[----:B------:R-:W-:Y:S05]  /*5c30*/  BRA `(.L_x_1684) ;  /* 0x0000000800f07947 */ /* 0x000fea0003800000 */
.L_x_1687:
        /* <DEDUP_REMOVED lines=10> */
.L_x_1690:
[----:B------:R-:W-:-:S05]  /*5ce0*/  IMAD.U32 R5, R5, 0x10000, RZ ;  /* 0x0001000005057824 */ /* 0x000fca00078e00ff */
[----:B------:R-:W-:-:S04]  /*5cf0*/  F2FP.F16.F32.PACK_AB R5, RZ, R5 ;  /* 0x00000005ff05723e */ /* 0x000fc800000000ff */
[----:B------:R-:W-:-:S05]  /*5d00*/  PRMT R5, R5, 0x5410, RZ ;  /* 0x0000541005057816 */ /* 0x000fca00000000ff */
[----:B------:R0:W-:Y:S01]  /*5d10*/  STG.E desc[UR36][R2.64], R5 ;  /* 0x0000000502007986 */ /* 0x0001e2000c101924 */
[----:B------:R-:W-:Y:S05]  /*5d20*/  BRA `(.L_x_1684) ;  /* 0x0000000800b47947 */ /* 0x000fea0003800000 */
.L_x_1689:
[----:B------:R-:W-:-:S05]  /*5d30*/  SHF.L.U32 R4, R5, 0x10, RZ ;  /* 0x0000001005047819 */ /* 0x000fca00000006ff */
[----:B------:R-:W-:-:S06]  /*5d40*/  FMUL.FTZ R4, R4, 1 ;  /* 0x3f80000004047820 */ /* 0x000fcc0000410000 */
[----:B------:R-:W0:Y:S02]  /*5d50*/  F2F.F64.F32 R4, R4 ;  /* 0x0000000400047310 */ /* 0x000e240000201800 */
[----:B0-----:R0:W-:Y:S01]  /*5d60*/  STG.E.64 desc[UR36][R2.64], R4 ;  /* 0x0000000402007986 */ /* 0x0011e2000c101b24 */
[----:B------:R-:W-:Y:S05]  /*5d70*/  BRA `(.L_x_1684) ;  /* 0x0000000800a07947 */ /* 0x000fea0003800000 */
.L_x_1679:
        /* <DEDUP_REMOVED lines=14> */
.L_x_1694:
        /* <DEDUP_REMOVED lines=18> */
.L_x_1697:
[----:B------:R-:W-:-:S04]  /*5f80*/  SHF.R.U32.HI R5, RZ, 0x18, R5 ;  /* 0x00000018ff057819 */ /* 0x000fc80000011605 */
[----:B------:R-:W-:-:S07]  /*5f90*/  LOP3.LUT R0, R0, 0x80, R5, 0xf8, !PT ;  /* 0x0000008000007812 */ /* 0x000fce00078ef805 */
.L_x_1696:
[----:B------:R-:W-:Y:S05]  /*5fa0*/  BSYNC.RECONVERGENT B0 ;  /* 0x0000000000007941 */ /* 0x000fea0003800200 */
.L_x_1695:
[----:B------:R0:W-:Y:S01]  /*5fb0*/  STG.E.U8 desc[UR36][R2.64], R0 ;  /* 0x0000000002007986 */ /* 0x0001e2000c101124 */
[----:B------:R-:W-:Y:S05]  /*5fc0*/  BRA `(.L_x_1684) ;  /* 0x00000008000c7947 */ /* 0x000fea0003800000 */
.L_x_1693:
        /* <DEDUP_REMOVED lines=18> */
.L_x_1700:
[----:B------:R-:W-:-:S04]  /*60f0*/  SHF.R.U32.HI R5, RZ, 0x18, R5 ;  /* 0x00000018ff057819 */ /* 0x000fc80000011605 */
[----:B------:R-:W-:-:S07]  /*6100*/  LOP3.LUT R0, R0, 0x80, R5, 0xf8, !PT ;  /* 0x0000008000007812 */ /* 0x000fce00078ef805 */
.L_x_1699:
[----:B------:R-:W-:Y:S05]  /*6110*/  BSYNC.RECONVERGENT B0 ;  /* 0x0000000000007941 */ /* 0x000fea0003800200 */
.L_x_1698:
[----:B------:R0:W-:Y:S01]  /*6120*/  STG.E.U8 desc[UR36][R2.64], R0 ;  /* 0x0000000002007986 */ /* 0x0001e2000c101124 */
[----:B------:R-:W-:Y:S05]  /*6130*/  BRA `(.L_x_1684) ;  /* 0x0000000400b07947 */ /* 0x000fea0003800000 */
.L_x_1692:
        /* <DEDUP_REMOVED lines=14> */
[----:B------:R-:W-:Y:S02]  /*6220*/  @P1 ISETP.EQ.U32.AND P2, PT, R0, 0x1, P0 ;  /* 0x000000010000180c */ /* 0x000fe40000742070 */
[----:B------:R-:W-:Y:S02]  /*6230*/  PLOP3.LUT P0, PT, PT, PT, PT, 0x80, 0x8 ;  /* 0x000000000008781c */ /* 0x000fe40003f0f070 */
[----:B------:R-:W-:Y:S02]  /*6240*/  @P1 PLOP3.LUT P0, PT, P2, PT, PT, 0x80, 0x8 ;  /* 0x000000000008181c */ /* 0x000fe4000170f070 */
[----:B------:R-:W-:-:S11]  /*6250*/  @P1 IADD3 R0, PT, PT, R6, 0x1, RZ ;  /* 0x0000000106001810 */ /* 0x000fd60007ffe0ff */
[----:B------:R-:W-:-:S04]  /*6260*/  @!P0 IMAD.MOV R0, RZ, RZ, R6 ;  /* 0x000000ffff008224 */ /* 0x000fc800078e0206 */
[----:B------:R-:W-:-:S05]  /*6270*/  @P1 IMAD.MOV.U32 R5, RZ, RZ, R0 ;  /* 0x000000ffff051224 */ /* 0x000fca00078e0000 */
[----:B------:R0:W-:Y:S01]  /*6280*/  STG.E.U8 desc[UR36][R2.64], R5 ;  /* 0x0000000502007986 */ /* 0x0001e2000c101124 */
[----:B------:R-:W-:Y:S05]  /*6290*/  BRA `(.L_x_1684) ;  /* 0x0000000400587947 */ /* 0x000fea0003800000 */
.L_x_1702:
[----:B------:R-:W-:-:S06]  /*62a0*/  IMAD.U32 R5, R5, 0x10000, RZ ;  /* 0x0001000005057824 */ /* 0x000fcc00078e00ff */
[----:B------:R-:W0:Y:S02]  /*62b0*/  F2I.U64.TRUNC R4, R5 ;  /* 0x0000000500047311 */ /* 0x000e24000020d800 */
[----:B0-----:R0:W-:Y:S01]  /*62c0*/  STG.E.64 desc[UR36][R2.64], R4 ;  /* 0x0000000402007986 */ /* 0x0011e2000c101b24 */
[----:B------:R-:W-:Y:S05]  /*62d0*/  BRA `(.L_x_1684) ;  /* 0x0000000400487947 */ /* 0x000fea0003800000 */
.L_x_1701:
[----:B------:R-:W-:-:S06]  /*62e0*/  IMAD.U32 R5, R5, 0x10000, RZ ;  /* 0x0001000005057824 */ /* 0x000fcc00078e00ff */
[----:B------:R-:W0:Y:S02]  /*62f0*/  F2I.FTZ.U32.TRUNC.NTZ R5, R5 ;  /* 0x0000000500057305 */ /* 0x000e24000021f000 */
[----:B0-----:R0:W-:Y:S01]  /*6300*/  STG.E desc[UR36][R2.64], R5 ;  /* 0x0000000502007986 */ /* 0x0011e2000c101924 */
[----:B------:R-:W-:Y:S05]  /*6310*/  BRA `(.L_x_1684) ;  /* 0x0000000400387947 */ /* 0x000fea0003800000 */
.L_x_1691:
        /* <DEDUP_REMOVED lines=11> */
.L_x_1704:
[----:B------:R-:W-:Y:S01]  /*63d0*/  IMAD.U32 R5, R5, 0x10000, RZ ;  /* 0x0001000005057824 */ /* 0x000fe200078e00ff */
[----:B------:R-:W-:-:S03]  /*63e0*/  CS2R R6, SRZ ;  /* 0x0000000000067805 */ /* 0x000fc6000001ff00 */
[----:B------:R-:W-:-:S06]  /*63f0*/  FMUL.FTZ R5, R5, 1 ;  /* 0x3f80000005057820 */ /* 0x000fcc0000410000 */
[----:B------:R-:W0:Y:S02]  /*6400*/  F2F.F64.F32 R4, R5 ;  /* 0x0000000500047310 */ /* 0x000e240000201800 */
[----:B0-----:R4:W-:Y:S01]  /*6410*/  STG.E.128 desc[UR36][R2.64], R4 ;  /* 0x0000000402007986 */ /* 0x0019e2000c101d24 */
[----:B------:R-:W-:Y:S05]  /*6420*/  BRA `(.L_x_1684) ;  /* 0x0000000000f47947 */ /* 0x000fea0003800000 */
.L_x_1703:
[----:B------:R-:W-:-:S09]  /*6430*/  UISETP.NE.AND UP0, UPT, UR4, 0xf, UPT ;  /* 0x0000000f0400788c */ /* 0x000fd2000bf05270 */
[----:B------:R-:W-:Y:S05]  /*6440*/  BRA.U !UP0, `(.L_x_1705) ;  /* 0x0000000108e87547 */ /* 0x000fea000b800000 */
[----:B------:R-:W-:-:S09]  /*6450*/  UISETP.NE.AND UP0, UPT, UR4, 0x17, UPT ;  /* 0x000000170400788c */ /* 0x000fd2000bf05270 */
[----:B------:R-:W-:Y:S05]  /*6460*/  BRA.U !UP0, `(.L_x_1706) ;  /* 0x0000000108907547 */ /* 0x000fea000b800000 */
[----:B------:R-:W-:-:S09]  /*6470*/  UISETP.NE.AND UP0, UPT, UR4, 0x18, UPT ;  /* 0x000000180400788c */ /* 0x000fd2000bf05270 */
[----:B------:R-:W-:Y:S05]  /*6480*/  BRA.U !UP0, `(.L_x_1707) ;  /* 0x0000000108447547 */ /* 0x000fea000b800000 */
.L_x_1683:
        /* <DEDUP_REMOVED lines=10> */
[----:B---3--:R-:W-:Y:S01]  /*6530*/  IMAD.U32 R6, RZ, RZ, UR6 ;  /* 0x00000006ff067e24 */ /* 0x008fe2000f8e00ff */
[----:B------:R-:W-:Y:S01]  /*6540*/  MOV R7, UR7 ;  /* 0x0000000700077c02 */ /* 0x000fe20008000f00 */
[----:B----4-:R-:W-:Y:S02]  /*6550*/  IMAD.U32 R10, RZ, RZ, UR8 ;  /* 0x00000008ff0a7e24 */ /* 0x010fe4000f8e00ff */
[----:B-1----:R-:W-:-:S07]  /*6560*/  IMAD.U32 R11, RZ, RZ, UR9 ;  /* 0x00000009ff0b7e24 */ /* 0x002fce000f8e00ff */
[----:B------:R-:W-:-:S07]  /*6570*/  LEPC R20, `(.L_x_1708) ;  /* 0x000000001014794e */ /* 0x000fce0000000000 */
[----:B--2---:R-:W-:Y:S05]  /*6580*/  CALL.ABS.NOINC R2 ;  /* 0x0000000002007343 */ /* 0x004fea0003c00000 */
.L_x_1708:
[----:B------:R-:W-:Y:S05]  /*6590*/  BRA `(.L_x_1684) ;  /* 0x0000000000987947 */ /* 0x000fea0003800000 */
.L_x_1707:
        /* <DEDUP_REMOVED lines=13> */
.L_x_1710:
[----:B------:R-:W-:Y:S05]  /*6670*/  BSYNC.RECONVERGENT B0 ;  /* 0x0000000000007941 */ /* 0x000fea0003800200 */
.L_x_1709:
[----:B------:R-:W-:-:S05]  /*6680*/  LOP3.LUT R5, R0, 0x80, R5, 0xf8, !PT ;  /* 0x0000008000057812 */ /* 0x000fca00078ef805 */
[----:B------:R2:W-:Y:S01]  /*6690*/  STG.E.U8 desc[UR36][R2.64], R5 ;  /* 0x0000000502007986 */ /* 0x0005e2000c101124 */
[----:B------:R-:W-:Y:S05]  /*66a0*/  BRA `(.L_x_1684) ;  /* 0x0000000000547947 */ /* 0x000fea0003800000 */
.L_x_1706:
        /* <DEDUP_REMOVED lines=12> */
.L_x_1712:
[----:B------:R-:W-:Y:S02]  /*6770*/  ISETP.GT.U32.AND P0, PT, R4, 0x7f800000, PT ;  /* 0x7f8000000400780c */ /* 0x000fe40003f04070 */
[----:B------:R-:W-:-:S04]  /*6780*/  MOV R0, 0x7f ;  /* 0x0000007f00007802 */ /* 0x000fc80000000f00 */
[----:B------:R-:W-:-:S07]  /*6790*/  SEL R0, R0, 0x7c, P0 ;  /* 0x0000007c00007807 */ /* 0x000fce0000000000 */
.L_x_1713:
[----:B------:R-:W-:Y:S05]  /*67a0*/  BSYNC.RECONVERGENT B0 ;  /* 0x0000000000007941 */ /* 0x000fea0003800200 */
.L_x_1711:
[----:B------:R-:W-:-:S04]  /*67b0*/  SHF.R.U32.HI R5, RZ, 0x18, R5 ;  /* 0x00000018ff057819 */ /* 0x000fc80000011605 */
[----:B------:R-:W-:-:S05]  /*67c0*/  LOP3.LUT R5, R0, 0x80, R5, 0xf8, !PT ;  /* 0x0000008000057812 */ /* 0x000fca00078ef805 */
[----:B------:R1:W-:Y:S01]  /*67d0*/  STG.E.U8 desc[UR36][R2.64], R5 ;  /* 0x0000000502007986 */ /* 0x0003e2000c101124 */
[----:B------:R-:W-:Y:S05]  /*67e0*/  BRA `(.L_x_1684) ;  /* 0x0000000000047947 */ /* 0x000fea0003800000 */
.L_x_1705:
[----:B------:R0:W-:Y:S02]  /*67f0*/  STG.E.U16 desc[UR36][R2.64], R5 ;  /* 0x0000000502007986 */ /* 0x0001e4000c101524 */
.L_x_1684:
[----:B------:R-:W-:-:S07]  /*6800*/  VIADD R17, R17, 0x80 ;  /* 0x0000008011117836 */ /* 0x000fce0000000000 */
.L_x_1644:
[----:B------:R-:W-:Y:S05]  /*6810*/  BSYNC.RECONVERGENT B6 ;  /* 0x0000000000067941 */ /* 0x000fea0003800200 */
.L_x_1643:
[----:B------:R-:W5:Y:S01]  /*6820*/  LDCU UR4, c[0x0][0x380] ;  /* 0x00007000ff0477ac */ /* 0x000f620008000800 */
[----:B------:R-:W-:Y:S01]  /*6830*/  BSSY.RECONVERGENT B6, `(.L_x_1714) ;  /* 0x0000338000067945 */ /* 0x000fe20003800200 */
[----:B-----5:R-:W-:-:S13]  /*6840*/  ISETP.GE.AND P0, PT, R17, UR4, PT ;  /* 0x0000000411007c0c */ /* 0x020fda000bf06270 */
[----:B------:R-:W-:Y:S05]  /*6850*/  @P0 BRA `(.L_x_1715) ;  /* 0x0000003000d40947 */ /* 0x000fea0003800000 */
        /* <DEDUP_REMOVED lines=303> */
.L_x_1716:
        /* <DEDUP_REMOVED lines=19> */
.L_x_1720:
[----:B------:R-:W2:Y:S02]  /*7c80*/  LDG.E.U8 R2, desc[UR36][R2.64] ;  /* 0x0000002402027981 */ /* 0x000ea4000c1e1100 */
[----:B--2---:R-:W-:-:S04]  /*7c90*/  I2FP.F32.U32 R0, R2 ;  /* 0x0000000200007245 */ /* 0x004fc80000201000 */
[----:B------:R-:W-:-:S04]  /*7ca0*/  F2FP.BF16.F32.PACK_AB R0, RZ, R0 ;  /* 0x00000000ff00723e */ /* 0x000fc800000010ff */
[----:B------:R-:W-:Y:S01]  /*7cb0*/  PRMT R5, R0, 0x7610, R5 ;  /* 0x0000761000057816 */ /* 0x000fe20000000005 */
[----:B------:R-:W-:Y:S06]  /*7cc0*/  BRA `(.L_x_1722) ;  /* 0x0000000c00dc7947 */ /* 0x000fec0003800000 */
.L_x_1719:
        /* <DEDUP_REMOVED lines=11> */
.L_x_1724:
[----:B------:R-:W2:Y:S02]  /*7d80*/  LDG.E R2, desc[UR36][R2.64] ;  /* 0x0000002402027981 */ /* 0x000ea4000c1e1900 */
[----:B--2---:R-:W-:-:S04]  /*7d90*/  I2FP.F32.S32 R0, R2 ;  /* 0x0000000200007245 */ /* 0x004fc80000201400 */
[----:B------:R-:W-:-:S04]  /*7da0*/  F2FP.BF16.F32.PACK_AB R0, RZ, R0 ;  /* 0x00000000ff00723e */ /* 0x000fc800000010ff */
[----:B------:R-:W-:Y:S01]  /*7db0*/  PRMT R5, R0, 0x7610, R5 ;  /* 0x0000761000057816 */ /* 0x000fe20000000005 */
[----:B------:R-:W-:Y:S06]  /*7dc0*/  BRA `(.L_x_1722) ;  /* 0x0000000c009c7947 */ /* 0x000fec0003800000 */
.L_x_1723:
[----:B------:R-:W2:Y:S02]  /*7dd0*/  LDG.E.U16 R2, desc[UR36][R2.64] ;  /* 0x0000002402027981 */ /* 0x000ea4000c1e1500 */
[----:B--2---:R-:W0:Y:S02]  /*7de0*/  I2F.S16 R0, R2 ;  /* 0x0000000200007306 */ /* 0x004e240000101400 */
[----:B0-----:R-:W-:-:S04]  /*7df0*/  F2FP.BF16.F32.PACK_AB R0, RZ, R0 ;  /* 0x00000000ff00723e */ /* 0x001fc800000010ff */
[----:B------:R-:W-:Y:S01]  /*7e00*/  PRMT R5, R0, 0x7610, R5 ;  /* 0x0000761000057816 */ /* 0x000fe20000000005 */
[----:B------:R-:W-:Y:S06]  /*7e10*/  BRA `(.L_x_1722) ;  /* 0x0000000c00887947 */ /* 0x000fec0003800000 */
.L_x_1718:
        /* <DEDUP_REMOVED lines=9> */
.L_x_1726:
[----:B------:R-:W2:Y:S02]  /*7eb0*/  LDG.E.U16 R0, desc[UR36][R2.64] ;  /* 0x0000002402007981 */ /* 0x000ea4000c1e1500 */
[----:B--2---:R-:W-:-:S05]  /*7ec0*/  HADD2.F32 R0, -RZ, R0.H0_H0 ;  /* 0x20000000ff007230 */ /* 0x004fca0000004100 */
[----:B------:R-:W-:-:S04]  /*7ed0*/  F2FP.BF16.F32.PACK_AB R0, RZ, R0 ;  /* 0x00000000ff00723e */ /* 0x000fc800000010ff */
[----:B------:R-:W-:Y:S01]  /*7ee0*/  PRMT R5, R0, 0x7610, R5 ;  /* 0x0000761000057816 */ /* 0x000fe20000000005 */
[----:B------:R-:W-:Y:S06]  /*7ef0*/  BRA `(.L_x_1722) ;  /* 0x0000000c00507947 */ /* 0x000fec0003800000 */
.L_x_1725:
        /* <DEDUP_REMOVED lines=9> */
.L_x_1728:
[----:B------:R-:W2:Y:S02]  /*7f90*/  LDG.E.U16 R2, desc[UR36][R2.64] ;  /* 0x0000002402027981 */ /* 0x000ea4000c1e1500 */
[----:B--2---:R-:W-:-:S05]  /*7fa0*/  HADD2.F32 R0, -RZ, R2.H0_H0 ;  /* 0x20000002ff007230 */ /* 0x004fca0000004100 */
[----:B------:R-:W-:-:S04]  /*7fb0*/  F2FP.BF16.F32.PACK_AB R0, RZ, R0 ;  /* 0x00000000ff00723e */ /* 0x000fc800000010ff */
[----:B------:R-:W-:Y:S01]  /*7fc0*/  PRMT R5, R0, 0x7610, R5 ;  /* 0x0000761000057816 */ /* 0x000fe20000000005 */
[----:B------:R-:W-:Y:S06]  /*7fd0*/  BRA `(.L_x_1722) ;  /* 0x0000000c00187947 */ /* 0x000fec0003800000 */
.L_x_1727:
        /* <DEDUP_REMOVED lines=13> */
.L_x_1717:
        /* <DEDUP_REMOVED lines=14> */
.L_x_1731:
        /* <DEDUP_REMOVED lines=13> */
.L_x_1730:
        /* <DEDUP_REMOVED lines=26> */
.L_x_1733:
        /* <DEDUP_REMOVED lines=14> */
.L_x_1732:
[----:B------:R0:W5:Y:S01]  /*84e0*/  LDG.E.U16 R5, desc[UR36][R2.64] ;  /* 0x0000002402057981 */ /* 0x000162000c1e1500 */
[----:B------:R-:W-:Y:S05]  /*84f0*/  BRA `(.L_x_1722) ;  /* 0x0000000400d07947 */ /* 0x000fea0003800000 */
.L_x_1729:
        /* <DEDUP_REMOVED lines=13> */
.L_x_1736:
        /* <DEDUP_REMOVED lines=21> */
.L_x_1740:
[----:B------:R-:W-:Y:S05]  /*8720*/  BSYNC.RECONVERGENT B1 ;  /* 0x0000000000017941 */ /* 0x000fea0003800200 */
.L_x_1739:
[----:B------:R-:W-:Y:S02]  /*8730*/  SHF.L.U32 R0, R0, 0x14, RZ ;  /* 0x0000001400007819 */ /* 0x000fe400000006ff */
[----:B------:R-:W-:-:S04]  /*8740*/  LEA R2, R2, 0x3b800000, 0x17 ;  /* 0x3b80000002027811 */ /* 0x000fc800078eb8ff */
[----:B------:R-:W-:-:S07]  /*8750*/  LOP3.LUT R0, R2, R0, R7, 0xfe, !PT ;  /* 0x0000000002007212 */ /* 0x000fce00078efe07 */
.L_x_1738:
[----:B------:R-:W-:Y:S05]  /*8760*/  BSYNC.RECONVERGENT B0 ;  /* 0x0000000000007941 */ /* 0x000fea0003800200 */
.L_x_1737:
[----:B------:R-:W-:-:S04]  /*8770*/  F2FP.BF16.F32.PACK_AB R0, RZ, R0 ;  /* 0x00000000ff00723e */ /* 0x000fc800000010ff */
[----:B------:R-:W-:Y:S01]  /*8780*/  PRMT R5, R0, 0x7610, R5 ;  /* 0x0000761000057816 */ /* 0x000fe20000000005 */
[----:B------:R-:W-:Y:S06]  /*8790*/  BRA `(.L_x_1722) ;  /* 0x0000000400287947 */ /* 0x000fec0003800000 */
.L_x_1735:
        /* <DEDUP_REMOVED lines=21> */
.L_x_1744:
[----:B------:R-:W-:Y:S05]  /*88f0*/  BSYNC.RECONVERGENT B1 ;  /* 0x0000000000017941 */ /* 0x000fea0003800200 */
.L_x_1743:
[----:B------:R-:W-:Y:S01]  /*8900*/  IMAD.SHL.U32 R0, R0, 0x200000, RZ ;  /* 0x0020000000007824 */ /* 0x000fe200078e00ff */
[----:B------:R-:W-:-:S04]  /*8910*/  LEA R2, R2, 0x37800000, 0x17 ;  /* 0x3780000002027811 */ /* 0x000fc800078eb8ff */
[----:B------:R-:W-:-:S07]  /*8920*/  LOP3.LUT R0, R2, R0, R7, 0xfe, !PT ;  /* 0x0000000002007212 */ /* 0x000fce00078efe07 */
.L_x_1742:
[----:B------:R-:W-:Y:S05]  /*8930*/  BSYNC.RECONVERGENT B0 ;  /* 0x0000000000007941 */ /* 0x000fea0003800200 */
.L_x_1741:
[----:B------:R-:W-:-:S04]  /*8940*/  F2FP.BF16.F32.PACK_AB R0, RZ, R0 ;  /* 0x00000000ff00723e */ /* 0x000fc800000010ff */
[----:B------:R-:W-:Y:S01]  /*8950*/  PRMT R5, R0, 0x7610, R5 ;  /* 0x0000761000057816 */ /* 0x000fe20000000005 */
[----:B------:R-:W-:Y:S06]  /*8960*/  BRA `(.L_x_1722) ;  /* 0x0000000000b47947 */ /* 0x000fec0003800000 */
.L_x_1734:
        /* <DEDUP_REMOVED lines=12> */
[----:B------:R-:W-:Y:S01]  /*8a30*/  @!P0 IMAD.MOV.U32 R0, RZ, RZ, 0x7f800001 ;  /* 0x7f800001ff008424 */ /* 0x000fe200078e00ff */
[----:B------:R-:W-:-:S07]  /*8a40*/  @P0 SHF.L.U32 R0, R2, 0x17, RZ ;  /* 0x0000001702000819 */ /* 0x000fce00000006ff */
.L_x_1748:
[----:B------:R-:W-:Y:S05]  /*8a50*/  BSYNC.RECONVERGENT B0 ;  /* 0x0000000000007941 */ /* 0x000fea0003800200 */
.L_x_1747:
[----:B------:R-:W-:-:S04]  /*8a60*/  F2FP.BF16.F32.PACK_AB R0, RZ, R0 ;  /* 0x00000000ff00723e */ /* 0x000fc800000010ff */
[----:B------:R-:W-:Y:S01]  /*8a70*/  PRMT R5, R0, 0x7610, R5 ;  /* 0x0000761000057816 */ /* 0x000fe20000000005 */
[----:B------:R-:W-:Y:S06]  /*8a80*/  BRA `(.L_x_1722) ;  /* 0x00000000006c7947 */ /* 0x000fec0003800000 */
.L_x_1721:
        /* <DEDUP_REMOVED lines=15> */
[----:B--2---:R-:W-:Y:S05]  /*8b80*/  CALL.ABS.NOINC R2 ;  /* 0x0000000002007343 */ /* 0x004fea0003c00000 */
.L_x_1749:
[----:B------:R-:W-:Y:S01]  /*8b90*/  PRMT R5, RZ, 0x7610, R5 ;  /* 0x00007610ff057816 */ /* 0x000fe20000000005 */
[----:B------:R-:W-:Y:S06]  /*8ba0*/  BRA `(.L_x_1722) ;  /* 0x0000000000247947 */ /* 0x000fec0003800000 */
.L_x_1746:
[----:B------:R-:W2:Y:S02]  /*8bb0*/  LDG.E.64 R2, desc[UR36][R2.64] ;  /* 0x0000002402027981 */ /* 0x000ea4000c1e1b00 */
[----:B--2---:R-:W0:Y:S02]  /*8bc0*/  I2F.U64 R0, R2 ;  /* 0x0000000200007312 */ /* 0x004e240000301000 */
[----:B0-----:R-:W-:-:S04]  /*8bd0*/  F2FP.BF16.F32.PACK_AB R0, RZ, R0 ;  /* 0x00000000ff00723e */ /* 0x001fc800000010ff */
[----:B------:R-:W-:Y:S01]  /*8be0*/  PRMT R5, R0, 0x7610, R5 ;  /* 0x0000761000057816 */ /* 0x000fe20000000005 */
[----:B------:R-:W-:Y:S06]  /*8bf0*/  BRA `(.L_x_1722) ;  /* 0x0000000000107947 */ /* 0x000fec0003800000 */
.L_x_1745:
[----:B------:R-:W2:Y:S02]  /*8c00*/  LDG.E R2, desc[UR36][R2.64] ;  /* 0x0000002402027981 */ /* 0x000ea4000c1e1900 */
[----:B--2---:R-:W-:-:S04]  /*8c10*/  I2FP.F32.U32 R0, R2 ;  /* 0x0000000200007245 */ /* 0x004fc80000201000 */
[----:B------:R-:W-:-:S04]  /*8c20*/  F2FP.BF16.F32.PACK_AB R0, RZ, R0 ;  /* 0x00000000ff00723e */ /* 0x000fc800000010ff */
[----:B------:R-:W-:-:S07]  /*8c30*/  PRMT R5, R0, 0x7610, R5 ;  /* 0x0000761000057816 */ /* 0x000fce0000000005 */
.L_x_1722:
        /* <DEDUP_REMOVED lines=23> */
.L_x_1753:
[----:B------:R-:W-:-:S06]  /*8db0*/  SHF.L.U32 R5, R5, 0x10, RZ ;  /* 0x0000001005057819 */ /* 0x000fcc00000006ff */
[----:B------:R-:W0:Y:S02]  /*8dc0*/  F2I.S64.TRUNC R4, R5 ;  /* 0x0000000500047311 */ /* 0x000e24000020d900 */
[----:B0-----:R4:W-:Y:S01]  /*8dd0*/  STG.E.U8 desc[UR36][R2.64], R4 ;  /* 0x0000000402007986 */ /* 0x0019e2000c101124 */
[----:B------:R-:W-:Y:S05]  /*8de0*/  BRA `(.L_x_1755) ;  /* 0x0000000c006c7947 */ /* 0x000fea0003800000 */
.L_x_1752:
        /* <DEDUP_REMOVED lines=10> */
.L_x_1757:
[----:B------:R-:W-:-:S06]  /*8e90*/  IMAD.U32 R5, R5, 0x10000, RZ ;  /* 0x0001000005057824 */ /* 0x000fcc00078e00ff */
[----:B------:R-:W0:Y:S02]  /*8ea0*/  F2I.FTZ.TRUNC.NTZ R5, R5 ;  /* 0x0000000500057305 */ /* 0x000e24000021f100 */
[----:B0-----:R2:W-:Y:S01]  /*8eb0*/  STG.E desc[UR36][R2.64], R5 ;  /* 0x0000000502007986 */ /* 0x0015e2000c101924 */
[----:B------:R-:W-:Y:S05]  /*8ec0*/  BRA `(.L_x_1755) ;  /* 0x0000000c00347947 */ /* 0x000fea0003800000 */
.L_x_1756:
[----:B------:R-:W-:-:S06]  /*8ed0*/  IMAD.U32 R5, R5, 0x10000, RZ ;  /* 0x0001000005057824 */ /* 0x000fcc00078e00ff */
[----:B------:R-:W0:Y:S02]  /*8ee0*/  F2I.FTZ.TRUNC.NTZ R5, R5 ;  /* 0x0000000500057305 */ /* 0x000e24000021f100 */
[----:B0-----:R0:W-:Y:S01]  /*8ef0*/  STG.E.U16 desc[UR36][R2.64], R5 ;  /* 0x0000000502007986 */ /* 0x0011e2000c101524 */
[----:B------:R-:W-:Y:S05]  /*8f00*/  BRA `(.L_x_1755) ;  /* 0x0000000c00247947 */ /* 0x000fea0003800000 */
.L_x_1751:
        /* <DEDUP_REMOVED lines=9> */
.L_x_1759:
[----:B------:R-:W-:-:S05]  /*8fa0*/  IMAD.U32 R0, R5, 0x10000, RZ ;  /* 0x0001000005007824 */ /* 0x000fca00078e00ff */
[----:B------:R-:W-:-:S05]  /*8fb0*/  F2FP.F16.F32.PACK_AB R0, RZ, R0 ;  /* 0x00000000ff00723e */ /* 0x000fca00000000ff */
[----:B------:R0:W-:Y:S01]  /*8fc0*/  STG.E.U16 desc[UR36][R2.64], R0 ;  /* 0x0000000002007986 */ /* 0x0001e2000c101524 */
[----:B------:R-:W-:Y:S05]  /*8fd0*/  BRA `(.L_x_1755) ;  /* 0x0000000800f07947 */ /* 0x000fea0003800000 */
.L_x_1758:
        /* <DEDUP_REMOVED lines=10> */
.L_x_1761:
[----:B------:R-:W-:-:S04]  /*9080*/  SHF.L.U32 R5, R5, 0x10, RZ ;  /* 0x0000001005057819 */ /* 0x000fc800000006ff */
[----:B------:R-:W-:-:S04]  /*9090*/  F2FP.F16.F32.PACK_AB R5, RZ, R5 ;  /* 0x00000005ff05723e */ /* 0x000fc800000000ff */
[----:B------:R-:W-:-:S05]  /*90a0*/  PRMT R5, R5, 0x5410, RZ ;  /* 0x0000541005057816 */ /* 0x000fca00000000ff */
[----:B------:R0:W-:Y:S01]  /*90b0*/  STG.E desc[UR36][R2.64], R5 ;  /* 0x0000000502007986 */ /* 0x0001e2000c101924 */
[----:B------:R-:W-:Y:S05]  /*90c0*/  BRA `(.L_x_1755) ;  /* 0x0000000800b47947 */ /* 0x000fea0003800000 */
.L_x_1760:
[----:B------:R-:W-:-:S04]  /*90d0*/  IMAD.U32 R4, R5, 0x10000, RZ ;  /* 0x0001000005047824 */ /* 0x000fc800078e00ff */
[----:B------:R-:W-:-:S06]  /*90e0*/  FMUL.FTZ R4, R4, 1 ;  /* 0x3f80000004047820 */ /* 0x000fcc0000410000 */
[----:B------:R-:W0:Y:S02]  /*90f0*/  F2F.F64.F32 R4, R4 ;  /* 0x0000000400047310 */ /* 0x000e240000201800 */
[----:B0-----:R0:W-:Y:S01]  /*9100*/  STG.E.64 desc[UR36][R2.64], R4 ;  /* 0x0000000402007986 */ /* 0x0011e2000c101b24 */
[----:B------:R-:W-:Y:S05]  /*9110*/  BRA `(.L_x_1755) ;  /* 0x0000000800a07947 */ /* 0x000fea0003800000 */
.L_x_1750:
        /* <DEDUP_REMOVED lines=14> */
.L_x_1765:
        /* <DEDUP_REMOVED lines=18> */
.L_x_1768:
[----:B------:R-:W-:-:S04]  /*9320*/  SHF.R.U32.HI R5, RZ, 0x18, R5 ;  /* 0x00000018ff057819 */ /* 0x000fc80000011605 */
[----:B------:R-:W-:-:S07]  /*9330*/  LOP3.LUT R0, R0, 0x80, R5, 0xf8, !PT ;  /* 0x0000008000007812 */ /* 0x000fce00078ef805 */
.L_x_1767:
[----:B------:R-:W-:Y:S05]  /*9340*/  BSYNC.RECONVERGENT B0 ;  /* 0x0000000000007941 */ /* 0x000fea0003800200 */
.L_x_1766:
[----:B------:R0:W-:Y:S01]  /*9350*/  STG.E.U8 desc[UR36][R2.64], R0 ;  /* 0x0000000002007986 */ /* 0x0001e2000c101124 */
[----:B------:R-:W-:Y:S05]  /*9360*/  BRA `(.L_x_1755) ;  /* 0x00000008000c7947 */ /* 0x000fea0003800000 */
.L_x_1764:
        /* <DEDUP_REMOVED lines=18> */
.L_x_1771:
[----:B------:R-:W-:-:S04]  /*9490*/  SHF.R.U32.HI R5, RZ, 0x18, R5 ;  /* 0x00000018ff057819 */ /* 0x000fc80000011605 */
[----:B------:R-:W-:-:S07]  /*94a0*/  LOP3.LUT R0, R0, 0x80, R5, 0xf8, !PT ;  /* 0x0000008000007812 */ /* 0x000fce00078ef805 */
.L_x_1770:
[----:B------:R-:W-:Y:S05]  /*94b0*/  BSYNC.RECONVERGENT B0 ;  /* 0x0000000000007941 */ /* 0x000fea0003800200 */
.L_x_1769:
[----:B------:R0:W-:Y:S01]  /*94c0*/  STG.E.U8 desc[UR36][R2.64], R0 ;  /* 0x0000000002007986 */ /* 0x0001e2000c101124 */
[----:B------:R-:W-:Y:S05]  /*94d0*/  BRA `(.L_x_1755) ;  /* 0x0000000400b07947 */ /* 0x000fea0003800000 */
.L_x_1763:
        /* <DEDUP_REMOVED lines=22> */
.L_x_1773:
[----:B------:R-:W-:-:S06]  /*9640*/  IMAD.U32 R5, R5, 0x10000, RZ ;  /* 0x0001000005057824 */ /* 0x000fcc00078e00ff */
[----:B------:R-:W0:Y:S02]  /*9650*/  F2I.U64.TRUNC R4, R5 ;  /* 0x0000000500047311 */ /* 0x000e24000020d800 */
[----:B0-----:R0:W-:Y:S01]  /*9660*/  STG.E.64 desc[UR36][R2.64], R4 ;  /* 0x0000000402007986 */ /* 0x0011e2000c101b24 */
[----:B------:R-:W-:Y:S05]  /*9670*/  BRA `(.L_x_1755) ;  /* 0x0000000400487947 */ /* 0x000fea0003800000 */
.L_x_1772:
[----:B------:R-:W-:-:S06]  /*9680*/  IMAD.U32 R5, R5, 0x10000, RZ ;  /* 0x0001000005057824 */ /* 0x000fcc00078e00ff */
[----:B------:R-:W0:Y:S02]  /*9690*/  F2I.FTZ.U32.TRUNC.NTZ R5, R5 ;  /* 0x0000000500057305 */ /* 0x000e24000021f000 */
[----:B0-----:R0:W-:Y:S01]  /*96a0*/  STG.E desc[UR36][R2.64], R5 ;  /* 0x0000000502007986 */ /* 0x0011e2000c101924 */
[----:B------:R-:W-:Y:S05]  /*96b0*/  BRA `(.L_x_1755) ;  /* 0x0000000400387947 */ /* 0x000fea0003800000 */
.L_x_1762:
        /* <DEDUP_REMOVED lines=11> */
.L_x_1775:
[----:B------:R-:W-:Y:S01]  /*9770*/  IMAD.U32 R5, R5, 0x10000, RZ ;  /* 0x0001000005057824 */ /* 0x000fe200078e00ff */
[----:B------:R-:W-:-:S03]  /*9780*/  CS2R R6, SRZ ;  /* 0x0000000000067805 */ /* 0x000fc6000001ff00 */
[----:B------:R-:W-:-:S06]  /*9790*/  FMUL.FTZ R5, R5, 1 ;  /* 0x3f80000005057820 */ /* 0x000fcc0000410000 */
[----:B------:R-:W0:Y:S02]  /*97a0*/  F2F.F64.F32 R4, R5 ;  /* 0x0000000500047310 */ /* 0x000e240000201800 */
[----:B0-----:R0:W-:Y:S01]  /*97b0*/  STG.E.128 desc[UR36][R2.64], R4 ;  /* 0x0000000402007986 */ /* 0x0011e2000c101d24 */
[----:B------:R-:W-:Y:S05]  /*97c0*/  BRA `(.L_x_1755) ;  /* 0x0000000000f47947 */ /* 0x000fea0003800000 */
.L_x_1774:
[----:B------:R-:W-:-:S09]  /*97d0*/  UISETP.NE.AND UP0, UPT, UR4, 0xf, UPT ;  /* 0x0000000f0400788c */ /* 0x000fd2000bf05270 */
[----:B------:R-:W-:Y:S05]  /*97e0*/  BRA.U !UP0, `(.L_x_1776) ;  /* 0x0000000108e87547 */ /* 0x000fea000b800000 */
[----:B------:R-:W-:-:S09]  /*97f0*/  UISETP.NE.AND UP0, UPT, UR4, 0x17, UPT ;  /* 0x000000170400788c */ /* 0x000fd2000bf05270 */
[----:B------:R-:W-:Y:S05]  /*9800*/  BRA.U !UP0, `(.L_x_1777) ;  /* 0x0000000108907547 */ /* 0x000fea000b800000 */
[----:B------:R-:W-:-:S09]  /*9810*/  UISETP.NE.AND UP0, UPT, UR4, 0x18, UPT ;  /* 0x000000180400788c */ /* 0x000fd2000bf05270 */
[----:B------:R-:W-:Y:S05]  /*9820*/  BRA.U !UP0, `(.L_x_1778) ;  /* 0x0000000108447547 */ /* 0x000fea000b800000 */
.L_x_1754:
[----:B------:R-:W-:Y:S01]  /*9830*/  MOV R0, 0x0 ;  /* 0x0000000000007802 */ /* 0x000fe20000000f00 */
[----:B------:R-:W0:Y:S01]  /*9840*/  LDCU.64 UR4, c[0x4][0x188] ;  /* 0x01003100ff0477ac */ /* 0x000e220008000a00 */
[----:B------:R-:W-:Y:S02]  /*9850*/  HFMA2 R8, -RZ, RZ, 0, 6.020069122314453125e-06 ;  /* 0x00000065ff087431 */ /* 0x000fe400000001ff */
        /* <DEDUP_REMOVED lines=13> */
.L_x_1779:
[----:B------:R-:W-:Y:S05]  /*9930*/  BRA `(.L_x_1755) ;  /* 0x0000000000987947 */ /* 0x000fea0003800000 */
.L_x_1778:
        /* <DEDUP_REMOVED lines=13> */
.L_x_1781:
[----:B------:R-:W-:Y:S05]  /*9a10*/  BSYNC.RECONVERGENT B0 ;  /* 0x0000000000007941 */ /* 0x000fea0003800200 */
.L_x_1780:
[----:B------:R-:W-:-:S05]  /*9a20*/  LOP3.LUT R5, R0, 0x80, R5, 0xf8, !PT ;  /* 0x0000008000057812 */ /* 0x000fca00078ef805 */
[----:B------:R0:W-:Y:S01]  /*9a30*/  STG.E.U8 desc[UR36][R2.64], R5 ;  /* 0x0000000502007986 */ /* 0x0001e2000c101124 */
[----:B------:R-:W-:Y:S05]  /*9a40*/  BRA `(.L_x_1755) ;  /* 0x0000000000547947 */ /* 0x000fea0003800000 */
.L_x_1777:
        /* <DEDUP_REMOVED lines=12> */
.L_x_1783:
[----:B------:R-:W-:Y:S01]  /*9b10*/  IMAD.MOV.U32 R0, RZ, RZ, 0x7f ;  /* 0x0000007fff007424 */ /* 0x000fe200078e00ff */
[----:B------:R-:W-:-:S04]  /*9b20*/  ISETP.GT.U32.AND P0, PT, R4, 0x7f800000, PT ;  /* 0x7f8000000400780c */ /* 0x000fc80003f04070 */
[----:B------:R-:W-:-:S09]  /*9b30*/  SEL R0, R0, 0x7c, P0 ;  /* 0x0000007c00007807 */ /* 0x000fd20000000000 */
.L_x_1784:
[----:B------:R-:W-:Y:S05]  /*9b40*/  BSYNC.RECONVERGENT B0 ;  /* 0x0000000000007941 */ /* 0x000fea0003800200 */
.L_x_1782:
[----:B------:R-:W-:-:S04]  /*9b50*/  SHF.R.U32.HI R5, RZ, 0x18, R5 ;  /* 0x00000018ff057819 */ /* 0x000fc80000011605 */
[----:B------:R-:W-:-:S05]  /*9b60*/  LOP3.LUT R5, R0, 0x80, R5, 0xf8, !PT ;  /* 0x0000008000057812 */ /* 0x000fca00078ef805 */
[----:B------:R0:W-:Y:S01]  /*9b70*/  STG.E.U8 desc[UR36][R2.64], R5 ;  /* 0x0000000502007986 */ /* 0x0001e2000c101124 */
[----:B------:R-:W-:Y:S05]  /*9b80*/  BRA `(.L_x_1755) ;  /* 0x0000000000047947 */ /* 0x000fea0003800000 */
.L_x_1776:
[----:B------:R0:W-:Y:S02]  /*9b90*/  STG.E.U16 desc[UR36][R2.64], R5 ;  /* 0x0000000502007986 */ /* 0x0001e4000c101524 */
.L_x_1755:
[----:B------:R-:W-:-:S07]  /*9ba0*/  VIADD R17, R17, 0x80 ;  /* 0x0000008011117836 */ /* 0x000fce0000000000 */
.L_x_1715:
[----:B------:R-:W-:Y:S05]  /*9bb0*/  BSYNC.RECONVERGENT B6 ;  /* 0x0000000000067941 */ /* 0x000fea0003800200 */
.L_x_1714:
[----:B------:R-:W5:Y:S02]  /*9bc0*/  LDCU UR4, c[0x0][0x380] ;  /* 0x00007000ff0477ac */ /* 0x000f640008000800 */
[----:B-----5:R-:W-:-:S13]  /*9bd0*/  ISETP.GE.AND P0, PT, R17, UR4, PT ;  /* 0x0000000411007c0c */ /* 0x020fda000bf06270 */
[----:B------:R-:W-:Y:S05]  /*9be0*/  @P0 EXIT ;  /* 0x000000000000094d */ /* 0x000fea0003800000 */
        /* <DEDUP_REMOVED lines=303> */
.L_x_1785:
[----:B------:R-:W1:Y:S01]  /*aee0*/  LDCU.128 UR8, c[0x0][0x580] ;  /* 0x0000b000ff0877ac */ /* 0x000e620008000c00 */
[----:B------:R-:W-:-:S04]  /*aef0*/  UPRMT UR4, UR42, 0x9910, URZ ;  /* 0x000099102a047896 */ /* 0x000fc800080000ff */
[----:B------:R-:W-:Y:S01]  /*af00*/  UISETP.GT.AND UP0, UPT, UR4, 0x9, UPT ;  /* 0x000000090400788c */ /* 0x000fe2000bf04270 */
[----:B-1234-:R-:W-:Y:S02]  /*af10*/  IADD3 R2, P1, PT, R0, UR10, RZ ;  /* 0x0000000a00027c10 */ /* 0x01efe4000ff3e0ff */
[----:B------:R-:W-:-:S03]  /*af20*/  IADD3 R16, P0, PT, R16, UR8, RZ ;  /* 0x0000000810107c10 */ /* 0x000fc6000ff1e0ff */
        /* <DEDUP_REMOVED lines=16> */
.L_x_1789:
[----:B------:R-:W2:Y:S02]  /*b030*/  LDG.E.U8 R2, desc[UR36][R2.64] ;  /* 0x0000002402027981 */ /* 0x000ea4000c1e1100 */
[----:B--2---:R-:W-:-:S04]  /*b040*/  I2FP.F32.U32 R0, R2 ;  /* 0x0000000200007245 */ /* 0x004fc80000201000 */
[----:B------:R-:W-:-:S04]  /*b050*/  F2FP.BF16.F32.PACK_AB R0, RZ, R0 ;  /* 0x00000000ff00723e */ /* 0x000fc800000010ff */
[----:B------:R-:W-:Y:S01]  /*b060*/  PRMT R5, R0, 0x7610, R5 ;  /* 0x0000761000057816 */ /* 0x000fe20000000005 */
[----:B------:R-:W-:Y:S06]  /*b070*/  BRA `(.L_x_1791) ;  /* 0x0000000c00dc7947 */ /* 0x000fec0003800000 */
.L_x_1788:
        /* <DEDUP_REMOVED lines=11> */
.L_x_1793:
[----:B------:R-:W2:Y:S02]  /*b130*/  LDG.E R2, desc[UR36][R2.64] ;  /* 0x0000002402027981 */ /* 0x000ea4000c1e1900 */
[----:B--2---:R-:W-:-:S04]  /*b140*/  I2FP.F32.S32 R0, R2 ;  /* 0x0000000200007245 */ /* 0x004fc80000201400 */
[----:B------:R-:W-:-:S04]  /*b150*/  F2FP.BF16.F32.PACK_AB R0, RZ, R0 ;  /* 0x00000000ff00723e */ /* 0x000fc800000010ff */
[----:B------:R-:W-:Y:S01]  /*b160*/  PRMT R5, R0, 0x7610, R5 ;  /* 0x0000761000057816 */ /* 0x000fe20000000005 */
[----:B------:R-:W-:Y:S06]  /*b170*/  BRA `(.L_x_1791) ;  /* 0x0000000c009c7947 */ /* 0x000fec0003800000 */
.L_x_1792:
[----:B------:R-:W2:Y:S02]  /*b180*/  LDG.E.U16 R2, desc[UR36][R2.64] ;  /* 0x0000002402027981 */ /* 0x000ea4000c1e1500 */
[----:B--2---:R-:W0:Y:S02]  /*b190*/  I2F.S16 R0, R2 ;  /* 0x0000000200007306 */ /* 0x004e240000101400 */
[----:B0-----:R-:W-:-:S04]  /*b1a0*/  F2FP.BF16.F32.PACK_AB R0, RZ, R0 ;  /* 0x00000000ff00723e */ /* 0x001fc800000010ff */
[----:B------:R-:W-:Y:S01]  /*b1b0*/  PRMT R5, R0, 0x7610, R5 ;  /* 0x0000761000057816 */ /* 0x000fe20000000005 */
[----:B------:R-:W-:Y:S06]  /*b1c0*/  BRA `(.L_x_1791) ;  /* 0x0000000c00887947 */ /* 0x000fec0003800000 */
.L_x_1787:
        /* <DEDUP_REMOVED lines=9> */
.L_x_1795:
[----:B------:R-:W2:Y:S02]  /*b260*/  LDG.E.U16 R0, desc[UR36][R2.64] ;  /* 0x0000002402007981 */ /* 0x000ea4000c1e1500 */
[----:B--2---:R-:W-:-:S05]  /*b270*/  HADD2.F32 R0, -RZ, R0.H0_H0 ;  /* 0x20000000ff007230 */ /* 0x004fca0000004100 */
[----:B------:R-:W-:-:S04]  /*b280*/  F2FP.BF16.F32.PACK_AB R0, RZ, R0 ;  /* 0x00000000ff00723e */ /* 0x000fc800000010ff */
[----:B------:R-:W-:Y:S01]  /*b290*/  PRMT R5, R0, 0x7610, R5 ;  /* 0x0000761000057816 */ /* 0x000fe20000000005 */
[----:B------:R-:W-:Y:S06]  /*b2a0*/  BRA `(.L_x_1791) ;  /* 0x0000000c00507947 */ /* 0x000fec0003800000 */
.L_x_1794:
        /* <DEDUP_REMOVED lines=9> */
.L_x_1797:
[----:B------:R-:W2:Y:S02]  /*b340*/  LDG.E.U16 R2, desc[UR36][R2.64] ;  /* 0x0000002402027981 */ /* 0x000ea4000c1e1500 */
[----:B--2---:R-:W-:-:S05]  /*b350*/  HADD2.F32 R0, -RZ, R2.H0_H0 ;  /* 0x20000002ff007230 */ /* 0x004fca0000004100 */
[----:B------:R-:W-:-:S04]  /*b360*/  F2FP.BF16.F32.PACK_AB R0, RZ, R0 ;  /* 0x00000000ff00723e */ /* 0x000fc800000010ff */
[----:B------:R-:W-:Y:S01]  /*b370*/  PRMT R5, R0, 0x7610, R5 ;  /* 0x0000761000057816 */ /* 0x000fe20000000005 */
[----:B------:R-:W-:Y:S06]  /*b380*/  BRA `(.L_x_1791) ;  /* 0x0000000c00187947 */ /* 0x000fec0003800000 */
.L_x_1796:
        /* <DEDUP_REMOVED lines=13> */
.L_x_1786:
        /* <DEDUP_REMOVED lines=14> */
.L_x_1800:
        /* <DEDUP_REMOVED lines=13> */
.L_x_1799:
        /* <DEDUP_REMOVED lines=26> */
.L_x_1802:
        /* <DEDUP_REMOVED lines=14> */
.L_x_1801:
[----:B------:R0:W5:Y:S01]  /*b890*/  LDG.E.U16 R5, desc[UR36][R2.64] ;  /* 0x0000002402057981 */ /* 0x000162000c1e1500 */
[----:B------:R-:W-:Y:S05]  /*b8a0*/  BRA `(.L_x_1791) ;  /* 0x0000000400d07947 */ /* 0x000fea0003800000 */
.L_x_1798:
        /* <DEDUP_REMOVED lines=13> */
.L_x_1805:
        /* <DEDUP_REMOVED lines=21> */
.L_x_1809:
[----:B------:R-:W-:Y:S05]  /*bad0*/  BSYNC.RECONVERGENT B1 ;  /* 0x0000000000017941 */ /* 0x000fea0003800200 */
.L_x_1808:
[----:B------:R-:W-:Y:S01]  /*bae0*/  IMAD.SHL.U32 R0, R0, 0x100000, RZ ;  /* 0x0010000000007824 */ /* 0x000fe200078e00ff */
[----:B------:R-:W-:-:S04]  /*baf0*/  LEA R2, R2, 0x3b800000, 0x17 ;  /* 0x3b80000002027811 */ /* 0x000fc800078eb8ff */
[----:B------:R-:W-:-:S07]  /*bb00*/  LOP3.LUT R0, R2, R0, R7, 0xfe, !PT ;  /* 0x0000000002007212 */ /* 0x000fce00078efe07 */
.L_x_1807:
[----:B------:R-:W-:Y:S05]  /*bb10*/  BSYNC.RECONVERGENT B0 ;  /* 0x0000000000007941 */ /* 0x000fea0003800200 */
.L_x_1806:
[----:B------:R-:W-:-:S04]  /*bb20*/  F2FP.BF16.F32.PACK_AB R0, RZ, R0 ;  /* 0x00000000ff00723e */ /* 0x000fc800000010ff */
[----:B------:R-:W-:Y:S01]  /*bb30*/  PRMT R5, R0, 0x7610, R5 ;  /* 0x0000761000057816 */ /* 0x000fe20000000005 */
[----:B------:R-:W-:Y:S06]  /*bb40*/  BRA `(.L_x_1791) ;  /* 0x0000000400287947 */ /* 0x000fec0003800000 */
.L_x_1804:
        /* <DEDUP_REMOVED lines=21> */
.L_x_1813:
[----:B------:R-:W-:Y:S05]  /*bca0*/  BSYNC.RECONVERGENT B1 ;  /* 0x0000000000017941 */ /* 0x000fea0003800200 */
.L_x_1812:
[----:B------:R-:W-:Y:S02]  /*bcb0*/  SHF.L.U32 R0, R0, 0x15, RZ ;  /* 0x0000001500007819 */ /* 0x000fe400000006ff */
[----:B------:R-:W-:-:S04]  /*bcc0*/  LEA R2, R2, 0x37800000, 0x17 ;  /* 0x3780000002027811 */ /* 0x000fc800078eb8ff */
[----:B------:R-:W-:-:S07]  /*bcd0*/  LOP3.LUT R0, R2, R0, R7, 0xfe, !PT ;  /* 0x0000000002007212 */ /* 0x000fce00078efe07 */
.L_x_1811:
[----:B------:R-:W-:Y:S05]  /*bce0*/  BSYNC.RECONVERGENT B0 ;  /* 0x0000000000007941 */ /* 0x000fea0003800200 */
.L_x_1810:
[----:B------:R-:W-:-:S04]  /*bcf0*/  F2FP.BF16.F32.PACK_AB R0, RZ, R0 ;  /* 0x00000000ff00723e */ /* 0x000fc800000010ff */
[----:B------:R-:W-:Y:S01]  /*bd00*/  PRMT R5, R0, 0x7610, R5 ;  /* 0x0000761000057816 */ /* 0x000fe20000000005 */
[----:B------:R-:W-:Y:S06]  /*bd10*/  BRA `(.L_x_1791) ;  /* 0x0000000000b47947 */ /* 0x000fec0003800000 */
.L_x_1803:
        /* <DEDUP_REMOVED lines=14> */
.L_x_1817:
[----:B------:R-:W-:Y:S05]  /*be00*/  BSYNC.RECONVERGENT B0 ;  /* 0x0000000000007941 */ /* 0x000fea0003800200 */
.L_x_1816:
[----:B------:R-:W-:-:S04]  /*be10*/  F2FP.BF16.F32.PACK_AB R0, RZ, R0 ;  /* 0x00000000ff00723e */ /* 0x000fc800000010ff */
[----:B------:R-:W-:Y:S01]  /*be20*/  PRMT R5, R0, 0x7610, R5 ;  /* 0x0000761000057816 */ /* 0x000fe20000000005 */
[----:B------:R-:W-:Y:S06]  /*be30*/  BRA `(.L_x_1791) ;  /* 0x00000000006c7947 */ /* 0x000fec0003800000 */
.L_x_1790:
        /* <DEDUP_REMOVED lines=8> */
[----:B0-----:R-:W-:Y:S01]  /*bec0*/  MOV R4, UR4 ;  /* 0x0000000400047c02 */ /* 0x001fe20008000f00 */
[----:B------:R-:W-:-:S02]  /*bed0*/  IMAD.U32 R5, RZ, RZ, UR5 ;  /* 0x00000005ff057e24 */ /* 0x000fc4000f8e00ff */
[----:B---3--:R-:W-:Y:S02]  /*bee0*/  IMAD.U32 R6, RZ, RZ, UR6 ;  /* 0x00000006ff067e24 */ /* 0x008fe4000f8e00ff */
[----:B------:R-:W-:Y:S01]  /*bef0*/  IMAD.U32 R7, RZ, RZ, UR7 ;  /* 0x00000007ff077e24 */ /* 0x000fe2000f8e00ff */
[----:B----4-:R-:W-:Y:S01]  /*bf00*/  MOV R10, UR8 ;  /* 0x00000008000a7c02 */ /* 0x010fe20008000f00 */
[----:B-1----:R-:W-:-:S07]  /*bf10*/  IMAD.U32 R11, RZ, RZ, UR9 ;  /* 0x00000009ff0b7e24 */ /* 0x002fce000f8e00ff */
[----:B------:R-:W-:-:S07]  /*bf20*/  LEPC R20, `(.L_x_1818) ;  /* 0x000000001014794e */ /* 0x000fce0000000000 */
[----:B--2---:R-:W-:Y:S05]  /*bf30*/  CALL.ABS.NOINC R2 ;  /* 0x0000000002007343 */ /* 0x004fea0003c00000 */
.L_x_1818:
[----:B------:R-:W-:Y:S01]  /*bf40*/  PRMT R5, RZ, 0x7610, R5 ;  /* 0x00007610ff057816 */ /* 0x000fe20000000005 */
[----:B------:R-:W-:Y:S06]  /*bf50*/  BRA `(.L_x_1791) ;  /* 0x0000000000247947 */ /* 0x000fec0003800000 */
.L_x_1815:
[----:B------:R-:W2:Y:S02]  /*bf60*/  LDG.E.64 R2, desc[UR36][R2.64] ;  /* 0x0000002402027981 */ /* 0x000ea4000c1e1b00 */
[----:B--2---:R-:W0:Y:S02]  /*bf70*/  I2F.U64 R0, R2 ;  /* 0x0000000200007312 */ /* 0x004e240000301000 */
[----:B0-----:R-:W-:-:S04]  /*bf80*/  F2FP.BF16.F32.PACK_AB R0, RZ, R0 ;  /* 0x00000000ff00723e */ /* 0x001fc800000010ff */
[----:B------:R-:W-:Y:S01]  /*bf90*/  PRMT R5, R0, 0x7610, R5 ;  /* 0x0000761000057816 */ /* 0x000fe20000000005 */
[----:B------:R-:W-:Y:S06]  /*bfa0*/  BRA `(.L_x_1791) ;  /* 0x0000000000107947 */ /* 0x000fec0003800000 */
.L_x_1814:
[----:B------:R-:W2:Y:S02]  /*bfb0*/  LDG.E R2, desc[UR36][R2.64] ;  /* 0x0000002402027981 */ /* 0x000ea4000c1e1900 */
[----:B--2---:R-:W-:-:S04]  /*bfc0*/  I2FP.F32.U32 R0, R2 ;  /* 0x0000000200007245 */ /* 0x004fc80000201000 */
[----:B------:R-:W-:-:S04]  /*bfd0*/  F2FP.BF16.F32.PACK_AB R0, RZ, R0 ;  /* 0x00000000ff00723e */ /* 0x000fc800000010ff */
[----:B------:R-:W-:-:S07]  /*bfe0*/  PRMT R5, R0, 0x7610, R5 ;  /* 0x0000761000057816 */ /* 0x000fce0000000005 */
.L_x_1791:
[----:B------:R-:W-:Y:S02]  /*bff0*/  USHF.L.U32 UR5, UR43, 0x10, URZ ;  /* 0x000000102b057899 */ /* 0x000fe400080006ff */
[----:B------:R-:W-:-:S04]  /*c000*/  UPRMT UR4, UR39, 0x9910, URZ ;  /* 0x0000991027047896 */ /* 0x000fc800080000ff */
[----:B------:R-:W-:Y:S01]  /*c010*/  FSETP.NEU.FTZ.AND P0, PT, RZ, UR5, PT ;  /* 0x00000005ff007c0b */ /* 0x000fe2000bf1d000 */
[----:B------:R-:W-:-:S12]  /*c020*/  UISETP.GT.AND UP0, UPT, UR4, 0x9, UPT ;  /* 0x000000090400788c */ /* 0x000fd8000bf04270 */
[----:B------:R-:W-:-:S04]  /*c030*/  @P0 FSET.BF.LT.FTZ.AND R0, RZ, UR5, PT ;  /* 0x00000005ff000c0a */ /* 0x000fc8000b811000 */
[----:B------:R-:W-:-:S04]  /*c040*/  @P0 F2FP.BF16.F32.PACK_AB R0, RZ, R0 ;  /* 0x00000000ff00023e */ /* 0x000fc800000010ff */
        /* <DEDUP_REMOVED lines=14> */
.L_x_1822:
[----:B0-----:R-:W-:-:S06]  /*c130*/  IMAD.U32 R3, R5, 0x10000, RZ ;  /* 0x0001000005037824 */ /* 0x001fcc00078e00ff */
[----:B------:R-:W0:Y:S02]  /*c140*/  F2I.S64.TRUNC R2, R3 ;  /* 0x0000000300027311 */ /* 0x000e24000020d900 */
[----:B0-----:R-:W-:Y:S01]  /*c150*/  STG.E.U8 desc[UR36][R16.64], R2 ;  /* 0x0000000210007986 */ /* 0x001fe2000c101124 */
[----:B------:R-:W-:Y:S05]  /*c160*/  EXIT ;  /* 0x000000000000794d */ /* 0x000fea0003800000 */
.L_x_1821:
        /* <DEDUP_REMOVED lines=10> */
.L_x_1825:
[----:B------:R-:W-:-:S06]  /*c210*/  SHF.L.U32 R5, R5, 0x10, RZ ;  /* 0x0000001005057819 */ /* 0x000fcc00000006ff */
[----:B------:R-:W1:Y:S02]  /*c220*/  F2I.FTZ.TRUNC.NTZ R5, R5 ;  /* 0x0000000500057305 */ /* 0x000e64000021f100 */
[----:B-1----:R-:W-:Y:S01]  /*c230*/  STG.E desc[UR36][R16.64], R5 ;  /* 0x0000000510007986 */ /* 0x002fe2000c101924 */
[----:B------:R-:W-:Y:S05]  /*c240*/  EXIT ;  /* 0x000000000000794d */ /* 0x000fea0003800000 */
.L_x_1824:
[----:B------:R-:W-:-:S06]  /*c250*/  IMAD.U32 R5, R5, 0x10000, RZ ;  /* 0x0001000005057824 */ /* 0x000fcc00078e00ff */
[----:B------:R-:W1:Y:S02]  /*c260*/  F2I.FTZ.TRUNC.NTZ R5, R5 ;  /* 0x0000000500057305 */ /* 0x000e64000021f100 */
[----:B-1----:R-:W-:Y:S01]  /*c270*/  STG.E.U16 desc[UR36][R16.64], R5 ;  /* 0x0000000510007986 */ /* 0x002fe2000c101524 */
[----:B------:R-:W-:Y:S05]  /*c280*/  EXIT ;  /* 0x000000000000794d */ /* 0x000fea0003800000 */
.L_x_1820:
        /* <DEDUP_REMOVED lines=9> */
.L_x_1827:
[----:B------:R-:W-:-:S05]  /*c320*/  IMAD.U32 R0, R5, 0x10000, RZ ;  /* 0x0001000005007824 */ /* 0x000fca00078e00ff */
[----:B------:R-:W-:-:S05]  /*c330*/  F2FP.F16.F32.PACK_AB R0, RZ, R0 ;  /* 0x00000000ff00723e */ /* 0x000fca00000000ff */
[----:B------:R-:W-:Y:S01]  /*c340*/  STG.E.U16 desc[UR36][R16.64], R0 ;  /* 0x0000000010007986 */ /* 0x000fe2000c101524 */
[----:B------:R-:W-:Y:S05]  /*c350*/  EXIT ;  /* 0x000000000000794d */ /* 0x000fea0003800000 */
.L_x_1826:
[----:B------:R-:W-:-:S09]  /*c360*/  UISETP.NE.AND UP0, UPT, UR4, 0x7, UPT ;  /* 0x000000070400788c */ /* 0x000fd2000bf05270 */
[----:B------:R-:W-:Y:S05]  /*c370*/  BRA.U !UP0, `(.L_x_1828) ;  /* 0x0000000108347547 */ /* 0x000fea000b800000 */
[----:B------:R-:W-:-:S09]  /*c380*/  UISETP.NE.AND UP0, UPT, UR4, 0x8, UPT ;  /* 0x000000080400788c */ /* 0x000fd2000bf05270 */
[----:B------:R-:W-:Y:S05]  /*c390*/  BRA.U !UP0, `(.L_x_1829) ;  /* 0x0000000108187547 */ /* 0x000fea000b800000 */
[----:B------:R-:W-:-:S09]  /*c3a0*/  UISETP.NE.AND UP0, UPT, UR4, 0x9, UPT ;  /* 0x000000090400788c */ /* 0x000fd2000bf05270 */
[----:B------:R-:W-:Y:S05]  /*c3b0*/  BRA.U UP0, `(.L_x_1823) ;  /* 0x0000000500fc7547 */ /* 0x000fea000b800000 */
[----:B0-----:R-:W-:Y:S01]  /*c3c0*/  SHF.L.U32 R2, R5, 0x10, RZ ;  /* 0x0000001005027819 */ /* 0x001fe200000006ff */
[----:B------:R-:W-:-:S05]  /*c3d0*/  IMAD.MOV.U32 R3, RZ, RZ, RZ ;  /* 0x000000ffff037224 */ /* 0x000fca00078e00ff */
[----:B------:R-:W-:Y:S01]  /*c3e0*/  STG.E.64 desc[UR36][R16.64], R2 ;  /* 0x0000000210007986 */ /* 0x000fe2000c101b24 */
[----:B------:R-:W-:Y:S05]  /*c3f0*/  EXIT ;  /* 0x000000000000794d */ /* 0x000fea0003800000 */
.L_x_1829:
[----:B------:R-:W-:-:S05]  /*c400*/  IMAD.U32 R5, R5, 0x10000, RZ ;  /* 0x0001000005057824 */ /* 0x000fca00078e00ff */
[----:B0-----:R-:W-:-:S04]  /*c410*/  F2FP.F16.F32.PACK_AB R3, RZ, R5 ;  /* 0x00000005ff03723e */ /* 0x001fc800000000ff */
[----:B------:R-:W-:-:S05]  /*c420*/  PRMT R3, R3, 0x5410, RZ ;  /* 0x0000541003037816 */ /* 0x000fca00000000ff */
[----:B------:R-:W-:Y:S01]  /*c430*/  STG.E desc[UR36][R16.64], R3 ;  /* 0x0000000310007986 */ /* 0x000fe2000c101924 */
[----:B------:R-:W-:Y:S05]  /*c440*/  EXIT ;  /* 0x000000000000794d */ /* 0x000fea0003800000 */
.L_x_1828:
[----:B0-----:R-:W-:-:S04]  /*c450*/  IMAD.U32 R2, R5, 0x10000, RZ ;  /* 0x0001000005027824 */ /* 0x001fc800078e00ff */
[----:B------:R-:W-:-:S06]  /*c460*/  FMUL.FTZ R2, R2, 1 ;  /* 0x3f80000002027820 */ /* 0x000fcc0000410000 */
[----:B------:R-:W0:Y:S02]  /*c470*/  F2F.F64.F32 R2, R2 ;  /* 0x0000000200027310 */ /* 0x000e240000201800 */
[----:B0-----:R-:W-:Y:S01]  /*c480*/  STG.E.64 desc[UR36][R16.64], R2 ;  /* 0x0000000210007986 */ /* 0x001fe2000c101b24 */
[----:B------:R-:W-:Y:S05]  /*c490*/  EXIT ;  /* 0x000000000000794d */ /* 0x000fea0003800000 */
.L_x_1819:
        /* <DEDUP_REMOVED lines=10> */
[----:B0-----:R-:W-:-:S06]  /*c540*/  SHF.L.U32 R3, R5, 0x10, RZ ;  /* 0x0000001005037819 */ /* 0x001fcc00000006ff */
[----:B------:R-:W0:Y:S02]  /*c550*/  F2I.FTZ.U32.TRUNC.NTZ R3, R3 ;  /* 0x0000000300037305 */ /* 0x000e24000021f000 */
[----:B0-----:R-:W-:Y:S01]  /*c560*/  STG.E.U16 desc[UR36][R16.64], R3 ;  /* 0x0000000310007986 */ /* 0x001fe2000c101524 */
[----:B------:R-:W-:Y:S05]  /*c570*/  EXIT ;  /* 0x000000000000794d */ /* 0x000fea0003800000 */
.L_x_1833:
        /* <DEDUP_REMOVED lines=17> */
.L_x_1836:
[----:B------:R-:W-:-:S04]  /*c690*/  SHF.R.U32.HI R3, RZ, 0x18, R3 ;  /* 0x00000018ff037819 */ /* 0x000fc80000011603 */
[----:B------:R-:W-:-:S04]  /*c6a0*/  LOP3.LUT R0, R0, 0x80, R3, 0xf8, !PT ;  /* 0x0000008000007812 */ /* 0x000fc800078ef803 */
[----:B------:R-:W-:-:S07]  /*c6b0*/  PRMT R8, R0, 0x7610, R8 ;  /* 0x0000761000087816 */ /* 0x000fce0000000008 */
.L_x_1835:
[----:B------:R-:W-:Y:S05]  /*c6c0*/  BSYNC.RECONVERGENT B0 ;  /* 0x0000000000007941 */ /* 0x000fea0003800200 */
.L_x_1834:
[----:B------:R-:W-:Y:S01]  /*c6d0*/  STG.E.U8 desc[UR36][R16.64], R8 ;  /* 0x0000000810007986 */ /* 0x000fe2000c101124 */
[----:B------:R-:W-:Y:S05]  /*c6e0*/  EXIT ;  /* 0x000000000000794d */ /* 0x000fea0003800000 */
.L_x_1832:
        /* <DEDUP_REMOVED lines=17> */
.L_x_1839:
[----:B------:R-:W-:-:S04]  /*c800*/  SHF.R.U32.HI R3, RZ, 0x18, R3 ;  /* 0x00000018ff037819 */ /* 0x000fc80000011603 */
[----:B------:R-:W-:-:S04]  /*c810*/  LOP3.LUT R0, R0, 0x80, R3, 0xf8, !PT ;  /* 0x0000008000007812 */ /* 0x000fc800078ef803 */
[----:B------:R-:W-:-:S07]  /*c820*/  PRMT R8, R0, 0x7610, R8 ;  /* 0x0000761000087816 */ /* 0x000fce0000000008 */
.L_x_1838:
[----:B------:R-:W-:Y:S05]  /*c830*/  BSYNC.RECONVERGENT B0 ;  /* 0x0000000000007941 */ /* 0x000fea0003800200 */
.L_x_1837:
[----:B------:R-:W-:Y:S01]  /*c840*/  STG.E.U8 desc[UR36][R16.64], R8 ;  /* 0x0000000810007986 */ /* 0x000fe2000c101124 */
[----:B------:R-:W-:Y:S05]  /*c850*/  EXIT ;  /* 0x000000000000794d */ /* 0x000fea0003800000 */
.L_x_1831:
        /* <DEDUP_REMOVED lines=18> */
[----:B------:R-:W-:-:S05]  /*c980*/  @!P0 IADD3 R0, PT, PT, R4, RZ, RZ ;  /* 0x000000ff04008210 */ /* 0x000fca0007ffe0ff */
[----:B------:R-:W-:-:S05]  /*c990*/  @P1 IMAD.MOV.U32 R3, RZ, RZ, R0 ;  /* 0x000000ffff031224 */ /* 0x000fca00078e0000 */
[----:B------:R-:W-:Y:S01]  /*c9a0*/  STG.E.U8 desc[UR36][R16.64], R3 ;  /* 0x0000000310007986 */ /* 0x000fe2000c101124 */
[----:B------:R-:W-:Y:S05]  /*c9b0*/  EXIT ;  /* 0x000000000000794d */ /* 0x000fea0003800000 */
.L_x_1841:
[----:B0-----:R-:W-:-:S06]  /*c9c0*/  IMAD.U32 R2, R5, 0x10000, RZ ;  /* 0x0001000005027824 */ /* 0x001fcc00078e00ff */
[----:B------:R-:W0:Y:S02]  /*c9d0*/  F2I.U64.TRUNC R2, R2 ;  /* 0x0000000200027311 */ /* 0x000e24000020d800 */
[----:B0-----:R-:W-:Y:S01]  /*c9e0*/  STG.E.64 desc[UR36][R16.64], R2 ;  /* 0x0000000210007986 */ /* 0x001fe2000c101b24 */
[----:B------:R-:W-:Y:S05]  /*c9f0*/  EXIT ;  /* 0x000000000000794d */ /* 0x000fea0003800000 */
.L_x_1840:
[----:B------:R-:W-:-:S06]  /*ca00*/  IMAD.U32 R5, R5, 0x10000, RZ ;  /* 0x0001000005057824 */ /* 0x000fcc00078e00ff */
[----:B------:R-:W1:Y:S02]  /*ca10*/  F2I.FTZ.U32.TRUNC.NTZ R5, R5 ;  /* 0x0000000500057305 */ /* 0x000e64000021f000 */
[----:B-1----:R-:W-:Y:S01]  /*ca20*/  STG.E desc[UR36][R16.64], R5 ;  /* 0x0000000510007986 */ /* 0x002fe2000c101924 */
[----:B------:R-:W-:Y:S05]  /*ca30*/  EXIT ;  /* 0x000000000000794d */ /* 0x000fea0003800000 */
.L_x_1830:
        /* <DEDUP_REMOVED lines=8> */
[----:B0-----:R-:W-:-:S05]  /*cac0*/  SEL R3, RZ, 0x1, !P0 ;  /* 0x00000001ff037807 */ /* 0x001fca0004000000 */
[----:B------:R-:W-:Y:S01]  /*cad0*/  STG.E.U8 desc[UR36][R16.64], R3 ;  /* 0x0000000310007986 */ /* 0x000fe2000c101124 */
[----:B------:R-:W-:Y:S05]  /*cae0*/  EXIT ;  /* 0x000000000000794d */ /* 0x000fea0003800000 */
.L_x_1843:
[----:B------:R-:W-:Y:S01]  /*caf0*/  IMAD.U32 R5, R5, 0x10000, RZ ;  /* 0x0001000005057824 */ /* 0x000fe200078e00ff */
[----:B------:R-:W-:-:S03]  /*cb00*/  CS2R R6, SRZ ;  /* 0x0000000000067805 */ /* 0x000fc6000001ff00 */
[----:B------:R-:W-:-:S06]  /*cb10*/  FMUL.FTZ R5, R5, 1 ;  /* 0x3f80000005057820 */ /* 0x000fcc0000410000 */
[----:B------:R-:W1:Y:S02]  /*cb20*/  F2F.F64.F32 R4, R5 ;  /* 0x0000000500047310 */ /* 0x000e640000201800 */
[----:B-1----:R-:W-:Y:S01]  /*cb30*/  STG.E.128 desc[UR36][R16.64], R4 ;  /* 0x0000000410007986 */ /* 0x002fe2000c101d24 */
[----:B------:R-:W-:Y:S05]  /*cb40*/  EXIT ;  /* 0x000000000000794d */ /* 0x000fea0003800000 */
.L_x_1842:
[----:B------:R-:W-:-:S09]  /*cb50*/  UISETP.NE.AND UP0, UPT, UR4, 0xf, UPT ;  /* 0x0000000f0400788c */ /* 0x000fd2000bf05270 */
[----:B------:R-:W-:Y:S05]  /*cb60*/  BRA.U !UP0, `(.L_x_1844) ;  /* 0x0000000108e87547 */ /* 0x000fea000b800000 */
[----:B------:R-:W-:-:S09]  /*cb70*/  UISETP.NE.AND UP0, UPT, UR4, 0x17, UPT ;  /* 0x000000170400788c */ /* 0x000fd2000bf05270 */
[----:B------:R-:W-:Y:S05]  /*cb80*/  BRA.U !UP0, `(.L_x_1845) ;  /* 0x0000000108907547 */ /* 0x000fea000b800000 */
[----:B------:R-:W-:-:S09]  /*cb90*/  UISETP.NE.AND UP0, UPT, UR4, 0x18, UPT ;  /* 0x000000180400788c */ /* 0x000fd2000bf05270 */
[----:B------:R-:W-:Y:S05]  /*cba0*/  BRA.U !UP0, `(.L_x_1846) ;  /* 0x0000000108447547 */ /* 0x000fea000b800000 */
.L_x_1823:
[----:B------:R-:W-:Y:S01]  /*cbb0*/  MOV R0, 0x0 ;  /* 0x0000000000007802 */ /* 0x000fe20000000f00 */
[----:B------:R-:W1:Y:S01]  /*cbc0*/  LDCU.64 UR4, c[0x4][0x188] ;  /* 0x01003100ff0477ac */ /* 0x000e620008000a00 */
[----:B------:R-:W-:Y:S02]  /*cbd0*/  HFMA2 R8, -RZ, RZ, 0, 6.020069122314453125e-06 ;  /* 0x00000065ff087431 */ /* 0x000fe400000001ff */
[----:B------:R-:W-:Y:S01]  /*cbe0*/  IMAD.MOV.U32 R12, RZ, RZ, 0x1 ;  /* 0x00000001ff0c7424 */ /* 0x000fe200078e00ff */
[----:B0-----:R0:W2:Y:S01]  /*cbf0*/  LDC.64 R2, c[0x4][R0] ;  /* 0x0100000000027b82 */ /* 0x0010a20000000a00 */
[----:B------:R-:W3:Y:S01]  /*cc00*/  LDCU.64 UR6, c[0x4][0x190] ;  /* 0x01003200ff0677ac */ /* 0x000ee20008000a00 */
[----:B------:R-:W-:Y:S01]  /*cc10*/  IMAD.MOV.U32 R13, RZ, RZ, RZ ;  /* 0x000000ffff0d7224 */ /* 0x000fe200078e00ff */
[----:B------:R-:W4:Y:S01]  /*cc20*/  LDCU.64 UR8, c[0x4][0x30] ;  /* 0x01000600ff0877ac */ /* 0x000f220008000a00 */
[----:B-1----:R-:W-:Y:S02]  /*cc30*/  IMAD.U32 R4, RZ, RZ, UR4 ;  /* 0x00000004ff047e24 */ /* 0x002fe4000f8e00ff */
[----:B------:R-:W-:Y:S01]  /*cc40*/  IMAD.U32 R5, RZ, RZ, UR5 ;  /* 0x00000005ff057e24 */ /* 0x000fe2000f8e00ff */
[----:B---3--:R-:W-:Y:S01]  /*cc50*/  MOV R6, UR6 ;  /* 0x0000000600067c02 */ /* 0x008fe20008000f00 */
[----:B------:R-:W-:-:S02]  /*cc60*/  IMAD.U32 R7, RZ, RZ, UR7 ;  /* 0x00000007ff077e24 */ /* 0x000fc4000f8e00ff */
[----:B----4-:R-:W-:Y:S02]  /*cc70*/  IMAD.U32 R10, RZ, RZ, UR8 ;  /* 0x00000008ff0a7e24 */ /* 0x010fe4000f8e00ff */
[----:B0-----:R-:W-:-:S07]  /*cc80*/  IMAD.U32 R11, RZ, RZ, UR9 ;  /* 0x00000009ff0b7e24 */ /* 0x001fce000f8e00ff */
[----:B------:R-:W-:-:S07]  /*cc90*/  LEPC R20, `(.L_x_1847) ;  /* 0x000000001014794e */ /* 0x000fce0000000000 */
[----:B--2---:R-:W-:Y:S05]  /*cca0*/  CALL.ABS.NOINC R2 ;  /* 0x0000000002007343 */ /* 0x004fea0003c00000 */
.L_x_1847:
[----:B------:R-:W-:Y:S05]  /*ccb0*/  EXIT ;  /* 0x000000000000794d */ /* 0x000fea0003800000 */
.L_x_1846:
[----:B------:R-:W-:Y:S01]  /*ccc0*/  IMAD.U32 R5, R5, 0x10000, RZ ;  /* 0x0001000005057824 */ /* 0x000fe200078e00ff */
[----:B------:R-:W-:Y:S01]  /*ccd0*/  BSSY.RECONVERGENT B0, `(.L_x_1848) ;  /* 0x000000c000007945 */ /* 0x000fe20003800200 */
[----:B------:R-:W-:-:S03]  /*cce0*/  MOV R0, 0x7f ;  /* 0x0000007f00007802 */ /* 0x000fc60000000f00 */
        /* <DEDUP_REMOVED lines=10> */
.L_x_1849:
[----:B------:R-:W-:Y:S05]  /*cd90*/  BSYNC.RECONVERGENT B0 ;  /* 0x0000000000007941 */ /* 0x000fea0003800200 */
.L_x_1848:
[----:B------:R-:W-:-:S05]  /*cda0*/  LOP3.LUT R3, R0, 0x80, R3, 0xf8, !PT ;  /* 0x0000008000037812 */ /* 0x000fca00078ef803 */
[----:B------:R-:W-:Y:S01]  /*cdb0*/  STG.E.U8 desc[UR36][R16.64], R3 ;  /* 0x0000000310007986 */ /* 0x000fe2000c101124 */
[----:B------:R-:W-:Y:S05]  /*cdc0*/  EXIT ;  /* 0x000000000000794d */ /* 0x000fea0003800000 */
.L_x_1845:
        /* <DEDUP_REMOVED lines=12> */
.L_x_1851:
[----:B------:R-:W-:Y:S01]  /*ce90*/  IMAD.MOV.U32 R0, RZ, RZ, 0x7f ;  /* 0x0000007fff007424 */ /* 0x000fe200078e00ff */
[----:B------:R-:W-:-:S04]  /*cea0*/  ISETP.GT.U32.AND P0, PT, R2, 0x7f800000, PT ;  /* 0x7f8000000200780c */ /* 0x000fc80003f04070 */
[----:B------:R-:W-:-:S09]  /*ceb0*/  SEL R0, R0, 0x7c, P0 ;  /* 0x0000007c00007807 */ /* 0x000fd20000000000 */
.L_x_1852:
[----:B------:R-:W-:Y:S05]  /*cec0*/  BSYNC.RECONVERGENT B0 ;  /* 0x0000000000007941 */ /* 0x000fea0003800200 */
.L_x_1850:
[----:B------:R-:W-:-:S04]  /*ced0*/  SHF.R.U32.HI R3, RZ, 0x18, R3 ;  /* 0x00000018ff037819 */ /* 0x000fc80000011603 */
[----:B------:R-:W-:-:S05]  /*cee0*/  LOP3.LUT R3, R0, 0x80, R3, 0xf8, !PT ;  /* 0x0000008000037812 */ /* 0x000fca00078ef803 */
[----:B------:R-:W-:Y:S01]  /*cef0*/  STG.E.U8 desc[UR36][R16.64], R3 ;  /* 0x0000000310007986 */ /* 0x000fe2000c101124 */
[----:B------:R-:W-:Y:S05]  /*cf00*/  EXIT ;  /* 0x000000000000794d */ /* 0x000fea0003800000 */
.L_x_1844:
[----:B------:R-:W-:Y:S01]  /*cf10*/  STG.E.U16 desc[UR36][R16.64], R5 ;  /* 0x0000000510007986 */ /* 0x000fe2000c101524 */
[----:B------:R-:W-:Y:S05]  /*cf20*/  EXIT ;  /* 0x000000000000794d */ /* 0x000fea0003800000 */
.L_x_1853:
        /* <DEDUP_REMOVED lines=13> */
.L_x_31024:


//--------------------- .text._ZN2at6native27unrolled_elementwise_kernelINS0_13AUnaryFunctorIN3c108BFloat16ES4_S4_ZZZNS0_21heaviside_kernel_cudaERNS_18TensorIteratorBaseEENKUlvE_clEvENKUlvE8_clEvEUlS4_S4_E_EESt5arrayIPcLm2EELi4E23TrivialOffsetCalculatorILi1EjESF_NS0_6memory12LoadWithCastILi1EEENSG_13StoreWithCastILi1EEEEEviT_T0_T2_T3_T4_T5_ --------------------------
	.section	.text._ZN2at6native27unrolled_elementwise_kernelINS0_13AUnaryFunctorIN3c108BFloat16ES4_S4_ZZZNS0_21heaviside_kernel_cudaERNS_18TensorIteratorBaseEENKUlvE_clEvENKUlvE8_clEvEUlS4_S4_E_EESt5arrayIPcLm2EELi4E23TrivialOffsetCalculatorILi1EjESF_NS0_6memory12LoadWithCastILi1EEENSG_13StoreWithCastILi1EEEEEviT_T0_T2_T3_T4_T5_,"ax",@progbits
	.align	128
        .global         _ZN2at6native27unrolled_elementwise_kernelINS0_13AUnaryFunctorIN3c108BFloat16ES4_S4_ZZZNS0_21heaviside_kernel_cudaERNS_18TensorIteratorBaseEENKUlvE_clEvENKUlvE8_clEvEUlS4_S4_E_EESt5arrayIPcLm2EELi4E23TrivialOffsetCalculatorILi1EjESF_NS0_6memory12LoadWithCastILi1EEENSG_13StoreWithCastILi1EEEEEviT_T0_T2_T3_T4_T5_
        .type           _ZN2at6native27unrolled_elementwise_kernelINS0_13AUnaryFunctorIN3c108BFloat16ES4_S4_ZZZNS0_21heaviside_kernel_cudaERNS_18TensorIteratorBaseEENKUlvE_clEvENKUlvE8_clEvEUlS4_S4_E_EESt5arrayIPcLm2EELi4E23TrivialOffsetCalculatorILi1EjESF_NS0_6memory12LoadWithCastILi1EEENSG_13StoreWithCastILi1EEEEEviT_T0_T2_T3_T4_T5_,@function
        .size           _ZN2at6native27unrolled_elementwise_kernelINS0_13AUnaryFunctorIN3c108BFloat16ES4_S4_ZZZNS0_21heaviside_kernel_cudaERNS_18TensorIteratorBaseEENKUlvE_clEvENKUlvE8_clEvEUlS4_S4_E_EESt5arrayIPcLm2EELi4E23TrivialOffsetCalculatorILi1EjESF_NS0_6memory12LoadWithCastILi1EEENSG_13StoreWithCastILi1EEEEEviT_T0_T2_T3_T4_T5_,(.L_x_31025 - _ZN2at6native27unrolled_elementwise_kernelINS0_13AUnaryFunctorIN3c108BFloat16ES4_S4_ZZZNS0_21heaviside_kernel_cudaERNS_18TensorIteratorBaseEENKUlvE_clEvENKUlvE8_clEvEUlS4_S4_E_EESt5arrayIPcLm2EELi4E23TrivialOffsetCalculatorILi1EjESF_NS0_6memory12LoadWithCastILi1EEENSG_13StoreWithCastILi1EEEEEviT_T0_T2_T3_T4_T5_)
        .other          _ZN2at6native27unrolled_elementwise_kernelINS0_13AUnaryFunctorIN3c108BFloat16ES4_S4_ZZZNS0_21heaviside_kernel_cudaERNS_18TensorIteratorBaseEENKUlvE_clEvENKUlvE8_clEvEUlS4_S4_E_EESt5arrayIPcLm2EELi4E23TrivialOffsetCalculatorILi1EjESF_NS0_6memory12LoadWithCastILi1EEENSG_13StoreWithCastILi1EEEEEviT_T0_T2_T3_T4_T5_,@"STO_CUDA_ENTRY STV_DEFAULT"
_ZN2at6native27unrolled_elementwise_kernelINS0_13AUnaryFunctorIN3c108BFloat16ES4_S4_ZZZNS0_21heaviside_kernel_cudaERNS_18TensorIteratorBaseEENKUlvE_clEvENKUlvE8_clEvEUlS4_S4_E_EESt5arrayIPcLm2EELi4E23TrivialOffsetCalculatorILi1EjESF_NS0_6memory12LoadWithCastILi1EEENSG_13StoreWithCastILi1EEEEEviT_T0_T2_T3_T4_T5_:
.text._ZN2at6native27unrolled_elementwise_kernelINS0_13AUnaryFunctorIN3c108BFloat16ES4_S4_ZZZNS0_21heaviside_kernel_cudaERNS_18TensorIteratorBaseEENKUlvE_clEvENKUlvE8_clEvEUlS4_S4_E_EESt5arrayIPcLm2EELi4E23TrivialOffsetCalculatorILi1EjESF_NS0_6memory12LoadWithCastILi1EEENSG_13StoreWithCastILi1EEEEEviT_T0_T2_T3_T4_T5_:
        /* <DEDUP_REMOVED lines=34> */
.L_x_1859:
[----:B------:R-:W2:Y:S02]  /*0220*/  LDG.E.U8 R4, desc[UR36][R4.64] ;  /* 0x0000002404047981 */ /* 0x000ea4000c1e1100 */
[----:B--2---:R-:W-:-:S04]  /*0230*/  I2FP.F32.U32 R0, R4 ;  /* 0x0000000400007245 */ /* 0x004fc80000201000 */
[----:B------:R-:W-:-:S04]  /*0240*/  F2FP.BF16.F32.PACK_AB R0, RZ, R0 ;  /* 0x00000000ff00723e */ /* 0x000fc800000010ff */
[----:B------:R-:W-:Y:S01]  /*0250*/  PRMT R24, R0, 0x7610, R24 ;  /* 0x0000761000187816 */ /* 0x000fe20000000018 */
[----:B------:R-:W-:Y:S06]  /*0260*/  BRA `(.L_x_1861) ;  /* 0x0000000c00e47947 */ /* 0x000fec0003800000 */
.L_x_1858:
        /* <DEDUP_REMOVED lines=11> */
.L_x_1863:
[----:B------:R-:W2:Y:S02]  /*0320*/  LDG.E R4, desc[UR36][R4.64] ;  /* 0x0000002404047981 */ /* 0x000ea4000c1e1900 */
[----:B--2---:R-:W-:-:S04]  /*0330*/  I2FP.F32.S32 R0, R4 ;  /* 0x0000000400007245 */ /* 0x004fc80000201400 */
[----:B------:R-:W-:-:S04]  /*0340*/  F2FP.BF16.F32.PACK_AB R0, RZ, R0 ;  /* 0x00000000ff00723e */ /* 0x000fc800000010ff */
[----:B------:R-:W-:Y:S01]  /*0350*/  PRMT R24, R0, 0x7610, R24 ;  /* 0x0000761000187816 */ /* 0x000fe20000000018 */
[----:B------:R-:W-:Y:S06]  /*0360*/  BRA `(.L_x_1861) ;  /* 0x0000000c00a47947 */ /* 0x000fec0003800000 */
.L_x_1862:
[----:B------:R-:W2:Y:S02]  /*0370*/  LDG.E.U16 R4, desc[UR36][R4.64] ;  /* 0x0000002404047981 */ /* 0x000ea4000c1e1500 */
[----:B--2---:R-:W0:Y:S02]  /*0380*/  I2F.S16 R0, R4 ;  /* 0x0000000400007306 */ /* 0x004e240000101400 */
[----:B0-----:R-:W-:-:S04]  /*0390*/  F2FP.BF16.F32.PACK_AB R0, RZ, R0 ;  /* 0x00000000ff00723e */ /* 0x001fc800000010ff */
[----:B------:R-:W-:Y:S01]  /*03a0*/  PRMT R24, R0, 0x7610, R24 ;  /* 0x0000761000187816 */ /* 0x000fe20000000018 */
[----:B------:R-:W-:Y:S06]  /*03b0*/  BRA `(.L_x_1861) ;  /* 0x0000000c00907947 */ /* 0x000fec0003800000 */
.L_x_1857:
        /* <DEDUP_REMOVED lines=9> */
.L_x_1865:
[----:B------:R-:W2:Y:S02]  /*0450*/  LDG.E.U16 R0, desc[UR36][R4.64] ;  /* 0x0000002404007981 */ /* 0x000ea4000c1e1500 */
[----:B--2---:R-:W-:-:S05]  /*0460*/  HADD2.F32 R0, -RZ, R0.H0_H0 ;  /* 0x20000000ff007230 */ /* 0x004fca0000004100 */
[----:B------:R-:W-:-:S04]  /*0470*/  F2FP.BF16.F32.PACK_AB R0, RZ, R0 ;  /* 0x00000000ff00723e */ /* 0x000fc800000010ff */
[----:B------:R-:W-:Y:S01]  /*0480*/  PRMT R24, R0, 0x7610, R24 ;  /* 0x0000761000187816 */ /* 0x000fe20000000018 */
[----:B------:R-:W-:Y:S06]  /*0490*/  BRA `(.L_x_1861) ;  /* 0x0000000c00587947 */ /* 0x000fec0003800000 */
.L_x_1864:
        /* <DEDUP_REMOVED lines=9> */
.L_x_1867:
[----:B------:R-:W2:Y:S02]  /*0530*/  LDG.E.U16 R4, desc[UR36][R4.64] ;  /* 0x0000002404047981 */ /* 0x000ea4000c1e1500 */
[----:B--2---:R-:W-:-:S05]  /*0540*/  HADD2.F32 R0, -RZ, R4.H0_H0 ;  /* 0x20000004ff007230 */ /* 0x004fca0000004100 */
[----:B------:R-:W-:-:S04]  /*0550*/  F2FP.BF16.F32.PACK_AB R0, RZ, R0 ;  /* 0x00000000ff00723e */ /* 0x000fc800000010ff */
[----:B------:R-:W-:Y:S01]  /*0560*/  PRMT R24, R0, 0x7610, R24 ;  /* 0x0000761000187816 */ /* 0x000fe20000000018 */
[----:B------:R-:W-:Y:S06]  /*0570*/  BRA `(.L_x_1861) ;  /* 0x0000000c00207947 */ /* 0x000fec0003800000 */
.L_x_1866:
        /* <DEDUP_REMOVED lines=13> */
.L_x_1856:
        /* <DEDUP_REMOVED lines=14> */
.L_x_1870:
        /* <DEDUP_REMOVED lines=13> */
.L_x_1869:
        /* <DEDUP_REMOVED lines=27> */
.L_x_1872:
        /* <DEDUP_REMOVED lines=15> */
.L_x_1871:
[----:B------:R0:W5:Y:S01]  /*0aa0*/  LDG.E.U16 R24, desc[UR36][R4.64] ;  /* 0x0000002404187981 */ /* 0x000162000c1e1500 */
[----:B------:R-:W-:Y:S05]  /*0ab0*/  BRA `(.L_x_1861) ;  /* 0x0000000400d07947 */ /* 0x000fea0003800000 */
.L_x_1868:
        /* <DEDUP_REMOVED lines=13> */
.L_x_1875:
        /* <DEDUP_REMOVED lines=21> */
.L_x_1879:
[----:B------:R-:W-:Y:S05]  /*0ce0*/  BSYNC.RECONVERGENT B1 ;  /* 0x0000000000017941 */ /* 0x000fea0003800200 */
.L_x_1878:
[----:B------:R-:W-:Y:S01]  /*0cf0*/  IMAD.SHL.U32 R0, R0, 0x100000, RZ ;  /* 0x0010000000007824 */ /* 0x000fe200078e00ff */
[----:B------:R-:W-:-:S04]  /*0d00*/  LEA R3, R3, 0x3b800000, 0x17 ;  /* 0x3b80000003037811 */ /* 0x000fc800078eb8ff */
[----:B------:R-:W-:-:S07]  /*0d10*/  LOP3.LUT R0, R3, R0, R7, 0xfe, !PT ;  /* 0x0000000003007212 */ /* 0x000fce00078efe07 */
.L_x_1877:
[----:B------:R-:W-:Y:S05]  /*0d20*/  BSYNC.RECONVERGENT B0 ;  /* 0x0000000000007941 */ /* 0x000fea0003800200 */
.L_x_1876:
[----:B------:R-:W-:-:S04]  /*0d30*/  F2FP.BF16.F32.PACK_AB R0, RZ, R0 ;  /* 0x00000000ff00723e */ /* 0x000fc800000010ff */
[----:B------:R-:W-:Y:S01]  /*0d40*/  PRMT R24, R0, 0x7610, R24 ;  /* 0x0000761000187816 */ /* 0x000fe20000000018 */
[----:B------:R-:W-:Y:S06]  /*0d50*/  BRA `(.L_x_1861) ;  /* 0x0000000400287947 */ /* 0x000fec0003800000 */
.L_x_1874:
        /* <DEDUP_REMOVED lines=21> */
.L_x_1883:
[----:B------:R-:W-:Y:S05]  /*0eb0*/  BSYNC.RECONVERGENT B1 ;  /* 0x0000000000017941 */ /* 0x000fea0003800200 */
.L_x_1882:
[----:B------:R-:W-:Y:S01]  /*0ec0*/  IMAD.SHL.U32 R0, R0, 0x200000, RZ ;  /* 0x0020000000007824 */ /* 0x000fe200078e00ff */
[----:B------:R-:W-:-:S04]  /*0ed0*/  LEA R3, R3, 0x37800000, 0x17 ;  /* 0x3780000003037811 */ /* 0x000fc800078eb8ff */
[----:B------:R-:W-:-:S07]  /*0ee0*/  LOP3.LUT R0, R3, R0, R7, 0xfe, !PT ;  /* 0x0000000003007212 */ /* 0x000fce00078efe07 */
.L_x_1881:
[----:B------:R-:W-:Y:S05]  /*0ef0*/  BSYNC.RECONVERGENT B0 ;  /* 0x0000000000007941 */ /* 0x000fea0003800200 */
.L_x_1880:
[----:B------:R-:W-:-:S04]  /*0f00*/  F2FP.BF16.F32.PACK_AB R0, RZ, R0 ;  /* 0x00000000ff00723e */ /* 0x000fc800000010ff */
[----:B------:R-:W-:Y:S01]  /*0f10*/  PRMT R24, R0, 0x7610, R24 ;  /* 0x0000761000187816 */ /* 0x000fe20000000018 */
[----:B------:R-:W-:Y:S06]  /*0f20*/  BRA `(.L_x_1861) ;  /* 0x0000000000b47947 */ /* 0x000fec0003800000 */
.L_x_1873:
[----:B------:R-:W-:-:S09]  /*0f30*/  UISETP.NE.AND UP0, UPT, UR4, 0x1c, UPT ;  /* 0x0000001c0400788c */ /* 0x000fd2000bf05270 */
[----:B------:R-:W-:Y:S05]  /*0f40*/  BRA.U !UP0, `(.L_x_1884) ;  /* 0x00000001089c7547 */ /* 0x000fea000b800000 */
[----:B------:R-:W-:-:S09]  /*0f50*/  UISETP.NE.AND UP0, UPT, UR4, 0x1d, UPT ;  /* 0x0000001d0400788c */ /* 0x000fd2000bf05270 */
[----:B------:R-:W-:Y:S05]  /*0f60*/  BRA.U !UP0, `(.L_x_1885) ;  /* 0x0000000108807547 */ /* 0x000fea000b800000 */
[----:B------:R-:W-:-:S09]  /*0f70*/  UISETP.NE.AND UP0, UPT, UR4, 0x2c, UPT ;  /* 0x0000002c0400788c */ /* 0x000fd2000bf05270 */
[----:B------:R-:W-:Y:S05]  /*0f80*/  BRA.U !UP0, `(.L_x_1886) ;  /* 0x0000000108487547 */ /* 0x000fea000b800000 */
.L_x_1860:
        /* <DEDUP_REMOVED lines=16> */
.L_x_1887:
[----:B------:R-:W-:Y:S01]  /*1090*/  PRMT R24, RZ, 0x7610, R24 ;  /* 0x00007610ff187816 */ /* 0x000fe20000000018 */
[----:B------:R-:W-:Y:S06]  /*10a0*/  BRA `(.L_x_1861) ;  /* 0x0000000000547947 */ /* 0x000fec0003800000 */
.L_x_1886:
        /* <DEDUP_REMOVED lines=8> */
.L_x_1889:
[----:B------:R-:W-:Y:S05]  /*1130*/  BSYNC.RECONVERGENT B0 ;  /* 0x0000000000007941 */ /* 0x000fea0003800200 */
.L_x_1888:
[----:B------:R-:W-:-:S04]  /*1140*/  F2FP.BF16.F32.PACK_AB R0, RZ, R0 ;  /* 0x00000000ff00723e */ /* 0x000fc800000010ff */
[----:B------:R-:W-:Y:S01]  /*1150*/  PRMT R24, R0, 0x7610, R24 ;  /* 0x0000761000187816 */ /* 0x000fe20000000018 */
[----:B------:R-:W-:Y:S06]  /*1160*/  BRA `(.L_x_1861) ;  /* 0x0000000000247947 */ /* 0x000fec0003800000 */
.L_x_1885:
[----:B------:R-:W2:Y:S02]  /*1170*/  LDG.E.64 R4, desc[UR36][R4.64] ;  /* 0x0000002404047981 */ /* 0x000ea4000c1e1b00 */
[----:B--2---:R-:W0:Y:S02]  /*1180*/  I2F.U64 R0, R4 ;  /* 0x0000000400007312 */ /* 0x004e240000301000 */
[----:B0-----:R-:W-:-:S04]  /*1190*/  F2FP.BF16.F32.PACK_AB R0, RZ, R0 ;  /* 0x00000000ff00723e */ /* 0x001fc800000010ff */
[----:B------:R-:W-:Y:S01]  /*11a0*/  PRMT R24, R0, 0x7610, R24 ;  /* 0x0000761000187816 */ /* 0x000fe20000000018 */
[----:B------:R-:W-:Y:S06]  /*11b0*/  BRA `(.L_x_1861) ;  /* 0x0000000000107947 */ /* 0x000fec0003800000 */
.L_x_1884:
[----:B------:R-:W2:Y:S02]  /*11c0*/  LDG.E R4, desc[UR36][R4.64] ;  /* 0x0000002404047981 */ /* 0x000ea4000c1e1900 */
[----:B--2---:R-:W-:-:S04]  /*11d0*/  I2FP.F32.U32 R0, R4 ;  /* 0x0000000400007245 */ /* 0x004fc80000201000 */
[----:B------:R-:W-:-:S04]  /*11e0*/  F2FP.BF16.F32.PACK_AB R0, RZ, R0 ;  /* 0x00000000ff00723e */ /* 0x000fc800000010ff */
[----:B------:R-:W-:-:S07]  /*11f0*/  PRMT R24, R0, 0x7610, R24 ;  /* 0x0000761000187816 */ /* 0x000fce0000000018 */
.L_x_1861:
[----:B------:R-:W-:-:S07]  /*1200*/  VIADD R19, R25, 0x80 ;  /* 0x0000008019137836 */ /* 0x000fce0000000000 */
.L_x_1855:
[----:B------:R-:W-:Y:S05]  /*1210*/  BSYNC.RECONVERGENT B6 ;  /* 0x0000000000067941 */ /* 0x000fea0003800200 */
.L_x_1854:
        /* <DEDUP_REMOVED lines=26> */
.L_x_1895:
[----:B------:R-:W2:Y:S02]  /*13c0*/  LDG.E.U8 R4, desc[UR36][R4.64] ;  /* 0x0000002404047981 */ /* 0x000ea4000c1e1100 */
[----:B--2---:R-:W-:-:S04]  /*13d0*/  I2FP.F32.U32 R0, R4 ;  /* 0x0000000400007245 */ /* 0x004fc80000201000 */
[----:B------:R-:W-:-:S04]  /*13e0*/  F2FP.BF16.F32.PACK_AB R0, RZ, R0 ;  /* 0x00000000ff00723e */ /* 0x000fc800000010ff */
[----:B------:R-:W-:Y:S01]  /*13f0*/  PRMT R22, R0, 0x7610, R22 ;  /* 0x0000761000167816 */ /* 0x000fe20000000016 */
[----:B------:R-:W-:Y:S06]  /*1400*/  BRA `(.L_x_1897) ;  /* 0x0000000c00e47947 */ /* 0x000fec0003800000 */
.L_x_1894:
        /* <DEDUP_REMOVED lines=11> */
.L_x_1899:
[----:B------:R-:W2:Y:S02]  /*14c0*/  LDG.E R4, desc[UR36][R4.64] ;  /* 0x0000002404047981 */ /* 0x000ea4000c1e1900 */
[----:B--2---:R-:W-:-:S04]  /*14d0*/  I2FP.F32.S32 R0, R4 ;  /* 0x0000000400007245 */ /* 0x004fc80000201400 */
[----:B------:R-:W-:-:S04]  /*14e0*/  F2FP.BF16.F32.PACK_AB R0, RZ, R0 ;  /* 0x00000000ff00723e */ /* 0x000fc800000010ff */
[----:B------:R-:W-:Y:S01]  /*14f0*/  PRMT R22, R0, 0x7610, R22 ;  /* 0x0000761000167816 */ /* 0x000fe20000000016 */
[----:B------:R-:W-:Y:S06]  /*1500*/  BRA `(.L_x_1897) ;  /* 0x0000000c00a47947 */ /* 0x000fec0003800000 */
.L_x_1898:
[----:B------:R-:W2:Y:S02]  /*1510*/  LDG.E.U16 R4, desc[UR36][R4.64] ;  /* 0x0000002404047981 */ /* 0x000ea4000c1e1500 */
[----:B--2---:R-:W0:Y:S02]  /*1520*/  I2F.S16 R0, R4 ;  /* 0x0000000400007306 */ /* 0x004e240000101400 */
[----:B0-----:R-:W-:-:S04]  /*1530*/  F2FP.BF16.F32.PACK_AB R0, RZ, R0 ;  /* 0x00000000ff00723e */ /* 0x001fc800000010ff */
[----:B------:R-:W-:Y:S01]  /*1540*/  PRMT R22, R0, 0x7610, R22 ;  /* 0x0000761000167816 */ /* 0x000fe20000000016 */
[----:B------:R-:W-:Y:S06]  /*1550*/  BRA `(.L_x_1897) ;  /* 0x0000000c00907947 */ /* 0x000fec0003800000 */
.L_x_1893:
        /* <DEDUP_REMOVED lines=9> */
.L_x_1901:
[----:B------:R-:W2:Y:S02]  /*15f0*/  LDG.E.U16 R0, desc[UR36][R4.64] ;  /* 0x0000002404007981 */ /* 0x000ea4000c1e1500 */
[----:B--2---:R-:W-:-:S05]  /*1600*/  HADD2.F32 R0, -RZ, R0.H0_H0 ;  /* 0x20000000ff007230 */ /* 0x004fca0000004100 */
[----:B------:R-:W-:-:S04]  /*1610*/  F2FP.BF16.F32.PACK_AB R0, RZ, R0 ;  /* 0x00000000ff00723e */ /* 0x000fc800000010ff */
[----:B------:R-:W-:Y:S01]  /*1620*/  PRMT R22, R0, 0x7610, R22 ;  /* 0x0000761000167816 */ /* 0x000fe20000000016 */
[----:B------:R-:W-:Y:S06]  /*1630*/  BRA `(.L_x_1897) ;  /* 0x0000000c00587947 */ /* 0x000fec0003800000 */
.L_x_1900:
        /* <DEDUP_REMOVED lines=9> */
.L_x_1903:
[----:B------:R-:W2:Y:S02]  /*16d0*/  LDG.E.U16 R4, desc[UR36][R4.64] ;  /* 0x0000002404047981 */ /* 0x000ea4000c1e1500 */
[----:B--2---:R-:W-:-:S05]  /*16e0*/  HADD2.F32 R0, -RZ, R4.H0_H0 ;  /* 0x20000004ff007230 */ /* 0x004fca0000004100 */
[----:B------:R-:W-:-:S04]  /*16f0*/  F2FP.BF16.F32.PACK_AB R0, RZ, R0 ;  /* 0x00000000ff00723e */ /* 0x000fc800000010ff */
[----:B------:R-:W-:Y:S01]  /*1700*/  PRMT R22, R0, 0x7610, R22 ;  /* 0x0000761000167816 */ /* 0x000fe20000000016 */
[----:B------:R-:W-:Y:S06]  /*1710*/  BRA `(.L_x_1897) ;  /* 0x0000000c00207947 */ /* 0x000fec0003800000 */
.L_x_1902:
        /* <DEDUP_REMOVED lines=13> */
.L_x_1892:
        /* <DEDUP_REMOVED lines=14> */
.L_x_1906:
        /* <DEDUP_REMOVED lines=13> */
.L_x_1905:
        /* <DEDUP_REMOVED lines=27> */
.L_x_1908:
        /* <DEDUP_REMOVED lines=15> */
.L_x_1907:
[----:B------:R0:W5:Y:S01]  /*1c40*/  LDG.E.U16 R22, desc[UR36][R4.64] ;  /* 0x0000002404167981 */ /* 0x000162000c1e1500 */
[----:B------:R-:W-:Y:S05]  /*1c50*/  BRA `(.L_x_1897) ;  /* 0x0000000400d07947 */ /* 0x000fea0003800000 */
.L_x_1904:
        /* <DEDUP_REMOVED lines=13> */
.L_x_1911:
        /* <DEDUP_REMOVED lines=21> */
.L_x_1915:
[----:B------:R-:W-:Y:S05]  /*1e80*/  BSYNC.RECONVERGENT B1 ;  /* 0x0000000000017941 */ /* 0x000fea0003800200 */
.L_x_1914:
[----:B------:R-:W-:Y:S01]  /*1e90*/  IMAD.SHL.U32 R0, R0, 0x100000, RZ ;  /* 0x0010000000007824 */ /* 0x000fe200078e00ff */
[----:B------:R-:W-:-:S04]  /*1ea0*/  LEA R3, R3, 0x3b800000, 0x17 ;  /* 0x3b80000003037811 */ /* 0x000fc800078eb8ff */
[----:B------:R-:W-:-:S07]  /*1eb0*/  LOP3.LUT R0, R3, R0, R7, 0xfe, !PT ;  /* 0x0000000003007212 */ /* 0x000fce00078efe07 */
.L_x_1913:
[----:B------:R-:W-:Y:S05]  /*1ec0*/  BSYNC.RECONVERGENT B0 ;  /* 0x0000000000007941 */ /* 0x000fea0003800200 */
.L_x_1912:
[----:B------:R-:W-:-:S04]  /*1ed0*/  F2FP.BF16.F32.PACK_AB R0, RZ, R0 ;  /* 0x00000000ff00723e */ /* 0x000fc800000010ff */
[----:B------:R-:W-:Y:S01]  /*1ee0*/  PRMT R22, R0, 0x7610, R22 ;  /* 0x0000761000167816 */ /* 0x000fe20000000016 */
[----:B------:R-:W-:Y:S06]  /*1ef0*/  BRA `(.L_x_1897) ;  /* 0x0000000400287947 */ /* 0x000fec0003800000 */
.L_x_1910:
        /* <DEDUP_REMOVED lines=21> */
.L_x_1919:
[----:B------:R-:W-:Y:S05]  /*2050*/  BSYNC.RECONVERGENT B1 ;  /* 0x0000000000017941 */ /* 0x000fea0003800200 */
.L_x_1918:
[----:B------:R-:W-:Y:S01]  /*2060*/  IMAD.SHL.U32 R0, R0, 0x200000, RZ ;  /* 0x0020000000007824 */ /* 0x000fe200078e00ff */
[----:B------:R-:W-:-:S04]  /*2070*/  LEA R3, R3, 0x37800000, 0x17 ;  /* 0x3780000003037811 */ /* 0x000fc800078eb8ff */
[----:B------:R-:W-:-:S07]  /*2080*/  LOP3.LUT R0, R3, R0, R7, 0xfe, !PT ;  /* 0x0000000003007212 */ /* 0x000fce00078efe07 */
.L_x_1917:
[----:B------:R-:W-:Y:S05]  /*2090*/  BSYNC.RECONVERGENT B0 ;  /* 0x0000000000007941 */ /* 0x000fea0003800200 */
.L_x_1916:
[----:B------:R-:W-:-:S04]  /*20a0*/  F2FP.BF16.F32.PACK_AB R0, RZ, R0 ;  /* 0x00000000ff00723e */ /* 0x000fc800000010ff */
[----:B------:R-:W-:Y:S01]  /*20b0*/  PRMT R22, R0, 0x7610, R22 ;  /* 0x0000761000167816 */ /* 0x000fe20000000016 */
[----:B------:R-:W-:Y:S06]  /*20c0*/  BRA `(.L_x_1897) ;  /* 0x0000000000b47947 */ /* 0x000fec0003800000 */
.L_x_1909:
        /* <DEDUP_REMOVED lines=14> */
.L_x_1923:
[----:B------:R-:W-:Y:S05]  /*21b0*/  BSYNC.RECONVERGENT B0 ;  /* 0x0000000000007941 */ /* 0x000fea0003800200 */
.L_x_1922:
[----:B------:R-:W-:-:S04]  /*21c0*/  F2FP.BF16.F32.PACK_AB R0, RZ, R0 ;  /* 0x00000000ff00723e */ /* 0x000fc800000010ff */
[----:B------:R-:W-:Y:S01]  /*21d0*/  PRMT R22, R0, 0x7610, R22 ;  /* 0x0000761000167816 */ /* 0x000fe20000000016 */
[----:B------:R-:W-:Y:S06]  /*21e0*/  BRA `(.L_x_1897) ;  /* 0x00000000006c7947 */ /* 0x000fec0003800000 */
.L_x_1896:
        /* <DEDUP_REMOVED lines=16> */
.L_x_1924:
[----:B------:R-:W-:Y:S01]  /*22f0*/  PRMT R22, RZ, 0x7610, R22 ;  /* 0x00007610ff167816 */ /* 0x000fe20000000016 */
[----:B------:R-:W-:Y:S06]  /*2300*/  BRA `(.L_x_1897) ;  /* 0x0000000000247947 */ /* 0x000fec0003800000 */
.L_x_1921:
[----:B------:R-:W2:Y:S02]  /*2310*/  LDG.E.64 R4, desc[UR36][R4.64] ;  /* 0x0000002404047981 */ /* 0x000ea4000c1e1b00 */
[----:B--2---:R-:W0:Y:S02]  /*2320*/  I2F.U64 R0, R4 ;  /* 0x0000000400007312 */ /* 0x004e240000301000 */
[----:B0-----:R-:W-:-:S04]  /*2330*/  F2FP.BF16.F32.PACK_AB R0, RZ, R0 ;  /* 0x00000000ff00723e */ /* 0x001fc800000010ff */
[----:B------:R-:W-:Y:S01]  /*2340*/  PRMT R22, R0, 0x7610, R22 ;  /* 0x0000761000167816 */ /* 0x000fe20000000016 */
[----:B------:R-:W-:Y:S06]  /*2350*/  BRA `(.L_x_1897) ;  /* 0x0000000000107947 */ /* 0x000fec0003800000 */
.L_x_1920:
[----:B------:R-:W2:Y:S02]  /*2360*/  LDG.E R4, desc[UR36][R4.64] ;  /* 0x0000002404047981 */ /* 0x000ea4000c1e1900 */
[----:B--2---:R-:W-:-:S04]  /*2370*/  I2FP.F32.U32 R0, R4 ;  /* 0x0000000400007245 */ /* 0x004fc80000201000 */
[----:B------:R-:W-:-:S04]  /*2380*/  F2FP.BF16.F32.PACK_AB R0, RZ, R0 ;  /* 0x00000000ff00723e */ /* 0x000fc800000010ff */
[----:B------:R-:W-:-:S07]  /*2390*/  PRMT R22, R0, 0x7610, R22 ;  /* 0x0000761000167816 */ /* 0x000fce0000000016 */
.L_x_1897:
[----:B------:R-:W-:-:S07]  /*23a0*/  VIADD R19, R19, 0x80 ;  /* 0x0000008013137836 */ /* 0x000fce0000000000 */
.L_x_1891:
[----:B------:R-:W-:Y:S05]  /*23b0*/  BSYNC.RECONVERGENT B6 ;  /* 0x0000000000067941 */ /* 0x000fea0003800200 */
.L_x_1890:
        /* <DEDUP_REMOVED lines=26> */
.L_x_1930:
[----:B------:R-:W2:Y:S02]  /*2560*/  LDG.E.U8 R4, desc[UR36][R4.64] ;  /* 0x0000002404047981 */ /* 0x000ea4000c1e1100 */
[----:B--2---:R-:W-:-:S04]  /*2570*/  I2FP.F32.U32 R0, R4 ;  /* 0x0000000400007245 */ /* 0x004fc80000201000 */
[----:B------:R-:W-:-:S04]  /*2580*/  F2FP.BF16.F32.PACK_AB R0, RZ, R0 ;  /* 0x00000000ff00723e */ /* 0x000fc800000010ff */
[----:B------:R-:W-:Y:S01]  /*2590*/  PRMT R17, R0, 0x7610, R17 ;  /* 0x0000761000117816 */ /* 0x000fe20000000011 */
[----:B------:R-:W-:Y:S06]  /*25a0*/  BRA `(.L_x_1932) ;  /* 0x0000000c00e47947 */ /* 0x000fec0003800000 */
.L_x_1929:
        /* <DEDUP_REMOVED lines=11> */
.L_x_1934:
[----:B------:R-:W2:Y:S02]  /*2660*/  LDG.E R4, desc[UR36][R4.64] ;  /* 0x0000002404047981 */ /* 0x000ea4000c1e1900 */
[----:B--2---:R-:W-:-:S04]  /*2670*/  I2FP.F32.S32 R0, R4 ;  /* 0x0000000400007245 */ /* 0x004fc80000201400 */
[----:B------:R-:W-:-:S04]  /*2680*/  F2FP.BF16.F32.PACK_AB R0, RZ, R0 ;  /* 0x00000000ff00723e */ /* 0x000fc800000010ff */
[----:B------:R-:W-:Y:S01]  /*2690*/  PRMT R17, R0, 0x7610, R17 ;  /* 0x0000761000117816 */ /* 0x000fe20000000011 */
[----:B------:R-:W-:Y:S06]  /*26a0*/  BRA `(.L_x_1932) ;  /* 0x0000000c00a47947 */ /* 0x000fec0003800000 */
.L_x_1933:
[----:B------:R-:W2:Y:S02]  /*26b0*/  LDG.E.U16 R4, desc[UR36][R4.64] ;  /* 0x0000002404047981 */ /* 0x000ea4000c1e1500 */
[----:B--2---:R-:W0:Y:S02]  /*26c0*/  I2F.S16 R0, R4 ;  /* 0x0000000400007306 */ /* 0x004e240000101400 */
[----:B0-----:R-:W-:-:S04]  /*26d0*/  F2FP.BF16.F32.PACK_AB R0, RZ, R0 ;  /* 0x00000000ff00723e */ /* 0x001fc800000010ff */
[----:B------:R-:W-:Y:S01]  /*26e0*/  PRMT R17, R0, 0x7610, R17 ;  /* 0x0000761000117816 */ /* 0x000fe20000000011 */
[----:B------:R-:W-:Y:S06]  /*26f0*/  BRA `(.L_x_1932) ;  /* 0x0000000c00907947 */ /* 0x000fec0003800000 */
.L_x_1928:
        /* <DEDUP_REMOVED lines=9> */
.L_x_1936:
[----:B------:R-:W2:Y:S02]  /*2790*/  LDG.E.U16 R0, desc[UR36][R4.64] ;  /* 0x0000002404007981 */ /* 0x000ea4000c1e1500 */
[----:B--2---:R-:W-:-:S05]  /*27a0*/  HADD2.F32 R0, -RZ, R0.H0_H0 ;  /* 0x20000000ff007230 */ /* 0x004fca0000004100 */
[----:B------:R-:W-:-:S04]  /*27b0*/  F2FP.BF16.F32.PACK_AB R0, RZ, R0 ;  /* 0x00000000ff00723e */ /* 0x000fc800000010ff */
[----:B------:R-:W-:Y:S01]  /*27c0*/  PRMT R17, R0, 0x7610, R17 ;  /* 0x0000761000117816 */ /* 0x000fe20000000011 */
[----:B------:R-:W-:Y:S06]  /*27d0*/  BRA `(.L_x_1932) ;  /* 0x0000000c00587947 */ /* 0x000fec0003800000 */
.L_x_1935:
        /* <DEDUP_REMOVED lines=9> */
.L_x_1938:
[----:B------:R-:W2:Y:S02]  /*2870*/  LDG.E.U16 R4, desc[UR36][R4.64] ;  /* 0x0000002404047981 */ /* 0x000ea4000c1e1500 */
[----:B--2---:R-:W-:-:S05]  /*2880*/  HADD2.F32 R0, -RZ, R4.H0_H0 ;  /* 0x20000004ff007230 */ /* 0x004fca0000004100 */
[----:B------:R-:W-:-:S04]  /*2890*/  F2FP.BF16.F32.PACK_AB R0, RZ, R0 ;  /* 0x00000000ff00723e */ /* 0x000fc800000010ff */
[----:B------:R-:W-:Y:S01]  /*28a0*/  PRMT R17, R0, 0x7610, R17 ;  /* 0x0000761000117816 */ /* 0x000fe20000000011 */
[----:B------:R-:W-:Y:S06]  /*28b0*/  BRA `(.L_x_1932) ;  /* 0x0000000c00207947 */ /* 0x000fec0003800000 */
.L_x_1937:
        /* <DEDUP_REMOVED lines=13> */
.L_x_1927:
        /* <DEDUP_REMOVED lines=14> */
.L_x_1941:
        /* <DEDUP_REMOVED lines=13> */
.L_x_1940:
        /* <DEDUP_REMOVED lines=27> */
.L_x_1943:
        /* <DEDUP_REMOVED lines=15> */
.L_x_1942:
[----:B------:R0:W5:Y:S01]  /*2de0*/  LDG.E.U16 R17, desc[UR36][R4.64] ;  /* 0x0000002404117981 */ /* 0x000162000c1e1500 */
[----:B------:R-:W-:Y:S05]  /*2df0*/  BRA `(.L_x_1932) ;  /* 0x0000000400d07947 */ /* 0x000fea0003800000 */
.L_x_1939:
        /* <DEDUP_REMOVED lines=13> */
.L_x_1946:
        /* <DEDUP_REMOVED lines=21> */
.L_x_1950:
[----:B------:R-:W-:Y:S05]  /*3020*/  BSYNC.RECONVERGENT B1 ;  /* 0x0000000000017941 */ /* 0x000fea0003800200 */
.L_x_1949:
[----:B------:R-:W-:Y:S01]  /*3030*/  IMAD.SHL.U32 R0, R0, 0x100000, RZ ;  /* 0x0010000000007824 */ /* 0x000fe200078e00ff */
[----:B------:R-:W-:-:S04]  /*3040*/  LEA R3, R3, 0x3b800000, 0x17 ;  /* 0x3b80000003037811 */ /* 0x000fc800078eb8ff */
[----:B------:R-:W-:-:S07]  /*3050*/  LOP3.LUT R0, R3, R0, R7, 0xfe, !PT ;  /* 0x0000000003007212 */ /* 0x000fce00078efe07 */
.L_x_1948:
[----:B------:R-:W-:Y:S05]  /*3060*/  BSYNC.RECONVERGENT B0 ;  /* 0x0000000000007941 */ /* 0x000fea0003800200 */
.L_x_1947:
[----:B------:R-:W-:-:S04]  /*3070*/  F2FP.BF16.F32.PACK_AB R0, RZ, R0 ;  /* 0x00000000ff00723e */ /* 0x000fc800000010ff */
[----:B------:R-:W-:Y:S01]  /*3080*/  PRMT R17, R0, 0x7610, R17 ;  /* 0x0000761000117816 */ /* 0x000fe20000000011 */
[----:B------:R-:W-:Y:S06]  /*3090*/  BRA `(.L_x_1932) ;  /* 0x0000000400287947 */ /* 0x000fec0003800000 */
.L_x_1945:
        /* <DEDUP_REMOVED lines=21> */
.L_x_1954:
[----:B------:R-:W-:Y:S05]  /*31f0*/  BSYNC.RECONVERGENT B1 ;  /* 0x0000000000017941 */ /* 0x000fea0003800200 */
.L_x_1953:
[----:B------:R-:W-:Y:S01]  /*3200*/  IMAD.SHL.U32 R0, R0, 0x200000, RZ ;  /* 0x0020000000007824 */ /* 0x000fe200078e00ff */
[----:B------:R-:W-:-:S04]  /*3210*/  LEA R3, R3, 0x37800000, 0x17 ;  /* 0x3780000003037811 */ /* 0x000fc800078eb8ff */
[----:B------:R-:W-:-:S07]  /*3220*/  LOP3.LUT R0, R3, R0, R7, 0xfe, !PT ;  /* 0x0000000003007212 */ /* 0x000fce00078efe07 */
.L_x_1952:
[----:B------:R-:W-:Y:S05]  /*3230*/  BSYNC.RECONVERGENT B0 ;  /* 0x0000000000007941 */ /* 0x000fea0003800200 */
.L_x_1951:
[----:B------:R-:W-:-:S04]  /*3240*/  F2FP.BF16.F32.PACK_AB R0, RZ, R0 ;  /* 0x00000000ff00723e */ /* 0x000fc800000010ff */
[----:B------:R-:W-:Y:S01]  /*3250*/  PRMT R17, R0, 0x7610, R17 ;  /* 0x0000761000117816 */ /* 0x000fe20000000011 */
[----:B------:R-:W-:Y:S06]  /*3260*/  BRA `(.L_x_1932) ;  /* 0x0000000000b47947 */ /* 0x000fec0003800000 */
.L_x_1944:
        /* <DEDUP_REMOVED lines=14> */
.L_x_1958:
[----:B------:R-:W-:Y:S05]  /*3350*/  BSYNC.RECONVERGENT B0 ;  /* 0x0000000000007941 */ /* 0x000fea0003800200 */
.L_x_1957:
[----:B------:R-:W-:-:S04]  /*3360*/  F2FP.BF16.F32.PACK_AB R0, RZ, R0 ;  /* 0x00000000ff00723e */ /* 0x000fc800000010ff */
[----:B------:R-:W-:Y:S01]  /*3370*/  PRMT R17, R0, 0x7610, R17 ;  /* 0x0000761000117816 */ /* 0x000fe20000000011 */
[----:B------:R-:W-:Y:S06]  /*3380*/  BRA `(.L_x_1932) ;  /* 0x00000000006c7947 */ /* 0x000fec0003800000 */
.L_x_1931:
        /* <DEDUP_REMOVED lines=16> */
.L_x_1959:
[----:B------:R-:W-:Y:S01]  /*3490*/  PRMT R17, RZ, 0x7610, R17 ;  /* 0x00007610ff117816 */ /* 0x000fe20000000011 */
[----:B------:R-:W-:Y:S06]  /*34a0*/  BRA `(.L_x_1932) ;  /* 0x0000000000247947 */ /* 0x000fec0003800000 */
.L_x_1956:
[----:B------:R-:W2:Y:S02]  /*34b0*/  LDG.E.64 R4, desc[UR36][R4.64] ;  /* 0x0000002404047981 */ /* 0x000ea4000c1e1b00 */
[----:B--2---:R-:W0:Y:S02]  /*34c0*/  I2F.U64 R0, R4 ;  /* 0x0000000400007312 */ /* 0x004e240000301000 */
[----:B0-----:R-:W-:-:S04]  /*34d0*/  F2FP.BF16.F32.PACK_AB R0, RZ, R0 ;  /* 0x00000000ff00723e */ /* 0x001fc800000010ff */
[----:B------:R-:W-:Y:S01]  /*34e0*/  PRMT R17, R0, 0x7610, R17 ;  /* 0x0000761000117816 */ /* 0x000fe20000000011 */
[----:B------:R-:W-:Y:S06]  /*34f0*/  BRA `(.L_x_1932) ;  /* 0x0000000000107947 */ /* 0x000fec0003800000 */
.L_x_1955:
[----:B------:R-:W2:Y:S02]  /*3500*/  LDG.E R4, desc[UR36][R4.64] ;  /* 0x0000002404047981 */ /* 0x000ea4000c1e1900 */
[----:B--2---:R-:W-:-:S04]  /*3510*/  I2FP.F32.U32 R0, R4 ;  /* 0x0000000400007245 */ /* 0x004fc80000201000 */
[----:B------:R-:W-:-:S04]  /*3520*/  F2FP.BF16.F32.PACK_AB R0, RZ, R0 ;  /* 0x00000000ff00723e */ /* 0x000fc800000010ff */
[----:B------:R-:W-:-:S07]  /*3530*/  PRMT R17, R0, 0x7610, R17 ;  /* 0x0000761000117816 */ /* 0x000fce0000000011 */
.L_x_1932:
[----:B------:R-:W-:-:S07]  /*3540*/  VIADD R19, R19, 0x80 ;  /* 0x0000008013137836 */ /* 0x000fce0000000000 */
.L_x_1926:
[----:B------:R-:W-:Y:S05]  /*3550*/  BSYNC.RECONVERGENT B6 ;  /* 0x0000000000067941 */ /* 0x000fea0003800200 */
.L_x_1925:
        /* <DEDUP_REMOVED lines=26> */
.L_x_1965:
[----:B------:R-:W2:Y:S02]  /*3700*/  LDG.E.U8 R4, desc[UR36][R4.64] ;  /* 0x0000002404047981 */ /* 0x000ea4000c1e1100 */
[----:B--2---:R-:W-:-:S04]  /*3710*/  I2FP.F32.U32 R0, R4 ;  /* 0x0000000400007245 */ /* 0x004fc80000201000 */
[----:B------:R-:W-:-:S04]  /*3720*/  F2FP.BF16.F32.PACK_AB R0, RZ, R0 ;  /* 0x00000000ff00723e */ /* 0x000fc800000010ff */
[----:B------:R-:W-:Y:S01]  /*3730*/  PRMT R18, R0, 0x7610, R18 ;  /* 0x0000761000127816 */ /* 0x000fe20000000012 */
[----:B------:R-:W-:Y:S06]  /*3740*/  BRA `(.L_x_1961) ;  /* 0x0000000c00e47947 */ /* 0x000fec0003800000 */
.L_x_1964:
        /* <DEDUP_REMOVED lines=11> */
.L_x_1968:
[----:B------:R-:W2:Y:S02]  /*3800*/  LDG.E R4, desc[UR36][R4.64] ;  /* 0x0000002404047981 */ /* 0x000ea4000c1e1900 */
[----:B--2---:R-:W-:-:S04]  /*3810*/  I2FP.F32.S32 R0, R4 ;  /* 0x0000000400007245 */ /* 0x004fc80000201400 */
[----:B------:R-:W-:-:S04]  /*3820*/  F2FP.BF16.F32.PACK_AB R0, RZ, R0 ;  /* 0x00000000ff00723e */ /* 0x000fc800000010ff */
[----:B------:R-:W-:Y:S01]  /*3830*/  PRMT R18, R0, 0x7610, R18 ;  /* 0x0000761000127816 */ /* 0x000fe20000000012 */
[----:B------:R-:W-:Y:S06]  /*3840*/  BRA `(.L_x_1961) ;  /* 0x0000000c00a47947 */ /* 0x000fec0003800000 */
.L_x_1967:
[----:B------:R-:W2:Y:S02]  /*3850*/  LDG.E.U16 R4, desc[UR36][R4.64] ;  /* 0x0000002404047981 */ /* 0x000ea4000c1e1500 */
[----:B--2---:R-:W0:Y:S02]  /*3860*/  I2F.S16 R0, R4 ;  /* 0x0000000400007306 */ /* 0x004e240000101400 */
[----:B0-----:R-:W-:-:S04]  /*3870*/  F2FP.BF16.F32.PACK_AB R0, RZ, R0 ;  /* 0x00000000ff00723e */ /* 0x001fc800000010ff */
[----:B------:R-:W-:Y:S01]  /*3880*/  PRMT R18, R0, 0x7610, R18 ;  /* 0x0000761000127816 */ /* 0x000fe20000000012 */
[----:B------:R-:W-:Y:S06]  /*3890*/  BRA `(.L_x_1961) ;  /* 0x0000000c00907947 */ /* 0x000fec0003800000 */
.L_x_1963:
        /* <DEDUP_REMOVED lines=9> */
.L_x_1970:
[----:B------:R-:W2:Y:S02]  /*3930*/  LDG.E.U16 R0, desc[UR36][R4.64] ;  /* 0x0000002404007981 */ /* 0x000ea4000c1e1500 */
[----:B--2---:R-:W-:-:S05]  /*3940*/  HADD2.F32 R0, -RZ, R0.H0_H0 ;  /* 0x20000000ff007230 */ /* 0x004fca0000004100 */
[----:B------:R-:W-:-:S04]  /*3950*/  F2FP.BF16.F32.PACK_AB R0, RZ, R0 ;  /* 0x00000000ff00723e */ /* 0x000fc800000010ff */
[----:B------:R-:W-:Y:S01]  /*3960*/  PRMT R18, R0, 0x7610, R18 ;  /* 0x0000761000127816 */ /* 0x000fe20000000012 */
[----:B------:R-:W-:Y:S06]  /*3970*/  BRA `(.L_x_1961) ;  /* 0x0000000c00587947 */ /* 0x000fec0003800000 */
.L_x_1969:
        /* <DEDUP_REMOVED lines=9> */
.L_x_1972:
[----:B------:R-:W2:Y:S02]  /*3a10*/  LDG.E.U16 R4, desc[UR36][R4.64] ;  /* 0x0000002404047981 */ /* 0x000ea4000c1e1500 */
[----:B--2---:R-:W-:-:S05]  /*3a20*/  HADD2.F32 R0, -RZ, R4.H0_H0 ;  /* 0x20000004ff007230 */ /* 0x004fca0000004100 */
[----:B------:R-:W-:-:S04]  /*3a30*/  F2FP.BF16.F32.PACK_AB R0, RZ, R0 ;  /* 0x00000000ff00723e */ /* 0x000fc800000010ff */
[----:B------:R-:W-:Y:S01]  /*3a40*/  PRMT R18, R0, 0x7610, R18 ;  /* 0x0000761000127816 */ /* 0x000fe20000000012 */
[----:B------:R-:W-:Y:S06]  /*3a50*/  BRA `(.L_x_1961) ;  /* 0x0000000c00207947 */ /* 0x000fec0003800000 */
.L_x_1971:
        /* <DEDUP_REMOVED lines=13> */
.L_x_1962:
        /* <DEDUP_REMOVED lines=14> */
.L_x_1975:
        /* <DEDUP_REMOVED lines=13> */
.L_x_1974:
        /* <DEDUP_REMOVED lines=27> */
.L_x_1977:
        /* <DEDUP_REMOVED lines=15> */
.L_x_1976:
[----:B------:R1:W5:Y:S01]  /*3f80*/  LDG.E.U16 R18, desc[UR36][R4.64] ;  /* 0x0000002404127981 */ /* 0x000362000c1e1500 */
[----:B------:R-:W-:Y:S05]  /*3f90*/  BRA `(.L_x_1961) ;  /* 0x0000000400d07947 */ /* 0x000fea0003800000 */
.L_x_1973:
        /* <DEDUP_REMOVED lines=13> */
.L_x_1980:
        /* <DEDUP_REMOVED lines=21> */
.L_x_1984:
[----:B------:R-:W-:Y:S05]  /*41c0*/  BSYNC.RECONVERGENT B1 ;  /* 0x0000000000017941 */ /* 0x000fea0003800200 */
.L_x_1983:
[----:B------:R-:W-:Y:S01]  /*41d0*/  IMAD.SHL.U32 R0, R0, 0x100000, RZ ;  /* 0x0010000000007824 */ /* 0x000fe200078e00ff */
[----:B------:R-:W-:-:S04]  /*41e0*/  LEA R3, R3, 0x3b800000, 0x17 ;  /* 0x3b80000003037811 */ /* 0x000fc800078eb8ff */
[----:B------:R-:W-:-:S07]  /*41f0*/  LOP3.LUT R0, R3, R0, R7, 0xfe, !PT ;  /* 0x0000000003007212 */ /* 0x000fce00078efe07 */
.L_x_1982:
[----:B------:R-:W-:Y:S05]  /*4200*/  BSYNC.RECONVERGENT B0 ;  /* 0x0000000000007941 */ /* 0x000fea0003800200 */
.L_x_1981:
[----:B------:R-:W-:-:S04]  /*4210*/  F2FP.BF16.F32.PACK_AB R0, RZ, R0 ;  /* 0x00000000ff00723e */ /* 0x000fc800000010ff */
[----:B------:R-:W-:Y:S01]  /*4220*/  PRMT R18, R0, 0x7610, R18 ;  /* 0x0000761000127816 */ /* 0x000fe20000000012 */
[----:B------:R-:W-:Y:S06]  /*4230*/  BRA `(.L_x_1961) ;  /* 0x0000000400287947 */ /* 0x000fec0003800000 */
.L_x_1979:
        /* <DEDUP_REMOVED lines=21> */
.L_x_1988:
[----:B------:R-:W-:Y:S05]  /*4390*/  BSYNC.RECONVERGENT B1 ;  /* 0x0000000000017941 */ /* 0x000fea0003800200 */
.L_x_1987:
[----:B------:R-:W-:Y:S01]  /*43a0*/  IMAD.SHL.U32 R0, R0, 0x200000, RZ ;  /* 0x0020000000007824 */ /* 0x000fe200078e00ff */
[----:B------:R-:W-:-:S04]  /*43b0*/  LEA R3, R3, 0x37800000, 0x17 ;  /* 0x3780000003037811 */ /* 0x000fc800078eb8ff */
[----:B------:R-:W-:-:S07]  /*43c0*/  LOP3.LUT R0, R3, R0, R7, 0xfe, !PT ;  /* 0x0000000003007212 */ /* 0x000fce00078efe07 */
.L_x_1986:
[----:B------:R-:W-:Y:S05]  /*43d0*/  BSYNC.RECONVERGENT B0 ;  /* 0x0000000000007941 */ /* 0x000fea0003800200 */
.L_x_1985:
[----:B------:R-:W-:-:S04]  /*43e0*/  F2FP.BF16.F32.PACK_AB R0, RZ, R0 ;  /* 0x00000000ff00723e */ /* 0x000fc800000010ff */
[----:B------:R-:W-:Y:S01]  /*43f0*/  PRMT R18, R0, 0x7610, R18 ;  /* 0x0000761000127816 */ /* 0x000fe20000000012 */
[----:B------:R-:W-:Y:S06]  /*4400*/  BRA `(.L_x_1961) ;  /* 0x0000000000b47947 */ /* 0x000fec0003800000 */
.L_x_1978:
        /* <DEDUP_REMOVED lines=14> */
.L_x_1992:
[----:B------:R-:W-:Y:S05]  /*44f0*/  BSYNC.RECONVERGENT B0 ;  /* 0x0000000000007941 */ /* 0x000fea0003800200 */
.L_x_1991:
[----:B------:R-:W-:-:S04]  /*4500*/  F2FP.BF16.F32.PACK_AB R0, RZ, R0 ;  /* 0x00000000ff00723e */ /* 0x000fc800000010ff */
[----:B------:R-:W-:Y:S01]  /*4510*/  PRMT R18, R0, 0x7610, R18 ;  /* 0x0000761000127816 */ /* 0x000fe20000000012 */
[----:B------:R-:W-:Y:S06]  /*4520*/  BRA `(.L_x_1961) ;  /* 0x00000000006c7947 */ /* 0x000fec0003800000 */
.L_x_1966:
        /* <DEDUP_REMOVED lines=16> */
.L_x_1993:
[----:B------:R-:W-:Y:S01]  /*4630*/  PRMT R18, RZ, 0x7610, R18 ;  /* 0x00007610ff127816 */ /* 0x000fe20000000012 */
[----:B------:R-:W-:Y:S06]  /*4640*/  BRA `(.L_x_1961) ;  /* 0x0000000000247947 */ /* 0x000fec0003800000 */
.L_x_1990:
[----:B------:R-:W2:Y:S02]  /*4650*/  LDG.E.64 R4, desc[UR36][R4.64] ;  /* 0x0000002404047981 */ /* 0x000ea4000c1e1b00 */
[----:B--2---:R-:W0:Y:S02]  /*4660*/  I2F.U64 R0, R4 ;  /* 0x0000000400007312 */ /* 0x004e240000301000 */
[----:B0-----:R-:W-:-:S04]  /*4670*/  F2FP.BF16.F32.PACK_AB R0, RZ, R0 ;  /* 0x00000000ff00723e */ /* 0x001fc800000010ff */
[----:B------:R-:W-:Y:S01]  /*4680*/  PRMT R18, R0, 0x7610, R18 ;  /* 0x0000761000127816 */ /* 0x000fe20000000012 */
[----:B------:R-:W-:Y:S06]  /*4690*/  BRA `(.L_x_1961) ;  /* 0x0000000000107947 */ /* 0x000fec0003800000 */
.L_x_1989:
[----:B------:R-:W2:Y:S02]  /*46a0*/  LDG.E R4, desc[UR36][R4.64] ;  /* 0x0000002404047981 */ /* 0x000ea4000c1e1900 */
[----:B--2---:R-:W-:-:S04]  /*46b0*/  I2FP.F32.U32 R0, R4 ;  /* 0x0000000400007245 */ /* 0x004fc80000201000 */
[----:B------:R-:W-:-:S04]  /*46c0*/  F2FP.BF16.F32.PACK_AB R0, RZ, R0 ;  /* 0x00000000ff00723e */ /* 0x000fc800000010ff */
[----:B------:R-:W-:-:S07]  /*46d0*/  PRMT R18, R0, 0x7610, R18 ;  /* 0x0000761000127816 */ /* 0x000fce0000000012 */
.L_x_1961:
[----:B------:R-:W-:Y:S05]  /*46e0*/  BSYNC.RECONVERGENT B6 ;  /* 0x0000000000067941 */ /* 0x000fea0003800200 */
.L_x_1960:
[C---:B------:R-:W-:Y:S01]  /*46f0*/  VIADD R3, R25.reuse, 0x100 ;  /* 0x0000010019037836 */ /* 0x040fe20000000000 */
[----:B------:R-:W2:Y:S01]  /*4700*/  LDC.U8 R19, c[0x0][0x3a4] ;  /* 0x0000e900ff137b82 */ /* 0x000ea20000000000 */
[CC--:B------:R-:W-:Y:S01]  /*4710*/  ISETP.GE.AND P2, PT, R25.reuse, R16.reuse, PT ;  /* 0x000000101900720c */ /* 0x0c0fe20003f46270 */
[----:B01----:R-:W-:Y:S01]  /*4720*/  VIADD R5, R25, 0x180 ;  /* 0x0000018019057836 */ /* 0x003fe20000000000 */
[----:B------:R-:W-:Y:S01]  /*4730*/  BSSY.RECONVERGENT B0, `(.L_x_1994) ;  /* 0x000000c000007945 */ /* 0x000fe20003800200 */
[-C--:B------:R-:W-:Y:S01]  /*4740*/  ISETP.GE.AND P0, PT, R3, R16.reuse, PT ;  /* 0x000000100300720c */ /* 0x080fe20003f06270 */
[----:B------:R-:W-:Y:S02]  /*4750*/  VIADD R23, R25, 0x80 ;  /* 0x0000008019177836 */ /* 0x000fe40000000000 */
[-C--:B------:R-:W-:Y:S01]  /*4760*/  ISETP.GE.AND P1, PT, R5, R16.reuse, PT ;  /* 0x000000100500720c */ /* 0x080fe20003f26270 */
[----:B------:R-:W0:Y:S02]  /*4770*/  LDC.U16 R3, c[0x0][0x386] ;  /* 0x0000e180ff037b82 */ /* 0x000e240000000400 */
[----:B------:R-:W-:-:S04]  /*4780*/  ISETP.GE.AND P4, PT, R23, R16, PT ;  /* 0x000000101700720c */ /* 0x000fc80003f86270 */
[----:B------:R-:W-:Y:S09]  /*4790*/  @P2 BRA `(.L_x_1995) ;  /* 0x0000000000142947 */ /* 0x000ff20003800000 */
[----:B0-----:R-:W-:-:S05]  /*47a0*/  IMAD.U32 R0, R3, 0x10000, RZ ;  /* 0x0001000003007824 */ /* 0x001fca00078e00ff */
[----:B------:R-:W-:-:S13]  /*47b0*/  FSETP.NEU.FTZ.AND P3, PT, R0, RZ, PT ;  /* 0x000000ff0000720b */ /* 0x000fda0003f7d000 */
[----:B------:R-:W-:-:S04]  /*47c0*/  @P3 FSET.BF.GT.FTZ.AND R0, R0, RZ, PT ;  /* 0x000000ff0000320a */ /* 0x000fc80003814000 */
[----:B------:R-:W-:-:S04]  /*47d0*/  @P3 F2FP.BF16.F32.PACK_AB R0, RZ, R0 ;  /* 0x00000000ff00323e */ /* 0x000fc800000010ff */
[----:B-----5:R-:W-:-:S07]  /*47e0*/  @P3 PRMT R24, R0, 0x7610, R24 ;  /* 0x0000761000183816 */ /* 0x020fce0000000018 */
.L_x_1995:
[----:B------:R-:W-:Y:S05]  /*47f0*/  BSYNC.RECONVERGENT B0 ;  /* 0x0000000000007941 */ /* 0x000fea0003800200 */
.L_x_1994:
[----:B------:R-:W-:Y:S04]  /*4800*/  BSSY.RECONVERGENT B0, `(.L_x_1996) ;  /* 0x0000007000007945 */ /* 0x000fe80003800200 */
[----:B------:R-:W-:Y:S05]  /*4810*/  @P4 BRA `(.L_x_1997) ;  /* 0x0000000000144947 */ /* 0x000fea0003800000 */
[----:B0-----:R-:W-:-:S05]  /*4820*/  IMAD.U32 R0, R3, 0x10000, RZ ;  /* 0x0001000003007824 */ /* 0x001fca00078e00ff */
[----:B------:R-:W-:-:S13]  /*4830*/  FSETP.NEU.FTZ.AND P3, PT, R0, RZ, PT ;  /* 0x000000ff0000720b */ /* 0x000fda0003f7d000 */
[----:B------:R-:W-:-:S04]  /*4840*/  @P3 FSET.BF.GT.FTZ.AND R0, R0, RZ, PT ;  /* 0x000000ff0000320a */ /* 0x000fc80003814000 */
[----:B------:R-:W-:-:S04]  /*4850*/  @P3 F2FP.BF16.F32.PACK_AB R0, RZ, R0 ;  /* 0x00000000ff00323e */ /* 0x000fc800000010ff */
[----:B-----5:R-:W-:-:S07]  /*4860*/  @P3 PRMT R22, R0, 0x7610, R22 ;  /* 0x0000761000163816 */ /* 0x020fce0000000016 */
.L_x_1997:
[----:B------:R-:W-:Y:S05]  /*4870*/  BSYNC.RECONVERGENT B0 ;  /* 0x0000000000007941 */ /* 0x000fea0003800200 */
.L_x_1996:
[----:B------:R-:W-:Y:S04]  /*4880*/  BSSY.RECONVERGENT B0, `(.L_x_1998) ;  /* 0x0000007000007945 */ /* 0x000fe80003800200 */
[----:B------:R-:W-:Y:S05]  /*4890*/  @P0 BRA `(.L_x_1999) ;  /* 0x0000000000140947 */ /* 0x000fea0003800000 */
[----:B0-----:R-:W-:-:S05]  /*48a0*/  IMAD.U32 R0, R3, 0x10000, RZ ;  /* 0x0001000003007824 */ /* 0x001fca00078e00ff */
[----:B------:R-:W-:-:S13]  /*48b0*/  FSETP.NEU.FTZ.AND P0, PT, R0, RZ, PT ;  /* 0x000000ff0000720b */ /* 0x000fda0003f1d000 */
[----:B------:R-:W-:-:S04]  /*48c0*/  @P0 FSET.BF.GT.FTZ.AND R0, R0, RZ, PT ;  /* 0x000000ff0000020a */ /* 0x000fc80003814000 */
[----:B------:R-:W-:-:S04]  /*48d0*/  @P0 F2FP.BF16.F32.PACK_AB R0, RZ, R0 ;  /* 0x00000000ff00023e */ /* 0x000fc800000010ff */
[----:B-----5:R-:W-:-:S07]  /*48e0*/  @P0 PRMT R17, R0, 0x7610, R17 ;  /* 0x0000761000110816 */ /* 0x020fce0000000011 */
.L_x_1999:
[----:B------:R-:W-:Y:S05]  /*48f0*/  BSYNC.RECONVERGENT B0 ;  /* 0x0000000000007941 */ /* 0x000fea0003800200 */
.L_x_1998:
[----:B------:R-:W-:Y:S04]  /*4900*/  BSSY.RECONVERGENT B0, `(.L_x_2000) ;  /* 0x0000007000007945 */ /* 0x000fe80003800200 */
[----:B------:R-:W-:Y:S05]  /*4910*/  @P1 BRA `(.L_x_2001) ;  /* 0x0000000000141947 */ /* 0x000fea0003800000 */
[----:B0-----:R-:W-:-:S05]  /*4920*/  IMAD.U32 R3, R3, 0x10000, RZ ;  /* 0x0001000003037824 */ /* 0x001fca00078e00ff */
[----:B------:R-:W-:-:S13]  /*4930*/  FSETP.NEU.FTZ.AND P0, PT, R3, RZ, PT ;  /* 0x000000ff0300720b */ /* 0x000fda0003f1d000 */
[----:B------:R-:W-:-:S04]  /*4940*/  @P0 FSET.BF.GT.FTZ.AND R3, R3, RZ, PT ;  /* 0x000000ff0303020a */ /* 0x000fc80003814000 */
[----:B------:R-:W-:-:S04]  /*4950*/  @P0 F2FP.BF16.F32.PACK_AB R3, RZ, R3 ;  /* 0x00000003ff03023e */ /* 0x000fc800000010ff */
[----:B-----5:R-:W-:-:S07]  /*4960*/  @P0 PRMT R18, R3, 0x7610, R18 ;  /* 0x0000761003120816 */ /* 0x020fce0000000012 */
.L_x_2001:
[----:B------:R-:W-:Y:S05]  /*4970*/  BSYNC.RECONVERGENT B0 ;  /* 0x0000000000007941 */ /* 0x000fea0003800200 */
.L_x_2000:
        /* <DEDUP_REMOVED lines=25> */
.L_x_2007:
[----:B-----5:R-:W-:Y:S02]  /*4b10*/  IMAD.U32 R5, R24, 0x10000, RZ ;  /* 0x0001000018057824 */ /* 0x020fe400078e00ff */
[----:B------:R-:W-:-:S04]  /*4b20*/  IMAD.MOV.U32 R25, RZ, RZ, R23 ;  /* 0x000000ffff197224 */ /* 0x000fc800078e0017 */
[----:B------:R-:W0:Y:S02]  /*4b30*/  F2I.S64.TRUNC R4, R5 ;  /* 0x0000000500047311 */ /* 0x000e24000020d900 */
[----:B0-----:R0:W-:Y:S01]  /*4b40*/  STG.E.U8 desc[UR36][R8.64], R4 ;  /* 0x0000000408007986 */ /* 0x0011e2000c101124 */
[----:B------:R-:W-:Y:S05]  /*4b50*/  BRA `(.L_x_2003) ;  /* 0x0000000c00c07947 */ /* 0x000fea0003800000 */
.L_x_2006:
        /* <DEDUP_REMOVED lines=11> */
.L_x_2010:
[----:B-----5:R-:W-:Y:S02]  /*4c10*/  IMAD.U32 R24, R24, 0x10000, RZ ;  /* 0x0001000018187824 */ /* 0x020fe400078e00ff */
[----:B------:R-:W-:Y:S02]  /*4c20*/  IMAD.MOV.U32 R25, RZ, RZ, R23 ;  /* 0x000000ffff197224 */ /* 0x000fe400078e0017 */
[----:B------:R-:W0:Y:S02]  /*4c30*/  F2I.FTZ.TRUNC.NTZ R3, R24 ;  /* 0x0000001800037305 */ /* 0x000e24000021f100 */
[----:B0-----:R4:W-:Y:S01]  /*4c40*/  STG.E desc[UR36][R8.64], R3 ;  /* 0x0000000308007986 */ /* 0x0019e2000c101924 */
[----:B------:R-:W-:Y:S05]  /*4c50*/  BRA `(.L_x_2003) ;  /* 0x0000000c00807947 */ /* 0x000fea0003800000 */
.L_x_2009:
[----:B-----5:R-:W-:Y:S02]  /*4c60*/  IMAD.U32 R24, R24, 0x10000, RZ ;  /* 0x0001000018187824 */ /* 0x020fe400078e00ff */
[----:B------:R-:W-:Y:S02]  /*4c70*/  IMAD.MOV.U32 R25, RZ, RZ, R23 ;  /* 0x000000ffff197224 */ /* 0x000fe400078e0017 */
[----:B------:R-:W0:Y:S02]  /*4c80*/  F2I.FTZ.TRUNC.NTZ R3, R24 ;  /* 0x0000001800037305 */ /* 0x000e24000021f100 */
[----:B0-----:R1:W-:Y:S01]  /*4c90*/  STG.E.U16 desc[UR36][R8.64], R3 ;  /* 0x0000000308007986 */ /* 0x0013e2000c101524 */
[----:B------:R-:W-:Y:S05]  /*4ca0*/  BRA `(.L_x_2003) ;  /* 0x0000000c006c7947 */ /* 0x000fea0003800000 */
.L_x_2005:
        /* <DEDUP_REMOVED lines=10> */
.L_x_2012:
[----:B-----5:R-:W-:Y:S02]  /*4d50*/  IMAD.U32 R0, R24, 0x10000, RZ ;  /* 0x0001000018007824 */ /* 0x020fe400078e00ff */
[----:B------:R-:W-:-:S03]  /*4d60*/  IMAD.MOV.U32 R25, RZ, RZ, R23 ;  /* 0x000000ffff197224 */ /* 0x000fc600078e0017 */
[----:B------:R-:W-:-:S05]  /*4d70*/  F2FP.F16.F32.PACK_AB R0, RZ, R0 ;  /* 0x00000000ff00723e */ /* 0x000fca00000000ff */
[----:B------:R0:W-:Y:S01]  /*4d80*/  STG.E.U16 desc[UR36][R8.64], R0 ;  /* 0x0000000008007986 */ /* 0x0001e2000c101524 */
[----:B------:R-:W-:Y:S05]  /*4d90*/  BRA `(.L_x_2003) ;  /* 0x0000000c00307947 */ /* 0x000fea0003800000 */
.L_x_2011:
        /* <DEDUP_REMOVED lines=11> */
.L_x_2014:
[----:B-----5:R-:W-:Y:S02]  /*4e50*/  IMAD.U32 R24, R24, 0x10000, RZ ;  /* 0x0001000018187824 */ /* 0x020fe400078e00ff */
[----:B------:R-:W-:-:S03]  /*4e60*/  IMAD.MOV.U32 R25, RZ, RZ, R23 ;  /* 0x000000ffff197224 */ /* 0x000fc600078e0017 */
[----:B------:R-:W-:-:S04]  /*4e70*/  F2FP.F16.F32.PACK_AB R3, RZ, R24 ;  /* 0x00000018ff03723e */ /* 0x000fc800000000ff */
[----:B------:R-:W-:-:S05]  /*4e80*/  PRMT R3, R3, 0x5410, RZ ;  /* 0x0000541003037816 */ /* 0x000fca00000000ff */
[----:B------:R0:W-:Y:S01]  /*4e90*/  STG.E desc[UR36][R8.64], R3 ;  /* 0x0000000308007986 */ /* 0x0001e2000c101924 */
[----:B------:R-:W-:Y:S05]  /*4ea0*/  BRA `(.L_x_2003) ;  /* 0x0000000800ec7947 */ /* 0x000fea0003800000 */
.L_x_2013:
[----:B-----5:R-:W-:Y:S02]  /*4eb0*/  IMAD.U32 R4, R24, 0x10000, RZ ;  /* 0x0001000018047824 */ /* 0x020fe400078e00ff */
[----:B------:R-:W-:Y:S02]  /*4ec0*/  IMAD.MOV.U32 R25, RZ, RZ, R23 ;  /* 0x000000ffff197224 */ /* 0x000fe400078e0017 */
[----:B------:R-:W-:-:S06]  /*4ed0*/  FMUL.FTZ R4, R4, 1 ;  /* 0x3f80000004047820 */ /* 0x000fcc0000410000 */
[----:B------:R-:W0:Y:S02]  /*4ee0*/  F2F.F64.F32 R4, R4 ;  /* 0x0000000400047310 */ /* 0x000e240000201800 */
[----:B0-----:R0:W-:Y:S01]  /*4ef0*/  STG.E.64 desc[UR36][R8.64], R4 ;  /* 0x0000000408007986 */ /* 0x0011e2000c101b24 */
[----:B------:R-:W-:Y:S05]  /*4f00*/  BRA `(.L_x_2003) ;  /* 0x0000000800d47947 */ /* 0x000fea0003800000 */
.L_x_2004:
        /* <DEDUP_REMOVED lines=14> */
.L_x_2017:
[----:B-----5:R-:W-:Y:S01]  /*4ff0*/  IMAD.U32 R24, R24, 0x10000, RZ ;  /* 0x0001000018187824 */ /* 0x020fe200078e00ff */
[----:B------:R-:W-:Y:S01]  /*5000*/  CS2R R6, SRZ ;  /* 0x0000000000067805 */ /* 0x000fe2000001ff00 */
[----:B------:R-:W-:Y:S02]  /*5010*/  IMAD.MOV.U32 R25, RZ, RZ, R23 ;  /* 0x000000ffff197224 */ /* 0x000fe400078e0017 */
[----:B------:R-:W-:-:S06]  /*5020*/  FMUL.FTZ R4, R24, 1 ;  /* 0x3f80000018047820 */ /* 0x000fcc0000410000 */
[----:B------:R-:W0:Y:S02]  /*5030*/  F2F.F64.F32 R4, R4 ;  /* 0x0000000400047310 */ /* 0x000e240000201800 */
[----:B0-----:R0:W-:Y:S01]  /*5040*/  STG.E.128 desc[UR36][R8.64], R4 ;  /* 0x0000000408007986 */ /* 0x0011e2000c101d24 */
[----:B------:R-:W-:Y:S05]  /*5050*/  BRA `(.L_x_2003) ;  /* 0x0000000800807947 */ /* 0x000fea0003800000 */
.L_x_2016:
        /* <DEDUP_REMOVED lines=19> */
.L_x_2021:
[----:B------:R-:W-:Y:S05]  /*5190*/  BSYNC.RECONVERGENT B0 ;  /* 0x0000000000007941 */ /* 0x000fea0003800200 */
.L_x_2020:
[----:B------:R-:W-:Y:S01]  /*51a0*/  LOP3.LUT R5, R0, 0x80, R5, 0xf8, !PT ;  /* 0x0000008000057812 */ /* 0x000fe200078ef805 */
[----:B------:R-:W-:-:S04]  /*51b0*/  IMAD.MOV.U32 R25, RZ, RZ, R23 ;  /* 0x000000ffff197224 */ /* 0x000fc800078e0017 */
[----:B------:R0:W-:Y:S01]  /*51c0*/  STG.E.U8 desc[UR36][R8.64], R5 ;  /* 0x0000000508007986 */ /* 0x0001e2000c101124 */
[----:B------:R-:W-:Y:S05]  /*51d0*/  BRA `(.L_x_2003) ;  /* 0x0000000800207947 */ /* 0x000fea0003800000 */
.L_x_2019:
        /* <DEDUP_REMOVED lines=15> */
.L_x_2023:
[----:B------:R-:W-:Y:S05]  /*52d0*/  BSYNC.RECONVERGENT B0 ;  /* 0x0000000000007941 */ /* 0x000fea0003800200 */
.L_x_2022:
[----:B------:R-:W-:Y:S01]  /*52e0*/  LOP3.LUT R5, R0, 0x80, R5, 0xf8, !PT ;  /* 0x0000008000057812 */ /* 0x000fe200078ef805 */
[----:B------:R-:W-:-:S04]  /*52f0*/  IMAD.MOV.U32 R25, RZ, RZ, R23 ;  /* 0x000000ffff197224 */ /* 0x000fc800078e0017 */
[----:B------:R0:W-:Y:S01]  /*5300*/  STG.E.U8 desc[UR36][R8.64], R5 ;  /* 0x0000000508007986 */ /* 0x0001e2000c101124 */
[----:B------:R-:W-:Y:S05]  /*5310*/  BRA `(.L_x_2003) ;  /* 0x0000000400d07947 */ /* 0x000fea0003800000 */
.L_x_2018:
[----:B-----5:R0:W-:Y:S01]  /*5320*/  STG.E.U16 desc[UR36][R8.64], R24 ;  /* 0x0000001808007986 */ /* 0x0201e2000c101524 */
[----:B------:R-:W-:Y:S01]  /*5330*/  IMAD.MOV.U32 R25, RZ, RZ, R23 ;  /* 0x000000ffff197224 */ /* 0x000fe200078e0017 */
[----:B------:R-:W-:Y:S06]  /*5340*/  BRA `(.L_x_2003) ;  /* 0x0000000400c47947 */ /* 0x000fec0003800000 */
.L_x_2015:
        /* <DEDUP_REMOVED lines=13> */
.L_x_2026:
        /* <DEDUP_REMOVED lines=13> */
.L_x_2029:
[----:B------:R-:W-:-:S04]  /*54f0*/  SHF.R.U32.HI R0, RZ, 0x14, R3 ;  /* 0x00000014ff007819 */ /* 0x000fc80000011603 */
[----:B------:R-:W-:-:S04]  /*5500*/  LOP3.LUT R0, R0, 0x1, RZ, 0xc0, !PT ;  /* 0x0000000100007812 */ /* 0x000fc800078ec0ff */
[----:B------:R-:W-:-:S04]  /*5510*/  IADD3 R0, PT, PT, R3, 0x487ffff, R0 ;  /* 0x0487ffff03007810 */ /* 0x000fc80007ffe000 */
[----:B------:R-:W-:-:S04]  /*5520*/  SHF.R.U32.HI R0, RZ, 0x14, R0 ;  /* 0x00000014ff007819 */ /* 0x000fc80000011600 */
[----:B------:R-:W-:-:S07]  /*5530*/  LOP3.LUT R0, R0, 0xff, RZ, 0xc0, !PT ;  /* 0x000000ff00007812 */ /* 0x000fce00078ec0ff */
.L_x_2030:
[----:B------:R-:W-:-:S04]  /*5540*/  SHF.R.U32.HI R3, RZ, 0x18, R3 ;  /* 0x00000018ff037819 */ /* 0x000fc80000011603 */
[----:B------:R-:W-:-:S04]  /*5550*/  LOP3.LUT R0, R0, 0x80, R3, 0xf8, !PT ;  /* 0x0000008000007812 */ /* 0x000fc800078ef803 */
[----:B------:R-:W-:-:S07]  /*5560*/  PRMT R4, R0, 0x7610, R4 ;  /* 0x0000761000047816 */ /* 0x000fce0000000004 */
.L_x_2028:
[----:B------:R-:W-:Y:S05]  /*5570*/  BSYNC.RECONVERGENT B0 ;  /* 0x0000000000007941 */ /* 0x000fea0003800200 */
.L_x_2027:
[----:B------:R0:W-:Y:S01]  /*5580*/  STG.E.U8 desc[UR36][R8.64], R4 ;  /* 0x0000000408007986 */ /* 0x0001e2000c101124 */
[----:B------:R-:W-:Y:S01]  /*5590*/  IMAD.MOV.U32 R25, RZ, RZ, R23 ;  /* 0x000000ffff197224 */ /* 0x000fe200078e0017 */
[----:B------:R-:W-:Y:S06]  /*55a0*/  BRA `(.L_x_2003) ;  /* 0x00000004002c7947 */ /* 0x000fec0003800000 */
.L_x_2025:
        /* <DEDUP_REMOVED lines=13> */
.L_x_2033:
[----:B------:R-:W-:-:S04]  /*5680*/  SHF.R.U32.HI R0, RZ, 0x15, R3 ;  /* 0x00000015ff007819 */ /* 0x000fc80000011603 */
[----:B------:R-:W-:-:S04]  /*5690*/  LOP3.LUT R0, R0, 0x1, RZ, 0xc0, !PT ;  /* 0x0000000100007812 */ /* 0x000fc800078ec0ff */
[----:B------:R-:W-:-:S04]  /*56a0*/  IADD3 R0, PT, PT, R3, 0x88fffff, R0 ;  /* 0x088fffff03007810 */ /* 0x000fc80007ffe000 */
[----:B------:R-:W-:-:S04]  /*56b0*/  SHF.R.U32.HI R0, RZ, 0x15, R0 ;  /* 0x00000015ff007819 */ /* 0x000fc80000011600 */
[----:B------:R-:W-:-:S07]  /*56c0*/  LOP3.LUT R0, R0, 0xff, RZ, 0xc0, !PT ;  /* 0x000000ff00007812 */ /* 0x000fce00078ec0ff */
.L_x_2034:
[----:B------:R-:W-:-:S04]  /*56d0*/  SHF.R.U32.HI R3, RZ, 0x18, R3 ;  /* 0x00000018ff037819 */ /* 0x000fc80000011603 */
[----:B------:R-:W-:-:S04]  /*56e0*/  LOP3.LUT R0, R0, 0x80, R3, 0xf8, !PT ;  /* 0x0000008000007812 */ /* 0x000fc800078ef803 */
[----:B------:R-:W-:-:S07]  /*56f0*/  PRMT R4, R0, 0x7610, R4 ;  /* 0x0000761000047816 */ /* 0x000fce0000000004 */
.L_x_2032:
[----:B------:R-:W-:Y:S05]  /*5700*/  BSYNC.RECONVERGENT B0 ;  /* 0x0000000000007941 */ /* 0x000fea0003800200 */
.L_x_2031:
[----:B------:R0:W-:Y:S01]  /*5710*/  STG.E.U8 desc[UR36][R8.64], R4 ;  /* 0x0000000408007986 */ /* 0x0001e2000c101124 */
[----:B------:R-:W-:Y:S01]  /*5720*/  IMAD.MOV.U32 R25, RZ, RZ, R23 ;  /* 0x000000ffff197224 */ /* 0x000fe200078e0017 */
[----:B------:R-:W-:Y:S06]  /*5730*/  BRA `(.L_x_2003) ;  /* 0x0000000000c87947 */ /* 0x000fec0003800000 */
.L_x_2024:
[----:B------:R-:W-:-:S13]  /*5740*/  ISETP.NE.AND P0, PT, R0, 0x1c, PT ;  /* 0x0000001c0000780c */ /* 0x000fda0003f05270 */
[----:B------:R-:W-:Y:S05]  /*5750*/  @!P0 BRA `(.L_x_2035) ;  /* 0x0000000000b08947 */ /* 0x000fea0003800000 */
[----:B------:R-:W-:-:S13]  /*5760*/  ISETP.NE.AND P0, PT, R0, 0x1d, PT ;  /* 0x0000001d0000780c */ /* 0x000fda0003f05270 */
[----:B------:R-:W-:Y:S05]  /*5770*/  @!P0 BRA `(.L_x_2036) ;  /* 0x0000000000948947 */ /* 0x000fea0003800000 */
[----:B------:R-:W-:-:S13]  /*5780*/  ISETP.NE.AND P0, PT, R0, 0x2c, PT ;  /* 0x0000002c0000780c */ /* 0x000fda0003f05270 */
[----:B------:R-:W-:Y:S05]  /*5790*/  @!P0 BRA `(.L_x_2037) ;  /* 0x0000000000488947 */ /* 0x000fea0003800000 */
.L_x_2008:
        /* <DEDUP_REMOVED lines=16> */
.L_x_2038:
[----:B------:R-:W-:Y:S01]  /*58a0*/  IMAD.MOV.U32 R25, RZ, RZ, R23 ;  /* 0x000000ffff197224 */ /* 0x000fe200078e0017 */
[----:B------:R-:W-:Y:S06]  /*58b0*/  BRA `(.L_x_2003) ;  /* 0x0000000000687947 */ /* 0x000fec0003800000 */
.L_x_2037:
        /* <DEDUP_REMOVED lines=17> */
.L_x_2036:
[----:B-----5:R-:W-:Y:S02]  /*59d0*/  IMAD.U32 R4, R24, 0x10000, RZ ;  /* 0x0001000018047824 */ /* 0x020fe400078e00ff */
[----:B------:R-:W-:-:S04]  /*59e0*/  IMAD.MOV.U32 R25, RZ, RZ, R23 ;  /* 0x000000ffff197224 */ /* 0x000fc800078e0017 */
[----:B------:R-:W0:Y:S02]  /*59f0*/  F2I.U64.TRUNC R4, R4 ;  /* 0x0000000400047311 */ /* 0x000e24000020d800 */
[----:B0-----:R0:W-:Y:S01]  /*5a00*/  STG.E.64 desc[UR36][R8.64], R4 ;  /* 0x0000000408007986 */ /* 0x0011e2000c101b24 */
[----:B------:R-:W-:Y:S05]  /*5a10*/  BRA `(.L_x_2003) ;  /* 0x0000000000107947 */ /* 0x000fea0003800000 */
.L_x_2035:
[----:B-----5:R-:W-:Y:S02]  /*5a20*/  IMAD.U32 R24, R24, 0x10000, RZ ;  /* 0x0001000018187824 */ /* 0x020fe400078e00ff */
[----:B------:R-:W-:Y:S02]  /*5a30*/  IMAD.MOV.U32 R25, RZ, RZ, R23 ;  /* 0x000000ffff197224 */ /* 0x000fe400078e0017 */
[----:B------:R-:W0:Y:S02]  /*5a40*/  F2I.FTZ.U32.TRUNC.NTZ R3, R24 ;  /* 0x0000001800037305 */ /* 0x000e24000021f000 */
[----:B0-----:R0:W-:Y:S03]  /*5a50*/  STG.E desc[UR36][R8.64], R3 ;  /* 0x0000000308007986 */ /* 0x0011e6000c101924 */
.L_x_2003:
[----:B------:R-:W-:Y:S05]  /*5a60*/  BSYNC.RECONVERGENT B6 ;  /* 0x0000000000067941 */ /* 0x000fea0003800200 */
.L_x_2002:
        /* <DEDUP_REMOVED lines=25> */
.L_x_2044:
[----:B-----5:R-:W-:-:S06]  /*5c00*/  IMAD.U32 R5, R22, 0x10000, RZ ;  /* 0x0001000016057824 */ /* 0x020fcc00078e00ff */
[----:B------:R-:W0:Y:S02]  /*5c10*/  F2I.S64.TRUNC R4, R5 ;  /* 0x0000000500047311 */ /* 0x000e24000020d900 */
[----:B0-----:R3:W-:Y:S01]  /*5c20*/  STG.E.U8 desc[UR36][R8.64], R4 ;  /* 0x0000000408007986 */ /* 0x0017e2000c101124 */
[----:B------:R-:W-:Y:S05]  /*5c30*/  BRA `(.L_x_2046) ;  /* 0x0000000c006c7947 */ /* 0x000fea0003800000 */
.L_x_2043:
        /* <DEDUP_REMOVED lines=10> */
.L_x_2048:
[----:B-----5:R-:W-:-:S04]  /*5ce0*/  IMAD.U32 R22, R22, 0x10000, RZ ;  /* 0x0001000016167824 */ /* 0x020fc800078e00ff */
[----:B------:R-:W0:Y:S02]  /*5cf0*/  F2I.FTZ.TRUNC.NTZ R3, R22 ;  /* 0x0000001600037305 */ /* 0x000e24000021f100 */
[----:B0-----:R2:W-:Y:S01]  /*5d00*/  STG.E desc[UR36][R8.64], R3 ;  /* 0x0000000308007986 */ /* 0x0015e2000c101924 */
[----:B------:R-:W-:Y:S05]  /*5d10*/  BRA `(.L_x_2046) ;  /* 0x0000000c00347947 */ /* 0x000fea0003800000 */
.L_x_2047:
[----:B-----5:R-:W-:-:S04]  /*5d20*/  IMAD.U32 R22, R22, 0x10000, RZ ;  /* 0x0001000016167824 */ /* 0x020fc800078e00ff */
[----:B------:R-:W0:Y:S02]  /*5d30*/  F2I.FTZ.TRUNC.NTZ R3, R22 ;  /* 0x0000001600037305 */ /* 0x000e24000021f100 */
[----:B0-----:R0:W-:Y:S01]  /*5d40*/  STG.E.U16 desc[UR36][R8.64], R3 ;  /* 0x0000000308007986 */ /* 0x0011e2000c101524 */
[----:B------:R-:W-:Y:S05]  /*5d50*/  BRA `(.L_x_2046) ;  /* 0x0000000c00247947 */ /* 0x000fea0003800000 */
.L_x_2042:
        /* <DEDUP_REMOVED lines=9> */
.L_x_2050:
[----:B-----5:R-:W-:-:S05]  /*5df0*/  IMAD.U32 R0, R22, 0x10000, RZ ;  /* 0x0001000016007824 */ /* 0x020fca00078e00ff */
[----:B------:R-:W-:-:S05]  /*5e00*/  F2FP.F16.F32.PACK_AB R0, RZ, R0 ;  /* 0x00000000ff00723e */ /* 0x000fca00000000ff */
[----:B------:R0:W-:Y:S01]  /*5e10*/  STG.E.U16 desc[UR36][R8.64], R0 ;  /* 0x0000000008007986 */ /* 0x0001e2000c101524 */
[----:B------:R-:W-:Y:S05]  /*5e20*/  BRA `(.L_x_2046) ;  /* 0x0000000800f07947 */ /* 0x000fea0003800000 */
.L_x_2049:
        /* <DEDUP_REMOVED lines=10> */
.L_x_2052:
[----:B-----5:R-:W-:-:S05]  /*5ed0*/  IMAD.U32 R22, R22, 0x10000, RZ ;  /* 0x0001000016167824 */ /* 0x020fca00078e00ff */
[----:B------:R-:W-:-:S04]  /*5ee0*/  F2FP.F16.F32.PACK_AB R3, RZ, R22 ;  /* 0x00000016ff03723e */ /* 0x000fc800000000ff */
[----:B------:R-:W-:-:S05]  /*5ef0*/  PRMT R3, R3, 0x5410, RZ ;  /* 0x0000541003037816 */ /* 0x000fca00000000ff */
[----:B------:R0:W-:Y:S01]  /*5f00*/  STG.E desc[UR36][R8.64], R3 ;  /* 0x0000000308007986 */ /* 0x0001e2000c101924 */
[----:B------:R-:W-:Y:S05]  /*5f10*/  BRA `(.L_x_2046) ;  /* 0x0000000800b47947 */ /* 0x000fea0003800000 */
.L_x_2051:
[----:B-----5:R-:W-:-:S04]  /*5f20*/  IMAD.U32 R4, R22, 0x10000, RZ ;  /* 0x0001000016047824 */ /* 0x020fc800078e00ff */
[----:B------:R-:W-:-:S06]  /*5f30*/  FMUL.FTZ R4, R4, 1 ;  /* 0x3f80000004047820 */ /* 0x000fcc0000410000 */
[----:B------:R-:W0:Y:S02]  /*5f40*/  F2F.F64.F32 R4, R4 ;  /* 0x0000000400047310 */ /* 0x000e240000201800 */
[----:B0-----:R0:W-:Y:S01]  /*5f50*/  STG.E.64 desc[UR36][R8.64], R4 ;  /* 0x0000000408007986 */ /* 0x0011e2000c101b24 */
[----:B------:R-:W-:Y:S05]  /*5f60*/  BRA `(.L_x_2046) ;  /* 0x0000000800a07947 */ /* 0x000fea0003800000 */
.L_x_2041:
        /* <DEDUP_REMOVED lines=14> */
.L_x_2056:
        /* <DEDUP_REMOVED lines=17> */
.L_x_2059:
[----:B------:R-:W-:-:S04]  /*6160*/  SHF.R.U32.HI R3, RZ, 0x18, R5 ;  /* 0x00000018ff037819 */ /* 0x000fc80000011605 */
[----:B------:R-:W-:-:S04]  /*6170*/  LOP3.LUT R0, R0, 0x80, R3, 0xf8, !PT ;  /* 0x0000008000007812 */ /* 0x000fc800078ef803 */
[----:B------:R-:W-:-:S07]  /*6180*/  PRMT R4, R0, 0x7610, R4 ;  /* 0x0000761000047816 */ /* 0x000fce0000000004 */
.L_x_2058:
[----:B------:R-:W-:Y:S05]  /*6190*/  BSYNC.RECONVERGENT B0 ;  /* 0x0000000000007941 */ /* 0x000fea0003800200 */
.L_x_2057:
[----:B------:R0:W-:Y:S01]  /*61a0*/  STG.E.U8 desc[UR36][R8.64], R4 ;  /* 0x0000000408007986 */ /* 0x0001e2000c101124 */
[----:B------:R-:W-:Y:S05]  /*61b0*/  BRA `(.L_x_2046) ;  /* 0x00000008000c7947 */ /* 0x000fea0003800000 */
.L_x_2055:
        /* <DEDUP_REMOVED lines=17> */
.L_x_2062:
[----:B------:R-:W-:-:S04]  /*62d0*/  SHF.R.U32.HI R3, RZ, 0x18, R5 ;  /* 0x00000018ff037819 */ /* 0x000fc80000011605 */
[----:B------:R-:W-:-:S04]  /*62e0*/  LOP3.LUT R0, R0, 0x80, R3, 0xf8, !PT ;  /* 0x0000008000007812 */ /* 0x000fc800078ef803 */
[----:B------:R-:W-:-:S07]  /*62f0*/  PRMT R4, R0, 0x7610, R4 ;  /* 0x0000761000047816 */ /* 0x000fce0000000004 */
.L_x_2061:
[----:B------:R-:W-:Y:S05]  /*6300*/  BSYNC.RECONVERGENT B0 ;  /* 0x0000000000007941 */ /* 0x000fea0003800200 */
.L_x_2060:
[----:B------:R0:W-:Y:S01]  /*6310*/  STG.E.U8 desc[UR36][R8.64], R4 ;  /* 0x0000000408007986 */ /* 0x0001e2000c101124 */
[----:B------:R-:W-:Y:S05]  /*6320*/  BRA `(.L_x_2046) ;  /* 0x0000000400b07947 */ /* 0x000fea0003800000 */
.L_x_2054:
        /* <DEDUP_REMOVED lines=22> */
.L_x_2064:
[----:B-----5:R-:W-:-:S06]  /*6490*/  IMAD.U32 R4, R22, 0x10000, RZ ;  /* 0x0001000016047824 */ /* 0x020fcc00078e00ff */
[----:B------:R-:W0:Y:S02]  /*64a0*/  F2I.U64.TRUNC R4, R4 ;  /* 0x0000000400047311 */ /* 0x000e24000020d800 */
[----:B0-----:R0:W-:Y:S01]  /*64b0*/  STG.E.64 desc[UR36][R8.64], R4 ;  /* 0x0000000408007986 */ /* 0x0011e2000c101b24 */
[----:B------:R-:W-:Y:S05]  /*64c0*/  BRA `(.L_x_2046) ;  /* 0x0000000400487947 */ /* 0x000fea0003800000 */
.L_x_2063:
[----:B-----5:R-:W-:-:S04]  /*64d0*/  IMAD.U32 R22, R22, 0x10000, RZ ;  /* 0x0001000016167824 */ /* 0x020fc800078e00ff */
[----:B------:R-:W0:Y:S02]  /*64e0*/  F2I.FTZ.U32.TRUNC.NTZ R3, R22 ;  /* 0x0000001600037305 */ /* 0x000e24000021f000 */
[----:B0-----:R0:W-:Y:S01]  /*64f0*/  STG.E desc[UR36][R8.64], R3 ;  /* 0x0000000308007986 */ /* 0x0011e2000c101924 */
[----:B------:R-:W-:Y:S05]  /*6500*/  BRA `(.L_x_2046) ;  /* 0x0000000400387947 */ /* 0x000fea0003800000 */
.L_x_2053:
        /* <DEDUP_REMOVED lines=11> */
.L_x_2066:
[----:B-----5:R-:W-:Y:S01]  /*65c0*/  IMAD.U32 R22, R22, 0x10000, RZ ;  /* 0x0001000016167824 */ /* 0x020fe200078e00ff */
[----:B------:R-:W-:-:S03]  /*65d0*/  CS2R R6, SRZ ;  /* 0x0000000000067805 */ /* 0x000fc6000001ff00 */
[----:B------:R-:W-:-:S06]  /*65e0*/  FMUL.FTZ R4, R22, 1 ;  /* 0x3f80000016047820 */ /* 0x000fcc0000410000 */
[----:B------:R-:W0:Y:S02]  /*65f0*/  F2F.F64.F32 R4, R4 ;  /* 0x0000000400047310 */ /* 0x000e240000201800 */
[----:B0-----:R0:W-:Y:S01]  /*6600*/  STG.E.128 desc[UR36][R8.64], R4 ;  /* 0x0000000408007986 */ /* 0x0011e2000c101d24 */
[----:B------:R-:W-:Y:S05]  /*6610*/  BRA `(.L_x_2046) ;  /* 0x0000000000f47947 */ /* 0x000fea0003800000 */
.L_x_2065:
[----:B------:R-:W-:-:S13]  /*6620*/  ISETP.NE.AND P0, PT, R0, 0xf, PT ;  /* 0x0000000f0000780c */ /* 0x000fda0003f05270 */
[----:B------:R-:W-:Y:S05]  /*6630*/  @!P0 BRA `(.L_x_2067) ;  /* 0x0000000000e88947 */ /* 0x000fea0003800000 */
[----:B------:R-:W-:-:S13]  /*6640*/  ISETP.NE.AND P0, PT, R0, 0x17, PT ;  /* 0x000000170000780c */ /* 0x000fda0003f05270 */
[----:B------:R-:W-:Y:S05]  /*6650*/  @!P0 BRA `(.L_x_2068) ;  /* 0x0000000000908947 */ /* 0x000fea0003800000 */
[----:B------:R-:W-:-:S13]  /*6660*/  ISETP.NE.AND P0, PT, R0, 0x18, PT ;  /* 0x000000180000780c */ /* 0x000fda0003f05270 */
[----:B------:R-:W-:Y:S05]  /*6670*/  @!P0 BRA `(.L_x_2069) ;  /* 0x0000000000448947 */ /* 0x000fea0003800000 */
.L_x_2045:
        /* <DEDUP_REMOVED lines=16> */
.L_x_2070:
[----:B------:R-:W-:Y:S05]  /*6780*/  BRA `(.L_x_2046) ;  /* 0x0000000000987947 */ /* 0x000fea0003800000 */
.L_x_2069:
        /* <DEDUP_REMOVED lines=13> */
.L_x_2072:
[----:B------:R-:W-:Y:S05]  /*6860*/  BSYNC.RECONVERGENT B0 ;  /* 0x0000000000007941 */ /* 0x000fea0003800200 */
.L_x_2071:
[----:B------:R-:W-:-:S05]  /*6870*/  LOP3.LUT R3, R0, 0x80, R3, 0xf8, !PT ;  /* 0x0000008000037812 */ /* 0x000fca00078ef803 */
[----:B------:R0:W-:Y:S01]  /*6880*/  STG.E.U8 desc[UR36][R8.64], R3 ;  /* 0x0000000308007986 */ /* 0x0001e2000c101124 */
[----:B------:R-:W-:Y:S05]  /*6890*/  BRA `(.L_x_2046) ;  /* 0x0000000000547947 */ /* 0x000fea0003800000 */
.L_x_2068:
        /* <DEDUP_REMOVED lines=12> */
.L_x_2074:
[----:B------:R-:W-:Y:S01]  /*6960*/  IMAD.MOV.U32 R0, RZ, RZ, 0x7f ;  /* 0x0000007fff007424 */ /* 0x000fe200078e00ff */
[----:B------:R-:W-:-:S04]  /*6970*/  ISETP.GT.U32.AND P0, PT, R4, 0x7f800000, PT ;  /* 0x7f8000000400780c */ /* 0x000fc80003f04070 */
[----:B------:R-:W-:-:S09]  /*6980*/  SEL R0, R0, 0x7c, P0 ;  /* 0x0000007c00007807 */ /* 0x000fd20000000000 */
.L_x_2075:
[----:B------:R-:W-:Y:S05]  /*6990*/  BSYNC.RECONVERGENT B0 ;  /* 0x0000000000007941 */ /* 0x000fea0003800200 */
.L_x_2073:
[----:B------:R-:W-:-:S04]  /*69a0*/  SHF.R.U32.HI R3, RZ, 0x18, R3 ;  /* 0x00000018ff037819 */ /* 0x000fc80000011603 */
[----:B------:R-:W-:-:S05]  /*69b0*/  LOP3.LUT R3, R0, 0x80, R3, 0xf8, !PT ;  /* 0x0000008000037812 */ /* 0x000fca00078ef803 */
[----:B------:R0:W-:Y:S01]  /*69c0*/  STG.E.U8 desc[UR36][R8.64], R3 ;  /* 0x0000000308007986 */ /* 0x0001e2000c101124 */
[----:B------:R-:W-:Y:S05]  /*69d0*/  BRA `(.L_x_2046) ;  /* 0x0000000000047947 */ /* 0x000fea0003800000 */
.L_x_2067:
[----:B-----5:R0:W-:Y:S02]  /*69e0*/  STG.E.U16 desc[UR36][R8.64], R22 ;  /* 0x0000001608007986 */ /* 0x0201e4000c101524 */
.L_x_2046:
        /* <DEDUP_REMOVED lines=25> */
.L_x_2079:
[----:B------:R-:W-:-:S06]  /*6b80*/  IMAD.U32 R5, R17, 0x10000, RZ ;  /* 0x0001000011057824 */ /* 0x000fcc00078e00ff */
[----:B------:R-:W0:Y:S02]  /*6b90*/  F2I.S64.TRUNC R4, R5 ;  /* 0x0000000500047311 */ /* 0x000e24000020d900 */
[----:B0-----:R0:W-:Y:S01]  /*6ba0*/  STG.E.U8 desc[UR36][R8.64], R4 ;  /* 0x0000000408007986 */ /* 0x0011e2000c101124 */
[----:B------:R-:W-:Y:S05]  /*6bb0*/  BRA `(.L_x_2081) ;  /* 0x0000000c006c7947 */ /* 0x000fea0003800000 */
.L_x_2078:
        /* <DEDUP_REMOVED lines=10> */
.L_x_2083:
[----:B------:R-:W-:-:S06]  /*6c60*/  IMAD.U32 R17, R17, 0x10000, RZ ;  /* 0x0001000011117824 */ /* 0x000fcc00078e00ff */
[----:B------:R-:W0:Y:S02]  /*6c70*/  F2I.FTZ.TRUNC.NTZ R17, R17 ;  /* 0x0000001100117305 */ /* 0x000e24000021f100 */
[----:B0-----:R0:W-:Y:S01]  /*6c80*/  STG.E desc[UR36][R8.64], R17 ;  /* 0x0000001108007986 */ /* 0x0011e2000c101924 */
[----:B------:R-:W-:Y:S05]  /*6c90*/  BRA `(.L_x_2081) ;  /* 0x0000000c00347947 */ /* 0x000fea0003800000 */
.L_x_2082:
[----:B------:R-:W-:-:S06]  /*6ca0*/  IMAD.U32 R17, R17, 0x10000, RZ ;  /* 0x0001000011117824 */ /* 0x000fcc00078e00ff */
[----:B------:R-:W0:Y:S02]  /*6cb0*/  F2I.FTZ.TRUNC.NTZ R17, R17 ;  /* 0x0000001100117305 */ /* 0x000e24000021f100 */
[----:B0-----:R0:W-:Y:S01]  /*6cc0*/  STG.E.U16 desc[UR36][R8.64], R17 ;  /* 0x0000001108007986 */ /* 0x0011e2000c101524 */
[----:B------:R-:W-:Y:S05]  /*6cd0*/  BRA `(.L_x_2081) ;  /* 0x0000000c00247947 */ /* 0x000fea0003800000 */
.L_x_2077:
        /* <DEDUP_REMOVED lines=9> */
.L_x_2085:
[----:B------:R-:W-:-:S05]  /*6d70*/  IMAD.U32 R0, R17, 0x10000, RZ ;  /* 0x0001000011007824 */ /* 0x000fca00078e00ff */
[----:B------:R-:W-:-:S05]  /*6d80*/  F2FP.F16.F32.PACK_AB R0, RZ, R0 ;  /* 0x00000000ff00723e */ /* 0x000fca00000000ff */
[----:B------:R0:W-:Y:S01]  /*6d90*/  STG.E.U16 desc[UR36][R8.64], R0 ;  /* 0x0000000008007986 */ /* 0x0001e2000c101524 */
[----:B------:R-:W-:Y:S05]  /*6da0*/  BRA `(.L_x_2081) ;  /* 0x0000000800f07947 */ /* 0x000fea0003800000 */
.L_x_2084:
        /* <DEDUP_REMOVED lines=10> */
.L_x_2087:
[----:B------:R-:W-:-:S05]  /*6e50*/  IMAD.U32 R17, R17, 0x10000, RZ ;  /* 0x0001000011117824 */ /* 0x000fca00078e00ff */
[----:B------:R-:W-:-:S04]  /*6e60*/  F2FP.F16.F32.PACK_AB R3, RZ, R17 ;  /* 0x00000011ff03723e */ /* 0x000fc800000000ff */
[----:B------:R-:W-:-:S05]  /*6e70*/  PRMT R3, R3, 0x5410, RZ ;  /* 0x0000541003037816 */ /* 0x000fca00000000ff */
[----:B------:R0:W-:Y:S01]  /*6e80*/  STG.E desc[UR36][R8.64], R3 ;  /* 0x0000000308007986 */ /* 0x0001e2000c101924 */
[----:B------:R-:W-:Y:S05]  /*6e90*/  BRA `(.L_x_2081) ;  /* 0x0000000800b47947 */ /* 0x000fea0003800000 */
.L_x_2086:
[----:B------:R-:W-:-:S04]  /*6ea0*/  IMAD.U32 R4, R17, 0x10000, RZ ;  /* 0x0001000011047824 */ /* 0x000fc800078e00ff */
[----:B------:R-:W-:-:S06]  /*6eb0*/  FMUL.FTZ R4, R4, 1 ;  /* 0x3f80000004047820 */ /* 0x000fcc0000410000 */
[----:B------:R-:W0:Y:S02]  /*6ec0*/  F2F.F64.F32 R4, R4 ;  /* 0x0000000400047310 */ /* 0x000e240000201800 */
[----:B0-----:R0:W-:Y:S01]  /*6ed0*/  STG.E.64 desc[UR36][R8.64], R4 ;  /* 0x0000000408007986 */ /* 0x0011e2000c101b24 */
[----:B------:R-:W-:Y:S05]  /*6ee0*/  BRA `(.L_x_2081) ;  /* 0x0000000800a07947 */ /* 0x000fea0003800000 */
.L_x_2076:
        /* <DEDUP_REMOVED lines=14> */
.L_x_2091:
        /* <DEDUP_REMOVED lines=17> */
.L_x_2094:
[----:B------:R-:W-:-:S04]  /*70e0*/  SHF.R.U32.HI R3, RZ, 0x18, R17 ;  /* 0x00000018ff037819 */ /* 0x000fc80000011611 */
[----:B------:R-:W-:-:S04]  /*70f0*/  LOP3.LUT R0, R0, 0x80, R3, 0xf8, !PT ;  /* 0x0000008000007812 */ /* 0x000fc800078ef803 */
[----:B------:R-:W-:-:S07]  /*7100*/  PRMT R4, R0, 0x7610, R4 ;  /* 0x0000761000047816 */ /* 0x000fce0000000004 */
.L_x_2093:
[----:B------:R-:W-:Y:S05]  /*7110*/  BSYNC.RECONVERGENT B0 ;  /* 0x0000000000007941 */ /* 0x000fea0003800200 */
.L_x_2092:
[----:B------:R0:W-:Y:S01]  /*7120*/  STG.E.U8 desc[UR36][R8.64], R4 ;  /* 0x0000000408007986 */ /* 0x0001e2000c101124 */
[----:B------:R-:W-:Y:S05]  /*7130*/  BRA `(.L_x_2081) ;  /* 0x00000008000c7947 */ /* 0x000fea0003800000 */
.L_x_2090:
        /* <DEDUP_REMOVED lines=17> */
.L_x_2097:
[----:B------:R-:W-:-:S04]  /*7250*/  SHF.R.U32.HI R3, RZ, 0x18, R17 ;  /* 0x00000018ff037819 */ /* 0x000fc80000011611 */
[----:B------:R-:W-:-:S04]  /*7260*/  LOP3.LUT R0, R0, 0x80, R3, 0xf8, !PT ;  /* 0x0000008000007812 */ /* 0x000fc800078ef803 */
[----:B------:R-:W-:-:S07]  /*7270*/  PRMT R4, R0, 0x7610, R4 ;  /* 0x0000761000047816 */ /* 0x000fce0000000004 */
.L_x_2096:
[----:B------:R-:W-:Y:S05]  /*7280*/  BSYNC.RECONVERGENT B0 ;  /* 0x0000000000007941 */ /* 0x000fea0003800200 */
.L_x_2095:
[----:B------:R0:W-:Y:S01]  /*7290*/  STG.E.U8 desc[UR36][R8.64], R4 ;  /* 0x0000000408007986 */ /* 0x0001e2000c101124 */
[----:B------:R-:W-:Y:S05]  /*72a0*/  BRA `(.L_x_2081) ;  /* 0x0000000400b07947 */ /* 0x000fea0003800000 */
.L_x_2089:
        /* <DEDUP_REMOVED lines=22> */
.L_x_2099:
[----:B------:R-:W-:-:S06]  /*7410*/  IMAD.U32 R4, R17, 0x10000, RZ ;  /* 0x0001000011047824 */ /* 0x000fcc00078e00ff */
[----:B------:R-:W0:Y:S02]  /*7420*/  F2I.U64.TRUNC R4, R4 ;  /* 0x0000000400047311 */ /* 0x000e24000020d800 */
[----:B0-----:R0:W-:Y:S01]  /*7430*/  STG.E.64 desc[UR36][R8.64], R4 ;  /* 0x0000000408007986 */ /* 0x0011e2000c101b24 */
[----:B------:R-:W-:Y:S05]  /*7440*/  BRA `(.L_x_2081) ;  /* 0x0000000400487947 */ /* 0x000fea0003800000 */
.L_x_2098:
[----:B------:R-:W-:-:S06]  /*7450*/  IMAD.U32 R17, R17, 0x10000, RZ ;  /* 0x0001000011117824 */ /* 0x000fcc00078e00ff */
[----:B------:R-:W0:Y:S02]  /*7460*/  F2I.FTZ.U32.TRUNC.NTZ R17, R17 ;  /* 0x0000001100117305 */ /* 0x000e24000021f000 */
[----:B0-----:R0:W-:Y:S01]  /*7470*/  STG.E desc[UR36][R8.64], R17 ;  /* 0x0000001108007986 */ /* 0x0011e2000c101924 */
[----:B------:R-:W-:Y:S05]  /*7480*/  BRA `(.L_x_2081) ;  /* 0x0000000400387947 */ /* 0x000fea0003800000 */
.L_x_2088:
        /* <DEDUP_REMOVED lines=11> */
.L_x_2101:
[----:B------:R-:W-:Y:S01]  /*7540*/  IMAD.U32 R17, R17, 0x10000, RZ ;  /* 0x0001000011117824 */ /* 0x000fe200078e00ff */
[----:B------:R-:W-:-:S03]  /*7550*/  CS2R R6, SRZ ;  /* 0x0000000000067805 */ /* 0x000fc6000001ff00 */
[----:B------:R-:W-:-:S06]  /*7560*/  FMUL.FTZ R4, R17, 1 ;  /* 0x3f80000011047820 */ /* 0x000fcc0000410000 */
[----:B------:R-:W0:Y:S02]  /*7570*/  F2F.F64.F32 R4, R4 ;  /* 0x0000000400047310 */ /* 0x000e240000201800 */
[----:B0-----:R4:W-:Y:S01]  /*7580*/  STG.E.128 desc[UR36][R8.64], R4 ;  /* 0x0000000408007986 */ /* 0x0019e2000c101d24 */
[----:B------:R-:W-:Y:S05]  /*7590*/  BRA `(.L_x_2081) ;  /* 0x0000000000f47947 */ /* 0x000fea0003800000 */
.L_x_2100:
[----:B------:R-:W-:-:S13]  /*75a0*/  ISETP.NE.AND P0, PT, R0, 0xf, PT ;  /* 0x0000000f0000780c */ /* 0x000fda0003f05270 */
[----:B------:R-:W-:Y:S05]  /*75b0*/  @!P0 BRA `(.L_x_2102) ;  /* 0x0000000000e88947 */ /* 0x000fea0003800000 */
[----:B------:R-:W-:-:S13]  /*75c0*/  ISETP.NE.AND P0, PT, R0, 0x17, PT ;  /* 0x000000170000780c */ /* 0x000fda0003f05270 */
[----:B------:R-:W-:Y:S05]  /*75d0*/  @!P0 BRA `(.L_x_2103) ;  /* 0x0000000000908947 */ /* 0x000fea0003800000 */
[----:B------:R-:W-:-:S13]  /*75e0*/  ISETP.NE.AND P0, PT, R0, 0x18, PT ;  /* 0x000000180000780c */ /* 0x000fda0003f05270 */
[----:B------:R-:W-:Y:S05]  /*75f0*/  @!P0 BRA `(.L_x_2104) ;  /* 0x0000000000448947 */ /* 0x000fea0003800000 */
.L_x_2080:
        /* <DEDUP_REMOVED lines=16> */
.L_x_2105:
[----:B------:R-:W-:Y:S05]  /*7700*/  BRA `(.L_x_2081) ;  /* 0x0000000000987947 */ /* 0x000fea0003800000 */
.L_x_2104:
        /* <DEDUP_REMOVED lines=13> */
.L_x_2107:
[----:B------:R-:W-:Y:S05]  /*77e0*/  BSYNC.RECONVERGENT B0 ;  /* 0x0000000000007941 */ /* 0x000fea0003800200 */
.L_x_2106:
[----:B------:R-:W-:-:S05]  /*77f0*/  LOP3.LUT R3, R0, 0x80, R3, 0xf8, !PT ;  /* 0x0000008000037812 */ /* 0x000fca00078ef803 */
[----:B------:R1:W-:Y:S01]  /*7800*/  STG.E.U8 desc[UR36][R8.64], R3 ;  /* 0x0000000308007986 */ /* 0x0003e2000c101124 */
[----:B------:R-:W-:Y:S05]  /*7810*/  BRA `(.L_x_2081) ;  /* 0x0000000000547947 */ /* 0x000fea0003800000 */
.L_x_2103:
        /* <DEDUP_REMOVED lines=12> */
.L_x_2109:
[----:B------:R-:W-:Y:S01]  /*78e0*/  IMAD.MOV.U32 R0, RZ, RZ, 0x7f ;  /* 0x0000007fff007424 */ /* 0x000fe200078e00ff */
[----:B------:R-:W-:-:S04]  /*78f0*/  ISETP.GT.U32.AND P0, PT, R4, 0x7f800000, PT ;  /* 0x7f8000000400780c */ /* 0x000fc80003f04070 */
[----:B------:R-:W-:-:S09]  /*7900*/  SEL R0, R0, 0x7c, P0 ;  /* 0x0000007c00007807 */ /* 0x000fd20000000000 */
.L_x_2110:
[----:B------:R-:W-:Y:S05]  /*7910*/  BSYNC.RECONVERGENT B0 ;  /* 0x0000000000007941 */ /* 0x000fea0003800200 */
.L_x_2108:
[----:B------:R-:W-:-:S04]  /*7920*/  SHF.R.U32.HI R3, RZ, 0x18, R3 ;  /* 0x00000018ff037819 */ /* 0x000fc80000011603 */
[----:B------:R-:W-:-:S05]  /*7930*/  LOP3.LUT R3, R0, 0x80, R3, 0xf8, !PT ;  /* 0x0000008000037812 */ /* 0x000fca00078ef803 */
[----:B------:R2:W-:Y:S01]  /*7940*/  STG.E.U8 desc[UR36][R8.64], R3 ;  /* 0x0000000308007986 */ /* 0x0005e2000c101124 */
[----:B------:R-:W-:Y:S05]  /*7950*/  BRA `(.L_x_2081) ;  /* 0x0000000000047947 */ /* 0x000fea0003800000 */
.L_x_2102:
[----:B------:R0:W-:Y:S02]  /*7960*/  STG.E.U16 desc[UR36][R8.64], R17 ;  /* 0x0000001108007986 */ /* 0x0001e4000c101524 */
.L_x_2081:
[----:B------:R-:W-:-:S07]  /*7970*/  VIADD R25, R25, 0x80 ;  /* 0x0000008019197836 */ /* 0x000fce0000000000 */
.L_x_2040:
[----:B------:R-:W-:Y:S05]  /*7980*/  BSYNC.RECONVERGENT B6 ;  /* 0x0000000000067941 */ /* 0x000fea0003800200 */
.L_x_2039:
        /* <DEDUP_REMOVED lines=23> */
.L_x_2114:
[----:B-----5:R-:W-:-:S06]  /*7b00*/  IMAD.U32 R5, R18, 0x10000, RZ ;  /* 0x0001000012057824 */ /* 0x020fcc00078e00ff */
[----:B------:R-:W0:Y:S02]  /*7b10*/  F2I.S64.TRUNC R4, R5 ;  /* 0x0000000500047311 */ /* 0x000e24000020d900 */
[----:B0-----:R-:W-:Y:S01]  /*7b20*/  STG.E.U8 desc[UR36][R2.64], R4 ;  /* 0x0000000402007986 */ /* 0x001fe2000c101124 */
[----:B------:R-:W-:Y:S05]  /*7b30*/  EXIT ;  /* 0x000000000000794d */ /* 0x000fea0003800000 */
.L_x_2113:
        /* <DEDUP_REMOVED lines=10> */
.L_x_2117:
[----:B-----5:R-:W-:-:S04]  /*7be0*/  IMAD.U32 R18, R18, 0x10000, RZ ;  /* 0x0001000012127824 */ /* 0x020fc800078e00ff */
[----:B------:R-:W0:Y:S02]  /*7bf0*/  F2I.FTZ.TRUNC.NTZ R5, R18 ;  /* 0x0000001200057305 */ /* 0x000e24000021f100 */
[----:B0-----:R-:W-:Y:S01]  /*7c00*/  STG.E desc[UR36][R2.64], R5 ;  /* 0x0000000502007986 */ /* 0x001fe2000c101924 */
[----:B------:R-:W-:Y:S05]  /*7c10*/  EXIT ;  /* 0x000000000000794d */ /* 0x000fea0003800000 */
.L_x_2116:
[----:B-----5:R-:W-:-:S04]  /*7c20*/  IMAD.U32 R18, R18, 0x10000, RZ ;  /* 0x0001000012127824 */ /* 0x020fc800078e00ff */
[----:B------:R-:W0:Y:S02]  /*7c30*/  F2I.FTZ.TRUNC.NTZ R5, R18 ;  /* 0x0000001200057305 */ /* 0x000e24000021f100 */
[----:B0-----:R-:W-:Y:S01]  /*7c40*/  STG.E.U16 desc[UR36][R2.64], R5 ;  /* 0x0000000502007986 */ /* 0x001fe2000c101524 */
[----:B------:R-:W-:Y:S05]  /*7c50*/  EXIT ;  /* 0x000000000000794d */ /* 0x000fea0003800000 */
.L_x_2112:
        /* <DEDUP_REMOVED lines=9> */
.L_x_2119:
[----:B-----5:R-:W-:-:S05]  /*7cf0*/  IMAD.U32 R0, R18, 0x10000, RZ ;  /* 0x0001000012007824 */ /* 0x020fca00078e00ff */
[----:B------:R-:W-:-:S05]  /*7d00*/  F2FP.F16.F32.PACK_AB R0, RZ, R0 ;  /* 0x00000000ff00723e */ /* 0x000fca00000000ff */
[----:B------:R-:W-:Y:S01]  /*7d10*/  STG.E.U16 desc[UR36][R2.64], R0 ;  /* 0x0000000002007986 */ /* 0x000fe2000c101524 */
[----:B------:R-:W-:Y:S05]  /*7d20*/  EXIT ;  /* 0x000000000000794d */ /* 0x000fea0003800000 */
.L_x_2118:
        /* <DEDUP_REMOVED lines=10> */
.L_x_2121:
[----:B-----5:R-:W-:-:S05]  /*7dd0*/  IMAD.U32 R18, R18, 0x10000, RZ ;  /* 0x0001000012127824 */ /* 0x020fca00078e00ff */
[----:B------:R-:W-:-:S04]  /*7de0*/  F2FP.F16.F32.PACK_AB R5, RZ, R18 ;  /* 0x00000012ff05723e */ /* 0x000fc800000000ff */
[----:B------:R-:W-:-:S05]  /*7df0*/  PRMT R5, R5, 0x5410, RZ ;  /* 0x0000541005057816 */ /* 0x000fca00000000ff */
[----:B------:R-:W-:Y:S01]  /*7e00*/  STG.E desc[UR36][R2.64], R5 ;  /* 0x0000000502007986 */ /* 0x000fe2000c101924 */
[----:B------:R-:W-:Y:S05]  /*7e10*/  EXIT ;  /* 0x000000000000794d */ /* 0x000fea0003800000 */
.L_x_2120:
[----:B-----5:R-:W-:-:S04]  /*7e20*/  IMAD.U32 R4, R18, 0x10000, RZ ;  /* 0x0001000012047824 */ /* 0x020fc800078e00ff */
[----:B------:R-:W-:-:S06]  /*7e30*/  FMUL.FTZ R4, R4, 1 ;  /* 0x3f80000004047820 */ /* 0x000fcc0000410000 */
[----:B------:R-:W0:Y:S02]  /*7e40*/  F2F.F64.F32 R4, R4 ;  /* 0x0000000400047310 */ /* 0x000e240000201800 */
[----:B0-----:R-:W-:Y:S01]  /*7e50*/  STG.E.64 desc[UR36][R2.64], R4 ;  /* 0x0000000402007986 */ /* 0x001fe2000c101b24 */
[----:B------:R-:W-:Y:S05]  /*7e60*/  EXIT ;  /* 0x000000000000794d */ /* 0x000fea0003800000 */
.L_x_2111:
        /* <DEDUP_REMOVED lines=14> */
.L_x_2125:
        /* <DEDUP_REMOVED lines=18> */
.L_x_2128:
[----:B------:R-:W-:-:S04]  /*8070*/  SHF.R.U32.HI R5, RZ, 0x18, R5 ;  /* 0x00000018ff057819 */ /* 0x000fc80000011605 */
[----:B------:R-:W-:-:S07]  /*8080*/  LOP3.LUT R0, R0, 0x80, R5, 0xf8, !PT ;  /* 0x0000008000007812 */ /* 0x000fce00078ef805 */
.L_x_2127:
[----:B------:R-:W-:Y:S05]  /*8090*/  BSYNC.RECONVERGENT B0 ;  /* 0x0000000000007941 */ /* 0x000fea0003800200 */
.L_x_2126:
[----:B------:R-:W-:Y:S01]  /*80a0*/  STG.E.U8 desc[UR36][R2.64], R0 ;  /* 0x0000000002007986 */ /* 0x000fe2000c101124 */
[----:B------:R-:W-:Y:S05]  /*80b0*/  EXIT ;  /* 0x000000000000794d */ /* 0x000fea0003800000 */
.L_x_2124:
        /* <DEDUP_REMOVED lines=18> */
.L_x_2131:
[----:B------:R-:W-:-:S04]  /*81e0*/  SHF.R.U32.HI R5, RZ, 0x18, R5 ;  /* 0x00000018ff057819 */ /* 0x000fc80000011605 */
[----:B------:R-:W-:-:S07]  /*81f0*/  LOP3.LUT R0, R0, 0x80, R5, 0xf8, !PT ;  /* 0x0000008000007812 */ /* 0x000fce00078ef805 */
.L_x_2130:
[----:B------:R-:W-:Y:S05]  /*8200*/  BSYNC.RECONVERGENT B0 ;  /* 0x0000000000007941 */ /* 0x000fea0003800200 */
.L_x_2129:
[----:B------:R-:W-:Y:S01]  /*8210*/  STG.E.U8 desc[UR36][R2.64], R0 ;  /* 0x0000000002007986 */ /* 0x000fe2000c101124 */
[----:B------:R-:W-:Y:S05]  /*8220*/  EXIT ;  /* 0x000000000000794d */ /* 0x000fea0003800000 */
.L_x_2123:
        /* <DEDUP_REMOVED lines=22> */
.L_x_2133:
[----:B-----5:R-:W-:-:S06]  /*8390*/  IMAD.U32 R4, R18, 0x10000, RZ ;  /* 0x0001000012047824 */ /* 0x020fcc00078e00ff */
[----:B------:R-:W0:Y:S02]  /*83a0*/  F2I.U64.TRUNC R4, R4 ;  /* 0x0000000400047311 */ /* 0x000e24000020d800 */
[----:B0-----:R-:W-:Y:S01]  /*83b0*/  STG.E.64 desc[UR36][R2.64], R4 ;  /* 0x0000000402007986 */ /* 0x001fe2000c101b24 */
[----:B------:R-:W-:Y:S05]  /*83c0*/  EXIT ;  /* 0x000000000000794d */ /* 0x000fea0003800000 */
.L_x_2132:
[----:B-----5:R-:W-:-:S04]  /*83d0*/  IMAD.U32 R18, R18, 0x10000, RZ ;  /* 0x0001000012127824 */ /* 0x020fc800078e00ff */
[----:B------:R-:W0:Y:S02]  /*83e0*/  F2I.FTZ.U32.TRUNC.NTZ R5, R18 ;  /* 0x0000001200057305 */ /* 0x000e24000021f000 */
[----:B0-----:R-:W-:Y:S01]  /*83f0*/  STG.E desc[UR36][R2.64], R5 ;  /* 0x0000000502007986 */ /* 0x001fe2000c101924 */
[----:B------:R-:W-:Y:S05]  /*8400*/  EXIT ;  /* 0x000000000000794d */ /* 0x000fea0003800000 */
.L_x_2122:
        /* <DEDUP_REMOVED lines=11> */
.L_x_2135:
[----:B-----5:R-:W-:Y:S01]  /*84c0*/  IMAD.U32 R18, R18, 0x10000, RZ ;  /* 0x0001000012127824 */ /* 0x020fe200078e00ff */
[----:B------:R-:W-:-:S03]  /*84d0*/  CS2R R6, SRZ ;  /* 0x0000000000067805 */ /* 0x000fc6000001ff00 */
[----:B------:R-:W-:-:S06]  /*84e0*/  FMUL.FTZ R4, R18, 1 ;  /* 0x3f80000012047820 */ /* 0x000fcc0000410000 */
[----:B------:R-:W0:Y:S02]  /*84f0*/  F2F.F64.F32 R4, R4 ;  /* 0x0000000400047310 */ /* 0x000e240000201800 */
[----:B0-----:R-:W-:Y:S01]  /*8500*/  STG.E.128 desc[UR36][R2.64], R4 ;  /* 0x0000000402007986 */ /* 0x001fe2000c101d24 */
[----:B------:R-:W-:Y:S05]  /*8510*/  EXIT ;  /* 0x000000000000794d */ /* 0x000fea0003800000 */
.L_x_2134:
[----:B------:R-:W-:-:S13]  /*8520*/  ISETP.NE.AND P0, PT, R0, 0xf, PT ;  /* 0x0000000f0000780c */ /* 0x000fda0003f05270 */
[----:B------:R-:W-:Y:S05]  /*8530*/  @!P0 BRA `(.L_x_2136) ;  /* 0x0000000000e88947 */ /* 0x000fea0003800000 */
[----:B------:R-:W-:-:S13]  /*8540*/  ISETP.NE.AND P0, PT, R0, 0x17, PT ;  /* 0x000000170000780c */ /* 0x000fda0003f05270 */
[----:B------:R-:W-:Y:S05]  /*8550*/  @!P0 BRA `(.L_x_2137) ;  /* 0x0000000000908947 */ /* 0x000fea0003800000 */
[----:B------:R-:W-:-:S13]  /*8560*/  ISETP.NE.AND P0, PT, R0, 0x18, PT ;  /* 0x000000180000780c */ /* 0x000fda0003f05270 */
[----:B------:R-:W-:Y:S05]  /*8570*/  @!P0 BRA `(.L_x_2138) ;  /* 0x0000000000448947 */ /* 0x000fea0003800000 */
.L_x_2115:
        /* <DEDUP_REMOVED lines=16> */
.L_x_2139:
[----:B------:R-:W-:Y:S05]  /*8680*/  EXIT ;  /* 0x000000000000794d */ /* 0x000fea0003800000 */
.L_x_2138:
        /* <DEDUP_REMOVED lines=13> */
.L_x_2141:
[----:B------:R-:W-:Y:S05]  /*8760*/  BSYNC.RECONVERGENT B0 ;  /* 0x0000000000007941 */ /* 0x000fea0003800200 */
.L_x_2140:
[----:B------:R-:W-:-:S05]  /*8770*/  LOP3.LUT R5, R0, 0x80, R5, 0xf8, !PT ;  /* 0x0000008000057812 */ /* 0x000fca00078ef805 */
[----:B------:R-:W-:Y:S01]  /*8780*/  STG.E.U8 desc[UR36][R2.64], R5 ;  /* 0x0000000502007986 */ /* 0x000fe2000c101124 */
[----:B------:R-:W-:Y:S05]  /*8790*/  EXIT ;  /* 0x000000000000794d */ /* 0x000fea0003800000 */
.L_x_2137:
        /* <DEDUP_REMOVED lines=12> */
.L_x_2143:
[----:B------:R-:W-:Y:S01]  /*8860*/  IMAD.MOV.U32 R0, RZ, RZ, 0x7f ;  /* 0x0000007fff007424 */ /* 0x000fe200078e00ff */
[----:B------:R-:W-:-:S04]  /*8870*/  ISETP.GT.U32.AND P0, PT, R4, 0x7f800000, PT ;  /* 0x7f8000000400780c */ /* 0x000fc80003f04070 */
[----:B------:R-:W-:-:S09]  /*8880*/  SEL R0, R0, 0x7c, P0 ;  /* 0x0000007c00007807 */ /* 0x000fd20000000000 */
.L_x_2144:
[----:B------:R-:W-:Y:S05]  /*8890*/  BSYNC.RECONVERGENT B0 ;  /* 0x0000000000007941 */ /* 0x000fea0003800200 */
.L_x_2142:
[----:B------:R-:W-:-:S04]  /*88a0*/  SHF.R.U32.HI R5, RZ, 0x18, R5 ;  /* 0x00000018ff057819 */ /* 0x000fc80000011605 */
[----:B------:R-:W-:-:S05]  /*88b0*/  LOP3.LUT R5, R0, 0x80, R5, 0xf8, !PT ;  /* 0x0000008000057812 */ /* 0x000fca00078ef805 */
[----:B------:R-:W-:Y:S01]  /*88c0*/  STG.E.U8 desc[UR36][R2.64], R5 ;  /* 0x0000000502007986 */ /* 0x000fe2000c101124 */
[----:B------:R-:W-:Y:S05]  /*88d0*/  EXIT ;  /* 0x000000000000794d */ /* 0x000fea0003800000 */
.L_x_2136:
[----:B-----5:R-:W-:Y:S01]  /*88e0*/  STG.E.U16 desc[UR36][R2.64], R18 ;  /* 0x0000001202007986 */ /* 0x020fe2000c101524 */
[----:B------:R-:W-:Y:S05]  /*88f0*/  EXIT ;  /* 0x000000000000794d */ /* 0x000fea0003800000 */
.L_x_2145:
        /* <DEDUP_REMOVED lines=16> */
.L_x_31025:


//--------------------- .text._ZN2at6native18elementwise_kernelILi128ELi4EZNS0_22gpu_kernel_impl_nocastINS0_13AUnaryFunctorIN3c108BFloat16ES5_S5_ZZZNS0_21heaviside_kernel_cudaERNS_18TensorIteratorBaseEENKUlvE_clEvENKUlvE8_clEvEUlS5_S5_E_EEEEvS7_RKT_EUliE_EEviT1_ --------------------------
	.section	.text._ZN2at6native18elementwise_kernelILi128ELi4EZNS0_22gpu_kernel_impl_nocastINS0_13AUnaryFunctorIN3c108BFloat16ES5_S5_ZZZNS0_21heaviside_kernel_cudaERNS_18TensorIteratorBaseEENKUlvE_clEvENKUlvE8_clEvEUlS5_S5_E_EEEEvS7_RKT_EUliE_EEviT1_,"ax",@progbits
	.align	128
        .global         _ZN2at6native18elementwise_kernelILi128ELi4EZNS0_22gpu_kernel_impl_nocastINS0_13AUnaryFunctorIN3c108BFloat16ES5_S5_ZZZNS0_21heaviside_kernel_cudaERNS_18TensorIteratorBaseEENKUlvE_clEvENKUlvE8_clEvEUlS5_S5_E_EEEEvS7_RKT_EUliE_EEviT1_
        .type           _ZN2at6native18elementwise_kernelILi128ELi4EZNS0_22gpu_kernel_impl_nocastINS0_13AUnaryFunctorIN3c108BFloat16ES5_S5_ZZZNS0_21heaviside_kernel_cudaERNS_18TensorIteratorBaseEENKUlvE_clEvENKUlvE8_clEvEUlS5_S5_E_EEEEvS7_RKT_EUliE_EEviT1_,@function
        .size           _ZN2at6native18elementwise_kernelILi128ELi4EZNS0_22gpu_kernel_impl_nocastINS0_13AUnaryFunctorIN3c108BFloat16ES5_S5_ZZZNS0_21heaviside_kernel_cudaERNS_18TensorIteratorBaseEENKUlvE_clEvENKUlvE8_clEvEUlS5_S5_E_EEEEvS7_RKT_EUliE_EEviT1_,(.L_x_31026 - _ZN2at6native18elementwise_kernelILi128ELi4EZNS0_22gpu_kernel_impl_nocastINS0_13AUnaryFunctorIN3c108BFloat16ES5_S5_ZZZNS0_21heaviside_kernel_cudaERNS_18TensorIteratorBaseEENKUlvE_clEvENKUlvE8_clEvEUlS5_S5_E_EEEEvS7_RKT_EUliE_EEviT1_)
        .other          _ZN2at6native18elementwise_kernelILi128ELi4EZNS0_22gpu_kernel_impl_nocastINS0_13AUnaryFunctorIN3c108BFloat16ES5_S5_ZZZNS0_21heaviside_kernel_cudaERNS_18TensorIteratorBaseEENKUlvE_clEvENKUlvE8_clEvEUlS5_S5_E_EEEEvS7_RKT_EUliE_EEviT1_,@"STO_CUDA_ENTRY STV_DEFAULT"
_ZN2at6native18elementwise_kernelILi128ELi4EZNS0_22gpu_kernel_impl_nocastINS0_13AUnaryFunctorIN3c108BFloat16ES5_S5_ZZZNS0_21heaviside_kernel_cudaERNS_18TensorIteratorBaseEENKUlvE_clEvENKUlvE8_clEvEUlS5_S5_E_EEEEvS7_RKT_EUliE_EEviT1_:
.text._ZN2at6native18elementwise_kernelILi128ELi4EZNS0_22gpu_kernel_impl_nocastINS0_13AUnaryFunctorIN3c108BFloat16ES5_S5_ZZZNS0_21heaviside_kernel_cudaERNS_18TensorIteratorBaseEENKUlvE_clEvENKUlvE8_clEvEUlS5_S5_E_EEEEvS7_RKT_EUliE_EEviT1_:
[----:B------:R-:W-:Y:S08]  /*0000*/  LDC R1, c[0x0][0x37c] ;  /* 0x0000df00ff017b82 */ /* 0x000ff00000000800 */
[----:B------:R-:W0:Y:S01]  /*0010*/  LDC R2, c[0x0][0x388] ;  /* 0x0000e200ff027b82 */ /* 0x000e220000000800 */
[----:B------:R-:W1:Y:S01]  /*0020*/  S2R R3, SR_TID.X ;  /* 0x0000000000037919 */ /* 0x000e620000002100 */
[----:B------:R-:W2:Y:S01]  /*0030*/  LDCU.64 UR6, c[0x0][0x358] ;  /* 0x00006b00ff0677ac */ /* 0x000ea20008000a00 */
[----:B------:R-:W3:Y:S05]  /*0040*/  LDCU.U16 UR5, c[0x0][0x592] ;  /* 0x0000b240ff0577ac */ /* 0x000eea0008000400 */
[----:B------:R-:W4:Y:S01]  /*0050*/  S2UR UR4, SR_CTAID.X ;  /* 0x00000000000479c3 */ /* 0x000f220000002500 */
[----:B0-----:R-:W-:Y:S01]  /*0060*/  ISETP.NE.AND P0, PT, R2, RZ, PT ;  /* 0x000000ff0200720c */ /* 0x001fe20003f05270 */
[----:B----4-:R-:W-:-:S06]  /*0070*/  USHF.L.U32 UR4, UR4, 0x9, URZ ;  /* 0x0000000904047899 */ /* 0x010fcc00080006ff */
[----:B-1----:R-:W-:-:S06]  /*0080*/  LOP3.LUT R3, R3, UR4, RZ, 0xfc, !PT ;  /* 0x0000000403037c12 */ /* 0x002fcc000f8efcff */
[----:B--23--:R-:W-:Y:S05]  /*0090*/  @P0 BRA `(.L_x_2146) ;  /* 0x0000000000e00947 */ /* 0x00cfea0003800000 */
[----:B------:R-:W0:Y:S01]  /*00a0*/  LDCU UR8, c[0x0][0x380] ;  /* 0x00007000ff0877ac */ /* 0x000e220008000800 */
[----:B------:R-:W-:Y:S04]  /*00b0*/  BSSY.RECONVERGENT B0, `(.L_x_2147) ;  /* 0x0000029000007945 */ /* 0x000fe80003800200 */
[----:B------:R-:W-:Y:S01]  /*00c0*/  BSSY.RELIABLE B1, `(.L_x_2148) ;  /* 0x000001d000017945 */ /* 0x000fe20003800100 */
[----:B0-----:R-:W-:-:S13]  /*00d0*/  ISETP.GE.AND P0, PT, R3, UR8, PT ;  /* 0x0000000803007c0c */ /* 0x001fda000bf06270 */
[----:B------:R-:W-:Y:S05]  /*00e0*/  @P0 BRA `(.L_x_2149) ;  /* 0x00000000005c0947 */ /* 0x000fea0003800000 */
[----:B------:R-:W0:Y:S02]  /*00f0*/  LDC.64 R4, c[0x0][0x588] ;  /* 0x00016200ff047b82 */ /* 0x000e240000000a00 */
[----:B0-----:R-:W2:Y:S01]  /*0100*/  LDG.E.U16 R9, desc[UR6][R4.64] ;  /* 0x0000000604097981 */ /* 0x001ea2000c1e1500 */
[----:B------:R-:W-:-:S05]  /*0110*/  USHF.L.U32 UR4, UR5, 0x10, URZ ;  /* 0x0000001005047899 */ /* 0x000fca00080006ff */
[----:B------:R-:W0:Y:S01]  /*0120*/  LDC.64 R6, c[0x0][0x580] ;  /* 0x00016000ff067b82 */ /* 0x000e220000000a00 */
[----:B------:R-:W-:Y:S02]  /*0130*/  IADD3 R3, PT, PT, R3, 0x80, RZ ;  /* 0x0000008003037810 */ /* 0x000fe40007ffe0ff */
[----:B------:R-:W-:-:S13]  /*0140*/  FSETP.NEU.FTZ.AND P0, PT, RZ, UR4, PT ;  /* 0x00000004ff007c0b */ /* 0x000fda000bf1d000 */
[----:B------:R-:W-:-:S04]  /*0150*/  @P0 FSET.BF.LT.FTZ.AND R0, RZ, UR4, PT ;  /* 0x00000004ff000c0a */ /* 0x000fc8000b811000 */
[----:B------:R-:W-:-:S04]  /*0160*/  @P0 F2FP.BF16.F32.PACK_AB R0, RZ, R0 ;  /* 0x00000000ff00023e */ /* 0x000fc800000010ff */
[----:B--2---:R-:W-:Y:S02]  /*0170*/  @P0 PRMT R9, R0, 0x7610, R9 ;  /* 0x0000761000090816 */ /* 0x004fe40000000009 */
[----:B------:R-:W-:-:S03]  /*0180*/  ISETP.GE.AND P0, PT, R3, UR8, PT ;  /* 0x0000000803007c0c */ /* 0x000fc6000bf06270 */
[----:B0-----:R0:W-:Y:S10]  /*0190*/  STG.E.U16 desc[UR6][R6.64], R9 ;  /* 0x0000000906007986 */ /* 0x0011f4000c101506 */
[----:B------:R-:W-:Y:S05]  /*01a0*/  @P0 BREAK.RELIABLE B1 ;  /* 0x0000000000010942 */ /* 0x000fea0003800100 */
        /* <DEDUP_REMOVED lines=9> */
[----:B--2---:R-:W-:-:S05]  /*0240*/  @P0 PRMT R9, R0, 0x7610, R9 ;  /* 0x0000761000090816 */ /* 0x004fca0000000009 */
[----:B0-----:R0:W-:Y:S02]  /*0250*/  STG.E.U16 desc[UR6][R6.64], R9 ;  /* 0x0000000906007986 */ /* 0x0011e4000c101506 */
.L_x_2149:
[----:B------:R-:W-:-:S13]  /*0260*/  ISETP.GE.AND P0, PT, R3, UR8, PT ;  /* 0x0000000803007c0c */ /* 0x000fda000bf06270 */
[----:B------:R-:W-:Y:S05]  /*0270*/  @P0 BREAK.RELIABLE B1 ;  /* 0x0000000000010942 */ /* 0x000fea0003800100 */
[----:B------:R-:W-:Y:S05]  /*0280*/  @P0 BRA `(.L_x_2150) ;  /* 0x00000000002c0947 */ /* 0x000fea0003800000 */
[----:B------:R-:W-:Y:S05]  /*0290*/  BSYNC.RELIABLE B1 ;  /* 0x0000000000017941 */ /* 0x000fea0003800100 */
.L_x_2148:
        /* <DEDUP_REMOVED lines=10> */
.L_x_2150:
[----:B------:R-:W-:Y:S05]  /*0340*/  BSYNC.RECONVERGENT B0 ;  /* 0x0000000000007941 */ /* 0x000fea0003800200 */
.L_x_2147:
[----:B------:R-:W-:Y:S05]  /*0350*/  WARPSYNC.ALL ;  /* 0x0000000000007948 */ /* 0x000fea0003800000 */
[----:B------:R-:W-:-:S13]  /*0360*/  ISETP.GE.AND P0, PT, R3, UR8, PT ;  /* 0x0000000803007c0c */ /* 0x000fda000bf06270 */
[----:B------:R-:W-:Y:S05]  /*0370*/  @P0 EXIT ;  /* 0x000000000000094d */ /* 0x000fea0003800000 */
[----:B------:R-:W0:Y:S02]  /*0380*/  LDC.64 R2, c[0x0][0x588] ;  /* 0x00016200ff027b82 */ /* 0x000e240000000a00 */
[----:B01----:R-:W2:Y:S01]  /*0390*/  LDG.E.U16 R7, desc[UR6][R2.64] ;  /* 0x0000000602077981 */ /* 0x003ea2000c1e1500 */
[----:B------:R-:W-:-:S05]  /*03a0*/  USHF.L.U32 UR4, UR5, 0x10, URZ ;  /* 0x0000001005047899 */ /* 0x000fca00080006ff */
[----:B------:R-:W0:Y:S01]  /*03b0*/  LDC.64 R4, c[0x0][0x580] ;  /* 0x00016000ff047b82 */ /* 0x000e220000000a00 */
[----:B------:R-:W-:-:S13]  /*03c0*/  FSETP.NEU.FTZ.AND P0, PT, RZ, UR4, PT ;  /* 0x00000004ff007c0b */ /* 0x000fda000bf1d000 */
[----:B------:R-:W-:-:S04]  /*03d0*/  @P0 FSET.BF.LT.FTZ.AND R0, RZ, UR4, PT ;  /* 0x00000004ff000c0a */ /* 0x000fc8000b811000 */
[----:B------:R-:W-:-:S04]  /*03e0*/  @P0 F2FP.BF16.F32.PACK_AB R0, RZ, R0 ;  /* 0x00000000ff00023e */ /* 0x000fc800000010ff */
[----:B--2---:R-:W-:-:S05]  /*03f0*/  @P0 PRMT R7, R0, 0x7610, R7 ;  /* 0x0000761000070816 */ /* 0x004fca0000000007 */
[----:B0-----:R-:W-:Y:S01]  /*0400*/  STG.E.U16 desc[UR6][R4.64], R7 ;  /* 0x0000000704007986 */ /* 0x001fe2000c101506 */
[----:B------:R-:W-:Y:S05]  /*0410*/  EXIT ;  /* 0x000000000000794d */ /* 0x000fea0003800000 */
.L_x_2146:
        /* <DEDUP_REMOVED lines=306> */
.L_x_2154:
[----:B------:R-:W0:Y:S02]  /*1740*/  LDCU.64 UR8, c[0x0][0x588] ;  /* 0x0000b100ff0877ac */ /* 0x000e240008000a00 */
[----:B0-----:R-:W-:-:S04]  /*1750*/  IADD3 R6, P0, PT, R4, UR8, RZ ;  /* 0x0000000804067c10 */ /* 0x001fc8000ff1e0ff */
[----:B------:R-:W-:Y:S01]  /*1760*/  IADD3.X R7, PT, PT, RZ, UR9, RZ, P0, !PT ;  /* 0x00000009ff077c10 */ /* 0x000fe200087fe4ff */
[----:B------:R-:W-:Y:S01]  /*1770*/  USHF.L.U32 UR10, UR5, 0x10, URZ ;  /* 0x00000010050a7899 */ /* 0x000fe200080006ff */
[----:B------:R-:W0:Y:S03]  /*1780*/  LDCU.64 UR8, c[0x0][0x580] ;  /* 0x0000b000ff0877ac */ /* 0x000e260008000a00 */
[----:B------:R-:W2:Y:S01]  /*1790*/  LDG.E.U16 R9, desc[UR6][R6.64] ;  /* 0x0000000606097981 */ /* 0x000ea2000c1e1500 */
[----:B------:R-:W-:Y:S02]  /*17a0*/  IADD3 R3, PT, PT, R3, 0x80, RZ ;  /* 0x0000008003037810 */ /* 0x000fe40007ffe0ff */
[----:B------:R-:W-:-:S13]  /*17b0*/  FSETP.NEU.FTZ.AND P1, PT, RZ, UR10, PT ;  /* 0x0000000aff007c0b */ /* 0x000fda000bf3d000 */
[----:B------:R-:W-:Y:S02]  /*17c0*/  @P1 FSET.BF.LT.FTZ.AND R8, RZ, UR10, PT ;  /* 0x0000000aff081c0a */ /* 0x000fe4000b811000 */
[----:B0-----:R-:W-:Y:S02]  /*17d0*/  IADD3 R4, P0, PT, R5, UR8, RZ ;  /* 0x0000000805047c10 */ /* 0x001fe4000ff1e0ff */
[----:B------:R-:W-:Y:S02]  /*17e0*/  @P1 F2FP.BF16.F32.PACK_AB R8, RZ, R8 ;  /* 0x00000008ff08123e */ /* 0x000fe400000010ff */
[----:B------:R-:W-:Y:S02]  /*17f0*/  IADD3.X R5, PT, PT, RZ, UR9, RZ, P0, !PT ;  /* 0x00000009ff057c10 */ /* 0x000fe400087fe4ff */
[----:B------:R-:W-:-:S13]  /*1800*/  ISETP.GE.AND P0, PT, R3, UR4, PT ;  /* 0x0000000403007c0c */ /* 0x000fda000bf06270 */
[----:B------:R-:W-:Y:S05]  /*1810*/  @P0 BREAK.RELIABLE B1 ;  /* 0x0000000000010942 */ /* 0x000fea0003800100 */
[----:B--2---:R-:W-:-:S05]  /*1820*/  @P1 PRMT R9, R8, 0x7610, R9 ;  /* 0x0000761008091816 */ /* 0x004fca0000000009 */
[----:B------:R0:W-:Y:S01]  /*1830*/  STG.E.U16 desc[UR6][R4.64], R9 ;  /* 0x0000000904007986 */ /* 0x0001e2000c101506 */
[----:B------:R-:W-:Y:S05]  /*1840*/  @P0 BRA `(.L_x_2155) ;  /* 0x0000002400d00947 */ /* 0x000fea0003800000 */
[----:B------:R-:W1:Y:S01]  /*1850*/  LDCU.64 UR8, c[0x0][0x390] ;  /* 0x00007200ff0877ac */ /* 0x000e620008000a00 */
[----:B0-----:R-:W-:Y:S01]  /*1860*/  MOV R5, R3 ;  /* 0x0000000300057202 */ /* 0x001fe20000000f00 */
[----:B------:R-:W-:Y:S01]  /*1870*/  IMAD.MOV.U32 R4, RZ, RZ, RZ ;  /* 0x000000ffff047224 */ /* 0x000fe200078e00ff */
[----:B------:R-:W-:Y:S01]  /*1880*/  ISETP.NE.AND P0, PT, R2, RZ, PT ;  /* 0x000000ff0200720c */ /* 0x000fe20003f05270 */
[----:B------:R-:W0:Y:S01]  /*1890*/  LDCU UR10, c[0x0][0x38c] ;  /* 0x00007180ff0a77ac */ /* 0x000e220008000800 */
[----:B------:R-:W2:Y:S01]  /*18a0*/  LDCU.64 UR12, c[0x0][0x4b8] ;  /* 0x00009700ff0c77ac */ /* 0x000ea20008000a00 */
[----:B-1----:R-:W-:-:S05]  /*18b0*/  IMAD.HI.U32 R6, R3, UR8, R4 ;  /* 0x0000000803067c27 */ /* 0x002fca000f8e0004 */
[----:B------:R-:W-:-:S04]  /*18c0*/  SHF.R.U32.HI R7, RZ, UR9, R6 ;  /* 0x00000009ff077c19 */ /* 0x000fc80008011606 */
[----:B------:R-:W-:-:S05]  /*18d0*/  IADD3 R4, PT, PT, -R7, RZ, RZ ;  /* 0x000000ff07047210 */ /* 0x000fca0007ffe1ff */
[----:B0-----:R-:W-:-:S04]  /*18e0*/  IMAD R4, R4, UR10, R3 ;  /* 0x0000000a04047c24 */ /* 0x001fc8000f8e0203 */
        /* <DEDUP_REMOVED lines=276> */
[----:B------:R-:W-:-:S05]  /*2a30*/  @P0 MOV R10, RZ ;  /* 0x000000ff000a0202 */ /* 0x000fca0000000f00 */
[----:B------:R-:W3:Y:S01]  /*2a40*/  @P0 LDC.64 R8, c[0x0][0x578] ;  /* 0x00015e00ff080b82 */ /* 0x000ee20000000a00 */
[--C-:B------:R-:W-:Y:S02]  /*2a50*/  IMAD.MOV R13, RZ, RZ, -R11.reuse ;  /* 0x000000ffff0d7224 */ /* 0x100fe400078e0a0b */
        /* <DEDUP_REMOVED lines=9> */
.L_x_2156:
[----:B------:R-:W0:Y:S01]  /*2af0*/  LDCU.64 UR8, c[0x0][0x588] ;  /* 0x0000b100ff0877ac */ /* 0x000e220008000a00 */
[----:B------:R-:W1:Y:S01]  /*2b00*/  LDCU.64 UR10, c[0x0][0x580] ;  /* 0x0000b000ff0a77ac */ /* 0x000e620008000a00 */
[----:B0-----:R-:W-:-:S04]  /*2b10*/  IADD3 R6, P0, PT, R4, UR8, RZ ;  /* 0x0000000804067c10 */ /* 0x001fc8000ff1e0ff */
[----:B------:R-:W-:-:S05]  /*2b20*/  IADD3.X R7, PT, PT, RZ, UR9, RZ, P0, !PT ;  /* 0x00000009ff077c10 */ /* 0x000fca00087fe4ff */
[----:B------:R-:W2:Y:S01]  /*2b30*/  LDG.E.U16 R9, desc[UR6][R6.64] ;  /* 0x0000000606097981 */ /* 0x000ea2000c1e1500 */
[----:B------:R-:W-:Y:S01]  /*2b40*/  USHF.L.U32 UR8, UR5, 0x10, URZ ;  /* 0x0000001005087899 */ /* 0x000fe200080006ff */
[----:B-1----:R-:W-:Y:S02]  /*2b50*/  IADD3 R4, P0, PT, R5, UR10, RZ ;  /* 0x0000000a05047c10 */ /* 0x002fe4000ff1e0ff */
[----:B------:R-:W-:Y:S02]  /*2b60*/  IADD3 R3, PT, PT, R3, 0x80, RZ ;  /* 0x0000008003037810 */ /* 0x000fe40007ffe0ff */
[----:B------:R-:W-:Y:S02]  /*2b70*/  IADD3.X R5, PT, PT, RZ, UR11, RZ, P0, !PT ;  /* 0x0000000bff057c10 */ /* 0x000fe400087fe4ff */
[----:B------:R-:W-:-:S13]  /*2b80*/  FSETP.NEU.FTZ.AND P1, PT, RZ, UR8, PT ;  /* 0x00000008ff007c0b */ /* 0x000fda000bf3d000 */
[----:B------:R-:W-:-:S04]  /*2b90*/  @P1 FSET.BF.LT.FTZ.AND R8, RZ, UR8, PT ;  /* 0x00000008ff081c0a */ /* 0x000fc8000b811000 */
[----:B------:R-:W-:-:S04]  /*2ba0*/  @P1 F2FP.BF16.F32.PACK_AB R8, RZ, R8 ;  /* 0x00000008ff08123e */ /* 0x000fc800000010ff */
[----:B--2---:R-:W-:-:S05]  /*2bb0*/  @P1 PRMT R9, R8, 0x7610, R9 ;  /* 0x0000761008091816 */ /* 0x004fca0000000009 */
[----:B------:R0:W-:Y:S02]  /*2bc0*/  STG.E.U16 desc[UR6][R4.64], R9 ;  /* 0x0000000904007986 */ /* 0x0001e4000c101506 */
.L_x_2153:
[----:B------:R-:W-:-:S13]  /*2bd0*/  ISETP.GE.AND P0, PT, R3, UR4, PT ;  /* 0x0000000403007c0c */ /* 0x000fda000bf06270 */
[----:B------:R-:W-:Y:S05]  /*2be0*/  @P0 BREAK.RELIABLE B1 ;  /* 0x0000000000010942 */ /* 0x000fea0003800100 */
[----:B------:R-:W-:Y:S05]  /*2bf0*/  @P0 BRA `(.L_x_2155) ;  /* 0x0000001000e40947 */ /* 0x000fea0003800000 */
[----:B------:R-:W-:Y:S05]  /*2c00*/  BSYNC.RELIABLE B1 ;  /* 0x0000000000017941 */ /* 0x000fea0003800100 */
.L_x_2152:
[----:B------:R-:W1:Y:S01]  /*2c10*/  LDCU.64 UR8, c[0x0][0x390] ;  /* 0x00007200ff0877ac */ /* 0x000e620008000a00 */
[----:B0-----:R-:W-:Y:S02]  /*2c20*/  MOV R4, RZ ;  /* 0x000000ff00047202 */ /* 0x001fe40000000f00 */
[----:B------:R-:W-:Y:S01]  /*2c30*/  MOV R5, R3 ;  /* 0x0000000300057202 */ /* 0x000fe20000000f00 */
[----:B------:R-:W0:Y:S01]  /*2c40*/  LDCU UR10, c[0x0][0x38c] ;  /* 0x00007180ff0a77ac */ /* 0x000e220008000800 */
[----:B------:R-:W-:Y:S01]  /*2c50*/  ISETP.NE.AND P0, PT, R2, RZ, PT ;  /* 0x000000ff0200720c */ /* 0x000fe20003f05270 */
[----:B------:R-:W2:Y:S01]  /*2c60*/  LDCU.64 UR12, c[0x0][0x4b8] ;  /* 0x00009700ff0c77ac */ /* 0x000ea20008000a00 */
[----:B-1----:R-:W-:-:S05]  /*2c70*/  IMAD.HI.U32 R6, R3, UR8, R4 ;  /* 0x0000000803067c27 */ /* 0x002fca000f8e0004 */
[----:B------:R-:W-:-:S05]  /*2c80*/  SHF.R.U32.HI R7, RZ, UR9, R6 ;  /* 0x00000009ff077c19 */ /* 0x000fca0008011606 */
[----:B------:R-:W-:-:S04]  /*2c90*/  IMAD.MOV R4, RZ, RZ, -R7 ;  /* 0x000000ffff047224 */ /* 0x000fc800078e0a07 */
        /* <DEDUP_REMOVED lines=289> */
.L_x_2157:
[----:B------:R-:W0:Y:S01]  /*3eb0*/  LDCU.64 UR8, c[0x0][0x588] ;  /* 0x0000b100ff0877ac */ /* 0x000e220008000a00 */
[----:B------:R-:W1:Y:S01]  /*3ec0*/  LDCU.64 UR10, c[0x0][0x580] ;  /* 0x0000b000ff0a77ac */ /* 0x000e620008000a00 */
[----:B0-----:R-:W-:-:S05]  /*3ed0*/  IADD3 R6, P0, PT, R4, UR8, RZ ;  /* 0x0000000804067c10 */ /* 0x001fca000ff1e0ff */
[----:B------:R-:W-:-:S05]  /*3ee0*/  IMAD.X R7, RZ, RZ, UR9, P0 ;  /* 0x00000009ff077e24 */ /* 0x000fca00080e06ff */
        /* <DEDUP_REMOVED lines=10> */
.L_x_2155:
[----:B------:R-:W-:Y:S05]  /*3f90*/  BSYNC.RECONVERGENT B0 ;  /* 0x0000000000007941 */ /* 0x000fea0003800200 */
.L_x_2151:
[----:B------:R-:W-:Y:S05]  /*3fa0*/  WARPSYNC.ALL ;  /* 0x0000000000007948 */ /* 0x000fea0003800000 */
[----:B------:R-:W-:-:S13]  /*3fb0*/  ISETP.GE.AND P0, PT, R3, UR4, PT ;  /* 0x0000000403007c0c */ /* 0x000fda000bf06270 */
[----:B------:R-:W-:Y:S05]  /*3fc0*/  @P0 EXIT ;  /* 0x000000000000094d */ /* 0x000fea0003800000 */
[----:B------:R-:W2:Y:S01]  /*3fd0*/  LDCU.64 UR8, c[0x0][0x390] ;  /* 0x00007200ff0877ac */ /* 0x000ea20008000a00 */
[----:B01----:R-:W-:Y:S02]  /*3fe0*/  MOV R4, RZ ;  /* 0x000000ff00047202 */ /* 0x003fe40000000f00 */
[----:B------:R-:W-:Y:S01]  /*3ff0*/  MOV R5, R3 ;  /* 0x0000000300057202 */ /* 0x000fe20000000f00 */
[----:B------:R-:W0:Y:S01]  /*4000*/  LDCU UR4, c[0x0][0x38c] ;  /* 0x00007180ff0477ac */ /* 0x000e220008000800 */
[----:B------:R-:W-:Y:S01]  /*4010*/  ISETP.NE.AND P0, PT, R2, RZ, PT ;  /* 0x000000ff0200720c */ /* 0x000fe20003f05270 */
[----:B------:R-:W1:Y:S01]  /*4020*/  LDCU.64 UR10, c[0x0][0x4b8] ;  /* 0x00009700ff0a77ac */ /* 0x000e620008000a00 */
[----:B--2---:R-:W-:-:S05]  /*4030*/  IMAD.HI.U32 R4, R3, UR8, R4 ;  /* 0x0000000803047c27 */ /* 0x004fca000f8e0004 */
[----:B------:R-:W-:-:S04]  /*4040*/  SHF.R.U32.HI R5, RZ, UR9, R4 ;  /* 0x00000009ff057c19 */ /* 0x000fc80008011604 */
[----:B------:R-:W-:-:S05]  /*4050*/  IADD3 R6, PT, PT, -R5, RZ, RZ ;  /* 0x000000ff05067210 */ /* 0x000fca0007ffe1ff */
[----:B0-----:R-:W-:-:S04]  /*4060*/  IMAD R2, R6, UR4, R3 ;  /* 0x0000000406027c24 */ /* 0x001fc8000f8e0203 */
[C---:B-1----:R-:W-:Y:S02]  /*4070*/  IMAD R3, R2.reuse, UR10, RZ ;  /* 0x0000000a02037c24 */ /* 0x042fe4000f8e02ff */
        /* <DEDUP_REMOVED lines=269> */
[----:B------:R-:W1:Y:S01]  /*5150*/  LDCU UR4, c[0x0][0x4a8] ;  /* 0x00009500ff0477ac */ /* 0x000e620008000800 */
[----:B------:R-:W2:Y:S09]  /*5160*/  LDCU.64 UR10, c[0x0][0x570] ;  /* 0x0000ae00ff0a77ac */ /* 0x000eb20008000a00 */
[----:B------:R-:W3:Y:S01]  /*5170*/  @P0 LDC.64 R8, c[0x0][0x4b0] ;  /* 0x00012c00ff080b82 */ /* 0x000ee20000000a00 */
[----:B0-----:R-:W-:-:S07]  /*5180*/  IMAD.HI.U32 R6, R5, UR9, R4 ;  /* 0x0000000905067c27 */ /* 0x001fce000f8e0004 */
[----:B------:R-:W0:Y:S01]  /*5190*/  @P0 LDC R11, c[0x0][0x4ac] ;  /* 0x00012b00ff0b0b82 */ /* 0x000e220000000800 */
[----:B-1----:R-:W-:Y:S02]  /*51a0*/  SHF.R.U32.HI R7, RZ, UR4, R6 ;  /* 0x00000004ff077c19 */ /* 0x002fe40008011606 */
[----:B------:R-:W-:Y:S02]  /*51b0*/  @P0 MOV R6, RZ ;  /* 0x000000ff00060202 */ /* 0x000fe40000000f00 */
[----:B------:R-:W-:-:S03]  /*51c0*/  IADD3 R4, PT, PT, -R7, RZ, RZ ;  /* 0x000000ff07047210 */ /* 0x000fc60007ffe1ff */
[----:B------:R-:W1:Y:S02]  /*51d0*/  @P0 LDC.64 R12, c[0x0][0x578] ;  /* 0x00015e00ff0c0b82 */ /* 0x000e640000000a00 */
[----:B------:R-:W-:Y:S02]  /*51e0*/  IMAD R4, R4, UR8, R5 ;  /* 0x0000000804047c24 */ /* 0x000fe4000f8e0205 */
[----:B---3--:R-:W-:-:S04]  /*51f0*/  @P0 IMAD.HI.U32 R0, R7, R8, R6 ;  /* 0x0000000807000227 */ /* 0x008fc800078e0006 */
[C---:B--2---:R-:W-:Y:S01]  /*5200*/  IMAD R3, R4.reuse, UR10, R3 ;  /* 0x0000000a04037c24 */ /* 0x044fe2000f8e0203 */
[----:B------:R-:W-:Y:S01]  /*5210*/  @P0 SHF.R.U32.HI R0, RZ, R9, R0 ;  /* 0x00000009ff000219 */ /* 0x000fe20000011600 */
[----:B------:R-:W-:-:S03]  /*5220*/  IMAD R2, R4, UR11, R2 ;  /* 0x0000000b04027c24 */ /* 0x000fc6000f8e0202 */
[----:B------:R-:W-:-:S05]  /*5230*/  @P0 IADD3 R6, PT, PT, -R0, RZ, RZ ;  /* 0x000000ff00060210 */ /* 0x000fca0007ffe1ff */
[----:B0-----:R-:W-:-:S04]  /*5240*/  @P0 IMAD R6, R11, R6, R7 ;  /* 0x000000060b060224 */ /* 0x001fc800078e0207 */
[C---:B-1----:R-:W-:Y:S02]  /*5250*/  @P0 IMAD R3, R6.reuse, R12, R3 ;  /* 0x0000000c06030224 */ /* 0x042fe400078e0203 */
[----:B------:R-:W-:-:S07]  /*5260*/  @P0 IMAD R2, R6, R13, R2 ;  /* 0x0000000d06020224 */ /* 0x000fce00078e0202 */
.L_x_2158:
[----:B------:R-:W0:Y:S02]  /*5270*/  LDCU.128 UR8, c[0x0][0x580] ;  /* 0x0000b000ff0877ac */ /* 0x000e240008000c00 */
[----:B0-----:R-:W-:-:S04]  /*5280*/  IADD3 R4, P0, PT, R2, UR10, RZ ;  /* 0x0000000a02047c10 */ /* 0x001fc8000ff1e0ff */
[----:B------:R-:W-:-:S05]  /*5290*/  IADD3.X R5, PT, PT, RZ, UR11, RZ, P0, !PT ;  /* 0x0000000bff057c10 */ /* 0x000fca00087fe4ff */
[----:B------:R-:W2:Y:S01]  /*52a0*/  LDG.E.U16 R7, desc[UR6][R4.64] ;  /* 0x0000000604077981 */ /* 0x000ea2000c1e1500 */
[----:B------:R-:W-:Y:S01]  /*52b0*/  USHF.L.U32 UR4, UR5, 0x10, URZ ;  /* 0x0000001005047899 */ /* 0x000fe200080006ff */
[----:B------:R-:W-:-:S04]  /*52c0*/  IADD3 R2, P0, PT, R3, UR8, RZ ;  /* 0x0000000803027c10 */ /* 0x000fc8000ff1e0ff */
[----:B------:R-:W-:Y:S02]  /*52d0*/  IADD3.X R3, PT, PT, RZ, UR9, RZ, P0, !PT ;  /* 0x00000009ff037c10 */ /* 0x000fe400087fe4ff */
[----:B------:R-:W-:-:S13]  /*52e0*/  FSETP.NEU.FTZ.AND P1, PT, RZ, UR4, PT ;  /* 0x00000004ff007c0b */ /* 0x000fda000bf3d000 */
[----:B------:R-:W-:-:S04]  /*52f0*/  @P1 FSET.BF.LT.FTZ.AND R0, RZ, UR4, PT ;  /* 0x00000004ff001c0a */ /* 0x000fc8000b811000 */
[----:B------:R-:W-:-:S04]  /*5300*/  @P1 F2FP.BF16.F32.PACK_AB R0, RZ, R0 ;  /* 0x00000000ff00123e */ /* 0x000fc800000010ff */
[----:B--2---:R-:W-:-:S05]  /*5310*/  @P1 PRMT R7, R0, 0x7610, R7 ;  /* 0x0000761000071816 */ /* 0x004fca0000000007 */
[----:B------:R-:W-:Y:S01]  /*5320*/  STG.E.U16 desc[UR6][R2.64], R7 ;  /* 0x0000000702007986 */ /* 0x000fe2000c101506 */
[----:B------:R-:W-:Y:S05]  /*5330*/  EXIT ;  /* 0x000000000000794d */ /* 0x000fea0003800000 */
.L_x_2159:
        /* <DEDUP_REMOVED lines=12> */
.L_x_31026:


//--------------------- .text._ZN2at6native27unrolled_elementwise_kernelINS0_13AUnaryFunctorIN3c108BFloat16ES4_S4_ZZZNS0_21heaviside_kernel_cudaERNS_18TensorIteratorBaseEENKUlvE_clEvENKUlvE8_clEvEUlS4_S4_E_EESt5arrayIPcLm2EELi4E23TrivialOffsetCalculatorILi1EjESF_NS0_6memory15LoadWithoutCastENSG_16StoreWithoutCastEEEviT_T0_T2_T3_T4_T5_ --------------------------
	.section	.text._ZN2at6native27unrolled_elementwise_kernelINS0_13AUnaryFunctorIN3c108BFloat16ES4_S4_ZZZNS0_21heaviside_kernel_cudaERNS_18TensorIteratorBaseEENKUlvE_clEvENKUlvE8_clEvEUlS4_S4_E_EESt5arrayIPcLm2EELi4E23TrivialOffsetCalculatorILi1EjESF_NS0_6memory15LoadWithoutCastENSG_16StoreWithoutCastEEEviT_T0_T2_T3_T4_T5_,"ax",@progbits
	.align	128
        .global         _ZN2at6native27unrolled_elementwise_kernelINS0_13AUnaryFunctorIN3c108BFloat16ES4_S4_ZZZNS0_21heaviside_kernel_cudaERNS_18TensorIteratorBaseEENKUlvE_clEvENKUlvE8_clEvEUlS4_S4_E_EESt5arrayIPcLm2EELi4E23TrivialOffsetCalculatorILi1EjESF_NS0_6memory15LoadWithoutCastENSG_16StoreWithoutCastEEEviT_T0_T2_T3_T4_T5_
        .type           _ZN2at6native27unrolled_elementwise_kernelINS0_13AUnaryFunctorIN3c108BFloat16ES4_S4_ZZZNS0_21heaviside_kernel_cudaERNS_18TensorIteratorBaseEENKUlvE_clEvENKUlvE8_clEvEUlS4_S4_E_EESt5arrayIPcLm2EELi4E23TrivialOffsetCalculatorILi1EjESF_NS0_6memory15LoadWithoutCastENSG_16StoreWithoutCastEEEviT_T0_T2_T3_T4_T5_,@function
        .size           _ZN2at6native27unrolled_elementwise_kernelINS0_13AUnaryFunctorIN3c108BFloat16ES4_S4_ZZZNS0_21heaviside_kernel_cudaERNS_18TensorIteratorBaseEENKUlvE_clEvENKUlvE8_clEvEUlS4_S4_E_EESt5arrayIPcLm2EELi4E23TrivialOffsetCalculatorILi1EjESF_NS0_6memory15LoadWithoutCastENSG_16StoreWithoutCastEEEviT_T0_T2_T3_T4_T5_,(.L_x_31027 - _ZN2at6native27unrolled_elementwise_kernelINS0_13AUnaryFunctorIN3c108BFloat16ES4_S4_ZZZNS0_21heaviside_kernel_cudaERNS_18TensorIteratorBaseEENKUlvE_clEvENKUlvE8_clEvEUlS4_S4_E_EESt5arrayIPcLm2EELi4E23TrivialOffsetCalculatorILi1EjESF_NS0_6memory15LoadWithoutCastENSG_16StoreWithoutCastEEEviT_T0_T2_T3_T4_T5_)
        .other          _ZN2at6native27unrolled_elementwise_kernelINS0_13AUnaryFunctorIN3c108BFloat16ES4_S4_ZZZNS0_21heaviside_kernel_cudaERNS_18TensorIteratorBaseEENKUlvE_clEvENKUlvE8_clEvEUlS4_S4_E_EESt5arrayIPcLm2EELi4E23TrivialOffsetCalculatorILi1EjESF_NS0_6memory15LoadWithoutCastENSG_16StoreWithoutCastEEEviT_T0_T2_T3_T4_T5_,@"STO_CUDA_ENTRY STV_DEFAULT"
_ZN2at6native27unrolled_elementwise_kernelINS0_13AUnaryFunctorIN3c108BFloat16ES4_S4_ZZZNS0_21heaviside_kernel_cudaERNS_18TensorIteratorBaseEENKUlvE_clEvENKUlvE8_clEvEUlS4_S4_E_EESt5arrayIPcLm2EELi4E23TrivialOffsetCalculatorILi1EjESF_NS0_6memory15LoadWithoutCastENSG_16StoreWithoutCastEEEviT_T0_T2_T3_T4_T5_:
.text._ZN2at6native27unrolled_elementwise_kernelINS0_13AUnaryFunctorIN3c108BFloat16ES4_S4_ZZZNS0_21heaviside_kernel_cudaERNS_18TensorIteratorBaseEENKUlvE_clEvENKUlvE8_clEvEUlS4_S4_E_EESt5arrayIPcLm2EELi4E23TrivialOffsetCalculatorILi1EjESF_NS0_6memory15LoadWithoutCastENSG_16StoreWithoutCastEEEviT_T0_T2_T3_T4_T5_:
        /* <DEDUP_REMOVED lines=8> */
[----:B------:R-:W-:Y:S01]  /*0080*/  @!P0 VIADD R13, R3, 0x80 ;  /* 0x00000080030d8836 */ /* 0x000fe20000000000 */
[----:B------:R-:W0:Y:S01]  /*0090*/  @!P0 LDC.64 R4, c[0x0][0x390] ;  /* 0x0000e400ff048b82 */ /* 0x000e220000000a00 */
[----:B------:R-:W-:-:S03]  /*00a0*/  @!P0 IMAD R15, R0, 0x200, R3 ;  /* 0x00000200000f8824 */ /* 0x000fc600078e0203 */
[----:B------:R-:W-:-:S13]  /*00b0*/  ISETP.GE.AND P1, PT, R13, R2, PT ;  /* 0x000000020d00720c */ /* 0x000fda0003f26270 */
[----:B------:R-:W-:Y:S01]  /*00c0*/  @!P1 IMAD R17, R0, 0x200, R13 ;  /* 0x0000020000119824 */ /* 0x000fe200078e020d */
[----:B------:R-:W2:Y:S01]  /*00d0*/  @!P1 LDC.64 R8, c[0x0][0x390] ;  /* 0x0000e400ff089b82 */ /* 0x000ea20000000a00 */
[----:B------:R-:W-:-:S05]  /*00e0*/  @!P1 VIADD R13, R13, 0x80 ;  /* 0x000000800d0d9836 */ /* 0x000fca0000000000 */
[----:B------:R-:W-:Y:S01]  /*00f0*/  ISETP.GE.AND P3, PT, R13, R2, PT ;  /* 0x000000020d00720c */ /* 0x000fe20003f66270 */
[----:B0-----:R-:W-:-:S12]  /*0100*/  @!P0 IMAD.WIDE.U32 R4, R15, 0x2, R4 ;  /* 0x000000020f048825 */ /* 0x001fd800078e0004 */
[----:B------:R-:W0:Y:S01]  /*0110*/  @!P3 LDC.64 R10, c[0x0][0x390] ;  /* 0x0000e400ff0abb82 */ /* 0x000e220000000a00 */
[----:B------:R-:W-:Y:S02]  /*0120*/  @!P3 IMAD R19, R0, 0x200, R13 ;  /* 0x000002000013b824 */ /* 0x000fe400078e020d */
[----:B------:R-:W-:Y:S02]  /*0130*/  @!P3 VIADD R13, R13, 0x80 ;  /* 0x000000800d0db836 */ /* 0x000fe40000000000 */
[----:B--2---:R-:W-:-:S03]  /*0140*/  @!P1 IMAD.WIDE.U32 R8, R17, 0x2, R8 ;  /* 0x0000000211089825 */ /* 0x004fc600078e0008 */
[----:B------:R-:W-:-:S13]  /*0150*/  ISETP.GE.AND P2, PT, R13, R2, PT ;  /* 0x000000020d00720c */ /* 0x000fda0003f46270 */
[----:B------:R-:W2:Y:S01]  /*0160*/  @!P2 LDC.64 R6, c[0x0][0x390] ;  /* 0x0000e400ff06ab82 */ /* 0x000ea20000000a00 */
[----:B------:R-:W-:Y:S02]  /*0170*/  @!P2 IMAD R13, R0, 0x200, R13 ;  /* 0x00000200000da824 */ /* 0x000fe400078e020d */
[--C-:B0-----:R-:W-:Y:S01]  /*0180*/  @!P3 IMAD.WIDE.U32 R16, R19, 0x2, R10.reuse ;  /* 0x000000021310b825 */ /* 0x101fe200078e000a */
[----:B------:R-:W-:Y:S02]  /*0190*/  PRMT R11, RZ, 0x7610, R11 ;  /* 0x00007610ff0b7816 */ /* 0x000fe4000000000b */
[----:B------:R-:W-:-:S04]  /*01a0*/  PRMT R10, RZ, 0x7610, R10 ;  /* 0x00007610ff0a7816 */ /* 0x000fc8000000000a */
[----:B-1----:R0:W5:Y:S01]  /*01b0*/  @!P0 LDG.E.U16 R11, desc[UR6][R4.64] ;  /* 0x00000006040b8981 */ /* 0x002162000c1e1500 */
[C---:B------:R-:W-:Y:S01]  /*01c0*/  ISETP.GE.AND P0, PT, R3.reuse, R2, PT ;  /* 0x000000020300720c */ /* 0x040fe20003f06270 */
[C---:B------:R-:W-:Y:S02]  /*01d0*/  VIADD R23, R3.reuse, 0x80 ;  /* 0x0000008003177836 */ /* 0x040fe40000000000 */
[C---:B------:R-:W-:Y:S01]  /*01e0*/  VIADD R19, R3.reuse, 0x100 ;  /* 0x0000010003137836 */ /* 0x040fe20000000000 */
[----:B------:R-:W1:Y:S01]  /*01f0*/  LDCU.U16 UR5, c[0x0][0x386] ;  /* 0x000070c0ff0577ac */ /* 0x000e620008000400 */
[----:B------:R-:W-:Y:S01]  /*0200*/  VIADD R21, R3, 0x180 ;  /* 0x0000018003157836 */ /* 0x000fe20000000000 */
[----:B------:R-:W-:Y:S01]  /*0210*/  BSSY.RECONVERGENT B0, `(.L_x_2160) ;  /* 0x0000015000007945 */ /* 0x000fe20003800200 */
[----:B------:R3:W5:Y:S06]  /*0220*/  @!P3 LDG.E.U16 R10, desc[UR6][R16.64] ;  /* 0x00000006100ab981 */ /* 0x00076c000c1e1500 */
[----:B------:R-:W0:Y:S01]  /*0230*/  @!P0 LDC.64 R14, c[0x0][0x388] ;  /* 0x0000e200ff0e8b82 */ /* 0x000e220000000a00 */
[----:B--2---:R-:W-:Y:S01]  /*0240*/  @!P2 IMAD.WIDE.U32 R12, R13, 0x2, R6 ;  /* 0x000000020d0ca825 */ /* 0x004fe200078e0006 */
[----:B------:R-:W-:-:S02]  /*0250*/  PRMT R7, RZ, 0x7610, R7 ;  /* 0x00007610ff077816 */ /* 0x000fc40000000007 */
[----:B------:R-:W-:Y:S01]  /*0260*/  PRMT R6, RZ, 0x7610, R6 ;  /* 0x00007610ff067816 */ /* 0x000fe20000000006 */
[----:B------:R-:W-:Y:S02]  /*0270*/  @!P0 IMAD R25, R0, 0x200, R3 ;  /* 0x0000020000198824 */ /* 0x000fe400078e0203 */
[----:B------:R-:W-:Y:S01]  /*0280*/  @!P0 IMAD.MOV.U32 R3, RZ, RZ, R23 ;  /* 0x000000ffff038224 */ /* 0x000fe200078e0017 */
[----:B------:R3:W5:Y:S01]  /*0290*/  @!P1 LDG.E.U16 R7, desc[UR6][R8.64] ;  /* 0x0000000608079981 */ /* 0x000762000c1e1500 */
[-C--:B------:R-:W-:Y:S02]  /*02a0*/  ISETP.GE.AND P5, PT, R23, R2.reuse, PT ;  /* 0x000000021700720c */ /* 0x080fe40003fa6270 */
[-C--:B------:R-:W-:Y:S01]  /*02b0*/  ISETP.GE.AND P1, PT, R19, R2.reuse, PT ;  /* 0x000000021300720c */ /* 0x080fe20003f26270 */
[----:B------:R3:W5:Y:S01]  /*02c0*/  @!P2 LDG.E.U16 R6, desc[UR6][R12.64] ;  /* 0x000000060c06a981 */ /* 0x000762000c1e1500 */
[-C--:B------:R-:W-:Y:S02]  /*02d0*/  ISETP.GE.AND P2, PT, R21, R2.reuse, PT ;  /* 0x000000021500720c */ /* 0x080fe40003f46270 */
[----:B------:R-:W-:Y:S01]  /*02e0*/  ISETP.GE.AND P3, PT, R3, R2, PT ;  /* 0x000000020300720c */ /* 0x000fe20003f66270 */
[----:B0-----:R-:W-:Y:S01]  /*02f0*/  @!P0 IMAD.WIDE.U32 R4, R25, 0x2, R14 ;  /* 0x0000000219048825 */ /* 0x001fe200078e000e */
[----:B-1-3--:R-:W-:Y:S11]  /*0300*/  @P0 BRA `(.L_x_2161) ;  /* 0x0000000000140947 */ /* 0x00aff60003800000 */
[----:B------:R-:W-:-:S06]  /*0310*/  USHF.L.U32 UR4, UR5, 0x10, URZ ;  /* 0x0000001005047899 */ /* 0x000fcc00080006ff */
[----:B------:R-:W-:-:S13]  /*0320*/  FSETP.NEU.FTZ.AND P4, PT, RZ, UR4, PT ;  /* 0x00000004ff007c0b */ /* 0x000fda000bf9d000 */
[----:B------:R-:W-:-:S04]  /*0330*/  @P4 FSET.BF.LT.FTZ.AND R8, RZ, UR4, PT ;  /* 0x00000004ff084c0a */ /* 0x000fc8000b811000 */
[----:B------:R-:W-:-:S04]  /*0340*/  @P4 F2FP.BF16.F32.PACK_AB R8, RZ, R8 ;  /* 0x00000008ff08423e */ /* 0x000fc800000010ff */
[----:B-----5:R-:W-:-:S07]  /*0350*/  @P4 PRMT R11, R8, 0x7610, R11 ;  /* 0x00007610080b4816 */ /* 0x020fce000000000b */
.L_x_2161:
[----:B------:R-:W-:Y:S05]  /*0360*/  BSYNC.RECONVERGENT B0 ;  /* 0x0000000000007941 */ /* 0x000fea0003800200 */
.L_x_2160:
[----:B------:R-:W-:Y:S04]  /*0370*/  BSSY.RECONVERGENT B0, `(.L_x_2162) ;  /* 0x0000007000007945 */ /* 0x000fe80003800200 */
[----:B------:R-:W-:Y:S05]  /*0380*/  @P5 BRA `(.L_x_2163) ;  /* 0x0000000000145947 */ /* 0x000fea0003800000 */
[----:B------:R-:W-:-:S06]  /*0390*/  USHF.L.U32 UR4, UR5, 0x10, URZ ;  /* 0x0000001005047899 */ /* 0x000fcc00080006ff */
[----:B------:R-:W-:-:S13]  /*03a0*/  FSETP.NEU.FTZ.AND P4, PT, RZ, UR4, PT ;  /* 0x00000004ff007c0b */ /* 0x000fda000bf9d000 */
[----:B------:R-:W-:-:S04]  /*03b0*/  @P4 FSET.BF.LT.FTZ.AND R8, RZ, UR4, PT ;  /* 0x00000004ff084c0a */ /* 0x000fc8000b811000 */
[----:B------:R-:W-:-:S04]  /*03c0*/  @P4 F2FP.BF16.F32.PACK_AB R8, RZ, R8 ;  /* 0x00000008ff08423e */ /* 0x000fc800000010ff */
[----:B-----5:R-:W-:-:S07]  /*03d0*/  @P4 PRMT R7, R8, 0x7610, R7 ;  /* 0x0000761008074816 */ /* 0x020fce0000000007 */
.L_x_2163:
[----:B------:R-:W-:Y:S05]  /*03e0*/  BSYNC.RECONVERGENT B0 ;  /* 0x0000000000007941 */ /* 0x000fea0003800200 */
.L_x_2162:
[----:B------:R-:W-:Y:S04]  /*03f0*/  BSSY.RECONVERGENT B0, `(.L_x_2164) ;  /* 0x0000007000007945 */ /* 0x000fe80003800200 */
[----:B------:R-:W-:Y:S05]  /*0400*/  @P1 BRA `(.L_x_2165) ;  /* 0x0000000000141947 */ /* 0x000fea0003800000 */
[----:B------:R-:W-:-:S06]  /*0410*/  USHF.L.U32 UR4, UR5, 0x10, URZ ;  /* 0x0000001005047899 */ /* 0x000fcc00080006ff */
[----:B------:R-:W-:-:S13]  /*0420*/  FSETP.NEU.FTZ.AND P1, PT, RZ, UR4, PT ;  /* 0x00000004ff007c0b */ /* 0x000fda000bf3d000 */
[----:B------:R-:W-:-:S04]  /*0430*/  @P1 FSET.BF.LT.FTZ.AND R8, RZ, UR4, PT ;  /* 0x00000004ff081c0a */ /* 0x000fc8000b811000 */
[----:B------:R-:W-:-:S04]  /*0440*/  @P1 F2FP.BF16.F32.PACK_AB R8, RZ, R8 ;  /* 0x00000008ff08123e */ /* 0x000fc800000010ff */
[----:B-----5:R-:W-:-:S07]  /*0450*/  @P1 PRMT R10, R8, 0x7610, R10 ;  /* 0x00007610080a1816 */ /* 0x020fce000000000a */
.L_x_2165:
[----:B------:R-:W-:Y:S05]  /*0460*/  BSYNC.RECONVERGENT B0 ;  /* 0x0000000000007941 */ /* 0x000fea0003800200 */
.L_x_2164:
[----:B------:R-:W-:Y:S04]  /*0470*/  BSSY.RECONVERGENT B0, `(.L_x_2166) ;  /* 0x0000007000007945 */ /* 0x000fe80003800200 */
[----:B------:R-:W-:Y:S05]  /*0480*/  @P2 BRA `(.L_x_2167) ;  /* 0x0000000000142947 */ /* 0x000fea0003800000 */
[----:B------:R-:W-:-:S06]  /*0490*/  USHF.L.U32 UR4, UR5, 0x10, URZ ;  /* 0x0000001005047899 */ /* 0x000fcc00080006ff */
[----:B------:R-:W-:-:S13]  /*04a0*/  FSETP.NEU.FTZ.AND P1, PT, RZ, UR4, PT ;  /* 0x00000004ff007c0b */ /* 0x000fda000bf3d000 */
[----:B------:R-:W-:-:S04]  /*04b0*/  @P1 FSET.BF.LT.FTZ.AND R8, RZ, UR4, PT ;  /* 0x00000004ff081c0a */ /* 0x000fc8000b811000 */
[----:B------:R-:W-:-:S04]  /*04c0*/  @P1 F2FP.BF16.F32.PACK_AB R8, RZ, R8 ;  /* 0x00000008ff08123e */ /* 0x000fc800000010ff */
[----:B-----5:R-:W-:-:S07]  /*04d0*/  @P1 PRMT R6, R8, 0x7610, R6 ;  /* 0x0000761008061816 */ /* 0x020fce0000000006 */
.L_x_2167:
[----:B------:R-:W-:Y:S05]  /*04e0*/  BSYNC.RECONVERGENT B0 ;  /* 0x0000000000007941 */ /* 0x000fea0003800200 */
.L_x_2166:
        /* <DEDUP_REMOVED lines=13> */
.L_x_2169:
[----:B------:R-:W-:Y:S05]  /*05c0*/  BSYNC.RECONVERGENT B0 ;  /* 0x0000000000007941 */ /* 0x000fea0003800200 */
.L_x_2168:
[----:B------:R-:W-:-:S13]  /*05d0*/  ISETP.GE.AND P0, PT, R3, R2, PT ;  /* 0x000000020300720c */ /* 0x000fda0003f06270 */
[----:B------:R-:W-:Y:S05]  /*05e0*/  @P0 EXIT ;  /* 0x000000000000094d */ /* 0x000fea0003800000 */
[----:B01----:R-:W0:Y:S01]  /*05f0*/  LDC.64 R4, c[0x0][0x388] ;  /* 0x0000e200ff047b82 */ /* 0x003e220000000a00 */
[----:B------:R-:W-:-:S04]  /*0600*/  IMAD R3, R0, 0x200, R3 ;  /* 0x0000020000037824 */ /* 0x000fc800078e0203 */
[----:B0-----:R-:W-:-:S05]  /*0610*/  IMAD.WIDE.U32 R2, R3, 0x2, R4 ;  /* 0x0000000203027825 */ /* 0x001fca00078e0004 */
[----:B------:R-:W-:Y:S01]  /*0620*/  STG.E.U16 desc[UR6][R2.64], R6 ;  /* 0x0000000602007986 */ /* 0x000fe2000c101506 */
[----:B------:R-:W-:Y:S05]  /*0630*/  EXIT ;  /* 0x000000000000794d */ /* 0x000fea0003800000 */
.L_x_2170:
        /* <DEDUP_REMOVED lines=12> */
.L_x_31027:


//--------------------- .text._ZN2at6native29vectorized_elementwise_kernelILi2ENS0_13AUnaryFunctorIN3c108BFloat16ES4_S4_ZZZNS0_21heaviside_kernel_cudaERNS_18TensorIteratorBaseEENKUlvE_clEvENKUlvE8_clEvEUlS4_S4_E_EESt5arrayIPcLm2EEEEviT0_T1_ --------------------------
	.section	.text._ZN2at6native29vectorized_elementwise_kernelILi2ENS0_13AUnaryFunctorIN3c108BFloat16ES4_S4_ZZZNS0_21heaviside_kernel_cudaERNS_18TensorIteratorBaseEENKUlvE_clEvENKUlvE8_clEvEUlS4_S4_E_EESt5arrayIPcLm2EEEEviT0_T1_,"ax",@progbits
	.align	128
        .global         _ZN2at6native29vectorized_elementwise_kernelILi2ENS0_13AUnaryFunctorIN3c108BFloat16ES4_S4_ZZZNS0_21heaviside_kernel_cudaERNS_18TensorIteratorBaseEENKUlvE_clEvENKUlvE8_clEvEUlS4_S4_E_EESt5arrayIPcLm2EEEEviT0_T1_
        .type           _ZN2at6native29vectorized_elementwise_kernelILi2ENS0_13AUnaryFunctorIN3c108BFloat16ES4_S4_ZZZNS0_21heaviside_kernel_cudaERNS_18TensorIteratorBaseEENKUlvE_clEvENKUlvE8_clEvEUlS4_S4_E_EESt5arrayIPcLm2EEEEviT0_T1_,@function
        .size           _ZN2at6native29vectorized_elementwise_kernelILi2ENS0_13AUnaryFunctorIN3c108BFloat16ES4_S4_ZZZNS0_21heaviside_kernel_cudaERNS_18TensorIteratorBaseEENKUlvE_clEvENKUlvE8_clEvEUlS4_S4_E_EESt5arrayIPcLm2EEEEviT0_T1_,(.L_x_31028 - _ZN2at6native29vectorized_elementwise_kernelILi2ENS0_13AUnaryFunctorIN3c108BFloat16ES4_S4_ZZZNS0_21heaviside_kernel_cudaERNS_18TensorIteratorBaseEENKUlvE_clEvENKUlvE8_clEvEUlS4_S4_E_EESt5arrayIPcLm2EEEEviT0_T1_)
        .other          _ZN2at6native29vectorized_elementwise_kernelILi2ENS0_13AUnaryFunctorIN3c108BFloat16ES4_S4_ZZZNS0_21heaviside_kernel_cudaERNS_18TensorIteratorBaseEENKUlvE_clEvENKUlvE8_clEvEUlS4_S4_E_EESt5arrayIPcLm2EEEEviT0_T1_,@"STO_CUDA_ENTRY STV_DEFAULT"
_ZN2at6native29vectorized_elementwise_kernelILi2ENS0_13AUnaryFunctorIN3c108BFloat16ES4_S4_ZZZNS0_21heaviside_kernel_cudaERNS_18TensorIteratorBaseEENKUlvE_clEvENKUlvE8_clEvEUlS4_S4_E_EESt5arrayIPcLm2EEEEviT0_T1_:
.text._ZN2at6native29vectorized_elementwise_kernelILi2ENS0_13AUnaryFunctorIN3c108BFloat16ES4_S4_ZZZNS0_21heaviside_kernel_cudaERNS_18TensorIteratorBaseEENKUlvE_clEvENKUlvE8_clEvEUlS4_S4_E_EESt5arrayIPcLm2EEEEviT0_T1_:
[----:B------:R-:W-:Y:S01]  /*0000*/  LDC R1, c[0x0][0x37c] ;  /* 0x0000df00ff017b82 */ /* 0x000fe20000000800 */
[----:B------:R-:W0:Y:S01]  /*0010*/  S2R R0, SR_CTAID.X ;  /* 0x0000000000007919 */ /* 0x000e220000002500 */
[----:B------:R-:W1:Y:S01]  /*0020*/  LDCU UR5, c[0x0][0x380] ;  /* 0x00007000ff0577ac */ /* 0x000e620008000800 */
[----:B------:R-:W2:Y:S01]  /*0030*/  LDCU.64 UR6, c[0x0][0x358] ;  /* 0x00006b00ff0677ac */ /* 0x000ea20008000a00 */
[----:B------:R-:W3:Y:S01]  /*0040*/  LDCU.U16 UR4, c[0x0][0x386] ;  /* 0x000070c0ff0477ac */ /* 0x000ee20008000400 */
[----:B0-----:R-:W-:-:S05]  /*0050*/  IMAD.SHL.U32 R0, R0, 0x400, RZ ;  /* 0x0000040000007824 */ /* 0x001fca00078e00ff */
[----:B-1----:R-:W-:-:S04]  /*0060*/  IADD3 R16, PT, PT, -R0, UR5, RZ ;  /* 0x0000000500107c10 */ /* 0x002fc8000fffe1ff */
[----:B------:R-:W-:-:S13]  /*0070*/  ISETP.GT.U32.AND P0, PT, R16, 0x3ff, PT ;  /* 0x000003ff1000780c */ /* 0x000fda0003f04070 */
[----:B--23--:R-:W-:Y:S05]  /*0080*/  @P0 BRA `(.L_x_2171) ;  /* 0x0000000c000c0947 */ /* 0x00cfea0003800000 */
[----:B------:R-:W0:Y:S01]  /*0090*/  S2R R25, SR_TID.X ;  /* 0x0000000000197919 */ /* 0x000e220000002100 */
[----:B------:R-:W-:Y:S02]  /*00a0*/  PRMT R18, RZ, 0x7610, R18 ;  /* 0x00007610ff127816 */ /* 0x000fe40000000012 */
[----:B0-----:R-:W-:Y:S01]  /*00b0*/  ISETP.GE.U32.AND P6, PT, R25, R16, PT ;  /* 0x000000101900720c */ /* 0x001fe20003fc6070 */
[----:B------:R-:W-:-:S12]  /*00c0*/  IMAD.MOV.U32 R17, RZ, RZ, R25 ;  /* 0x000000ffff117224 */ /* 0x000fd800078e0019 */
[----:B------:R-:W-:Y:S01]  /*00d0*/  @!P6 VIADD R25, R17, 0x80 ;  /* 0x000000801119e836 */ /* 0x000fe20000000000 */
[----:B------:R-:W0:Y:S01]  /*00e0*/  @!P6 LDC.64 R2, c[0x0][0x390] ;  /* 0x0000e400ff02eb82 */ /* 0x000e220000000a00 */
[----:B------:R-:W-:-:S03]  /*00f0*/  @!P6 IMAD.IADD R5, R0, 0x1, R17 ;  /* 0x000000010005e824 */ /* 0x000fc600078e0211 */
[----:B------:R-:W-:-:S13]  /*0100*/  ISETP.GE.U32.AND P5, PT, R25, R16, PT ;  /* 0x000000101900720c */ /* 0x000fda0003fa6070 */
[----:B------:R-:W-:Y:S01]  /*0110*/  @!P5 IMAD.IADD R20, R0, 0x1, R25 ;  /* 0x000000010014d824 */ /* 0x000fe200078e0219 */
[----:B------:R-:W1:Y:S01]  /*0120*/  @!P5 LDC.64 R12, c[0x0][0x390] ;  /* 0x0000e400ff0cdb82 */ /* 0x000e620000000a00 */
[----:B------:R-:W-:-:S05]  /*0130*/  @!P5 VIADD R25, R25, 0x80 ;  /* 0x000000801919d836 */ /* 0x000fca0000000000 */
[----:B------:R-:W-:Y:S01]  /*0140*/  ISETP.GE.U32.AND P4, PT, R25, R16, PT ;  /* 0x000000101900720c */ /* 0x000fe20003f86070 */
[----:B0-----:R-:W-:-:S05]  /*0150*/  @!P6 IMAD.WIDE.U32 R2, R5, 0x2, R2 ;  /* 0x000000020502e825 */ /* 0x001fca00078e0002 */
[----:B------:R0:W5:Y:S07]  /*0160*/  @!P6 LDG.E.U16 R18, desc[UR6][R2.64] ;  /* 0x000000060212e981 */ /* 0x00016e000c1e1500 */
[----:B------:R-:W-:Y:S01]  /*0170*/  @!P4 IMAD.IADD R29, R0, 0x1, R25 ;  /* 0x00000001001dc824 */ /* 0x000fe200078e0219 */
[----:B------:R-:W2:Y:S01]  /*0180*/  @!P4 LDC.64 R14, c[0x0][0x390] ;  /* 0x0000e400ff0ecb82 */ /* 0x000ea20000000a00 */
[----:B------:R-:W-:-:S05]  /*0190*/  @!P4 VIADD R25, R25, 0x80 ;  /* 0x000000801919c836 */ /* 0x000fca0000000000 */
[----:B------:R-:W-:-:S13]  /*01a0*/  ISETP.GE.U32.AND P3, PT, R25, R16, PT ;  /* 0x000000101900720c */ /* 0x000fda0003f66070 */
[----:B------:R-:W-:Y:S01]  /*01b0*/  @!P3 IMAD.IADD R27, R0, 0x1, R25 ;  /* 0x00000001001bb824 */ /* 0x000fe200078e0219 */
[----:B------:R-:W3:Y:S01]  /*01c0*/  @!P3 LDC.64 R10, c[0x0][0x390] ;  /* 0x0000e400ff0abb82 */ /* 0x000ee20000000a00 */
[----:B------:R-:W-:-:S05]  /*01d0*/  @!P3 VIADD R25, R25, 0x80 ;  /* 0x000000801919b836 */ /* 0x000fca0000000000 */
[----:B------:R-:W-:-:S13]  /*01e0*/  ISETP.GE.U32.AND P2, PT, R25, R16, PT ;  /* 0x000000101900720c */ /* 0x000fda0003f46070 */
[----:B------:R-:W-:Y:S01]  /*01f0*/  @!P2 IMAD.IADD R23, R0, 0x1, R25 ;  /* 0x000000010017a824 */ /* 0x000fe200078e0219 */
[----:B0-----:R-:W0:Y:S01]  /*0200*/  @!P2 LDC.64 R2, c[0x0][0x390] ;  /* 0x0000e400ff02ab82 */ /* 0x001e220000000a00 */
[----:B------:R-:W-:-:S05]  /*0210*/  @!P2 VIADD R25, R25, 0x80 ;  /* 0x000000801919a836 */ /* 0x000fca0000000000 */
[----:B------:R-:W-:-:S13]  /*0220*/  ISETP.GE.U32.AND P1, PT, R25, R16, PT ;  /* 0x000000101900720c */ /* 0x000fda0003f26070 */
[----:B------:R-:W-:Y:S01]  /*0230*/  @!P1 IMAD.IADD R21, R0, 0x1, R25 ;  /* 0x0000000100159824 */ /* 0x000fe200078e0219 */
[----:B------:R-:W4:Y:S01]  /*0240*/  @!P1 LDC.64 R4, c[0x0][0x390] ;  /* 0x0000e400ff049b82 */ /* 0x000f220000000a00 */
[----:B------:R-:W-:-:S05]  /*0250*/  @!P1 VIADD R25, R25, 0x80 ;  /* 0x0000008019199836 */ /* 0x000fca0000000000 */
[----:B------:R-:W-:-:S13]  /*0260*/  ISETP.GE.U32.AND P0, PT, R25, R16, PT ;  /* 0x000000101900720c */ /* 0x000fda0003f06070 */
[----:B------:R-:W2:Y:S01]  /*0270*/  @!P0 LDC.64 R6, c[0x0][0x390] ;  /* 0x0000e400ff068b82 */ /* 0x000ea20000000a00 */
[----:B-1----:R-:W-:Y:S01]  /*0280*/  @!P5 IMAD.WIDE.U32 R12, R20, 0x2, R12 ;  /* 0x00000002140cd825 */ /* 0x002fe200078e000c */
[----:B------:R-:W-:-:S03]  /*0290*/  PRMT R20, RZ, 0x7610, R20 ;  /* 0x00007610ff147816 */ /* 0x000fc60000000014 */
[----:B------:R-:W-:Y:S02]  /*02a0*/  @!P0 IMAD.IADD R19, R0, 0x1, R25 ;  /* 0x0000000100138824 */ /* 0x000fe400078e0219 */
[----:B------:R-:W-:Y:S01]  /*02b0*/  @!P0 VIADD R25, R25, 0x80 ;  /* 0x0000008019198836 */ /* 0x000fe20000000000 */
[----:B------:R1:W5:Y:S02]  /*02c0*/  @!P5 LDG.E.U16 R20, desc[UR6][R12.64] ;  /* 0x000000060c14d981 */ /* 0x000364000c1e1500 */
[----:B-1----:R-:W-:Y:S01]  /*02d0*/  PRMT R13, RZ, 0x7610, R13 ;  /* 0x00007610ff0d7816 */ /* 0x002fe2000000000d */
[----:B--2---:R-:W-:-:S05]  /*02e0*/  @!P0 IMAD.WIDE.U32 R6, R19, 0x2, R6 ;  /* 0x0000000213068825 */ /* 0x004fca00078e0006 */
[----:B------:R-:W5:Y:S01]  /*02f0*/  @!P0 LDG.E.U16 R13, desc[UR6][R6.64] ;  /* 0x00000006060d8981 */ /* 0x000f62000c1e1500 */
[-C--:B------:R-:W-:Y:S02]  /*0300*/  ISETP.GE.U32.AND P6, PT, R25, R16.reuse, PT ;  /* 0x000000101900720c */ /* 0x080fe40003fc6070 */
[----:B------:R-:W-:Y:S01]  /*0310*/  ISETP.GE.U32.AND P5, PT, R17, R16, PT ;  /* 0x000000101100720c */ /* 0x000fe20003fa6070 */
[----:B------:R-:W-:Y:S01]  /*0320*/  @!P4 IMAD.WIDE.U32 R14, R29, 0x2, R14 ;  /* 0x000000021d0ec825 */ /* 0x000fe200078e000e */
[----:B------:R-:W-:-:S06]  /*0330*/  PRMT R22, RZ, 0x7610, R22 ;  /* 0x00007610ff167816 */ /* 0x000fcc0000000016 */
[----:B------:R1:W5:Y:S03]  /*0340*/  @!P4 LDG.E.U16 R22, desc[UR6][R14.64] ;  /* 0x000000060e16c981 */ /* 0x000366000c1e1500 */
[----:B------:R-:W2:Y:S01]  /*0350*/  @!P6 LDC.64 R8, c[0x0][0x390] ;  /* 0x0000e400ff08eb82 */ /* 0x000ea20000000a00 */
[----:B------:R-:W-:-:S07]  /*0360*/  @!P6 IMAD.IADD R25, R0, 0x1, R25 ;  /* 0x000000010019e824 */ /* 0x000fce00078e0219 */
[----:B-1----:R-:W1:Y:S01]  /*0370*/  @!P5 LDC.64 R14, c[0x0][0x388] ;  /* 0x0000e200ff0edb82 */ /* 0x002e620000000a00 */
[----:B----4-:R-:W-:Y:S01]  /*0380*/  @!P1 IMAD.WIDE.U32 R4, R21, 0x2, R4 ;  /* 0x0000000215049825 */ /* 0x010fe200078e0004 */
[----:B------:R-:W-:Y:S02]  /*0390*/  PRMT R19, RZ, 0x7610, R19 ;  /* 0x00007610ff137816 */ /* 0x000fe40000000013 */
[----:B------:R-:W-:Y:S01]  /*03a0*/  PRMT R21, RZ, 0x7610, R21 ;  /* 0x00007610ff157816 */ /* 0x000fe20000000015 */
[----:B---3--:R-:W-:-:S04]  /*03b0*/  @!P3 IMAD.WIDE.U32 R10, R27, 0x2, R10 ;  /* 0x000000021b0ab825 */ /* 0x008fc800078e000a */
[----:B0-----:R-:W-:Y:S01]  /*03c0*/  @!P2 IMAD.WIDE.U32 R2, R23, 0x2, R2 ;  /* 0x000000021702a825 */ /* 0x001fe200078e0002 */
[----:B------:R-:W-:Y:S01]  /*03d0*/  PRMT R23, RZ, 0x7610, R23 ;  /* 0x00007610ff177816 */ /* 0x000fe20000000017 */
[----:B------:R0:W5:Y:S02]  /*03e0*/  @!P3 LDG.E.U16 R19, desc[UR6][R10.64] ;  /* 0x000000060a13b981 */ /* 0x000164000c1e1500 */
[----:B--2---:R-:W-:Y:S01]  /*03f0*/  @!P6 IMAD.WIDE.U32 R8, R25, 0x2, R8 ;  /* 0x000000021908e825 */ /* 0x004fe200078e0008 */
[----:B------:R-:W-:Y:S01]  /*0400*/  PRMT R12, RZ, 0x7610, R12 ;  /* 0x00007610ff0c7816 */ /* 0x000fe2000000000c */
[----:B------:R2:W5:Y:S02]  /*0410*/  @!P2 LDG.E.U16 R21, desc[UR6][R2.64] ;  /* 0x000000060215a981 */ /* 0x000564000c1e1500 */
[C---:B------:R-:W-:Y:S02]  /*0420*/  VIADD R25, R17.reuse, 0x100 ;  /* 0x0000010011197836 */ /* 0x040fe40000000000 */
[C---:B------:R-:W-:Y:S01]  /*0430*/  VIADD R27, R17.reuse, 0x200 ;  /* 0x00000200111b7836 */ /* 0x040fe20000000000 */
[----:B------:R-:W-:Y:S01]  /*0440*/  BSSY.RECONVERGENT B0, `(.L_x_2172) ;  /* 0x0000012000007945 */ /* 0x000fe20003800200 */
[----:B0-----:R-:W-:Y:S01]  /*0450*/  VIADD R11, R17, 0x280 ;  /* 0x00000280110b7836 */ /* 0x001fe20000000000 */
[-C--:B------:R-:W-:Y:S01]  /*0460*/  ISETP.GE.U32.AND P4, PT, R25, R16.reuse, PT ;  /* 0x000000101900720c */ /* 0x080fe20003f86070 */
[C---:B------:R-:W-:Y:S01]  /*0470*/  VIADD R25, R17.reuse, 0x180 ;  /* 0x0000018011197836 */ /* 0x040fe20000000000 */
[----:B------:R0:W5:Y:S01]  /*0480*/  @!P1 LDG.E.U16 R23, desc[UR6][R4.64] ;  /* 0x0000000604179981 */ /* 0x000162000c1e1500 */
[----:B--2---:R-:W-:Y:S01]  /*0490*/  VIADD R3, R17, 0x80 ;  /* 0x0000008011037836 */ /* 0x004fe20000000000 */
[----:B------:R-:W-:-:S02]  /*04a0*/  ISETP.GE.U32.AND P2, PT, R27, R16, PT ;  /* 0x000000101b00720c */ /* 0x000fc40003f46070 */
[----:B------:R2:W5:Y:S01]  /*04b0*/  @!P6 LDG.E.U16 R12, desc[UR6][R8.64] ;  /* 0x00000006080ce981 */ /* 0x000562000c1e1500 */
[-C--:B------:R-:W-:Y:S02]  /*04c0*/  ISETP.GE.U32.AND P3, PT, R25, R16.reuse, PT ;  /* 0x000000101900720c */ /* 0x080fe40003f66070 */
[-C--:B------:R-:W-:Y:S02]  /*04d0*/  ISETP.GE.U32.AND P1, PT, R11, R16.reuse, PT ;  /* 0x000000100b00720c */ /* 0x080fe40003f26070 */
[----:B------:R-:W-:Y:S01]  /*04e0*/  ISETP.GE.U32.AND P6, PT, R3, R16, PT ;  /* 0x000000100300720c */ /* 0x000fe20003fc6070 */
[----:B0-----:R-:W-:Y:S01]  /*04f0*/  VIADD R5, R17, 0x300 ;  /* 0x0000030011057836 */ /* 0x001fe20000000000 */
[----:B-1----:R-:W-:Y:S11]  /*0500*/  @P5 BRA `(.L_x_2173) ;  /* 0x0000000000145947 */ /* 0x002ff60003800000 */
[----:B------:R-:W-:-:S06]  /*0510*/  USHF.L.U32 UR5, UR4, 0x10, URZ ;  /* 0x0000001004057899 */ /* 0x000fcc00080006ff */
[----:B------:R-:W-:-:S13]  /*0520*/  FSETP.NEU.FTZ.AND P0, PT, RZ, UR5, PT ;  /* 0x00000005ff007c0b */ /* 0x000fda000bf1d000 */
[----:B------:R-:W-:-:S04]  /*0530*/  @P0 FSET.BF.LT.FTZ.AND R2, RZ, UR5, PT ;  /* 0x00000005ff020c0a */ /* 0x000fc8000b811000 */
[----:B------:R-:W-:-:S04]  /*0540*/  @P0 F2FP.BF16.F32.PACK_AB R2, RZ, R2 ;  /* 0x00000002ff02023e */ /* 0x000fc800000010ff */
[----:B-----5:R-:W-:-:S07]  /*0550*/  @P0 PRMT R18, R2, 0x7610, R18 ;  /* 0x0000761002120816 */ /* 0x020fce0000000012 */
.L_x_2173:
[----:B------:R-:W-:Y:S05]  /*0560*/  BSYNC.RECONVERGENT B0 ;  /* 0x0000000000007941 */ /* 0x000fea0003800200 */
.L_x_2172:
[----:B------:R-:W-:Y:S01]  /*0570*/  BSSY.RECONVERGENT B0, `(.L_x_2174) ;  /* 0x0000009000007945 */ /* 0x000fe20003800200 */
[----:B------:R-:W-:Y:S01]  /*0580*/  ISETP.GE.U32.AND P0, PT, R5, R16, PT ;  /* 0x000000100500720c */ /* 0x000fe20003f06070 */
[----:B------:R-:W-:Y:S02]  /*0590*/  VIADD R5, R17, 0x380 ;  /* 0x0000038011057836 */ /* 0x000fe40000000000 */
[----:B------:R-:W-:Y:S10]  /*05a0*/  @P6 BRA `(.L_x_2175) ;  /* 0x0000000000146947 */ /* 0x000ff40003800000 */
[----:B------:R-:W-:-:S06]  /*05b0*/  USHF.L.U32 UR5, UR4, 0x10, URZ ;  /* 0x0000001004057899 */ /* 0x000fcc00080006ff */
[----:B------:R-:W-:-:S13]  /*05c0*/  FSETP.NEU.FTZ.AND P6, PT, RZ, UR5, PT ;  /* 0x00000005ff007c0b */ /* 0x000fda000bfdd000 */
[----:B------:R-:W-:-:S04]  /*05d0*/  @P6 FSET.BF.LT.FTZ.AND R2, RZ, UR5, PT ;  /* 0x00000005ff026c0a */ /* 0x000fc8000b811000 */
[----:B------:R-:W-:-:S04]  /*05e0*/  @P6 F2FP.BF16.F32.PACK_AB R2, RZ, R2 ;  /* 0x00000002ff02623e */ /* 0x000fc800000010ff */
[----:B-----5:R-:W-:-:S07]  /*05f0*/  @P6 PRMT R20, R2, 0x7610, R20 ;  /* 0x0000761002146816 */ /* 0x020fce0000000014 */
.L_x_2175:
[----:B------:R-:W-:Y:S05]  /*0600*/  BSYNC.RECONVERGENT B0 ;  /* 0x0000000000007941 */ /* 0x000fea0003800200 */
.L_x_2174:
[----:B------:R-:W-:Y:S01]  /*0610*/  ISETP.GE.U32.AND P6, PT, R5, R16, PT ;  /* 0x000000100500720c */ /* 0x000fe20003fc6070 */
[----:B------:R-:W-:Y:S01]  /*0620*/  @!P5 IMAD.IADD R5, R0, 0x1, R17 ;  /* 0x000000010005d824 */ /* 0x000fe200078e0211 */
[----:B------:R-:W-:Y:S03]  /*0630*/  BSSY.RECONVERGENT B0, `(.L_x_2176) ;  /* 0x0000008000007945 */ /* 0x000fe60003800200 */
[----:B------:R-:W-:Y:S01]  /*0640*/  @!P5 IMAD.WIDE.U32 R14, R5, 0x2, R14 ;  /* 0x00000002050ed825 */ /* 0x000fe200078e000e */
[----:B------:R-:W-:Y:S07]  /*0650*/  @P4 BRA `(.L_x_2177) ;  /* 0x0000000000144947 */ /* 0x000fee0003800000 */
[----:B------:R-:W-:-:S06]  /*0660*/  USHF.L.U32 UR5, UR4, 0x10, URZ ;  /* 0x0000001004057899 */ /* 0x000fcc00080006ff */
[----:B------:R-:W-:-:S13]  /*0670*/  FSETP.NEU.FTZ.AND P4, PT, RZ, UR5, PT ;  /* 0x00000005ff007c0b */ /* 0x000fda000bf9d000 */
[----:B------:R-:W-:-:S04]  /*0680*/  @P4 FSET.BF.LT.FTZ.AND R2, RZ, UR5, PT ;  /* 0x00000005ff024c0a */ /* 0x000fc8000b811000 */
[----:B------:R-:W-:-:S04]  /*0690*/  @P4 F2FP.BF16.F32.PACK_AB R2, RZ, R2 ;  /* 0x00000002ff02423e */ /* 0x000fc800000010ff */
[----:B-----5:R-:W-:-:S07]  /*06a0*/  @P4 PRMT R22, R2, 0x7610, R22 ;  /* 0x0000761002164816 */ /* 0x020fce0000000016 */
.L_x_2177:
[----:B------:R-:W-:Y:S05]  /*06b0*/  BSYNC.RECONVERGENT B0 ;  /* 0x0000000000007941 */ /* 0x000fea0003800200 */
.L_x_2176:
[----:B------:R-:W-:Y:S04]  /*06c0*/  BSSY.RECONVERGENT B0, `(.L_x_2178) ;  /* 0x0000007000007945 */ /* 0x000fe80003800200 */
[----:B------:R-:W-:Y:S05]  /*06d0*/  @P3 BRA `(.L_x_2179) ;  /* 0x0000000000143947 */ /* 0x000fea0003800000 */
[----:B------:R-:W-:-:S06]  /*06e0*/  USHF.L.U32 UR5, UR4, 0x10, URZ ;  /* 0x0000001004057899 */ /* 0x000fcc00080006ff */
[----:B------:R-:W-:-:S13]  /*06f0*/  FSETP.NEU.FTZ.AND P3, PT, RZ, UR5, PT ;  /* 0x00000005ff007c0b */ /* 0x000fda000bf7d000 */
[----:B------:R-:W-:-:S04]  /*0700*/  @P3 FSET.BF.LT.FTZ.AND R2, RZ, UR5, PT ;  /* 0x00000005ff023c0a */ /* 0x000fc8000b811000 */
[----:B------:R-:W-:-:S04]  /*0710*/  @P3 F2FP.BF16.F32.PACK_AB R2, RZ, R2 ;  /* 0x00000002ff02323e */ /* 0x000fc800000010ff */
[----:B-----5:R-:W-:-:S07]  /*0720*/  @P3 PRMT R19, R2, 0x7610, R19 ;  /* 0x0000761002133816 */ /* 0x020fce0000000013 */
.L_x_2179:
[----:B------:R-:W-:Y:S05]  /*0730*/  BSYNC.RECONVERGENT B0 ;  /* 0x0000000000007941 */ /* 0x000fea0003800200 */
.L_x_2178:
[----:B------:R-:W-:Y:S04]  /*0740*/  BSSY.RECONVERGENT B0, `(.L_x_2180) ;  /* 0x0000007000007945 */ /* 0x000fe80003800200 */
[----:B------:R-:W-:Y:S05]  /*0750*/  @P2 BRA `(.L_x_2181) ;  /* 0x0000000000142947 */ /* 0x000fea0003800000 */
[----:B------:R-:W-:-:S06]  /*0760*/  USHF.L.U32 UR5, UR4, 0x10, URZ ;  /* 0x0000001004057899 */ /* 0x000fcc00080006ff */
[----:B------:R-:W-:-:S13]  /*0770*/  FSETP.NEU.FTZ.AND P2, PT, RZ, UR5, PT ;  /* 0x00000005ff007c0b */ /* 0x000fda000bf5d000 */
[----:B------:R-:W-:-:S04]  /*0780*/  @P2 FSET.BF.LT.FTZ.AND R2, RZ, UR5, PT ;  /* 0x00000005ff022c0a */ /* 0x000fc8000b811000 */
[----:B------:R-:W-:-:S04]  /*0790*/  @P2 F2FP.BF16.F32.PACK_AB R2, RZ, R2 ;  /* 0x00000002ff02223e */ /* 0x000fc800000010ff */
[----:B-----5:R-:W-:-:S07]  /*07a0*/  @P2 PRMT R21, R2, 0x7610, R21 ;  /* 0x0000761002152816 */ /* 0x020fce0000000015 */
.L_x_2181:
[----:B------:R-:W-:Y:S05]  /*07b0*/  BSYNC.RECONVERGENT B0 ;  /* 0x0000000000007941 */ /* 0x000fea0003800200 */
.L_x_2180:
[----:B------:R-:W-:Y:S04]  /*07c0*/  BSSY.RECONVERGENT B0, `(.L_x_2182) ;  /* 0x0000007000007945 */ /* 0x000fe80003800200 */
[----:B------:R-:W-:Y:S05]  /*07d0*/  @P1 BRA `(.L_x_2183) ;  /* 0x0000000000141947 */ /* 0x000fea0003800000 */
[----:B------:R-:W-:-:S06]  /*07e0*/  USHF.L.U32 UR5, UR4, 0x10, URZ ;  /* 0x0000001004057899 */ /* 0x000fcc00080006ff */
[----:B------:R-:W-:-:S13]  /*07f0*/  FSETP.NEU.FTZ.AND P1, PT, RZ, UR5, PT ;  /* 0x00000005ff007c0b */ /* 0x000fda000bf3d000 */
[----:B------:R-:W-:-:S04]  /*0800*/  @P1 FSET.BF.LT.FTZ.AND R2, RZ, UR5, PT ;  /* 0x00000005ff021c0a */ /* 0x000fc8000b811000 */
[----:B------:R-:W-:-:S04]  /*0810*/  @P1 F2FP.BF16.F32.PACK_AB R2, RZ, R2 ;  /* 0x00000002ff02123e */ /* 0x000fc800000010ff */
[----:B-----5:R-:W-:-:S07]  /*0820*/  @P1 PRMT R23, R2, 0x7610, R23 ;  /* 0x0000761002171816 */ /* 0x020fce0000000017 */
.L_x_2183:
[----:B------:R-:W-:Y:S05]  /*0830*/  BSYNC.RECONVERGENT B0 ;  /* 0x0000000000007941 */ /* 0x000fea0003800200 */
.L_x_2182:
[----:B------:R-:W-:Y:S04]  /*0840*/  BSSY.RECONVERGENT B0, `(.L_x_2184) ;  /* 0x0000007000007945 */ /* 0x000fe80003800200 */
[----:B------:R-:W-:Y:S05]  /*0850*/  @P0 BRA `(.L_x_2185) ;  /* 0x0000000000140947 */ /* 0x000fea0003800000 */
[----:B------:R-:W-:-:S06]  /*0860*/  USHF.L.U32 UR5, UR4, 0x10, URZ ;  /* 0x0000001004057899 */ /* 0x000fcc00080006ff */
[----:B------:R-:W-:-:S13]  /*0870*/  FSETP.NEU.FTZ.AND P0, PT, RZ, UR5, PT ;  /* 0x00000005ff007c0b */ /* 0x000fda000bf1d000 */
[----:B------:R-:W-:-:S04]  /*0880*/  @P0 FSET.BF.LT.FTZ.AND R2, RZ, UR5, PT ;  /* 0x00000005ff020c0a */ /* 0x000fc8000b811000 */
[----:B------:R-:W-:-:S04]  /*0890*/  @P0 F2FP.BF16.F32.PACK_AB R2, RZ, R2 ;  /* 0x00000002ff02023e */ /* 0x000fc800000010ff */
[----:B-----5:R-:W-:-:S07]  /*08a0*/  @P0 PRMT R13, R2, 0x7610, R13 ;  /* 0x00007610020d0816 */ /* 0x020fce000000000d */
.L_x_2185:
[----:B------:R-:W-:Y:S05]  /*08b0*/  BSYNC.RECONVERGENT B0 ;  /* 0x0000000000007941 */ /* 0x000fea0003800200 */
.L_x_2184:
[----:B------:R-:W-:Y:S04]  /*08c0*/  BSSY.RECONVERGENT B0, `(.L_x_2186) ;  /* 0x0000007000007945 */ /* 0x000fe80003800200 */
[----:B------:R-:W-:Y:S05]  /*08d0*/  @P6 BRA `(.L_x_2187) ;  /* 0x0000000000146947 */ /* 0x000fea0003800000 */
[----:B------:R-:W-:-:S06]  /*08e0*/  USHF.L.U32 UR5, UR4, 0x10, URZ ;  /* 0x0000001004057899 */ /* 0x000fcc00080006ff */
[----:B------:R-:W-:-:S13]  /*08f0*/  FSETP.NEU.FTZ.AND P0, PT, RZ, UR5, PT ;  /* 0x00000005ff007c0b */ /* 0x000fda000bf1d000 */
[----:B------:R-:W-:-:S04]  /*0900*/  @P0 FSET.BF.LT.FTZ.AND R2, RZ, UR5, PT ;  /* 0x00000005ff020c0a */ /* 0x000fc8000b811000 */
[----:B------:R-:W-:-:S04]  /*0910*/  @P0 F2FP.BF16.F32.PACK_AB R2, RZ, R2 ;  /* 0x00000002ff02023e */ /* 0x000fc800000010ff */
[----:B-----5:R-:W-:-:S07]  /*0920*/  @P0 PRMT R12, R2, 0x7610, R12 ;  /* 0x00007610020c0816 */ /* 0x020fce000000000c */
.L_x_2187:
[----:B------:R-:W-:Y:S05]  /*0930*/  BSYNC.RECONVERGENT B0 ;  /* 0x0000000000007941 */ /* 0x000fea0003800200 */
.L_x_2186:
[----:B-----5:R0:W-:Y:S01]  /*0940*/  @!P5 STG.E.U16 desc[UR6][R14.64], R18 ;  /* 0x000000120e00d986 */ /* 0x0201e2000c101506 */
[----:B------:R-:W-:Y:S01]  /*0950*/  @!P5 IMAD.MOV.U32 R17, RZ, RZ, R3 ;  /* 0x000000ffff11d224 */ /* 0x000fe200078e0003 */
        /* <DEDUP_REMOVED lines=16> */
.L_x_2190:
[----:B------:R-:W-:-:S13]  /*0a60*/  ISETP.GE.U32.AND P0, PT, R17, R16, PT ;  /* 0x000000101100720c */ /* 0x000fda0003f06070 */
[----:B------:R-:W-:Y:S05]  /*0a70*/  @P0 BRA `(.L_x_2192) ;  /* 0x0000000000300947 */ /* 0x000fea0003800000 */
[----:B0-----:R-:W0:Y:S01]  /*0a80*/  LDC.64 R2, c[0x0][0x388] ;  /* 0x0000e200ff027b82 */ /* 0x001e220000000a00 */
[----:B------:R-:W-:Y:S02]  /*0a90*/  IMAD.IADD R5, R0, 0x1, R17 ;  /* 0x0000000100057824 */ /* 0x000fe400078e0211 */
[----:B------:R-:W-:Y:S02]  /*0aa0*/  VIADD R17, R17, 0x80 ;  /* 0x0000008011117836 */ /* 0x000fe40000000000 */
[----:B0-----:R-:W-:-:S05]  /*0ab0*/  IMAD.WIDE.U32 R2, R5, 0x2, R2 ;  /* 0x0000000205027825 */ /* 0x001fca00078e0002 */
[----:B------:R1:W-:Y:S02]  /*0ac0*/  STG.E.U16 desc[UR6][R2.64], R19 ;  /* 0x0000001302007986 */ /* 0x0003e4000c101506 */
.L_x_2191:
[----:B------:R-:W-:-:S13]  /*0ad0*/  ISETP.GE.U32.AND P0, PT, R17, R16, PT ;  /* 0x000000101100720c */ /* 0x000fda0003f06070 */
[----:B------:R-:W-:Y:S05]  /*0ae0*/  @P0 BRA `(.L_x_2193) ;  /* 0x0000000000340947 */ /* 0x000fea0003800000 */
[----:B01----:R-:W0:Y:S01]  /*0af0*/  LDC.64 R2, c[0x0][0x388] ;  /* 0x0000e200ff027b82 */ /* 0x003e220000000a00 */
[----:B------:R-:W-:Y:S02]  /*0b00*/  IMAD.IADD R5, R0, 0x1, R17 ;  /* 0x0000000100057824 */ /* 0x000fe400078e0211 */
[----:B------:R-:W-:Y:S02]  /*0b10*/  VIADD R17, R17, 0x80 ;  /* 0x0000008011117836 */ /* 0x000fe40000000000 */
[----:B0-----:R-:W-:-:S05]  /*0b20*/  IMAD.WIDE.U32 R2, R5, 0x2, R2 ;  /* 0x0000000205027825 */ /* 0x001fca00078e0002 */
[----:B------:R1:W-:Y:S02]  /*0b30*/  STG.E.U16 desc[UR6][R2.64], R21 ;  /* 0x0000001502007986 */ /* 0x0003e4000c101506 */
.L_x_2192:
        /* <DEDUP_REMOVED lines=8> */
.L_x_2193:
[----:B------:R-:W-:Y:S05]  /*0bc0*/  BSYNC.RELIABLE B1 ;  /* 0x0000000000017941 */ /* 0x000fea0003800100 */
.L_x_2189:
[----:B------:R-:W-:-:S13]  /*0bd0*/  ISETP.GE.U32.AND P0, PT, R17, R16, PT ;  /* 0x000000101100720c */ /* 0x000fda0003f06070 */
[----:B01-3--:R-:W0:Y:S01]  /*0be0*/  @!P0 LDC.64 R2, c[0x0][0x388] ;  /* 0x0000e200ff028b82 */ /* 0x00be220000000a00 */
[----:B------:R-:W-:Y:S02]  /*0bf0*/  @!P0 IMAD.IADD R5, R0, 0x1, R17 ;  /* 0x0000000100058824 */ /* 0x000fe400078e0211 */
[----:B------:R-:W-:Y:S02]  /*0c00*/  @!P0 VIADD R17, R17, 0x80 ;  /* 0x0000008011118836 */ /* 0x000fe40000000000 */
[----:B0-----:R-:W-:-:S05]  /*0c10*/  @!P0 IMAD.WIDE.U32 R2, R5, 0x2, R2 ;  /* 0x0000000205028825 */ /* 0x001fca00078e0002 */
[----:B------:R3:W-:Y:S02]  /*0c20*/  @!P0 STG.E.U16 desc[UR6][R2.64], R13 ;  /* 0x0000000d02008986 */ /* 0x0007e4000c101506 */
.L_x_2194:
[----:B------:R-:W-:Y:S05]  /*0c30*/  BSYNC.RECONVERGENT B0 ;  /* 0x0000000000007941 */ /* 0x000fea0003800200 */
.L_x_2188:
[----:B------:R-:W-:Y:S05]  /*0c40*/  WARPSYNC.ALL ;  /* 0x0000000000007948 */ /* 0x000fea0003800000 */
[----:B------:R-:W-:-:S13]  /*0c50*/  ISETP.GE.U32.AND P0, PT, R17, R16, PT ;  /* 0x000000101100720c */ /* 0x000fda0003f06070 */
[----:B------:R-:W-:Y:S05]  /*0c60*/  @P0 EXIT ;  /* 0x000000000000094d */ /* 0x000fea0003800000 */
[----:B01-3--:R-:W0:Y:S01]  /*0c70*/  LDC.64 R2, c[0x0][0x388] ;  /* 0x0000e200ff027b82 */ /* 0x00be220000000a00 */
[----:B------:R-:W-:-:S04]  /*0c80*/  IMAD.IADD R17, R0, 0x1, R17 ;  /* 0x0000000100117824 */ /* 0x000fc800078e0211 */
[----:B0-----:R-:W-:-:S05]  /*0c90*/  IMAD.WIDE.U32 R2, R17, 0x2, R2 ;  /* 0x0000000211027825 */ /* 0x001fca00078e0002 */
[----:B------:R-:W-:Y:S01]  /*0ca0*/  STG.E.U16 desc[UR6][R2.64], R12 ;  /* 0x0000000c02007986 */ /* 0x000fe2000c101506 */
[----:B------:R-:W-:Y:S05]  /*0cb0*/  EXIT ;  /* 0x000000000000794d */ /* 0x000fea0003800000 */
.L_x_2171:
[----:B------:R-:W0:Y:S01]  /*0cc0*/  S2R R11, SR_TID.X ;  /* 0x00000000000b7919 */ /* 0x000e220000002100 */
[----:B------:R-:W1:Y:S02]  /*0cd0*/  LDC.64 R2, c[0x0][0x390] ;  /* 0x0000e400ff027b82 */ /* 0x000e640000000a00 */
[----:B-1----:R-:W-:-:S04]  /*0ce0*/  IMAD.WIDE.U32 R2, R0, 0x2, R2 ;  /* 0x0000000200027825 */ /* 0x002fc800078e0002 */
[----:B0-----:R-:W-:Y:S02]  /*0cf0*/  IMAD.WIDE.U32 R4, R11, 0x4, R2 ;  /* 0x000000040b047825 */ /* 0x001fe400078e0002 */
[----:B------:R-:W0:Y:S03]  /*0d00*/  LDC.64 R2, c[0x0][0x388] ;  /* 0x0000e200ff027b82 */ /* 0x000e260000000a00 */
[----:B------:R-:W2:Y:S04]  /*0d10*/  LDG.E R6, desc[UR6][R4.64] ;  /* 0x0000000604067981 */ /* 0x000ea8000c1e1900 */
[----:B------:R-:W3:Y:S04]  /*0d20*/  LDG.E R9, desc[UR6][R4.64+0x600] ;  /* 0x0006000604097981 */ /* 0x000ee8000c1e1900 */
[----:B------:R-:W4:Y:S04]  /*0d30*/  LDG.E R7, desc[UR6][R4.64+0x200] ;  /* 0x0002000604077981 */ /* 0x000f28000c1e1900 */
[----:B------:R4:W5:Y:S01]  /*0d40*/  LDG.E R8, desc[UR6][R4.64+0x400] ;  /* 0x0004000604087981 */ /* 0x000962000c1e1900 */
[----:B------:R-:W-:-:S06]  /*0d50*/  USHF.L.U32 UR5, UR4, 0x10, URZ ;  /* 0x0000001004057899 */ /* 0x000fcc00080006ff */
[----:B------:R-:W-:Y:S01]  /*0d60*/  FSETP.NEU.FTZ.AND P0, PT, RZ, UR5, PT ;  /* 0x00000005ff007c0b */ /* 0x000fe2000bf1d000 */
[----:B0-----:R-:W-:-:S04]  /*0d70*/  IMAD.WIDE.U32 R2, R0, 0x2, R2 ;  /* 0x0000000200027825 */ /* 0x001fc800078e0002 */
[----:B------:R-:W-:-:S08]  /*0d80*/  IMAD.WIDE.U32 R2, R11, 0x4, R2 ;  /* 0x000000040b027825 */ /* 0x000fd000078e0002 */
[----:B------:R-:W-:Y:S02]  /*0d90*/  @P0 FSET.BF.LT.FTZ.AND R10, RZ, UR5, PT ;  /* 0x00000005ff0a0c0a */ /* 0x000fe4000b811000 */
[----:B--2---:R-:W-:Y:S02]  /*0da0*/  PRMT R0, R6, 0x7610, R0 ;  /* 0x0000761006007816 */ /* 0x004fe40000000000 */
[----:B---3--:R-:W-:-:S04]  /*0db0*/  PRMT R6, R9, 0x7632, R6 ;  /* 0x0000763209067816 */ /* 0x008fc80000000006 */
[----:B------:R-:W-:Y:S02]  /*0dc0*/  PRMT R0, R0, 0x7610, R6 ;  /* 0x0000761000007816 */ /* 0x000fe40000000006 */
[----:B----4-:R-:W-:Y:S02]  /*0dd0*/  PRMT R5, R7, 0x7610, R7 ;  /* 0x0000761007057816 */ /* 0x010fe40000000007 */
[----:B------:R-:W-:Y:S02]  /*0de0*/  @P0 F2FP.BF16.F32.PACK_AB R6, RZ, R10 ;  /* 0x0000000aff06023e */ /* 0x000fe400000010ff */
[----:B-----5:R-:W-:Y:S02]  /*0df0*/  PRMT R4, R8, 0x7610, R8 ;  /* 0x0000761008047816 */ /* 0x020fe40000000008 */
[--C-:B------:R-:W-:Y:S02]  /*0e00*/  @P0 PRMT R0, R0, 0x5410, R6.reuse ;  /* 0x0000541000000816 */ /* 0x100fe40000000006 */
[----:B------:R-:W-:-:S02]  /*0e10*/  @P0 PRMT R5, R5, 0x5410, R6 ;  /* 0x0000541005050816 */ /* 0x000fc40000000006 */
[----:B------:R-:W-:Y:S02]  /*0e20*/  @P0 PRMT R4, R4, 0x5410, R6 ;  /* 0x0000541004040816 */ /* 0x000fe40000000006 */
[C---:B------:R-:W-:Y:S02]  /*0e30*/  @P0 PRMT R9, R6.reuse, 0x7610, R9 ;  /* 0x0000761006090816 */ /* 0x040fe40000000009 */
[C---:B------:R-:W-:Y:S02]  /*0e40*/  @P0 PRMT R0, R6.reuse, 0x7610, R0 ;  /* 0x0000761006000816 */ /* 0x040fe40000000000 */
[C---:B------:R-:W-:Y:S02]  /*0e50*/  @P0 PRMT R5, R6.reuse, 0x7610, R5 ;  /* 0x0000761006050816 */ /* 0x040fe40000000005 */
[----:B------:R-:W-:Y:S01]  /*0e60*/  @P0 PRMT R4, R6, 0x7610, R4 ;  /* 0x0000761006040816 */ /* 0x000fe20000000004 */
[----:B------:R-:W-:Y:S01]  /*0e70*/  STG.E desc[UR6][R2.64], R0 ;  /* 0x0000000002007986 */ /* 0x000fe2000c101906 */
[----:B------:R-:W-:-:S03]  /*0e80*/  PRMT R9, R9, 0x5410, R6 ;  /* 0x0000541009097816 */ /* 0x000fc60000000006 */
[----:B------:R-:W-:Y:S04]  /*0e90*/  STG.E desc[UR6][R2.64+0x200], R5 ;  /* 0x0002000502007986 */ /* 0x000fe8000c101906 */
[----:B------:R-:W-:Y:S04]  /*0ea0*/  STG.E desc[UR6][R2.64+0x400], R4 ;  /* 0x0004000402007986 */ /* 0x000fe8000c101906 */
[----:B------:R-:W-:Y:S01]  /*0eb0*/  STG.E desc[UR6][R2.64+0x600], R9 ;  /* 0x0006000902007986 */ /* 0x000fe2000c101906 */
[----:B------:R-:W-:Y:S05]  /*0ec0*/  EXIT ;  /* 0x000000000000794d */ /* 0x000fea0003800000 */
.L_x_2195:
        /* <DEDUP_REMOVED lines=11> */
.L_x_31028:


//--------------------- .text._ZN2at6native29vectorized_elementwise_kernelILi4ENS0_13AUnaryFunctorIN3c108BFloat16ES4_S4_ZZZNS0_21heaviside_kernel_cudaERNS_18TensorIteratorBaseEENKUlvE_clEvENKUlvE8_clEvEUlS4_S4_E_EESt5arrayIPcLm2EEEEviT0_T1_ --------------------------
	.section	.text._ZN2at6native29vectorized_elementwise_kernelILi4ENS0_13AUnaryFunctorIN3c108BFloat16ES4_S4_ZZZNS0_21heaviside_kernel_cudaERNS_18TensorIteratorBaseEENKUlvE_clEvENKUlvE8_clEvEUlS4_S4_E_EESt5arrayIPcLm2EEEEviT0_T1_,"ax",@progbits
	.align	128
        .global         _ZN2at6native29vectorized_elementwise_kernelILi4ENS0_13AUnaryFunctorIN3c108BFloat16ES4_S4_ZZZNS0_21heaviside_kernel_cudaERNS_18TensorIteratorBaseEENKUlvE_clEvENKUlvE8_clEvEUlS4_S4_E_EESt5arrayIPcLm2EEEEviT0_T1_
        .type           _ZN2at6native29vectorized_elementwise_kernelILi4ENS0_13AUnaryFunctorIN3c108BFloat16ES4_S4_ZZZNS0_21heaviside_kernel_cudaERNS_18TensorIteratorBaseEENKUlvE_clEvENKUlvE8_clEvEUlS4_S4_E_EESt5arrayIPcLm2EEEEviT0_T1_,@function
        .size           _ZN2at6native29vectorized_elementwise_kernelILi4ENS0_13AUnaryFunctorIN3c108BFloat16ES4_S4_ZZZNS0_21heaviside_kernel_cudaERNS_18TensorIteratorBaseEENKUlvE_clEvENKUlvE8_clEvEUlS4_S4_E_EESt5arrayIPcLm2EEEEviT0_T1_,(.L_x_31029 - _ZN2at6native29vectorized_elementwise_kernelILi4ENS0_13AUnaryFunctorIN3c108BFloat16ES4_S4_ZZZNS0_21heaviside_kernel_cudaERNS_18TensorIteratorBaseEENKUlvE_clEvENKUlvE8_clEvEUlS4_S4_E_EESt5arrayIPcLm2EEEEviT0_T1_)
        .other          _ZN2at6native29vectorized_elementwise_kernelILi4ENS0_13AUnaryFunctorIN3c108BFloat16ES4_S4_ZZZNS0_21heaviside_kernel_cudaERNS_18TensorIteratorBaseEENKUlvE_clEvENKUlvE8_clEvEUlS4_S4_E_EESt5arrayIPcLm2EEEEviT0_T1_,@"STO_CUDA_ENTRY STV_DEFAULT"
_ZN2at6native29vectorized_elementwise_kernelILi4ENS0_13AUnaryFunctorIN3c108BFloat16ES4_S4_ZZZNS0_21heaviside_kernel_cudaERNS_18TensorIteratorBaseEENKUlvE_clEvENKUlvE8_clEvEUlS4_S4_E_EESt5arrayIPcLm2EEEEviT0_T1_:
.text._ZN2at6native29vectorized_elementwise_kernelILi4ENS0_13AUnaryFunctorIN3c108BFloat16ES4_S4_ZZZNS0_21heaviside_kernel_cudaERNS_18TensorIteratorBaseEENKUlvE_clEvENKUlvE8_clEvEUlS4_S4_E_EESt5arrayIPcLm2EEEEviT0_T1_:
        /* <DEDUP_REMOVED lines=86> */
.L_x_2198:
[----:B------:R-:W-:Y:S05]  /*0560*/  BSYNC.RECONVERGENT B0 ;  /* 0x0000000000007941 */ /* 0x000fea0003800200 */
.L_x_2197:
        /* <DEDUP_REMOVED lines=9> */
.L_x_2200:
[----:B------:R-:W-:Y:S05]  /*0600*/  BSYNC.RECONVERGENT B0 ;  /* 0x0000000000007941 */ /* 0x000fea0003800200 */
.L_x_2199:
        /* <DEDUP_REMOVED lines=10> */
.L_x_2202:
[----:B------:R-:W-:Y:S05]  /*06b0*/  BSYNC.RECONVERGENT B0 ;  /* 0x0000000000007941 */ /* 0x000fea0003800200 */
.L_x_2201:
[----:B------:R-:W-:Y:S04]  /*06c0*/  BSSY.RECONVERGENT B0, `(.L_x_2203) ;  /* 0x0000007000007945 */ /* 0x000fe80003800200 */
[----:B------:R-:W-:Y:S05]  /*06d0*/  @P3 BRA `(.L_x_2204) ;  /* 0x0000000000143947 */ /* 0x000fea0003800000 */
[----:B------:R-:W-:-:S06]  /*06e0*/  USHF.L.U32 UR5, UR4, 0x10, URZ ;  /* 0x0000001004057899 */ /* 0x000fcc00080006ff */
[----:B------:R-:W-:-:S13]  /*06f0*/  FSETP.NEU.FTZ.AND P3, PT, RZ, UR5, PT ;  /* 0x00000005ff007c0b */ /* 0x000fda000bf7d000 */
[----:B------:R-:W-:-:S04]  /*0700*/  @P3 FSET.BF.LT.FTZ.AND R2, RZ, UR5, PT ;  /* 0x00000005ff023c0a */ /* 0x000fc8000b811000 */
[----:B------:R-:W-:-:S04]  /*0710*/  @P3 F2FP.BF16.F32.PACK_AB R2, RZ, R2 ;  /* 0x00000002ff02323e */ /* 0x000fc800000010ff */
[----:B-----5:R-:W-:-:S07]  /*0720*/  @P3 PRMT R19, R2, 0x7610, R19 ;  /* 0x0000761002133816 */ /* 0x020fce0000000013 */
.L_x_2204:
[----:B------:R-:W-:Y:S05]  /*0730*/  BSYNC.RECONVERGENT B0 ;  /* 0x0000000000007941 */ /* 0x000fea0003800200 */
.L_x_2203:
[----:B------:R-:W-:Y:S04]  /*0740*/  BSSY.RECONVERGENT B0, `(.L_x_2205) ;  /* 0x0000007000007945 */ /* 0x000fe80003800200 */
[----:B------:R-:W-:Y:S05]  /*0750*/  @P2 BRA `(.L_x_2206) ;  /* 0x0000000000142947 */ /* 0x000fea0003800000 */
[----:B------:R-:W-:-:S06]  /*0760*/  USHF.L.U32 UR5, UR4, 0x10, URZ ;  /* 0x0000001004057899 */ /* 0x000fcc00080006ff */
[----:B------:R-:W-:-:S13]  /*0770*/  FSETP.NEU.FTZ.AND P2, PT, RZ, UR5, PT ;  /* 0x00000005ff007c0b */ /* 0x000fda000bf5d000 */
[----:B------:R-:W-:-:S04]  /*0780*/  @P2 FSET.BF.LT.FTZ.AND R2, RZ, UR5, PT ;  /* 0x00000005ff022c0a */ /* 0x000fc8000b811000 */
[----:B------:R-:W-:-:S04]  /*0790*/  @P2 F2FP.BF16.F32.PACK_AB R2, RZ, R2 ;  /* 0x00000002ff02223e */ /* 0x000fc800000010ff */
[----:B-----5:R-:W-:-:S07]  /*07a0*/  @P2 PRMT R21, R2, 0x7610, R21 ;  /* 0x0000761002152816 */ /* 0x020fce0000000015 */
.L_x_2206:
[----:B------:R-:W-:Y:S05]  /*07b0*/  BSYNC.RECONVERGENT B0 ;  /* 0x0000000000007941 */ /* 0x000fea0003800200 */
.L_x_2205:
[----:B------:R-:W-:Y:S04]  /*07c0*/  BSSY.RECONVERGENT B0, `(.L_x_2207) ;  /* 0x0000007000007945 */ /* 0x000fe80003800200 */
[----:B------:R-:W-:Y:S05]  /*07d0*/  @P1 BRA `(.L_x_2208) ;  /* 0x0000000000141947 */ /* 0x000fea0003800000 */
[----:B------:R-:W-:-:S06]  /*07e0*/  USHF.L.U32 UR5, UR4, 0x10, URZ ;  /* 0x0000001004057899 */ /* 0x000fcc00080006ff */
[----:B------:R-:W-:-:S13]  /*07f0*/  FSETP.NEU.FTZ.AND P1, PT, RZ, UR5, PT ;  /* 0x00000005ff007c0b */ /* 0x000fda000bf3d000 */
[----:B------:R-:W-:-:S04]  /*0800*/  @P1 FSET.BF.LT.FTZ.AND R2, RZ, UR5, PT ;  /* 0x00000005ff021c0a */ /* 0x000fc8000b811000 */
[----:B------:R-:W-:-:S04]  /*0810*/  @P1 F2FP.BF16.F32.PACK_AB R2, RZ, R2 ;  /* 0x00000002ff02123e */ /* 0x000fc800000010ff */
[----:B-----5:R-:W-:-:S07]  /*0820*/  @P1 PRMT R23, R2, 0x7610, R23 ;  /* 0x0000761002171816 */ /* 0x020fce0000000017 */
.L_x_2208:
[----:B------:R-:W-:Y:S05]  /*0830*/  BSYNC.RECONVERGENT B0 ;  /* 0x0000000000007941 */ /* 0x000fea0003800200 */
.L_x_2207:
[----:B------:R-:W-:Y:S04]  /*0840*/  BSSY.RECONVERGENT B0, `(.L_x_2209) ;  /* 0x0000007000007945 */ /* 0x000fe80003800200 */
[----:B------:R-:W-:Y:S05]  /*0850*/  @P0 BRA `(.L_x_2210) ;  /* 0x0000000000140947 */ /* 0x000fea0003800000 */
[----:B------:R-:W-:-:S06]  /*0860*/  USHF.L.U32 UR5, UR4, 0x10, URZ ;  /* 0x0000001004057899 */ /* 0x000fcc00080006ff */
[----:B------:R-:W-:-:S13]  /*0870*/  FSETP.NEU.FTZ.AND P0, PT, RZ, UR5, PT ;  /* 0x00000005ff007c0b */ /* 0x000fda000bf1d000 */
[----:B------:R-:W-:-:S04]  /*0880*/  @P0 FSET.BF.LT.FTZ.AND R2, RZ, UR5, PT ;  /* 0x00000005ff020c0a */ /* 0x000fc8000b811000 */
[----:B------:R-:W-:-:S04]  /*0890*/  @P0 F2FP.BF16.F32.PACK_AB R2, RZ, R2 ;  /* 0x00000002ff02023e */ /* 0x000fc800000010ff */
[----:B-----5:R-:W-:-:S07]  /*08a0*/  @P0 PRMT R13, R2, 0x7610, R13 ;  /* 0x00007610020d0816 */ /* 0x020fce000000000d */
.L_x_2210:
[----:B------:R-:W-:Y:S05]  /*08b0*/  BSYNC.RECONVERGENT B0 ;  /* 0x0000000000007941 */ /* 0x000fea0003800200 */
.L_x_2209:
[----:B------:R-:W-:Y:S04]  /*08c0*/  BSSY.RECONVERGENT B0, `(.L_x_2211) ;  /* 0x0000007000007945 */ /* 0x000fe80003800200 */
[----:B------:R-:W-:Y:S05]  /*08d0*/  @P6 BRA `(.L_x_2212) ;  /* 0x0000000000146947 */ /* 0x000fea0003800000 */
[----:B------:R-:W-:-:S06]  /*08e0*/  USHF.L.U32 UR5, UR4, 0x10, URZ ;  /* 0x0000001004057899 */ /* 0x000fcc00080006ff */
[----:B------:R-:W-:-:S13]  /*08f0*/  FSETP.NEU.FTZ.AND P0, PT, RZ, UR5, PT ;  /* 0x00000005ff007c0b */ /* 0x000fda000bf1d000 */
[----:B------:R-:W-:-:S04]  /*0900*/  @P0 FSET.BF.LT.FTZ.AND R2, RZ, UR5, PT ;  /* 0x00000005ff020c0a */ /* 0x000fc8000b811000 */
[----:B------:R-:W-:-:S04]  /*0910*/  @P0 F2FP.BF16.F32.PACK_AB R2, RZ, R2 ;  /* 0x00000002ff02023e */ /* 0x000fc800000010ff */
[----:B-----5:R-:W-:-:S07]  /*0920*/  @P0 PRMT R12, R2, 0x7610, R12 ;  /* 0x00007610020c0816 */ /* 0x020fce000000000c */
.L_x_2212:
[----:B------:R-:W-:Y:S05]  /*0930*/  BSYNC.RECONVERGENT B0 ;  /* 0x0000000000007941 */ /* 0x000fea0003800200 */
.L_x_2211:
        /* <DEDUP_REMOVED lines=18> */
.L_x_2215:
[----:B------:R-:W-:-:S13]  /*0a60*/  ISETP.GE.U32.AND P0, PT, R17, R16, PT ;  /* 0x000000101100720c */ /* 0x000fda0003f06070 */
[----:B------:R-:W-:Y:S05]  /*0a70*/  @P0 BRA `(.L_x_2217) ;  /* 0x0000000000300947 */ /* 0x000fea0003800000 */
[----:B0-----:R-:W0:Y:S01]  /*0a80*/  LDC.64 R2, c[0x0][0x388] ;  /* 0x0000e200ff027b82 */ /* 0x001e220000000a00 */
[----:B------:R-:W-:Y:S02]  /*0a90*/  IMAD.IADD R5, R0, 0x1, R17 ;  /* 0x0000000100057824 */ /* 0x000fe400078e0211 */
[----:B------:R-:W-:Y:S02]  /*0aa0*/  VIADD R17, R17, 0x80 ;  /* 0x0000008011117836 */ /* 0x000fe40000000000 */
[----:B0-----:R-:W-:-:S05]  /*0ab0*/  IMAD.WIDE.U32 R2, R5, 0x2, R2 ;  /* 0x0000000205027825 */ /* 0x001fca00078e0002 */
[----:B------:R1:W-:Y:S02]  /*0ac0*/  STG.E.U16 desc[UR6][R2.64], R19 ;  /* 0x0000001302007986 */ /* 0x0003e4000c101506 */
.L_x_2216:
[----:B------:R-:W-:-:S13]  /*0ad0*/  ISETP.GE.U32.AND P0, PT, R17, R16, PT ;  /* 0x000000101100720c */ /* 0x000fda0003f06070 */
[----:B------:R-:W-:Y:S05]  /*0ae0*/  @P0 BRA `(.L_x_2218) ;  /* 0x0000000000340947 */ /* 0x000fea0003800000 */
[----:B01----:R-:W0:Y:S01]  /*0af0*/  LDC.64 R2, c[0x0][0x388] ;  /* 0x0000e200ff027b82 */ /* 0x003e220000000a00 */
[----:B------:R-:W-:Y:S02]  /*0b00*/  IMAD.IADD R5, R0, 0x1, R17 ;  /* 0x0000000100057824 */ /* 0x000fe400078e0211 */
[----:B------:R-:W-:Y:S02]  /*0b10*/  VIADD R17, R17, 0x80 ;  /* 0x0000008011117836 */ /* 0x000fe40000000000 */
[----:B0-----:R-:W-:-:S05]  /*0b20*/  IMAD.WIDE.U32 R2, R5, 0x2, R2 ;  /* 0x0000000205027825 */ /* 0x001fca00078e0002 */
[----:B------:R1:W-:Y:S02]  /*0b30*/  STG.E.U16 desc[UR6][R2.64], R21 ;  /* 0x0000001502007986 */ /* 0x0003e4000c101506 */
.L_x_2217:
        /* <DEDUP_REMOVED lines=8> */
.L_x_2218:
[----:B------:R-:W-:Y:S05]  /*0bc0*/  BSYNC.RELIABLE B1 ;  /* 0x0000000000017941 */ /* 0x000fea0003800100 */
.L_x_2214:
[----:B------:R-:W-:-:S13]  /*0bd0*/  ISETP.GE.U32.AND P0, PT, R17, R16, PT ;  /* 0x000000101100720c */ /* 0x000fda0003f06070 */
[----:B01-3--:R-:W0:Y:S01]  /*0be0*/  @!P0 LDC.64 R2, c[0x0][0x388] ;  /* 0x0000e200ff028b82 */ /* 0x00be220000000a00 */
[----:B------:R-:W-:Y:S02]  /*0bf0*/  @!P0 IMAD.IADD R5, R0, 0x1, R17 ;  /* 0x0000000100058824 */ /* 0x000fe400078e0211 */
[----:B------:R-:W-:Y:S02]  /*0c00*/  @!P0 VIADD R17, R17, 0x80 ;  /* 0x0000008011118836 */ /* 0x000fe40000000000 */
[----:B0-----:R-:W-:-:S05]  /*0c10*/  @!P0 IMAD.WIDE.U32 R2, R5, 0x2, R2 ;  /* 0x0000000205028825 */ /* 0x001fca00078e0002 */
[----:B------:R3:W-:Y:S02]  /*0c20*/  @!P0 STG.E.U16 desc[UR6][R2.64], R13 ;  /* 0x0000000d02008986 */ /* 0x0007e4000c101506 */
.L_x_2219:
[----:B------:R-:W-:Y:S05]  /*0c30*/  BSYNC.RECONVERGENT B0 ;  /* 0x0000000000007941 */ /* 0x000fea0003800200 */
.L_x_2213:
        /* <DEDUP_REMOVED lines=8> */
.L_x_2196:
[----:B------:R-:W0:Y:S01]  /*0cc0*/  S2R R13, SR_TID.X ;  /* 0x00000000000d7919 */ /* 0x000e220000002100 */
[----:B------:R-:W1:Y:S08]  /*0cd0*/  LDC.64 R2, c[0x0][0x390] ;  /* 0x0000e400ff027b82 */ /* 0x000e700000000a00 */
[----:B------:R-:W2:Y:S01]  /*0ce0*/  LDC.64 R4, c[0x0][0x388] ;  /* 0x0000e200ff047b82 */ /* 0x000ea20000000a00 */
[----:B-1----:R-:W-:-:S04]  /*0cf0*/  IMAD.WIDE.U32 R2, R0, 0x2, R2 ;  /* 0x0000000200027825 */ /* 0x002fc800078e0002 */
[----:B0-----:R-:W-:-:S05]  /*0d00*/  IMAD.WIDE.U32 R2, R13, 0x8, R2 ;  /* 0x000000080d027825 */ /* 0x001fca00078e0002 */
[----:B------:R-:W3:Y:S04]  /*0d10*/  LDG.E.64 R10, desc[UR6][R2.64+0x400] ;  /* 0x00040006020a7981 */ /* 0x000ee8000c1e1b00 */
[----:B------:R-:W4:Y:S01]  /*0d20*/  LDG.E.64 R8, desc[UR6][R2.64] ;  /* 0x0000000602087981 */ /* 0x000f22000c1e1b00 */
[----:B------:R-:W-:-:S06]  /*0d30*/  USHF.L.U32 UR5, UR4, 0x10, URZ ;  /* 0x0000001004057899 */ /* 0x000fcc00080006ff */
[----:B------:R-:W-:Y:S01]  /*0d40*/  FSETP.NEU.FTZ.AND P0, PT, RZ, UR5, PT ;  /* 0x00000005ff007c0b */ /* 0x000fe2000bf1d000 */
[----:B--2---:R-:W-:-:S12]  /*0d50*/  IMAD.WIDE.U32 R4, R0, 0x2, R4 ;  /* 0x0000000200047825 */ /* 0x004fd800078e0004 */
[----:B------:R-:W-:Y:S01]  /*0d60*/  @P0 FSET.BF.LT.FTZ.AND R6, RZ, UR5, PT ;  /* 0x00000005ff060c0a */ /* 0x000fe2000b811000 */
[----:B------:R-:W-:Y:S01]  /*0d70*/  IMAD.WIDE.U32 R4, R13, 0x8, R4 ;  /* 0x000000080d047825 */ /* 0x000fe200078e0004 */
[----:B---3--:R-:W-:Y:S02]  /*0d80*/  PRMT R7, R11, 0x7632, R7 ;  /* 0x000076320b077816 */ /* 0x008fe40000000007 */
[----:B------:R-:W-:Y:S02]  /*0d90*/  @P0 F2FP.BF16.F32.PACK_AB R7, RZ, R6 ;  /* 0x00000006ff07023e */ /* 0x000fe400000010ff */
[----:B----4-:R-:W-:Y:S02]  /*0da0*/  PRMT R3, R9, 0x7610, R9 ;  /* 0x0000761009037816 */ /* 0x010fe40000000009 */
[----:B------:R-:W-:Y:S02]  /*0db0*/  PRMT R0, R8, 0x7610, R8 ;  /* 0x0000761008007816 */ /* 0x000fe40000000008 */
[----:B------:R-:W-:-:S02]  /*0dc0*/  @P0 PRMT R3, R3, 0x5410, R7 ;  /* 0x0000541003030816 */ /* 0x000fc40000000007 */
[----:B------:R-:W-:Y:S02]  /*0dd0*/  @P0 PRMT R0, R0, 0x5410, R7 ;  /* 0x0000541000000816 */ /* 0x000fe40000000007 */
[----:B------:R-:W-:Y:S02]  /*0de0*/  PRMT R6, R11, 0x7610, R6 ;  /* 0x000076100b067816 */ /* 0x000fe40000000006 */
[----:B------:R-:W-:Y:S02]  /*0df0*/  PRMT R2, R10, 0x7610, R10 ;  /* 0x000076100a027816 */ /* 0x000fe4000000000a */
[C---:B------:R-:W-:Y:S02]  /*0e00*/  @P0 PRMT R3, R7.reuse, 0x7610, R3 ;  /* 0x0000761007030816 */ /* 0x040fe40000000003 */
[----:B------:R-:W-:Y:S02]  /*0e10*/  @P0 PRMT R0, R7, 0x7610, R0 ;  /* 0x0000761007000816 */ /* 0x000fe40000000000 */
[----:B------:R-:W-:-:S02]  /*0e20*/  @P0 PRMT R2, R2, 0x5410, R7 ;  /* 0x0000541002020816 */ /* 0x000fc40000000007 */
[C---:B------:R-:W-:Y:S01]  /*0e30*/  @P0 PRMT R6, R7.reuse, 0x7610, R6 ;  /* 0x0000761007060816 */ /* 0x040fe20000000006 */
[----:B------:R-:W-:Y:S01]  /*0e40*/  IMAD.MOV.U32 R9, RZ, RZ, R3 ;  /* 0x000000ffff097224 */ /* 0x000fe200078e0003 */
[----:B------:R-:W-:Y:S01]  /*0e50*/  @P0 PRMT R2, R7, 0x7610, R2 ;  /* 0x0000761007020816 */ /* 0x000fe20000000002 */
[----:B------:R-:W-:Y:S01]  /*0e60*/  IMAD.MOV.U32 R8, RZ, RZ, R0 ;  /* 0x000000ffff087224 */ /* 0x000fe200078e0000 */
[----:B------:R-:W-:-:S04]  /*0e70*/  PRMT R3, R6, 0x5410, R7 ;  /* 0x0000541006037816 */ /* 0x000fc80000000007 */
[----:B------:R-:W-:Y:S04]  /*0e80*/  STG.E.64 desc[UR6][R4.64], R8 ;  /* 0x0000000804007986 */ /* 0x000fe8000c101b06 */
[----:B------:R-:W-:Y:S01]  /*0e90*/  STG.E.64 desc[UR6][R4.64+0x400], R2 ;  /* 0x0004000204007986 */ /* 0x000fe2000c101b06 */
[----:B------:R-:W-:Y:S05]  /*0ea0*/  EXIT ;  /* 0x000000000000794d */ /* 0x000fea0003800000 */
.L_x_2220:
        /* <DEDUP_REMOVED lines=13> */
.L_x_31029:


//--------------------- .text._ZN2at6native29vectorized_elementwise_kernelILi8ENS0_13AUnaryFunctorIN3c108BFloat16ES4_S4_ZZZNS0_21heaviside_kernel_cudaERNS_18TensorIteratorBaseEENKUlvE_clEvENKUlvE8_clEvEUlS4_S4_E_EESt5arrayIPcLm2EEEEviT0_T1_ --------------------------
	.section	.text._ZN2at6native29vectorized_elementwise_kernelILi8ENS0_13AUnaryFunctorIN3c108BFloat16ES4_S4_ZZZNS0_21heaviside_kernel_cudaERNS_18TensorIteratorBaseEENKUlvE_clEvENKUlvE8_clEvEUlS4_S4_E_EESt5arrayIPcLm2EEEEviT0_T1_,"ax",@progbits
	.align	128
        .global         _ZN2at6native29vectorized_elementwise_kernelILi8ENS0_13AUnaryFunctorIN3c108BFloat16ES4_S4_ZZZNS0_21heaviside_kernel_cudaERNS_18TensorIteratorBaseEENKUlvE_clEvENKUlvE8_clEvEUlS4_S4_E_EESt5arrayIPcLm2EEEEviT0_T1_
        .type           _ZN2at6native29vectorized_elementwise_kernelILi8ENS0_13AUnaryFunctorIN3c108BFloat16ES4_S4_ZZZNS0_21heaviside_kernel_cudaERNS_18TensorIteratorBaseEENKUlvE_clEvENKUlvE8_clEvEUlS4_S4_E_EESt5arrayIPcLm2EEEEviT0_T1_,@function
        .size           _ZN2at6native29vectorized_elementwise_kernelILi8ENS0_13AUnaryFunctorIN3c108BFloat16ES4_S4_ZZZNS0_21heaviside_kernel_cudaERNS_18TensorIteratorBaseEENKUlvE_clEvENKUlvE8_clEvEUlS4_S4_E_EESt5arrayIPcLm2EEEEviT0_T1_,(.L_x_31030 - _ZN2at6native29vectorized_elementwise_kernelILi8ENS0_13AUnaryFunctorIN3c108BFloat16ES4_S4_ZZZNS0_21heaviside_kernel_cudaERNS_18TensorIteratorBaseEENKUlvE_clEvENKUlvE8_clEvEUlS4_S4_E_EESt5arrayIPcLm2EEEEviT0_T1_)
        .other          _ZN2at6native29vectorized_elementwise_kernelILi8ENS0_13AUnaryFunctorIN3c108BFloat16ES4_S4_ZZZNS0_21heaviside_kernel_cudaERNS_18TensorIteratorBaseEENKUlvE_clEvENKUlvE8_clEvEUlS4_S4_E_EESt5arrayIPcLm2EEEEviT0_T1_,@"STO_CUDA_ENTRY STV_DEFAULT"
_ZN2at6native29vectorized_elementwise_kernelILi8ENS0_13AUnaryFunctorIN3c108BFloat16ES4_S4_ZZZNS0_21heaviside_kernel_cudaERNS_18TensorIteratorBaseEENKUlvE_clEvENKUlvE8_clEvEUlS4_S4_E_EESt5arrayIPcLm2EEEEviT0_T1_:
.text._ZN2at6native29vectorized_elementwise_kernelILi8ENS0_13AUnaryFunctorIN3c108BFloat16ES4_S4_ZZZNS0_21heaviside_kernel_cudaERNS_18TensorIteratorBaseEENKUlvE_clEvENKUlvE8_clEvEUlS4_S4_E_EESt5arrayIPcLm2EEEEviT0_T1_:
[----:B------:R-:W-:Y:S01]  /*0000*/  LDC R1, c[0x0][0x37c] ;  /* 0x0000df00ff017b82 */ /* 0x000fe20000000800 */
[----:B------:R-:W-:Y:S05]  /*0010*/  EXIT ;  /* 0x000000000000794d */ /* 0x000fea0003800000 */
.L_x_2221:
        /* <DEDUP_REMOVED lines=14> */
.L_x_31030:


//--------------------- .text._ZN2at6native18elementwise_kernelILi128ELi4EZNS0_15gpu_kernel_implINS0_13BinaryFunctorIbbbZZZNS0_21heaviside_kernel_cudaERNS_18TensorIteratorBaseEENKUlvE_clEvENKUlvE7_clEvEUlbbE_EEEEvS5_RKT_EUliE_EEviT1_ --------------------------
	.section	.text._ZN2at6native18elementwise_kernelILi128ELi4EZNS0_15gpu_kernel_implINS0_13BinaryFunctorIbbbZZZNS0_21heaviside_kernel_cudaERNS_18TensorIteratorBaseEENKUlvE_clEvENKUlvE7_clEvEUlbbE_EEEEvS5_RKT_EUliE_EEviT1_,"ax",@progbits
	.align	128
        .global         _ZN2at6native18elementwise_kernelILi128ELi4EZNS0_15gpu_kernel_implINS0_13BinaryFunctorIbbbZZZNS0_21heaviside_kernel_cudaERNS_18TensorIteratorBaseEENKUlvE_clEvENKUlvE7_clEvEUlbbE_EEEEvS5_RKT_EUliE_EEviT1_
        .type           _ZN2at6native18elementwise_kernelILi128ELi4EZNS0_15gpu_kernel_implINS0_13BinaryFunctorIbbbZZZNS0_21heaviside_kernel_cudaERNS_18TensorIteratorBaseEENKUlvE_clEvENKUlvE7_clEvEUlbbE_EEEEvS5_RKT_EUliE_EEviT1_,@function
        .size           _ZN2at6native18elementwise_kernelILi128ELi4EZNS0_15gpu_kernel_implINS0_13BinaryFunctorIbbbZZZNS0_21heaviside_kernel_cudaERNS_18TensorIteratorBaseEENKUlvE_clEvENKUlvE7_clEvEUlbbE_EEEEvS5_RKT_EUliE_EEviT1_,(.L_x_31031 - _ZN2at6native18elementwise_kernelILi128ELi4EZNS0_15gpu_kernel_implINS0_13BinaryFunctorIbbbZZZNS0_21heaviside_kernel_cudaERNS_18TensorIteratorBaseEENKUlvE_clEvENKUlvE7_clEvEUlbbE_EEEEvS5_RKT_EUliE_EEviT1_)
        .other          _ZN2at6native18elementwise_kernelILi128ELi4EZNS0_15gpu_kernel_implINS0_13BinaryFunctorIbbbZZZNS0_21heaviside_kernel_cudaERNS_18TensorIteratorBaseEENKUlvE_clEvENKUlvE7_clEvEUlbbE_EEEEvS5_RKT_EUliE_EEviT1_,@"STO_CUDA_ENTRY STV_DEFAULT"
_ZN2at6native18elementwise_kernelILi128ELi4EZNS0_15gpu_kernel_implINS0_13BinaryFunctorIbbbZZZNS0_21heaviside_kernel_cudaERNS_18TensorIteratorBaseEENKUlvE_clEvENKUlvE7_clEvEUlbbE_EEEEvS5_RKT_EUliE_EEviT1_:
.text._ZN2at6native18elementwise_kernelILi128ELi4EZNS0_15gpu_kernel_implINS0_13BinaryFunctorIbbbZZZNS0_21heaviside_kernel_cudaERNS_18TensorIteratorBaseEENKUlvE_clEvENKUlvE7_clEvEUlbbE_EEEEvS5_RKT_EUliE_EEviT1_:
        /* <DEDUP_REMOVED lines=24> */
[----:B------:R-:W-:Y:S01]  /*0180*/  HFMA2 R16, -RZ, RZ, 0, 0 ;  /* 0x00000000ff107431 */ /* 0x000fe200000001ff */
[----:B------:R-:W1:Y:S01]  /*0190*/  LDCU UR6, c[0x0][0x38c] ;  /* 0x00007180ff0677ac */ /* 0x000e620008000800 */
[----:B------:R-:W2:Y:S01]  /*01a0*/  LDCU.64 UR8, c[0x0][0x4b8] ;  /* 0x00009700ff0877ac */ /* 0x000ea20008000a00 */
[----:B------:R-:W-:Y:S02]  /*01b0*/  UISETP.NE.AND UP0, UPT, UR41, URZ, UPT ;  /* 0x000000ff2900728c */ /* 0x000fe4000bf05270 */
        /* <DEDUP_REMOVED lines=52> */
[----:B------:R-:W-:Y:S01]  /*0500*/  HFMA2 R4, -RZ, RZ, 0, 0 ;  /* 0x00000000ff047431 */ /* 0x000fe200000001ff */
        /* <DEDUP_REMOVED lines=290> */
.L_x_2224:
[----:B------:R-:W0:Y:S01]  /*1730*/  LDCU.64 UR6, c[0x0][0x5f0] ;  /* 0x0000be00ff0677ac */ /* 0x000e220008000a00 */
[----:B------:R-:W-:Y:S01]  /*1740*/  BSSY.RECONVERGENT B6, `(.L_x_2225) ;  /* 0x00000bb000067945 */ /* 0x000fe20003800200 */
        /* <DEDUP_REMOVED lines=13> */
[----:B------:R-:W2:Y:S02]  /*1820*/  LDG.E.U8 R2, desc[UR36][R2.64] ;  /* 0x0000002402027981 */ /* 0x000ea4000c1e1100 */
[----:B--2---:R-:W-:-:S04]  /*1830*/  ISETP.NE.AND P0, PT, R2, RZ, PT ;  /* 0x000000ff0200720c */ /* 0x004fc80003f05270 */
[----:B------:R-:W-:Y:S01]  /*1840*/  P2R R19, PR, RZ, 0x1 ;  /* 0x00000001ff137803 */ /* 0x000fe20000000000 */
[----:B------:R-:W-:Y:S08]  /*1850*/  BRA `(.L_x_2231) ;  /* 0x0000000800a47947 */ /* 0x000ff00003800000 */
.L_x_2229:
[----:B------:R-:W2:Y:S02]  /*1860*/  LDG.E.U8 R2, desc[UR36][R2.64] ;  /* 0x0000002402027981 */ /* 0x000ea4000c1e1100 */
[----:B--2---:R-:W-:-:S04]  /*1870*/  ISETP.NE.AND P0, PT, R2, RZ, PT ;  /* 0x000000ff0200720c */ /* 0x004fc80003f05270 */
[----:B------:R-:W-:Y:S01]  /*1880*/  P2R R19, PR, RZ, 0x1 ;  /* 0x00000001ff137803 */ /* 0x000fe20000000000 */
[----:B------:R-:W-:Y:S08]  /*1890*/  BRA `(.L_x_2231) ;  /* 0x0000000800947947 */ /* 0x000ff00003800000 */
.L_x_2228:
[----:B------:R-:W-:-:S09]  /*18a0*/  UISETP.NE.AND UP0, UPT, UR4, 0x2, UPT ;  /* 0x000000020400788c */ /* 0x000fd2000bf05270 */
[----:B------:R-:W-:Y:S05]  /*18b0*/  BRA.U !UP0, `(.L_x_2232) ;  /* 0x0000000108347547 */ /* 0x000fea000b800000 */
[----:B------:R-:W-:-:S09]  /*18c0*/  UISETP.NE.AND UP0, UPT, UR4, 0x3, UPT ;  /* 0x000000030400788c */ /* 0x000fd2000bf05270 */
[----:B------:R-:W-:Y:S05]  /*18d0*/  BRA.U !UP0, `(.L_x_2233) ;  /* 0x00000001081c7547 */ /* 0x000fea000b800000 */
[----:B------:R-:W-:-:S09]  /*18e0*/  UISETP.NE.AND UP0, UPT, UR4, 0x4, UPT ;  /* 0x000000040400788c */ /* 0x000fd2000bf05270 */
[----:B------:R-:W-:Y:S05]  /*18f0*/  BRA.U UP0, `(.L_x_2230) ;  /* 0x0000000900007547 */ /* 0x000fea000b800000 */
[----:B------:R-:W2:Y:S02]  /*1900*/  LDG.E.64 R2, desc[UR36][R2.64] ;  /* 0x0000002402027981 */ /* 0x000ea4000c1e1b00 */
[----:B--2---:R-:W-:-:S04]  /*1910*/  ISETP.NE.U32.AND P0, PT, R2, RZ, PT ;  /* 0x000000ff0200720c */ /* 0x004fc80003f05070 */
[----:B------:R-:W-:-:S04]  /*1920*/  ISETP.NE.AND.EX P0, PT, R3, RZ, PT, P0 ;  /* 0x000000ff0300720c */ /* 0x000fc80003f05300 */
[----:B------:R-:W-:Y:S01]  /*1930*/  P2R R19, PR, RZ, 0x1 ;  /* 0x00000001ff137803 */ /* 0x000fe20000000000 */
[----:B------:R-:W-:Y:S08]  /*1940*/  BRA `(.L_x_2231) ;  /* 0x0000000800687947 */ /* 0x000ff00003800000 */
.L_x_2233:
[----:B------:R-:W2:Y:S02]  /*1950*/  LDG.E R2, desc[UR36][R2.64] ;  /* 0x0000002402027981 */ /* 0x000ea4000c1e1900 */
[----:B--2---:R-:W-:-:S04]  /*1960*/  ISETP.NE.AND P0, PT, R2, RZ, PT ;  /* 0x000000ff0200720c */ /* 0x004fc80003f05270 */
[----:B------:R-:W-:Y:S01]  /*1970*/  P2R R19, PR, RZ, 0x1 ;  /* 0x00000001ff137803 */ /* 0x000fe20000000000 */
[----:B------:R-:W-:Y:S08]  /*1980*/  BRA `(.L_x_2231) ;  /* 0x0000000800587947 */ /* 0x000ff00003800000 */
.L_x_2232:
[----:B------:R-:W2:Y:S02]  /*1990*/  LDG.E.U16 R2, desc[UR36][R2.64] ;  /* 0x0000002402027981 */ /* 0x000ea4000c1e1500 */
[----:B--2---:R-:W-:-:S04]  /*19a0*/  ISETP.NE.AND P0, PT, R2, RZ, PT ;  /* 0x000000ff0200720c */ /* 0x004fc80003f05270 */
[----:B------:R-:W-:Y:S01]  /*19b0*/  P2R R19, PR, RZ, 0x1 ;  /* 0x00000001ff137803 */ /* 0x000fe20000000000 */
[----:B------:R-:W-:Y:S08]  /*19c0*/  BRA `(.L_x_2231) ;  /* 0x0000000800487947 */ /* 0x000ff00003800000 */
.L_x_2227:
[----:B------:R-:W-:-:S09]  /*19d0*/  UISETP.GT.AND UP0, UPT, UR4, 0x6, UPT ;  /* 0x000000060400788c */ /* 0x000fd2000bf04270 */
[----:B------:R-:W-:Y:S05]  /*19e0*/  BRA.U UP0, `(.L_x_2234) ;  /* 0x0000000100347547 */ /* 0x000fea000b800000 */
[----:B------:R-:W-:-:S09]  /*19f0*/  UISETP.NE.AND UP0, UPT, UR4, 0x5, UPT ;  /* 0x000000050400788c */ /* 0x000fd2000bf05270 */
[----:B------:R-:W-:Y:S05]  /*1a00*/  BRA.U !UP0, `(.L_x_2235) ;  /* 0x0000000108187547 */ /* 0x000fea000b800000 */
[----:B------:R-:W-:-:S09]  /*1a10*/  UISETP.NE.AND UP0, UPT, UR4, 0x6, UPT ;  /* 0x000000060400788c */ /* 0x000fd2000bf05270 */
[----:B------:R-:W-:Y:S05]  /*1a20*/  BRA.U UP0, `(.L_x_2230) ;  /* 0x0000000500b47547 */ /* 0x000fea000b800000 */
[----:B------:R-:W2:Y:S02]  /*1a30*/  LDG.E R2, desc[UR36][R2.64] ;  /* 0x0000002402027981 */ /* 0x000ea4000c1e1900 */
[----:B--2---:R-:W-:-:S04]  /*1a40*/  FSETP.NEU.FTZ.AND P0, PT, R2, RZ, PT ;  /* 0x000000ff0200720b */ /* 0x004fc80003f1d000 */
[----:B------:R-:W-:Y:S01]  /*1a50*/  P2R R19, PR, RZ, 0x1 ;  /* 0x00000001ff137803 */ /* 0x000fe20000000000 */
[----:B------:R-:W-:Y:S08]  /*1a60*/  BRA `(.L_x_2231) ;  /* 0x0000000800207947 */ /* 0x000ff00003800000 */
.L_x_2235:
[----:B------:R-:W2:Y:S02]  /*1a70*/  LDG.E.U16 R0, desc[UR36][R2.64] ;  /* 0x0000002402007981 */ /* 0x000ea4000c1e1500 */
[----:B--2---:R-:W-:-:S05]  /*1a80*/  HADD2.F32 R0, -RZ, R0.H0_H0 ;  /* 0x20000000ff007230 */ /* 0x004fca0000004100 */
[----:B------:R-:W-:-:S04]  /*1a90*/  FSETP.NEU.FTZ.AND P0, PT, R0, RZ, PT ;  /* 0x000000ff0000720b */ /* 0x000fc80003f1d000 */
[----:B------:R-:W-:Y:S01]  /*1aa0*/  P2R R19, PR, RZ, 0x1 ;  /* 0x00000001ff137803 */ /* 0x000fe20000000000 */
[----:B------:R-:W-:Y:S08]  /*1ab0*/  BRA `(.L_x_2231) ;  /* 0x00000008000c7947 */ /* 0x000ff00003800000 */
.L_x_2234:
[----:B------:R-:W-:-:S09]  /*1ac0*/  UISETP.NE.AND UP0, UPT, UR4, 0x7, UPT ;  /* 0x000000070400788c */ /* 0x000fd2000bf05270 */
[----:B------:R-:W-:Y:S05]  /*1ad0*/  BRA.U !UP0, `(.L_x_2236) ;  /* 0x0000000108507547 */ /* 0x000fea000b800000 */
[----:B------:R-:W-:-:S09]  /*1ae0*/  UISETP.NE.AND UP0, UPT, UR4, 0x8, UPT ;  /* 0x000000080400788c */ /* 0x000fd2000bf05270 */
[----:B------:R-:W-:Y:S05]  /*1af0*/  BRA.U !UP0, `(.L_x_2237) ;  /* 0x0000000108207547 */ /* 0x000fea000b800000 */
[----:B------:R-:W-:-:S09]  /*1b00*/  UISETP.NE.AND UP0, UPT, UR4, 0x9, UPT ;  /* 0x000000090400788c */ /* 0x000fd2000bf05270 */
[----:B------:R-:W-:Y:S05]  /*1b10*/  BRA.U UP0, `(.L_x_2230) ;  /* 0x0000000500787547 */ /* 0x000fea000b800000 */
[----:B------:R-:W2:Y:S02]  /*1b20*/  LDG.E.64 R2, desc[UR36][R2.64] ;  /* 0x0000002402027981 */ /* 0x000ea4000c1e1b00 */
[----:B--2---:R-:W-:Y:S02]  /*1b30*/  FSETP.NEU.FTZ.AND P0, PT, R2, RZ, PT ;  /* 0x000000ff0200720b */ /* 0x004fe40003f1d000 */
[----:B------:R-:W-:-:S04]  /*1b40*/  FSETP.NEU.FTZ.AND P1, PT, R3, RZ, PT ;  /* 0x000000ff0300720b */ /* 0x000fc80003f3d000 */
[----:B------:R-:W-:-:S04]  /*1b50*/  PLOP3.LUT P0, PT, P0, P1, PT, 0xf8, 0x8f ;  /* 0x00000000008f781c */ /* 0x000fc80000703f70 */
[----:B------:R-:W-:Y:S01]  /*1b60*/  P2R R19, PR, RZ, 0x1 ;  /* 0x00000001ff137803 */ /* 0x000fe20000000000 */
[----:B------:R-:W-:Y:S08]  /*1b70*/  BRA `(.L_x_2231) ;  /* 0x0000000400dc7947 */ /* 0x000ff00003800000 */
.L_x_2237:
[----:B------:R-:W2:Y:S01]  /*1b80*/  LDG.E R2, desc[UR36][R2.64] ;  /* 0x0000002402027981 */ /* 0x000ea2000c1e1900 */
[----:B------:R-:W-:-:S04]  /*1b90*/  PLOP3.LUT P1, PT, PT, PT, PT, 0x80, 0x8 ;  /* 0x000000000008781c */ /* 0x000fc80003f2f070 */
[----:B------:R-:W-:Y:S01]  /*1ba0*/  P2R R19, PR, RZ, 0x2 ;  /* 0x00000002ff137803 */ /* 0x000fe20000000000 */
[----:B--2---:R-:W-:-:S05]  /*1bb0*/  HADD2.F32 R0, -RZ, R2.H0_H0 ;  /* 0x20000002ff007230 */ /* 0x004fca0000004100 */
[----:B------:R-:W-:-:S13]  /*1bc0*/  FSETP.NEU.FTZ.AND P0, PT, R0, RZ, PT ;  /* 0x000000ff0000720b */ /* 0x000fda0003f1d000 */
[----:B------:R-:W-:Y:S05]  /*1bd0*/  @P0 BRA `(.L_x_2231) ;  /* 0x0000000400c40947 */ /* 0x000fea0003800000 */
[----:B------:R-:W-:-:S05]  /*1be0*/  HADD2.F32 R0, -RZ, R2.H1_H1 ;  /* 0x30000002ff007230 */ /* 0x000fca0000004100 */
[----:B------:R-:W-:-:S04]  /*1bf0*/  FSETP.NEU.FTZ.AND P0, PT, R0, RZ, PT ;  /* 0x000000ff0000720b */ /* 0x000fc80003f1d000 */
[----:B------:R-:W-:Y:S01]  /*1c00*/  P2R R19, PR, RZ, 0x1 ;  /* 0x00000001ff137803 */ /* 0x000fe20000000000 */
[----:B------:R-:W-:Y:S08]  /*1c10*/  BRA `(.L_x_2231) ;  /* 0x0000000400b47947 */ /* 0x000ff00003800000 */
.L_x_2236:
[----:B------:R-:W2:Y:S02]  /*1c20*/  LDG.E.64 R2, desc[UR36][R2.64] ;  /* 0x0000002402027981 */ /* 0x000ea4000c1e1b00 */
[----:B--2---:R-:W0:Y:S02]  /*1c30*/  DSETP.NEU.AND P0, PT, R2, RZ, PT ;  /* 0x000000ff0200722a */ /* 0x004e240003f0d000 */
[----:B0-----:R-:W-:Y:S01]  /*1c40*/  P2R R19, PR, RZ, 0x1 ;  /* 0x00000001ff137803 */ /* 0x001fe20000000000 */
[----:B------:R-:W-:Y:S06]  /*1c50*/  BRA `(.L_x_2231) ;  /* 0x0000000400a47947 */ /* 0x000fec0003800000 */
.L_x_2226:
        /* <DEDUP_REMOVED lines=10> */
[----:B------:R-:W-:Y:S01]  /*1d00*/  P2R R19, PR, RZ, 0x1 ;  /* 0x00000001ff137803 */ /* 0x000fe20000000000 */
[----:B------:R-:W-:Y:S08]  /*1d10*/  BRA `(.L_x_2231) ;  /* 0x0000000400747947 */ /* 0x000ff00003800000 */
.L_x_2240:
[----:B------:R-:W2:Y:S02]  /*1d20*/  LDG.E.128 R4, desc[UR36][R2.64] ;  /* 0x0000002402047981 */ /* 0x000ea4000c1e1d00 */
[----:B--2---:R-:W0:-:S15]  /*1d30*/  DSETP.NEU.AND P0, PT, R6, RZ, PT ;  /* 0x000000ff0600722a */ /* 0x004e1e0003f0d000 */
[----:B------:R-:W-:-:S15]  /*1d40*/  NOP ;  /* 0x0000000000007918 */ /* 0x000fde0000000000 */
[----:B------:R-:W-:-:S15]  /*1d50*/  NOP ;  /* 0x0000000000007918 */ /* 0x000fde0000000000 */
[----:B------:R-:W-:-:S15]  /*1d60*/  NOP ;  /* 0x0000000000007918 */ /* 0x000fde0000000000 */
[----:B------:R-:W-:-:S04]  /*1d70*/  NOP ;  /* 0x0000000000007918 */ /* 0x000fc80000000000 */
[----:B0-----:R-:W0:Y:S02]  /*1d80*/  DSETP.NEU.OR P0, PT, R4, RZ, P0 ;  /* 0x000000ff0400722a */ /* 0x001e24000070d400 */
[----:B0-----:R-:W-:Y:S01]  /*1d90*/  P2R R19, PR, RZ, 0x1 ;  /* 0x00000001ff137803 */ /* 0x001fe20000000000 */
[----:B------:R-:W-:Y:S06]  /*1da0*/  BRA `(.L_x_2231) ;  /* 0x0000000400507947 */ /* 0x000fec0003800000 */
.L_x_2239:
[----:B------:R-:W-:-:S09]  /*1db0*/  UISETP.NE.AND UP0, UPT, UR4, 0xf, UPT ;  /* 0x0000000f0400788c */ /* 0x000fd2000bf05270 */
[----:B------:R-:W-:Y:S05]  /*1dc0*/  BRA.U !UP0, `(.L_x_2241) ;  /* 0x0000000108507547 */ /* 0x000fea000b800000 */
[----:B------:R-:W-:-:S09]  /*1dd0*/  UISETP.NE.AND UP0, UPT, UR4, 0x17, UPT ;  /* 0x000000170400788c */ /* 0x000fd2000bf05270 */
[----:B------:R-:W-:Y:S05]  /*1de0*/  BRA.U !UP0, `(.L_x_2242) ;  /* 0x0000000108187547 */ /* 0x000fea000b800000 */
[----:B------:R-:W-:-:S09]  /*1df0*/  UISETP.NE.AND UP0, UPT, UR4, 0x18, UPT ;  /* 0x000000180400788c */ /* 0x000fd2000bf05270 */
[----:B------:R-:W-:Y:S05]  /*1e00*/  BRA.U UP0, `(.L_x_2230) ;  /* 0x0000000100bc7547 */ /* 0x000fea000b800000 */
[----:B------:R-:W2:Y:S02]  /*1e10*/  LDG.E.U8 R2, desc[UR36][R2.64] ;  /* 0x0000002402027981 */ /* 0x000ea4000c1e1100 */
[----:B--2---:R-:W-:-:S04]  /*1e20*/  LOP3.LUT P0, RZ, R2, 0x7f, RZ, 0xc0, !PT ;  /* 0x0000007f02ff7812 */ /* 0x004fc8000780c0ff */
[----:B------:R-:W-:Y:S01]  /*1e30*/  P2R R19, PR, RZ, 0x1 ;  /* 0x00000001ff137803 */ /* 0x000fe20000000000 */
[----:B------:R-:W-:Y:S08]  /*1e40*/  BRA `(.L_x_2231) ;  /* 0x0000000400287947 */ /* 0x000ff00003800000 */
.L_x_2242:
[----:B------:R-:W2:Y:S02]  /*1e50*/  LDG.E.U8 R0, desc[UR36][R2.64] ;  /* 0x0000002402007981 */ /* 0x000ea4000c1e1100 */
[----:B--2---:R-:W-:-:S05]  /*1e60*/  IMAD.SHL.U32 R4, R0, 0x2000000, RZ ;  /* 0x0200000000047824 */ /* 0x004fca00078e00ff */
[----:B------:R-:W-:-:S13]  /*1e70*/  ISETP.GT.U32.AND P0, PT, R4, 0x7ffffff, PT ;  /* 0x07ffffff0400780c */ /* 0x000fda0003f04070 */
[----:B------:R-:W-:Y:S02]  /*1e80*/  @!P0 SHF.L.U32 R0, R0, 0x8, RZ ;  /* 0x0000000800008819 */ /* 0x000fe400000006ff */
[----:B------:R-:W-:Y:S02]  /*1e90*/  @P0 LEA.HI R4, R4, 0x70000000, RZ, 0x1c ;  /* 0x7000000004040811 */ /* 0x000fe400078fe0ff */
[----:B------:R-:W-:-:S04]  /*1ea0*/  @!P0 LOP3.LUT R0, R0, 0x7f00, RZ, 0xc0, !PT ;  /* 0x00007f0000008812 */ /* 0x000fc800078ec0ff */
[----:B------:R-:W-:-:S05]  /*1eb0*/  @!P0 LOP3.LUT R0, R0, 0x3f000000, RZ, 0xfc, !PT ;  /* 0x3f00000000008812 */ /* 0x000fca00078efcff */
[----:B------:R-:W-:Y:S01]  /*1ec0*/  @!P0 FADD.FTZ R0, R0, -0.5 ;  /* 0xbf00000000008421 */ /* 0x000fe20000010000 */
[----:B------:R-:W-:-:S05]  /*1ed0*/  @P0 FMUL.FTZ R0, R4, 1.9259299443872358531e-34 ;  /* 0x0780000004000820 */ /* 0x000fca0000410000 */
[----:B------:R-:W-:-:S04]  /*1ee0*/  LOP3.LUT P0, RZ, R0, 0x7fffffff, RZ, 0xc0, !PT ;  /* 0x7fffffff00ff7812 */ /* 0x000fc8000780c0ff */
[----:B------:R-:W-:Y:S01]  /*1ef0*/  P2R R19, PR, RZ, 0x1 ;  /* 0x00000001ff137803 */ /* 0x000fe20000000000 */
[----:B------:R-:W-:Y:S08]  /*1f00*/  BRA `(.L_x_2231) ;  /* 0x0000000000f87947 */ /* 0x000ff00003800000 */
.L_x_2241:
[----:B------:R-:W2:Y:S02]  /*1f10*/  LDG.E.U16 R0, desc[UR36][R2.64] ;  /* 0x0000002402007981 */ /* 0x000ea4000c1e1500 */
[----:B--2---:R-:W-:-:S05]  /*1f20*/  IMAD.U32 R0, R0, 0x10000, RZ ;  /* 0x0001000000007824 */ /* 0x004fca00078e00ff */
[----:B------:R-:W-:-:S04]  /*1f30*/  FSETP.NEU.FTZ.AND P0, PT, R0, RZ, PT ;  /* 0x000000ff0000720b */ /* 0x000fc80003f1d000 */
[----:B------:R-:W-:Y:S01]  /*1f40*/  P2R R19, PR, RZ, 0x1 ;  /* 0x00000001ff137803 */ /* 0x000fe20000000000 */
[----:B------:R-:W-:Y:S08]  /*1f50*/  BRA `(.L_x_2231) ;  /* 0x0000000000e47947 */ /* 0x000ff00003800000 */
.L_x_2238:
        /* <DEDUP_REMOVED lines=9> */
[----:B--2---:R-:W-:-:S04]  /*1ff0*/  ISETP.NE.AND P0, PT, R2, RZ, PT ;  /* 0x000000ff0200720c */ /* 0x004fc80003f05270 */
[----:B------:R-:W-:Y:S01]  /*2000*/  P2R R19, PR, RZ, 0x1 ;  /* 0x00000001ff137803 */ /* 0x000fe20000000000 */
[----:B------:R-:W-:Y:S08]  /*2010*/  BRA `(.L_x_2231) ;  /* 0x0000000000b47947 */ /* 0x000ff00003800000 */
.L_x_2245:
[----:B------:R-:W2:Y:S02]  /*2020*/  LDG.E.U8 R2, desc[UR36][R2.64] ;  /* 0x0000002402027981 */ /* 0x000ea4000c1e1100 */
[----:B--2---:R-:W-:-:S04]  /*2030*/  ISETP.NE.AND P0, PT, R2, RZ, PT ;  /* 0x000000ff0200720c */ /* 0x004fc80003f05270 */
[----:B------:R-:W-:Y:S01]  /*2040*/  P2R R19, PR, RZ, 0x1 ;  /* 0x00000001ff137803 */ /* 0x000fe20000000000 */
[----:B------:R-:W-:Y:S08]  /*2050*/  BRA `(.L_x_2231) ;  /* 0x0000000000a47947 */ /* 0x000ff00003800000 */
.L_x_2244:
[----:B------:R-:W2:Y:S02]  /*2060*/  LDG.E.U8 R2, desc[UR36][R2.64] ;  /* 0x0000002402027981 */ /* 0x000ea4000c1e1100 */
[----:B--2---:R-:W-:-:S04]  /*2070*/  ISETP.NE.AND P0, PT, R2, RZ, PT ;  /* 0x000000ff0200720c */ /* 0x004fc80003f05270 */
[----:B------:R-:W-:Y:S01]  /*2080*/  P2R R19, PR, RZ, 0x1 ;  /* 0x00000001ff137803 */ /* 0x000fe20000000000 */
[----:B------:R-:W-:Y:S08]  /*2090*/  BRA `(.L_x_2231) ;  /* 0x0000000000947947 */ /* 0x000ff00003800000 */
.L_x_2243:
[----:B------:R-:W-:-:S09]  /*20a0*/  UISETP.NE.AND UP0, UPT, UR4, 0x1c, UPT ;  /* 0x0000001c0400788c */ /* 0x000fd2000bf05270 */
[----:B------:R-:W-:Y:S05]  /*20b0*/  BRA.U !UP0, `(.L_x_2246) ;  /* 0x0000000108807547 */ /* 0x000fea000b800000 */
[----:B------:R-:W-:-:S09]  /*20c0*/  UISETP.NE.AND UP0, UPT, UR4, 0x1d, UPT ;  /* 0x0000001d0400788c */ /* 0x000fd2000bf05270 */
[----:B------:R-:W-:Y:S05]  /*20d0*/  BRA.U !UP0, `(.L_x_2247) ;  /* 0x0000000108647547 */ /* 0x000fea000b800000 */
[----:B------:R-:W-:-:S09]  /*20e0*/  UISETP.NE.AND UP0, UPT, UR4, 0x2c, UPT ;  /* 0x0000002c0400788c */ /* 0x000fd2000bf05270 */
[----:B------:R-:W-:Y:S05]  /*20f0*/  BRA.U !UP0, `(.L_x_2248) ;  /* 0x00000001084c7547 */ /* 0x000fea000b800000 */
.L_x_2230:
        /* <DEDUP_REMOVED lines=16> */
.L_x_2249:
[----:B------:R-:W-:-:S04]  /*2200*/  PLOP3.LUT P0, PT, PT, PT, PT, 0x8, 0x80 ;  /* 0x000000000080781c */ /* 0x000fc80003f0e170 */
[----:B------:R-:W-:Y:S01]  /*2210*/  P2R R19, PR, RZ, 0x1 ;  /* 0x00000001ff137803 */ /* 0x000fe20000000000 */
[----:B------:R-:W-:Y:S08]  /*2220*/  BRA `(.L_x_2231) ;  /* 0x0000000000307947 */ /* 0x000ff00003800000 */
.L_x_2248:
[----:B------:R-:W2:Y:S02]  /*2230*/  LDG.E.U8 R2, desc[UR36][R2.64] ;  /* 0x0000002402027981 */ /* 0x000ea4000c1e1100 */
[----:B--2---:R-:W-:-:S04]  /*2240*/  ISETP.NE.AND P0, PT, R2, RZ, PT ;  /* 0x000000ff0200720c */ /* 0x004fc80003f05270 */
[----:B------:R-:W-:Y:S01]  /*2250*/  P2R R19, PR, RZ, 0x1 ;  /* 0x00000001ff137803 */ /* 0x000fe20000000000 */
[----:B------:R-:W-:Y:S08]  /*2260*/  BRA `(.L_x_2231) ;  /* 0x0000000000207947 */ /* 0x000ff00003800000 */
.L_x_2247:
[----:B------:R-:W2:Y:S02]  /*2270*/  LDG.E.64 R2, desc[UR36][R2.64] ;  /* 0x0000002402027981 */ /* 0x000ea4000c1e1b00 */
[----:B--2---:R-:W-:-:S04]  /*2280*/  ISETP.NE.U32.AND P0, PT, R2, RZ, PT ;  /* 0x000000ff0200720c */ /* 0x004fc80003f05070 */
[----:B------:R-:W-:-:S04]  /*2290*/  ISETP.NE.AND.EX P0, PT, R3, RZ, PT, P0 ;  /* 0x000000ff0300720c */ /* 0x000fc80003f05300 */
[----:B------:R-:W-:Y:S01]  /*22a0*/  P2R R19, PR, RZ, 0x1 ;  /* 0x00000001ff137803 */ /* 0x000fe20000000000 */
[----:B------:R-:W-:Y:S08]  /*22b0*/  BRA `(.L_x_2231) ;  /* 0x00000000000c7947 */ /* 0x000ff00003800000 */
.L_x_2246:
[----:B------:R-:W2:Y:S02]  /*22c0*/  LDG.E R2, desc[UR36][R2.64] ;  /* 0x0000002402027981 */ /* 0x000ea4000c1e1900 */
[----:B--2---:R-:W-:-:S04]  /*22d0*/  ISETP.NE.AND P0, PT, R2, RZ, PT ;  /* 0x000000ff0200720c */ /* 0x004fc80003f05270 */
[----:B------:R-:W-:-:S09]  /*22e0*/  P2R R19, PR, RZ, 0x1 ;  /* 0x00000001ff137803 */ /* 0x000fd20000000000 */
.L_x_2231:
[----:B------:R-:W-:Y:S05]  /*22f0*/  BSYNC.RECONVERGENT B6 ;  /* 0x0000000000067941 */ /* 0x000fea0003800200 */
.L_x_2225:
        /* <DEDUP_REMOVED lines=16> */
[----:B--2---:R-:W-:Y:S01]  /*2400*/  ISETP.NE.AND P0, PT, R2, RZ, PT ;  /* 0x000000ff0200720c */ /* 0x004fe20003f05270 */
[----:B------:R-:W-:-:S12]  /*2410*/  BRA `(.L_x_2256) ;  /* 0x00000008004c7947 */ /* 0x000fd80003800000 */
.L_x_2254:
[----:B------:R-:W2:Y:S02]  /*2420*/  LDG.E.U8 R2, desc[UR36][R2.64] ;  /* 0x0000002402027981 */ /* 0x000ea4000c1e1100 */
[----:B--2---:R-:W-:Y:S01]  /*2430*/  ISETP.NE.AND P0, PT, R2, RZ, PT ;  /* 0x000000ff0200720c */ /* 0x004fe20003f05270 */
[----:B------:R-:W-:-:S12]  /*2440*/  BRA `(.L_x_2256) ;  /* 0x0000000800407947 */ /* 0x000fd80003800000 */
.L_x_2253:
        /* <DEDUP_REMOVED lines=8> */
[----:B------:R-:W-:Y:S01]  /*24d0*/  ISETP.NE.AND.EX P0, PT, R3, RZ, PT, P0 ;  /* 0x000000ff0300720c */ /* 0x000fe20003f05300 */
[----:B------:R-:W-:-:S12]  /*24e0*/  BRA `(.L_x_2256) ;  /* 0x0000000800187947 */ /* 0x000fd80003800000 */
.L_x_2258:
[----:B------:R-:W2:Y:S02]  /*24f0*/  LDG.E R2, desc[UR36][R2.64] ;  /* 0x0000002402027981 */ /* 0x000ea4000c1e1900 */
[----:B--2---:R-:W-:Y:S01]  /*2500*/  ISETP.NE.AND P0, PT, R2, RZ, PT ;  /* 0x000000ff0200720c */ /* 0x004fe20003f05270 */
[----:B------:R-:W-:-:S12]  /*2510*/  BRA `(.L_x_2256) ;  /* 0x00000008000c7947 */ /* 0x000fd80003800000 */
.L_x_2257:
[----:B------:R-:W2:Y:S02]  /*2520*/  LDG.E.U16 R2, desc[UR36][R2.64] ;  /* 0x0000002402027981 */ /* 0x000ea4000c1e1500 */
[----:B--2---:R-:W-:Y:S01]  /*2530*/  ISETP.NE.AND P0, PT, R2, RZ, PT ;  /* 0x000000ff0200720c */ /* 0x004fe20003f05270 */
[----:B------:R-:W-:-:S12]  /*2540*/  BRA `(.L_x_2256) ;  /* 0x0000000800007947 */ /* 0x000fd80003800000 */
.L_x_2252:
[----:B------:R-:W-:-:S09]  /*2550*/  UISETP.GT.AND UP0, UPT, UR4, 0x6, UPT ;  /* 0x000000060400788c */ /* 0x000fd2000bf04270 */
[----:B------:R-:W-:Y:S05]  /*2560*/  BRA.U UP0, `(.L_x_2259) ;  /* 0x00000001002c7547 */ /* 0x000fea000b800000 */
[----:B------:R-:W-:-:S09]  /*2570*/  UISETP.NE.AND UP0, UPT, UR4, 0x5, UPT ;  /* 0x000000050400788c */ /* 0x000fd2000bf05270 */
[----:B------:R-:W-:Y:S05]  /*2580*/  BRA.U !UP0, `(.L_x_2260) ;  /* 0x0000000108147547 */ /* 0x000fea000b800000 */
[----:B------:R-:W-:-:S09]  /*2590*/  UISETP.NE.AND UP0, UPT, UR4, 0x6, UPT ;  /* 0x000000060400788c */ /* 0x000fd2000bf05270 */
[----:B------:R-:W-:Y:S05]  /*25a0*/  BRA.U UP0, `(.L_x_2255) ;  /* 0x00000005007c7547 */ /* 0x000fea000b800000 */
[----:B------:R-:W2:Y:S02]  /*25b0*/  LDG.E R2, desc[UR36][R2.64] ;  /* 0x0000002402027981 */ /* 0x000ea4000c1e1900 */
[----:B--2---:R-:W-:Y:S01]  /*25c0*/  FSETP.NEU.FTZ.AND P0, PT, R2, RZ, PT ;  /* 0x000000ff0200720b */ /* 0x004fe20003f1d000 */
[----:B------:R-:W-:-:S12]  /*25d0*/  BRA `(.L_x_2256) ;  /* 0x0000000400dc7947 */ /* 0x000fd80003800000 */
.L_x_2260:
[----:B------:R-:W2:Y:S02]  /*25e0*/  LDG.E.U16 R0, desc[UR36][R2.64] ;  /* 0x0000002402007981 */ /* 0x000ea4000c1e1500 */
[----:B--2---:R-:W-:-:S05]  /*25f0*/  HADD2.F32 R0, -RZ, R0.H0_H0 ;  /* 0x20000000ff007230 */ /* 0x004fca0000004100 */
[----:B------:R-:W-:Y:S01]  /*2600*/  FSETP.NEU.FTZ.AND P0, PT, R0, RZ, PT ;  /* 0x000000ff0000720b */ /* 0x000fe20003f1d000 */
[----:B------:R-:W-:-:S12]  /*2610*/  BRA `(.L_x_2256) ;  /* 0x0000000400cc7947 */ /* 0x000fd80003800000 */
.L_x_2259:
        /* <DEDUP_REMOVED lines=9> */
[----:B------:R-:W-:Y:S01]  /*26b0*/  PLOP3.LUT P0, PT, P0, P1, PT, 0xf8, 0x8f ;  /* 0x00000000008f781c */ /* 0x000fe20000703f70 */
[----:B------:R-:W-:-:S12]  /*26c0*/  BRA `(.L_x_2256) ;  /* 0x0000000400a07947 */ /* 0x000fd80003800000 */
.L_x_2262:
[----:B------:R-:W2:Y:S01]  /*26d0*/  LDG.E R2, desc[UR36][R2.64] ;  /* 0x0000002402027981 */ /* 0x000ea2000c1e1900 */
[----:B------:R-:W-:Y:S01]  /*26e0*/  PLOP3.LUT P0, PT, PT, PT, PT, 0x80, 0x8 ;  /* 0x000000000008781c */ /* 0x000fe20003f0f070 */
[----:B--2---:R-:W-:-:S05]  /*26f0*/  HADD2.F32 R0, -RZ, R2.H0_H0 ;  /* 0x20000002ff007230 */ /* 0x004fca0000004100 */
[----:B------:R-:W-:-:S13]  /*2700*/  FSETP.NEU.FTZ.AND P1, PT, R0, RZ, PT ;  /* 0x000000ff0000720b */ /* 0x000fda0003f3d000 */
[----:B------:R-:W-:Y:S05]  /*2710*/  @P1 BRA `(.L_x_2256) ;  /* 0x00000004008c1947 */ /* 0x000fea0003800000 */
[----:B------:R-:W-:-:S05]  /*2720*/  HADD2.F32 R0, -RZ, R2.H1_H1 ;  /* 0x30000002ff007230 */ /* 0x000fca0000004100 */
[----:B------:R-:W-:Y:S01]  /*2730*/  FSETP.NEU.FTZ.AND P0, PT, R0, RZ, PT ;  /* 0x000000ff0000720b */ /* 0x000fe20003f1d000 */
[----:B------:R-:W-:-:S12]  /*2740*/  BRA `(.L_x_2256) ;  /* 0x0000000400807947 */ /* 0x000fd80003800000 */
.L_x_2261:
[----:B------:R-:W2:Y:S02]  /*2750*/  LDG.E.64 R2, desc[UR36][R2.64] ;  /* 0x0000002402027981 */ /* 0x000ea4000c1e1b00 */
[----:B--2---:R1:W2:Y:S02]  /*2760*/  DSETP.NEU.AND P0, PT, R2, RZ, PT ;  /* 0x000000ff0200722a */ /* 0x0042a40003f0d000 */
[----:B--2---:R-:W-:Y:S05]  /*2770*/  BRA `(.L_x_2256) ;  /* 0x0000000400747947 */ /* 0x004fea0003800000 */
.L_x_2251:
        /* <DEDUP_REMOVED lines=9> */
[----:B--2---:R-:W-:Y:S01]  /*2810*/  ISETP.NE.AND P0, PT, R2, RZ, PT ;  /* 0x000000ff0200720c */ /* 0x004fe20003f05270 */
[----:B------:R-:W-:-:S12]  /*2820*/  BRA `(.L_x_2256) ;  /* 0x0000000400487947 */ /* 0x000fd80003800000 */
.L_x_2265:
[----:B------:R-:W2:Y:S02]  /*2830*/  LDG.E.128 R4, desc[UR36][R2.64] ;  /* 0x0000002402047981 */ /* 0x000ea4000c1e1d00 */
[----:B--2---:R-:W0:-:S15]  /*2840*/  DSETP.NEU.AND P0, PT, R6, RZ, PT ;  /* 0x000000ff0600722a */ /* 0x004e1e0003f0d000 */
[----:B------:R-:W-:-:S15]  /*2850*/  NOP ;  /* 0x0000000000007918 */ /* 0x000fde0000000000 */
[----:B------:R-:W-:-:S15]  /*2860*/  NOP ;  /* 0x0000000000007918 */ /* 0x000fde0000000000 */
[----:B------:R-:W-:-:S15]  /*2870*/  NOP ;  /* 0x0000000000007918 */ /* 0x000fde0000000000 */
[----:B------:R-:W-:-:S04]  /*2880*/  NOP ;  /* 0x0000000000007918 */ /* 0x000fc80000000000 */
[----:B0-----:R0:W1:Y:S02]  /*2890*/  DSETP.NEU.OR P0, PT, R4, RZ, P0 ;  /* 0x000000ff0400722a */ /* 0x001064000070d400 */
[----:B-1----:R-:W-:Y:S05]  /*28a0*/  BRA `(.L_x_2256) ;  /* 0x0000000400287947 */ /* 0x002fea0003800000 */
.L_x_2264:
[----:B------:R-:W-:-:S09]  /*28b0*/  UISETP.NE.AND UP0, UPT, UR4, 0xf, UPT ;  /* 0x0000000f0400788c */ /* 0x000fd2000bf05270 */
[----:B------:R-:W-:Y:S05]  /*28c0*/  BRA.U !UP0, `(.L_x_2266) ;  /* 0x0000000108487547 */ /* 0x000fea000b800000 */
[----:B------:R-:W-:-:S09]  /*28d0*/  UISETP.NE.AND UP0, UPT, UR4, 0x17, UPT ;  /* 0x000000170400788c */ /* 0x000fd2000bf05270 */
[----:B------:R-:W-:Y:S05]  /*28e0*/  BRA.U !UP0, `(.L_x_2267) ;  /* 0x0000000108147547 */ /* 0x000fea000b800000 */
[----:B------:R-:W-:-:S09]  /*28f0*/  UISETP.NE.AND UP0, UPT, UR4, 0x18, UPT ;  /* 0x000000180400788c */ /* 0x000fd2000bf05270 */
[----:B------:R-:W-:Y:S05]  /*2900*/  BRA.U UP0, `(.L_x_2255) ;  /* 0x0000000100a47547 */ /* 0x000fea000b800000 */
[----:B------:R-:W2:Y:S02]  /*2910*/  LDG.E.U8 R2, desc[UR36][R2.64] ;  /* 0x0000002402027981 */ /* 0x000ea4000c1e1100 */
[----:B--2---:R-:W-:Y:S01]  /*2920*/  LOP3.LUT P0, RZ, R2, 0x7f, RZ, 0xc0, !PT ;  /* 0x0000007f02ff7812 */ /* 0x004fe2000780c0ff */
[----:B------:R-:W-:-:S12]  /*2930*/  BRA `(.L_x_2256) ;  /* 0x0000000400047947 */ /* 0x000fd80003800000 */
.L_x_2267:
[----:B------:R-:W2:Y:S02]  /*2940*/  LDG.E.U8 R0, desc[UR36][R2.64] ;  /* 0x0000002402007981 */ /* 0x000ea4000c1e1100 */
[----:B--2---:R-:W-:-:S04]  /*2950*/  SHF.L.U32 R4, R0, 0x19, RZ ;  /* 0x0000001900047819 */ /* 0x004fc800000006ff */
[----:B------:R-:W-:-:S13]  /*2960*/  ISETP.GT.U32.AND P0, PT, R4, 0x7ffffff, PT ;  /* 0x07ffffff0400780c */ /* 0x000fda0003f04070 */
[----:B------:R-:W-:Y:S01]  /*2970*/  @!P0 IMAD.SHL.U32 R0, R0, 0x100, RZ ;  /* 0x0000010000008824 */ /* 0x000fe200078e00ff */
[----:B------:R-:W-:-:S04]  /*2980*/  @P0 LEA.HI R4, R4, 0x70000000, RZ, 0x1c ;  /* 0x7000000004040811 */ /* 0x000fc800078fe0ff */
[----:B------:R-:W-:-:S04]  /*2990*/  @!P0 LOP3.LUT R0, R0, 0x7f00, RZ, 0xc0, !PT ;  /* 0x00007f0000008812 */ /* 0x000fc800078ec0ff */
[----:B------:R-:W-:-:S05]  /*29a0*/  @!P0 LOP3.LUT R0, R0, 0x3f000000, RZ, 0xfc, !PT ;  /* 0x3f00000000008812 */ /* 0x000fca00078efcff */
[----:B------:R-:W-:Y:S01]  /*29b0*/  @!P0 FADD.FTZ R0, R0, -0.5 ;  /* 0xbf00000000008421 */ /* 0x000fe20000010000 */
[----:B------:R-:W-:-:S05]  /*29c0*/  @P0 FMUL.FTZ R0, R4, 1.9259299443872358531e-34 ;  /* 0x0780000004000820 */ /* 0x000fca0000410000 */
[----:B------:R-:W-:Y:S01]  /*29d0*/  LOP3.LUT P0, RZ, R0, 0x7fffffff, RZ, 0xc0, !PT ;  /* 0x7fffffff00ff7812 */ /* 0x000fe2000780c0ff */
[----:B------:R-:W-:-:S12]  /*29e0*/  BRA `(.L_x_2256) ;  /* 0x0000000000d87947 */ /* 0x000fd80003800000 */
.L_x_2266:
[----:B------:R-:W2:Y:S02]  /*29f0*/  LDG.E.U16 R0, desc[UR36][R2.64] ;  /* 0x0000002402007981 */ /* 0x000ea4000c1e1500 */
[----:B--2---:R-:W-:-:S05]  /*2a00*/  IMAD.U32 R0, R0, 0x10000, RZ ;  /* 0x0001000000007824 */ /* 0x004fca00078e00ff */
[----:B------:R-:W-:Y:S01]  /*2a10*/  FSETP.NEU.FTZ.AND P0, PT, R0, RZ, PT ;  /* 0x000000ff0000720b */ /* 0x000fe20003f1d000 */
[----:B------:R-:W-:-:S12]  /*2a20*/  BRA `(.L_x_2256) ;  /* 0x0000000000c87947 */ /* 0x000fd80003800000 */
.L_x_2263:
        /* <DEDUP_REMOVED lines=9> */
[----:B--2---:R-:W-:Y:S01]  /*2ac0*/  ISETP.NE.AND P0, PT, R2, RZ, PT ;  /* 0x000000ff0200720c */ /* 0x004fe20003f05270 */
[----:B------:R-:W-:-:S12]  /*2ad0*/  BRA `(.L_x_2256) ;  /* 0x00000000009c7947 */ /* 0x000fd80003800000 */
.L_x_2270:
[----:B------:R-:W2:Y:S02]  /*2ae0*/  LDG.E.U8 R2, desc[UR36][R2.64] ;  /* 0x0000002402027981 */ /* 0x000ea4000c1e1100 */
[----:B--2---:R-:W-:Y:S01]  /*2af0*/  ISETP.NE.AND P0, PT, R2, RZ, PT ;  /* 0x000000ff0200720c */ /* 0x004fe20003f05270 */
[----:B------:R-:W-:-:S12]  /*2b00*/  BRA `(.L_x_2256) ;  /* 0x0000000000907947 */ /* 0x000fd80003800000 */
.L_x_2269:
[----:B------:R-:W2:Y:S02]  /*2b10*/  LDG.E.U8 R2, desc[UR36][R2.64] ;  /* 0x0000002402027981 */ /* 0x000ea4000c1e1100 */
[----:B--2---:R-:W-:Y:S01]  /*2b20*/  ISETP.NE.AND P0, PT, R2, RZ, PT ;  /* 0x000000ff0200720c */ /* 0x004fe20003f05270 */
[----:B------:R-:W-:-:S12]  /*2b30*/  BRA `(.L_x_2256) ;  /* 0x0000000000847947 */ /* 0x000fd80003800000 */
.L_x_2268:
[----:B------:R-:W-:-:S09]  /*2b40*/  UISETP.NE.AND UP0, UPT, UR4, 0x1c, UPT ;  /* 0x0000001c0400788c */ /* 0x000fd2000bf05270 */
[----:B------:R-:W-:Y:S05]  /*2b50*/  BRA.U !UP0, `(.L_x_2271) ;  /* 0x0000000108747547 */ /* 0x000fea000b800000 */
[----:B------:R-:W-:-:S09]  /*2b60*/  UISETP.NE.AND UP0, UPT, UR4, 0x1d, UPT ;  /* 0x0000001d0400788c */ /* 0x000fd2000bf05270 */
[----:B------:R-:W-:Y:S05]  /*2b70*/  BRA.U !UP0, `(.L_x_2272) ;  /* 0x00000001085c7547 */ /* 0x000fea000b800000 */
[----:B------:R-:W-:-:S09]  /*2b80*/  UISETP.NE.AND UP0, UPT, UR4, 0x2c, UPT ;  /* 0x0000002c0400788c */ /* 0x000fd2000bf05270 */
[----:B------:R-:W-:Y:S05]  /*2b90*/  BRA.U !UP0, `(.L_x_2273) ;  /* 0x0000000108487547 */ /* 0x000fea000b800000 */
.L_x_2255:
        /* <DEDUP_REMOVED lines=16> */
.L_x_2274:
[----:B------:R-:W-:Y:S01]  /*2ca0*/  PLOP3.LUT P0, PT, PT, PT, PT, 0x8, 0x80 ;  /* 0x000000000080781c */ /* 0x000fe20003f0e170 */
[----:B------:R-:W-:-:S12]  /*2cb0*/  BRA `(.L_x_2256) ;  /* 0x0000000000247947 */ /* 0x000fd80003800000 */
.L_x_2273:
[----:B------:R-:W2:Y:S02]  /*2cc0*/  LDG.E.U8 R2, desc[UR36][R2.64] ;  /* 0x0000002402027981 */ /* 0x000ea4000c1e1100 */
[----:B--2---:R-:W-:Y:S01]  /*2cd0*/  ISETP.NE.AND P0, PT, R2, RZ, PT ;  /* 0x000000ff0200720c */ /* 0x004fe20003f05270 */
[----:B------:R-:W-:-:S12]  /*2ce0*/  BRA `(.L_x_2256) ;  /* 0x0000000000187947 */ /* 0x000fd80003800000 */
.L_x_2272:
[----:B------:R-:W2:Y:S02]  /*2cf0*/  LDG.E.64 R2, desc[UR36][R2.64] ;  /* 0x0000002402027981 */ /* 0x000ea4000c1e1b00 */
[----:B--2---:R-:W-:-:S04]  /*2d00*/  ISETP.NE.U32.AND P0, PT, R2, RZ, PT ;  /* 0x000000ff0200720c */ /* 0x004fc80003f05070 */
[----:B------:R-:W-:Y:S01]  /*2d10*/  ISETP.NE.AND.EX P0, PT, R3, RZ, PT, P0 ;  /* 0x000000ff0300720c */ /* 0x000fe20003f05300 */
[----:B------:R-:W-:-:S12]  /*2d20*/  BRA `(.L_x_2256) ;  /* 0x0000000000087947 */ /* 0x000fd80003800000 */
.L_x_2271:
[----:B------:R-:W2:Y:S02]  /*2d30*/  LDG.E R2, desc[UR36][R2.64] ;  /* 0x0000002402027981 */ /* 0x000ea4000c1e1900 */
[----:B--2---:R-:W-:-:S13]  /*2d40*/  ISETP.NE.AND P0, PT, R2, RZ, PT ;  /* 0x000000ff0200720c */ /* 0x004fda0003f05270 */
.L_x_2256:
[----:B------:R-:W-:Y:S05]  /*2d50*/  BSYNC.RECONVERGENT B6 ;  /* 0x0000000000067941 */ /* 0x000fea0003800200 */
.L_x_2250:
[----:B------:R-:W1:Y:S01]  /*2d60*/  LDCU.64 UR6, c[0x0][0x5e8] ;  /* 0x0000bd00ff0677ac */ /* 0x000e620008000a00 */
[----:B------:R-:W-:Y:S01]  /*2d70*/  ISETP.NE.AND P1, PT, R19, RZ, PT ;  /* 0x000000ff1300720c */ /* 0x000fe20003f25270 */
[----:B------:R-:W-:Y:S01]  /*2d80*/  BSSY.RECONVERGENT B6, `(.L_x_2275) ;  /* 0x00000d4000067945 */ /* 0x000fe20003800200 */
[----:B------:R-:W-:Y:S02]  /*2d90*/  UPRMT UR4, UR43, 0x9910, URZ ;  /* 0x000099102b047896 */ /* 0x000fe400080000ff */
[----:B------:R-:W-:Y:S02]  /*2da0*/  PLOP3.LUT P0, PT, P1, P0, PT, 0xf8, 0x8f ;  /* 0x00000000008f781c */ /* 0x000fe40000f01f70 */
[----:B------:R-:W-:Y:S02]  /*2db0*/  UISETP.GT.AND UP0, UPT, UR4, 0x9, UPT ;  /* 0x000000090400788c */ /* 0x000fe4000bf04270 */
[----:B0-----:R-:W-:Y:S02]  /*2dc0*/  SEL R4, RZ, 0x1, !P0 ;  /* 0x00000001ff047807 */ /* 0x001fe40004000000 */
[----:B-1----:R-:W-:-:S04]  /*2dd0*/  IADD3 R2, P1, PT, R16, UR6, RZ ;  /* 0x0000000610027c10 */ /* 0x002fc8000ff3e0ff */
        /* <DEDUP_REMOVED lines=10> */
[----:B------:R4:W-:Y:S01]  /*2e80*/  STG.E.U8 desc[UR36][R2.64], R4 ;  /* 0x0000000402007986 */ /* 0x0009e2000c101124 */
[----:B------:R-:W-:Y:S05]  /*2e90*/  BRA `(.L_x_2281) ;  /* 0x0000000c00087947 */ /* 0x000fea0003800000 */
.L_x_2279:
[----:B------:R3:W-:Y:S01]  /*2ea0*/  STG.E.U8 desc[UR36][R2.64], R4 ;  /* 0x0000000402007986 */ /* 0x0007e2000c101124 */
[----:B------:R-:W-:Y:S05]  /*2eb0*/  BRA `(.L_x_2281) ;  /* 0x0000000c00007947 */ /* 0x000fea0003800000 */
.L_x_2278:
[----:B------:R-:W-:-:S09]  /*2ec0*/  UISETP.NE.AND UP0, UPT, UR4, 0x2, UPT ;  /* 0x000000020400788c */ /* 0x000fd2000bf05270 */
[----:B------:R-:W-:Y:S05]  /*2ed0*/  BRA.U !UP0, `(.L_x_2282) ;  /* 0x0000000108247547 */ /* 0x000fea000b800000 */
[----:B------:R-:W-:-:S09]  /*2ee0*/  UISETP.NE.AND UP0, UPT, UR4, 0x3, UPT ;  /* 0x000000030400788c */ /* 0x000fd2000bf05270 */
[----:B------:R-:W-:Y:S05]  /*2ef0*/  BRA.U !UP0, `(.L_x_2283) ;  /* 0x0000000108147547 */ /* 0x000fea000b800000 */
[----:B------:R-:W-:-:S09]  /*2f00*/  UISETP.NE.AND UP0, UPT, UR4, 0x4, UPT ;  /* 0x000000040400788c */ /* 0x000fd2000bf05270 */
[----:B------:R-:W-:Y:S05]  /*2f10*/  BRA.U UP0, `(.L_x_2280) ;  /* 0x0000000900587547 */ /* 0x000fea000b800000 */
[----:B------:R-:W-:-:S05]  /*2f20*/  IMAD.MOV.U32 R5, RZ, RZ, RZ ;  /* 0x000000ffff057224 */ /* 0x000fca00078e00ff */
[----:B------:R0:W-:Y:S01]  /*2f30*/  STG.E.64 desc[UR36][R2.64], R4 ;  /* 0x0000000402007986 */ /* 0x0001e2000c101b24 */
[----:B------:R-:W-:Y:S05]  /*2f40*/  BRA `(.L_x_2281) ;  /* 0x0000000800dc7947 */ /* 0x000fea0003800000 */
.L_x_2283:
[----:B------:R1:W-:Y:S01]  /*2f50*/  STG.E desc[UR36][R2.64], R4 ;  /* 0x0000000402007986 */ /* 0x0003e2000c101924 */
[----:B------:R-:W-:Y:S05]  /*2f60*/  BRA `(.L_x_2281) ;  /* 0x0000000800d47947 */ /* 0x000fea0003800000 */
.L_x_2282:
[----:B------:R2:W-:Y:S01]  /*2f70*/  STG.E.U16 desc[UR36][R2.64], R4 ;  /* 0x0000000402007986 */ /* 0x0005e2000c101524 */
[----:B------:R-:W-:Y:S05]  /*2f80*/  BRA `(.L_x_2281) ;  /* 0x0000000800cc7947 */ /* 0x000fea0003800000 */
.L_x_2277:
[----:B------:R-:W-:-:S09]  /*2f90*/  UISETP.GT.AND UP0, UPT, UR4, 0x6, UPT ;  /* 0x000000060400788c */ /* 0x000fd2000bf04270 */
[----:B------:R-:W-:Y:S05]  /*2fa0*/  BRA.U UP0, `(.L_x_2284) ;  /* 0x00000001002c7547 */ /* 0x000fea000b800000 */
[----:B------:R-:W-:-:S09]  /*2fb0*/  UISETP.NE.AND UP0, UPT, UR4, 0x5, UPT ;  /* 0x000000050400788c */ /* 0x000fd2000bf05270 */
[----:B------:R-:W-:Y:S05]  /*2fc0*/  BRA.U !UP0, `(.L_x_2285) ;  /* 0x0000000108147547 */ /* 0x000fea000b800000 */
[----:B------:R-:W-:-:S09]  /*2fd0*/  UISETP.NE.AND UP0, UPT, UR4, 0x6, UPT ;  /* 0x000000060400788c */ /* 0x000fd2000bf05270 */
[----:B------:R-:W-:Y:S05]  /*2fe0*/  BRA.U UP0, `(.L_x_2280) ;  /* 0x0000000900247547 */ /* 0x000fea000b800000 */
[----:B------:R-:W-:-:S05]  /*2ff0*/  I2FP.F32.U32 R5, R4 ;  /* 0x0000000400057245 */ /* 0x000fca0000201000 */
[----:B------:R0:W-:Y:S01]  /*3000*/  STG.E desc[UR36][R2.64], R5 ;  /* 0x0000000502007986 */ /* 0x0001e2000c101924 */
[----:B------:R-:W-:Y:S05]  /*3010*/  BRA `(.L_x_2281) ;  /* 0x0000000800a87947 */ /* 0x000fea0003800000 */
.L_x_2285:
[----:B------:R-:W-:-:S04]  /*3020*/  I2FP.F32.U32 R0, R4 ;  /* 0x0000000400007245 */ /* 0x000fc80000201000 */
[----:B------:R-:W-:-:S05]  /*3030*/  F2FP.F16.F32.PACK_AB R0, RZ, R0 ;  /* 0x00000000ff00723e */ /* 0x000fca00000000ff */
[----:B------:R0:W-:Y:S01]  /*3040*/  STG.E.U16 desc[UR36][R2.64], R0 ;  /* 0x0000000002007986 */ /* 0x0001e2000c101524 */
[----:B------:R-:W-:Y:S05]  /*3050*/  BRA `(.L_x_2281) ;  /* 0x0000000800987947 */ /* 0x000fea0003800000 */
.L_x_2284:
[----:B------:R-:W-:-:S09]  /*3060*/  UISETP.NE.AND UP0, UPT, UR4, 0x7, UPT ;  /* 0x000000070400788c */ /* 0x000fd2000bf05270 */
[----:B------:R-:W-:Y:S05]  /*3070*/  BRA.U !UP0, `(.L_x_2286) ;  /* 0x0000000108347547 */ /* 0x000fea000b800000 */
[----:B------:R-:W-:-:S09]  /*3080*/  UISETP.NE.AND UP0, UPT, UR4, 0x8, UPT ;  /* 0x000000080400788c */ /* 0x000fd2000bf05270 */
[----:B------:R-:W-:Y:S05]  /*3090*/  BRA.U !UP0, `(.L_x_2287) ;  /* 0x0000000108187547 */ /* 0x000fea000b800000 */
[----:B------:R-:W-:-:S09]  /*30a0*/  UISETP.NE.AND UP0, UPT, UR4, 0x9, UPT ;  /* 0x000000090400788c */ /* 0x000fd2000bf05270 */
[----:B------:R-:W-:Y:S05]  /*30b0*/  BRA.U UP0, `(.L_x_2280) ;  /* 0x0000000500f07547 */ /* 0x000fea000b800000 */
[----:B------:R-:W-:Y:S01]  /*30c0*/  I2FP.F32.U32 R4, R4 ;  /* 0x0000000400047245 */ /* 0x000fe20000201000 */
[----:B------:R-:W-:-:S05]  /*30d0*/  IMAD.MOV.U32 R5, RZ, RZ, RZ ;  /* 0x000000ffff057224 */ /* 0x000fca00078e00ff */
[----:B------:R0:W-:Y:S01]  /*30e0*/  STG.E.64 desc[UR36][R2.64], R4 ;  /* 0x0000000402007986 */ /* 0x0001e2000c101b24 */
[----:B------:R-:W-:Y:S05]  /*30f0*/  BRA `(.L_x_2281) ;  /* 0x0000000800707947 */ /* 0x000fea0003800000 */
.L_x_2287:
[----:B------:R-:W-:-:S04]  /*3100*/  I2FP.F32.U32 R4, R4 ;  /* 0x0000000400047245 */ /* 0x000fc80000201000 */
[----:B------:R-:W-:-:S04]  /*3110*/  F2FP.F16.F32.PACK_AB R5, RZ, R4 ;  /* 0x00000004ff05723e */ /* 0x000fc800000000ff */
[----:B------:R-:W-:-:S05]  /*3120*/  PRMT R5, R5, 0x5410, RZ ;  /* 0x0000541005057816 */ /* 0x000fca00000000ff */
[----:B------:R0:W-:Y:S01]  /*3130*/  STG.E desc[UR36][R2.64], R5 ;  /* 0x0000000502007986 */ /* 0x0001e2000c101924 */
[----:B------:R-:W-:Y:S05]  /*3140*/  BRA `(.L_x_2281) ;  /* 0x00000008005c7947 */ /* 0x000fea0003800000 */
.L_x_2286:
[----:B------:R-:W0:Y:S02]  /*3150*/  I2F.F64.U32 R4, R4 ;  /* 0x0000000400047312 */ /* 0x000e240000201800 */
[----:B0-----:R0:W-:Y:S01]  /*3160*/  STG.E.64 desc[UR36][R2.64], R4 ;  /* 0x0000000402007986 */ /* 0x0011e2000c101b24 */
[----:B------:R-:W-:Y:S05]  /*3170*/  BRA `(.L_x_2281) ;  /* 0x0000000800507947 */ /* 0x000fea0003800000 */
.L_x_2276:
        /* <DEDUP_REMOVED lines=8> */
[----:B------:R0:W-:Y:S01]  /*3200*/  STG.E.U8 desc[UR36][R2.64], R4 ;  /* 0x0000000402007986 */ /* 0x0001e2000c101124 */
[----:B------:R-:W-:Y:S05]  /*3210*/  BRA `(.L_x_2281) ;  /* 0x0000000800287947 */ /* 0x000fea0003800000 */
.L_x_2290:
[----:B------:R-:W-:Y:S01]  /*3220*/  CS2R R6, SRZ ;  /* 0x0000000000067805 */ /* 0x000fe2000001ff00 */
[----:B------:R-:W0:Y:S04]  /*3230*/  I2F.F64.U32 R4, R4 ;  /* 0x0000000400047312 */ /* 0x000e280000201800 */
[----:B0-----:R0:W-:Y:S01]  /*3240*/  STG.E.128 desc[UR36][R2.64], R4 ;  /* 0x0000000402007986 */ /* 0x0011e2000c101d24 */
[----:B------:R-:W-:Y:S05]  /*3250*/  BRA `(.L_x_2281) ;  /* 0x0000000800187947 */ /* 0x000fea0003800000 */
.L_x_2289:
[----:B------:R-:W-:-:S09]  /*3260*/  UISETP.NE.AND UP0, UPT, UR4, 0xf, UPT ;  /* 0x0000000f0400788c */ /* 0x000fd2000bf05270 */
[----:B------:R-:W-:Y:S05]  /*3270*/  BRA.U !UP0, `(.L_x_2291) ;  /* 0x0000000108887547 */ /* 0x000fea000b800000 */
[----:B------:R-:W-:-:S09]  /*3280*/  UISETP.NE.AND UP0, UPT, UR4, 0x17, UPT ;  /* 0x000000170400788c */ /* 0x000fd2000bf05270 */
[----:B------:R-:W-:Y:S05]  /*3290*/  BRA.U !UP0, `(.L_x_2292) ;  /* 0x0000000108407547 */ /* 0x000fea000b800000 */
[----:B------:R-:W-:-:S09]  /*32a0*/  UISETP.NE.AND UP0, UPT, UR4, 0x18, UPT ;  /* 0x000000180400788c */ /* 0x000fd2000bf05270 */
[----:B------:R-:W-:Y:S05]  /*32b0*/  BRA.U UP0, `(.L_x_2280) ;  /* 0x0000000500707547 */ /* 0x000fea000b800000 */
[----:B------:R-:W-:Y:S01]  /*32c0*/  I2FP.F32.U32 R7, R4 ;  /* 0x0000000400077245 */ /* 0x000fe20000201000 */
[----:B------:R-:W-:Y:S01]  /*32d0*/  BSSY.RECONVERGENT B0, `(.L_x_2293) ;  /* 0x000000a000007945 */ /* 0x000fe20003800200 */
[----:B------:R-:W-:Y:S02]  /*32e0*/  IMAD.MOV.U32 R5, RZ, RZ, 0x7f ;  /* 0x0000007fff057424 */ /* 0x000fe400078e00ff */
[----:B------:R-:W-:-:S13]  /*32f0*/  ISETP.GT.U32.AND P0, PT, R7, 0x43efffff, PT ;  /* 0x43efffff0700780c */ /* 0x000fda0003f04070 */
[----:B------:R-:W-:Y:S05]  /*3300*/  @P0 BRA `(.L_x_2294) ;  /* 0x0000000000180947 */ /* 0x000fea0003800000 */
[----:B------:R-:W-:-:S13]  /*3310*/  ISETP.GT.U32.AND P0, PT, R7, 0x3c7fffff, PT ;  /* 0x3c7fffff0700780c */ /* 0x000fda0003f04070 */
[----:B------:R-:W-:Y:S01]  /*3320*/  @P0 SHF.R.U32.HI R0, RZ, 0x14, R7 ;  /* 0x00000014ff000819 */ /* 0x000fe20000011607 */
[----:B------:R-:W-:-:S03]  /*3330*/  @!P0 FADD.FTZ R5, R7, 16384 ;  /* 0x4680000007058421 */ /* 0x000fc60000010000 */
[----:B------:R-:W-:-:S04]  /*3340*/  @P0 LOP3.LUT R0, R0, 0x1, RZ, 0xc0, !PT ;  /* 0x0000000100000812 */ /* 0x000fc800078ec0ff */
[----:B------:R-:W-:-:S04]  /*3350*/  @P0 IADD3 R0, PT, PT, R7, 0x407ffff, R0 ;  /* 0x0407ffff07000810 */ /* 0x000fc80007ffe000 */
[----:B------:R-:W-:-:S07]  /*3360*/  @P0 SHF.R.U32.HI R5, RZ, 0x14, R0 ;  /* 0x00000014ff050819 */ /* 0x000fce0000011600 */
.L_x_2294:
[----:B------:R-:W-:Y:S05]  /*3370*/  BSYNC.RECONVERGENT B0 ;  /* 0x0000000000007941 */ /* 0x000fea0003800200 */
.L_x_2293:
[----:B------:R0:W-:Y:S01]  /*3380*/  STG.E.U8 desc[UR36][R2.64], R5 ;  /* 0x0000000502007986 */ /* 0x0001e2000c101124 */
[----:B------:R-:W-:Y:S05]  /*3390*/  BRA `(.L_x_2281) ;  /* 0x0000000400c87947 */ /* 0x000fea0003800000 */
.L_x_2292:
[----:B------:R-:W-:-:S04]  /*33a0*/  I2FP.F32.U32 R7, R4 ;  /* 0x0000000400077245 */ /* 0x000fc80000201000 */
[----:B------:R-:W-:-:S13]  /*33b0*/  ISETP.GE.U32.AND P1, PT, R7, 0x47800000, PT ;  /* 0x478000000700780c */ /* 0x000fda0003f26070 */
[----:B------:R-:W-:Y:S02]  /*33c0*/  @P1 ISETP.GT.U32.AND P0, PT, R7, 0x7f800000, PT ;  /* 0x7f8000000700180c */ /* 0x000fe40003f04070 */
[----:B------:R-:W-:-:S04]  /*33d0*/  @P1 MOV R5, 0x7f ;  /* 0x0000007f00051802 */ /* 0x000fc80000000f00 */
[----:B------:R-:W-:-:S05]  /*33e0*/  @P1 SEL R5, R5, 0x7c, P0 ;  /* 0x0000007c05051807 */ /* 0x000fca0000000000 */
[----:B------:R0:W-:Y:S01]  /*33f0*/  @P1 STG.E.U8 desc[UR36][R2.64], R5 ;  /* 0x0000000502001986 */ /* 0x0001e2000c101124 */
[----:B------:R-:W-:Y:S05]  /*3400*/  @P1 BRA `(.L_x_2281) ;  /* 0x0000000400ac1947 */ /* 0x000fea0003800000 */
[----:B------:R-:W-:-:S13]  /*3410*/  ISETP.GT.U32.AND P0, PT, R7, 0x387fffff, PT ;  /* 0x387fffff0700780c */ /* 0x000fda0003f04070 */
[----:B------:R-:W-:Y:S01]  /*3420*/  @P0 SHF.R.U32.HI R0, RZ, 0x15, R7 ;  /* 0x00000015ff000819 */ /* 0x000fe20000011607 */
[----:B0-----:R-:W-:-:S03]  /*3430*/  @!P0 FADD.FTZ R5, R7, 128 ;  /* 0x4300000007058421 */ /* 0x001fc60000010000 */
[----:B------:R-:W-:Y:S02]  /*3440*/  @P0 LOP3.LUT R0, R0, 0x1, RZ, 0xc0, !PT ;  /* 0x0000000100000812 */ /* 0x000fe400078ec0ff */
[----:B------:R0:W-:Y:S02]  /*3450*/  @!P0 STG.E.U8 desc[UR36][R2.64], R5 ;  /* 0x0000000502008986 */ /* 0x0001e4000c101124 */
[----:B------:R-:W-:-:S04]  /*3460*/  @P0 IADD3 R0, PT, PT, R7, 0x80fffff, R0 ;  /* 0x080fffff07000810 */ /* 0x000fc80007ffe000 */
[----:B------:R-:W-:-:S05]  /*3470*/  @P0 SHF.R.U32.HI R7, RZ, 0x15, R0 ;  /* 0x00000015ff070819 */ /* 0x000fca0000011600 */
[----:B------:R0:W-:Y:S01]  /*3480*/  @P0 STG.E.U8 desc[UR36][R2.64], R7 ;  /* 0x0000000702000986 */ /* 0x0001e2000c101124 */
[----:B------:R-:W-:Y:S05]  /*3490*/  BRA `(.L_x_2281) ;  /* 0x0000000400887947 */ /* 0x000fea0003800000 */
.L_x_2291:
[----:B------:R-:W-:-:S04]  /*34a0*/  I2FP.F32.U32 R0, R4 ;  /* 0x0000000400007245 */ /* 0x000fc80000201000 */
[----:B------:R-:W-:-:S05]  /*34b0*/  F2FP.BF16.F32.PACK_AB R0, RZ, R0 ;  /* 0x00000000ff00723e */ /* 0x000fca00000010ff */
[----:B------:R0:W-:Y:S01]  /*34c0*/  STG.E.U16 desc[UR36][R2.64], R0 ;  /* 0x0000000002007986 */ /* 0x0001e2000c101524 */
[----:B------:R-:W-:Y:S05]  /*34d0*/  BRA `(.L_x_2281) ;  /* 0x0000000400787947 */ /* 0x000fea0003800000 */
.L_x_2288:
        /* <DEDUP_REMOVED lines=8> */
[----:B------:R0:W-:Y:S01]  /*3560*/  STG.E.U16 desc[UR36][R2.64], R4 ;  /* 0x0000000402007986 */ /* 0x0001e2000c101524 */
[----:B------:R-:W-:Y:S05]  /*3570*/  BRA `(.L_x_2281) ;  /* 0x0000000400507947 */ /* 0x000fea0003800000 */
.L_x_2297:
[----:B------:R-:W-:Y:S01]  /*3580*/  I2FP.F32.U32 R5, R4 ;  /* 0x0000000400057245 */ /* 0x000fe20000201000 */
[----:B------:R-:W-:Y:S01]  /*3590*/  BSSY.RECONVERGENT B0, `(.L_x_2298) ;  /* 0x0000011000007945 */ /* 0x000fe20003800200 */
[----:B------:R-:W-:Y:S02]  /*35a0*/  IMAD.MOV.U32 R0, RZ, RZ, 0x80 ;  /* 0x00000080ff007424 */ /* 0x000fe400078e00ff */
        /* <DEDUP_REMOVED lines=9> */
.L_x_2300:
[----:B------:R-:W-:-:S04]  /*3640*/  SHF.R.U32.HI R0, RZ, 0x14, R5 ;  /* 0x00000014ff007819 */ /* 0x000fc80000011605 */
[----:B------:R-:W-:-:S04]  /*3650*/  LOP3.LUT R0, R0, 0x1, RZ, 0xc0, !PT ;  /* 0x0000000100007812 */ /* 0x000fc800078ec0ff */
[----:B------:R-:W-:-:S04]  /*3660*/  IADD3 R0, PT, PT, R5, 0x487ffff, R0 ;  /* 0x0487ffff05007810 */ /* 0x000fc80007ffe000 */
[----:B------:R-:W-:-:S04]  /*3670*/  SHF.R.U32.HI R0, RZ, 0x14, R0 ;  /* 0x00000014ff007819 */ /* 0x000fc80000011600 */
[----:B------:R-:W-:-:S07]  /*3680*/  LOP3.LUT R4, R0, 0xff, RZ, 0xc0, !PT ;  /* 0x000000ff00047812 */ /* 0x000fce00078ec0ff */
.L_x_2301:
[----:B------:R-:W-:-:S07]  /*3690*/  PRMT R0, R4, 0x7610, R0 ;  /* 0x0000761004007816 */ /* 0x000fce0000000000 */
.L_x_2299:
[----:B------:R-:W-:Y:S05]  /*36a0*/  BSYNC.RECONVERGENT B0 ;  /* 0x0000000000007941 */ /* 0x000fea0003800200 */
.L_x_2298:
[----:B------:R0:W-:Y:S01]  /*36b0*/  STG.E.U8 desc[UR36][R2.64], R0 ;  /* 0x0000000002007986 */ /* 0x0001e2000c101124 */
[----:B------:R-:W-:Y:S05]  /*36c0*/  BRA `(.L_x_2281) ;  /* 0x0000000000fc7947 */ /* 0x000fea0003800000 */
.L_x_2296:
        /* <DEDUP_REMOVED lines=12> */
.L_x_2304:
[----:B------:R-:W-:-:S04]  /*3790*/  SHF.R.U32.HI R0, RZ, 0x15, R5 ;  /* 0x00000015ff007819 */ /* 0x000fc80000011605 */
[----:B------:R-:W-:-:S04]  /*37a0*/  LOP3.LUT R0, R0, 0x1, RZ, 0xc0, !PT ;  /* 0x0000000100007812 */ /* 0x000fc800078ec0ff */
[----:B------:R-:W-:-:S04]  /*37b0*/  IADD3 R0, PT, PT, R5, 0x88fffff, R0 ;  /* 0x088fffff05007810 */ /* 0x000fc80007ffe000 */
[----:B------:R-:W-:-:S04]  /*37c0*/  SHF.R.U32.HI R0, RZ, 0x15, R0 ;  /* 0x00000015ff007819 */ /* 0x000fc80000011600 */
[----:B------:R-:W-:-:S07]  /*37d0*/  LOP3.LUT R4, R0, 0xff, RZ, 0xc0, !PT ;  /* 0x000000ff00047812 */ /* 0x000fce00078ec0ff */
.L_x_2305:
[----:B------:R-:W-:-:S07]  /*37e0*/  PRMT R0, R4, 0x7610, R0 ;  /* 0x0000761004007816 */ /* 0x000fce0000000000 */
.L_x_2303:
[----:B------:R-:W-:Y:S05]  /*37f0*/  BSYNC.RECONVERGENT B0 ;  /* 0x0000000000007941 */ /* 0x000fea0003800200 */
.L_x_2302:
[----:B------:R0:W-:Y:S01]  /*3800*/  STG.E.U8 desc[UR36][R2.64], R0 ;  /* 0x0000000002007986 */ /* 0x0001e2000c101124 */
[----:B------:R-:W-:Y:S05]  /*3810*/  BRA `(.L_x_2281) ;  /* 0x0000000000a87947 */ /* 0x000fea0003800000 */
.L_x_2295:
[----:B------:R-:W-:-:S09]  /*3820*/  UISETP.NE.AND UP0, UPT, UR4, 0x1c, UPT ;  /* 0x0000001c0400788c */ /* 0x000fd2000bf05270 */
[----:B------:R-:W-:Y:S05]  /*3830*/  BRA.U !UP0, `(.L_x_2306) ;  /* 0x00000001089c7547 */ /* 0x000fea000b800000 */
[----:B------:R-:W-:-:S09]  /*3840*/  UISETP.NE.AND UP0, UPT, UR4, 0x1d, UPT ;  /* 0x0000001d0400788c */ /* 0x000fd2000bf05270 */
[----:B------:R-:W-:Y:S05]  /*3850*/  BRA.U !UP0, `(.L_x_2307) ;  /* 0x0000000108887547 */ /* 0x000fea000b800000 */
[----:B------:R-:W-:-:S09]  /*3860*/  UISETP.NE.AND UP0, UPT, UR4, 0x2c, UPT ;  /* 0x0000002c0400788c */ /* 0x000fd2000bf05270 */
[----:B------:R-:W-:Y:S05]  /*3870*/  BRA.U !UP0, `(.L_x_2308) ;  /* 0x0000000108447547 */ /* 0x000fea000b800000 */
.L_x_2280:
        /* <DEDUP_REMOVED lines=8> */
[----:B0-----:R-:W-:Y:S01]  /*3900*/  IMAD.U32 R4, RZ, RZ, UR6 ;  /* 0x00000006ff047e24 */ /* 0x001fe2000f8e00ff */
[----:B------:R-:W-:Y:S01]  /*3910*/  MOV R5, UR7 ;  /* 0x0000000700057c02 */ /* 0x000fe20008000f00 */
[----:B---3--:R-:W-:-:S02]  /*3920*/  IMAD.U32 R6, RZ, RZ, UR8 ;  /* 0x00000008ff067e24 */ /* 0x008fc4000f8e00ff */
[----:B------:R-:W-:Y:S01]  /*3930*/  IMAD.U32 R7, RZ, RZ, UR9 ;  /* 0x00000009ff077e24 */ /* 0x000fe2000f8e00ff */
[----:B----4-:R-:W-:Y:S01]  /*3940*/  MOV R10, UR4 ;  /* 0x00000004000a7c02 */ /* 0x010fe20008000f00 */
[----:B-1----:R-:W-:-:S07]  /*3950*/  IMAD.U32 R11, RZ, RZ, UR5 ;  /* 0x00000005ff0b7e24 */ /* 0x002fce000f8e00ff */
[----:B------:R-:W-:-:S07]  /*3960*/  LEPC R20, `(.L_x_2309) ;  /* 0x000000001014794e */ /* 0x000fce0000000000 */
[----:B--2---:R-:W-:Y:S05]  /*3970*/  CALL.ABS.NOINC R2 ;  /* 0x0000000002007343 */ /* 0x004fea0003c00000 */
.L_x_2309:
[----:B------:R-:W-:Y:S05]  /*3980*/  BRA `(.L_x_2281) ;  /* 0x00000000004c7947 */ /* 0x000fea0003800000 */
.L_x_2308:
[----:B------:R-:W-:-:S04]  /*3990*/  I2FP.F32.U32 R5, R4 ;  /* 0x0000000400057245 */ /* 0x000fc80000201000 */
[----:B------:R-:W-:-:S04]  /*39a0*/  SHF.R.U32.HI R4, RZ, 0x17, R5 ;  /* 0x00000017ff047819 */ /* 0x000fc80000011605 */
        /* <DEDUP_REMOVED lines=13> */
.L_x_2307:
[----:B------:R-:W-:-:S05]  /*3a80*/  HFMA2 R5, -RZ, RZ, 0, 0 ;  /* 0x00000000ff057431 */ /* 0x000fca00000001ff */
[----:B------:R0:W-:Y:S01]  /*3a90*/  STG.E.64 desc[UR36][R2.64], R4 ;  /* 0x0000000402007986 */ /* 0x0001e2000c101b24 */
[----:B------:R-:W-:Y:S05]  /*3aa0*/  BRA `(.L_x_2281) ;  /* 0x0000000000047947 */ /* 0x000fea0003800000 */
.L_x_2306:
[----:B------:R0:W-:Y:S02]  /*3ab0*/  STG.E desc[UR36][R2.64], R4 ;  /* 0x0000000402007986 */ /* 0x0001e4000c101924 */
.L_x_2281:
[----:B------:R-:W-:Y:S05]  /*3ac0*/  BSYNC.RECONVERGENT B6 ;  /* 0x0000000000067941 */ /* 0x000fea0003800200 */
.L_x_2275:
[----:B------:R-:W-:-:S07]  /*3ad0*/  VIADD R17, R17, 0x80 ;  /* 0x0000008011117836 */ /* 0x000fce0000000000 */
.L_x_2223:
[----:B------:R-:W-:Y:S05]  /*3ae0*/  BSYNC.RECONVERGENT B7 ;  /* 0x0000000000077941 */ /* 0x000fea0003800200 */
.L_x_2222:
[----:B------:R-:W5:Y:S01]  /*3af0*/  LDCU UR4, c[0x0][0x380] ;  /* 0x00007000ff0477ac */ /* 0x000f620008000800 */
[----:B------:R-:W-:Y:S01]  /*3b00*/  BSSY.RECONVERGENT B7, `(.L_x_2310) ;  /* 0x000039f000077945 */ /* 0x000fe20003800200 */
[----:B-----5:R-:W-:-:S13]  /*3b10*/  ISETP.GE.AND P0, PT, R17, UR4, PT ;  /* 0x0000000411007c0c */ /* 0x020fda000bf06270 */
[----:B------:R-:W-:Y:S05]  /*3b20*/  @P0 BRA `(.L_x_2311) ;  /* 0x0000003800700947 */ /* 0x000fea0003800000 */
[----:B------:R-:W5:Y:S01]  /*3b30*/  LDCU UR4, c[0x0][0x388] ;  /* 0x00007100ff0477ac */ /* 0x000f620008000800 */
[----:B------:R-:W-:Y:S01]  /*3b40*/  IMAD.MOV.U32 R18, RZ, RZ, RZ ;  /* 0x000000ffff127224 */ /* 0x000fe200078e00ff */
[----:B0-----:R-:W-:Y:S01]  /*3b50*/  MOV R0, RZ ;  /* 0x000000ff00007202 */ /* 0x001fe20000000f00 */
        /* <DEDUP_REMOVED lines=10> */
[----:B------:R-:W-:-:S04]  /*3c00*/  SHF.R.U32.HI R3, RZ, UR5, R2 ;  /* 0x00000005ff037c19 */ /* 0x000fc80008011602 */
[----:B------:R-:W-:-:S05]  /*3c10*/  IADD3 R18, PT, PT, -R3, RZ, RZ ;  /* 0x000000ff03127210 */ /* 0x000fca0007ffe1ff */
        /* <DEDUP_REMOVED lines=62> */
[----:B------:R-:W-:Y:S01]  /*4000*/  MOV R2, RZ ;  /* 0x000000ff00027202 */ /* 0x000fe20000000f00 */
        /* <DEDUP_REMOVED lines=275> */
[----:B0-----:R-:W-:-:S07]  /*5140*/  IMAD R18, R5, UR4, R18 ;  /* 0x0000000405127c24 */ /* 0x001fce000f8e0212 */
.L_x_2312:
[----:B------:R-:W1:Y:S01]  /*5150*/  LDCU.64 UR6, c[0x0][0x5f0] ;  /* 0x0000be00ff0677ac */ /* 0x000e620008000a00 */
[----:B------:R-:W-:Y:S01]  /*5160*/  BSSY.RECONVERGENT B6, `(.L_x_2313) ;  /* 0x00000bb000067945 */ /* 0x000fe20003800200 */
        /* <DEDUP_REMOVED lines=17> */
.L_x_2317:
[----:B------:R-:W2:Y:S02]  /*5280*/  LDG.E.U8 R2, desc[UR36][R2.64] ;  /* 0x0000002402027981 */ /* 0x000ea4000c1e1100 */
[----:B--2---:R-:W-:-:S04]  /*5290*/  ISETP.NE.AND P0, PT, R2, RZ, PT ;  /* 0x000000ff0200720c */ /* 0x004fc80003f05270 */
[----:B------:R-:W-:Y:S01]  /*52a0*/  P2R R19, PR, RZ, 0x1 ;  /* 0x00000001ff137803 */ /* 0x000fe20000000000 */
[----:B------:R-:W-:Y:S08]  /*52b0*/  BRA `(.L_x_2319) ;  /* 0x0000000800947947 */ /* 0x000ff00003800000 */
.L_x_2316:
        /* <DEDUP_REMOVED lines=11> */
.L_x_2321:
[----:B------:R-:W2:Y:S02]  /*5370*/  LDG.E R2, desc[UR36][R2.64] ;  /* 0x0000002402027981 */ /* 0x000ea4000c1e1900 */
[----:B--2---:R-:W-:-:S04]  /*5380*/  ISETP.NE.AND P0, PT, R2, RZ, PT ;  /* 0x000000ff0200720c */ /* 0x004fc80003f05270 */
[----:B------:R-:W-:Y:S01]  /*5390*/  P2R R19, PR, RZ, 0x1 ;  /* 0x00000001ff137803 */ /* 0x000fe20000000000 */
[----:B------:R-:W-:Y:S08]  /*53a0*/  BRA `(.L_x_2319) ;  /* 0x0000000800587947 */ /* 0x000ff00003800000 */
.L_x_2320:
[----:B------:R-:W2:Y:S02]  /*53b0*/  LDG.E.U16 R2, desc[UR36][R2.64] ;  /* 0x0000002402027981 */ /* 0x000ea4000c1e1500 */
[----:B--2---:R-:W-:-:S04]  /*53c0*/  ISETP.NE.AND P0, PT, R2, RZ, PT ;  /* 0x000000ff0200720c */ /* 0x004fc80003f05270 */
[----:B------:R-:W-:Y:S01]  /*53d0*/  P2R R19, PR, RZ, 0x1 ;  /* 0x00000001ff137803 */ /* 0x000fe20000000000 */
[----:B------:R-:W-:Y:S08]  /*53e0*/  BRA `(.L_x_2319) ;  /* 0x0000000800487947 */ /* 0x000ff00003800000 */
.L_x_2315:
        /* <DEDUP_REMOVED lines=10> */
.L_x_2323:
[----:B------:R-:W2:Y:S02]  /*5490*/  LDG.E.U16 R0, desc[UR36][R2.64] ;  /* 0x0000002402007981 */ /* 0x000ea4000c1e1500 */
[----:B--2---:R-:W-:-:S05]  /*54a0*/  HADD2.F32 R0, -RZ, R0.H0_H0 ;  /* 0x20000000ff007230 */ /* 0x004fca0000004100 */
[----:B------:R-:W-:-:S04]  /*54b0*/  FSETP.NEU.FTZ.AND P0, PT, R0, RZ, PT ;  /* 0x000000ff0000720b */ /* 0x000fc80003f1d000 */
[----:B------:R-:W-:Y:S01]  /*54c0*/  P2R R19, PR, RZ, 0x1 ;  /* 0x00000001ff137803 */ /* 0x000fe20000000000 */
[----:B------:R-:W-:Y:S08]  /*54d0*/  BRA `(.L_x_2319) ;  /* 0x00000008000c7947 */ /* 0x000ff00003800000 */
.L_x_2322:
        /* <DEDUP_REMOVED lines=12> */
.L_x_2325:
        /* <DEDUP_REMOVED lines=10> */
.L_x_2324:
[----:B------:R-:W2:Y:S02]  /*5640*/  LDG.E.64 R2, desc[UR36][R2.64] ;  /* 0x0000002402027981 */ /* 0x000ea4000c1e1b00 */
[----:B--2---:R-:W0:Y:S02]  /*5650*/  DSETP.NEU.AND P0, PT, R2, RZ, PT ;  /* 0x000000ff0200722a */ /* 0x004e240003f0d000 */
[----:B0-----:R-:W-:Y:S01]  /*5660*/  P2R R19, PR, RZ, 0x1 ;  /* 0x00000001ff137803 */ /* 0x001fe20000000000 */
[----:B------:R-:W-:Y:S06]  /*5670*/  BRA `(.L_x_2319) ;  /* 0x0000000400a47947 */ /* 0x000fec0003800000 */
.L_x_2314:
        /* <DEDUP_REMOVED lines=12> */
.L_x_2328:
        /* <DEDUP_REMOVED lines=9> */
.L_x_2327:
        /* <DEDUP_REMOVED lines=10> */
.L_x_2330:
[----:B------:R-:W2:Y:S02]  /*5870*/  LDG.E.U8 R2, desc[UR36][R2.64] ;  /* 0x0000002402027981 */ /* 0x000ea4000c1e1100 */
[----:B--2---:R-:W-:-:S05]  /*5880*/  IMAD.SHL.U32 R0, R2, 0x2000000, RZ ;  /* 0x0200000002007824 */ /* 0x004fca00078e00ff */
[----:B------:R-:W-:-:S13]  /*5890*/  ISETP.GE.U32.AND P0, PT, R0, 0x8000000, PT ;  /* 0x080000000000780c */ /* 0x000fda0003f06070 */
[----:B------:R-:W-:Y:S02]  /*58a0*/  @!P0 SHF.L.U32 R4, R2, 0x8, RZ ;  /* 0x0000000802048819 */ /* 0x000fe400000006ff */
[----:B------:R-:W-:Y:S02]  /*58b0*/  @P0 LEA.HI R0, R0, 0x70000000, RZ, 0x1c ;  /* 0x7000000000000811 */ /* 0x000fe400078fe0ff */
[----:B------:R-:W-:-:S03]  /*58c0*/  @!P0 LOP3.LUT R4, R4, 0x7f00, RZ, 0xc0, !PT ;  /* 0x00007f0004048812 */ /* 0x000fc600078ec0ff */
[----:B------:R-:W-:Y:S01]  /*58d0*/  @P0 FMUL.FTZ R0, R0, 1.9259299443872358531e-34 ;  /* 0x0780000000000820 */ /* 0x000fe20000410000 */
[----:B------:R-:W-:-:S05]  /*58e0*/  @!P0 LOP3.LUT R4, R4, 0x3f000000, RZ, 0xfc, !PT ;  /* 0x3f00000004048812 */ /* 0x000fca00078efcff */
[----:B------:R-:W-:-:S05]  /*58f0*/  @!P0 FADD.FTZ R0, R4, -0.5 ;  /* 0xbf00000004008421 */ /* 0x000fca0000010000 */
[----:B------:R-:W-:-:S04]  /*5900*/  LOP3.LUT P0, RZ, R0, 0x7fffffff, RZ, 0xc0, !PT ;  /* 0x7fffffff00ff7812 */ /* 0x000fc8000780c0ff */
[----:B------:R-:W-:Y:S01]  /*5910*/  P2R R19, PR, RZ, 0x1 ;  /* 0x00000001ff137803 */ /* 0x000fe20000000000 */
[----:B------:R-:W-:Y:S08]  /*5920*/  BRA `(.L_x_2319) ;  /* 0x0000000000f87947 */ /* 0x000ff00003800000 */
.L_x_2329:
[----:B------:R-:W2:Y:S02]  /*5930*/  LDG.E.U16 R0, desc[UR36][R2.64] ;  /* 0x0000002402007981 */ /* 0x000ea4000c1e1500 */
[----:B--2---:R-:W-:-:S05]  /*5940*/  IMAD.U32 R0, R0, 0x10000, RZ ;  /* 0x0001000000007824 */ /* 0x004fca00078e00ff */
[----:B------:R-:W-:-:S04]  /*5950*/  FSETP.NEU.FTZ.AND P0, PT, R0, RZ, PT ;  /* 0x000000ff0000720b */ /* 0x000fc80003f1d000 */
[----:B------:R-:W-:Y:S01]  /*5960*/  P2R R19, PR, RZ, 0x1 ;  /* 0x00000001ff137803 */ /* 0x000fe20000000000 */
[----:B------:R-:W-:Y:S08]  /*5970*/  BRA `(.L_x_2319) ;  /* 0x0000000000e47947 */ /* 0x000ff00003800000 */
.L_x_2326:
        /* <DEDUP_REMOVED lines=12> */
.L_x_2333:
[----:B------:R-:W2:Y:S02]  /*5a40*/  LDG.E.U8 R2, desc[UR36][R2.64] ;  /* 0x0000002402027981 */ /* 0x000ea4000c1e1100 */
[----:B--2---:R-:W-:-:S04]  /*5a50*/  ISETP.NE.AND P0, PT, R2, RZ, PT ;  /* 0x000000ff0200720c */ /* 0x004fc80003f05270 */
[----:B------:R-:W-:Y:S01]  /*5a60*/  P2R R19, PR, RZ, 0x1 ;  /* 0x00000001ff137803 */ /* 0x000fe20000000000 */
[----:B------:R-:W-:Y:S08]  /*5a70*/  BRA `(.L_x_2319) ;  /* 0x0000000000a47947 */ /* 0x000ff00003800000 */
.L_x_2332:
[----:B------:R-:W2:Y:S02]  /*5a80*/  LDG.E.U8 R2, desc[UR36][R2.64] ;  /* 0x0000002402027981 */ /* 0x000ea4000c1e1100 */
[----:B--2---:R-:W-:-:S04]  /*5a90*/  ISETP.NE.AND P0, PT, R2, RZ, PT ;  /* 0x000000ff0200720c */ /* 0x004fc80003f05270 */
[----:B------:R-:W-:Y:S01]  /*5aa0*/  P2R R19, PR, RZ, 0x1 ;  /* 0x00000001ff137803 */ /* 0x000fe20000000000 */
[----:B------:R-:W-:Y:S08]  /*5ab0*/  BRA `(.L_x_2319) ;  /* 0x0000000000947947 */ /* 0x000ff00003800000 */
.L_x_2331:
[----:B------:R-:W-:-:S09]  /*5ac0*/  UISETP.NE.AND UP0, UPT, UR4, 0x1c, UPT ;  /* 0x0000001c0400788c */ /* 0x000fd2000bf05270 */
[----:B------:R-:W-:Y:S05]  /*5ad0*/  BRA.U !UP0, `(.L_x_2334) ;  /* 0x0000000108807547 */ /* 0x000fea000b800000 */
        /* <DEDUP_REMOVED lines=8> */
.L_x_2318:
        /* <DEDUP_REMOVED lines=16> */
.L_x_2336:
[----:B------:R-:W-:-:S04]  /*5c60*/  PLOP3.LUT P0, PT, PT, PT, PT, 0x8, 0x80 ;  /* 0x000000000080781c */ /* 0x000fc80003f0e170 */
[----:B------:R-:W-:Y:S01]  /*5c70*/  P2R R19, PR, RZ, 0x1 ;  /* 0x00000001ff137803 */ /* 0x000fe20000000000 */
[----:B------:R-:W-:Y:S08]  /*5c80*/  BRA `(.L_x_2319) ;  /* 0x0000000000207947 */ /* 0x000ff00003800000 */
.L_x_2335:
[----:B------:R-:W2:Y:S02]  /*5c90*/  LDG.E.64 R2, desc[UR36][R2.64] ;  /* 0x0000002402027981 */ /* 0x000ea4000c1e1b00 */
[----:B--2---:R-:W-:-:S04]  /*5ca0*/  ISETP.NE.U32.AND P0, PT, R2, RZ, PT ;  /* 0x000000ff0200720c */ /* 0x004fc80003f05070 */
[----:B------:R-:W-:-:S04]  /*5cb0*/  ISETP.NE.AND.EX P0, PT, R3, RZ, PT, P0 ;  /* 0x000000ff0300720c */ /* 0x000fc80003f05300 */
[----:B------:R-:W-:Y:S01]  /*5cc0*/  P2R R19, PR, RZ, 0x1 ;  /* 0x00000001ff137803 */ /* 0x000fe20000000000 */
[----:B------:R-:W-:Y:S08]  /*5cd0*/  BRA `(.L_x_2319) ;  /* 0x00000000000c7947 */ /* 0x000ff00003800000 */
.L_x_2334:
[----:B------:R-:W2:Y:S02]  /*5ce0*/  LDG.E R2, desc[UR36][R2.64] ;  /* 0x0000002402027981 */ /* 0x000ea4000c1e1900 */
[----:B--2---:R-:W-:-:S04]  /*5cf0*/  ISETP.NE.AND P0, PT, R2, RZ, PT ;  /* 0x000000ff0200720c */ /* 0x004fc80003f05270 */
[----:B------:R-:W-:-:S09]  /*5d00*/  P2R R19, PR, RZ, 0x1 ;  /* 0x00000001ff137803 */ /* 0x000fd20000000000 */
.L_x_2319:
[----:B------:R-:W-:Y:S05]  /*5d10*/  BSYNC.RECONVERGENT B6 ;  /* 0x0000000000067941 */ /* 0x000fea0003800200 */
.L_x_2313:
        /* <DEDUP_REMOVED lines=18> */
.L_x_2341:
[----:B------:R-:W2:Y:S02]  /*5e40*/  LDG.E.U8 R2, desc[UR36][R2.64] ;  /* 0x0000002402027981 */ /* 0x000ea4000c1e1100 */
[----:B--2---:R-:W-:Y:S01]  /*5e50*/  ISETP.NE.AND P0, PT, R2, RZ, PT ;  /* 0x000000ff0200720c */ /* 0x004fe20003f05270 */
[----:B------:R-:W-:-:S12]  /*5e60*/  BRA `(.L_x_2343) ;  /* 0x0000000800407947 */ /* 0x000fd80003800000 */
.L_x_2340:
        /* <DEDUP_REMOVED lines=10> */
.L_x_2345:
[----:B------:R-:W2:Y:S02]  /*5f10*/  LDG.E R2, desc[UR36][R2.64] ;  /* 0x0000002402027981 */ /* 0x000ea4000c1e1900 */
[----:B--2---:R-:W-:Y:S01]  /*5f20*/  ISETP.NE.AND P0, PT, R2, RZ, PT ;  /* 0x000000ff0200720c */ /* 0x004fe20003f05270 */
[----:B------:R-:W-:-:S12]  /*5f30*/  BRA `(.L_x_2343) ;  /* 0x00000008000c7947 */ /* 0x000fd80003800000 */
.L_x_2344:
[----:B------:R-:W2:Y:S02]  /*5f40*/  LDG.E.U16 R2, desc[UR36][R2.64] ;  /* 0x0000002402027981 */ /* 0x000ea4000c1e1500 */
[----:B--2---:R-:W-:Y:S01]  /*5f50*/  ISETP.NE.AND P0, PT, R2, RZ, PT ;  /* 0x000000ff0200720c */ /* 0x004fe20003f05270 */
[----:B------:R-:W-:-:S12]  /*5f60*/  BRA `(.L_x_2343) ;  /* 0x0000000800007947 */ /* 0x000fd80003800000 */
.L_x_2339:
        /* <DEDUP_REMOVED lines=9> */
.L_x_2347:
[----:B------:R-:W2:Y:S02]  /*6000*/  LDG.E.U16 R0, desc[UR36][R2.64] ;  /* 0x0000002402007981 */ /* 0x000ea4000c1e1500 */
[----:B--2---:R-:W-:-:S05]  /*6010*/  HADD2.F32 R0, -RZ, R0.H0_H0 ;  /* 0x20000000ff007230 */ /* 0x004fca0000004100 */
[----:B------:R-:W-:Y:S01]  /*6020*/  FSETP.NEU.FTZ.AND P0, PT, R0, RZ, PT ;  /* 0x000000ff0000720b */ /* 0x000fe20003f1d000 */
[----:B------:R-:W-:-:S12]  /*6030*/  BRA `(.L_x_2343) ;  /* 0x0000000400cc7947 */ /* 0x000fd80003800000 */
.L_x_2346:
        /* <DEDUP_REMOVED lines=11> */
.L_x_2349:
        /* <DEDUP_REMOVED lines=8> */
.L_x_2348:
[----:B------:R-:W2:Y:S02]  /*6170*/  LDG.E.64 R2, desc[UR36][R2.64] ;  /* 0x0000002402027981 */ /* 0x000ea4000c1e1b00 */
[----:B--2---:R1:W2:Y:S02]  /*6180*/  DSETP.NEU.AND P0, PT, R2, RZ, PT ;  /* 0x000000ff0200722a */ /* 0x0042a40003f0d000 */
[----:B--2---:R-:W-:Y:S05]  /*6190*/  BRA `(.L_x_2343) ;  /* 0x0000000400747947 */ /* 0x004fea0003800000 */
.L_x_2338:
        /* <DEDUP_REMOVED lines=11> */
.L_x_2352:
        /* <DEDUP_REMOVED lines=8> */
.L_x_2351:
        /* <DEDUP_REMOVED lines=9> */
.L_x_2354:
[----:B------:R-:W2:Y:S02]  /*6360*/  LDG.E.U8 R2, desc[UR36][R2.64] ;  /* 0x0000002402027981 */ /* 0x000ea4000c1e1100 */
[----:B--2---:R-:W-:-:S04]  /*6370*/  SHF.L.U32 R0, R2, 0x19, RZ ;  /* 0x0000001902007819 */ /* 0x004fc800000006ff */
[----:B------:R-:W-:-:S13]  /*6380*/  ISETP.GE.U32.AND P0, PT, R0, 0x8000000, PT ;  /* 0x080000000000780c */ /* 0x000fda0003f06070 */
[----:B------:R-:W-:Y:S01]  /*6390*/  @!P0 IMAD.SHL.U32 R4, R2, 0x100, RZ ;  /* 0x0000010002048824 */ /* 0x000fe200078e00ff */
[----:B------:R-:W-:-:S04]  /*63a0*/  @P0 LEA.HI R0, R0, 0x70000000, RZ, 0x1c ;  /* 0x7000000000000811 */ /* 0x000fc800078fe0ff */
[----:B------:R-:W-:Y:S01]  /*63b0*/  @!P0 LOP3.LUT R4, R4, 0x7f00, RZ, 0xc0, !PT ;  /* 0x00007f0004048812 */ /* 0x000fe200078ec0ff */
[----:B------:R-:W-:-:S03]  /*63c0*/  @P0 FMUL.FTZ R0, R0, 1.9259299443872358531e-34 ;  /* 0x0780000000000820 */ /* 0x000fc60000410000 */
[----:B------:R-:W-:-:S05]  /*63d0*/  @!P0 LOP3.LUT R4, R4, 0x3f000000, RZ, 0xfc, !PT ;  /* 0x3f00000004048812 */ /* 0x000fca00078efcff */
[----:B------:R-:W-:-:S05]  /*63e0*/  @!P0 FADD.FTZ R0, R4, -0.5 ;  /* 0xbf00000004008421 */ /* 0x000fca0000010000 */
[----:B------:R-:W-:Y:S01]  /*63f0*/  LOP3.LUT P0, RZ, R0, 0x7fffffff, RZ, 0xc0, !PT ;  /* 0x7fffffff00ff7812 */ /* 0x000fe2000780c0ff */
[----:B------:R-:W-:-:S12]  /*6400*/  BRA `(.L_x_2343) ;  /* 0x0000000000d87947 */ /* 0x000fd80003800000 */
.L_x_2353:
[----:B------:R-:W2:Y:S02]  /*6410*/  LDG.E.U16 R0, desc[UR36][R2.64] ;  /* 0x0000002402007981 */ /* 0x000ea4000c1e1500 */
[----:B--2---:R-:W-:-:S05]  /*6420*/  IMAD.U32 R0, R0, 0x10000, RZ ;  /* 0x0001000000007824 */ /* 0x004fca00078e00ff */
[----:B------:R-:W-:Y:S01]  /*6430*/  FSETP.NEU.FTZ.AND P0, PT, R0, RZ, PT ;  /* 0x000000ff0000720b */ /* 0x000fe20003f1d000 */
[----:B------:R-:W-:-:S12]  /*6440*/  BRA `(.L_x_2343) ;  /* 0x0000000000c87947 */ /* 0x000fd80003800000 */
.L_x_2350:
        /* <DEDUP_REMOVED lines=11> */
.L_x_2357:
[----:B------:R-:W2:Y:S02]  /*6500*/  LDG.E.U8 R2, desc[UR36][R2.64] ;  /* 0x0000002402027981 */ /* 0x000ea4000c1e1100 */
[----:B--2---:R-:W-:Y:S01]  /*6510*/  ISETP.NE.AND P0, PT, R2, RZ, PT ;  /* 0x000000ff0200720c */ /* 0x004fe20003f05270 */
[----:B------:R-:W-:-:S12]  /*6520*/  BRA `(.L_x_2343) ;  /* 0x0000000000907947 */ /* 0x000fd80003800000 */
.L_x_2356:
[----:B------:R-:W2:Y:S02]  /*6530*/  LDG.E.U8 R2, desc[UR36][R2.64] ;  /* 0x0000002402027981 */ /* 0x000ea4000c1e1100 */
[----:B--2---:R-:W-:Y:S01]  /*6540*/  ISETP.NE.AND P0, PT, R2, RZ, PT ;  /* 0x000000ff0200720c */ /* 0x004fe20003f05270 */
[----:B------:R-:W-:-:S12]  /*6550*/  BRA `(.L_x_2343) ;  /* 0x0000000000847947 */ /* 0x000fd80003800000 */
.L_x_2355:
[----:B------:R-:W-:-:S09]  /*6560*/  UISETP.NE.AND UP0, UPT, UR4, 0x1c, UPT ;  /* 0x0000001c0400788c */ /* 0x000fd2000bf05270 */
[----:B------:R-:W-:Y:S05]  /*6570*/  BRA.U !UP0, `(.L_x_2358) ;  /* 0x0000000108747547 */ /* 0x000fea000b800000 */
[----:B------:R-:W-:-:S09]  /*6580*/  UISETP.NE.AND UP0, UPT, UR4, 0x1d, UPT ;  /* 0x0000001d0400788c */ /* 0x000fd2000bf05270 */
[----:B------:R-:W-:Y:S05]  /*6590*/  BRA.U !UP0, `(.L_x_2359) ;  /* 0x00000001085c7547 */ /* 0x000fea000b800000 */
[----:B------:R-:W-:-:S09]  /*65a0*/  UISETP.NE.AND UP0, UPT, UR4, 0x2c, UPT ;  /* 0x0000002c0400788c */ /* 0x000fd2000bf05270 */
[----:B------:R-:W-:Y:S05]  /*65b0*/  BRA.U UP0, `(.L_x_2342) ;  /* 0x00000001000c7547 */ /* 0x000fea000b800000 */
[----:B------:R-:W2:Y:S02]  /*65c0*/  LDG.E.U8 R2, desc[UR36][R2.64] ;  /* 0x0000002402027981 */ /* 0x000ea4000c1e1100 */
[----:B--2---:R-:W-:Y:S01]  /*65d0*/  ISETP.NE.AND P0, PT, R2, RZ, PT ;  /* 0x000000ff0200720c */ /* 0x004fe20003f05270 */
[----:B------:R-:W-:-:S12]  /*65e0*/  BRA `(.L_x_2343) ;  /* 0x0000000000607947 */ /* 0x000fd80003800000 */
.L_x_2342:
        /* <DEDUP_REMOVED lines=8> */
[----:B0-----:R-:W-:Y:S01]  /*6670*/  MOV R4, UR4 ;  /* 0x0000000400047c02 */ /* 0x001fe20008000f00 */
[----:B------:R-:W-:-:S02]  /*6680*/  IMAD.U32 R5, RZ, RZ, UR5 ;  /* 0x00000005ff057e24 */ /* 0x000fc4000f8e00ff */
[----:B-1----:R-:W-:Y:S01]  /*6690*/  IMAD.U32 R6, RZ, RZ, UR6 ;  /* 0x00000006ff067e24 */ /* 0x002fe2000f8e00ff */
[----:B------:R-:W-:Y:S01]  /*66a0*/  MOV R7, UR7 ;  /* 0x0000000700077c02 */ /* 0x000fe20008000f00 */
[----:B---3--:R-:W-:Y:S02]  /*66b0*/  IMAD.U32 R10, RZ, RZ, UR8 ;  /* 0x00000008ff0a7e24 */ /* 0x008fe4000f8e00ff */
[----:B------:R-:W-:-:S07]  /*66c0*/  IMAD.U32 R11, RZ, RZ, UR9 ;  /* 0x00000009ff0b7e24 */ /* 0x000fce000f8e00ff */
[----:B------:R-:W-:-:S07]  /*66d0*/  LEPC R20, `(.L_x_2360) ;  /* 0x000000001014794e */ /* 0x000fce0000000000 */
[----:B--2---:R-:W-:Y:S05]  /*66e0*/  CALL.ABS.NOINC R2 ;  /* 0x0000000002007343 */ /* 0x004fea0003c00000 */
.L_x_2360:
[----:B------:R-:W-:Y:S01]  /*66f0*/  PLOP3.LUT P0, PT, PT, PT, PT, 0x8, 0x80 ;  /* 0x000000000080781c */ /* 0x000fe20003f0e170 */
[----:B------:R-:W-:-:S12]  /*6700*/  BRA `(.L_x_2343) ;  /* 0x0000000000187947 */ /* 0x000fd80003800000 */
.L_x_2359:
[----:B------:R-:W2:Y:S02]  /*6710*/  LDG.E.64 R2, desc[UR36][R2.64] ;  /* 0x0000002402027981 */ /* 0x000ea4000c1e1b00 */
[----:B--2---:R-:W-:-:S04]  /*6720*/  ISETP.NE.U32.AND P0, PT, R2, RZ, PT ;  /* 0x000000ff0200720c */ /* 0x004fc80003f05070 */
[----:B------:R-:W-:Y:S01]  /*6730*/  ISETP.NE.AND.EX P0, PT, R3, RZ, PT, P0 ;  /* 0x000000ff0300720c */ /* 0x000fe20003f05300 */
[----:B------:R-:W-:-:S12]  /*6740*/  BRA `(.L_x_2343) ;  /* 0x0000000000087947 */ /* 0x000fd80003800000 */
.L_x_2358:
[----:B------:R-:W2:Y:S02]  /*6750*/  LDG.E R2, desc[UR36][R2.64] ;  /* 0x0000002402027981 */ /* 0x000ea4000c1e1900 */
[----:B--2---:R-:W-:-:S13]  /*6760*/  ISETP.NE.AND P0, PT, R2, RZ, PT ;  /* 0x000000ff0200720c */ /* 0x004fda0003f05270 */
.L_x_2343:
[----:B------:R-:W-:Y:S05]  /*6770*/  BSYNC.RECONVERGENT B6 ;  /* 0x0000000000067941 */ /* 0x000fea0003800200 */
.L_x_2337:
        /* <DEDUP_REMOVED lines=20> */
.L_x_2365:
[----:B------:R0:W-:Y:S01]  /*68c0*/  STG.E.U8 desc[UR36][R2.64], R4 ;  /* 0x0000000402007986 */ /* 0x0001e2000c101124 */
[----:B------:R-:W-:Y:S05]  /*68d0*/  BRA `(.L_x_2367) ;  /* 0x0000000800fc7947 */ /* 0x000fea0003800000 */
.L_x_2364:
        /* <DEDUP_REMOVED lines=9> */
.L_x_2369:
[----:B------:R0:W-:Y:S01]  /*6970*/  STG.E desc[UR36][R2.64], R4 ;  /* 0x0000000402007986 */ /* 0x0001e2000c101924 */
[----:B------:R-:W-:Y:S05]  /*6980*/  BRA `(.L_x_2367) ;  /* 0x0000000800d07947 */ /* 0x000fea0003800000 */
.L_x_2368:
[----:B------:R0:W-:Y:S01]  /*6990*/  STG.E.U16 desc[UR36][R2.64], R4 ;  /* 0x0000000402007986 */ /* 0x0001e2000c101524 */
[----:B------:R-:W-:Y:S05]  /*69a0*/  BRA `(.L_x_2367) ;  /* 0x0000000800c87947 */ /* 0x000fea0003800000 */
.L_x_2363:
        /* <DEDUP_REMOVED lines=9> */
.L_x_2371:
[----:B------:R-:W-:-:S04]  /*6a40*/  I2FP.F32.U32 R0, R4 ;  /* 0x0000000400007245 */ /* 0x000fc80000201000 */
[----:B------:R-:W-:-:S05]  /*6a50*/  F2FP.F16.F32.PACK_AB R0, RZ, R0 ;  /* 0x00000000ff00723e */ /* 0x000fca00000000ff */
[----:B------:R0:W-:Y:S01]  /*6a60*/  STG.E.U16 desc[UR36][R2.64], R0 ;  /* 0x0000000002007986 */ /* 0x0001e2000c101524 */
[----:B------:R-:W-:Y:S05]  /*6a70*/  BRA `(.L_x_2367) ;  /* 0x0000000800947947 */ /* 0x000fea0003800000 */
.L_x_2370:
        /* <DEDUP_REMOVED lines=10> */
.L_x_2373:
[----:B------:R-:W-:-:S04]  /*6b20*/  I2FP.F32.U32 R4, R4 ;  /* 0x0000000400047245 */ /* 0x000fc80000201000 */
[----:B------:R-:W-:-:S04]  /*6b30*/  F2FP.F16.F32.PACK_AB R5, RZ, R4 ;  /* 0x00000004ff05723e */ /* 0x000fc800000000ff */
[----:B------:R-:W-:-:S05]  /*6b40*/  PRMT R5, R5, 0x5410, RZ ;  /* 0x0000541005057816 */ /* 0x000fca00000000ff */
[----:B------:R0:W-:Y:S01]  /*6b50*/  STG.E desc[UR36][R2.64], R5 ;  /* 0x0000000502007986 */ /* 0x0001e2000c101924 */
[----:B------:R-:W-:Y:S05]  /*6b60*/  BRA `(.L_x_2367) ;  /* 0x0000000800587947 */ /* 0x000fea0003800000 */
.L_x_2372:
[----:B------:R-:W0:Y:S02]  /*6b70*/  I2F.F64.U32 R4, R4 ;  /* 0x0000000400047312 */ /* 0x000e240000201800 */
[----:B0-----:R0:W-:Y:S01]  /*6b80*/  STG.E.64 desc[UR36][R2.64], R4 ;  /* 0x0000000402007986 */ /* 0x0011e2000c101b24 */
[----:B------:R-:W-:Y:S05]  /*6b90*/  BRA `(.L_x_2367) ;  /* 0x00000008004c7947 */ /* 0x000fea0003800000 */
.L_x_2362:
        /* <DEDUP_REMOVED lines=12> */
.L_x_2377:
[----:B------:R-:W-:Y:S01]  /*6c60*/  I2FP.F32.U32 R5, R4 ;  /* 0x0000000400057245 */ /* 0x000fe20000201000 */
[----:B------:R-:W-:Y:S01]  /*6c70*/  BSSY.RECONVERGENT B0, `(.L_x_2378) ;  /* 0x0000010000007945 */ /* 0x000fe20003800200 */
[----:B------:R-:W-:Y:S02]  /*6c80*/  HFMA2 R0, -RZ, RZ, 0, 7.62939453125e-06 ;  /* 0x00000080ff007431 */ /* 0x000fe400000001ff */
        /* <DEDUP_REMOVED lines=14> */
.L_x_2379:
[----:B------:R-:W-:Y:S05]  /*6d70*/  BSYNC.RECONVERGENT B0 ;  /* 0x0000000000007941 */ /* 0x000fea0003800200 */
.L_x_2378:
[----:B------:R0:W-:Y:S01]  /*6d80*/  STG.E.U8 desc[UR36][R2.64], R0 ;  /* 0x0000000002007986 */ /* 0x0001e2000c101124 */
[----:B------:R-:W-:Y:S05]  /*6d90*/  BRA `(.L_x_2367) ;  /* 0x0000000400cc7947 */ /* 0x000fea0003800000 */
.L_x_2376:
[----:B------:R-:W-:Y:S01]  /*6da0*/  I2FP.F32.U32 R5, R4 ;  /* 0x0000000400057245 */ /* 0x000fe20000201000 */
[----:B------:R-:W-:Y:S01]  /*6db0*/  BSSY.RECONVERGENT B0, `(.L_x_2380) ;  /* 0x0000010000007945 */ /* 0x000fe20003800200 */
[----:B------:R-:W-:Y:S02]  /*6dc0*/  IMAD.MOV.U32 R0, RZ, RZ, 0x80 ;  /* 0x00000080ff007424 */ /* 0x000fe400078e00ff */
        /* <DEDUP_REMOVED lines=14> */
.L_x_2381:
[----:B------:R-:W-:Y:S05]  /*6eb0*/  BSYNC.RECONVERGENT B0 ;  /* 0x0000000000007941 */ /* 0x000fea0003800200 */
.L_x_2380:
[----:B------:R0:W-:Y:S01]  /*6ec0*/  STG.E.U8 desc[UR36][R2.64], R0 ;  /* 0x0000000002007986 */ /* 0x0001e2000c101124 */
[----:B------:R-:W-:Y:S05]  /*6ed0*/  BRA `(.L_x_2367) ;  /* 0x00000004007c7947 */ /* 0x000fea0003800000 */
.L_x_2375:
[----:B------:R-:W-:-:S09]  /*6ee0*/  UISETP.NE.AND UP0, UPT, UR4, 0x1c, UPT ;  /* 0x0000001c0400788c */ /* 0x000fd2000bf05270 */
[----:B------:R-:W-:Y:S05]  /*6ef0*/  BRA.U !UP0, `(.L_x_2382) ;  /* 0x0000000108587547 */ /* 0x000fea000b800000 */
[----:B------:R-:W-:-:S09]  /*6f00*/  UISETP.NE.AND UP0, UPT, UR4, 0x1d, UPT ;  /* 0x0000001d0400788c */ /* 0x000fd2000bf05270 */
[----:B------:R-:W-:Y:S05]  /*6f10*/  BRA.U !UP0, `(.L_x_2383) ;  /* 0x0000000108447547 */ /* 0x000fea000b800000 */
[----:B------:R-:W-:-:S09]  /*6f20*/  UISETP.NE.AND UP0, UPT, UR4, 0x2c, UPT ;  /* 0x0000002c0400788c */ /* 0x000fd2000bf05270 */
[----:B------:R-:W-:Y:S05]  /*6f30*/  BRA.U UP0, `(.L_x_2366) ;  /* 0x0000000100987547 */ /* 0x000fea000b800000 */
[----:B------:R-:W-:-:S04]  /*6f40*/  I2FP.F32.U32 R5, R4 ;  /* 0x0000000400057245 */ /* 0x000fc80000201000 */
[----:B------:R-:W-:-:S04]  /*6f50*/  SHF.R.U32.HI R4, RZ, 0x17, R5 ;  /* 0x00000017ff047819 */ /* 0x000fc80000011605 */
        /* <DEDUP_REMOVED lines=13> */
.L_x_2383:
[----:B------:R-:W-:-:S05]  /*7030*/  IMAD.MOV.U32 R5, RZ, RZ, RZ ;  /* 0x000000ffff057224 */ /* 0x000fca00078e00ff */
[----:B------:R0:W-:Y:S01]  /*7040*/  STG.E.64 desc[UR36][R2.64], R4 ;  /* 0x0000000402007986 */ /* 0x0001e2000c101b24 */
[----:B------:R-:W-:Y:S05]  /*7050*/  BRA `(.L_x_2367) ;  /* 0x00000004001c7947 */ /* 0x000fea0003800000 */
.L_x_2382:
[----:B------:R0:W-:Y:S01]  /*7060*/  STG.E desc[UR36][R2.64], R4 ;  /* 0x0000000402007986 */ /* 0x0001e2000c101924 */
[----:B------:R-:W-:Y:S05]  /*7070*/  BRA `(.L_x_2367) ;  /* 0x0000000400147947 */ /* 0x000fea0003800000 */
.L_x_2374:
        /* <DEDUP_REMOVED lines=8> */
.L_x_2385:
[----:B------:R-:W-:Y:S01]  /*7100*/  CS2R R6, SRZ ;  /* 0x0000000000067805 */ /* 0x000fe2000001ff00 */
[----:B------:R-:W0:Y:S04]  /*7110*/  I2F.F64.U32 R4, R4 ;  /* 0x0000000400047312 */ /* 0x000e280000201800 */
[----:B0-----:R4:W-:Y:S01]  /*7120*/  STG.E.128 desc[UR36][R2.64], R4 ;  /* 0x0000000402007986 */ /* 0x0019e2000c101d24 */
[----:B------:R-:W-:Y:S05]  /*7130*/  BRA `(.L_x_2367) ;  /* 0x0000000000e47947 */ /* 0x000fea0003800000 */
.L_x_2384:
[----:B------:R-:W-:-:S09]  /*7140*/  UISETP.NE.AND UP0, UPT, UR4, 0xf, UPT ;  /* 0x0000000f0400788c */ /* 0x000fd2000bf05270 */
[----:B------:R-:W-:Y:S05]  /*7150*/  BRA.U !UP0, `(.L_x_2386) ;  /* 0x0000000108d07547 */ /* 0x000fea000b800000 */
[----:B------:R-:W-:-:S09]  /*7160*/  UISETP.NE.AND UP0, UPT, UR4, 0x17, UPT ;  /* 0x000000170400788c */ /* 0x000fd2000bf05270 */
[----:B------:R-:W-:Y:S05]  /*7170*/  BRA.U !UP0, `(.L_x_2387) ;  /* 0x0000000108847547 */ /* 0x000fea000b800000 */
[----:B------:R-:W-:-:S09]  /*7180*/  UISETP.NE.AND UP0, UPT, UR4, 0x18, UPT ;  /* 0x000000180400788c */ /* 0x000fd2000bf05270 */
[----:B------:R-:W-:Y:S05]  /*7190*/  BRA.U !UP0, `(.L_x_2388) ;  /* 0x0000000108447547 */ /* 0x000fea000b800000 */
.L_x_2366:
        /* <DEDUP_REMOVED lines=8> */
[----:B0-----:R-:W-:Y:S01]  /*7220*/  MOV R4, UR4 ;  /* 0x0000000400047c02 */ /* 0x001fe20008000f00 */
[----:B------:R-:W-:-:S02]  /*7230*/  IMAD.U32 R5, RZ, RZ, UR5 ;  /* 0x00000005ff057e24 */ /* 0x000fc4000f8e00ff */
[----:B---3--:R-:W-:Y:S01]  /*7240*/  IMAD.U32 R6, RZ, RZ, UR6 ;  /* 0x00000006ff067e24 */ /* 0x008fe2000f8e00ff */
[----:B------:R-:W-:Y:S01]  /*7250*/  MOV R7, UR7 ;  /* 0x0000000700077c02 */ /* 0x000fe20008000f00 */
[----:B----4-:R-:W-:Y:S02]  /*7260*/  IMAD.U32 R10, RZ, RZ, UR8 ;  /* 0x00000008ff0a7e24 */ /* 0x010fe4000f8e00ff */
[----:B-1----:R-:W-:-:S07]  /*7270*/  IMAD.U32 R11, RZ, RZ, UR9 ;  /* 0x00000009ff0b7e24 */ /* 0x002fce000f8e00ff */
[----:B------:R-:W-:-:S07]  /*7280*/  LEPC R20, `(.L_x_2389) ;  /* 0x000000001014794e */ /* 0x000fce0000000000 */
[----:B--2---:R-:W-:Y:S05]  /*7290*/  CALL.ABS.NOINC R2 ;  /* 0x0000000002007343 */ /* 0x004fea0003c00000 */
.L_x_2389:
[----:B------:R-:W-:Y:S05]  /*72a0*/  BRA `(.L_x_2367) ;  /* 0x0000000000887947 */ /* 0x000fea0003800000 */
.L_x_2388:
[----:B------:R-:W-:Y:S01]  /*72b0*/  I2FP.F32.U32 R7, R4 ;  /* 0x0000000400077245 */ /* 0x000fe20000201000 */
[----:B------:R-:W-:Y:S01]  /*72c0*/  BSSY.RECONVERGENT B0, `(.L_x_2390) ;  /* 0x000000a000007945 */ /* 0x000fe20003800200 */
[----:B------:R-:W-:Y:S02]  /*72d0*/  MOV R5, 0x7f ;  /* 0x0000007f00057802 */ /* 0x000fe40000000f00 */
        /* <DEDUP_REMOVED lines=8> */
.L_x_2391:
[----:B------:R-:W-:Y:S05]  /*7360*/  BSYNC.RECONVERGENT B0 ;  /* 0x0000000000007941 */ /* 0x000fea0003800200 */
.L_x_2390:
[----:B------:R3:W-:Y:S01]  /*7370*/  STG.E.U8 desc[UR36][R2.64], R5 ;  /* 0x0000000502007986 */ /* 0x0007e2000c101124 */
[----:B------:R-:W-:Y:S05]  /*7380*/  BRA `(.L_x_2367) ;  /* 0x0000000000507947 */ /* 0x000fea0003800000 */
.L_x_2387:
[----:B------:R-:W-:-:S04]  /*7390*/  I2FP.F32.U32 R7, R4 ;  /* 0x0000000400077245 */ /* 0x000fc80000201000 */
[----:B------:R-:W-:-:S13]  /*73a0*/  ISETP.GT.U32.AND P0, PT, R7, 0x477fffff, PT ;  /* 0x477fffff0700780c */ /* 0x000fda0003f04070 */
[----:B------:R-:W-:Y:S05]  /*73b0*/  @P0 BRA `(.L_x_2392) ;  /* 0x0000000000240947 */ /* 0x000fea0003800000 */
[----:B------:R-:W-:-:S13]  /*73c0*/  ISETP.GE.U32.AND P0, PT, R7, 0x38800000, PT ;  /* 0x388000000700780c */ /* 0x000fda0003f06070 */
[----:B------:R-:W-:-:S04]  /*73d0*/  @P0 SHF.R.U32.HI R0, RZ, 0x15, R7 ;  /* 0x00000015ff000819 */ /* 0x000fc80000011607 */
[----:B------:R-:W-:-:S04]  /*73e0*/  @P0 LOP3.LUT R0, R0, 0x1, RZ, 0xc0, !PT ;  /* 0x0000000100000812 */ /* 0x000fc800078ec0ff */
[C---:B------:R-:W-:Y:S01]  /*73f0*/  @P0 IADD3 R0, PT, PT, R7.reuse, 0x80fffff, R0 ;  /* 0x080fffff07000810 */ /* 0x040fe20007ffe000 */
[----:B------:R-:W-:-:S03]  /*7400*/  @!P0 FADD.FTZ R7, R7, 128 ;  /* 0x4300000007078421 */ /* 0x000fc60000010000 */
[----:B------:R-:W-:-:S05]  /*7410*/  @P0 SHF.R.U32.HI R5, RZ, 0x15, R0 ;  /* 0x00000015ff050819 */ /* 0x000fca0000011600 */
[----:B------:R1:W-:Y:S04]  /*7420*/  @P0 STG.E.U8 desc[UR36][R2.64], R5 ;  /* 0x0000000502000986 */ /* 0x0003e8000c101124 */
[----:B------:R1:W-:Y:S01]  /*7430*/  @!P0 STG.E.U8 desc[UR36][R2.64], R7 ;  /* 0x0000000702008986 */ /* 0x0003e2000c101124 */
[----:B------:R-:W-:Y:S05]  /*7440*/  BRA `(.L_x_2367) ;  /* 0x0000000000207947 */ /* 0x000fea0003800000 */
.L_x_2392:
[----:B------:R-:W-:Y:S01]  /*7450*/  IMAD.MOV.U32 R5, RZ, RZ, 0x7f ;  /* 0x0000007fff057424 */ /* 0x000fe200078e00ff */
[----:B------:R-:W-:-:S04]  /*7460*/  ISETP.GT.U32.AND P0, PT, R7, 0x7f800000, PT ;  /* 0x7f8000000700780c */ /* 0x000fc80003f04070 */
[----:B------:R-:W-:-:S05]  /*7470*/  SEL R5, R5, 0x7c, P0 ;  /* 0x0000007c05057807 */ /* 0x000fca0000000000 */
[----:B------:R2:W-:Y:S01]  /*7480*/  STG.E.U8 desc[UR36][R2.64], R5 ;  /* 0x0000000502007986 */ /* 0x0005e2000c101124 */
[----:B------:R-:W-:Y:S05]  /*7490*/  BRA `(.L_x_2367) ;  /* 0x00000000000c7947 */ /* 0x000fea0003800000 */
.L_x_2386:
[----:B------:R-:W-:-:S04]  /*74a0*/  I2FP.F32.U32 R0, R4 ;  /* 0x0000000400007245 */ /* 0x000fc80000201000 */
[----:B------:R-:W-:-:S05]  /*74b0*/  F2FP.BF16.F32.PACK_AB R0, RZ, R0 ;  /* 0x00000000ff00723e */ /* 0x000fca00000010ff */
[----:B------:R0:W-:Y:S02]  /*74c0*/  STG.E.U16 desc[UR36][R2.64], R0 ;  /* 0x0000000002007986 */ /* 0x0001e4000c101524 */
.L_x_2367:
[----:B------:R-:W-:Y:S05]  /*74d0*/  BSYNC.RECONVERGENT B6 ;  /* 0x0000000000067941 */ /* 0x000fea0003800200 */
.L_x_2361:
[----:B------:R-:W-:-:S07]  /*74e0*/  VIADD R17, R17, 0x80 ;  /* 0x0000008011117836 */ /* 0x000fce0000000000 */
.L_x_2311:
[----:B------:R-:W-:Y:S05]  /*74f0*/  BSYNC.RECONVERGENT B7 ;  /* 0x0000000000077941 */ /* 0x000fea0003800200 */
.L_x_2310:
[----:B------:R-:W5:Y:S01]  /*7500*/  LDCU UR4, c[0x0][0x380] ;  /* 0x00007000ff0477ac */ /* 0x000f620008000800 */
[----:B------:R-:W-:Y:S01]  /*7510*/  BSSY.RECONVERGENT B7, `(.L_x_2393) ;  /* 0x000039f000077945 */ /* 0x000fe20003800200 */
[----:B-----5:R-:W-:-:S13]  /*7520*/  ISETP.GE.AND P0, PT, R17, UR4, PT ;  /* 0x0000000411007c0c */ /* 0x020fda000bf06270 */
[----:B------:R-:W-:Y:S05]  /*7530*/  @P0 BRA `(.L_x_2394) ;  /* 0x0000003800700947 */ /* 0x000fea0003800000 */
[----:B------:R-:W5:Y:S01]  /*7540*/  LDCU UR4, c[0x0][0x388] ;  /* 0x00007100ff0477ac */ /* 0x000f620008000800 */
[----:B------:R-:W-:Y:S02]  /*7550*/  HFMA2 R18, -RZ, RZ, 0, 0 ;  /* 0x00000000ff127431 */ /* 0x000fe400000001ff */
[----:B0-----:R-:W-:Y:S02]  /*7560*/  IMAD.MOV.U32 R0, RZ, RZ, RZ ;  /* 0x000000ffff007224 */ /* 0x001fe400078e00ff */
[----:B------:R-:W-:Y:S01]  /*7570*/  IMAD.MOV.U32 R16, RZ, RZ, RZ ;  /* 0x000000ffff107224 */ /* 0x000fe200078e00ff */
[----:B-----5:R-:W-:-:S09]  /*7580*/  UISETP.NE.AND UP0, UPT, UR4, URZ, UPT ;  /* 0x000000ff0400728c */ /* 0x020fd2000bf05270 */
[----:B------:R-:W-:Y:S05]  /*7590*/  BRA.U !UP0, `(.L_x_2395) ;  /* 0x0000001508707547 */ /* 0x000fea000b800000 */
[----:B------:R-:W1:Y:S01]  /*75a0*/  LDCU.64 UR4, c[0x0][0x390] ;  /* 0x00007200ff0477ac */ /* 0x000e620008000a00 */
[----:B------:R-:W-:Y:S01]  /*75b0*/  MOV R16, RZ ;  /* 0x000000ff00107202 */ /* 0x000fe20000000f00 */
[----:B------:R-:W0:Y:S01]  /*75c0*/  LDCU UR6, c[0x0][0x38c] ;  /* 0x00007180ff0677ac */ /* 0x000e220008000800 */
[----:B------:R-:W5:Y:S01]  /*75d0*/  LDCU.64 UR8, c[0x0][0x4b8] ;  /* 0x00009700ff0877ac */ /* 0x000f620008000a00 */
[----:B------:R-:W-:Y:S02]  /*75e0*/  UISETP.NE.AND UP0, UPT, UR41, URZ, UPT ;  /* 0x000000ff2900728c */ /* 0x000fe4000bf05270 */
        /* <DEDUP_REMOVED lines=343> */
.L_x_2395:
        /* <DEDUP_REMOVED lines=19> */
.L_x_2400:
[----:B------:R-:W2:Y:S02]  /*8c90*/  LDG.E.U8 R2, desc[UR36][R2.64] ;  /* 0x0000002402027981 */ /* 0x000ea4000c1e1100 */
[----:B--2---:R-:W-:-:S04]  /*8ca0*/  ISETP.NE.AND P0, PT, R2, RZ, PT ;  /* 0x000000ff0200720c */ /* 0x004fc80003f05270 */
[----:B------:R-:W-:Y:S01]  /*8cb0*/  P2R R19, PR, RZ, 0x1 ;  /* 0x00000001ff137803 */ /* 0x000fe20000000000 */
[----:B------:R-:W-:Y:S08]  /*8cc0*/  BRA `(.L_x_2402) ;  /* 0x0000000800947947 */ /* 0x000ff00003800000 */
.L_x_2399:
        /* <DEDUP_REMOVED lines=11> */
.L_x_2404:
[----:B------:R-:W2:Y:S02]  /*8d80*/  LDG.E R2, desc[UR36][R2.64] ;  /* 0x0000002402027981 */ /* 0x000ea4000c1e1900 */
[----:B--2---:R-:W-:-:S04]  /*8d90*/  ISETP.NE.AND P0, PT, R2, RZ, PT ;  /* 0x000000ff0200720c */ /* 0x004fc80003f05270 */
[----:B------:R-:W-:Y:S01]  /*8da0*/  P2R R19, PR, RZ, 0x1 ;  /* 0x00000001ff137803 */ /* 0x000fe20000000000 */
[----:B------:R-:W-:Y:S08]  /*8db0*/  BRA `(.L_x_2402) ;  /* 0x0000000800587947 */ /* 0x000ff00003800000 */
.L_x_2403:
[----:B------:R-:W2:Y:S02]  /*8dc0*/  LDG.E.U16 R2, desc[UR36][R2.64] ;  /* 0x0000002402027981 */ /* 0x000ea4000c1e1500 */
[----:B--2---:R-:W-:-:S04]  /*8dd0*/  ISETP.NE.AND P0, PT, R2, RZ, PT ;  /* 0x000000ff0200720c */ /* 0x004fc80003f05270 */
[----:B------:R-:W-:Y:S01]  /*8de0*/  P2R R19, PR, RZ, 0x1 ;  /* 0x00000001ff137803 */ /* 0x000fe20000000000 */
[----:B------:R-:W-:Y:S08]  /*8df0*/  BRA `(.L_x_2402) ;  /* 0x0000000800487947 */ /* 0x000ff00003800000 */
.L_x_2398:
        /* <DEDUP_REMOVED lines=10> */
.L_x_2406:
[----:B------:R-:W2:Y:S02]  /*8ea0*/  LDG.E.U16 R0, desc[UR36][R2.64] ;  /* 0x0000002402007981 */ /* 0x000ea4000c1e1500 */
[----:B--2---:R-:W-:-:S05]  /*8eb0*/  HADD2.F32 R0, -RZ, R0.H0_H0 ;  /* 0x20000000ff007230 */ /* 0x004fca0000004100 */
[----:B------:R-:W-:-:S04]  /*8ec0*/  FSETP.NEU.FTZ.AND P0, PT, R0, RZ, PT ;  /* 0x000000ff0000720b */ /* 0x000fc80003f1d000 */
[----:B------:R-:W-:Y:S01]  /*8ed0*/  P2R R19, PR, RZ, 0x1 ;  /* 0x00000001ff137803 */ /* 0x000fe20000000000 */
[----:B------:R-:W-:Y:S08]  /*8ee0*/  BRA `(.L_x_2402) ;  /* 0x00000008000c7947 */ /* 0x000ff00003800000 */
.L_x_2405:
        /* <DEDUP_REMOVED lines=12> */
.L_x_2408:
        /* <DEDUP_REMOVED lines=10> */
.L_x_2407:
[----:B------:R-:W2:Y:S02]  /*9050*/  LDG.E.64 R2, desc[UR36][R2.64] ;  /* 0x0000002402027981 */ /* 0x000ea4000c1e1b00 */
[----:B--2---:R-:W0:Y:S02]  /*9060*/  DSETP.NEU.AND P0, PT, R2, RZ, PT ;  /* 0x000000ff0200722a */ /* 0x004e240003f0d000 */
[----:B0-----:R-:W-:Y:S01]  /*9070*/  P2R R19, PR, RZ, 0x1 ;  /* 0x00000001ff137803 */ /* 0x001fe20000000000 */
[----:B------:R-:W-:Y:S06]  /*9080*/  BRA `(.L_x_2402) ;  /* 0x0000000400a47947 */ /* 0x000fec0003800000 */
.L_x_2397:
        /* <DEDUP_REMOVED lines=12> */
.L_x_2411:
        /* <DEDUP_REMOVED lines=9> */
.L_x_2410:
        /* <DEDUP_REMOVED lines=10> */
.L_x_2413:
        /* <DEDUP_REMOVED lines=9> */
[----:B------:R-:W-:-:S04]  /*9310*/  LOP3.LUT P0, RZ, R0, 0x7fffffff, RZ, 0xc0, !PT ;  /* 0x7fffffff00ff7812 */ /* 0x000fc8000780c0ff */
[----:B------:R-:W-:Y:S01]  /*9320*/  P2R R19, PR, RZ, 0x1 ;  /* 0x00000001ff137803 */ /* 0x000fe20000000000 */
[----:B------:R-:W-:Y:S08]  /*9330*/  BRA `(.L_x_2402) ;  /* 0x0000000000f87947 */ /* 0x000ff00003800000 */
.L_x_2412:
[----:B------:R-:W2:Y:S02]  /*9340*/  LDG.E.U16 R0, desc[UR36][R2.64] ;  /* 0x0000002402007981 */ /* 0x000ea4000c1e1500 */
[----:B--2---:R-:W-:-:S05]  /*9350*/  IMAD.U32 R0, R0, 0x10000, RZ ;  /* 0x0001000000007824 */ /* 0x004fca00078e00ff */
[----:B------:R-:W-:-:S04]  /*9360*/  FSETP.NEU.FTZ.AND P0, PT, R0, RZ, PT ;  /* 0x000000ff0000720b */ /* 0x000fc80003f1d000 */
[----:B------:R-:W-:Y:S01]  /*9370*/  P2R R19, PR, RZ, 0x1 ;  /* 0x00000001ff137803 */ /* 0x000fe20000000000 */
[----:B------:R-:W-:Y:S08]  /*9380*/  BRA `(.L_x_2402) ;  /* 0x0000000000e47947 */ /* 0x000ff00003800000 */
.L_x_2409:
        /* <DEDUP_REMOVED lines=12> */
.L_x_2416:
[----:B------:R-:W2:Y:S02]  /*9450*/  LDG.E.U8 R2, desc[UR36][R2.64] ;  /* 0x0000002402027981 */ /* 0x000ea4000c1e1100 */
[----:B--2---:R-:W-:-:S04]  /*9460*/  ISETP.NE.AND P0, PT, R2, RZ, PT ;  /* 0x000000ff0200720c */ /* 0x004fc80003f05270 */
[----:B------:R-:W-:Y:S01]  /*9470*/  P2R R19, PR, RZ, 0x1 ;  /* 0x00000001ff137803 */ /* 0x000fe20000000000 */
[----:B------:R-:W-:Y:S08]  /*9480*/  BRA `(.L_x_2402) ;  /* 0x0000000000a47947 */ /* 0x000ff00003800000 */
.L_x_2415:
[----:B------:R-:W2:Y:S02]  /*9490*/  LDG.E.U8 R2, desc[UR36][R2.64] ;  /* 0x0000002402027981 */ /* 0x000ea4000c1e1100 */
[----:B--2---:R-:W-:-:S04]  /*94a0*/  ISETP.NE.AND P0, PT, R2, RZ, PT ;  /* 0x000000ff0200720c */ /* 0x004fc80003f05270 */
[----:B------:R-:W-:Y:S01]  /*94b0*/  P2R R19, PR, RZ, 0x1 ;  /* 0x00000001ff137803 */ /* 0x000fe20000000000 */
[----:B------:R-:W-:Y:S08]  /*94c0*/  BRA `(.L_x_2402) ;  /* 0x0000000000947947 */ /* 0x000ff00003800000 */
.L_x_2414:
        /* <DEDUP_REMOVED lines=10> */
.L_x_2401:
        /* <DEDUP_REMOVED lines=16> */
.L_x_2419:
[----:B------:R-:W-:-:S04]  /*9670*/  PLOP3.LUT P0, PT, PT, PT, PT, 0x8, 0x80 ;  /* 0x000000000080781c */ /* 0x000fc80003f0e170 */
[----:B------:R-:W-:Y:S01]  /*9680*/  P2R R19, PR, RZ, 0x1 ;  /* 0x00000001ff137803 */ /* 0x000fe20000000000 */
[----:B------:R-:W-:Y:S08]  /*9690*/  BRA `(.L_x_2402) ;  /* 0x0000000000207947 */ /* 0x000ff00003800000 */
.L_x_2418:
[----:B------:R-:W2:Y:S02]  /*96a0*/  LDG.E.64 R2, desc[UR36][R2.64] ;  /* 0x0000002402027981 */ /* 0x000ea4000c1e1b00 */
[----:B--2---:R-:W-:-:S04]  /*96b0*/  ISETP.NE.U32.AND P0, PT, R2, RZ, PT ;  /* 0x000000ff0200720c */ /* 0x004fc80003f05070 */
[----:B------:R-:W-:-:S04]  /*96c0*/  ISETP.NE.AND.EX P0, PT, R3, RZ, PT, P0 ;  /* 0x000000ff0300720c */ /* 0x000fc80003f05300 */
[----:B------:R-:W-:Y:S01]  /*96d0*/  P2R R19, PR, RZ, 0x1 ;  /* 0x00000001ff137803 */ /* 0x000fe20000000000 */
[----:B------:R-:W-:Y:S08]  /*96e0*/  BRA `(.L_x_2402) ;  /* 0x00000000000c7947 */ /* 0x000ff00003800000 */
.L_x_2417:
[----:B------:R-:W2:Y:S02]  /*96f0*/  LDG.E R2, desc[UR36][R2.64] ;  /* 0x0000002402027981 */ /* 0x000ea4000c1e1900 */
[----:B--2---:R-:W-:-:S04]  /*9700*/  ISETP.NE.AND P0, PT, R2, RZ, PT ;  /* 0x000000ff0200720c */ /* 0x004fc80003f05270 */
[----:B------:R-:W-:-:S09]  /*9710*/  P2R R19, PR, RZ, 0x1 ;  /* 0x00000001ff137803 */ /* 0x000fd20000000000 */
.L_x_2402:
[----:B------:R-:W-:Y:S05]  /*9720*/  BSYNC.RECONVERGENT B6 ;  /* 0x0000000000067941 */ /* 0x000fea0003800200 */
.L_x_2396:
[----:B------:R-:W0:Y:S01]  /*9730*/  LDCU.64 UR6, c[0x0][0x5f8] ;  /* 0x0000bf00ff0677ac */ /* 0x000e220008000a00 */
[----:B------:R-:W-:Y:S01]  /*9740*/  BSSY.RECONVERGENT B6, `(.L_x_2420) ;  /* 0x00000a4000067945 */ /* 0x000fe20003800200 */
        /* <DEDUP_REMOVED lines=16> */
.L_x_2424:
[----:B------:R-:W2:Y:S02]  /*9850*/  LDG.E.U8 R2, desc[UR36][R2.64] ;  /* 0x0000002402027981 */ /* 0x000ea4000c1e1100 */
[----:B--2---:R-:W-:Y:S01]  /*9860*/  ISETP.NE.AND P0, PT, R2, RZ, PT ;  /* 0x000000ff0200720c */ /* 0x004fe20003f05270 */
[----:B------:R-:W-:-:S12]  /*9870*/  BRA `(.L_x_2426) ;  /* 0x0000000800407947 */ /* 0x000fd80003800000 */
.L_x_2423:
        /* <DEDUP_REMOVED lines=10> */
.L_x_2428:
[----:B------:R-:W2:Y:S02]  /*9920*/  LDG.E R2, desc[UR36][R2.64] ;  /* 0x0000002402027981 */ /* 0x000ea4000c1e1900 */
[----:B--2---:R-:W-:Y:S01]  /*9930*/  ISETP.NE.AND P0, PT, R2, RZ, PT ;  /* 0x000000ff0200720c */ /* 0x004fe20003f05270 */
[----:B------:R-:W-:-:S12]  /*9940*/  BRA `(.L_x_2426) ;  /* 0x00000008000c7947 */ /* 0x000fd80003800000 */
.L_x_2427:
[----:B------:R-:W2:Y:S02]  /*9950*/  LDG.E.U16 R2, desc[UR36][R2.64] ;  /* 0x0000002402027981 */ /* 0x000ea4000c1e1500 */
[----:B--2---:R-:W-:Y:S01]  /*9960*/  ISETP.NE.AND P0, PT, R2, RZ, PT ;  /* 0x000000ff0200720c */ /* 0x004fe20003f05270 */
[----:B------:R-:W-:-:S12]  /*9970*/  BRA `(.L_x_2426) ;  /* 0x0000000800007947 */ /* 0x000fd80003800000 */
.L_x_2422:
        /* <DEDUP_REMOVED lines=9> */
.L_x_2430:
[----:B------:R-:W2:Y:S02]  /*9a10*/  LDG.E.U16 R0, desc[UR36][R2.64] ;  /* 0x0000002402007981 */ /* 0x000ea4000c1e1500 */
[----:B--2---:R-:W-:-:S05]  /*9a20*/  HADD2.F32 R0, -RZ, R0.H0_H0 ;  /* 0x20000000ff007230 */ /* 0x004fca0000004100 */
[----:B------:R-:W-:Y:S01]  /*9a30*/  FSETP.NEU.FTZ.AND P0, PT, R0, RZ, PT ;  /* 0x000000ff0000720b */ /* 0x000fe20003f1d000 */
[----:B------:R-:W-:-:S12]  /*9a40*/  BRA `(.L_x_2426) ;  /* 0x0000000400cc7947 */ /* 0x000fd80003800000 */
.L_x_2429:
        /* <DEDUP_REMOVED lines=11> */
.L_x_2432:
        /* <DEDUP_REMOVED lines=8> */
.L_x_2431:
[----:B------:R-:W2:Y:S02]  /*9b80*/  LDG.E.64 R2, desc[UR36][R2.64] ;  /* 0x0000002402027981 */ /* 0x000ea4000c1e1b00 */
[----:B--2---:R1:W2:Y:S02]  /*9b90*/  DSETP.NEU.AND P0, PT, R2, RZ, PT ;  /* 0x000000ff0200722a */ /* 0x0042a40003f0d000 */
[----:B--2---:R-:W-:Y:S05]  /*9ba0*/  BRA `(.L_x_2426) ;  /* 0x0000000400747947 */ /* 0x004fea0003800000 */
.L_x_2421:
        /* <DEDUP_REMOVED lines=11> */
.L_x_2435:
        /* <DEDUP_REMOVED lines=8> */
.L_x_2434:
        /* <DEDUP_REMOVED lines=9> */
.L_x_2437:
[----:B------:R-:W2:Y:S02]  /*9d70*/  LDG.E.U8 R2, desc[UR36][R2.64] ;  /* 0x0000002402027981 */ /* 0x000ea4000c1e1100 */
[----:B--2---:R-:W-:-:S05]  /*9d80*/  IMAD.SHL.U32 R0, R2, 0x2000000, RZ ;  /* 0x0200000002007824 */ /* 0x004fca00078e00ff */
        /* <DEDUP_REMOVED lines=9> */
.L_x_2436:
[----:B------:R-:W2:Y:S02]  /*9e20*/  LDG.E.U16 R0, desc[UR36][R2.64] ;  /* 0x0000002402007981 */ /* 0x000ea4000c1e1500 */
[----:B--2---:R-:W-:-:S04]  /*9e30*/  SHF.L.U32 R0, R0, 0x10, RZ ;  /* 0x0000001000007819 */ /* 0x004fc800000006ff */
[----:B------:R-:W-:Y:S01]  /*9e40*/  FSETP.NEU.FTZ.AND P0, PT, R0, RZ, PT ;  /* 0x000000ff0000720b */ /* 0x000fe20003f1d000 */
[----:B------:R-:W-:-:S12]  /*9e50*/  BRA `(.L_x_2426) ;  /* 0x0000000000c87947 */ /* 0x000fd80003800000 */
.L_x_2433:
        /* <DEDUP_REMOVED lines=11> */
.L_x_2440:
[----:B------:R-:W2:Y:S02]  /*9f10*/  LDG.E.U8 R2, desc[UR36][R2.64] ;  /* 0x0000002402027981 */ /* 0x000ea4000c1e1100 */
[----:B--2---:R-:W-:Y:S01]  /*9f20*/  ISETP.NE.AND P0, PT, R2, RZ, PT ;  /* 0x000000ff0200720c */ /* 0x004fe20003f05270 */
[----:B------:R-:W-:-:S12]  /*9f30*/  BRA `(.L_x_2426) ;  /* 0x0000000000907947 */ /* 0x000fd80003800000 */
.L_x_2439:
[----:B------:R-:W2:Y:S02]  /*9f40*/  LDG.E.U8 R2, desc[UR36][R2.64] ;  /* 0x0000002402027981 */ /* 0x000ea4000c1e1100 */
[----:B--2---:R-:W-:Y:S01]  /*9f50*/  ISETP.NE.AND P0, PT, R2, RZ, PT ;  /* 0x000000ff0200720c */ /* 0x004fe20003f05270 */
[----:B------:R-:W-:-:S12]  /*9f60*/  BRA `(.L_x_2426) ;  /* 0x0000000000847947 */ /* 0x000fd80003800000 */
.L_x_2438:
        /* <DEDUP_REMOVED lines=9> */
.L_x_2425:
[----:B------:R-:W-:Y:S01]  /*a000*/  MOV R2, 0x0 ;  /* 0x0000000000027802 */ /* 0x000fe20000000f00 */
[----:B------:R-:W0:Y:S01]  /*a010*/  LDCU.64 UR4, c[0x4][0x188] ;  /* 0x01003100ff0477ac */ /* 0x000e220008000a00 */
[----:B------:R-:W-:Y:S02]  /*a020*/  HFMA2 R13, -RZ, RZ, 0, 0 ;  /* 0x00000000ff0d7431 */ /* 0x000fe400000001ff */
[----:B------:R-:W-:Y:S01]  /*a030*/  IMAD.MOV.U32 R8, RZ, RZ, 0x4e ;  /* 0x0000004eff087424 */ /* 0x000fe200078e00ff */
[----:B------:R-:W1:Y:S01]  /*a040*/  LDCU.64 UR6, c[0x4][0x190] ;  /* 0x01003200ff0677ac */ /* 0x000e620008000a00 */
[----:B------:R-:W2:Y:S01]  /*a050*/  LDC.64 R2, c[0x4][R2] ;  /* 0x0100000002027b82 */ /* 0x000ea20000000a00 */
[----:B------:R-:W-:Y:S01]  /*a060*/  IMAD.MOV.U32 R12, RZ, RZ, 0x1 ;  /* 0x00000001ff0c7424 */ /* 0x000fe200078e00ff */
[----:B------:R-:W3:Y:S01]  /*a070*/  LDCU.64 UR8, c[0x4][0x98] ;  /* 0x01001300ff0877ac */ /* 0x000ee20008000a00 */
[----:B0-----:R-:W-:Y:S02]  /*a080*/  IMAD.U32 R4, RZ, RZ, UR4 ;  /* 0x00000004ff047e24 */ /* 0x001fe4000f8e00ff */
[----:B------:R-:W-:Y:S01]  /*a090*/  IMAD.U32 R5, RZ, RZ, UR5 ;  /* 0x00000005ff057e24 */ /* 0x000fe2000f8e00ff */
[----:B-1----:R-:W-:Y:S01]  /*a0a0*/  MOV R6, UR6 ;  /* 0x0000000600067c02 */ /* 0x002fe20008000f00 */
[----:B------:R-:W-:-:S02]  /*a0b0*/  IMAD.U32 R7, RZ, RZ, UR7 ;  /* 0x00000007ff077e24 */ /* 0x000fc4000f8e00ff */
[----:B---3--:R-:W-:Y:S01]  /*a0c0*/  IMAD.U32 R10, RZ, RZ, UR8 ;  /* 0x00000008ff0a7e24 */ /* 0x008fe2000f8e00ff */
[----:B------:R-:W-:-:S07]  /*a0d0*/  MOV R11, UR9 ;  /* 0x00000009000b7c02 */ /* 0x000fce0008000f00 */
[----:B------:R-:W-:-:S07]  /*a0e0*/  LEPC R20, `(.L_x_2443) ;  /* 0x000000001014794e */ /* 0x000fce0000000000 */
[----:B--2---:R-:W-:Y:S05]  /*a0f0*/  CALL.ABS.NOINC R2 ;  /* 0x0000000002007343 */ /* 0x004fea0003c00000 */
.L_x_2443:
[----:B------:R-:W-:Y:S01]  /*a100*/  PLOP3.LUT P0, PT, PT, PT, PT, 0x8, 0x80 ;  /* 0x000000000080781c */ /* 0x000fe20003f0e170 */
[----:B------:R-:W-:-:S12]  /*a110*/  BRA `(.L_x_2426) ;  /* 0x0000000000187947 */ /* 0x000fd80003800000 */
.L_x_2442:
[----:B------:R-:W2:Y:S02]  /*a120*/  LDG.E.64 R2, desc[UR36][R2.64] ;  /* 0x0000002402027981 */ /* 0x000ea4000c1e1b00 */
[----:B--2---:R-:W-:-:S04]  /*a130*/  ISETP.NE.U32.AND P0, PT, R2, RZ, PT ;  /* 0x000000ff0200720c */ /* 0x004fc80003f05070 */
[----:B------:R-:W-:Y:S01]  /*a140*/  ISETP.NE.AND.EX P0, PT, R3, RZ, PT, P0 ;  /* 0x000000ff0300720c */ /* 0x000fe20003f05300 */
[----:B------:R-:W-:-:S12]  /*a150*/  BRA `(.L_x_2426) ;  /* 0x0000000000087947 */ /* 0x000fd80003800000 */
.L_x_2441:
[----:B------:R-:W2:Y:S02]  /*a160*/  LDG.E R2, desc[UR36][R2.64] ;  /* 0x0000002402027981 */ /* 0x000ea4000c1e1900 */
[----:B--2---:R-:W-:-:S13]  /*a170*/  ISETP.NE.AND P0, PT, R2, RZ, PT ;  /* 0x000000ff0200720c */ /* 0x004fda0003f05270 */
.L_x_2426:
[----:B------:R-:W-:Y:S05]  /*a180*/  BSYNC.RECONVERGENT B6 ;  /* 0x0000000000067941 */ /* 0x000fea0003800200 */
.L_x_2420:
[----:B------:R-:W1:Y:S01]  /*a190*/  LDCU.64 UR6, c[0x0][0x5e8] ;  /* 0x0000bd00ff0677ac */ /* 0x000e620008000a00 */
[----:B------:R-:W-:Y:S01]  /*a1a0*/  ISETP.NE.AND P1, PT, R19, RZ, PT ;  /* 0x000000ff1300720c */ /* 0x000fe20003f25270 */
[----:B------:R-:W-:Y:S01]  /*a1b0*/  BSSY.RECONVERGENT B6, `(.L_x_2444) ;  /* 0x00000d3000067945 */ /* 0x000fe20003800200 */
[----:B------:R-:W-:Y:S02]  /*a1c0*/  UPRMT UR4, UR43, 0x9910, URZ ;  /* 0x000099102b047896 */ /* 0x000fe400080000ff */
[----:B------:R-:W-:Y:S02]  /*a1d0*/  PLOP3.LUT P0, PT, P1, P0, PT, 0xf8, 0x8f ;  /* 0x00000000008f781c */ /* 0x000fe40000f01f70 */
[----:B------:R-:W-:Y:S02]  /*a1e0*/  UISETP.GT.AND UP0, UPT, UR4, 0x9, UPT ;  /* 0x000000090400788c */ /* 0x000fe4000bf04270 */
[----:B0-----:R-:W-:Y:S02]  /*a1f0*/  SEL R4, RZ, 0x1, !P0 ;  /* 0x00000001ff047807 */ /* 0x001fe40004000000 */
[----:B-1----:R-:W-:-:S05]  /*a200*/  IADD3 R2, P1, PT, R16, UR6, RZ ;  /* 0x0000000610027c10 */ /* 0x002fca000ff3e0ff */
        /* <DEDUP_REMOVED lines=12> */
.L_x_2448:
[----:B------:R0:W-:Y:S01]  /*a2d0*/  STG.E.U8 desc[UR36][R2.64], R4 ;  /* 0x0000000402007986 */ /* 0x0001e2000c101124 */
[----:B------:R-:W-:Y:S05]  /*a2e0*/  BRA `(.L_x_2450) ;  /* 0x0000000800fc7947 */ /* 0x000fea0003800000 */
.L_x_2447:
        /* <DEDUP_REMOVED lines=9> */
.L_x_2452:
[----:B------:R0:W-:Y:S01]  /*a380*/  STG.E desc[UR36][R2.64], R4 ;  /* 0x0000000402007986 */ /* 0x0001e2000c101924 */
[----:B------:R-:W-:Y:S05]  /*a390*/  BRA `(.L_x_2450) ;  /* 0x0000000800d07947 */ /* 0x000fea0003800000 */
.L_x_2451:
[----:B------:R0:W-:Y:S01]  /*a3a0*/  STG.E.U16 desc[UR36][R2.64], R4 ;  /* 0x0000000402007986 */ /* 0x0001e2000c101524 */
[----:B------:R-:W-:Y:S05]  /*a3b0*/  BRA `(.L_x_2450) ;  /* 0x0000000800c87947 */ /* 0x000fea0003800000 */
.L_x_2446:
        /* <DEDUP_REMOVED lines=9> */
.L_x_2454:
[----:B------:R-:W-:-:S04]  /*a450*/  I2FP.F32.U32 R0, R4 ;  /* 0x0000000400007245 */ /* 0x000fc80000201000 */
[----:B------:R-:W-:-:S05]  /*a460*/  F2FP.F16.F32.PACK_AB R0, RZ, R0 ;  /* 0x00000000ff00723e */ /* 0x000fca00000000ff */
[----:B------:R0:W-:Y:S01]  /*a470*/  STG.E.U16 desc[UR36][R2.64], R0 ;  /* 0x0000000002007986 */ /* 0x0001e2000c101524 */
[----:B------:R-:W-:Y:S05]  /*a480*/  BRA `(.L_x_2450) ;  /* 0x0000000800947947 */ /* 0x000fea0003800000 */
.L_x_2453:
[----:B------:R-:W-:-:S09]  /*a490*/  UISETP.NE.AND UP0, UPT, UR4, 0x7, UPT ;  /* 0x000000070400788c */ /* 0x000fd2000bf05270 */
[----:B------:R-:W-:Y:S05]  /*a4a0*/  BRA.U !UP0, `(.L_x_2455) ;  /* 0x0000000108347547 */ /* 0x000fea000b800000 */
[----:B------:R-:W-:-:S09]  /*a4b0*/  UISETP.NE.AND UP0, UPT, UR4, 0x8, UPT ;  /* 0x000000080400788c */ /* 0x000fd2000bf05270 */
[----:B------:R-:W-:Y:S05]  /*a4c0*/  BRA.U !UP0, `(.L_x_2456) ;  /* 0x0000000108187547 */ /* 0x000fea000b800000 */
[----:B------:R-:W-:-:S09]  /*a4d0*/  UISETP.NE.AND UP0, UPT, UR4, 0x9, UPT ;  /* 0x000000090400788c */ /* 0x000fd2000bf05270 */
[----:B------:R-:W-:Y:S05]  /*a4e0*/  BRA.U UP0, `(.L_x_2449) ;  /* 0x0000000500b07547 */ /* 0x000fea000b800000 */
[----:B------:R-:W-:Y:S01]  /*a4f0*/  I2FP.F32.U32 R4, R4 ;  /* 0x0000000400047245 */ /* 0x000fe20000201000 */
[----:B------:R-:W-:-:S05]  /*a500*/  HFMA2 R5, -RZ, RZ, 0, 0 ;  /* 0x00000000ff057431 */ /* 0x000fca00000001ff */
[----:B------:R2:W-:Y:S01]  /*a510*/  STG.E.64 desc[UR36][R2.64], R4 ;  /* 0x0000000402007986 */ /* 0x0005e2000c101b24 */
[----:B------:R-:W-:Y:S05]  /*a520*/  BRA `(.L_x_2450) ;  /* 0x00000008006c7947 */ /* 0x000fea0003800000 */
.L_x_2456:
[----:B------:R-:W-:-:S04]  /*a530*/  I2FP.F32.U32 R4, R4 ;  /* 0x0000000400047245 */ /* 0x000fc80000201000 */
[----:B------:R-:W-:-:S04]  /*a540*/  F2FP.F16.F32.PACK_AB R5, RZ, R4 ;  /* 0x00000004ff05723e */ /* 0x000fc800000000ff */
[----:B------:R-:W-:-:S05]  /*a550*/  PRMT R5, R5, 0x5410, RZ ;  /* 0x0000541005057816 */ /* 0x000fca00000000ff */
[----:B------:R3:W-:Y:S01]  /*a560*/  STG.E desc[UR36][R2.64], R5 ;  /* 0x0000000502007986 */ /* 0x0007e2000c101924 */
[----:B------:R-:W-:Y:S05]  /*a570*/  BRA `(.L_x_2450) ;  /* 0x0000000800587947 */ /* 0x000fea0003800000 */
.L_x_2455:
[----:B------:R-:W0:Y:S02]  /*a580*/  I2F.F64.U32 R4, R4 ;  /* 0x0000000400047312 */ /* 0x000e240000201800 */
[----:B0-----:R4:W-:Y:S01]  /*a590*/  STG.E.64 desc[UR36][R2.64], R4 ;  /* 0x0000000402007986 */ /* 0x0019e2000c101b24 */
[----:B------:R-:W-:Y:S05]  /*a5a0*/  BRA `(.L_x_2450) ;  /* 0x00000008004c7947 */ /* 0x000fea0003800000 */
.L_x_2445:
        /* <DEDUP_REMOVED lines=12> */
.L_x_2460:
        /* <DEDUP_REMOVED lines=17> */
.L_x_2462:
[----:B------:R-:W-:Y:S05]  /*a780*/  BSYNC.RECONVERGENT B0 ;  /* 0x0000000000007941 */ /* 0x000fea0003800200 */
.L_x_2461:
[----:B------:R0:W-:Y:S01]  /*a790*/  STG.E.U8 desc[UR36][R2.64], R0 ;  /* 0x0000000002007986 */ /* 0x0001e2000c101124 */
[----:B------:R-:W-:Y:S05]  /*a7a0*/  BRA `(.L_x_2450) ;  /* 0x0000000400cc7947 */ /* 0x000fea0003800000 */
.L_x_2459:
        /* <DEDUP_REMOVED lines=17> */
.L_x_2464:
[----:B------:R-:W-:Y:S05]  /*a8c0*/  BSYNC.RECONVERGENT B0 ;  /* 0x0000000000007941 */ /* 0x000fea0003800200 */
.L_x_2463:
[----:B------:R0:W-:Y:S01]  /*a8d0*/  STG.E.U8 desc[UR36][R2.64], R0 ;  /* 0x0000000002007986 */ /* 0x0001e2000c101124 */
[----:B------:R-:W-:Y:S05]  /*a8e0*/  BRA `(.L_x_2450) ;  /* 0x00000004007c7947 */ /* 0x000fea0003800000 */
.L_x_2458:
        /* <DEDUP_REMOVED lines=21> */
.L_x_2466:
[----:B------:R-:W-:-:S05]  /*aa40*/  HFMA2 R5, -RZ, RZ, 0, 0 ;  /* 0x00000000ff057431 */ /* 0x000fca00000001ff */
[----:B------:R0:W-:Y:S01]  /*aa50*/  STG.E.64 desc[UR36][R2.64], R4 ;  /* 0x0000000402007986 */ /* 0x0001e2000c101b24 */
[----:B------:R-:W-:Y:S05]  /*aa60*/  BRA `(.L_x_2450) ;  /* 0x00000004001c7947 */ /* 0x000fea0003800000 */
.L_x_2465:
[----:B------:R0:W-:Y:S01]  /*aa70*/  STG.E desc[UR36][R2.64], R4 ;  /* 0x0000000402007986 */ /* 0x0001e2000c101924 */
[----:B------:R-:W-:Y:S05]  /*aa80*/  BRA `(.L_x_2450) ;  /* 0x0000000400147947 */ /* 0x000fea0003800000 */
.L_x_2457:
        /* <DEDUP_REMOVED lines=8> */
.L_x_2468:
[----:B------:R-:W-:Y:S01]  /*ab10*/  CS2R R6, SRZ ;  /* 0x0000000000067805 */ /* 0x000fe2000001ff00 */
[----:B------:R-:W0:Y:S04]  /*ab20*/  I2F.F64.U32 R4, R4 ;  /* 0x0000000400047312 */ /* 0x000e280000201800 */
[----:B0-----:R0:W-:Y:S01]  /*ab30*/  STG.E.128 desc[UR36][R2.64], R4 ;  /* 0x0000000402007986 */ /* 0x0011e2000c101d24 */
[----:B------:R-:W-:Y:S05]  /*ab40*/  BRA `(.L_x_2450) ;  /* 0x0000000000e47947 */ /* 0x000fea0003800000 */
.L_x_2467:
[----:B------:R-:W-:-:S09]  /*ab50*/  UISETP.NE.AND UP0, UPT, UR4, 0xf, UPT ;  /* 0x0000000f0400788c */ /* 0x000fd2000bf05270 */
[----:B------:R-:W-:Y:S05]  /*ab60*/  BRA.U !UP0, `(.L_x_2469) ;  /* 0x0000000108d07547 */ /* 0x000fea000b800000 */
[----:B------:R-:W-:-:S09]  /*ab70*/  UISETP.NE.AND UP0, UPT, UR4, 0x17, UPT ;  /* 0x000000170400788c */ /* 0x000fd2000bf05270 */
[----:B------:R-:W-:Y:S05]  /*ab80*/  BRA.U !UP0, `(.L_x_2470) ;  /* 0x0000000108847547 */ /* 0x000fea000b800000 */
[----:B------:R-:W-:-:S09]  /*ab90*/  UISETP.NE.AND UP0, UPT, UR4, 0x18, UPT ;  /* 0x000000180400788c */ /* 0x000fd2000bf05270 */
[----:B------:R-:W-:Y:S05]  /*aba0*/  BRA.U !UP0, `(.L_x_2471) ;  /* 0x0000000108447547 */ /* 0x000fea000b800000 */
.L_x_2449:
        /* <DEDUP_REMOVED lines=9> */
[----:B------:R-:W-:Y:S01]  /*ac40*/  IMAD.U32 R5, RZ, RZ, UR5 ;  /* 0x00000005ff057e24 */ /* 0x000fe2000f8e00ff */
[----:B---3--:R-:W-:Y:S01]  /*ac50*/  MOV R6, UR6 ;  /* 0x0000000600067c02 */ /* 0x008fe20008000f00 */
[----:B------:R-:W-:-:S02]  /*ac60*/  IMAD.U32 R7, RZ, RZ, UR7 ;  /* 0x00000007ff077e24 */ /* 0x000fc4000f8e00ff */
[----:B----4-:R-:W-:Y:S01]  /*ac70*/  IMAD.U32 R10, RZ, RZ, UR8 ;  /* 0x00000008ff0a7e24 */ /* 0x010fe2000f8e00ff */
[----:B-1----:R-:W-:-:S07]  /*ac80*/  MOV R11, UR9 ;  /* 0x00000009000b7c02 */ /* 0x002fce0008000f00 */
[----:B------:R-:W-:-:S07]  /*ac90*/  LEPC R20, `(.L_x_2472) ;  /* 0x000000001014794e */ /* 0x000fce0000000000 */
[----:B--2---:R-:W-:Y:S05]  /*aca0*/  CALL.ABS.NOINC R2 ;  /* 0x0000000002007343 */ /* 0x004fea0003c00000 */
.L_x_2472:
[----:B------:R-:W-:Y:S05]  /*acb0*/  BRA `(.L_x_2450) ;  /* 0x0000000000887947 */ /* 0x000fea0003800000 */
.L_x_2471:
        /* <DEDUP_REMOVED lines=11> */
.L_x_2474:
[----:B------:R-:W-:Y:S05]  /*ad70*/  BSYNC.RECONVERGENT B0 ;  /* 0x0000000000007941 */ /* 0x000fea0003800200 */
.L_x_2473:
[----:B------:R0:W-:Y:S01]  /*ad80*/  STG.E.U8 desc[UR36][R2.64], R5 ;  /* 0x0000000502007986 */ /* 0x0001e2000c101124 */
[----:B------:R-:W-:Y:S05]  /*ad90*/  BRA `(.L_x_2450) ;  /* 0x0000000000507947 */ /* 0x000fea0003800000 */
.L_x_2470:
        /* <DEDUP_REMOVED lines=12> */
.L_x_2475:
[----:B------:R-:W-:Y:S01]  /*ae60*/  IMAD.MOV.U32 R5, RZ, RZ, 0x7f ;  /* 0x0000007fff057424 */ /* 0x000fe200078e00ff */
[----:B------:R-:W-:-:S04]  /*ae70*/  ISETP.GT.U32.AND P0, PT, R7, 0x7f800000, PT ;  /* 0x7f8000000700780c */ /* 0x000fc80003f04070 */
[----:B------:R-:W-:-:S05]  /*ae80*/  SEL R5, R5, 0x7c, P0 ;  /* 0x0000007c05057807 */ /* 0x000fca0000000000 */
[----:B------:R0:W-:Y:S01]  /*ae90*/  STG.E.U8 desc[UR36][R2.64], R5 ;  /* 0x0000000502007986 */ /* 0x0001e2000c101124 */
[----:B------:R-:W-:Y:S05]  /*aea0*/  BRA `(.L_x_2450) ;  /* 0x00000000000c7947 */ /* 0x000fea0003800000 */
.L_x_2469:
[----:B------:R-:W-:-:S04]  /*aeb0*/  I2FP.F32.U32 R0, R4 ;  /* 0x0000000400007245 */ /* 0x000fc80000201000 */
[----:B------:R-:W-:-:S05]  /*aec0*/  F2FP.BF16.F32.PACK_AB R0, RZ, R0 ;  /* 0x00000000ff00723e */ /* 0x000fca00000010ff */
[----:B------:R0:W-:Y:S02]  /*aed0*/  STG.E.U16 desc[UR36][R2.64], R0 ;  /* 0x0000000002007986 */ /* 0x0001e4000c101524 */
.L_x_2450:
[----:B------:R-:W-:Y:S05]  /*aee0*/  BSYNC.RECONVERGENT B6 ;  /* 0x0000000000067941 */ /* 0x000fea0003800200 */
.L_x_2444:
[----:B------:R-:W-:-:S07]  /*aef0*/  IADD3 R17, PT, PT, R17, 0x80, RZ ;  /* 0x0000008011117810 */ /* 0x000fce0007ffe0ff */
.L_x_2394:
[----:B------:R-:W-:Y:S05]  /*af00*/  BSYNC.RECONVERGENT B7 ;  /* 0x0000000000077941 */ /* 0x000fea0003800200 */
.L_x_2393:
[----:B------:R-:W5:Y:S02]  /*af10*/  LDCU UR4, c[0x0][0x380] ;  /* 0x00007000ff0477ac */ /* 0x000f640008000800 */
[----:B-----5:R-:W-:-:S13]  /*af20*/  ISETP.GE.AND P0, PT, R17, UR4, PT ;  /* 0x0000000411007c0c */ /* 0x020fda000bf06270 */
[----:B------:R-:W-:Y:S05]  /*af30*/  @P0 EXIT ;  /* 0x000000000000094d */ /* 0x000fea0003800000 */
[----:B------:R-:W5:Y:S01]  /*af40*/  LDCU UR4, c[0x0][0x388] ;  /* 0x00007100ff0477ac */ /* 0x000f620008000800 */
[----:B------:R-:W-:Y:S01]  /*af50*/  IMAD.MOV.U32 R18, RZ, RZ, RZ ;  /* 0x000000ffff127224 */ /* 0x000fe200078e00ff */
[----:B------:R-:W-:Y:S01]  /*af60*/  MOV R16, RZ ;  /* 0x000000ff00107202 */ /* 0x000fe20000000f00 */
        /* <DEDUP_REMOVED lines=351> */
.L_x_2476:
[----:B------:R-:W1:Y:S01]  /*c560*/  LDCU.64 UR8, c[0x0][0x5f0] ;  /* 0x0000be00ff0877ac */ /* 0x000e620008000a00 */
[----:B------:R-:W-:Y:S01]  /*c570*/  BSSY.RECONVERGENT B6, `(.L_x_2477) ;  /* 0x00000be000067945 */ /* 0x000fe20003800200 */
[----:B------:R-:W0:Y:S01]  /*c580*/  LDCU.64 UR6, c[0x0][0x5e8] ;  /* 0x0000bd00ff0677ac */ /* 0x000e220008000a00 */
[----:B------:R-:W-:-:S04]  /*c590*/  UPRMT UR4, UR39, 0x9910, URZ ;  /* 0x0000991027047896 */ /* 0x000fc800080000ff */
[----:B------:R-:W-:Y:S01]  /*c5a0*/  UISETP.GT.AND UP0, UPT, UR4, 0x9, UPT ;  /* 0x000000090400788c */ /* 0x000fe2000bf04270 */
[----:B-1234-:R-:W-:Y:S02]  /*c5b0*/  IADD3 R2, P1, PT, R0, UR8, RZ ;  /* 0x0000000800027c10 */ /* 0x01efe4000ff3e0ff */
[----:B0-----:R-:W-:-:S03]  /*c5c0*/  IADD3 R16, P0, PT, R16, UR6, RZ ;  /* 0x0000000610107c10 */ /* 0x001fc6000ff1e0ff */
        /* <DEDUP_REMOVED lines=15> */
.L_x_2481:
[----:B------:R-:W2:Y:S02]  /*c6c0*/  LDG.E.U8 R2, desc[UR36][R2.64] ;  /* 0x0000002402027981 */ /* 0x000ea4000c1e1100 */
[----:B--2---:R-:W-:-:S04]  /*c6d0*/  ISETP.NE.AND P0, PT, R2, RZ, PT ;  /* 0x000000ff0200720c */ /* 0x004fc80003f05270 */
[----:B------:R-:W-:Y:S01]  /*c6e0*/  P2R R19, PR, RZ, 0x1 ;  /* 0x00000001ff137803 */ /* 0x000fe20000000000 */
[----:B------:R-:W-:Y:S08]  /*c6f0*/  BRA `(.L_x_2483) ;  /* 0x0000000800947947 */ /* 0x000ff00003800000 */
.L_x_2480:
        /* <DEDUP_REMOVED lines=11> */
.L_x_2485:
[----:B------:R-:W2:Y:S02]  /*c7b0*/  LDG.E R2, desc[UR36][R2.64] ;  /* 0x0000002402027981 */ /* 0x000ea4000c1e1900 */
[----:B--2---:R-:W-:-:S04]  /*c7c0*/  ISETP.NE.AND P0, PT, R2, RZ, PT ;  /* 0x000000ff0200720c */ /* 0x004fc80003f05270 */
[----:B------:R-:W-:Y:S01]  /*c7d0*/  P2R R19, PR, RZ, 0x1 ;  /* 0x00000001ff137803 */ /* 0x000fe20000000000 */
[----:B------:R-:W-:Y:S08]  /*c7e0*/  BRA `(.L_x_2483) ;  /* 0x0000000800587947 */ /* 0x000ff00003800000 */
.L_x_2484:
[----:B------:R-:W2:Y:S02]  /*c7f0*/  LDG.E.U16 R2, desc[UR36][R2.64] ;  /* 0x0000002402027981 */ /* 0x000ea4000c1e1500 */
[----:B--2---:R-:W-:-:S04]  /*c800*/  ISETP.NE.AND P0, PT, R2, RZ, PT ;  /* 0x000000ff0200720c */ /* 0x004fc80003f05270 */
[----:B------:R-:W-:Y:S01]  /*c810*/  P2R R19, PR, RZ, 0x1 ;  /* 0x00000001ff137803 */ /* 0x000fe20000000000 */
[----:B------:R-:W-:Y:S08]  /*c820*/  BRA `(.L_x_2483) ;  /* 0x0000000800487947 */ /* 0x000ff00003800000 */
.L_x_2479:
        /* <DEDUP_REMOVED lines=10> */
.L_x_2487:
[----:B------:R-:W2:Y:S02]  /*c8d0*/  LDG.E.U16 R0, desc[UR36][R2.64] ;  /* 0x0000002402007981 */ /* 0x000ea4000c1e1500 */
[----:B--2---:R-:W-:-:S05]  /*c8e0*/  HADD2.F32 R0, -RZ, R0.H0_H0 ;  /* 0x20000000ff007230 */ /* 0x004fca0000004100 */
[----:B------:R-:W-:-:S04]  /*c8f0*/  FSETP.NEU.FTZ.AND P0, PT, R0, RZ, PT ;  /* 0x000000ff0000720b */ /* 0x000fc80003f1d000 */
[----:B------:R-:W-:Y:S01]  /*c900*/  P2R R19, PR, RZ, 0x1 ;  /* 0x00000001ff137803 */ /* 0x000fe20000000000 */
[----:B------:R-:W-:Y:S08]  /*c910*/  BRA `(.L_x_2483) ;  /* 0x00000008000c7947 */ /* 0x000ff00003800000 */
.L_x_2486:
        /* <DEDUP_REMOVED lines=12> */
.L_x_2489:
        /* <DEDUP_REMOVED lines=10> */
.L_x_2488:
[----:B------:R-:W2:Y:S02]  /*ca80*/  LDG.E.64 R2, desc[UR36][R2.64] ;  /* 0x0000002402027981 */ /* 0x000ea4000c1e1b00 */
[----:B--2---:R-:W0:Y:S02]  /*ca90*/  DSETP.NEU.AND P0, PT, R2, RZ, PT ;  /* 0x000000ff0200722a */ /* 0x004e240003f0d000 */
[----:B0-----:R-:W-:Y:S01]  /*caa0*/  P2R R19, PR, RZ, 0x1 ;  /* 0x00000001ff137803 */ /* 0x001fe20000000000 */
[----:B------:R-:W-:Y:S06]  /*cab0*/  BRA `(.L_x_2483) ;  /* 0x0000000400a47947 */ /* 0x000fec0003800000 */
.L_x_2478:
        /* <DEDUP_REMOVED lines=12> */
.L_x_2492:
        /* <DEDUP_REMOVED lines=9> */
.L_x_2491:
        /* <DEDUP_REMOVED lines=10> */
.L_x_2494:
        /* <DEDUP_REMOVED lines=12> */
.L_x_2493:
[----:B------:R-:W2:Y:S02]  /*cd70*/  LDG.E.U16 R0, desc[UR36][R2.64] ;  /* 0x0000002402007981 */ /* 0x000ea4000c1e1500 */
[----:B--2---:R-:W-:-:S05]  /*cd80*/  IMAD.U32 R0, R0, 0x10000, RZ ;  /* 0x0001000000007824 */ /* 0x004fca00078e00ff */
[----:B------:R-:W-:-:S04]  /*cd90*/  FSETP.NEU.FTZ.AND P0, PT, R0, RZ, PT ;  /* 0x000000ff0000720b */ /* 0x000fc80003f1d000 */
[----:B------:R-:W-:Y:S01]  /*cda0*/  P2R R19, PR, RZ, 0x1 ;  /* 0x00000001ff137803 */ /* 0x000fe20000000000 */
[----:B------:R-:W-:Y:S08]  /*cdb0*/  BRA `(.L_x_2483) ;  /* 0x0000000000e47947 */ /* 0x000ff00003800000 */
.L_x_2490:
        /* <DEDUP_REMOVED lines=12> */
.L_x_2497:
[----:B------:R-:W2:Y:S02]  /*ce80*/  LDG.E.U8 R2, desc[UR36][R2.64] ;  /* 0x0000002402027981 */ /* 0x000ea4000c1e1100 */
[----:B--2---:R-:W-:-:S04]  /*ce90*/  ISETP.NE.AND P0, PT, R2, RZ, PT ;  /* 0x000000ff0200720c */ /* 0x004fc80003f05270 */
[----:B------:R-:W-:Y:S01]  /*cea0*/  P2R R19, PR, RZ, 0x1 ;  /* 0x00000001ff137803 */ /* 0x000fe20000000000 */
[----:B------:R-:W-:Y:S08]  /*ceb0*/  BRA `(.L_x_2483) ;  /* 0x0000000000a47947 */ /* 0x000ff00003800000 */
.L_x_2496:
[----:B------:R-:W2:Y:S02]  /*cec0*/  LDG.E.U8 R2, desc[UR36][R2.64] ;  /* 0x0000002402027981 */ /* 0x000ea4000c1e1100 */
[----:B--2---:R-:W-:-:S04]  /*ced0*/  ISETP.NE.AND P0, PT, R2, RZ, PT ;  /* 0x000000ff0200720c */ /* 0x004fc80003f05270 */
[----:B------:R-:W-:Y:S01]  /*cee0*/  P2R R19, PR, RZ, 0x1 ;  /* 0x00000001ff137803 */ /* 0x000fe20000000000 */
[----:B------:R-:W-:Y:S08]  /*cef0*/  BRA `(.L_x_2483) ;  /* 0x0000000000947947 */ /* 0x000ff00003800000 */
.L_x_2495:
        /* <DEDUP_REMOVED lines=10> */
.L_x_2482:
        /* <DEDUP_REMOVED lines=16> */
.L_x_2500:
[----:B------:R-:W-:-:S04]  /*d0a0*/  PLOP3.LUT P0, PT, PT, PT, PT, 0x8, 0x80 ;  /* 0x000000000080781c */ /* 0x000fc80003f0e170 */
[----:B------:R-:W-:Y:S01]  /*d0b0*/  P2R R19, PR, RZ, 0x1 ;  /* 0x00000001ff137803 */ /* 0x000fe20000000000 */
[----:B------:R-:W-:Y:S08]  /*d0c0*/  BRA `(.L_x_2483) ;  /* 0x0000000000207947 */ /* 0x000ff00003800000 */
.L_x_2499:
[----:B------:R-:W2:Y:S02]  /*d0d0*/  LDG.E.64 R2, desc[UR36][R2.64] ;  /* 0x0000002402027981 */ /* 0x000ea4000c1e1b00 */
[----:B--2---:R-:W-:-:S04]  /*d0e0*/  ISETP.NE.U32.AND P0, PT, R2, RZ, PT ;  /* 0x000000ff0200720c */ /* 0x004fc80003f05070 */
[----:B------:R-:W-:-:S04]  /*d0f0*/  ISETP.NE.AND.EX P0, PT, R3, RZ, PT, P0 ;  /* 0x000000ff0300720c */ /* 0x000fc80003f05300 */
[----:B------:R-:W-:Y:S01]  /*d100*/  P2R R19, PR, RZ, 0x1 ;  /* 0x00000001ff137803 */ /* 0x000fe20000000000 */
[----:B------:R-:W-:Y:S08]  /*d110*/  BRA `(.L_x_2483) ;  /* 0x00000000000c7947 */ /* 0x000ff00003800000 */
.L_x_2498:
[----:B------:R-:W2:Y:S02]  /*d120*/  LDG.E R2, desc[UR36][R2.64] ;  /* 0x0000002402027981 */ /* 0x000ea4000c1e1900 */
[----:B--2---:R-:W-:-:S04]  /*d130*/  ISETP.NE.AND P0, PT, R2, RZ, PT ;  /* 0x000000ff0200720c */ /* 0x004fc80003f05270 */
[----:B------:R-:W-:-:S09]  /*d140*/  P2R R19, PR, RZ, 0x1 ;  /* 0x00000001ff137803 */ /* 0x000fd20000000000 */
.L_x_2483:
[----:B------:R-:W-:Y:S05]  /*d150*/  BSYNC.RECONVERGENT B6 ;  /* 0x0000000000067941 */ /* 0x000fea0003800200 */
.L_x_2477:
        /* <DEDUP_REMOVED lines=18> */
.L_x_2505:
[----:B------:R-:W2:Y:S02]  /*d280*/  LDG.E.U8 R2, desc[UR36][R2.64] ;  /* 0x0000002402027981 */ /* 0x000ea4000c1e1100 */
[----:B--2---:R-:W-:Y:S01]  /*d290*/  ISETP.NE.AND P0, PT, R2, RZ, PT ;  /* 0x000000ff0200720c */ /* 0x004fe20003f05270 */
[----:B------:R-:W-:-:S12]  /*d2a0*/  BRA `(.L_x_2507) ;  /* 0x0000000800407947 */ /* 0x000fd80003800000 */
.L_x_2504:
        /* <DEDUP_REMOVED lines=10> */
.L_x_2509:
[----:B------:R-:W2:Y:S02]  /*d350*/  LDG.E R2, desc[UR36][R2.64] ;  /* 0x0000002402027981 */ /* 0x000ea4000c1e1900 */
[----:B--2---:R-:W-:Y:S01]  /*d360*/  ISETP.NE.AND P0, PT, R2, RZ, PT ;  /* 0x000000ff0200720c */ /* 0x004fe20003f05270 */
[----:B------:R-:W-:-:S12]  /*d370*/  BRA `(.L_x_2507) ;  /* 0x00000008000c7947 */ /* 0x000fd80003800000 */
.L_x_2508:
[----:B------:R-:W2:Y:S02]  /*d380*/  LDG.E.U16 R2, desc[UR36][R2.64] ;  /* 0x0000002402027981 */ /* 0x000ea4000c1e1500 */
[----:B--2---:R-:W-:Y:S01]  /*d390*/  ISETP.NE.AND P0, PT, R2, RZ, PT ;  /* 0x000000ff0200720c */ /* 0x004fe20003f05270 */
[----:B------:R-:W-:-:S12]  /*d3a0*/  BRA `(.L_x_2507) ;  /* 0x0000000800007947 */ /* 0x000fd80003800000 */
.L_x_2503:
        /* <DEDUP_REMOVED lines=9> */
.L_x_2511:
[----:B------:R-:W2:Y:S02]  /*d440*/  LDG.E.U16 R0, desc[UR36][R2.64] ;  /* 0x0000002402007981 */ /* 0x000ea4000c1e1500 */
[----:B--2---:R-:W-:-:S05]  /*d450*/  HADD2.F32 R0, -RZ, R0.H0_H0 ;  /* 0x20000000ff007230 */ /* 0x004fca0000004100 */
[----:B------:R-:W-:Y:S01]  /*d460*/  FSETP.NEU.FTZ.AND P0, PT, R0, RZ, PT ;  /* 0x000000ff0000720b */ /* 0x000fe20003f1d000 */
[----:B------:R-:W-:-:S12]  /*d470*/  BRA `(.L_x_2507) ;  /* 0x0000000400cc7947 */ /* 0x000fd80003800000 */
.L_x_2510:
        /* <DEDUP_REMOVED lines=11> */
.L_x_2513:
        /* <DEDUP_REMOVED lines=8> */
.L_x_2512:
[----:B------:R-:W2:Y:S02]  /*d5b0*/  LDG.E.64 R2, desc[UR36][R2.64] ;  /* 0x0000002402027981 */ /* 0x000ea4000c1e1b00 */
[----:B--2---:R1:W2:Y:S02]  /*d5c0*/  DSETP.NEU.AND P0, PT, R2, RZ, PT ;  /* 0x000000ff0200722a */ /* 0x0042a40003f0d000 */
[----:B--2---:R-:W-:Y:S05]  /*d5d0*/  BRA `(.L_x_2507) ;  /* 0x0000000400747947 */ /* 0x004fea0003800000 */
.L_x_2502:
        /* <DEDUP_REMOVED lines=11> */
.L_x_2516:
        /* <DEDUP_REMOVED lines=8> */
.L_x_2515:
        /* <DEDUP_REMOVED lines=9> */
.L_x_2518:
        /* <DEDUP_REMOVED lines=11> */
.L_x_2517:
[----:B------:R-:W2:Y:S02]  /*d850*/  LDG.E.U16 R0, desc[UR36][R2.64] ;  /* 0x0000002402007981 */ /* 0x000ea4000c1e1500 */
[----:B--2---:R-:W-:-:S05]  /*d860*/  IMAD.U32 R0, R0, 0x10000, RZ ;  /* 0x0001000000007824 */ /* 0x004fca00078e00ff */
[----:B------:R-:W-:Y:S01]  /*d870*/  FSETP.NEU.FTZ.AND P0, PT, R0, RZ, PT ;  /* 0x000000ff0000720b */ /* 0x000fe20003f1d000 */
[----:B------:R-:W-:-:S12]  /*d880*/  BRA `(.L_x_2507) ;  /* 0x0000000000c87947 */ /* 0x000fd80003800000 */
.L_x_2514:
        /* <DEDUP_REMOVED lines=11> */
.L_x_2521:
[----:B------:R-:W2:Y:S02]  /*d940*/  LDG.E.U8 R2, desc[UR36][R2.64] ;  /* 0x0000002402027981 */ /* 0x000ea4000c1e1100 */
[----:B--2---:R-:W-:Y:S01]  /*d950*/  ISETP.NE.AND P0, PT, R2, RZ, PT ;  /* 0x000000ff0200720c */ /* 0x004fe20003f05270 */
[----:B------:R-:W-:-:S12]  /*d960*/  BRA `(.L_x_2507) ;  /* 0x0000000000907947 */ /* 0x000fd80003800000 */
.L_x_2520:
[----:B------:R-:W2:Y:S02]  /*d970*/  LDG.E.U8 R2, desc[UR36][R2.64] ;  /* 0x0000002402027981 */ /* 0x000ea4000c1e1100 */
[----:B--2---:R-:W-:Y:S01]  /*d980*/  ISETP.NE.AND P0, PT, R2, RZ, PT ;  /* 0x000000ff0200720c */ /* 0x004fe20003f05270 */
[----:B------:R-:W-:-:S12]  /*d990*/  BRA `(.L_x_2507) ;  /* 0x0000000000847947 */ /* 0x000fd80003800000 */
.L_x_2519:
        /* <DEDUP_REMOVED lines=9> */
.L_x_2506:
        /* <DEDUP_REMOVED lines=16> */
.L_x_2524:
[----:B------:R-:W-:Y:S01]  /*db30*/  PLOP3.LUT P0, PT, PT, PT, PT, 0x8, 0x80 ;  /* 0x000000000080781c */ /* 0x000fe20003f0e170 */
[----:B------:R-:W-:-:S12]  /*db40*/  BRA `(.L_x_2507) ;  /* 0x0000000000187947 */ /* 0x000fd80003800000 */
.L_x_2523:
[----:B------:R-:W2:Y:S02]  /*db50*/  LDG.E.64 R2, desc[UR36][R2.64] ;  /* 0x0000002402027981 */ /* 0x000ea4000c1e1b00 */
[----:B--2---:R-:W-:-:S04]  /*db60*/  ISETP.NE.U32.AND P0, PT, R2, RZ, PT ;  /* 0x000000ff0200720c */ /* 0x004fc80003f05070 */
[----:B------:R-:W-:Y:S01]  /*db70*/  ISETP.NE.AND.EX P0, PT, R3, RZ, PT, P0 ;  /* 0x000000ff0300720c */ /* 0x000fe20003f05300 */
[----:B------:R-:W-:-:S12]  /*db80*/  BRA `(.L_x_2507) ;  /* 0x0000000000087947 */ /* 0x000fd80003800000 */
.L_x_2522:
[----:B------:R-:W2:Y:S02]  /*db90*/  LDG.E R2, desc[UR36][R2.64] ;  /* 0x0000002402027981 */ /* 0x000ea4000c1e1900 */
[----:B--2---:R-:W-:-:S13]  /*dba0*/  ISETP.NE.AND P0, PT, R2, RZ, PT ;  /* 0x000000ff0200720c */ /* 0x004fda0003f05270 */
.L_x_2507:
[----:B------:R-:W-:Y:S05]  /*dbb0*/  BSYNC.RECONVERGENT B6 ;  /* 0x0000000000067941 */ /* 0x000fea0003800200 */
.L_x_2501:
[----:B------:R-:W-:Y:S01]  /*dbc0*/  UPRMT UR4, UR43, 0x9910, URZ ;  /* 0x000099102b047896 */ /* 0x000fe200080000ff */
[----:B------:R-:W-:-:S03]  /*dbd0*/  ISETP.NE.AND P1, PT, R19, RZ, PT ;  /* 0x000000ff1300720c */ /* 0x000fc60003f25270 */
[----:B------:R-:W-:Y:S01]  /*dbe0*/  UISETP.GT.AND UP0, UPT, UR4, 0x9, UPT ;  /* 0x000000090400788c */ /* 0x000fe2000bf04270 */
[----:B------:R-:W-:-:S04]  /*dbf0*/  PLOP3.LUT P0, PT, P1, P0, PT, 0xf8, 0x8f ;  /* 0x00000000008f781c */ /* 0x000fc80000f01f70 */
[----:B-1----:R-:W-:-:S04]  /*dc00*/  SEL R2, RZ, 0x1, !P0 ;  /* 0x00000001ff027807 */ /* 0x002fc80004000000 */
        /* <DEDUP_REMOVED lines=9> */
[----:B------:R-:W-:Y:S01]  /*dca0*/  STG.E.U8 desc[UR36][R16.64], R2 ;  /* 0x0000000210007986 */ /* 0x000fe2000c101124 */
[----:B------:R-:W-:Y:S05]  /*dcb0*/  EXIT ;  /* 0x000000000000794d */ /* 0x000fea0003800000 */
.L_x_2528:
[----:B------:R-:W-:Y:S01]  /*dcc0*/  STG.E.U8 desc[UR36][R16.64], R2 ;  /* 0x0000000210007986 */ /* 0x000fe2000c101124 */
[----:B------:R-:W-:Y:S05]  /*dcd0*/  EXIT ;  /* 0x000000000000794d */ /* 0x000fea0003800000 */
.L_x_2527:
[----:B------:R-:W-:-:S09]  /*dce0*/  UISETP.NE.AND UP0, UPT, UR4, 0x2, UPT ;  /* 0x000000020400788c */ /* 0x000fd2000bf05270 */
[----:B------:R-:W-:Y:S05]  /*dcf0*/  BRA.U !UP0, `(.L_x_2530) ;  /* 0x0000000108247547 */ /* 0x000fea000b800000 */
[----:B------:R-:W-:-:S09]  /*dd00*/  UISETP.NE.AND UP0, UPT, UR4, 0x3, UPT ;  /* 0x000000030400788c */ /* 0x000fd2000bf05270 */
[----:B------:R-:W-:Y:S05]  /*dd10*/  BRA.U !UP0, `(.L_x_2531) ;  /* 0x0000000108147547 */ /* 0x000fea000b800000 */
[----:B------:R-:W-:-:S09]  /*dd20*/  UISETP.NE.AND UP0, UPT, UR4, 0x4, UPT ;  /* 0x000000040400788c */ /* 0x000fd2000bf05270 */
[----:B------:R-:W-:Y:S05]  /*dd30*/  BRA.U UP0, `(.L_x_2529) ;  /* 0x0000000900187547 */ /* 0x000fea000b800000 */
[----:B------:R-:W-:-:S05]  /*dd40*/  HFMA2 R3, -RZ, RZ, 0, 0 ;  /* 0x00000000ff037431 */ /* 0x000fca00000001ff */
[----:B------:R-:W-:Y:S01]  /*dd50*/  STG.E.64 desc[UR36][R16.64], R2 ;  /* 0x0000000210007986 */ /* 0x000fe2000c101b24 */
[----:B------:R-:W-:Y:S05]  /*dd60*/  EXIT ;  /* 0x000000000000794d */ /* 0x000fea0003800000 */
.L_x_2531:
[----:B------:R-:W-:Y:S01]  /*dd70*/  STG.E desc[UR36][R16.64], R2 ;  /* 0x0000000210007986 */ /* 0x000fe2000c101924 */
[----:B------:R-:W-:Y:S05]  /*dd80*/  EXIT ;  /* 0x000000000000794d */ /* 0x000fea0003800000 */
.L_x_2530:
[----:B------:R-:W-:Y:S01]  /*dd90*/  STG.E.U16 desc[UR36][R16.64], R2 ;  /* 0x0000000210007986 */ /* 0x000fe2000c101524 */
[----:B------:R-:W-:Y:S05]  /*dda0*/  EXIT ;  /* 0x000000000000794d */ /* 0x000fea0003800000 */
.L_x_2526:
[----:B------:R-:W-:-:S09]  /*ddb0*/  UISETP.GT.AND UP0, UPT, UR4, 0x6, UPT ;  /* 0x000000060400788c */ /* 0x000fd2000bf04270 */
[----:B------:R-:W-:Y:S05]  /*ddc0*/  BRA.U UP0, `(.L_x_2532) ;  /* 0x00000001002c7547 */ /* 0x000fea000b800000 */
[----:B------:R-:W-:-:S09]  /*ddd0*/  UISETP.NE.AND UP0, UPT, UR4, 0x5, UPT ;  /* 0x000000050400788c */ /* 0x000fd2000bf05270 */
[----:B------:R-:W-:Y:S05]  /*dde0*/  BRA.U !UP0, `(.L_x_2533) ;  /* 0x0000000108147547 */ /* 0x000fea000b800000 */
[----:B------:R-:W-:-:S09]  /*ddf0*/  UISETP.NE.AND UP0, UPT, UR4, 0x6, UPT ;  /* 0x000000060400788c */ /* 0x000fd2000bf05270 */
[----:B------:R-:W-:Y:S05]  /*de00*/  BRA.U UP0, `(.L_x_2529) ;  /* 0x0000000500e47547 */ /* 0x000fea000b800000 */
[----:B------:R-:W-:-:S05]  /*de10*/  I2FP.F32.U32 R3, R2 ;  /* 0x0000000200037245 */ /* 0x000fca0000201000 */
[----:B------:R-:W-:Y:S01]  /*de20*/  STG.E desc[UR36][R16.64], R3 ;  /* 0x0000000310007986 */ /* 0x000fe2000c101924 */
[----:B------:R-:W-:Y:S05]  /*de30*/  EXIT ;  /* 0x000000000000794d */ /* 0x000fea0003800000 */
.L_x_2533:
[----:B------:R-:W-:-:S04]  /*de40*/  I2FP.F32.U32 R0, R2 ;  /* 0x0000000200007245 */ /* 0x000fc80000201000 */
[----:B------:R-:W-:-:S05]  /*de50*/  F2FP.F16.F32.PACK_AB R0, RZ, R0 ;  /* 0x00000000ff00723e */ /* 0x000fca00000000ff */
[----:B------:R-:W-:Y:S01]  /*de60*/  STG.E.U16 desc[UR36][R16.64], R0 ;  /* 0x0000000010007986 */ /* 0x000fe2000c101524 */
[----:B------:R-:W-:Y:S05]  /*de70*/  EXIT ;  /* 0x000000000000794d */ /* 0x000fea0003800000 */
.L_x_2532:
        /* <DEDUP_REMOVED lines=8> */
[----:B------:R-:W-:Y:S01]  /*df00*/  STG.E.64 desc[UR36][R16.64], R2 ;  /* 0x0000000210007986 */ /* 0x000fe2000c101b24 */
[----:B------:R-:W-:Y:S05]  /*df10*/  EXIT ;  /* 0x000000000000794d */ /* 0x000fea0003800000 */
.L_x_2535:
[----:B------:R-:W-:-:S04]  /*df20*/  I2FP.F32.U32 R2, R2 ;  /* 0x0000000200027245 */ /* 0x000fc80000201000 */
[----:B------:R-:W-:-:S04]  /*df30*/  F2FP.F16.F32.PACK_AB R3, RZ, R2 ;  /* 0x00000002ff03723e */ /* 0x000fc800000000ff */
[----:B------:R-:W-:-:S05]  /*df40*/  PRMT R3, R3, 0x5410, RZ ;  /* 0x0000541003037816 */ /* 0x000fca00000000ff */
[----:B------:R-:W-:Y:S01]  /*df50*/  STG.E desc[UR36][R16.64], R3 ;  /* 0x0000000310007986 */ /* 0x000fe2000c101924 */
[----:B------:R-:W-:Y:S05]  /*df60*/  EXIT ;  /* 0x000000000000794d */ /* 0x000fea0003800000 */
.L_x_2534:
[----:B------:R-:W1:Y:S02]  /*df70*/  I2F.F64.U32 R2, R2 ;  /* 0x0000000200027312 */ /* 0x000e640000201800 */
[----:B-1----:R-:W-:Y:S01]  /*df80*/  STG.E.64 desc[UR36][R16.64], R2 ;  /* 0x0000000210007986 */ /* 0x002fe2000c101b24 */
[----:B------:R-:W-:Y:S05]  /*df90*/  EXIT ;  /* 0x000000000000794d */ /* 0x000fea0003800000 */
.L_x_2525:
        /* <DEDUP_REMOVED lines=10> */
[----:B------:R-:W-:Y:S01]  /*e040*/  STG.E.U16 desc[UR36][R16.64], R2 ;  /* 0x0000000210007986 */ /* 0x000fe2000c101524 */
[----:B------:R-:W-:Y:S05]  /*e050*/  EXIT ;  /* 0x000000000000794d */ /* 0x000fea0003800000 */
.L_x_2539:
        /* <DEDUP_REMOVED lines=16> */
.L_x_2542:
[----:B------:R-:W-:-:S07]  /*e160*/  PRMT R8, R0, 0x7610, R8 ;  /* 0x0000761000087816 */ /* 0x000fce0000000008 */
.L_x_2541:
[----:B------:R-:W-:Y:S05]  /*e170*/  BSYNC.RECONVERGENT B0 ;  /* 0x0000000000007941 */ /* 0x000fea0003800200 */
.L_x_2540:
[----:B------:R-:W-:Y:S01]  /*e180*/  STG.E.U8 desc[UR36][R16.64], R8 ;  /* 0x0000000810007986 */ /* 0x000fe2000c101124 */
[----:B------:R-:W-:Y:S05]  /*e190*/  EXIT ;  /* 0x000000000000794d */ /* 0x000fea0003800000 */
.L_x_2538:
        /* <DEDUP_REMOVED lines=16> */
.L_x_2545:
[----:B------:R-:W-:-:S07]  /*e2a0*/  PRMT R8, R0, 0x7610, R8 ;  /* 0x0000761000087816 */ /* 0x000fce0000000008 */
.L_x_2544:
[----:B------:R-:W-:Y:S05]  /*e2b0*/  BSYNC.RECONVERGENT B0 ;  /* 0x0000000000007941 */ /* 0x000fea0003800200 */
.L_x_2543:
[----:B------:R-:W-:Y:S01]  /*e2c0*/  STG.E.U8 desc[UR36][R16.64], R8 ;  /* 0x0000000810007986 */ /* 0x000fe2000c101124 */
[----:B------:R-:W-:Y:S05]  /*e2d0*/  EXIT ;  /* 0x000000000000794d */ /* 0x000fea0003800000 */
.L_x_2537:
        /* <DEDUP_REMOVED lines=21> */
.L_x_2547:
[----:B------:R-:W-:-:S05]  /*e430*/  IMAD.MOV.U32 R3, RZ, RZ, RZ ;  /* 0x000000ffff037224 */ /* 0x000fca00078e00ff */
[----:B------:R-:W-:Y:S01]  /*e440*/  STG.E.64 desc[UR36][R16.64], R2 ;  /* 0x0000000210007986 */ /* 0x000fe2000c101b24 */
[----:B------:R-:W-:Y:S05]  /*e450*/  EXIT ;  /* 0x000000000000794d */ /* 0x000fea0003800000 */
.L_x_2546:
[----:B------:R-:W-:Y:S01]  /*e460*/  STG.E desc[UR36][R16.64], R2 ;  /* 0x0000000210007986 */ /* 0x000fe2000c101924 */
[----:B------:R-:W-:Y:S05]  /*e470*/  EXIT ;  /* 0x000000000000794d */ /* 0x000fea0003800000 */
.L_x_2536:
[----:B------:R-:W-:-:S09]  /*e480*/  UISETP.GT.AND UP0, UPT, UR4, 0xe, UPT ;  /* 0x0000000e0400788c */ /* 0x000fd2000bf04270 */
[----:B------:R-:W-:Y:S05]  /*e490*/  BRA.U UP0, `(.L_x_2548) ;  /* 0x0000000100287547 */ /* 0x000fea000b800000 */
[----:B------:R-:W-:-:S09]  /*e4a0*/  UISETP.NE.AND UP0, UPT, UR4, 0xa, UPT ;  /* 0x0000000a0400788c */ /* 0x000fd2000bf05270 */
[----:B------:R-:W-:Y:S05]  /*e4b0*/  BRA.U !UP0, `(.L_x_2549) ;  /* 0x0000000108107547 */ /* 0x000fea000b800000 */
[----:B------:R-:W-:-:S09]  /*e4c0*/  UISETP.NE.AND UP0, UPT, UR4, 0xb, UPT ;  /* 0x0000000b0400788c */ /* 0x000fd2000bf05270 */
[----:B------:R-:W-:Y:S05]  /*e4d0*/  BRA.U UP0, `(.L_x_2529) ;  /* 0x0000000100307547 */ /* 0x000fea000b800000 */
[----:B------:R-:W-:Y:S01]  /*e4e0*/  STG.E.U8 desc[UR36][R16.64], R2 ;  /* 0x0000000210007986 */ /* 0x000fe2000c101124 */
[----:B------:R-:W-:Y:S05]  /*e4f0*/  EXIT ;  /* 0x000000000000794d */ /* 0x000fea0003800000 */
.L_x_2549:
[----:B------:R-:W-:Y:S01]  /*e500*/  CS2R R6, SRZ ;  /* 0x0000000000067805 */ /* 0x000fe2000001ff00 */
[----:B0-----:R-:W0:Y:S04]  /*e510*/  I2F.F64.U32 R4, R2 ;  /* 0x0000000200047312 */ /* 0x001e280000201800 */
[----:B0-----:R-:W-:Y:S01]  /*e520*/  STG.E.128 desc[UR36][R16.64], R4 ;  /* 0x0000000410007986 */ /* 0x001fe2000c101d24 */
[----:B------:R-:W-:Y:S05]  /*e530*/  EXIT ;  /* 0x000000000000794d */ /* 0x000fea0003800000 */
.L_x_2548:
[----:B------:R-:W-:-:S09]  /*e540*/  UISETP.NE.AND UP0, UPT, UR4, 0xf, UPT ;  /* 0x0000000f0400788c */ /* 0x000fd2000bf05270 */
[----:B------:R-:W-:Y:S05]  /*e550*/  BRA.U !UP0, `(.L_x_2550) ;  /* 0x0000000108d47547 */ /* 0x000fea000b800000 */
[----:B------:R-:W-:-:S09]  /*e560*/  UISETP.NE.AND UP0, UPT, UR4, 0x17, UPT ;  /* 0x000000170400788c */ /* 0x000fd2000bf05270 */
[----:B------:R-:W-:Y:S05]  /*e570*/  BRA.U !UP0, `(.L_x_2551) ;  /* 0x0000000108847547 */ /* 0x000fea000b800000 */
[----:B------:R-:W-:-:S09]  /*e580*/  UISETP.NE.AND UP0, UPT, UR4, 0x18, UPT ;  /* 0x000000180400788c */ /* 0x000fd2000bf05270 */
[----:B------:R-:W-:Y:S05]  /*e590*/  BRA.U !UP0, `(.L_x_2552) ;  /* 0x0000000108447547 */ /* 0x000fea000b800000 */
.L_x_2529:
        /* <DEDUP_REMOVED lines=16> */
.L_x_2553:
[----:B------:R-:W-:Y:S05]  /*e6a0*/  EXIT ;  /* 0x000000000000794d */ /* 0x000fea0003800000 */
.L_x_2552:
[----:B0-----:R-:W-:Y:S01]  /*e6b0*/  I2FP.F32.U32 R5, R2 ;  /* 0x0000000200057245 */ /* 0x001fe20000201000 */
        /* <DEDUP_REMOVED lines=10> */
.L_x_2555:
[----:B------:R-:W-:Y:S05]  /*e760*/  BSYNC.RECONVERGENT B0 ;  /* 0x0000000000007941 */ /* 0x000fea0003800200 */
.L_x_2554:
[----:B------:R-:W-:Y:S01]  /*e770*/  STG.E.U8 desc[UR36][R16.64], R3 ;  /* 0x0000000310007986 */ /* 0x000fe2000c101124 */
[----:B------:R-:W-:Y:S05]  /*e780*/  EXIT ;  /* 0x000000000000794d */ /* 0x000fea0003800000 */
.L_x_2551:
[----:B0-----:R-:W-:-:S04]  /*e790*/  I2FP.F32.U32 R5, R2 ;  /* 0x0000000200057245 */ /* 0x001fc80000201000 */
[----:B------:R-:W-:-:S13]  /*e7a0*/  ISETP.GT.U32.AND P0, PT, R5, 0x477fffff, PT ;  /* 0x477fffff0500780c */ /* 0x000fda0003f04070 */
[----:B------:R-:W-:Y:S05]  /*e7b0*/  @P0 BRA `(.L_x_2556) ;  /* 0x0000000000280947 */ /* 0x000fea0003800000 */
[----:B------:R-:W-:-:S13]  /*e7c0*/  ISETP.GE.U32.AND P0, PT, R5, 0x38800000, PT ;  /* 0x388000000500780c */ /* 0x000fda0003f06070 */
[----:B------:R-:W-:-:S04]  /*e7d0*/  @P0 SHF.R.U32.HI R0, RZ, 0x15, R5 ;  /* 0x00000015ff000819 */ /* 0x000fc80000011605 */
[----:B------:R-:W-:-:S04]  /*e7e0*/  @P0 LOP3.LUT R0, R0, 0x1, RZ, 0xc0, !PT ;  /* 0x0000000100000812 */ /* 0x000fc800078ec0ff */
[----:B------:R-:W-:-:S04]  /*e7f0*/  @P0 IADD3 R0, PT, PT, R5, 0x80fffff, R0 ;  /* 0x080fffff05000810 */ /* 0x000fc80007ffe000 */
[----:B------:R-:W-:-:S05]  /*e800*/  @P0 SHF.R.U32.HI R3, RZ, 0x15, R0 ;  /* 0x00000015ff030819 */ /* 0x000fca0000011600 */
[----:B------:R0:W-:Y:S01]  /*e810*/  @P0 STG.E.U8 desc[UR36][R16.64], R3 ;  /* 0x0000000310000986 */ /* 0x0001e2000c101124 */
[----:B------:R-:W-:Y:S05]  /*e820*/  @P0 EXIT ;  /* 0x000000000000094d */ /* 0x000fea0003800000 */
[----:B0-----:R-:W-:-:S05]  /*e830*/  FADD.FTZ R3, R5, 128 ;  /* 0x4300000005037421 */ /* 0x001fca0000010000 */
[----:B------:R-:W-:Y:S01]  /*e840*/  STG.E.U8 desc[UR36][R16.64], R3 ;  /* 0x0000000310007986 */ /* 0x000fe2000c101124 */
[----:B------:R-:W-:Y:S05]  /*e850*/  EXIT ;  /* 0x000000000000794d */ /* 0x000fea0003800000 */
.L_x_2556:
[----:B------:R-:W-:Y:S01]  /*e860*/  IMAD.MOV.U32 R3, RZ, RZ, 0x7f ;  /* 0x0000007fff037424 */ /* 0x000fe200078e00ff */
[----:B------:R-:W-:-:S04]  /*e870*/  ISETP.GT.U32.AND P0, PT, R5, 0x7f800000, PT ;  /* 0x7f8000000500780c */ /* 0x000fc80003f04070 */
[----:B------:R-:W-:-:S05]  /*e880*/  SEL R3, R3, 0x7c, P0 ;  /* 0x0000007c03037807 */ /* 0x000fca0000000000 */
[----:B------:R-:W-:Y:S01]  /*e890*/  STG.E.U8 desc[UR36][R16.64], R3 ;  /* 0x0000000310007986 */ /* 0x000fe2000c101124 */
[----:B------:R-:W-:Y:S05]  /*e8a0*/  EXIT ;  /* 0x000000000000794d */ /* 0x000fea0003800000 */
.L_x_2550:
[----:B------:R-:W-:-:S04]  /*e8b0*/  I2FP.F32.U32 R0, R2 ;  /* 0x0000000200007245 */ /* 0x000fc80000201000 */
[----:B------:R-:W-:-:S05]  /*e8c0*/  F2FP.BF16.F32.PACK_AB R0, RZ, R0 ;  /* 0x00000000ff00723e */ /* 0x000fca00000010ff */
[----:B------:R-:W-:Y:S01]  /*e8d0*/  STG.E.U16 desc[UR36][R16.64], R0 ;  /* 0x0000000010007986 */ /* 0x000fe2000c101524 */
[----:B------:R-:W-:Y:S05]  /*e8e0*/  EXIT ;  /* 0x000000000000794d */ /* 0x000fea0003800000 */
.L_x_2557:
        /* <DEDUP_REMOVED lines=9> */
.L_x_31031:


//--------------------- .text._ZN2at6native27unrolled_elementwise_kernelINS0_13BinaryFunctorIbbbZZZNS0_21heaviside_kernel_cudaERNS_18TensorIteratorBaseEENKUlvE_clEvENKUlvE7_clEvEUlbbE_EESt5arrayIPcLm3EELi4E23TrivialOffsetCalculatorILi2EjESC_ILi1EjENS0_6memory12LoadWithCastILi2EEENSF_13StoreWithCastILi1EEEEEviT_T0_T2_T3_T4_T5_ --------------------------
	.section	.text._ZN2at6native27unrolled_elementwise_kernelINS0_13BinaryFunctorIbbbZZZNS0_21heaviside_kernel_cudaERNS_18TensorIteratorBaseEENKUlvE_clEvENKUlvE7_clEvEUlbbE_EESt5arrayIPcLm3EELi4E23TrivialOffsetCalculatorILi2EjESC_ILi1EjENS0_6memory12LoadWithCastILi2EEENSF_13StoreWithCastILi1EEEEEviT_T0_T2_T3_T4_T5_,"ax",@progbits
	.align	128
        .global         _ZN2at6native27unrolled_elementwise_kernelINS0_13BinaryFunctorIbbbZZZNS0_21heaviside_kernel_cudaERNS_18TensorIteratorBaseEENKUlvE_clEvENKUlvE7_clEvEUlbbE_EESt5arrayIPcLm3EELi4E23TrivialOffsetCalculatorILi2EjESC_ILi1EjENS0_6memory12LoadWithCastILi2EEENSF_13StoreWithCastILi1EEEEEviT_T0_T2_T3_T4_T5_
        .type           _ZN2at6native27unrolled_elementwise_kernelINS0_13BinaryFunctorIbbbZZZNS0_21heaviside_kernel_cudaERNS_18TensorIteratorBaseEENKUlvE_clEvENKUlvE7_clEvEUlbbE_EESt5arrayIPcLm3EELi4E23TrivialOffsetCalculatorILi2EjESC_ILi1EjENS0_6memory12LoadWithCastILi2EEENSF_13StoreWithCastILi1EEEEEviT_T0_T2_T3_T4_T5_,@function
        .size           _ZN2at6native27unrolled_elementwise_kernelINS0_13BinaryFunctorIbbbZZZNS0_21heaviside_kernel_cudaERNS_18TensorIteratorBaseEENKUlvE_clEvENKUlvE7_clEvEUlbbE_EESt5arrayIPcLm3EELi4E23TrivialOffsetCalculatorILi2EjESC_ILi1EjENS0_6memory12LoadWithCastILi2EEENSF_13StoreWithCastILi1EEEEEviT_T0_T2_T3_T4_T5_,(.L_x_31032 - _ZN2at6native27unrolled_elementwise_kernelINS0_13BinaryFunctorIbbbZZZNS0_21heaviside_kernel_cudaERNS_18TensorIteratorBaseEENKUlvE_clEvENKUlvE7_clEvEUlbbE_EESt5arrayIPcLm3EELi4E23TrivialOffsetCalculatorILi2EjESC_ILi1EjENS0_6memory12LoadWithCastILi2EEENSF_13StoreWithCastILi1EEEEEviT_T0_T2_T3_T4_T5_)
        .other          _ZN2at6native27unrolled_elementwise_kernelINS0_13BinaryFunctorIbbbZZZNS0_21heaviside_kernel_cudaERNS_18TensorIteratorBaseEENKUlvE_clEvENKUlvE7_clEvEUlbbE_EESt5arrayIPcLm3EELi4E23TrivialOffsetCalculatorILi2EjESC_ILi1EjENS0_6memory12LoadWithCastILi2EEENSF_13StoreWithCastILi1EEEEEviT_T0_T2_T3_T4_T5_,@"STO_CUDA_ENTRY STV_DEFAULT"
_ZN2at6native27unrolled_elementwise_kernelINS0_13BinaryFunctorIbbbZZZNS0_21heaviside_kernel_cudaERNS_18TensorIteratorBaseEENKUlvE_clEvENKUlvE7_clEvEUlbbE_EESt5arrayIPcLm3EELi4E23TrivialOffsetCalculatorILi2EjESC_ILi1EjENS0_6memory12LoadWithCastILi2EEENSF_13StoreWithCastILi1EEEEEviT_T0_T2_T3_T4_T5_:
.text._ZN2at6native27unrolled_elementwise_kernelINS0_13BinaryFunctorIbbbZZZNS0_21heaviside_kernel_cudaERNS_18TensorIteratorBaseEENKUlvE_clEvENKUlvE7_clEvEUlbbE_EESt5arrayIPcLm3EELi4E23TrivialOffsetCalculatorILi2EjESC_ILi1EjENS0_6memory12LoadWithCastILi2EEENSF_13StoreWithCastILi1EEEEEviT_T0_T2_T3_T4_T5_:
        /* <DEDUP_REMOVED lines=17> */
[----:B------:R-:W-:Y:S01]  /*0110*/  BSSY.RECONVERGENT B6, `(.L_x_2560) ;  /* 0x00000a5000067945 */ /* 0x000fe20003800200 */
        /* <DEDUP_REMOVED lines=17> */
.L_x_2564:
[----:B------:R-:W2:Y:S02]  /*0230*/  LDG.E.U8 R4, desc[UR36][R4.64] ;  /* 0x0000002404047981 */ /* 0x000ea4000c1e1100 */
[----:B--2---:R-:W-:Y:S01]  /*0240*/  ISETP.NE.AND P0, PT, R4, RZ, PT ;  /* 0x000000ff0400720c */ /* 0x004fe20003f05270 */
[----:B------:R-:W-:-:S12]  /*0250*/  BRA `(.L_x_2566) ;  /* 0x0000000800407947 */ /* 0x000fd80003800000 */
.L_x_2563:
        /* <DEDUP_REMOVED lines=10> */
.L_x_2568:
[----:B------:R-:W2:Y:S02]  /*0300*/  LDG.E R4, desc[UR36][R4.64] ;  /* 0x0000002404047981 */ /* 0x000ea4000c1e1900 */
[----:B--2---:R-:W-:Y:S01]  /*0310*/  ISETP.NE.AND P0, PT, R4, RZ, PT ;  /* 0x000000ff0400720c */ /* 0x004fe20003f05270 */
[----:B------:R-:W-:-:S12]  /*0320*/  BRA `(.L_x_2566) ;  /* 0x00000008000c7947 */ /* 0x000fd80003800000 */
.L_x_2567:
[----:B------:R-:W2:Y:S02]  /*0330*/  LDG.E.U16 R4, desc[UR36][R4.64] ;  /* 0x0000002404047981 */ /* 0x000ea4000c1e1500 */
[----:B--2---:R-:W-:Y:S01]  /*0340*/  ISETP.NE.AND P0, PT, R4, RZ, PT ;  /* 0x000000ff0400720c */ /* 0x004fe20003f05270 */
[----:B------:R-:W-:-:S12]  /*0350*/  BRA `(.L_x_2566) ;  /* 0x0000000800007947 */ /* 0x000fd80003800000 */
.L_x_2562:
        /* <DEDUP_REMOVED lines=9> */
.L_x_2570:
[----:B------:R-:W2:Y:S02]  /*03f0*/  LDG.E.U16 R0, desc[UR36][R4.64] ;  /* 0x0000002404007981 */ /* 0x000ea4000c1e1500 */
[----:B--2---:R-:W-:-:S05]  /*0400*/  HADD2.F32 R0, -RZ, R0.H0_H0 ;  /* 0x20000000ff007230 */ /* 0x004fca0000004100 */
[----:B------:R-:W-:Y:S01]  /*0410*/  FSETP.NEU.FTZ.AND P0, PT, R0, RZ, PT ;  /* 0x000000ff0000720b */ /* 0x000fe20003f1d000 */
[----:B------:R-:W-:-:S12]  /*0420*/  BRA `(.L_x_2566) ;  /* 0x0000000400cc7947 */ /* 0x000fd80003800000 */
.L_x_2569:
        /* <DEDUP_REMOVED lines=11> */
.L_x_2572:
        /* <DEDUP_REMOVED lines=8> */
.L_x_2571:
[----:B------:R-:W2:Y:S02]  /*0560*/  LDG.E.64 R4, desc[UR36][R4.64] ;  /* 0x0000002404047981 */ /* 0x000ea4000c1e1b00 */
[----:B--2---:R1:W2:Y:S02]  /*0570*/  DSETP.NEU.AND P0, PT, R4, RZ, PT ;  /* 0x000000ff0400722a */ /* 0x0042a40003f0d000 */
[----:B--2---:R-:W-:Y:S05]  /*0580*/  BRA `(.L_x_2566) ;  /* 0x0000000400747947 */ /* 0x004fea0003800000 */
.L_x_2561:
        /* <DEDUP_REMOVED lines=11> */
.L_x_2575:
        /* <DEDUP_REMOVED lines=8> */
.L_x_2574:
        /* <DEDUP_REMOVED lines=9> */
.L_x_2577:
[----:B------:R-:W2:Y:S02]  /*0750*/  LDG.E.U8 R0, desc[UR36][R4.64] ;  /* 0x0000002404007981 */ /* 0x000ea4000c1e1100 */
[----:B--2---:R-:W-:-:S05]  /*0760*/  IMAD.SHL.U32 R3, R0, 0x2000000, RZ ;  /* 0x0200000000037824 */ /* 0x004fca00078e00ff */
        /* <DEDUP_REMOVED lines=9> */
.L_x_2576:
[----:B------:R-:W2:Y:S02]  /*0800*/  LDG.E.U16 R0, desc[UR36][R4.64] ;  /* 0x0000002404007981 */ /* 0x000ea4000c1e1500 */
[----:B--2---:R-:W-:-:S05]  /*0810*/  IMAD.U32 R0, R0, 0x10000, RZ ;  /* 0x0001000000007824 */ /* 0x004fca00078e00ff */
[----:B------:R-:W-:Y:S01]  /*0820*/  FSETP.NEU.FTZ.AND P0, PT, R0, RZ, PT ;  /* 0x000000ff0000720b */ /* 0x000fe20003f1d000 */
[----:B------:R-:W-:-:S12]  /*0830*/  BRA `(.L_x_2566) ;  /* 0x0000000000c87947 */ /* 0x000fd80003800000 */
.L_x_2573:
        /* <DEDUP_REMOVED lines=11> */
.L_x_2580:
[----:B------:R-:W2:Y:S02]  /*08f0*/  LDG.E.U8 R4, desc[UR36][R4.64] ;  /* 0x0000002404047981 */ /* 0x000ea4000c1e1100 */
[----:B--2---:R-:W-:Y:S01]  /*0900*/  ISETP.NE.AND P0, PT, R4, RZ, PT ;  /* 0x000000ff0400720c */ /* 0x004fe20003f05270 */
[----:B------:R-:W-:-:S12]  /*0910*/  BRA `(.L_x_2566) ;  /* 0x0000000000907947 */ /* 0x000fd80003800000 */
.L_x_2579:
[----:B------:R-:W2:Y:S02]  /*0920*/  LDG.E.U8 R4, desc[UR36][R4.64] ;  /* 0x0000002404047981 */ /* 0x000ea4000c1e1100 */
[----:B--2---:R-:W-:Y:S01]  /*0930*/  ISETP.NE.AND P0, PT, R4, RZ, PT ;  /* 0x000000ff0400720c */ /* 0x004fe20003f05270 */
[----:B------:R-:W-:-:S12]  /*0940*/  BRA `(.L_x_2566) ;  /* 0x0000000000847947 */ /* 0x000fd80003800000 */
.L_x_2578:
[----:B------:R-:W-:-:S09]  /*0950*/  UISETP.NE.AND UP0, UPT, UR4, 0x1c, UPT ;  /* 0x0000001c0400788c */ /* 0x000fd2000bf05270 */
[----:B------:R-:W-:Y:S05]  /*0960*/  BRA.U !UP0, `(.L_x_2581) ;  /* 0x0000000108747547 */ /* 0x000fea000b800000 */
[----:B------:R-:W-:-:S09]  /*0970*/  UISETP.NE.AND UP0, UPT, UR4, 0x1d, UPT ;  /* 0x0000001d0400788c */ /* 0x000fd2000bf05270 */
[----:B------:R-:W-:Y:S05]  /*0980*/  BRA.U !UP0, `(.L_x_2582) ;  /* 0x00000001085c7547 */ /* 0x000fea000b800000 */
[----:B------:R-:W-:-:S09]  /*0990*/  UISETP.NE.AND UP0, UPT, UR4, 0x2c, UPT ;  /* 0x0000002c0400788c */ /* 0x000fd2000bf05270 */
[----:B------:R-:W-:Y:S05]  /*09a0*/  BRA.U !UP0, `(.L_x_2583) ;  /* 0x0000000108487547 */ /* 0x000fea000b800000 */
.L_x_2565:
        /* <DEDUP_REMOVED lines=16> */
.L_x_2584:
[----:B------:R-:W-:Y:S01]  /*0ab0*/  PLOP3.LUT P0, PT, PT, PT, PT, 0x8, 0x80 ;  /* 0x000000000080781c */ /* 0x000fe20003f0e170 */
[----:B------:R-:W-:-:S12]  /*0ac0*/  BRA `(.L_x_2566) ;  /* 0x0000000000247947 */ /* 0x000fd80003800000 */
.L_x_2583:
[----:B------:R-:W2:Y:S02]  /*0ad0*/  LDG.E.U8 R4, desc[UR36][R4.64] ;  /* 0x0000002404047981 */ /* 0x000ea4000c1e1100 */
[----:B--2---:R-:W-:Y:S01]  /*0ae0*/  ISETP.NE.AND P0, PT, R4, RZ, PT ;  /* 0x000000ff0400720c */ /* 0x004fe20003f05270 */
[----:B------:R-:W-:-:S12]  /*0af0*/  BRA `(.L_x_2566) ;  /* 0x0000000000187947 */ /* 0x000fd80003800000 */
.L_x_2582:
[----:B------:R-:W2:Y:S02]  /*0b00*/  LDG.E.64 R4, desc[UR36][R4.64] ;  /* 0x0000002404047981 */ /* 0x000ea4000c1e1b00 */
[----:B--2---:R-:W-:-:S04]  /*0b10*/  ISETP.NE.U32.AND P0, PT, R4, RZ, PT ;  /* 0x000000ff0400720c */ /* 0x004fc80003f05070 */
[----:B------:R-:W-:Y:S01]  /*0b20*/  ISETP.NE.AND.EX P0, PT, R5, RZ, PT, P0 ;  /* 0x000000ff0500720c */ /* 0x000fe20003f05300 */
[----:B------:R-:W-:-:S12]  /*0b30*/  BRA `(.L_x_2566) ;  /* 0x0000000000087947 */ /* 0x000fd80003800000 */
.L_x_2581:
[----:B------:R-:W2:Y:S02]  /*0b40*/  LDG.E R4, desc[UR36][R4.64] ;  /* 0x0000002404047981 */ /* 0x000ea4000c1e1900 */
[----:B--2---:R-:W-:-:S13]  /*0b50*/  ISETP.NE.AND P0, PT, R4, RZ, PT ;  /* 0x000000ff0400720c */ /* 0x004fda0003f05270 */
.L_x_2566:
[----:B------:R-:W-:Y:S05]  /*0b60*/  BSYNC.RECONVERGENT B6 ;  /* 0x0000000000067941 */ /* 0x000fea0003800200 */
.L_x_2560:
[----:B01----:R-:W0:Y:S01]  /*0b70*/  LDC.64 R4, c[0x0][0x398] ;  /* 0x0000e600ff047b82 */ /* 0x003e220000000a00 */
[----:B------:R-:W1:Y:S01]  /*0b80*/  LDCU UR5, c[0x0][0x3ac] ;  /* 0x00007580ff0577ac */ /* 0x000e620008000800 */
[----:B------:R-:W-:Y:S01]  /*0b90*/  BSSY.RECONVERGENT B6, `(.L_x_2585) ;  /* 0x00000a6000067945 */ /* 0x000fe20003800200 */
[----:B------:R-:W-:-:S04]  /*0ba0*/  UPRMT UR4, UR39, 0x9910, URZ ;  /* 0x0000991027047896 */ /* 0x000fc800080000ff */
[----:B------:R-:W-:Y:S01]  /*0bb0*/  UISETP.GT.AND UP0, UPT, UR4, 0x9, UPT ;  /* 0x000000090400788c */ /* 0x000fe2000bf04270 */
[----:B-1----:R-:W-:Y:S01]  /*0bc0*/  IMAD R3, R16, UR5, RZ ;  /* 0x0000000510037c24 */ /* 0x002fe2000f8e02ff */
[----:B------:R-:W-:-:S04]  /*0bd0*/  SEL R16, RZ, 0x1, !P0 ;  /* 0x00000001ff107807 */ /* 0x000fc80004000000 */
        /* <DEDUP_REMOVED lines=14> */
.L_x_2589:
[----:B------:R-:W2:Y:S02]  /*0cc0*/  LDG.E.U8 R4, desc[UR36][R4.64] ;  /* 0x0000002404047981 */ /* 0x000ea4000c1e1100 */
[----:B--2---:R-:W-:Y:S01]  /*0cd0*/  ISETP.NE.AND P0, PT, R4, RZ, PT ;  /* 0x000000ff0400720c */ /* 0x004fe20003f05270 */
[----:B------:R-:W-:-:S12]  /*0ce0*/  BRA `(.L_x_2591) ;  /* 0x0000000800407947 */ /* 0x000fd80003800000 */
.L_x_2588:
        /* <DEDUP_REMOVED lines=10> */
.L_x_2593:
[----:B------:R-:W2:Y:S02]  /*0d90*/  LDG.E R4, desc[UR36][R4.64] ;  /* 0x0000002404047981 */ /* 0x000ea4000c1e1900 */
[----:B--2---:R-:W-:Y:S01]  /*0da0*/  ISETP.NE.AND P0, PT, R4, RZ, PT ;  /* 0x000000ff0400720c */ /* 0x004fe20003f05270 */
[----:B------:R-:W-:-:S12]  /*0db0*/  BRA `(.L_x_2591) ;  /* 0x00000008000c7947 */ /* 0x000fd80003800000 */
.L_x_2592:
[----:B------:R-:W2:Y:S02]  /*0dc0*/  LDG.E.U16 R4, desc[UR36][R4.64] ;  /* 0x0000002404047981 */ /* 0x000ea4000c1e1500 */
[----:B--2---:R-:W-:Y:S01]  /*0dd0*/  ISETP.NE.AND P0, PT, R4, RZ, PT ;  /* 0x000000ff0400720c */ /* 0x004fe20003f05270 */
[----:B------:R-:W-:-:S12]  /*0de0*/  BRA `(.L_x_2591) ;  /* 0x0000000800007947 */ /* 0x000fd80003800000 */
.L_x_2587:
        /* <DEDUP_REMOVED lines=9> */
.L_x_2595:
[----:B------:R-:W2:Y:S02]  /*0e80*/  LDG.E.U16 R0, desc[UR36][R4.64] ;  /* 0x0000002404007981 */ /* 0x000ea4000c1e1500 */
[----:B--2---:R-:W-:-:S05]  /*0e90*/  HADD2.F32 R0, -RZ, R0.H0_H0 ;  /* 0x20000000ff007230 */ /* 0x004fca0000004100 */
[----:B------:R-:W-:Y:S01]  /*0ea0*/  FSETP.NEU.FTZ.AND P0, PT, R0, RZ, PT ;  /* 0x000000ff0000720b */ /* 0x000fe20003f1d000 */
[----:B------:R-:W-:-:S12]  /*0eb0*/  BRA `(.L_x_2591) ;  /* 0x0000000400cc7947 */ /* 0x000fd80003800000 */
.L_x_2594:
        /* <DEDUP_REMOVED lines=11> */
.L_x_2597:
        /* <DEDUP_REMOVED lines=8> */
.L_x_2596:
[----:B------:R-:W2:Y:S02]  /*0ff0*/  LDG.E.64 R4, desc[UR36][R4.64] ;  /* 0x0000002404047981 */ /* 0x000ea4000c1e1b00 */
[----:B--2---:R1:W2:Y:S02]  /*1000*/  DSETP.NEU.AND P0, PT, R4, RZ, PT ;  /* 0x000000ff0400722a */ /* 0x0042a40003f0d000 */
[----:B--2---:R-:W-:Y:S05]  /*1010*/  BRA `(.L_x_2591) ;  /* 0x0000000400747947 */ /* 0x004fea0003800000 */
.L_x_2586:
        /* <DEDUP_REMOVED lines=11> */
.L_x_2600:
        /* <DEDUP_REMOVED lines=8> */
.L_x_2599:
        /* <DEDUP_REMOVED lines=9> */
.L_x_2602:
        /* <DEDUP_REMOVED lines=11> */
.L_x_2601:
[----:B------:R-:W2:Y:S02]  /*1290*/  LDG.E.U16 R0, desc[UR36][R4.64] ;  /* 0x0000002404007981 */ /* 0x000ea4000c1e1500 */
[----:B--2---:R-:W-:-:S05]  /*12a0*/  IMAD.U32 R0, R0, 0x10000, RZ ;  /* 0x0001000000007824 */ /* 0x004fca00078e00ff */
[----:B------:R-:W-:Y:S01]  /*12b0*/  FSETP.NEU.FTZ.AND P0, PT, R0, RZ, PT ;  /* 0x000000ff0000720b */ /* 0x000fe20003f1d000 */
[----:B------:R-:W-:-:S12]  /*12c0*/  BRA `(.L_x_2591) ;  /* 0x0000000000c87947 */ /* 0x000fd80003800000 */
.L_x_2598:
        /* <DEDUP_REMOVED lines=11> */
.L_x_2605:
[----:B------:R-:W2:Y:S02]  /*1380*/  LDG.E.U8 R4, desc[UR36][R4.64] ;  /* 0x0000002404047981 */ /* 0x000ea4000c1e1100 */
[----:B--2---:R-:W-:Y:S01]  /*1390*/  ISETP.NE.AND P0, PT, R4, RZ, PT ;  /* 0x000000ff0400720c */ /* 0x004fe20003f05270 */
[----:B------:R-:W-:-:S12]  /*13a0*/  BRA `(.L_x_2591) ;  /* 0x0000000000907947 */ /* 0x000fd80003800000 */
.L_x_2604:
[----:B------:R-:W2:Y:S02]  /*13b0*/  LDG.E.U8 R4, desc[UR36][R4.64] ;  /* 0x0000002404047981 */ /* 0x000ea4000c1e1100 */
[----:B--2---:R-:W-:Y:S01]  /*13c0*/  ISETP.NE.AND P0, PT, R4, RZ, PT ;  /* 0x000000ff0400720c */ /* 0x004fe20003f05270 */
[----:B------:R-:W-:-:S12]  /*13d0*/  BRA `(.L_x_2591) ;  /* 0x0000000000847947 */ /* 0x000fd80003800000 */
.L_x_2603:
[----:B------:R-:W-:-:S09]  /*13e0*/  UISETP.NE.AND UP0, UPT, UR4, 0x1c, UPT ;  /* 0x0000001c0400788c */ /* 0x000fd2000bf05270 */
[----:B------:R-:W-:Y:S05]  /*13f0*/  BRA.U !UP0, `(.L_x_2606) ;  /* 0x0000000108747547 */ /* 0x000fea000b800000 */
[----:B------:R-:W-:-:S09]  /*1400*/  UISETP.NE.AND UP0, UPT, UR4, 0x1d, UPT ;  /* 0x0000001d0400788c */ /* 0x000fd2000bf05270 */
[----:B------:R-:W-:Y:S05]  /*1410*/  BRA.U !UP0, `(.L_x_2607) ;  /* 0x00000001085c7547 */ /* 0x000fea000b800000 */
[----:B------:R-:W-:-:S09]  /*1420*/  UISETP.NE.AND UP0, UPT, UR4, 0x2c, UPT ;  /* 0x0000002c0400788c */ /* 0x000fd2000bf05270 */
[----:B------:R-:W-:Y:S05]  /*1430*/  BRA.U !UP0, `(.L_x_2608) ;  /* 0x0000000108487547 */ /* 0x000fea000b800000 */
.L_x_2590:
        /* <DEDUP_REMOVED lines=16> */
.L_x_2609:
[----:B------:R-:W-:Y:S01]  /*1540*/  PLOP3.LUT P0, PT, PT, PT, PT, 0x8, 0x80 ;  /* 0x000000000080781c */ /* 0x000fe20003f0e170 */
[----:B------:R-:W-:-:S12]  /*1550*/  BRA `(.L_x_2591) ;  /* 0x0000000000247947 */ /* 0x000fd80003800000 */
.L_x_2608:
[----:B------:R-:W2:Y:S02]  /*1560*/  LDG.E.U8 R4, desc[UR36][R4.64] ;  /* 0x0000002404047981 */ /* 0x000ea4000c1e1100 */
[----:B--2---:R-:W-:Y:S01]  /*1570*/  ISETP.NE.AND P0, PT, R4, RZ, PT ;  /* 0x000000ff0400720c */ /* 0x004fe20003f05270 */
[----:B------:R-:W-:-:S12]  /*1580*/  BRA `(.L_x_2591) ;  /* 0x0000000000187947 */ /* 0x000fd80003800000 */
.L_x_2607:
[----:B------:R-:W2:Y:S02]  /*1590*/  LDG.E.64 R4, desc[UR36][R4.64] ;  /* 0x0000002404047981 */ /* 0x000ea4000c1e1b00 */
[----:B--2---:R-:W-:-:S04]  /*15a0*/  ISETP.NE.U32.AND P0, PT, R4, RZ, PT ;  /* 0x000000ff0400720c */ /* 0x004fc80003f05070 */
[----:B------:R-:W-:Y:S01]  /*15b0*/  ISETP.NE.AND.EX P0, PT, R5, RZ, PT, P0 ;  /* 0x000000ff0500720c */ /* 0x000fe20003f05300 */
[----:B------:R-:W-:-:S12]  /*15c0*/  BRA `(.L_x_2591) ;  /* 0x0000000000087947 */ /* 0x000fd80003800000 */
.L_x_2606:
[----:B------:R-:W2:Y:S02]  /*15d0*/  LDG.E R4, desc[UR36][R4.64] ;  /* 0x0000002404047981 */ /* 0x000ea4000c1e1900 */
[----:B--2---:R-:W-:-:S13]  /*15e0*/  ISETP.NE.AND P0, PT, R4, RZ, PT ;  /* 0x000000ff0400720c */ /* 0x004fda0003f05270 */
.L_x_2591:
[----:B------:R-:W-:Y:S05]  /*15f0*/  BSYNC.RECONVERGENT B6 ;  /* 0x0000000000067941 */ /* 0x000fea0003800200 */
.L_x_2585:
[----:B------:R-:W-:Y:S01]  /*1600*/  SEL R17, RZ, 0x1, !P0 ;  /* 0x00000001ff117807 */ /* 0x000fe20004000000 */
[----:B------:R-:W-:-:S07]  /*1610*/  VIADD R25, R19, 0x80 ;  /* 0x0000008013197836 */ /* 0x000fce0000000000 */
.L_x_2559:
[----:B------:R-:W-:Y:S05]  /*1620*/  BSYNC.RECONVERGENT B7 ;  /* 0x0000000000077941 */ /* 0x000fea0003800200 */
.L_x_2558:
[----:B------:R-:W-:Y:S01]  /*1630*/  ISETP.GE.AND P0, PT, R25, R22, PT ;  /* 0x000000161900720c */ /* 0x000fe20003f06270 */
[----:B------:R-:W-:Y:S01]  /*1640*/  BSSY.RECONVERGENT B7, `(.L_x_2610) ;  /* 0x0000158000077945 */ /* 0x000fe20003800200 */
[----:B------:R-:W-:Y:S02]  /*1650*/  PRMT R18, RZ, 0x7610, R18 ;  /* 0x00007610ff127816 */ /* 0x000fe40000000012 */
[----:B------:R-:W-:-:S09]  /*1660*/  PRMT R23, RZ, 0x7610, R23 ;  /* 0x00007610ff177816 */ /* 0x000fd20000000017 */
[----:B------:R-:W-:Y:S05]  /*1670*/  @P0 BRA `(.L_x_2611) ;  /* 0x0000001400500947 */ /* 0x000fea0003800000 */
[----:B01----:R-:W0:Y:S01]  /*1680*/  LDC.64 R4, c[0x0][0x390] ;  /* 0x0000e400ff047b82 */ /* 0x003e220000000a00 */
        /* <DEDUP_REMOVED lines=20> */
.L_x_2616:
[----:B------:R-:W2:Y:S02]  /*17d0*/  LDG.E.U8 R4, desc[UR36][R4.64] ;  /* 0x0000002404047981 */ /* 0x000ea4000c1e1100 */
[----:B--2---:R-:W-:Y:S01]  /*17e0*/  ISETP.NE.AND P0, PT, R4, RZ, PT ;  /* 0x000000ff0400720c */ /* 0x004fe20003f05270 */
[----:B------:R-:W-:-:S12]  /*17f0*/  BRA `(.L_x_2618) ;  /* 0x0000000800407947 */ /* 0x000fd80003800000 */
.L_x_2615:
        /* <DEDUP_REMOVED lines=10> */
.L_x_2620:
[----:B------:R-:W2:Y:S02]  /*18a0*/  LDG.E R4, desc[UR36][R4.64] ;  /* 0x0000002404047981 */ /* 0x000ea4000c1e1900 */
[----:B--2---:R-:W-:Y:S01]  /*18b0*/  ISETP.NE.AND P0, PT, R4, RZ, PT ;  /* 0x000000ff0400720c */ /* 0x004fe20003f05270 */
[----:B------:R-:W-:-:S12]  /*18c0*/  BRA `(.L_x_2618) ;  /* 0x00000008000c7947 */ /* 0x000fd80003800000 */
.L_x_2619:
[----:B------:R-:W2:Y:S02]  /*18d0*/  LDG.E.U16 R4, desc[UR36][R4.64] ;  /* 0x0000002404047981 */ /* 0x000ea4000c1e1500 */
[----:B--2---:R-:W-:Y:S01]  /*18e0*/  ISETP.NE.AND P0, PT, R4, RZ, PT ;  /* 0x000000ff0400720c */ /* 0x004fe20003f05270 */
[----:B------:R-:W-:-:S12]  /*18f0*/  BRA `(.L_x_2618) ;  /* 0x0000000800007947 */ /* 0x000fd80003800000 */
.L_x_2614:
        /* <DEDUP_REMOVED lines=9> */
.L_x_2622:
[----:B------:R-:W2:Y:S02]  /*1990*/  LDG.E.U16 R0, desc[UR36][R4.64] ;  /* 0x0000002404007981 */ /* 0x000ea4000c1e1500 */
[----:B--2---:R-:W-:-:S05]  /*19a0*/  HADD2.F32 R0, -RZ, R0.H0_H0 ;  /* 0x20000000ff007230 */ /* 0x004fca0000004100 */
[----:B------:R-:W-:Y:S01]  /*19b0*/  FSETP.NEU.FTZ.AND P0, PT, R0, RZ, PT ;  /* 0x000000ff0000720b */ /* 0x000fe20003f1d000 */
[----:B------:R-:W-:-:S12]  /*19c0*/  BRA `(.L_x_2618) ;  /* 0x0000000400cc7947 */ /* 0x000fd80003800000 */
.L_x_2621:
        /* <DEDUP_REMOVED lines=11> */
.L_x_2624:
        /* <DEDUP_REMOVED lines=8> */
.L_x_2623:
[----:B------:R-:W2:Y:S02]  /*1b00*/  LDG.E.64 R4, desc[UR36][R4.64] ;  /* 0x0000002404047981 */ /* 0x000ea4000c1e1b00 */
[----:B--2---:R1:W2:Y:S02]  /*1b10*/  DSETP.NEU.AND P0, PT, R4, RZ, PT ;  /* 0x000000ff0400722a */ /* 0x0042a40003f0d000 */
[----:B--2---:R-:W-:Y:S05]  /*1b20*/  BRA `(.L_x_2618) ;  /* 0x0000000400747947 */ /* 0x004fea0003800000 */
.L_x_2613:
        /* <DEDUP_REMOVED lines=11> */
.L_x_2627:
        /* <DEDUP_REMOVED lines=8> */
.L_x_2626:
        /* <DEDUP_REMOVED lines=9> */
.L_x_2629:
        /* <DEDUP_REMOVED lines=11> */
.L_x_2628:
[----:B------:R-:W2:Y:S02]  /*1da0*/  LDG.E.U16 R0, desc[UR36][R4.64] ;  /* 0x0000002404007981 */ /* 0x000ea4000c1e1500 */
[----:B--2---:R-:W-:-:S05]  /*1db0*/  IMAD.U32 R0, R0, 0x10000, RZ ;  /* 0x0001000000007824 */ /* 0x004fca00078e00ff */
[----:B------:R-:W-:Y:S01]  /*1dc0*/  FSETP.NEU.FTZ.AND P0, PT, R0, RZ, PT ;  /* 0x000000ff0000720b */ /* 0x000fe20003f1d000 */
[----:B------:R-:W-:-:S12]  /*1dd0*/  BRA `(.L_x_2618) ;  /* 0x0000000000c87947 */ /* 0x000fd80003800000 */
.L_x_2625:
        /* <DEDUP_REMOVED lines=11> */
.L_x_2632:
[----:B------:R-:W2:Y:S02]  /*1e90*/  LDG.E.U8 R4, desc[UR36][R4.64] ;  /* 0x0000002404047981 */ /* 0x000ea4000c1e1100 */
[----:B--2---:R-:W-:Y:S01]  /*1ea0*/  ISETP.NE.AND P0, PT, R4, RZ, PT ;  /* 0x000000ff0400720c */ /* 0x004fe20003f05270 */
[----:B------:R-:W-:-:S12]  /*1eb0*/  BRA `(.L_x_2618) ;  /* 0x0000000000907947 */ /* 0x000fd80003800000 */
.L_x_2631:
[----:B------:R-:W2:Y:S02]  /*1ec0*/  LDG.E.U8 R4, desc[UR36][R4.64] ;  /* 0x0000002404047981 */ /* 0x000ea4000c1e1100 */
[----:B--2---:R-:W-:Y:S01]  /*1ed0*/  ISETP.NE.AND P0, PT, R4, RZ, PT ;  /* 0x000000ff0400720c */ /* 0x004fe20003f05270 */
[----:B------:R-:W-:-:S12]  /*1ee0*/  BRA `(.L_x_2618) ;  /* 0x0000000000847947 */ /* 0x000fd80003800000 */
.L_x_2630:
        /* <DEDUP_REMOVED lines=9> */
.L_x_2617:
        /* <DEDUP_REMOVED lines=16> */
.L_x_2635:
[----:B------:R-:W-:Y:S01]  /*2080*/  PLOP3.LUT P0, PT, PT, PT, PT, 0x8, 0x80 ;  /* 0x000000000080781c */ /* 0x000fe20003f0e170 */
[----:B------:R-:W-:-:S12]  /*2090*/  BRA `(.L_x_2618) ;  /* 0x0000000000187947 */ /* 0x000fd80003800000 */
.L_x_2634:
[----:B------:R-:W2:Y:S02]  /*20a0*/  LDG.E.64 R4, desc[UR36][R4.64] ;  /* 0x0000002404047981 */ /* 0x000ea4000c1e1b00 */
[----:B--2---:R-:W-:-:S04]  /*20b0*/  ISETP.NE.U32.AND P0, PT, R4, RZ, PT ;  /* 0x000000ff0400720c */ /* 0x004fc80003f05070 */
[----:B------:R-:W-:Y:S01]  /*20c0*/  ISETP.NE.AND.EX P0, PT, R5, RZ, PT, P0 ;  /* 0x000000ff0500720c */ /* 0x000fe20003f05300 */
[----:B------:R-:W-:-:S12]  /*20d0*/  BRA `(.L_x_2618) ;  /* 0x0000000000087947 */ /* 0x000fd80003800000 */
.L_x_2633:
[----:B------:R-:W2:Y:S02]  /*20e0*/  LDG.E R4, desc[UR36][R4.64] ;  /* 0x0000002404047981 */ /* 0x000ea4000c1e1900 */
[----:B--2---:R-:W-:-:S13]  /*20f0*/  ISETP.NE.AND P0, PT, R4, RZ, PT ;  /* 0x000000ff0400720c */ /* 0x004fda0003f05270 */
.L_x_2618:
[----:B------:R-:W-:Y:S05]  /*2100*/  BSYNC.RECONVERGENT B6 ;  /* 0x0000000000067941 */ /* 0x000fea0003800200 */
.L_x_2612:
        /* <DEDUP_REMOVED lines=21> */
.L_x_2640:
[----:B------:R-:W2:Y:S02]  /*2260*/  LDG.E.U8 R4, desc[UR36][R4.64] ;  /* 0x0000002404047981 */ /* 0x000ea4000c1e1100 */
[----:B--2---:R-:W-:Y:S01]  /*2270*/  ISETP.NE.AND P0, PT, R4, RZ, PT ;  /* 0x000000ff0400720c */ /* 0x004fe20003f05270 */
[----:B------:R-:W-:-:S12]  /*2280*/  BRA `(.L_x_2642) ;  /* 0x0000000800407947 */ /* 0x000fd80003800000 */
.L_x_2639:
        /* <DEDUP_REMOVED lines=10> */
.L_x_2644:
[----:B------:R-:W2:Y:S02]  /*2330*/  LDG.E R4, desc[UR36][R4.64] ;  /* 0x0000002404047981 */ /* 0x000ea4000c1e1900 */
[----:B--2---:R-:W-:Y:S01]  /*2340*/  ISETP.NE.AND P0, PT, R4, RZ, PT ;  /* 0x000000ff0400720c */ /* 0x004fe20003f05270 */
[----:B------:R-:W-:-:S12]  /*2350*/  BRA `(.L_x_2642) ;  /* 0x00000008000c7947 */ /* 0x000fd80003800000 */
.L_x_2643:
[----:B------:R-:W2:Y:S02]  /*2360*/  LDG.E.U16 R4, desc[UR36][R4.64] ;  /* 0x0000002404047981 */ /* 0x000ea4000c1e1500 */
[----:B--2---:R-:W-:Y:S01]  /*2370*/  ISETP.NE.AND P0, PT, R4, RZ, PT ;  /* 0x000000ff0400720c */ /* 0x004fe20003f05270 */
[----:B------:R-:W-:-:S12]  /*2380*/  BRA `(.L_x_2642) ;  /* 0x0000000800007947 */ /* 0x000fd80003800000 */
.L_x_2638:
        /* <DEDUP_REMOVED lines=9> */
.L_x_2646:
[----:B------:R-:W2:Y:S02]  /*2420*/  LDG.E.U16 R0, desc[UR36][R4.64] ;  /* 0x0000002404007981 */ /* 0x000ea4000c1e1500 */
[----:B--2---:R-:W-:-:S05]  /*2430*/  HADD2.F32 R0, -RZ, R0.H0_H0 ;  /* 0x20000000ff007230 */ /* 0x004fca0000004100 */
[----:B------:R-:W-:Y:S01]  /*2440*/  FSETP.NEU.FTZ.AND P0, PT, R0, RZ, PT ;  /* 0x000000ff0000720b */ /* 0x000fe20003f1d000 */
[----:B------:R-:W-:-:S12]  /*2450*/  BRA `(.L_x_2642) ;  /* 0x0000000400cc7947 */ /* 0x000fd80003800000 */
.L_x_2645:
        /* <DEDUP_REMOVED lines=11> */
.L_x_2648:
        /* <DEDUP_REMOVED lines=8> */
.L_x_2647:
[----:B------:R-:W2:Y:S02]  /*2590*/  LDG.E.64 R4, desc[UR36][R4.64] ;  /* 0x0000002404047981 */ /* 0x000ea4000c1e1b00 */
[----:B--2---:R1:W2:Y:S02]  /*25a0*/  DSETP.NEU.AND P0, PT, R4, RZ, PT ;  /* 0x000000ff0400722a */ /* 0x0042a40003f0d000 */
[----:B--2---:R-:W-:Y:S05]  /*25b0*/  BRA `(.L_x_2642) ;  /* 0x0000000400747947 */ /* 0x004fea0003800000 */
.L_x_2637:
        /* <DEDUP_REMOVED lines=11> */
.L_x_2651:
        /* <DEDUP_REMOVED lines=8> */
.L_x_2650:
        /* <DEDUP_REMOVED lines=9> */
.L_x_2653:
        /* <DEDUP_REMOVED lines=11> */
.L_x_2652:
[----:B------:R-:W2:Y:S02]  /*2830*/  LDG.E.U16 R0, desc[UR36][R4.64] ;  /* 0x0000002404007981 */ /* 0x000ea4000c1e1500 */
[----:B--2---:R-:W-:-:S05]  /*2840*/  IMAD.U32 R0, R0, 0x10000, RZ ;  /* 0x0001000000007824 */ /* 0x004fca00078e00ff */
[----:B------:R-:W-:Y:S01]  /*2850*/  FSETP.NEU.FTZ.AND P0, PT, R0, RZ, PT ;  /* 0x000000ff0000720b */ /* 0x000fe20003f1d000 */
[----:B------:R-:W-:-:S12]  /*2860*/  BRA `(.L_x_2642) ;  /* 0x0000000000c87947 */ /* 0x000fd80003800000 */
.L_x_2649:
        /* <DEDUP_REMOVED lines=11> */
.L_x_2656:
[----:B------:R-:W2:Y:S02]  /*2920*/  LDG.E.U8 R4, desc[UR36][R4.64] ;  /* 0x0000002404047981 */ /* 0x000ea4000c1e1100 */
[----:B--2---:R-:W-:Y:S01]  /*2930*/  ISETP.NE.AND P0, PT, R4, RZ, PT ;  /* 0x000000ff0400720c */ /* 0x004fe20003f05270 */
[----:B------:R-:W-:-:S12]  /*2940*/  BRA `(.L_x_2642) ;  /* 0x0000000000907947 */ /* 0x000fd80003800000 */
.L_x_2655:
[----:B------:R-:W2:Y:S02]  /*2950*/  LDG.E.U8 R4, desc[UR36][R4.64] ;  /* 0x0000002404047981 */ /* 0x000ea4000c1e1100 */
[----:B--2---:R-:W-:Y:S01]  /*2960*/  ISETP.NE.AND P0, PT, R4, RZ, PT ;  /* 0x000000ff0400720c */ /* 0x004fe20003f05270 */
[----:B------:R-:W-:-:S12]  /*2970*/  BRA `(.L_x_2642) ;  /* 0x0000000000847947 */ /* 0x000fd80003800000 */
.L_x_2654:
        /* <DEDUP_REMOVED lines=9> */
.L_x_2641:
        /* <DEDUP_REMOVED lines=16> */
.L_x_2659:
[----:B------:R-:W-:Y:S01]  /*2b10*/  PLOP3.LUT P0, PT, PT, PT, PT, 0x8, 0x80 ;  /* 0x000000000080781c */ /* 0x000fe20003f0e170 */
[----:B------:R-:W-:-:S12]  /*2b20*/  BRA `(.L_x_2642) ;  /* 0x0000000000187947 */ /* 0x000fd80003800000 */
.L_x_2658:
[----:B------:R-:W2:Y:S02]  /*2b30*/  LDG.E.64 R4, desc[UR36][R4.64] ;  /* 0x0000002404047981 */ /* 0x000ea4000c1e1b00 */
[----:B--2---:R-:W-:-:S04]  /*2b40*/  ISETP.NE.U32.AND P0, PT, R4, RZ, PT ;  /* 0x000000ff0400720c */ /* 0x004fc80003f05070 */
[----:B------:R-:W-:Y:S01]  /*2b50*/  ISETP.NE.AND.EX P0, PT, R5, RZ, PT, P0 ;  /* 0x000000ff0500720c */ /* 0x000fe20003f05300 */
[----:B------:R-:W-:-:S12]  /*2b60*/  BRA `(.L_x_2642) ;  /* 0x0000000000087947 */ /* 0x000fd80003800000 */
.L_x_2657:
[----:B------:R-:W2:Y:S02]  /*2b70*/  LDG.E R4, desc[UR36][R4.64] ;  /* 0x0000002404047981 */ /* 0x000ea4000c1e1900 */
[----:B--2---:R-:W-:-:S13]  /*2b80*/  ISETP.NE.AND P0, PT, R4, RZ, PT ;  /* 0x000000ff0400720c */ /* 0x004fda0003f05270 */
.L_x_2642:
[----:B------:R-:W-:Y:S05]  /*2b90*/  BSYNC.RECONVERGENT B6 ;  /* 0x0000000000067941 */ /* 0x000fea0003800200 */
.L_x_2636:
[----:B------:R-:W-:Y:S01]  /*2ba0*/  SEL R23, RZ, 0x1, !P0 ;  /* 0x00000001ff177807 */ /* 0x000fe20004000000 */
[----:B------:R-:W-:-:S07]  /*2bb0*/  VIADD R25, R25, 0x80 ;  /* 0x0000008019197836 */ /* 0x000fce0000000000 */
.L_x_2611:
[----:B------:R-:W-:Y:S05]  /*2bc0*/  BSYNC.RECONVERGENT B7 ;  /* 0x0000000000077941 */ /* 0x000fea0003800200 */
.L_x_2610:
        /* <DEDUP_REMOVED lines=26> */
.L_x_2666:
[----:B------:R-:W2:Y:S02]  /*2d70*/  LDG.E.U8 R4, desc[UR36][R4.64] ;  /* 0x0000002404047981 */ /* 0x000ea4000c1e1100 */
[----:B--2---:R-:W-:Y:S01]  /*2d80*/  ISETP.NE.AND P0, PT, R4, RZ, PT ;  /* 0x000000ff0400720c */ /* 0x004fe20003f05270 */
[----:B------:R-:W-:-:S12]  /*2d90*/  BRA `(.L_x_2668) ;  /* 0x0000000800407947 */ /* 0x000fd80003800000 */
.L_x_2665:
        /* <DEDUP_REMOVED lines=10> */
.L_x_2670:
[----:B------:R-:W2:Y:S02]  /*2e40*/  LDG.E R4, desc[UR36][R4.64] ;  /* 0x0000002404047981 */ /* 0x000ea4000c1e1900 */
[----:B--2---:R-:W-:Y:S01]  /*2e50*/  ISETP.NE.AND P0, PT, R4, RZ, PT ;  /* 0x000000ff0400720c */ /* 0x004fe20003f05270 */
[----:B------:R-:W-:-:S12]  /*2e60*/  BRA `(.L_x_2668) ;  /* 0x00000008000c7947 */ /* 0x000fd80003800000 */
.L_x_2669:
[----:B------:R-:W2:Y:S02]  /*2e70*/  LDG.E.U16 R4, desc[UR36][R4.64] ;  /* 0x0000002404047981 */ /* 0x000ea4000c1e1500 */
[----:B--2---:R-:W-:Y:S01]  /*2e80*/  ISETP.NE.AND P0, PT, R4, RZ, PT ;  /* 0x000000ff0400720c */ /* 0x004fe20003f05270 */
[----:B------:R-:W-:-:S12]  /*2e90*/  BRA `(.L_x_2668) ;  /* 0x0000000800007947 */ /* 0x000fd80003800000 */
.L_x_2664:
        /* <DEDUP_REMOVED lines=9> */
.L_x_2672:
[----:B------:R-:W2:Y:S02]  /*2f30*/  LDG.E.U16 R0, desc[UR36][R4.64] ;  /* 0x0000002404007981 */ /* 0x000ea4000c1e1500 */
[----:B--2---:R-:W-:-:S05]  /*2f40*/  HADD2.F32 R0, -RZ, R0.H0_H0 ;  /* 0x20000000ff007230 */ /* 0x004fca0000004100 */
[----:B------:R-:W-:Y:S01]  /*2f50*/  FSETP.NEU.FTZ.AND P0, PT, R0, RZ, PT ;  /* 0x000000ff0000720b */ /* 0x000fe20003f1d000 */
[----:B------:R-:W-:-:S12]  /*2f60*/  BRA `(.L_x_2668) ;  /* 0x0000000400cc7947 */ /* 0x000fd80003800000 */
.L_x_2671:
        /* <DEDUP_REMOVED lines=11> */
.L_x_2674:
        /* <DEDUP_REMOVED lines=8> */
.L_x_2673:
[----:B------:R-:W2:Y:S02]  /*30a0*/  LDG.E.64 R4, desc[UR36][R4.64] ;  /* 0x0000002404047981 */ /* 0x000ea4000c1e1b00 */
[----:B--2---:R1:W2:Y:S02]  /*30b0*/  DSETP.NEU.AND P0, PT, R4, RZ, PT ;  /* 0x000000ff0400722a */ /* 0x0042a40003f0d000 */
[----:B--2---:R-:W-:Y:S05]  /*30c0*/  BRA `(.L_x_2668) ;  /* 0x0000000400747947 */ /* 0x004fea0003800000 */
.L_x_2663:
        /* <DEDUP_REMOVED lines=11> */
.L_x_2677:
        /* <DEDUP_REMOVED lines=8> */
.L_x_2676:
        /* <DEDUP_REMOVED lines=9> */
.L_x_2679:
        /* <DEDUP_REMOVED lines=11> */
.L_x_2678:
[----:B------:R-:W2:Y:S02]  /*3340*/  LDG.E.U16 R0, desc[UR36][R4.64] ;  /* 0x0000002404007981 */ /* 0x000ea4000c1e1500 */
[----:B--2---:R-:W-:-:S05]  /*3350*/  IMAD.U32 R0, R0, 0x10000, RZ ;  /* 0x0001000000007824 */ /* 0x004fca00078e00ff */
[----:B------:R-:W-:Y:S01]  /*3360*/  FSETP.NEU.FTZ.AND P0, PT, R0, RZ, PT ;  /* 0x000000ff0000720b */ /* 0x000fe20003f1d000 */
[----:B------:R-:W-:-:S12]  /*3370*/  BRA `(.L_x_2668) ;  /* 0x0000000000c87947 */ /* 0x000fd80003800000 */
.L_x_2675:
        /* <DEDUP_REMOVED lines=11> */
.L_x_2682:
[----:B------:R-:W2:Y:S02]  /*3430*/  LDG.E.U8 R4, desc[UR36][R4.64] ;  /* 0x0000002404047981 */ /* 0x000ea4000c1e1100 */
[----:B--2---:R-:W-:Y:S01]  /*3440*/  ISETP.NE.AND P0, PT, R4, RZ, PT ;  /* 0x000000ff0400720c */ /* 0x004fe20003f05270 */
[----:B------:R-:W-:-:S12]  /*3450*/  BRA `(.L_x_2668) ;  /* 0x0000000000907947 */ /* 0x000fd80003800000 */
.L_x_2681:
[----:B------:R-:W2:Y:S02]  /*3460*/  LDG.E.U8 R4, desc[UR36][R4.64] ;  /* 0x0000002404047981 */ /* 0x000ea4000c1e1100 */
[----:B--2---:R-:W-:Y:S01]  /*3470*/  ISETP.NE.AND P0, PT, R4, RZ, PT ;  /* 0x000000ff0400720c */ /* 0x004fe20003f05270 */
[----:B------:R-:W-:-:S12]  /*3480*/  BRA `(.L_x_2668) ;  /* 0x0000000000847947 */ /* 0x000fd80003800000 */
.L_x_2680:
        /* <DEDUP_REMOVED lines=9> */
.L_x_2667:
        /* <DEDUP_REMOVED lines=16> */
.L_x_2685:
[----:B------:R-:W-:Y:S01]  /*3620*/  PLOP3.LUT P0, PT, PT, PT, PT, 0x8, 0x80 ;  /* 0x000000000080781c */ /* 0x000fe20003f0e170 */
[----:B------:R-:W-:-:S12]  /*3630*/  BRA `(.L_x_2668) ;  /* 0x0000000000187947 */ /* 0x000fd80003800000 */
.L_x_2684:
[----:B------:R-:W2:Y:S02]  /*3640*/  LDG.E.64 R4, desc[UR36][R4.64] ;  /* 0x0000002404047981 */ /* 0x000ea4000c1e1b00 */
[----:B--2---:R-:W-:-:S04]  /*3650*/  ISETP.NE.U32.AND P0, PT, R4, RZ, PT ;  /* 0x000000ff0400720c */ /* 0x004fc80003f05070 */
[----:B------:R-:W-:Y:S01]  /*3660*/  ISETP.NE.AND.EX P0, PT, R5, RZ, PT, P0 ;  /* 0x000000ff0500720c */ /* 0x000fe20003f05300 */
[----:B------:R-:W-:-:S12]  /*3670*/  BRA `(.L_x_2668) ;  /* 0x0000000000087947 */ /* 0x000fd80003800000 */
.L_x_2683:
[----:B------:R-:W2:Y:S02]  /*3680*/  LDG.E R4, desc[UR36][R4.64] ;  /* 0x0000002404047981 */ /* 0x000ea4000c1e1900 */
[----:B--2---:R-:W-:-:S13]  /*3690*/  ISETP.NE.AND P0, PT, R4, RZ, PT ;  /* 0x000000ff0400720c */ /* 0x004fda0003f05270 */
.L_x_2668:
[----:B------:R-:W-:Y:S05]  /*36a0*/  BSYNC.RECONVERGENT B6 ;  /* 0x0000000000067941 */ /* 0x000fea0003800200 */
.L_x_2662:
[----:B------:R-:W2:Y:S01]  /*36b0*/  LDCU.U8 UR6, c[0x0][0x3a5] ;  /* 0x000074a0ff0677ac */ /* 0x000ea20008000000 */
[----:B01----:R-:W0:Y:S01]  /*36c0*/  LDC.64 R4, c[0x0][0x398] ;  /* 0x0000e600ff047b82 */ /* 0x003e220000000a00 */
[----:B------:R-:W-:Y:S01]  /*36d0*/  BSSY.RECONVERGENT B6, `(.L_x_2686) ;  /* 0x00000a7000067945 */ /* 0x000fe20003800200 */
[----:B------:R-:W1:Y:S01]  /*36e0*/  LDCU UR5, c[0x0][0x3ac] ;  /* 0x00007580ff0577ac */ /* 0x000e620008000800 */
[----:B--2---:R-:W-:-:S04]  /*36f0*/  UPRMT UR4, UR6, 0x9910, URZ ;  /* 0x0000991006047896 */ /* 0x004fc800080000ff */
        /* <DEDUP_REMOVED lines=17> */
.L_x_2690:
[----:B------:R-:W2:Y:S02]  /*3810*/  LDG.E.U8 R4, desc[UR36][R4.64] ;  /* 0x0000002404047981 */ /* 0x000ea4000c1e1100 */
[----:B--2---:R-:W-:Y:S01]  /*3820*/  ISETP.NE.AND P0, PT, R4, RZ, PT ;  /* 0x000000ff0400720c */ /* 0x004fe20003f05270 */
[----:B------:R-:W-:-:S12]  /*3830*/  BRA `(.L_x_2692) ;  /* 0x0000000800407947 */ /* 0x000fd80003800000 */
.L_x_2689:
        /* <DEDUP_REMOVED lines=10> */
.L_x_2694:
[----:B------:R-:W2:Y:S02]  /*38e0*/  LDG.E R4, desc[UR36][R4.64] ;  /* 0x0000002404047981 */ /* 0x000ea4000c1e1900 */
[----:B--2---:R-:W-:Y:S01]  /*38f0*/  ISETP.NE.AND P0, PT, R4, RZ, PT ;  /* 0x000000ff0400720c */ /* 0x004fe20003f05270 */
[----:B------:R-:W-:-:S12]  /*3900*/  BRA `(.L_x_2692) ;  /* 0x00000008000c7947 */ /* 0x000fd80003800000 */
.L_x_2693:
[----:B------:R-:W2:Y:S02]  /*3910*/  LDG.E.U16 R4, desc[UR36][R4.64] ;  /* 0x0000002404047981 */ /* 0x000ea4000c1e1500 */
[----:B--2---:R-:W-:Y:S01]  /*3920*/  ISETP.NE.AND P0, PT, R4, RZ, PT ;  /* 0x000000ff0400720c */ /* 0x004fe20003f05270 */
[----:B------:R-:W-:-:S12]  /*3930*/  BRA `(.L_x_2692) ;  /* 0x0000000800007947 */ /* 0x000fd80003800000 */
.L_x_2688:
        /* <DEDUP_REMOVED lines=9> */
.L_x_2696:
[----:B------:R-:W2:Y:S02]  /*39d0*/  LDG.E.U16 R0, desc[UR36][R4.64] ;  /* 0x0000002404007981 */ /* 0x000ea4000c1e1500 */
[----:B--2---:R-:W-:-:S05]  /*39e0*/  HADD2.F32 R0, -RZ, R0.H0_H0 ;  /* 0x20000000ff007230 */ /* 0x004fca0000004100 */
[----:B------:R-:W-:Y:S01]  /*39f0*/  FSETP.NEU.FTZ.AND P0, PT, R0, RZ, PT ;  /* 0x000000ff0000720b */ /* 0x000fe20003f1d000 */
[----:B------:R-:W-:-:S12]  /*3a00*/  BRA `(.L_x_2692) ;  /* 0x0000000400cc7947 */ /* 0x000fd80003800000 */
.L_x_2695:
        /* <DEDUP_REMOVED lines=11> */
.L_x_2698:
        /* <DEDUP_REMOVED lines=8> */
.L_x_2697:
[----:B------:R-:W2:Y:S02]  /*3b40*/  LDG.E.64 R4, desc[UR36][R4.64] ;  /* 0x0000002404047981 */ /* 0x000ea4000c1e1b00 */
[----:B--2---:R1:W2:Y:S02]  /*3b50*/  DSETP.NEU.AND P0, PT, R4, RZ, PT ;  /* 0x000000ff0400722a */ /* 0x0042a40003f0d000 */
[----:B--2---:R-:W-:Y:S05]  /*3b60*/  BRA `(.L_x_2692) ;  /* 0x0000000400747947 */ /* 0x004fea0003800000 */
.L_x_2687:
        /* <DEDUP_REMOVED lines=11> */
.L_x_2701:
        /* <DEDUP_REMOVED lines=8> */
.L_x_2700:
        /* <DEDUP_REMOVED lines=9> */
.L_x_2703:
        /* <DEDUP_REMOVED lines=11> */
.L_x_2702:
[----:B------:R-:W2:Y:S02]  /*3de0*/  LDG.E.U16 R0, desc[UR36][R4.64] ;  /* 0x0000002404007981 */ /* 0x000ea4000c1e1500 */
[----:B--2---:R-:W-:-:S05]  /*3df0*/  IMAD.U32 R0, R0, 0x10000, RZ ;  /* 0x0001000000007824 */ /* 0x004fca00078e00ff */
[----:B------:R-:W-:Y:S01]  /*3e00*/  FSETP.NEU.FTZ.AND P0, PT, R0, RZ, PT ;  /* 0x000000ff0000720b */ /* 0x000fe20003f1d000 */
[----:B------:R-:W-:-:S12]  /*3e10*/  BRA `(.L_x_2692) ;  /* 0x0000000000c87947 */ /* 0x000fd80003800000 */
.L_x_2699:
        /* <DEDUP_REMOVED lines=11> */
.L_x_2706:
[----:B------:R-:W2:Y:S02]  /*3ed0*/  LDG.E.U8 R4, desc[UR36][R4.64] ;  /* 0x0000002404047981 */ /* 0x000ea4000c1e1100 */
[----:B--2---:R-:W-:Y:S01]  /*3ee0*/  ISETP.NE.AND P0, PT, R4, RZ, PT ;  /* 0x000000ff0400720c */ /* 0x004fe20003f05270 */
[----:B------:R-:W-:-:S12]  /*3ef0*/  BRA `(.L_x_2692) ;  /* 0x0000000000907947 */ /* 0x000fd80003800000 */
.L_x_2705:
[----:B------:R-:W2:Y:S02]  /*3f00*/  LDG.E.U8 R4, desc[UR36][R4.64] ;  /* 0x0000002404047981 */ /* 0x000ea4000c1e1100 */
[----:B--2---:R-:W-:Y:S01]  /*3f10*/  ISETP.NE.AND P0, PT, R4, RZ, PT ;  /* 0x000000ff0400720c */ /* 0x004fe20003f05270 */
[----:B------:R-:W-:-:S12]  /*3f20*/  BRA `(.L_x_2692) ;  /* 0x0000000000847947 */ /* 0x000fd80003800000 */
.L_x_2704:
        /* <DEDUP_REMOVED lines=9> */
.L_x_2691:
        /* <DEDUP_REMOVED lines=16> */
.L_x_2709:
[----:B------:R-:W-:Y:S01]  /*40c0*/  PLOP3.LUT P0, PT, PT, PT, PT, 0x8, 0x80 ;  /* 0x000000000080781c */ /* 0x000fe20003f0e170 */
[----:B------:R-:W-:-:S12]  /*40d0*/  BRA `(.L_x_2692) ;  /* 0x0000000000187947 */ /* 0x000fd80003800000 */
.L_x_2708:
[----:B------:R-:W2:Y:S02]  /*40e0*/  LDG.E.64 R4, desc[UR36][R4.64] ;  /* 0x0000002404047981 */ /* 0x000ea4000c1e1b00 */
[----:B--2---:R-:W-:-:S04]  /*40f0*/  ISETP.NE.U32.AND P0, PT, R4, RZ, PT ;  /* 0x000000ff0400720c */ /* 0x004fc80003f05070 */
[----:B------:R-:W-:Y:S01]  /*4100*/  ISETP.NE.AND.EX P0, PT, R5, RZ, PT, P0 ;  /* 0x000000ff0500720c */ /* 0x000fe20003f05300 */
[----:B------:R-:W-:-:S12]  /*4110*/  BRA `(.L_x_2692) ;  /* 0x0000000000087947 */ /* 0x000fd80003800000 */
.L_x_2707:
[----:B------:R-:W2:Y:S02]  /*4120*/  LDG.E R4, desc[UR36][R4.64] ;  /* 0x0000002404047981 */ /* 0x000ea4000c1e1900 */
[----:B--2---:R-:W-:-:S13]  /*4130*/  ISETP.NE.AND P0, PT, R4, RZ, PT ;  /* 0x000000ff0400720c */ /* 0x004fda0003f05270 */
.L_x_2692:
[----:B------:R-:W-:Y:S05]  /*4140*/  BSYNC.RECONVERGENT B6 ;  /* 0x0000000000067941 */ /* 0x000fea0003800200 */
.L_x_2686:
[----:B------:R-:W-:Y:S01]  /*4150*/  SEL R27, RZ, 0x1, !P0 ;  /* 0x00000001ff1b7807 */ /* 0x000fe20004000000 */
[----:B------:R-:W-:-:S07]  /*4160*/  VIADD R25, R25, 0x80 ;  /* 0x0000008019197836 */ /* 0x000fce0000000000 */
.L_x_2661:
[----:B------:R-:W-:Y:S05]  /*4170*/  BSYNC.RECONVERGENT B7 ;  /* 0x0000000000077941 */ /* 0x000fea0003800200 */
.L_x_2660:
        /* <DEDUP_REMOVED lines=26> */
.L_x_2716:
[----:B------:R-:W2:Y:S02]  /*4320*/  LDG.E.U8 R4, desc[UR36][R4.64] ;  /* 0x0000002404047981 */ /* 0x000ea4000c1e1100 */
[----:B--2---:R-:W-:Y:S01]  /*4330*/  ISETP.NE.AND P0, PT, R4, RZ, PT ;  /* 0x000000ff0400720c */ /* 0x004fe20003f05270 */
[----:B------:R-:W-:-:S12]  /*4340*/  BRA `(.L_x_2718) ;  /* 0x0000000800407947 */ /* 0x000fd80003800000 */
.L_x_2715:
        /* <DEDUP_REMOVED lines=10> */
.L_x_2720:
[----:B------:R-:W2:Y:S02]  /*43f0*/  LDG.E R4, desc[UR36][R4.64] ;  /* 0x0000002404047981 */ /* 0x000ea4000c1e1900 */
[----:B--2---:R-:W-:Y:S01]  /*4400*/  ISETP.NE.AND P0, PT, R4, RZ, PT ;  /* 0x000000ff0400720c */ /* 0x004fe20003f05270 */
[----:B------:R-:W-:-:S12]  /*4410*/  BRA `(.L_x_2718) ;  /* 0x00000008000c7947 */ /* 0x000fd80003800000 */
.L_x_2719:
[----:B------:R-:W2:Y:S02]  /*4420*/  LDG.E.U16 R4, desc[UR36][R4.64] ;  /* 0x0000002404047981 */ /* 0x000ea4000c1e1500 */
[----:B--2---:R-:W-:Y:S01]  /*4430*/  ISETP.NE.AND P0, PT, R4, RZ, PT ;  /* 0x000000ff0400720c */ /* 0x004fe20003f05270 */
[----:B------:R-:W-:-:S12]  /*4440*/  BRA `(.L_x_2718) ;  /* 0x0000000800007947 */ /* 0x000fd80003800000 */
.L_x_2714:
        /* <DEDUP_REMOVED lines=9> */
.L_x_2722:
[----:B------:R-:W2:Y:S02]  /*44e0*/  LDG.E.U16 R0, desc[UR36][R4.64] ;  /* 0x0000002404007981 */ /* 0x000ea4000c1e1500 */
[----:B--2---:R-:W-:-:S05]  /*44f0*/  HADD2.F32 R0, -RZ, R0.H0_H0 ;  /* 0x20000000ff007230 */ /* 0x004fca0000004100 */
[----:B------:R-:W-:Y:S01]  /*4500*/  FSETP.NEU.FTZ.AND P0, PT, R0, RZ, PT ;  /* 0x000000ff0000720b */ /* 0x000fe20003f1d000 */
[----:B------:R-:W-:-:S12]  /*4510*/  BRA `(.L_x_2718) ;  /* 0x0000000400cc7947 */ /* 0x000fd80003800000 */
.L_x_2721:
        /* <DEDUP_REMOVED lines=11> */
.L_x_2724:
        /* <DEDUP_REMOVED lines=8> */
.L_x_2723:
[----:B------:R-:W2:Y:S02]  /*4650*/  LDG.E.64 R4, desc[UR36][R4.64] ;  /* 0x0000002404047981 */ /* 0x000ea4000c1e1b00 */
[----:B--2---:R1:W2:Y:S02]  /*4660*/  DSETP.NEU.AND P0, PT, R4, RZ, PT ;  /* 0x000000ff0400722a */ /* 0x0042a40003f0d000 */
[----:B--2---:R-:W-:Y:S05]  /*4670*/  BRA `(.L_x_2718) ;  /* 0x0000000400747947 */ /* 0x004fea0003800000 */
.L_x_2713:
        /* <DEDUP_REMOVED lines=11> */
.L_x_2727:
        /* <DEDUP_REMOVED lines=8> */
.L_x_2726:
        /* <DEDUP_REMOVED lines=9> */
.L_x_2729:
        /* <DEDUP_REMOVED lines=11> */
.L_x_2728:
[----:B------:R-:W2:Y:S02]  /*48f0*/  LDG.E.U16 R0, desc[UR36][R4.64] ;  /* 0x0000002404007981 */ /* 0x000ea4000c1e1500 */
[----:B--2---:R-:W-:-:S05]  /*4900*/  IMAD.U32 R0, R0, 0x10000, RZ ;  /* 0x0001000000007824 */ /* 0x004fca00078e00ff */
[----:B------:R-:W-:Y:S01]  /*4910*/  FSETP.NEU.FTZ.AND P0, PT, R0, RZ, PT ;  /* 0x000000ff0000720b */ /* 0x000fe20003f1d000 */
[----:B------:R-:W-:-:S12]  /*4920*/  BRA `(.L_x_2718) ;  /* 0x0000000000c87947 */ /* 0x000fd80003800000 */
.L_x_2725:
        /* <DEDUP_REMOVED lines=11> */
.L_x_2732:
[----:B------:R-:W2:Y:S02]  /*49e0*/  LDG.E.U8 R4, desc[UR36][R4.64] ;  /* 0x0000002404047981 */ /* 0x000ea4000c1e1100 */
[----:B--2---:R-:W-:Y:S01]  /*49f0*/  ISETP.NE.AND P0, PT, R4, RZ, PT ;  /* 0x000000ff0400720c */ /* 0x004fe20003f05270 */
[----:B------:R-:W-:-:S12]  /*4a00*/  BRA `(.L_x_2718) ;  /* 0x0000000000907947 */ /* 0x000fd80003800000 */
.L_x_2731:
[----:B------:R-:W2:Y:S02]  /*4a10*/  LDG.E.U8 R4, desc[UR36][R4.64] ;  /* 0x0000002404047981 */ /* 0x000ea4000c1e1100 */
[----:B--2---:R-:W-:Y:S01]  /*4a20*/  ISETP.NE.AND P0, PT, R4, RZ, PT ;  /* 0x000000ff0400720c */ /* 0x004fe20003f05270 */
[----:B------:R-:W-:-:S12]  /*4a30*/  BRA `(.L_x_2718) ;  /* 0x0000000000847947 */ /* 0x000fd80003800000 */
.L_x_2730:
        /* <DEDUP_REMOVED lines=9> */
.L_x_2717:
        /* <DEDUP_REMOVED lines=16> */
.L_x_2735:
[----:B------:R-:W-:Y:S01]  /*4bd0*/  PLOP3.LUT P0, PT, PT, PT, PT, 0x8, 0x80 ;  /* 0x000000000080781c */ /* 0x000fe20003f0e170 */
[----:B------:R-:W-:-:S12]  /*4be0*/  BRA `(.L_x_2718) ;  /* 0x0000000000187947 */ /* 0x000fd80003800000 */
.L_x_2734:
[----:B------:R-:W2:Y:S02]  /*4bf0*/  LDG.E.64 R4, desc[UR36][R4.64] ;  /* 0x0000002404047981 */ /* 0x000ea4000c1e1b00 */
[----:B--2---:R-:W-:-:S04]  /*4c00*/  ISETP.NE.U32.AND P0, PT, R4, RZ, PT ;  /* 0x000000ff0400720c */ /* 0x004fc80003f05070 */
[----:B------:R-:W-:Y:S01]  /*4c10*/  ISETP.NE.AND.EX P0, PT, R5, RZ, PT, P0 ;  /* 0x000000ff0500720c */ /* 0x000fe20003f05300 */
[----:B------:R-:W-:-:S12]  /*4c20*/  BRA `(.L_x_2718) ;  /* 0x0000000000087947 */ /* 0x000fd80003800000 */
.L_x_2733:
[----:B------:R-:W2:Y:S02]  /*4c30*/  LDG.E R4, desc[UR36][R4.64] ;  /* 0x0000002404047981 */ /* 0x000ea4000c1e1900 */
[----:B--2---:R-:W-:-:S13]  /*4c40*/  ISETP.NE.AND P0, PT, R4, RZ, PT ;  /* 0x000000ff0400720c */ /* 0x004fda0003f05270 */
.L_x_2718:
[----:B------:R-:W-:Y:S05]  /*4c50*/  BSYNC.RECONVERGENT B6 ;  /* 0x0000000000067941 */ /* 0x000fea0003800200 */
.L_x_2712:
[----:B------:R-:W2:Y:S01]  /*4c60*/  LDCU.U8 UR6, c[0x0][0x3a5] ;  /* 0x000074a0ff0677ac */ /* 0x000ea20008000000 */
[----:B01----:R-:W0:Y:S01]  /*4c70*/  LDC.64 R4, c[0x0][0x398] ;  /* 0x0000e600ff047b82 */ /* 0x003e220000000a00 */
[----:B------:R-:W-:Y:S01]  /*4c80*/  BSSY.RECONVERGENT B6, `(.L_x_2736) ;  /* 0x00000a7000067945 */ /* 0x000fe20003800200 */
[----:B------:R-:W-:Y:S01]  /*4c90*/  SEL R26, RZ, 0x1, !P0 ;  /* 0x00000001ff1a7807 */ /* 0x000fe20004000000 */
[----:B------:R-:W1:Y:S01]  /*4ca0*/  LDCU UR5, c[0x0][0x3ac] ;  /* 0x00007580ff0577ac */ /* 0x000e620008000800 */
[----:B--2---:R-:W-:-:S04]  /*4cb0*/  UPRMT UR4, UR6, 0x9910, URZ ;  /* 0x0000991006047896 */ /* 0x004fc800080000ff */
        /* <DEDUP_REMOVED lines=16> */
.L_x_2740:
[----:B------:R-:W2:Y:S02]  /*4dc0*/  LDG.E.U8 R4, desc[UR36][R4.64] ;  /* 0x0000002404047981 */ /* 0x000ea4000c1e1100 */
[----:B--2---:R-:W-:Y:S01]  /*4dd0*/  ISETP.NE.AND P0, PT, R4, RZ, PT ;  /* 0x000000ff0400720c */ /* 0x004fe20003f05270 */
[----:B------:R-:W-:-:S12]  /*4de0*/  BRA `(.L_x_2742) ;  /* 0x0000000800407947 */ /* 0x000fd80003800000 */
.L_x_2739:
        /* <DEDUP_REMOVED lines=10> */
.L_x_2744:
[----:B------:R-:W2:Y:S02]  /*4e90*/  LDG.E R4, desc[UR36][R4.64] ;  /* 0x0000002404047981 */ /* 0x000ea4000c1e1900 */
[----:B--2---:R-:W-:Y:S01]  /*4ea0*/  ISETP.NE.AND P0, PT, R4, RZ, PT ;  /* 0x000000ff0400720c */ /* 0x004fe20003f05270 */
[----:B------:R-:W-:-:S12]  /*4eb0*/  BRA `(.L_x_2742) ;  /* 0x00000008000c7947 */ /* 0x000fd80003800000 */
.L_x_2743:
[----:B------:R-:W2:Y:S02]  /*4ec0*/  LDG.E.U16 R4, desc[UR36][R4.64] ;  /* 0x0000002404047981 */ /* 0x000ea4000c1e1500 */
[----:B--2---:R-:W-:Y:S01]  /*4ed0*/  ISETP.NE.AND P0, PT, R4, RZ, PT ;  /* 0x000000ff0400720c */ /* 0x004fe20003f05270 */
[----:B------:R-:W-:-:S12]  /*4ee0*/  BRA `(.L_x_2742) ;  /* 0x0000000800007947 */ /* 0x000fd80003800000 */
.L_x_2738:
        /* <DEDUP_REMOVED lines=9> */
.L_x_2746:
[----:B------:R-:W2:Y:S02]  /*4f80*/  LDG.E.U16 R0, desc[UR36][R4.64] ;  /* 0x0000002404007981 */ /* 0x000ea4000c1e1500 */
[----:B--2---:R-:W-:-:S05]  /*4f90*/  HADD2.F32 R0, -RZ, R0.H0_H0 ;  /* 0x20000000ff007230 */ /* 0x004fca0000004100 */
[----:B------:R-:W-:Y:S01]  /*4fa0*/  FSETP.NEU.FTZ.AND P0, PT, R0, RZ, PT ;  /* 0x000000ff0000720b */ /* 0x000fe20003f1d000 */
[----:B------:R-:W-:-:S12]  /*4fb0*/  BRA `(.L_x_2742) ;  /* 0x0000000400cc7947 */ /* 0x000fd80003800000 */
.L_x_2745:
        /* <DEDUP_REMOVED lines=11> */
.L_x_2748:
        /* <DEDUP_REMOVED lines=8> */
.L_x_2747:
[----:B------:R-:W2:Y:S02]  /*50f0*/  LDG.E.64 R4, desc[UR36][R4.64] ;  /* 0x0000002404047981 */ /* 0x000ea4000c1e1b00 */
[----:B--2---:R1:W2:Y:S02]  /*5100*/  DSETP.NEU.AND P0, PT, R4, RZ, PT ;  /* 0x000000ff0400722a */ /* 0x0042a40003f0d000 */
[----:B--2---:R-:W-:Y:S05]  /*5110*/  BRA `(.L_x_2742) ;  /* 0x0000000400747947 */ /* 0x004fea0003800000 */
.L_x_2737:
        /* <DEDUP_REMOVED lines=11> */
.L_x_2751:
        /* <DEDUP_REMOVED lines=8> */
.L_x_2750:
        /* <DEDUP_REMOVED lines=9> */
.L_x_2753:
        /* <DEDUP_REMOVED lines=11> */
.L_x_2752:
[----:B------:R-:W2:Y:S02]  /*5390*/  LDG.E.U16 R0, desc[UR36][R4.64] ;  /* 0x0000002404007981 */ /* 0x000ea4000c1e1500 */
[----:B--2---:R-:W-:-:S05]  /*53a0*/  IMAD.U32 R0, R0, 0x10000, RZ ;  /* 0x0001000000007824 */ /* 0x004fca00078e00ff */
[----:B------:R-:W-:Y:S01]  /*53b0*/  FSETP.NEU.FTZ.AND P0, PT, R0, RZ, PT ;  /* 0x000000ff0000720b */ /* 0x000fe20003f1d000 */
[----:B------:R-:W-:-:S12]  /*53c0*/  BRA `(.L_x_2742) ;  /* 0x0000000000c87947 */ /* 0x000fd80003800000 */
.L_x_2749:
        /* <DEDUP_REMOVED lines=11> */
.L_x_2756:
[----:B------:R-:W2:Y:S02]  /*5480*/  LDG.E.U8 R4, desc[UR36][R4.64] ;  /* 0x0000002404047981 */ /* 0x000ea4000c1e1100 */
[----:B--2---:R-:W-:Y:S01]  /*5490*/  ISETP.NE.AND P0, PT, R4, RZ, PT ;  /* 0x000000ff0400720c */ /* 0x004fe20003f05270 */
[----:B------:R-:W-:-:S12]  /*54a0*/  BRA `(.L_x_2742) ;  /* 0x0000000000907947 */ /* 0x000fd80003800000 */
.L_x_2755:
[----:B------:R-:W2:Y:S02]  /*54b0*/  LDG.E.U8 R4, desc[UR36][R4.64] ;  /* 0x0000002404047981 */ /* 0x000ea4000c1e1100 */
[----:B--2---:R-:W-:Y:S01]  /*54c0*/  ISETP.NE.AND P0, PT, R4, RZ, PT ;  /* 0x000000ff0400720c */ /* 0x004fe20003f05270 */
[----:B------:R-:W-:-:S12]  /*54d0*/  BRA `(.L_x_2742) ;  /* 0x0000000000847947 */ /* 0x000fd80003800000 */
.L_x_2754:
        /* <DEDUP_REMOVED lines=9> */
.L_x_2741:
        /* <DEDUP_REMOVED lines=16> */
.L_x_2759:
[----:B------:R-:W-:Y:S01]  /*5670*/  PLOP3.LUT P0, PT, PT, PT, PT, 0x8, 0x80 ;  /* 0x000000000080781c */ /* 0x000fe20003f0e170 */
[----:B------:R-:W-:-:S12]  /*5680*/  BRA `(.L_x_2742) ;  /* 0x0000000000187947 */ /* 0x000fd80003800000 */
.L_x_2758:
[----:B------:R-:W2:Y:S02]  /*5690*/  LDG.E.64 R4, desc[UR36][R4.64] ;  /* 0x0000002404047981 */ /* 0x000ea4000c1e1b00 */
[----:B--2---:R-:W-:-:S04]  /*56a0*/  ISETP.NE.U32.AND P0, PT, R4, RZ, PT ;  /* 0x000000ff0400720c */ /* 0x004fc80003f05070 */
[----:B------:R-:W-:Y:S01]  /*56b0*/  ISETP.NE.AND.EX P0, PT, R5, RZ, PT, P0 ;  /* 0x000000ff0500720c */ /* 0x000fe20003f05300 */
[----:B------:R-:W-:-:S12]  /*56c0*/  BRA `(.L_x_2742) ;  /* 0x0000000000087947 */ /* 0x000fd80003800000 */
.L_x_2757:
[----:B------:R-:W2:Y:S02]  /*56d0*/  LDG.E R4, desc[UR36][R4.64] ;  /* 0x0000002404047981 */ /* 0x000ea4000c1e1900 */
[----:B--2---:R-:W-:-:S13]  /*56e0*/  ISETP.NE.AND P0, PT, R4, RZ, PT ;  /* 0x000000ff0400720c */ /* 0x004fda0003f05270 */
.L_x_2742:
[----:B------:R-:W-:Y:S05]  /*56f0*/  BSYNC.RECONVERGENT B6 ;  /* 0x0000000000067941 */ /* 0x000fea0003800200 */
.L_x_2736:
[----:B------:R-:W-:-:S07]  /*5700*/  SEL R3, RZ, 0x1, !P0 ;  /* 0x00000001ff037807 */ /* 0x000fce0004000000 */
.L_x_2711:
[----:B------:R-:W-:Y:S05]  /*5710*/  BSYNC.RECONVERGENT B7 ;  /* 0x0000000000077941 */ /* 0x000fea0003800200 */
.L_x_2710:
[----:B------:R-:W2:Y:S01]  /*5720*/  LDC.U8 R25, c[0x0][0x3b0] ;  /* 0x0000ec00ff197b82 */ /* 0x000ea20000000000 */
[----:B------:R-:W-:Y:S01]  /*5730*/  ISETP.GE.AND P4, PT, R19, R22, PT ;  /* 0x000000161300720c */ /* 0x000fe20003f86270 */
[----:B------:R-:W-:Y:S01]  /*5740*/  BSSY.RECONVERGENT B8, `(.L_x_2760) ;  /* 0x00002ab000087945 */ /* 0x000fe20003800200 */
[----:B------:R-:W-:-:S03]  /*5750*/  PRMT R0, R16, 0x9910, RZ ;  /* 0x0000991010007816 */ /* 0x000fc600000000ff */
[----:B------:R-:W-:Y:S01]  /*5760*/  BSSY.RELIABLE B7, `(.L_x_2761) ;  /* 0x00001cc000077945 */ /* 0x000fe20003800100 */
[----:B01----:R-:W-:Y:S02]  /*5770*/  PRMT R4, R18, 0x9910, RZ ;  /* 0x0000991012047816 */ /* 0x003fe400000000ff */
[----:B------:R-:W-:Y:S02]  /*5780*/  PRMT R5, R24, 0x9910, RZ ;  /* 0x0000991018057816 */ /* 0x000fe400000000ff */
[----:B------:R-:W-:Y:S02]  /*5790*/  PRMT R6, R26, 0x9910, RZ ;  /* 0x000099101a067816 */ /* 0x000fe400000000ff */
[----:B------:R-:W-:Y:S02]  /*57a0*/  ISETP.NE.AND P0, PT, R0, RZ, PT ;  /* 0x000000ff0000720c */ /* 0x000fe40003f05270 */
[----:B------:R-:W-:Y:S02]  /*57b0*/  ISETP.NE.AND P1, PT, R4, RZ, PT ;  /* 0x000000ff0400720c */ /* 0x000fe40003f25270 */
[----:B------:R-:W-:-:S02]  /*57c0*/  ISETP.NE.AND P2, PT, R5, RZ, PT ;  /* 0x000000ff0500720c */ /* 0x000fc40003f45270 */
[----:B------:R-:W-:Y:S02]  /*57d0*/  ISETP.NE.AND P3, PT, R6, RZ, PT ;  /* 0x000000ff0600720c */ /* 0x000fe40003f65270 */
[----:B------:R-:W-:Y:S02]  /*57e0*/  SEL R5, R17, R16, !P0 ;  /* 0x0000001011057207 */ /* 0x000fe40004000000 */
[----:B------:R-:W-:Y:S02]  /*57f0*/  SEL R23, R23, R18, !P1 ;  /* 0x0000001217177207 */ /* 0x000fe40004800000 */
[----:B------:R-:W-:Y:S02]  /*5800*/  SEL R27, R27, R24, !P2 ;  /* 0x000000181b1b7207 */ /* 0x000fe40005000000 */
[----:B------:R-:W-:Y:S01]  /*5810*/  SEL R26, R3, R26, !P3 ;  /* 0x0000001a031a7207 */ /* 0x000fe20005800000 */
[----:B------:R-:W-:Y:S06]  /*5820*/  @P4 BRA `(.L_x_2762) ;  /* 0x0000001800f04947 */ /* 0x000fec0003800000 */
[----:B------:R-:W0:Y:S01]  /*5830*/  LDCU UR4, c[0x0][0x3b4] ;  /* 0x00007680ff0477ac */ /* 0x000e220008000800 */
[----:B------:R-:W1:Y:S01]  /*5840*/  LDC.64 R8, c[0x0][0x388] ;  /* 0x0000e200ff087b82 */ /* 0x000e620000000a00 */
[----:B------:R-:W-:Y:S01]  /*5850*/  IMAD R0, R2, 0x200, R19 ;  /* 0x0000020002007824 */ /* 0x000fe200078e0213 */
[----:B--2---:R-:W-:Y:S01]  /*5860*/  PRMT R4, R25, 0x9910, RZ ;  /* 0x0000991019047816 */ /* 0x004fe200000000ff */
[----:B------:R-:W-:Y:S01]  /*5870*/  BSSY.RECONVERGENT B6, `(.L_x_2763) ;  /* 0x00000d8000067945 */ /* 0x000fe20003800200 */
[----:B------:R-:W-:Y:S02]  /*5880*/  VIADD R19, R19, 0x80 ;  /* 0x0000008013137836 */ /* 0x000fe40000000000 */
        /* <DEDUP_REMOVED lines=14> */
[----:B------:R0:W-:Y:S01]  /*5970*/  STG.E.U8 desc[UR36][R8.64], R5 ;  /* 0x0000000508007986 */ /* 0x0001e2000c101124 */
[----:B------:R-:W-:Y:S05]  /*5980*/  BRA `(.L_x_2769) ;  /* 0x0000000c00187947 */ /* 0x000fea0003800000 */
.L_x_2767:
[----:B------:R0:W-:Y:S01]  /*5990*/  STG.E.U8 desc[UR36][R8.64], R5 ;  /* 0x0000000508007986 */ /* 0x0001e2000c101124 */
[----:B------:R-:W-:Y:S05]  /*59a0*/  BRA `(.L_x_2769) ;  /* 0x0000000c00107947 */ /* 0x000fea0003800000 */
.L_x_2766:
[----:B------:R-:W-:-:S13]  /*59b0*/  ISETP.NE.AND P0, PT, R0, 0x2, PT ;  /* 0x000000020000780c */ /* 0x000fda0003f05270 */
[----:B------:R-:W-:Y:S05]  /*59c0*/  @!P0 BRA `(.L_x_2770) ;  /* 0x00000000002c8947 */ /* 0x000fea0003800000 */
[----:B------:R-:W-:-:S13]  /*59d0*/  ISETP.NE.AND P0, PT, R0, 0x3, PT ;  /* 0x000000030000780c */ /* 0x000fda0003f05270 */
[----:B------:R-:W-:Y:S05]  /*59e0*/  @!P0 BRA `(.L_x_2771) ;  /* 0x0000000000188947 */ /* 0x000fea0003800000 */
[----:B------:R-:W-:-:S13]  /*59f0*/  ISETP.NE.AND P0, PT, R0, 0x4, PT ;  /* 0x000000040000780c */ /* 0x000fda0003f05270 */
[----:B------:R-:W-:Y:S05]  /*5a00*/  @P0 BRA `(.L_x_2768) ;  /* 0x0000000800600947 */ /* 0x000fea0003800000 */
[----:B------:R-:W-:Y:S01]  /*5a10*/  LOP3.LUT R4, R5, 0xffff, RZ, 0xc0, !PT ;  /* 0x0000ffff05047812 */ /* 0x000fe200078ec0ff */
[----:B------:R-:W-:-:S05]  /*5a20*/  IMAD.MOV.U32 R5, RZ, RZ, RZ ;  /* 0x000000ffff057224 */ /* 0x000fca00078e00ff */
[----:B------:R0:W-:Y:S01]  /*5a30*/  STG.E.64 desc[UR36][R8.64], R4 ;  /* 0x0000000408007986 */ /* 0x0001e2000c101b24 */
[----:B------:R-:W-:Y:S05]  /*5a40*/  BRA `(.L_x_2769) ;  /* 0x0000000800e87947 */ /* 0x000fea0003800000 */
.L_x_2771:
[----:B------:R-:W-:-:S05]  /*5a50*/  LOP3.LUT R5, R5, 0xffff, RZ, 0xc0, !PT ;  /* 0x0000ffff05057812 */ /* 0x000fca00078ec0ff */
[----:B------:R0:W-:Y:S01]  /*5a60*/  STG.E desc[UR36][R8.64], R5 ;  /* 0x0000000508007986 */ /* 0x0001e2000c101924 */
[----:B------:R-:W-:Y:S05]  /*5a70*/  BRA `(.L_x_2769) ;  /* 0x0000000800dc7947 */ /* 0x000fea0003800000 */
.L_x_2770:
[----:B------:R0:W-:Y:S01]  /*5a80*/  STG.E.U16 desc[UR36][R8.64], R5 ;  /* 0x0000000508007986 */ /* 0x0001e2000c101524 */
[----:B------:R-:W-:Y:S05]  /*5a90*/  BRA `(.L_x_2769) ;  /* 0x0000000800d47947 */ /* 0x000fea0003800000 */
.L_x_2765:
[----:B------:R-:W-:-:S13]  /*5aa0*/  ISETP.GT.AND P0, PT, R0, 0x6, PT ;  /* 0x000000060000780c */ /* 0x000fda0003f04270 */
[----:B------:R-:W-:Y:S05]  /*5ab0*/  @P0 BRA `(.L_x_2772) ;  /* 0x00000000002c0947 */ /* 0x000fea0003800000 */
[----:B------:R-:W-:-:S13]  /*5ac0*/  ISETP.NE.AND P0, PT, R0, 0x5, PT ;  /* 0x000000050000780c */ /* 0x000fda0003f05270 */
[----:B------:R-:W-:Y:S05]  /*5ad0*/  @!P0 BRA `(.L_x_2773) ;  /* 0x0000000000148947 */ /* 0x000fea0003800000 */
[----:B------:R-:W-:-:S13]  /*5ae0*/  ISETP.NE.AND P0, PT, R0, 0x6, PT ;  /* 0x000000060000780c */ /* 0x000fda0003f05270 */
[----:B------:R-:W-:Y:S05]  /*5af0*/  @P0 BRA `(.L_x_2768) ;  /* 0x0000000800240947 */ /* 0x000fea0003800000 */
[----:B------:R-:W0:Y:S02]  /*5b00*/  I2F.S16 R3, R5 ;  /* 0x0000000500037306 */ /* 0x000e240000101400 */
[----:B0-----:R0:W-:Y:S01]  /*5b10*/  STG.E desc[UR36][R8.64], R3 ;  /* 0x0000000308007986 */ /* 0x0011e2000c101924 */
[----:B------:R-:W-:Y:S05]  /*5b20*/  BRA `(.L_x_2769) ;  /* 0x0000000800b07947 */ /* 0x000fea0003800000 */
.L_x_2773:
[----:B------:R-:W0:Y:S02]  /*5b30*/  I2F.S16 R0, R5 ;  /* 0x0000000500007306 */ /* 0x000e240000101400 */
[----:B0-----:R-:W-:-:S05]  /*5b40*/  F2FP.F16.F32.PACK_AB R0, RZ, R0 ;  /* 0x00000000ff00723e */ /* 0x001fca00000000ff */
[----:B------:R0:W-:Y:S01]  /*5b50*/  STG.E.U16 desc[UR36][R8.64], R0 ;  /* 0x0000000008007986 */ /* 0x0001e2000c101524 */
[----:B------:R-:W-:Y:S05]  /*5b60*/  BRA `(.L_x_2769) ;  /* 0x0000000800a07947 */ /* 0x000fea0003800000 */
.L_x_2772:
[----:B------:R-:W-:-:S13]  /*5b70*/  ISETP.NE.AND P0, PT, R0, 0x7, PT ;  /* 0x000000070000780c */ /* 0x000fda0003f05270 */
[----:B------:R-:W-:Y:S05]  /*5b80*/  @!P0 BRA `(.L_x_2774) ;  /* 0x0000000000348947 */ /* 0x000fea0003800000 */
[----:B------:R-:W-:-:S13]  /*5b90*/  ISETP.NE.AND P0, PT, R0, 0x8, PT ;  /* 0x000000080000780c */ /* 0x000fda0003f05270 */
[----:B------:R-:W-:Y:S05]  /*5ba0*/  @!P0 BRA `(.L_x_2775) ;  /* 0x0000000000188947 */ /* 0x000fea0003800000 */
[----:B------:R-:W-:-:S13]  /*5bb0*/  ISETP.NE.AND P0, PT, R0, 0x9, PT ;  /* 0x000000090000780c */ /* 0x000fda0003f05270 */
[----:B------:R-:W-:Y:S05]  /*5bc0*/  @P0 BRA `(.L_x_2768) ;  /* 0x0000000400f00947 */ /* 0x000fea0003800000 */
[----:B------:R-:W0:Y:S01]  /*5bd0*/  I2F.S16 R6, R5 ;  /* 0x0000000500067306 */ /* 0x000e220000101400 */
[----:B------:R-:W-:-:S05]  /*5be0*/  IMAD.MOV.U32 R7, RZ, RZ, RZ ;  /* 0x000000ffff077224 */ /* 0x000fca00078e00ff */
[----:B0-----:R0:W-:Y:S01]  /*5bf0*/  STG.E.64 desc[UR36][R8.64], R6 ;  /* 0x0000000608007986 */ /* 0x0011e2000c101b24 */
[----:B------:R-:W-:Y:S05]  /*5c00*/  BRA `(.L_x_2769) ;  /* 0x0000000800787947 */ /* 0x000fea0003800000 */
.L_x_2775:
[----:B------:R-:W0:Y:S02]  /*5c10*/  I2F.S16 R5, R5 ;  /* 0x0000000500057306 */ /* 0x000e240000101400 */
[----:B0-----:R-:W-:-:S04]  /*5c20*/  F2FP.F16.F32.PACK_AB R3, RZ, R5 ;  /* 0x00000005ff03723e */ /* 0x001fc800000000ff */
[----:B------:R-:W-:-:S05]  /*5c30*/  PRMT R3, R3, 0x5410, RZ ;  /* 0x0000541003037816 */ /* 0x000fca00000000ff */
[----:B------:R0:W-:Y:S01]  /*5c40*/  STG.E desc[UR36][R8.64], R3 ;  /* 0x0000000308007986 */ /* 0x0001e2000c101924 */
[----:B------:R-:W-:Y:S05]  /*5c50*/  BRA `(.L_x_2769) ;  /* 0x0000000800647947 */ /* 0x000fea0003800000 */
.L_x_2774:
[----:B------:R-:W0:Y:S02]  /*5c60*/  I2F.F64.S16 R4, R5 ;  /* 0x0000000500047312 */ /* 0x000e240000101c00 */
[----:B0-----:R0:W-:Y:S01]  /*5c70*/  STG.E.64 desc[UR36][R8.64], R4 ;  /* 0x0000000408007986 */ /* 0x0011e2000c101b24 */
[----:B------:R-:W-:Y:S05]  /*5c80*/  BRA `(.L_x_2769) ;  /* 0x0000000800587947 */ /* 0x000fea0003800000 */
.L_x_2764:
        /* <DEDUP_REMOVED lines=8> */
[----:B------:R0:W-:Y:S01]  /*5d10*/  STG.E.U8 desc[UR36][R8.64], R5 ;  /* 0x0000000508007986 */ /* 0x0001e2000c101124 */
[----:B------:R-:W-:Y:S05]  /*5d20*/  BRA `(.L_x_2769) ;  /* 0x0000000800307947 */ /* 0x000fea0003800000 */
.L_x_2778:
[----:B------:R-:W-:Y:S01]  /*5d30*/  CS2R R6, SRZ ;  /* 0x0000000000067805 */ /* 0x000fe2000001ff00 */
[----:B------:R-:W0:Y:S04]  /*5d40*/  I2F.F64.S16 R4, R5 ;  /* 0x0000000500047312 */ /* 0x000e280000101c00 */
[----:B0-----:R0:W-:Y:S01]  /*5d50*/  STG.E.128 desc[UR36][R8.64], R4 ;  /* 0x0000000408007986 */ /* 0x0011e2000c101d24 */
[----:B------:R-:W-:Y:S05]  /*5d60*/  BRA `(.L_x_2769) ;  /* 0x0000000800207947 */ /* 0x000fea0003800000 */
.L_x_2777:
[----:B------:R-:W-:-:S13]  /*5d70*/  ISETP.NE.AND P0, PT, R0, 0xf, PT ;  /* 0x0000000f0000780c */ /* 0x000fda0003f05270 */
[----:B------:R-:W-:Y:S05]  /*5d80*/  @!P0 BRA `(.L_x_2779) ;  /* 0x0000000000888947 */ /* 0x000fea0003800000 */
[----:B------:R-:W-:-:S13]  /*5d90*/  ISETP.NE.AND P0, PT, R0, 0x17, PT ;  /* 0x000000170000780c */ /* 0x000fda0003f05270 */
[----:B------:R-:W-:Y:S05]  /*5da0*/  @!P0 BRA `(.L_x_2780) ;  /* 0x0000000000408947 */ /* 0x000fea0003800000 */
[----:B------:R-:W-:-:S13]  /*5db0*/  ISETP.NE.AND P0, PT, R0, 0x18, PT ;  /* 0x000000180000780c */ /* 0x000fda0003f05270 */
[----:B------:R-:W-:Y:S05]  /*5dc0*/  @P0 BRA `(.L_x_2768) ;  /* 0x0000000400700947 */ /* 0x000fea0003800000 */
[----:B------:R-:W0:Y:S01]  /*5dd0*/  I2F.S16 R5, R5 ;  /* 0x0000000500057306 */ /* 0x000e220000101400 */
[----:B------:R-:W-:Y:S01]  /*5de0*/  BSSY.RECONVERGENT B0, `(.L_x_2781) ;  /* 0x000000a000007945 */ /* 0x000fe20003800200 */
[----:B------:R-:W-:Y:S01]  /*5df0*/  IMAD.MOV.U32 R3, RZ, RZ, 0x7f ;  /* 0x0000007fff037424 */ /* 0x000fe200078e00ff */
[----:B0-----:R-:W-:-:S13]  /*5e00*/  ISETP.GT.U32.AND P0, PT, R5, 0x43efffff, PT ;  /* 0x43efffff0500780c */ /* 0x001fda0003f04070 */
[----:B------:R-:W-:Y:S05]  /*5e10*/  @P0 BRA `(.L_x_2782) ;  /* 0x0000000000180947 */ /* 0x000fea0003800000 */
[----:B------:R-:W-:-:S13]  /*5e20*/  ISETP.GT.U32.AND P0, PT, R5, 0x3c7fffff, PT ;  /* 0x3c7fffff0500780c */ /* 0x000fda0003f04070 */
[----:B------:R-:W-:Y:S01]  /*5e30*/  @P0 SHF.R.U32.HI R0, RZ, 0x14, R5 ;  /* 0x00000014ff000819 */ /* 0x000fe20000011605 */
[----:B------:R-:W-:-:S03]  /*5e40*/  @!P0 FADD.FTZ R3, R5, 16384 ;  /* 0x4680000005038421 */ /* 0x000fc60000010000 */
[----:B------:R-:W-:-:S04]  /*5e50*/  @P0 LOP3.LUT R0, R0, 0x1, RZ, 0xc0, !PT ;  /* 0x0000000100000812 */ /* 0x000fc800078ec0ff */
[----:B------:R-:W-:-:S04]  /*5e60*/  @P0 IADD3 R0, PT, PT, R5, 0x407ffff, R0 ;  /* 0x0407ffff05000810 */ /* 0x000fc80007ffe000 */
[----:B------:R-:W-:-:S07]  /*5e70*/  @P0 SHF.R.U32.HI R3, RZ, 0x14, R0 ;  /* 0x00000014ff030819 */ /* 0x000fce0000011600 */
.L_x_2782:
[----:B------:R-:W-:Y:S05]  /*5e80*/  BSYNC.RECONVERGENT B0 ;  /* 0x0000000000007941 */ /* 0x000fea0003800200 */
.L_x_2781:
[----:B------:R0:W-:Y:S01]  /*5e90*/  STG.E.U8 desc[UR36][R8.64], R3 ;  /* 0x0000000308007986 */ /* 0x0001e2000c101124 */
[----:B------:R-:W-:Y:S05]  /*5ea0*/  BRA `(.L_x_2769) ;  /* 0x0000000400d07947 */ /* 0x000fea0003800000 */
.L_x_2780:
[----:B------:R-:W0:Y:S02]  /*5eb0*/  I2F.S16 R5, R5 ;  /* 0x0000000500057306 */ /* 0x000e240000101400 */
[----:B0-----:R-:W-:-:S13]  /*5ec0*/  ISETP.GE.U32.AND P1, PT, R5, 0x47800000, PT ;  /* 0x478000000500780c */ /* 0x001fda0003f26070 */
[----:B------:R-:W-:Y:S01]  /*5ed0*/  @P1 IMAD.MOV.U32 R3, RZ, RZ, 0x7f ;  /* 0x0000007fff031424 */ /* 0x000fe200078e00ff */
[----:B------:R-:W-:-:S04]  /*5ee0*/  @P1 ISETP.GT.U32.AND P0, PT, R5, 0x7f800000, PT ;  /* 0x7f8000000500180c */ /* 0x000fc80003f04070 */
        /* <DEDUP_REMOVED lines=12> */
.L_x_2779:
[----:B------:R-:W0:Y:S02]  /*5fb0*/  I2F.S16 R0, R5 ;  /* 0x0000000500007306 */ /* 0x000e240000101400 */
[----:B0-----:R-:W-:-:S05]  /*5fc0*/  F2FP.BF16.F32.PACK_AB R0, RZ, R0 ;  /* 0x00000000ff00723e */ /* 0x001fca00000010ff */
[----:B------:R0:W-:Y:S01]  /*5fd0*/  STG.E.U16 desc[UR36][R8.64], R0 ;  /* 0x0000000008007986 */ /* 0x0001e2000c101524 */
[----:B------:R-:W-:Y:S05]  /*5fe0*/  BRA `(.L_x_2769) ;  /* 0x0000000400807947 */ /* 0x000fea0003800000 */
.L_x_2776:
        /* <DEDUP_REMOVED lines=8> */
[----:B------:R4:W-:Y:S01]  /*6070*/  STG.E.U16 desc[UR36][R8.64], R5 ;  /* 0x0000000508007986 */ /* 0x0009e2000c101524 */
[----:B------:R-:W-:Y:S05]  /*6080*/  BRA `(.L_x_2769) ;  /* 0x0000000400587947 */ /* 0x000fea0003800000 */
.L_x_2785:
[----:B------:R-:W0:Y:S01]  /*6090*/  I2F.S16 R5, R5 ;  /* 0x0000000500057306 */ /* 0x000e220000101400 */
[----:B------:R-:W-:Y:S01]  /*60a0*/  BSSY.RECONVERGENT B0, `(.L_x_2786) ;  /* 0x0000011000007945 */ /* 0x000fe20003800200 */
[----:B------:R-:W-:Y:S01]  /*60b0*/  IMAD.MOV.U32 R4, RZ, RZ, 0x80 ;  /* 0x00000080ff047424 */ /* 0x000fe200078e00ff */
[----:B0-----:R-:W-:-:S13]  /*60c0*/  ISETP.GT.U32.AND P0, PT, R5, 0x437fffff, PT ;  /* 0x437fffff0500780c */ /* 0x001fda0003f04070 */
        /* <DEDUP_REMOVED lines=8> */
.L_x_2788:
[----:B------:R-:W-:-:S04]  /*6150*/  SHF.R.U32.HI R0, RZ, 0x14, R5 ;  /* 0x00000014ff007819 */ /* 0x000fc80000011605 */
[----:B------:R-:W-:-:S04]  /*6160*/  LOP3.LUT R0, R0, 0x1, RZ, 0xc0, !PT ;  /* 0x0000000100007812 */ /* 0x000fc800078ec0ff */
[----:B------:R-:W-:-:S04]  /*6170*/  IADD3 R0, PT, PT, R5, 0x487ffff, R0 ;  /* 0x0487ffff05007810 */ /* 0x000fc80007ffe000 */
[----:B------:R-:W-:-:S04]  /*6180*/  SHF.R.U32.HI R0, RZ, 0x14, R0 ;  /* 0x00000014ff007819 */ /* 0x000fc80000011600 */
[----:B------:R-:W-:-:S07]  /*6190*/  LOP3.LUT R0, R0, 0xff, RZ, 0xc0, !PT ;  /* 0x000000ff00007812 */ /* 0x000fce00078ec0ff */
.L_x_2789:
[----:B------:R-:W-:-:S07]  /*61a0*/  PRMT R4, R0, 0x7610, R4 ;  /* 0x0000761000047816 */ /* 0x000fce0000000004 */
.L_x_2787:
[----:B------:R-:W-:Y:S05]  /*61b0*/  BSYNC.RECONVERGENT B0 ;  /* 0x0000000000007941 */ /* 0x000fea0003800200 */
.L_x_2786:
[----:B------:R3:W-:Y:S01]  /*61c0*/  STG.E.U8 desc[UR36][R8.64], R4 ;  /* 0x0000000408007986 */ /* 0x0007e2000c101124 */
[----:B------:R-:W-:Y:S05]  /*61d0*/  BRA `(.L_x_2769) ;  /* 0x0000000400047947 */ /* 0x000fea0003800000 */
.L_x_2784:
        /* <DEDUP_REMOVED lines=12> */
.L_x_2792:
[----:B------:R-:W-:-:S04]  /*62a0*/  SHF.R.U32.HI R0, RZ, 0x15, R5 ;  /* 0x00000015ff007819 */ /* 0x000fc80000011605 */
[----:B------:R-:W-:-:S04]  /*62b0*/  LOP3.LUT R0, R0, 0x1, RZ, 0xc0, !PT ;  /* 0x0000000100007812 */ /* 0x000fc800078ec0ff */
[----:B------:R-:W-:-:S04]  /*62c0*/  IADD3 R0, PT, PT, R5, 0x88fffff, R0 ;  /* 0x088fffff05007810 */ /* 0x000fc80007ffe000 */
[----:B------:R-:W-:-:S04]  /*62d0*/  SHF.R.U32.HI R0, RZ, 0x15, R0 ;  /* 0x00000015ff007819 */ /* 0x000fc80000011600 */
[----:B------:R-:W-:-:S07]  /*62e0*/  LOP3.LUT R0, R0, 0xff, RZ, 0xc0, !PT ;  /* 0x000000ff00007812 */ /* 0x000fce00078ec0ff */
.L_x_2793:
[----:B------:R-:W-:-:S07]  /*62f0*/  PRMT R4, R0, 0x7610, R4 ;  /* 0x0000761000047816 */ /* 0x000fce0000000004 */
.L_x_2791:
[----:B------:R-:W-:Y:S05]  /*6300*/  BSYNC.RECONVERGENT B0 ;  /* 0x0000000000007941 */ /* 0x000fea0003800200 */
.L_x_2790:
[----:B------:R0:W-:Y:S01]  /*6310*/  STG.E.U8 desc[UR36][R8.64], R4 ;  /* 0x0000000408007986 */ /* 0x0001e2000c101124 */
[----:B------:R-:W-:Y:S05]  /*6320*/  BRA `(.L_x_2769) ;  /* 0x0000000000b07947 */ /* 0x000fea0003800000 */
.L_x_2783:
[----:B------:R-:W-:-:S13]  /*6330*/  ISETP.NE.AND P0, PT, R0, 0x1c, PT ;  /* 0x0000001c0000780c */ /* 0x000fda0003f05270 */
[----:B------:R-:W-:Y:S05]  /*6340*/  @!P0 BRA `(.L_x_2794) ;  /* 0x0000000000a08947 */ /* 0x000fea0003800000 */
[----:B------:R-:W-:-:S13]  /*6350*/  ISETP.NE.AND P0, PT, R0, 0x1d, PT ;  /* 0x0000001d0000780c */ /* 0x000fda0003f05270 */
[----:B------:R-:W-:Y:S05]  /*6360*/  @!P0 BRA `(.L_x_2795) ;  /* 0x0000000000888947 */ /* 0x000fea0003800000 */
[----:B------:R-:W-:-:S13]  /*6370*/  ISETP.NE.AND P0, PT, R0, 0x2c, PT ;  /* 0x0000002c0000780c */ /* 0x000fda0003f05270 */
[----:B------:R-:W-:Y:S05]  /*6380*/  @!P0 BRA `(.L_x_2796) ;  /* 0x0000000000448947 */ /* 0x000fea0003800000 */
.L_x_2768:
        /* <DEDUP_REMOVED lines=16> */
.L_x_2797:
[----:B------:R-:W-:Y:S05]  /*6490*/  BRA `(.L_x_2769) ;  /* 0x0000000000547947 */ /* 0x000fea0003800000 */
.L_x_2796:
[----:B------:R-:W0:Y:S01]  /*64a0*/  I2F.S16 R5, R5 ;  /* 0x0000000500057306 */ /* 0x000e220000101400 */
[----:B------:R-:W-:Y:S01]  /*64b0*/  IMAD.MOV.U32 R3, RZ, RZ, 0xff ;  /* 0x000000ffff037424 */ /* 0x000fe200078e00ff */
[----:B0-----:R-:W-:-:S04]  /*64c0*/  SHF.R.U32.HI R4, RZ, 0x17, R5 ;  /* 0x00000017ff047819 */ /* 0x001fc80000011605 */
        /* <DEDUP_REMOVED lines=12> */
.L_x_2795:
[----:B------:R-:W-:Y:S01]  /*6590*/  LOP3.LUT R4, R5, 0xffff, RZ, 0xc0, !PT ;  /* 0x0000ffff05047812 */ /* 0x000fe200078ec0ff */
[----:B------:R-:W-:-:S05]  /*65a0*/  IMAD.MOV.U32 R5, RZ, RZ, RZ ;  /* 0x000000ffff057224 */ /* 0x000fca00078e00ff */
[----:B------:R1:W-:Y:S01]  /*65b0*/  STG.E.64 desc[UR36][R8.64], R4 ;  /* 0x0000000408007986 */ /* 0x0003e2000c101b24 */
[----:B------:R-:W-:Y:S05]  /*65c0*/  BRA `(.L_x_2769) ;  /* 0x0000000000087947 */ /* 0x000fea0003800000 */
.L_x_2794:
[----:B------:R-:W-:-:S05]  /*65d0*/  LOP3.LUT R5, R5, 0xffff, RZ, 0xc0, !PT ;  /* 0x0000ffff05057812 */ /* 0x000fca00078ec0ff */
[----:B------:R0:W-:Y:S02]  /*65e0*/  STG.E desc[UR36][R8.64], R5 ;  /* 0x0000000508007986 */ /* 0x0001e4000c101924 */
.L_x_2769:
[----:B------:R-:W-:Y:S05]  /*65f0*/  BSYNC.RECONVERGENT B6 ;  /* 0x0000000000067941 */ /* 0x000fea0003800200 */
.L_x_2763:
[----:B------:R-:W-:-:S13]  /*6600*/  ISETP.GE.AND P0, PT, R19, R22, PT ;  /* 0x000000161300720c */ /* 0x000fda0003f06270 */
[----:B------:R-:W-:Y:S05]  /*6610*/  @P0 BREAK.RELIABLE B7 ;  /* 0x0000000000070942 */ /* 0x000fea0003800100 */
[----:B------:R-:W-:Y:S05]  /*6620*/  @P0 BRA `(.L_x_2798) ;  /* 0x0000001800f00947 */ /* 0x000fea0003800000 */
[----:B------:R-:W5:Y:S01]  /*6630*/  LDCU UR4, c[0x0][0x3b4] ;  /* 0x00007680ff0477ac */ /* 0x000f620008000800 */
[----:B01234-:R-:W0:Y:S01]  /*6640*/  LDC.64 R8, c[0x0][0x388] ;  /* 0x0000e200ff087b82 */ /* 0x01fe220000000a00 */
[----:B------:R-:W-:Y:S01]  /*6650*/  IMAD R0, R2, 0x200, R19 ;  /* 0x0000020002007824 */ /* 0x000fe200078e0213 */
[----:B------:R-:W-:Y:S01]  /*6660*/  PRMT R4, R25, 0x9910, RZ ;  /* 0x0000991019047816 */ /* 0x000fe200000000ff */
[----:B------:R-:W-:Y:S02]  /*6670*/  BSSY.RECONVERGENT B6, `(.L_x_2799) ;  /* 0x00000d6000067945 */ /* 0x000fe40003800200 */
        /* <DEDUP_REMOVED lines=16> */
.L_x_2803:
[----:B------:R4:W-:Y:S01]  /*6780*/  STG.E.U8 desc[UR36][R8.64], R23 ;  /* 0x0000001708007986 */ /* 0x0009e2000c101124 */
[----:B------:R-:W-:Y:S05]  /*6790*/  BRA `(.L_x_2805) ;  /* 0x0000000c000c7947 */ /* 0x000fea0003800000 */
.L_x_2802:
        /* <DEDUP_REMOVED lines=10> */
.L_x_2807:
[----:B------:R-:W-:-:S05]  /*6840*/  LOP3.LUT R23, R23, 0xffff, RZ, 0xc0, !PT ;  /* 0x0000ffff17177812 */ /* 0x000fca00078ec0ff */
[----:B------:R2:W-:Y:S01]  /*6850*/  STG.E desc[UR36][R8.64], R23 ;  /* 0x0000001708007986 */ /* 0x0005e2000c101924 */
[----:B------:R-:W-:Y:S05]  /*6860*/  BRA `(.L_x_2805) ;  /* 0x0000000800d87947 */ /* 0x000fea0003800000 */
.L_x_2806:
[----:B------:R0:W-:Y:S01]  /*6870*/  STG.E.U16 desc[UR36][R8.64], R23 ;  /* 0x0000001708007986 */ /* 0x0001e2000c101524 */
[----:B------:R-:W-:Y:S05]  /*6880*/  BRA `(.L_x_2805) ;  /* 0x0000000800d07947 */ /* 0x000fea0003800000 */
.L_x_2801:
        /* <DEDUP_REMOVED lines=9> */
.L_x_2809:
[----:B------:R-:W0:Y:S02]  /*6920*/  I2F.S16 R0, R23 ;  /* 0x0000001700007306 */ /* 0x000e240000101400 */
[----:B0-----:R-:W-:-:S05]  /*6930*/  F2FP.F16.F32.PACK_AB R0, RZ, R0 ;  /* 0x00000000ff00723e */ /* 0x001fca00000000ff */
[----:B------:R0:W-:Y:S01]  /*6940*/  STG.E.U16 desc[UR36][R8.64], R0 ;  /* 0x0000000008007986 */ /* 0x0001e2000c101524 */
[----:B------:R-:W-:Y:S05]  /*6950*/  BRA `(.L_x_2805) ;  /* 0x00000008009c7947 */ /* 0x000fea0003800000 */
.L_x_2808:
        /* <DEDUP_REMOVED lines=10> */
.L_x_2811:
[----:B------:R-:W0:Y:S02]  /*6a00*/  I2F.S16 R23, R23 ;  /* 0x0000001700177306 */ /* 0x000e240000101400 */
[----:B0-----:R-:W-:-:S04]  /*6a10*/  F2FP.F16.F32.PACK_AB R3, RZ, R23 ;  /* 0x00000017ff03723e */ /* 0x001fc800000000ff */
[----:B------:R-:W-:-:S05]  /*6a20*/  PRMT R3, R3, 0x5410, RZ ;  /* 0x0000541003037816 */ /* 0x000fca00000000ff */
[----:B------:R0:W-:Y:S01]  /*6a30*/  STG.E desc[UR36][R8.64], R3 ;  /* 0x0000000308007986 */ /* 0x0001e2000c101924 */
[----:B------:R-:W-:Y:S05]  /*6a40*/  BRA `(.L_x_2805) ;  /* 0x0000000800607947 */ /* 0x000fea0003800000 */
.L_x_2810:
[----:B------:R-:W0:Y:S02]  /*6a50*/  I2F.F64.S16 R4, R23 ;  /* 0x0000001700047312 */ /* 0x000e240000101c00 */
[----:B0-----:R0:W-:Y:S01]  /*6a60*/  STG.E.64 desc[UR36][R8.64], R4 ;  /* 0x0000000408007986 */ /* 0x0011e2000c101b24 */
[----:B------:R-:W-:Y:S05]  /*6a70*/  BRA `(.L_x_2805) ;  /* 0x0000000800547947 */ /* 0x000fea0003800000 */
.L_x_2800:
        /* <DEDUP_REMOVED lines=12> */
.L_x_2815:
[----:B------:R-:W0:Y:S01]  /*6b40*/  I2F.S16 R23, R23 ;  /* 0x0000001700177306 */ /* 0x000e220000101400 */
[----:B------:R-:W-:Y:S01]  /*6b50*/  BSSY.RECONVERGENT B0, `(.L_x_2816) ;  /* 0x0000010000007945 */ /* 0x000fe20003800200 */
[----:B------:R-:W-:Y:S01]  /*6b60*/  IMAD.MOV.U32 R4, RZ, RZ, 0x80 ;  /* 0x00000080ff047424 */ /* 0x000fe200078e00ff */
[----:B0-----:R-:W-:-:S13]  /*6b70*/  ISETP.GT.U32.AND P0, PT, R23, 0x437fffff, PT ;  /* 0x437fffff1700780c */ /* 0x001fda0003f04070 */
        /* <DEDUP_REMOVED lines=12> */
.L_x_2818:
[----:B------:R-:W-:-:S07]  /*6c40*/  PRMT R4, R0, 0x7610, R4 ;  /* 0x0000761000047816 */ /* 0x000fce0000000004 */
.L_x_2817:
[----:B------:R-:W-:Y:S05]  /*6c50*/  BSYNC.RECONVERGENT B0 ;  /* 0x0000000000007941 */ /* 0x000fea0003800200 */
.L_x_2816:
[----:B------:R0:W-:Y:S01]  /*6c60*/  STG.E.U8 desc[UR36][R8.64], R4 ;  /* 0x0000000408007986 */ /* 0x0001e2000c101124 */
[----:B------:R-:W-:Y:S05]  /*6c70*/  BRA `(.L_x_2805) ;  /* 0x0000000400d47947 */ /* 0x000fea0003800000 */
.L_x_2814:
        /* <DEDUP_REMOVED lines=16> */
.L_x_2821:
[----:B------:R-:W-:-:S07]  /*6d80*/  PRMT R4, R0, 0x7610, R4 ;  /* 0x0000761000047816 */ /* 0x000fce0000000004 */
.L_x_2820:
[----:B------:R-:W-:Y:S05]  /*6d90*/  BSYNC.RECONVERGENT B0 ;  /* 0x0000000000007941 */ /* 0x000fea0003800200 */
.L_x_2819:
[----:B------:R0:W-:Y:S01]  /*6da0*/  STG.E.U8 desc[UR36][R8.64], R4 ;  /* 0x0000000408007986 */ /* 0x0001e2000c101124 */
[----:B------:R-:W-:Y:S05]  /*6db0*/  BRA `(.L_x_2805) ;  /* 0x0000000400847947 */ /* 0x000fea0003800000 */
.L_x_2813:
[----:B------:R-:W-:-:S13]  /*6dc0*/  ISETP.NE.AND P0, PT, R0, 0x1c, PT ;  /* 0x0000001c0000780c */ /* 0x000fda0003f05270 */
[----:B------:R-:W-:Y:S05]  /*6dd0*/  @!P0 BRA `(.L_x_2822) ;  /* 0x00000000005c8947 */ /* 0x000fea0003800000 */
[----:B------:R-:W-:-:S13]  /*6de0*/  ISETP.NE.AND P0, PT, R0, 0x1d, PT ;  /* 0x0000001d0000780c */ /* 0x000fda0003f05270 */
[----:B------:R-:W-:Y:S05]  /*6df0*/  @!P0 BRA `(.L_x_2823) ;  /* 0x0000000000448947 */ /* 0x000fea0003800000 */
[----:B------:R-:W-:-:S13]  /*6e00*/  ISETP.NE.AND P0, PT, R0, 0x2c, PT ;  /* 0x0000002c0000780c */ /* 0x000fda0003f05270 */
[----:B------:R-:W-:Y:S05]  /*6e10*/  @P0 BRA `(.L_x_2804) ;  /* 0x0000000000a00947 */ /* 0x000fea0003800000 */
        /* <DEDUP_REMOVED lines=15> */
.L_x_2823:
[----:B------:R-:W-:Y:S01]  /*6f10*/  LOP3.LUT R4, R23, 0xffff, RZ, 0xc0, !PT ;  /* 0x0000ffff17047812 */ /* 0x000fe200078ec0ff */
[----:B------:R-:W-:-:S05]  /*6f20*/  IMAD.MOV.U32 R5, RZ, RZ, RZ ;  /* 0x000000ffff057224 */ /* 0x000fca00078e00ff */
[----:B------:R0:W-:Y:S01]  /*6f30*/  STG.E.64 desc[UR36][R8.64], R4 ;  /* 0x0000000408007986 */ /* 0x0001e2000c101b24 */
[----:B------:R-:W-:Y:S05]  /*6f40*/  BRA `(.L_x_2805) ;  /* 0x0000000400207947 */ /* 0x000fea0003800000 */
.L_x_2822:
[----:B------:R-:W-:-:S05]  /*6f50*/  LOP3.LUT R23, R23, 0xffff, RZ, 0xc0, !PT ;  /* 0x0000ffff17177812 */ /* 0x000fca00078ec0ff */
[----:B------:R0:W-:Y:S01]  /*6f60*/  STG.E desc[UR36][R8.64], R23 ;  /* 0x0000001708007986 */ /* 0x0001e2000c101924 */
[----:B------:R-:W-:Y:S05]  /*6f70*/  BRA `(.L_x_2805) ;  /* 0x0000000400147947 */ /* 0x000fea0003800000 */
.L_x_2812:
        /* <DEDUP_REMOVED lines=8> */
.L_x_2825:
[----:B------:R-:W-:Y:S01]  /*7000*/  CS2R R6, SRZ ;  /* 0x0000000000067805 */ /* 0x000fe2000001ff00 */
[----:B------:R-:W0:Y:S04]  /*7010*/  I2F.F64.S16 R4, R23 ;  /* 0x0000001700047312 */ /* 0x000e280000101c00 */
[----:B0-----:R0:W-:Y:S01]  /*7020*/  STG.E.128 desc[UR36][R8.64], R4 ;  /* 0x0000000408007986 */ /* 0x0011e2000c101d24 */
[----:B------:R-:W-:Y:S05]  /*7030*/  BRA `(.L_x_2805) ;  /* 0x0000000000e47947 */ /* 0x000fea0003800000 */
.L_x_2824:
[----:B------:R-:W-:-:S13]  /*7040*/  ISETP.NE.AND P0, PT, R0, 0xf, PT ;  /* 0x0000000f0000780c */ /* 0x000fda0003f05270 */
[----:B------:R-:W-:Y:S05]  /*7050*/  @!P0 BRA `(.L_x_2826) ;  /* 0x0000000000d08947 */ /* 0x000fea0003800000 */
[----:B------:R-:W-:-:S13]  /*7060*/  ISETP.NE.AND P0, PT, R0, 0x17, PT ;  /* 0x000000170000780c */ /* 0x000fda0003f05270 */
[----:B------:R-:W-:Y:S05]  /*7070*/  @!P0 BRA `(.L_x_2827) ;  /* 0x0000000000848947 */ /* 0x000fea0003800000 */
[----:B------:R-:W-:-:S13]  /*7080*/  ISETP.NE.AND P0, PT, R0, 0x18, PT ;  /* 0x000000180000780c */ /* 0x000fda0003f05270 */
[----:B------:R-:W-:Y:S05]  /*7090*/  @!P0 BRA `(.L_x_2828) ;  /* 0x0000000000448947 */ /* 0x000fea0003800000 */
.L_x_2804:
        /* <DEDUP_REMOVED lines=16> */
.L_x_2829:
[----:B------:R-:W-:Y:S05]  /*71a0*/  BRA `(.L_x_2805) ;  /* 0x0000000000887947 */ /* 0x000fea0003800000 */
.L_x_2828:
        /* <DEDUP_REMOVED lines=9> */
[----:B------:R-:W-:Y:S01]  /*7240*/  @P0 SHF.R.U32.HI R3, RZ, 0x14, R0 ;  /* 0x00000014ff030819 */ /* 0x000fe20000011600 */
[----:B------:R-:W-:-:S07]  /*7250*/  @!P0 FADD.FTZ R3, R23, 16384 ;  /* 0x4680000017038421 */ /* 0x000fce0000010000 */
.L_x_2831:
[----:B------:R-:W-:Y:S05]  /*7260*/  BSYNC.RECONVERGENT B0 ;  /* 0x0000000000007941 */ /* 0x000fea0003800200 */
.L_x_2830:
[----:B------:R0:W-:Y:S01]  /*7270*/  STG.E.U8 desc[UR36][R8.64], R3 ;  /* 0x0000000308007986 */ /* 0x0001e2000c101124 */
[----:B------:R-:W-:Y:S05]  /*7280*/  BRA `(.L_x_2805) ;  /* 0x0000000000507947 */ /* 0x000fea0003800000 */
.L_x_2827:
[----:B------:R-:W0:Y:S02]  /*7290*/  I2F.S16 R5, R23 ;  /* 0x0000001700057306 */ /* 0x000e240000101400 */
[----:B0-----:R-:W-:-:S13]  /*72a0*/  ISETP.GT.U32.AND P0, PT, R5, 0x477fffff, PT ;  /* 0x477fffff0500780c */ /* 0x001fda0003f04070 */
        /* <DEDUP_REMOVED lines=10> */
.L_x_2832:
[----:B------:R-:W-:Y:S01]  /*7350*/  IMAD.MOV.U32 R3, RZ, RZ, 0x7f ;  /* 0x0000007fff037424 */ /* 0x000fe200078e00ff */
[----:B------:R-:W-:-:S04]  /*7360*/  ISETP.GT.U32.AND P0, PT, R5, 0x7f800000, PT ;  /* 0x7f8000000500780c */ /* 0x000fc80003f04070 */
[----:B------:R-:W-:-:S05]  /*7370*/  SEL R3, R3, 0x7c, P0 ;  /* 0x0000007c03037807 */ /* 0x000fca0000000000 */
[----:B------:R0:W-:Y:S01]  /*7380*/  STG.E.U8 desc[UR36][R8.64], R3 ;  /* 0x0000000308007986 */ /* 0x0001e2000c101124 */
[----:B------:R-:W-:Y:S05]  /*7390*/  BRA `(.L_x_2805) ;  /* 0x00000000000c7947 */ /* 0x000fea0003800000 */
.L_x_2826:
[----:B------:R-:W0:Y:S02]  /*73a0*/  I2F.S16 R0, R23 ;  /* 0x0000001700007306 */ /* 0x000e240000101400 */
[----:B0-----:R-:W-:-:S05]  /*73b0*/  F2FP.BF16.F32.PACK_AB R0, RZ, R0 ;  /* 0x00000000ff00723e */ /* 0x001fca00000010ff */
[----:B------:R0:W-:Y:S02]  /*73c0*/  STG.E.U16 desc[UR36][R8.64], R0 ;  /* 0x0000000008007986 */ /* 0x0001e4000c101524 */
.L_x_2805:
[----:B------:R-:W-:Y:S05]  /*73d0*/  BSYNC.RECONVERGENT B6 ;  /* 0x0000000000067941 */ /* 0x000fea0003800200 */
.L_x_2799:
[----:B------:R-:W-:-:S07]  /*73e0*/  VIADD R19, R19, 0x80 ;  /* 0x0000008013137836 */ /* 0x000fce0000000000 */
.L_x_2762:
[----:B------:R-:W-:-:S13]  /*73f0*/  ISETP.GE.AND P0, PT, R19, R22, PT ;  /* 0x000000161300720c */ /* 0x000fda0003f06270 */
[----:B------:R-:W-:Y:S05]  /*7400*/  @P0 BREAK.RELIABLE B7 ;  /* 0x0000000000070942 */ /* 0x000fea0003800100 */
[----:B------:R-:W-:Y:S05]  /*7410*/  @P0 BRA `(.L_x_2798) ;  /* 0x0000000c00740947 */ /* 0x000fea0003800000 */
[----:B------:R-:W-:Y:S05]  /*7420*/  BSYNC.RELIABLE B7 ;  /* 0x0000000000077941 */ /* 0x000fea0003800100 */
.L_x_2761:
        /* <DEDUP_REMOVED lines=21> */
.L_x_2837:
[----:B------:R4:W-:Y:S01]  /*7580*/  STG.E.U8 desc[UR36][R8.64], R27 ;  /* 0x0000001b08007986 */ /* 0x0009e2000c101124 */
[----:B------:R-:W-:Y:S05]  /*7590*/  BRA `(.L_x_2839) ;  /* 0x0000000c000c7947 */ /* 0x000fea0003800000 */
.L_x_2836:
        /* <DEDUP_REMOVED lines=10> */
.L_x_2841:
[----:B------:R-:W-:-:S05]  /*7640*/  LOP3.LUT R27, R27, 0xffff, RZ, 0xc0, !PT ;  /* 0x0000ffff1b1b7812 */ /* 0x000fca00078ec0ff */
[----:B------:R2:W-:Y:S01]  /*7650*/  STG.E desc[UR36][R8.64], R27 ;  /* 0x0000001b08007986 */ /* 0x0005e2000c101924 */
[----:B------:R-:W-:Y:S05]  /*7660*/  BRA `(.L_x_2839) ;  /* 0x0000000800d87947 */ /* 0x000fea0003800000 */
.L_x_2840:
[----:B------:R0:W-:Y:S01]  /*7670*/  STG.E.U16 desc[UR36][R8.64], R27 ;  /* 0x0000001b08007986 */ /* 0x0001e2000c101524 */
[----:B------:R-:W-:Y:S05]  /*7680*/  BRA `(.L_x_2839) ;  /* 0x0000000800d07947 */ /* 0x000fea0003800000 */
.L_x_2835:
        /* <DEDUP_REMOVED lines=9> */
.L_x_2843:
[----:B------:R-:W0:Y:S02]  /*7720*/  I2F.S16 R0, R27 ;  /* 0x0000001b00007306 */ /* 0x000e240000101400 */
[----:B0-----:R-:W-:-:S05]  /*7730*/  F2FP.F16.F32.PACK_AB R0, RZ, R0 ;  /* 0x00000000ff00723e */ /* 0x001fca00000000ff */
[----:B------:R0:W-:Y:S01]  /*7740*/  STG.E.U16 desc[UR36][R8.64], R0 ;  /* 0x0000000008007986 */ /* 0x0001e2000c101524 */
[----:B------:R-:W-:Y:S05]  /*7750*/  BRA `(.L_x_2839) ;  /* 0x00000008009c7947 */ /* 0x000fea0003800000 */
.L_x_2842:
        /* <DEDUP_REMOVED lines=10> */
.L_x_2845:
[----:B------:R-:W0:Y:S02]  /*7800*/  I2F.S16 R27, R27 ;  /* 0x0000001b001b7306 */ /* 0x000e240000101400 */
[----:B0-----:R-:W-:-:S04]  /*7810*/  F2FP.F16.F32.PACK_AB R3, RZ, R27 ;  /* 0x0000001bff03723e */ /* 0x001fc800000000ff */
[----:B------:R-:W-:-:S05]  /*7820*/  PRMT R3, R3, 0x5410, RZ ;  /* 0x0000541003037816 */ /* 0x000fca00000000ff */
[----:B------:R0:W-:Y:S01]  /*7830*/  STG.E desc[UR36][R8.64], R3 ;  /* 0x0000000308007986 */ /* 0x0001e2000c101924 */
[----:B------:R-:W-:Y:S05]  /*7840*/  BRA `(.L_x_2839) ;  /* 0x0000000800607947 */ /* 0x000fea0003800000 */
.L_x_2844:
[----:B------:R-:W0:Y:S02]  /*7850*/  I2F.F64.S16 R4, R27 ;  /* 0x0000001b00047312 */ /* 0x000e240000101c00 */
[----:B0-----:R0:W-:Y:S01]  /*7860*/  STG.E.64 desc[UR36][R8.64], R4 ;  /* 0x0000000408007986 */ /* 0x0011e2000c101b24 */
[----:B------:R-:W-:Y:S05]  /*7870*/  BRA `(.L_x_2839) ;  /* 0x0000000800547947 */ /* 0x000fea0003800000 */
.L_x_2834:
        /* <DEDUP_REMOVED lines=12> */
.L_x_2849:
        /* <DEDUP_REMOVED lines=16> */
.L_x_2852:
[----:B------:R-:W-:-:S07]  /*7a40*/  PRMT R4, R0, 0x7610, R4 ;  /* 0x0000761000047816 */ /* 0x000fce0000000004 */
.L_x_2851:
[----:B------:R-:W-:Y:S05]  /*7a50*/  BSYNC.RECONVERGENT B0 ;  /* 0x0000000000007941 */ /* 0x000fea0003800200 */
.L_x_2850:
[----:B------:R0:W-:Y:S01]  /*7a60*/  STG.E.U8 desc[UR36][R8.64], R4 ;  /* 0x0000000408007986 */ /* 0x0001e2000c101124 */
[----:B------:R-:W-:Y:S05]  /*7a70*/  BRA `(.L_x_2839) ;  /* 0x0000000400d47947 */ /* 0x000fea0003800000 */
.L_x_2848:
        /* <DEDUP_REMOVED lines=16> */
.L_x_2855:
[----:B------:R-:W-:-:S07]  /*7b80*/  PRMT R4, R0, 0x7610, R4 ;  /* 0x0000761000047816 */ /* 0x000fce0000000004 */
.L_x_2854:
[----:B------:R-:W-:Y:S05]  /*7b90*/  BSYNC.RECONVERGENT B0 ;  /* 0x0000000000007941 */ /* 0x000fea0003800200 */
.L_x_2853:
[----:B------:R0:W-:Y:S01]  /*7ba0*/  STG.E.U8 desc[UR36][R8.64], R4 ;  /* 0x0000000408007986 */ /* 0x0001e2000c101124 */
[----:B------:R-:W-:Y:S05]  /*7bb0*/  BRA `(.L_x_2839) ;  /* 0x0000000400847947 */ /* 0x000fea0003800000 */
.L_x_2847:
        /* <DEDUP_REMOVED lines=21> */
.L_x_2857:
[----:B------:R-:W-:Y:S01]  /*7d10*/  LOP3.LUT R4, R27, 0xffff, RZ, 0xc0, !PT ;  /* 0x0000ffff1b047812 */ /* 0x000fe200078ec0ff */
[----:B------:R-:W-:-:S05]  /*7d20*/  IMAD.MOV.U32 R5, RZ, RZ, RZ ;  /* 0x000000ffff057224 */ /* 0x000fca00078e00ff */
[----:B------:R0:W-:Y:S01]  /*7d30*/  STG.E.64 desc[UR36][R8.64], R4 ;  /* 0x0000000408007986 */ /* 0x0001e2000c101b24 */
[----:B------:R-:W-:Y:S05]  /*7d40*/  BRA `(.L_x_2839) ;  /* 0x0000000400207947 */ /* 0x000fea0003800000 */
.L_x_2856:
[----:B------:R-:W-:-:S05]  /*7d50*/  LOP3.LUT R27, R27, 0xffff, RZ, 0xc0, !PT ;  /* 0x0000ffff1b1b7812 */ /* 0x000fca00078ec0ff */
[----:B------:R0:W-:Y:S01]  /*7d60*/  STG.E desc[UR36][R8.64], R27 ;  /* 0x0000001b08007986 */ /* 0x0001e2000c101924 */
[----:B------:R-:W-:Y:S05]  /*7d70*/  BRA `(.L_x_2839) ;  /* 0x0000000400147947 */ /* 0x000fea0003800000 */
.L_x_2846:
        /* <DEDUP_REMOVED lines=8> */
.L_x_2859:
[----:B------:R-:W-:Y:S01]  /*7e00*/  CS2R R6, SRZ ;  /* 0x0000000000067805 */ /* 0x000fe2000001ff00 */
[----:B------:R-:W0:Y:S04]  /*7e10*/  I2F.F64.S16 R4, R27 ;  /* 0x0000001b00047312 */ /* 0x000e280000101c00 */
[----:B0-----:R0:W-:Y:S01]  /*7e20*/  STG.E.128 desc[UR36][R8.64], R4 ;  /* 0x0000000408007986 */ /* 0x0011e2000c101d24 */
[----:B------:R-:W-:Y:S05]  /*7e30*/  BRA `(.L_x_2839) ;  /* 0x0000000000e47947 */ /* 0x000fea0003800000 */
.L_x_2858:
[----:B------:R-:W-:-:S13]  /*7e40*/  ISETP.NE.AND P0, PT, R0, 0xf, PT ;  /* 0x0000000f0000780c */ /* 0x000fda0003f05270 */
[----:B------:R-:W-:Y:S05]  /*7e50*/  @!P0 BRA `(.L_x_2860) ;  /* 0x0000000000d08947 */ /* 0x000fea0003800000 */
[----:B------:R-:W-:-:S13]  /*7e60*/  ISETP.NE.AND P0, PT, R0, 0x17, PT ;  /* 0x000000170000780c */ /* 0x000fda0003f05270 */
[----:B------:R-:W-:Y:S05]  /*7e70*/  @!P0 BRA `(.L_x_2861) ;  /* 0x0000000000848947 */ /* 0x000fea0003800000 */
[----:B------:R-:W-:-:S13]  /*7e80*/  ISETP.NE.AND P0, PT, R0, 0x18, PT ;  /* 0x000000180000780c */ /* 0x000fda0003f05270 */
[----:B------:R-:W-:Y:S05]  /*7e90*/  @!P0 BRA `(.L_x_2862) ;  /* 0x0000000000448947 */ /* 0x000fea0003800000 */
.L_x_2838:
        /* <DEDUP_REMOVED lines=16> */
.L_x_2863:
[----:B------:R-:W-:Y:S05]  /*7fa0*/  BRA `(.L_x_2839) ;  /* 0x0000000000887947 */ /* 0x000fea0003800000 */
.L_x_2862:
        /* <DEDUP_REMOVED lines=11> */
.L_x_2865:
[----:B------:R-:W-:Y:S05]  /*8060*/  BSYNC.RECONVERGENT B0 ;  /* 0x0000000000007941 */ /* 0x000fea0003800200 */
.L_x_2864:
[----:B------:R0:W-:Y:S01]  /*8070*/  STG.E.U8 desc[UR36][R8.64], R3 ;  /* 0x0000000308007986 */ /* 0x0001e2000c101124 */
[----:B------:R-:W-:Y:S05]  /*8080*/  BRA `(.L_x_2839) ;  /* 0x0000000000507947 */ /* 0x000fea0003800000 */
.L_x_2861:
        /* <DEDUP_REMOVED lines=12> */
.L_x_2866:
[----:B------:R-:W-:Y:S01]  /*8150*/  IMAD.MOV.U32 R3, RZ, RZ, 0x7f ;  /* 0x0000007fff037424 */ /* 0x000fe200078e00ff */
[----:B------:R-:W-:-:S04]  /*8160*/  ISETP.GT.U32.AND P0, PT, R5, 0x7f800000, PT ;  /* 0x7f8000000500780c */ /* 0x000fc80003f04070 */
[----:B------:R-:W-:-:S05]  /*8170*/  SEL R3, R3, 0x7c, P0 ;  /* 0x0000007c03037807 */ /* 0x000fca0000000000 */
[----:B------:R0:W-:Y:S01]  /*8180*/  STG.E.U8 desc[UR36][R8.64], R3 ;  /* 0x0000000308007986 */ /* 0x0001e2000c101124 */
[----:B------:R-:W-:Y:S05]  /*8190*/  BRA `(.L_x_2839) ;  /* 0x00000000000c7947 */ /* 0x000fea0003800000 */
.L_x_2860:
[----:B------:R-:W0:Y:S02]  /*81a0*/  I2F.S16 R0, R27 ;  /* 0x0000001b00007306 */ /* 0x000e240000101400 */
[----:B0-----:R-:W-:-:S05]  /*81b0*/  F2FP.BF16.F32.PACK_AB R0, RZ, R0 ;  /* 0x00000000ff00723e */ /* 0x001fca00000010ff */
[----:B------:R0:W-:Y:S02]  /*81c0*/  STG.E.U16 desc[UR36][R8.64], R0 ;  /* 0x0000000008007986 */ /* 0x0001e4000c101524 */
.L_x_2839:
[----:B------:R-:W-:Y:S05]  /*81d0*/  BSYNC.RECONVERGENT B6 ;  /* 0x0000000000067941 */ /* 0x000fea0003800200 */
.L_x_2833:
[----:B------:R-:W-:-:S07]  /*81e0*/  VIADD R19, R19, 0x80 ;  /* 0x0000008013137836 */ /* 0x000fce0000000000 */
.L_x_2798:
[----:B------:R-:W-:Y:S05]  /*81f0*/  BSYNC.RECONVERGENT B8 ;  /* 0x0000000000087941 */ /* 0x000fea0003800200 */
.L_x_2760:
        /* <DEDUP_REMOVED lines=19> */
[----:B------:R-:W-:Y:S01]  /*8330*/  STG.E.U8 desc[UR36][R2.64], R26 ;  /* 0x0000001a02007986 */ /* 0x000fe2000c101124 */
[----:B------:R-:W-:Y:S05]  /*8340*/  EXIT ;  /* 0x000000000000794d */ /* 0x000fea0003800000 */
.L_x_2870:
[----:B------:R-:W-:Y:S01]  /*8350*/  STG.E.U8 desc[UR36][R2.64], R26 ;  /* 0x0000001a02007986 */ /* 0x000fe2000c101124 */
[----:B------:R-:W-:Y:S05]  /*8360*/  EXIT ;  /* 0x000000000000794d */ /* 0x000fea0003800000 */
.L_x_2869:
        /* <DEDUP_REMOVED lines=8> */
[----:B------:R-:W-:Y:S01]  /*83f0*/  STG.E.64 desc[UR36][R2.64], R26 ;  /* 0x0000001a02007986 */ /* 0x000fe2000c101b24 */
[----:B------:R-:W-:Y:S05]  /*8400*/  EXIT ;  /* 0x000000000000794d */ /* 0x000fea0003800000 */
.L_x_2873:
[----:B------:R-:W-:-:S05]  /*8410*/  LOP3.LUT R5, R26, 0xffff, RZ, 0xc0, !PT ;  /* 0x0000ffff1a057812 */ /* 0x000fca00078ec0ff */
[----:B------:R-:W-:Y:S01]  /*8420*/  STG.E desc[UR36][R2.64], R5 ;  /* 0x0000000502007986 */ /* 0x000fe2000c101924 */
[----:B------:R-:W-:Y:S05]  /*8430*/  EXIT ;  /* 0x000000000000794d */ /* 0x000fea0003800000 */
.L_x_2872:
[----:B------:R-:W-:Y:S01]  /*8440*/  STG.E.U16 desc[UR36][R2.64], R26 ;  /* 0x0000001a02007986 */ /* 0x000fe2000c101524 */
[----:B------:R-:W-:Y:S05]  /*8450*/  EXIT ;  /* 0x000000000000794d */ /* 0x000fea0003800000 */
.L_x_2868:
[----:B------:R-:W-:-:S13]  /*8460*/  ISETP.GT.AND P0, PT, R0, 0x6, PT ;  /* 0x000000060000780c */ /* 0x000fda0003f04270 */
[----:B------:R-:W-:Y:S05]  /*8470*/  @P0 BRA `(.L_x_2874) ;  /* 0x00000000002c0947 */ /* 0x000fea0003800000 */
[----:B------:R-:W-:-:S13]  /*8480*/  ISETP.NE.AND P0, PT, R0, 0x5, PT ;  /* 0x000000050000780c */ /* 0x000fda0003f05270 */
[----:B------:R-:W-:Y:S05]  /*8490*/  @!P0 BRA `(.L_x_2875) ;  /* 0x0000000000148947 */ /* 0x000fea0003800000 */
[----:B------:R-:W-:-:S13]  /*84a0*/  ISETP.NE.AND P0, PT, R0, 0x6, PT ;  /* 0x000000060000780c */ /* 0x000fda0003f05270 */
[----:B------:R-:W-:Y:S05]  /*84b0*/  @P0 BRA `(.L_x_2871) ;  /* 0x0000000400ec0947 */ /* 0x000fea0003800000 */
[----:B------:R-:W0:Y:S02]  /*84c0*/  I2F.S16 R5, R26 ;  /* 0x0000001a00057306 */ /* 0x000e240000101400 */
[----:B0-----:R-:W-:Y:S01]  /*84d0*/  STG.E desc[UR36][R2.64], R5 ;  /* 0x0000000502007986 */ /* 0x001fe2000c101924 */
[----:B------:R-:W-:Y:S05]  /*84e0*/  EXIT ;  /* 0x000000000000794d */ /* 0x000fea0003800000 */
.L_x_2875:
[----:B------:R-:W0:Y:S02]  /*84f0*/  I2F.S16 R0, R26 ;  /* 0x0000001a00007306 */ /* 0x000e240000101400 */
[----:B0-----:R-:W-:-:S05]  /*8500*/  F2FP.F16.F32.PACK_AB R0, RZ, R0 ;  /* 0x00000000ff00723e */ /* 0x001fca00000000ff */
[----:B------:R-:W-:Y:S01]  /*8510*/  STG.E.U16 desc[UR36][R2.64], R0 ;  /* 0x0000000002007986 */ /* 0x000fe2000c101524 */
[----:B------:R-:W-:Y:S05]  /*8520*/  EXIT ;  /* 0x000000000000794d */ /* 0x000fea0003800000 */
.L_x_2874:
        /* <DEDUP_REMOVED lines=8> */
[----:B0-----:R-:W-:Y:S01]  /*85b0*/  STG.E.64 desc[UR36][R2.64], R26 ;  /* 0x0000001a02007986 */ /* 0x001fe2000c101b24 */
[----:B------:R-:W-:Y:S05]  /*85c0*/  EXIT ;  /* 0x000000000000794d */ /* 0x000fea0003800000 */
.L_x_2877:
[----:B------:R-:W0:Y:S02]  /*85d0*/  I2F.S16 R26, R26 ;  /* 0x0000001a001a7306 */ /* 0x000e240000101400 */
[----:B0-----:R-:W-:-:S04]  /*85e0*/  F2FP.F16.F32.PACK_AB R5, RZ, R26 ;  /* 0x0000001aff05723e */ /* 0x001fc800000000ff */
[----:B------:R-:W-:-:S05]  /*85f0*/  PRMT R5, R5, 0x5410, RZ ;  /* 0x0000541005057816 */ /* 0x000fca00000000ff */
[----:B------:R-:W-:Y:S01]  /*8600*/  STG.E desc[UR36][R2.64], R5 ;  /* 0x0000000502007986 */ /* 0x000fe2000c101924 */
[----:B------:R-:W-:Y:S05]  /*8610*/  EXIT ;  /* 0x000000000000794d */ /* 0x000fea0003800000 */
.L_x_2876:
[----:B------:R-:W0:Y:S02]  /*8620*/  I2F.F64.S16 R26, R26 ;  /* 0x0000001a001a7312 */ /* 0x000e240000101c00 */
[----:B0-----:R-:W-:Y:S01]  /*8630*/  STG.E.64 desc[UR36][R2.64], R26 ;  /* 0x0000001a02007986 */ /* 0x001fe2000c101b24 */
[----:B------:R-:W-:Y:S05]  /*8640*/  EXIT ;  /* 0x000000000000794d */ /* 0x000fea0003800000 */
.L_x_2867:
        /* <DEDUP_REMOVED lines=10> */
[----:B------:R-:W-:Y:S01]  /*86f0*/  STG.E.U16 desc[UR36][R2.64], R26 ;  /* 0x0000001a02007986 */ /* 0x000fe2000c101524 */
[----:B------:R-:W-:Y:S05]  /*8700*/  EXIT ;  /* 0x000000000000794d */ /* 0x000fea0003800000 */
.L_x_2881:
        /* <DEDUP_REMOVED lines=17> */
.L_x_2883:
[----:B------:R-:W-:Y:S05]  /*8820*/  BSYNC.RECONVERGENT B0 ;  /* 0x0000000000007941 */ /* 0x000fea0003800200 */
.L_x_2882:
[----:B------:R-:W-:Y:S01]  /*8830*/  STG.E.U8 desc[UR36][R2.64], R0 ;  /* 0x0000000002007986 */ /* 0x000fe2000c101124 */
[----:B------:R-:W-:Y:S05]  /*8840*/  EXIT ;  /* 0x000000000000794d */ /* 0x000fea0003800000 */
.L_x_2880:
        /* <DEDUP_REMOVED lines=17> */
.L_x_2885:
[----:B------:R-:W-:Y:S05]  /*8960*/  BSYNC.RECONVERGENT B0 ;  /* 0x0000000000007941 */ /* 0x000fea0003800200 */
.L_x_2884:
[----:B------:R-:W-:Y:S01]  /*8970*/  STG.E.U8 desc[UR36][R2.64], R0 ;  /* 0x0000000002007986 */ /* 0x000fe2000c101124 */
[----:B------:R-:W-:Y:S05]  /*8980*/  EXIT ;  /* 0x000000000000794d */ /* 0x000fea0003800000 */
.L_x_2879:
[----:B------:R-:W-:-:S13]  /*8990*/  ISETP.NE.AND P0, PT, R0, 0x1c, PT ;  /* 0x0000001c0000780c */ /* 0x000fda0003f05270 */
[----:B------:R-:W-:Y:S05]  /*89a0*/  @!P0 BRA `(.L_x_2886) ;  /* 0x00000000005c8947 */ /* 0x000fea0003800000 */
[----:B------:R-:W-:-:S13]  /*89b0*/  ISETP.NE.AND P0, PT, R0, 0x1d, PT ;  /* 0x0000001d0000780c */ /* 0x000fda0003f05270 */
[----:B------:R-:W-:Y:S05]  /*89c0*/  @!P0 BRA `(.L_x_2887) ;  /* 0x0000000000448947 */ /* 0x000fea0003800000 */
[----:B------:R-:W-:-:S13]  /*89d0*/  ISETP.NE.AND P0, PT, R0, 0x2c, PT ;  /* 0x0000002c0000780c */ /* 0x000fda0003f05270 */
[----:B------:R-:W-:Y:S05]  /*89e0*/  @P0 BRA `(.L_x_2871) ;  /* 0x0000000000a00947 */ /* 0x000fea0003800000 */
[----:B------:R-:W0:Y:S02]  /*89f0*/  I2F.S16 R5, R26 ;  /* 0x0000001a00057306 */ /* 0x000e240000101400 */
[----:B0-----:R-:W-:-:S04]  /*8a00*/  SHF.R.U32.HI R4, RZ, 0x17, R5 ;  /* 0x00000017ff047819 */ /* 0x001fc80000011605 */
        /* <DEDUP_REMOVED lines=13> */
.L_x_2887:
[----:B------:R-:W-:Y:S01]  /*8ae0*/  LOP3.LUT R26, R26, 0xffff, RZ, 0xc0, !PT ;  /* 0x0000ffff1a1a7812 */ /* 0x000fe200078ec0ff */
[----:B------:R-:W-:-:S05]  /*8af0*/  IMAD.MOV.U32 R27, RZ, RZ, RZ ;  /* 0x000000ffff1b7224 */ /* 0x000fca00078e00ff */
[----:B------:R-:W-:Y:S01]  /*8b00*/  STG.E.64 desc[UR36][R2.64], R26 ;  /* 0x0000001a02007986 */ /* 0x000fe2000c101b24 */
[----:B------:R-:W-:Y:S05]  /*8b10*/  EXIT ;  /* 0x000000000000794d */ /* 0x000fea0003800000 */
.L_x_2886:
[----:B------:R-:W-:-:S05]  /*8b20*/  LOP3.LUT R5, R26, 0xffff, RZ, 0xc0, !PT ;  /* 0x0000ffff1a057812 */ /* 0x000fca00078ec0ff */
[----:B------:R-:W-:Y:S01]  /*8b30*/  STG.E desc[UR36][R2.64], R5 ;  /* 0x0000000502007986 */ /* 0x000fe2000c101924 */
[----:B------:R-:W-:Y:S05]  /*8b40*/  EXIT ;  /* 0x000000000000794d */ /* 0x000fea0003800000 */
.L_x_2878:
[----:B------:R-:W-:-:S13]  /*8b50*/  ISETP.GT.AND P0, PT, R0, 0xe, PT ;  /* 0x0000000e0000780c */ /* 0x000fda0003f04270 */
[----:B------:R-:W-:Y:S05]  /*8b60*/  @P0 BRA `(.L_x_2888) ;  /* 0x0000000000280947 */ /* 0x000fea0003800000 */
[----:B------:R-:W-:-:S13]  /*8b70*/  ISETP.NE.AND P0, PT, R0, 0xa, PT ;  /* 0x0000000a0000780c */ /* 0x000fda0003f05270 */
[----:B------:R-:W-:Y:S05]  /*8b80*/  @!P0 BRA `(.L_x_2889) ;  /* 0x0000000000108947 */ /* 0x000fea0003800000 */
[----:B------:R-:W-:-:S13]  /*8b90*/  ISETP.NE.AND P0, PT, R0, 0xb, PT ;  /* 0x0000000b0000780c */ /* 0x000fda0003f05270 */
[----:B------:R-:W-:Y:S05]  /*8ba0*/  @P0 BRA `(.L_x_2871) ;  /* 0x0000000000300947 */ /* 0x000fea0003800000 */
[----:B------:R-:W-:Y:S01]  /*8bb0*/  STG.E.U8 desc[UR36][R2.64], R26 ;  /* 0x0000001a02007986 */ /* 0x000fe2000c101124 */
[----:B------:R-:W-:Y:S05]  /*8bc0*/  EXIT ;  /* 0x000000000000794d */ /* 0x000fea0003800000 */
.L_x_2889:
[----:B------:R-:W-:Y:S01]  /*8bd0*/  CS2R R6, SRZ ;  /* 0x0000000000067805 */ /* 0x000fe2000001ff00 */
[----:B------:R-:W0:Y:S04]  /*8be0*/  I2F.F64.S16 R4, R26 ;  /* 0x0000001a00047312 */ /* 0x000e280000101c00 */
[----:B0-----:R-:W-:Y:S01]  /*8bf0*/  STG.E.128 desc[UR36][R2.64], R4 ;  /* 0x0000000402007986 */ /* 0x001fe2000c101d24 */
[----:B------:R-:W-:Y:S05]  /*8c00*/  EXIT ;  /* 0x000000000000794d */ /* 0x000fea0003800000 */
.L_x_2888:
[----:B------:R-:W-:-:S13]  /*8c10*/  ISETP.NE.AND P0, PT, R0, 0xf, PT ;  /* 0x0000000f0000780c */ /* 0x000fda0003f05270 */
[----:B------:R-:W-:Y:S05]  /*8c20*/  @!P0 BRA `(.L_x_2890) ;  /* 0x0000000000d48947 */ /* 0x000fea0003800000 */
[----:B------:R-:W-:-:S13]  /*8c30*/  ISETP.NE.AND P0, PT, R0, 0x17, PT ;  /* 0x000000170000780c */ /* 0x000fda0003f05270 */
[----:B------:R-:W-:Y:S05]  /*8c40*/  @!P0 BRA `(.L_x_2891) ;  /* 0x0000000000848947 */ /* 0x000fea0003800000 */
[----:B------:R-:W-:-:S13]  /*8c50*/  ISETP.NE.AND P0, PT, R0, 0x18, PT ;  /* 0x000000180000780c */ /* 0x000fda0003f05270 */
[----:B------:R-:W-:Y:S05]  /*8c60*/  @!P0 BRA `(.L_x_2892) ;  /* 0x0000000000448947 */ /* 0x000fea0003800000 */
.L_x_2871:
        /* <DEDUP_REMOVED lines=16> */
.L_x_2893:
[----:B------:R-:W-:Y:S05]  /*8d70*/  EXIT ;  /* 0x000000000000794d */ /* 0x000fea0003800000 */
.L_x_2892:
        /* <DEDUP_REMOVED lines=11> */
.L_x_2895:
[----:B------:R-:W-:Y:S05]  /*8e30*/  BSYNC.RECONVERGENT B0 ;  /* 0x0000000000007941 */ /* 0x000fea0003800200 */
.L_x_2894:
[----:B------:R-:W-:Y:S01]  /*8e40*/  STG.E.U8 desc[UR36][R2.64], R5 ;  /* 0x0000000502007986 */ /* 0x000fe2000c101124 */
[----:B------:R-:W-:Y:S05]  /*8e50*/  EXIT ;  /* 0x000000000000794d */ /* 0x000fea0003800000 */
.L_x_2891:
[----:B------:R-:W0:Y:S02]  /*8e60*/  I2F.S16 R7, R26 ;  /* 0x0000001a00077306 */ /* 0x000e240000101400 */
[----:B0-----:R-:W-:-:S13]  /*8e70*/  ISETP.GT.U32.AND P0, PT, R7, 0x477fffff, PT ;  /* 0x477fffff0700780c */ /* 0x001fda0003f04070 */
        /* <DEDUP_REMOVED lines=11> */
.L_x_2896:
[----:B------:R-:W-:Y:S01]  /*8f30*/  IMAD.MOV.U32 R5, RZ, RZ, 0x7f ;  /* 0x0000007fff057424 */ /* 0x000fe200078e00ff */
[----:B------:R-:W-:-:S04]  /*8f40*/  ISETP.GT.U32.AND P0, PT, R7, 0x7f800000, PT ;  /* 0x7f8000000700780c */ /* 0x000fc80003f04070 */
[----:B------:R-:W-:-:S05]  /*8f50*/  SEL R5, R5, 0x7c, P0 ;  /* 0x0000007c05057807 */ /* 0x000fca0000000000 */
[----:B------:R-:W-:Y:S01]  /*8f60*/  STG.E.U8 desc[UR36][R2.64], R5 ;  /* 0x0000000502007986 */ /* 0x000fe2000c101124 */
[----:B------:R-:W-:Y:S05]  /*8f70*/  EXIT ;  /* 0x000000000000794d */ /* 0x000fea0003800000 */
.L_x_2890:
[----:B------:R-:W0:Y:S02]  /*8f80*/  I2F.S16 R0, R26 ;  /* 0x0000001a00007306 */ /* 0x000e240000101400 */
[----:B0-----:R-:W-:-:S05]  /*8f90*/  F2FP.BF16.F32.PACK_AB R0, RZ, R0 ;  /* 0x00000000ff00723e */ /* 0x001fca00000010ff */
[----:B------:R-:W-:Y:S01]  /*8fa0*/  STG.E.U16 desc[UR36][R2.64], R0 ;  /* 0x0000000002007986 */ /* 0x000fe2000c101524 */
[----:B------:R-:W-:Y:S05]  /*8fb0*/  EXIT ;  /* 0x000000000000794d */ /* 0x000fea0003800000 */
.L_x_2897:
        /* <DEDUP_REMOVED lines=12> */
.L_x_31032:


//--------------------- .text._ZN2at6native18elementwise_kernelILi128ELi4EZNS0_22gpu_kernel_impl_nocastINS0_13BinaryFunctorIbbbZZZNS0_21heaviside_kernel_cudaERNS_18TensorIteratorBaseEENKUlvE_clEvENKUlvE7_clEvEUlbbE_EEEEvS5_RKT_EUliE_EEviT1_ --------------------------
	.section	.text._ZN2at6native18elementwise_kernelILi128ELi4EZNS0_22gpu_kernel_impl_nocastINS0_13BinaryFunctorIbbbZZZNS0_21heaviside_kernel_cudaERNS_18TensorIteratorBaseEENKUlvE_clEvENKUlvE7_clEvEUlbbE_EEEEvS5_RKT_EUliE_EEviT1_,"ax",@progbits
	.align	128
        .global         _ZN2at6native18elementwise_kernelILi128ELi4EZNS0_22gpu_kernel_impl_nocastINS0_13BinaryFunctorIbbbZZZNS0_21heaviside_kernel_cudaERNS_18TensorIteratorBaseEENKUlvE_clEvENKUlvE7_clEvEUlbbE_EEEEvS5_RKT_EUliE_EEviT1_
        .type           _ZN2at6native18elementwise_kernelILi128ELi4EZNS0_22gpu_kernel_impl_nocastINS0_13BinaryFunctorIbbbZZZNS0_21heaviside_kernel_cudaERNS_18TensorIteratorBaseEENKUlvE_clEvENKUlvE7_clEvEUlbbE_EEEEvS5_RKT_EUliE_EEviT1_,@function
        .size           _ZN2at6native18elementwise_kernelILi128ELi4EZNS0_22gpu_kernel_impl_nocastINS0_13BinaryFunctorIbbbZZZNS0_21heaviside_kernel_cudaERNS_18TensorIteratorBaseEENKUlvE_clEvENKUlvE7_clEvEUlbbE_EEEEvS5_RKT_EUliE_EEviT1_,(.L_x_31033 - _ZN2at6native18elementwise_kernelILi128ELi4EZNS0_22gpu_kernel_impl_nocastINS0_13BinaryFunctorIbbbZZZNS0_21heaviside_kernel_cudaERNS_18TensorIteratorBaseEENKUlvE_clEvENKUlvE7_clEvEUlbbE_EEEEvS5_RKT_EUliE_EEviT1_)
        .other          _ZN2at6native18elementwise_kernelILi128ELi4EZNS0_22gpu_kernel_impl_nocastINS0_13BinaryFunctorIbbbZZZNS0_21heaviside_kernel_cudaERNS_18TensorIteratorBaseEENKUlvE_clEvENKUlvE7_clEvEUlbbE_EEEEvS5_RKT_EUliE_EEviT1_,@"STO_CUDA_ENTRY STV_DEFAULT"
_ZN2at6native18elementwise_kernelILi128ELi4EZNS0_22gpu_kernel_impl_nocastINS0_13BinaryFunctorIbbbZZZNS0_21heaviside_kernel_cudaERNS_18TensorIteratorBaseEENKUlvE_clEvENKUlvE7_clEvEUlbbE_EEEEvS5_RKT_EUliE_EEviT1_:
.text._ZN2at6native18elementwise_kernelILi128ELi4EZNS0_22gpu_kernel_impl_nocastINS0_13BinaryFunctorIbbbZZZNS0_21heaviside_kernel_cudaERNS_18TensorIteratorBaseEENKUlvE_clEvENKUlvE7_clEvEUlbbE_EEEEvS5_RKT_EUliE_EEviT1_:
        /* <DEDUP_REMOVED lines=16> */
[----:B0-----:R-:W2:Y:S04]  /*0100*/  LDG.E.U8 R4, desc[UR6][R4.64] ;  /* 0x0000000604047981 */ /* 0x001ea8000c1e1100 */
[----:B-1----:R-:W2:Y:S03]  /*0110*/  LDG.E.U8 R7, desc[UR6][R6.64] ;  /* 0x0000000606077981 */ /* 0x002ea6000c1e1100 */
[----:B------:R-:W0:Y:S01]  /*0120*/  LDC.64 R8, c[0x0][0x5e8] ;  /* 0x00017a00ff087b82 */ /* 0x000e220000000a00 */
[----:B------:R-:W-:-:S02]  /*0130*/  IADD3 R3, PT, PT, R3, 0x80, RZ ;  /* 0x0000008003037810 */ /* 0x000fc40007ffe0ff */
[----:B--2---:R-:W-:-:S04]  /*0140*/  LOP3.LUT P0, RZ, R4, 0xff, R7, 0xc8, !PT ;  /* 0x000000ff04ff7812 */ /* 0x004fc8000780c807 */
[----:B------:R-:W-:Y:S02]  /*0150*/  SEL R11, RZ, 0x1, !P0 ;  /* 0x00000001ff0b7807 */ /* 0x000fe40004000000 */
[----:B------:R-:W-:-:S03]  /*0160*/  ISETP.GE.AND P0, PT, R3, UR4, PT ;  /* 0x0000000403007c0c */ /* 0x000fc6000bf06270 */
[----:B0-----:R0:W-:Y:S10]  /*0170*/  STG.E.U8 desc[UR6][R8.64], R11 ;  /* 0x0000000b08007986 */ /* 0x0011f4000c101106 */
[----:B------:R-:W-:Y:S05]  /*0180*/  @P0 BREAK.RELIABLE B1 ;  /* 0x0000000000010942 */ /* 0x000fea0003800100 */
[----:B------:R-:W-:Y:S05]  /*0190*/  @P0 BRA `(.L_x_2902) ;  /* 0x0000000000580947 */ /* 0x000fea0003800000 */
[----:B------:R-:W1:Y:S08]  /*01a0*/  LDC.64 R4, c[0x0][0x5f0] ;  /* 0x00017c00ff047b82 */ /* 0x000e700000000a00 */
[----:B------:R-:W2:Y:S01]  /*01b0*/  LDC.64 R6, c[0x0][0x5f8] ;  /* 0x00017e00ff067b82 */ /* 0x000ea20000000a00 */
[----:B-1----:R-:W3:Y:S04]  /*01c0*/  LDG.E.U8 R4, desc[UR6][R4.64] ;  /* 0x0000000604047981 */ /* 0x002ee8000c1e1100 */
[----:B--2---:R-:W3:Y:S03]  /*01d0*/  LDG.E.U8 R7, desc[UR6][R6.64] ;  /* 0x0000000606077981 */ /* 0x004ee6000c1e1100 */
[----:B0-----:R-:W0:Y:S01]  /*01e0*/  LDC.64 R8, c[0x0][0x5e8] ;  /* 0x00017a00ff087b82 */ /* 0x001e220000000a00 */
[----:B------:R-:W-:-:S02]  /*01f0*/  IADD3 R3, PT, PT, R3, 0x80, RZ ;  /* 0x0000008003037810 */ /* 0x000fc40007ffe0ff */
[----:B---3--:R-:W-:-:S04]  /*0200*/  LOP3.LUT P0, RZ, R4, 0xff, R7, 0xc8, !PT ;  /* 0x000000ff04ff7812 */ /* 0x008fc8000780c807 */
[----:B------:R-:W-:-:S05]  /*0210*/  SEL R11, RZ, 0x1, !P0 ;  /* 0x00000001ff0b7807 */ /* 0x000fca0004000000 */
[----:B0-----:R0:W-:Y:S04]  /*0220*/  STG.E.U8 desc[UR6][R8.64], R11 ;  /* 0x0000000b08007986 */ /* 0x0011e8000c101106 */
.L_x_2901:
[----:B------:R-:W-:-:S13]  /*0230*/  ISETP.GE.AND P0, PT, R3, UR4, PT ;  /* 0x0000000403007c0c */ /* 0x000fda000bf06270 */
[----:B------:R-:W-:Y:S05]  /*0240*/  @P0 BREAK.RELIABLE B1 ;  /* 0x0000000000010942 */ /* 0x000fea0003800100 */
[----:B------:R-:W-:Y:S05]  /*0250*/  @P0 BRA `(.L_x_2902) ;  /* 0x0000000000280947 */ /* 0x000fea0003800000 */
[----:B------:R-:W-:Y:S05]  /*0260*/  BSYNC.RELIABLE B1 ;  /* 0x0000000000017941 */ /* 0x000fea0003800100 */
.L_x_2900:
        /* <DEDUP_REMOVED lines=9> */
.L_x_2902:
[----:B------:R-:W-:Y:S05]  /*0300*/  BSYNC.RECONVERGENT B0 ;  /* 0x0000000000007941 */ /* 0x000fea0003800200 */
.L_x_2899:
[----:B------:R-:W-:Y:S05]  /*0310*/  WARPSYNC.ALL ;  /* 0x0000000000007948 */ /* 0x000fea0003800000 */
[----:B------:R-:W-:-:S13]  /*0320*/  ISETP.GE.AND P0, PT, R3, UR4, PT ;  /* 0x0000000403007c0c */ /* 0x000fda000bf06270 */
[----:B------:R-:W-:Y:S05]  /*0330*/  @P0 EXIT ;  /* 0x000000000000094d */ /* 0x000fea0003800000 */
[----:B------:R-:W2:Y:S08]  /*0340*/  LDC.64 R2, c[0x0][0x5f0] ;  /* 0x00017c00ff027b82 */ /* 0x000eb00000000a00 */
[----:B------:R-:W3:Y:S01]  /*0350*/  LDC.64 R4, c[0x0][0x5f8] ;  /* 0x00017e00ff047b82 */ /* 0x000ee20000000a00 */
[----:B--2---:R-:W2:Y:S04]  /*0360*/  LDG.E.U8 R2, desc[UR6][R2.64] ;  /* 0x0000000602027981 */ /* 0x004ea8000c1e1100 */
[----:B---3--:R-:W2:Y:S03]  /*0370*/  LDG.E.U8 R5, desc[UR6][R4.64] ;  /* 0x0000000604057981 */ /* 0x008ea6000c1e1100 */
[----:B------:R-:W3:Y:S01]  /*0380*/  LDC.64 R6, c[0x0][0x5e8] ;  /* 0x00017a00ff067b82 */ /* 0x000ee20000000a00 */
[----:B--2---:R-:W-:-:S04]  /*0390*/  LOP3.LUT P0, RZ, R2, 0xff, R5, 0xc8, !PT ;  /* 0x000000ff02ff7812 */ /* 0x004fc8000780c805 */
[----:B01----:R-:W-:-:S05]  /*03a0*/  SEL R9, RZ, 0x1, !P0 ;  /* 0x00000001ff097807 */ /* 0x003fca0004000000 */
[----:B---3--:R-:W-:Y:S01]  /*03b0*/  STG.E.U8 desc[UR6][R6.64], R9 ;  /* 0x0000000906007986 */ /* 0x008fe2000c101106 */
[----:B------:R-:W-:Y:S05]  /*03c0*/  EXIT ;  /* 0x000000000000794d */ /* 0x000fea0003800000 */
.L_x_2898:
        /* <DEDUP_REMOVED lines=356> */
.L_x_2906:
[----:B------:R-:W0:Y:S02]  /*1a10*/  LDCU.128 UR8, c[0x0][0x5f0] ;  /* 0x0000be00ff0877ac */ /* 0x000e240008000c00 */
[----:B0-----:R-:W-:Y:S02]  /*1a20*/  IADD3 R8, P1, PT, R4, UR10, RZ ;  /* 0x0000000a04087c10 */ /* 0x001fe4000ff3e0ff */
[----:B------:R-:W-:Y:S02]  /*1a30*/  IADD3 R6, P0, PT, R6, UR8, RZ ;  /* 0x0000000806067c10 */ /* 0x000fe4000ff1e0ff */
[----:B------:R-:W-:Y:S02]  /*1a40*/  IADD3.X R9, PT, PT, RZ, UR11, RZ, P1, !PT ;  /* 0x0000000bff097c10 */ /* 0x000fe40008ffe4ff */
[----:B------:R-:W-:Y:S01]  /*1a50*/  IADD3.X R7, PT, PT, RZ, UR9, RZ, P0, !PT ;  /* 0x00000009ff077c10 */ /* 0x000fe200087fe4ff */
[----:B------:R-:W0:Y:S03]  /*1a60*/  LDCU.64 UR8, c[0x0][0x5e8] ;  /* 0x0000bd00ff0877ac */ /* 0x000e260008000a00 */
[----:B------:R-:W2:Y:S04]  /*1a70*/  LDG.E.U8 R9, desc[UR6][R8.64] ;  /* 0x0000000608097981 */ /* 0x000ea8000c1e1100 */
[----:B------:R-:W2:Y:S01]  /*1a80*/  LDG.E.U8 R6, desc[UR6][R6.64] ;  /* 0x0000000606067981 */ /* 0x000ea2000c1e1100 */
[----:B------:R-:W-:-:S02]  /*1a90*/  IADD3 R3, PT, PT, R3, 0x80, RZ ;  /* 0x0000008003037810 */ /* 0x000fc40007ffe0ff */
[----:B0-----:R-:W-:-:S04]  /*1aa0*/  IADD3 R4, P1, PT, R5, UR8, RZ ;  /* 0x0000000805047c10 */ /* 0x001fc8000ff3e0ff */
[----:B------:R-:W-:Y:S02]  /*1ab0*/  IADD3.X R5, PT, PT, RZ, UR9, RZ, P1, !PT ;  /* 0x00000009ff057c10 */ /* 0x000fe40008ffe4ff */
[----:B--2---:R-:W-:-:S04]  /*1ac0*/  LOP3.LUT P0, RZ, R6, 0xff, R9, 0xc8, !PT ;  /* 0x000000ff06ff7812 */ /* 0x004fc8000780c809 */
[----:B------:R-:W-:-:S05]  /*1ad0*/  SEL R11, RZ, 0x1, !P0 ;  /* 0x00000001ff0b7807 */ /* 0x000fca0004000000 */
[----:B------:R0:W-:Y:S01]  /*1ae0*/  STG.E.U8 desc[UR6][R4.64], R11 ;  /* 0x0000000b04007986 */ /* 0x0001e2000c101106 */
[----:B------:R-:W-:-:S13]  /*1af0*/  ISETP.GE.AND P0, PT, R3, UR4, PT ;  /* 0x0000000403007c0c */ /* 0x000fda000bf06270 */
[----:B------:R-:W-:Y:S05]  /*1b00*/  @P0 BREAK.RELIABLE B1 ;  /* 0x0000000000010942 */ /* 0x000fea0003800100 */
[----:B0-----:R-:W-:Y:S05]  /*1b10*/  @P0 BRA `(.L_x_2907) ;  /* 0x0000002c00600947 */ /* 0x001fea0003800000 */
        /* <DEDUP_REMOVED lines=348> */
.L_x_2908:
        /* <DEDUP_REMOVED lines=8> */
[----:B0-----:R-:W-:-:S04]  /*3160*/  IADD3 R4, P1, PT, R5, UR8, RZ ;  /* 0x0000000805047c10 */ /* 0x001fc8000ff3e0ff */
[----:B------:R-:W-:Y:S02]  /*3170*/  IADD3.X R5, PT, PT, RZ, UR9, RZ, P1, !PT ;  /* 0x00000009ff057c10 */ /* 0x000fe40008ffe4ff */
[----:B------:R-:W-:Y:S02]  /*3180*/  IADD3 R3, PT, PT, R3, 0x80, RZ ;  /* 0x0000008003037810 */ /* 0x000fe40007ffe0ff */
[----:B--2---:R-:W-:-:S04]  /*3190*/  LOP3.LUT P0, RZ, R6, 0xff, R9, 0xc8, !PT ;  /* 0x000000ff06ff7812 */ /* 0x004fc8000780c809 */
[----:B------:R-:W-:-:S05]  /*31a0*/  SEL R11, RZ, 0x1, !P0 ;  /* 0x00000001ff0b7807 */ /* 0x000fca0004000000 */
[----:B------:R0:W-:Y:S04]  /*31b0*/  STG.E.U8 desc[UR6][R4.64], R11 ;  /* 0x0000000b04007986 */ /* 0x0001e8000c101106 */
.L_x_2905:
[----:B------:R-:W-:-:S13]  /*31c0*/  ISETP.GE.AND P0, PT, R3, UR4, PT ;  /* 0x0000000403007c0c */ /* 0x000fda000bf06270 */
[----:B------:R-:W-:Y:S05]  /*31d0*/  @P0 BREAK.RELIABLE B1 ;  /* 0x0000000000010942 */ /* 0x000fea0003800100 */
[----:B------:R-:W-:Y:S05]  /*31e0*/  @P0 BRA `(.L_x_2907) ;  /* 0x0000001400ac0947 */ /* 0x000fea0003800000 */
[----:B------:R-:W-:Y:S05]  /*31f0*/  BSYNC.RELIABLE B1 ;  /* 0x0000000000017941 */ /* 0x000fea0003800100 */
.L_x_2904:
        /* <DEDUP_REMOVED lines=348> */
.L_x_2909:
        /* <DEDUP_REMOVED lines=14> */
.L_x_2907:
[----:B------:R-:W-:Y:S05]  /*48a0*/  BSYNC.RECONVERGENT B0 ;  /* 0x0000000000007941 */ /* 0x000fea0003800200 */
.L_x_2903:
        /* <DEDUP_REMOVED lines=351> */
.L_x_2910:
[----:B------:R-:W0:Y:S01]  /*5ea0*/  LDCU.128 UR8, c[0x0][0x5f0] ;  /* 0x0000be00ff0877ac */ /* 0x000e220008000c00 */
[----:B------:R-:W1:Y:S01]  /*5eb0*/  LDCU.64 UR4, c[0x0][0x5e8] ;  /* 0x0000bd00ff0477ac */ /* 0x000e620008000a00 */
[----:B0-----:R-:W-:Y:S02]  /*5ec0*/  IADD3 R6, P1, PT, R2, UR10, RZ ;  /* 0x0000000a02067c10 */ /* 0x001fe4000ff3e0ff */
[----:B------:R-:W-:Y:S02]  /*5ed0*/  IADD3 R4, P0, PT, R4, UR8, RZ ;  /* 0x0000000804047c10 */ /* 0x000fe4000ff1e0ff */
[----:B------:R-:W-:Y:S02]  /*5ee0*/  IADD3.X R7, PT, PT, RZ, UR11, RZ, P1, !PT ;  /* 0x0000000bff077c10 */ /* 0x000fe40008ffe4ff */
[----:B------:R-:W-:-:S04]  /*5ef0*/  IADD3.X R5, PT, PT, RZ, UR9, RZ, P0, !PT ;  /* 0x00000009ff057c10 */ /* 0x000fc800087fe4ff */
[----:B------:R-:W2:Y:S04]  /*5f00*/  LDG.E.U8 R7, desc[UR6][R6.64] ;  /* 0x0000000606077981 */ /* 0x000ea8000c1e1100 */
[----:B------:R-:W2:Y:S01]  /*5f10*/  LDG.E.U8 R4, desc[UR6][R4.64] ;  /* 0x0000000604047981 */ /* 0x000ea2000c1e1100 */
[----:B-1----:R-:W-:-:S04]  /*5f20*/  IADD3 R2, P1, PT, R3, UR4, RZ ;  /* 0x0000000403027c10 */ /* 0x002fc8000ff3e0ff */
[----:B------:R-:W-:Y:S02]  /*5f30*/  IADD3.X R3, PT, PT, RZ, UR5, RZ, P1, !PT ;  /* 0x00000005ff037c10 */ /* 0x000fe40008ffe4ff */
[----:B--2---:R-:W-:-:S04]  /*5f40*/  LOP3.LUT P0, RZ, R4, 0xff, R7, 0xc8, !PT ;  /* 0x000000ff04ff7812 */ /* 0x004fc8000780c807 */
[----:B------:R-:W-:-:S05]  /*5f50*/  SEL R9, RZ, 0x1, !P0 ;  /* 0x00000001ff097807 */ /* 0x000fca0004000000 */
[----:B------:R-:W-:Y:S01]  /*5f60*/  STG.E.U8 desc[UR6][R2.64], R9 ;  /* 0x0000000902007986 */ /* 0x000fe2000c101106 */
[----:B------:R-:W-:Y:S05]  /*5f70*/  EXIT ;  /* 0x000000000000794d */ /* 0x000fea0003800000 */
.L_x_2911:
        /* <DEDUP_REMOVED lines=16> */
.L_x_31033:


//--------------------- .text._ZN2at6native27unrolled_elementwise_kernelINS0_13BinaryFunctorIbbbZZZNS0_21heaviside_kernel_cudaERNS_18TensorIteratorBaseEENKUlvE_clEvENKUlvE7_clEvEUlbbE_EESt5arrayIPcLm3EELi4E23TrivialOffsetCalculatorILi2EjESC_ILi1EjENS0_6memory15LoadWithoutCastENSF_16StoreWithoutCastEEEviT_T0_T2_T3_T4_T5_ --------------------------
	.section	.text._ZN2at6native27unrolled_elementwise_kernelINS0_13BinaryFunctorIbbbZZZNS0_21heaviside_kernel_cudaERNS_18TensorIteratorBaseEENKUlvE_clEvENKUlvE7_clEvEUlbbE_EESt5arrayIPcLm3EELi4E23TrivialOffsetCalculatorILi2EjESC_ILi1EjENS0_6memory15LoadWithoutCastENSF_16StoreWithoutCastEEEviT_T0_T2_T3_T4_T5_,"ax",@progbits
	.align	128
        .global         _ZN2at6native27unrolled_elementwise_kernelINS0_13BinaryFunctorIbbbZZZNS0_21heaviside_kernel_cudaERNS_18TensorIteratorBaseEENKUlvE_clEvENKUlvE7_clEvEUlbbE_EESt5arrayIPcLm3EELi4E23TrivialOffsetCalculatorILi2EjESC_ILi1EjENS0_6memory15LoadWithoutCastENSF_16StoreWithoutCastEEEviT_T0_T2_T3_T4_T5_
        .type           _ZN2at6native27unrolled_elementwise_kernelINS0_13BinaryFunctorIbbbZZZNS0_21heaviside_kernel_cudaERNS_18TensorIteratorBaseEENKUlvE_clEvENKUlvE7_clEvEUlbbE_EESt5arrayIPcLm3EELi4E23TrivialOffsetCalculatorILi2EjESC_ILi1EjENS0_6memory15LoadWithoutCastENSF_16StoreWithoutCastEEEviT_T0_T2_T3_T4_T5_,@function
        .size           _ZN2at6native27unrolled_elementwise_kernelINS0_13BinaryFunctorIbbbZZZNS0_21heaviside_kernel_cudaERNS_18TensorIteratorBaseEENKUlvE_clEvENKUlvE7_clEvEUlbbE_EESt5arrayIPcLm3EELi4E23TrivialOffsetCalculatorILi2EjESC_ILi1EjENS0_6memory15LoadWithoutCastENSF_16StoreWithoutCastEEEviT_T0_T2_T3_T4_T5_,(.L_x_31034 - _ZN2at6native27unrolled_elementwise_kernelINS0_13BinaryFunctorIbbbZZZNS0_21heaviside_kernel_cudaERNS_18TensorIteratorBaseEENKUlvE_clEvENKUlvE7_clEvEUlbbE_EESt5arrayIPcLm3EELi4E23TrivialOffsetCalculatorILi2EjESC_ILi1EjENS0_6memory15LoadWithoutCastENSF_16StoreWithoutCastEEEviT_T0_T2_T3_T4_T5_)
        .other          _ZN2at6native27unrolled_elementwise_kernelINS0_13BinaryFunctorIbbbZZZNS0_21heaviside_kernel_cudaERNS_18TensorIteratorBaseEENKUlvE_clEvENKUlvE7_clEvEUlbbE_EESt5arrayIPcLm3EELi4E23TrivialOffsetCalculatorILi2EjESC_ILi1EjENS0_6memory15LoadWithoutCastENSF_16StoreWithoutCastEEEviT_T0_T2_T3_T4_T5_,@"STO_CUDA_ENTRY STV_DEFAULT"
_ZN2at6native27unrolled_elementwise_kernelINS0_13BinaryFunctorIbbbZZZNS0_21heaviside_kernel_cudaERNS_18TensorIteratorBaseEENKUlvE_clEvENKUlvE7_clEvEUlbbE_EESt5arrayIPcLm3EELi4E23TrivialOffsetCalculatorILi2EjESC_ILi1EjENS0_6memory15LoadWithoutCastENSF_16StoreWithoutCastEEEviT_T0_T2_T3_T4_T5_:
.text._ZN2at6native27unrolled_elementwise_kernelINS0_13BinaryFunctorIbbbZZZNS0_21heaviside_kernel_cudaERNS_18TensorIteratorBaseEENKUlvE_clEvENKUlvE7_clEvEUlbbE_EESt5arrayIPcLm3EELi4E23TrivialOffsetCalculatorILi2EjESC_ILi1EjENS0_6memory15LoadWithoutCastENSF_16StoreWithoutCastEEEviT_T0_T2_T3_T4_T5_:
[----:B------:R-:W-:Y:S01]  /*0000*/  LDC R1, c[0x0][0x37c] ;  /* 0x0000df00ff017b82 */ /* 0x000fe20000000800 */
[----:B------:R-:W0:Y:S07]  /*0010*/  S2R R0, SR_CTAID.X ;  /* 0x0000000000007919 */ /* 0x000e2e0000002500 */
[----:B------:R-:W0:Y:S01]  /*0020*/  LDC R3, c[0x0][0x380] ;  /* 0x0000e000ff037b82 */ /* 0x000e220000000800 */
[----:B------:R-:W1:Y:S01]  /*0030*/  LDCU.64 UR4, c[0x0][0x358] ;  /* 0x00006b00ff0477ac */ /* 0x000e620008000a00 */
[----:B------:R-:W2:Y:S06]  /*0040*/  S2R R19, SR_TID.X ;  /* 0x0000000000137919 */ /* 0x000eac0000002100 */
[----:B------:R-:W3:Y:S08]  /*0050*/  LDC.64 R26, c[0x0][0x390] ;  /* 0x0000e400ff1a7b82 */ /* 0x000ef00000000a00 */
[----:B------:R-:W4:Y:S08]  /*0060*/  LDC.64 R12, c[0x0][0x390] ;  /* 0x0000e400ff0c7b82 */ /* 0x000f300000000a00 */
[----:B------:R-:W5:Y:S01]  /*0070*/  LDC.64 R8, c[0x0][0x390] ;  /* 0x0000e400ff087b82 */ /* 0x000f620000000a00 */
[----:B0-----:R-:W-:-:S07]  /*0080*/  IMAD R16, R0, -0x200, R3 ;  /* 0xfffffe0000107824 */ /* 0x001fce00078e0203 */
[----:B------:R-:W0:Y:S01]  /*0090*/  LDC.64 R14, c[0x0][0x390] ;  /* 0x0000e400ff0e7b82 */ /* 0x000e220000000a00 */
[----:B--2---:R-:W-:Y:S01]  /*00a0*/  IMAD.MOV.U32 R17, RZ, RZ, R19 ;  /* 0x000000ffff117224 */ /* 0x004fe200078e0013 */
[----:B------:R-:W-:-:S06]  /*00b0*/  ISETP.GE.AND P3, PT, R19, R16, PT ;  /* 0x000000101300720c */ /* 0x000fcc0003f66270 */
[----:B------:R-:W2:Y:S08]  /*00c0*/  LDC.64 R10, c[0x0][0x398] ;  /* 0x0000e600ff0a7b82 */ /* 0x000eb00000000a00 */
[----:B------:R-:W2:Y:S01]  /*00d0*/  LDC.64 R2, c[0x0][0x398] ;  /* 0x0000e600ff027b82 */ /* 0x000ea20000000a00 */
[----:B------:R-:W-:Y:S02]  /*00e0*/  @!P3 VIADD R19, R17, 0x80 ;  /* 0x000000801113b836 */ /* 0x000fe40000000000 */
[----:B------:R-:W-:-:S03]  /*00f0*/  @!P3 IMAD R25, R0, 0x200, R17 ;  /* 0x000002000019b824 */ /* 0x000fc600078e0211 */
[----:B------:R-:W-:Y:S02]  /*0100*/  ISETP.GE.AND P2, PT, R19, R16, PT ;  /* 0x000000101300720c */ /* 0x000fe40003f46270 */
[----:B---3--:R-:W-:Y:S01]  /*0110*/  @!P3 IADD3 R26, P4, PT, R25, R26, RZ ;  /* 0x0000001a191ab210 */ /* 0x008fe20007f9e0ff */
[----:B------:R-:W3:Y:S04]  /*0120*/  LDC.64 R4, c[0x0][0x398] ;  /* 0x0000e600ff047b82 */ /* 0x000ee80000000a00 */
[----:B------:R-:W-:-:S04]  /*0130*/  @!P3 IMAD.X R27, RZ, RZ, R27, P4 ;  /* 0x000000ffff1bb224 */ /* 0x000fc800020e061b */
[----:B------:R-:W3:Y:S01]  /*0140*/  LDC.64 R6, c[0x0][0x398] ;  /* 0x0000e600ff067b82 */ /* 0x000ee20000000a00 */
[----:B-1----:R-:W3:Y:S01]  /*0150*/  @!P3 LDG.E.U8 R18, desc[UR4][R26.64] ;  /* 0x000000041a12b981 */ /* 0x002ee2000c1e1100 */
[----:B------:R-:W-:Y:S02]  /*0160*/  @!P2 IMAD R23, R0, 0x200, R19 ;  /* 0x000002000017a824 */ /* 0x000fe400078e0213 */
[----:B------:R-:W-:-:S03]  /*0170*/  @!P2 VIADD R19, R19, 0x80 ;  /* 0x000000801313a836 */ /* 0x000fc60000000000 */
[----:B----4-:R-:W-:Y:S02]  /*0180*/  @!P2 IADD3 R12, P4, PT, R23, R12, RZ ;  /* 0x0000000c170ca210 */ /* 0x010fe40007f9e0ff */
[----:B------:R-:W-:-:S13]  /*0190*/  ISETP.GE.AND P1, PT, R19, R16, PT ;  /* 0x000000101300720c */ /* 0x000fda0003f26270 */
[----:B------:R-:W-:Y:S02]  /*01a0*/  @!P1 IMAD R21, R0, 0x200, R19 ;  /* 0x0000020000159824 */ /* 0x000fe400078e0213 */
[----:B------:R-:W-:-:S05]  /*01b0*/  @!P1 VIADD R19, R19, 0x80 ;  /* 0x0000008013139836 */ /* 0x000fca0000000000 */
[----:B------:R-:W-:Y:S01]  /*01c0*/  ISETP.GE.AND P0, PT, R19, R16, PT ;  /* 0x000000101300720c */ /* 0x000fe20003f06270 */
[----:B------:R-:W-:Y:S01]  /*01d0*/  @!P2 IMAD.X R13, RZ, RZ, R13, P4 ;  /* 0x000000ffff0da224 */ /* 0x000fe200020e060d */
[----:B0-----:R-:W-:-:S11]  /*01e0*/  @!P1 IADD3 R14, P6, PT, R21, R14, RZ ;  /* 0x0000000e150e9210 */ /* 0x001fd60007fde0ff */
[----:B------:R-:W-:Y:S01]  /*01f0*/  @!P0 IMAD R19, R0, 0x200, R19 ;  /* 0x0000020000138824 */ /* 0x000fe200078e0213 */
[----:B------:R-:W4:Y:S04]  /*0200*/  @!P2 LDG.E.U8 R12, desc[UR4][R12.64] ;  /* 0x000000040c0ca981 */ /* 0x000f28000c1e1100 */
[----:B-----5:R-:W-:Y:S01]  /*0210*/  @!P0 IADD3 R8, P5, PT, R19, R8, RZ ;  /* 0x0000000813088210 */ /* 0x020fe20007fbe0ff */
[----:B------:R-:W-:-:S04]  /*0220*/  @!P1 IMAD.X R15, RZ, RZ, R15, P6 ;  /* 0x000000ffff0f9224 */ /* 0x000fc800030e060f */
[----:B------:R-:W-:Y:S01]  /*0230*/  @!P0 IMAD.X R9, RZ, RZ, R9, P5 ;  /* 0x000000ffff098224 */ /* 0x000fe200028e0609 */
[----:B--2---:R-:W-:Y:S01]  /*0240*/  @!P2 IADD3 R10, P5, PT, R23, R10, RZ ;  /* 0x0000000a170aa210 */ /* 0x004fe20007fbe0ff */
[----:B------:R-:W2:Y:S01]  /*0250*/  @!P1 LDG.E.U8 R14, desc[UR4][R14.64] ;  /* 0x000000040e0e9981 */ /* 0x000ea2000c1e1100 */
[----:B------:R-:W-:-:S03]  /*0260*/  @!P3 IADD3 R2, P4, PT, R25, R2, RZ ;  /* 0x000000021902b210 */ /* 0x000fc60007f9e0ff */
[----:B------:R-:W-:Y:S01]  /*0270*/  @!P2 IMAD.X R11, RZ, RZ, R11, P5 ;  /* 0x000000ffff0ba224 */ /* 0x000fe200028e060b */
[----:B------:R0:W5:Y:S01]  /*0280*/  @!P0 LDG.E.U8 R8, desc[UR4][R8.64] ;  /* 0x0000000408088981 */ /* 0x000162000c1e1100 */
[----:B---3--:R-:W-:Y:S01]  /*0290*/  @!P1 IADD3 R4, P5, PT, R21, R4, RZ ;  /* 0x0000000415049210 */ /* 0x008fe20007fbe0ff */
[----:B------:R-:W-:Y:S02]  /*02a0*/  @!P3 IMAD.X R3, RZ, RZ, R3, P4 ;  /* 0x000000ffff03b224 */ /* 0x000fe400020e0603 */
[----:B------:R-:W3:Y:S02]  /*02b0*/  @!P2 LDG.E.U8 R10, desc[UR4][R10.64] ;  /* 0x000000040a0aa981 */ /* 0x000ee4000c1e1100 */
[----:B------:R-:W-:Y:S02]  /*02c0*/  @!P1 IMAD.X R5, RZ, RZ, R5, P5 ;  /* 0x000000ffff059224 */ /* 0x000fe400028e0605 */
[----:B------:R-:W3:Y:S01]  /*02d0*/  @!P3 LDG.E.U8 R2, desc[UR4][R2.64] ;  /* 0x000000040202b981 */ /* 0x000ee2000c1e1100 */
[----:B------:R-:W-:-:S03]  /*02e0*/  @!P0 IADD3 R6, P4, PT, R19, R6, RZ ;  /* 0x0000000613068210 */ /* 0x000fc60007f9e0ff */
[----:B------:R1:W3:Y:S02]  /*02f0*/  @!P1 LDG.E.U8 R13, desc[UR4][R4.64] ;  /* 0x00000004040d9981 */ /* 0x0002e4000c1e1100 */
[----:B------:R-:W-:-:S06]  /*0300*/  @!P0 IMAD.X R7, RZ, RZ, R7, P4 ;  /* 0x000000ffff078224 */ /* 0x000fcc00020e0607 */
[----:B------:R3:W3:Y:S01]  /*0310*/  @!P0 LDG.E.U8 R7, desc[UR4][R6.64] ;  /* 0x0000000406078981 */ /* 0x0006e2000c1e1100 */
[----:B0-----:R-:W-:Y:S02]  /*0320*/  PRMT R9, RZ, 0x7610, R9 ;  /* 0x00007610ff097816 */ /* 0x001fe40000000009 */
[----:B-1----:R-:W-:Y:S02]  /*0330*/  PRMT R5, RZ, 0x7610, R5 ;  /* 0x00007610ff057816 */ /* 0x002fe40000000005 */
[----:B------:R-:W-:Y:S02]  /*0340*/  PRMT R11, RZ, 0x7610, R11 ;  /* 0x00007610ff0b7816 */ /* 0x000fe4000000000b */
[----:B------:R-:W-:Y:S01]  /*0350*/  PRMT R4, RZ, 0x7610, R4 ;  /* 0x00007610ff047816 */ /* 0x000fe20000000004 */
[----:B------:R-:W-:Y:S04]  /*0360*/  BSSY.RECONVERGENT B0, `(.L_x_2912) ;  /* 0x000003c000007945 */ /* 0x000fe80003800200 */
[----:B------:R-:W-:Y:S01]  /*0370*/  BSSY.RELIABLE B1, `(.L_x_2913) ;  /* 0x0000033000017945 */ /* 0x000fe20003800100 */
[----:B------:R-:W-:-:S04]  /*0380*/  @!P3 ISETP.NE.AND P4, PT, R18, RZ, PT ;  /* 0x000000ff1200b20c */ /* 0x000fc80003f85270 */
[----:B------:R-:W-:-:S04]  /*0390*/  @!P3 SEL R9, RZ, 0x1, !P4 ;  /* 0x00000001ff09b807 */ /* 0x000fc80006000000 */
[----:B------:R-:W-:Y:S02]  /*03a0*/  PRMT R3, R9, 0x9910, RZ ;  /* 0x0000991009037816 */ /* 0x000fe400000000ff */
[----:B----4-:R-:W-:-:S03]  /*03b0*/  @!P2 ISETP.NE.AND P6, PT, R12, RZ, PT ;  /* 0x000000ff0c00a20c */ /* 0x010fc60003fc5270 */
[--C-:B------:R-:W-:Y:S01]  /*03c0*/  IMAD.MOV.U32 R12, RZ, RZ, R3.reuse ;  /* 0x000000ffff0c7224 */ /* 0x100fe200078e0003 */
[----:B------:R-:W-:Y:S02]  /*03d0*/  PRMT R3, RZ, 0x7610, R3 ;  /* 0x00007610ff037816 */ /* 0x000fe40000000003 */
[----:B------:R-:W-:Y:S02]  /*03e0*/  @!P2 SEL R3, RZ, 0x1, !P6 ;  /* 0x00000001ff03a807 */ /* 0x000fe40007000000 */
[----:B--2---:R-:W-:Y:S02]  /*03f0*/  @!P1 ISETP.NE.AND P5, PT, R14, RZ, PT ;  /* 0x000000ff0e00920c */ /* 0x004fe40003fa5270 */
[----:B-----5:R-:W-:Y:S02]  /*0400*/  @!P0 ISETP.NE.AND P6, PT, R8, RZ, PT ;  /* 0x000000ff0800820c */ /* 0x020fe40003fc5270 */
[----:B------:R-:W-:Y:S02]  /*0410*/  @!P1 SEL R11, RZ, 0x1, !P5 ;  /* 0x00000001ff0b9807 */ /* 0x000fe40006800000 */
[----:B------:R-:W-:-:S02]  /*0420*/  @!P0 SEL R5, RZ, 0x1, !P6 ;  /* 0x00000001ff058807 */ /* 0x000fc40007000000 */
[----:B---3--:R-:W-:Y:S02]  /*0430*/  @!P2 ISETP.NE.AND P6, PT, R10, RZ, PT ;  /* 0x000000ff0a00a20c */ /* 0x008fe40003fc5270 */
[----:B------:R-:W-:Y:S02]  /*0440*/  @!P3 ISETP.NE.AND P5, PT, R2, RZ, PT ;  /* 0x000000ff0200b20c */ /* 0x000fe40003fa5270 */
[----:B------:R-:W-:Y:S02]  /*0450*/  PRMT R6, R3, 0x9910, RZ ;  /* 0x0000991003067816 */ /* 0x000fe400000000ff */
[----:B------:R-:W-:Y:S02]  /*0460*/  @!P2 SEL R4, RZ, 0x1, !P6 ;  /* 0x00000001ff04a807 */ /* 0x000fe40007000000 */
[----:B------:R-:W-:Y:S02]  /*0470*/  PRMT R2, RZ, 0x7610, R2 ;  /* 0x00007610ff027816 */ /* 0x000fe40000000002 */
[----:B------:R-:W-:-:S02]  /*0480*/  @!P1 ISETP.NE.AND P6, PT, R13, RZ, PT ;  /* 0x000000ff0d00920c */ /* 0x000fc40003fc5270 */
[----:B------:R-:W-:Y:S02]  /*0490*/  @!P3 SEL R2, RZ, 0x1, !P5 ;  /* 0x00000001ff02b807 */ /* 0x000fe40006800000 */
[----:B------:R-:W-:Y:S02]  /*04a0*/  ISETP.NE.AND P5, PT, R6, RZ, PT ;  /* 0x000000ff0600720c */ /* 0x000fe40003fa5270 */
[----:B------:R-:W-:Y:S02]  /*04b0*/  PRMT R6, RZ, 0x7610, R6 ;  /* 0x00007610ff067816 */ /* 0x000fe40000000006 */
[----:B------:R-:W-:Y:S02]  /*04c0*/  @!P1 SEL R6, RZ, 0x1, !P6 ;  /* 0x00000001ff069807 */ /* 0x000fe40007000000 */
[----:B------:R-:W-:Y:S02]  /*04d0*/  ISETP.GE.AND P6, PT, R17, R16, PT ;  /* 0x000000101100720c */ /* 0x000fe40003fc6270 */
[----:B------:R-:W-:-:S02]  /*04e0*/  PRMT R8, R11, 0x9910, RZ ;  /* 0x000099100b087816 */ /* 0x000fc400000000ff */
[----:B------:R-:W-:Y:S02]  /*04f0*/  PRMT R10, R5, 0x9910, RZ ;  /* 0x00009910050a7816 */ /* 0x000fe400000000ff */
[----:B------:R-:W-:Y:S02]  /*0500*/  @!P0 ISETP.NE.AND P2, PT, R7, RZ, PT ;  /* 0x000000ff0700820c */ /* 0x000fe40003f45270 */
[----:B------:R-:W-:Y:S02]  /*0510*/  ISETP.NE.AND P3, PT, R8, RZ, PT ;  /* 0x000000ff0800720c */ /* 0x000fe40003f65270 */
[----:B------:R-:W-:Y:S02]  /*0520*/  PRMT R8, RZ, 0x7610, R8 ;  /* 0x00007610ff087816 */ /* 0x000fe40000000008 */
[----:B------:R-:W-:Y:S02]  /*0530*/  ISETP.NE.AND P4, PT, R12, RZ, PT ;  /* 0x000000ff0c00720c */ /* 0x000fe40003f85270 */
[----:B------:R-:W-:-:S02]  /*0540*/  ISETP.NE.AND P1, PT, R10, RZ, PT ;  /* 0x000000ff0a00720c */ /* 0x000fc40003f25270 */
[----:B------:R-:W-:Y:S02]  /*0550*/  @!P0 SEL R8, RZ, 0x1, !P2 ;  /* 0x00000001ff088807 */ /* 0x000fe40005000000 */
[----:B------:R-:W-:Y:S02]  /*0560*/  SEL R9, R2, R9, !P4 ;  /* 0x0000000902097207 */ /* 0x000fe40006000000 */
[----:B------:R-:W-:Y:S02]  /*0570*/  SEL R7, R4, R3, !P5 ;  /* 0x0000000304077207 */ /* 0x000fe40006800000 */
[----:B------:R-:W-:Y:S02]  /*0580*/  SEL R11, R6, R11, !P3 ;  /* 0x0000000b060b7207 */ /* 0x000fe40005800000 */
[----:B------:R-:W-:Y:S01]  /*0590*/  SEL R5, R8, R5, !P1 ;  /* 0x0000000508057207 */ /* 0x000fe20004800000 */
[----:B------:R-:W-:Y:S06]  /*05a0*/  @P6 BRA `(.L_x_2914) ;  /* 0x00000000003c6947 */ /* 0x000fec0003800000 */
[----:B------:R-:W0:Y:S01]  /*05b0*/  LDCU.64 UR6, c[0x0][0x388] ;  /* 0x00007100ff0677ac */ /* 0x000e220008000a00 */
[----:B------:R-:W-:Y:S02]  /*05c0*/  IMAD R2, R0, 0x200, R17 ;  /* 0x0000020000027824 */ /* 0x000fe400078e0211 */
[----:B------:R-:W-:-:S03]  /*05d0*/  VIADD R17, R17, 0x80 ;  /* 0x0000008011117836 */ /* 0x000fc60000000000 */
[----:B0-----:R-:W-:-:S05]  /*05e0*/  IADD3 R2, P0, PT, R2, UR6, RZ ;  /* 0x0000000602027c10 */ /* 0x001fca000ff1e0ff */
[----:B------:R-:W-:Y:S01]  /*05f0*/  IMAD.X R3, RZ, RZ, UR7, P0 ;  /* 0x00000007ff037e24 */ /* 0x000fe200080e06ff */
[----:B------:R-:W-:-:S04]  /*0600*/  ISETP.GE.AND P0, PT, R17, R16, PT ;  /* 0x000000101100720c */ /* 0x000fc80003f06270 */
[----:B------:R0:W-:Y:S09]  /*0610*/  STG.E.U8 desc[UR4][R2.64], R9 ;  /* 0x0000000902007986 */ /* 0x0001f2000c101104 */
[----:B------:R-:W-:Y:S05]  /*0620*/  @P0 BREAK.RELIABLE B1 ;  /* 0x0000000000010942 */ /* 0x000fea0003800100 */
[----:B------:R-:W-:Y:S05]  /*0630*/  @P0 BRA `(.L_x_2915) ;  /* 0x0000000000380947 */ /* 0x000fea0003800000 */
[----:B------:R-:W1:Y:S01]  /*0640*/  LDCU.64 UR6, c[0x0][0x388] ;  /* 0x00007100ff0677ac */ /* 0x000e620008000a00 */
[----:B0-----:R-:W-:Y:S02]  /*0650*/  IMAD R2, R0, 0x200, R17 ;  /* 0x0000020000027824 */ /* 0x001fe400078e0211 */
[----:B------:R-:W-:-:S03]  /*0660*/  VIADD R17, R17, 0x80 ;  /* 0x0000008011117836 */ /* 0x000fc60000000000 */
[----:B-1----:R-:W-:-:S05]  /*0670*/  IADD3 R2, P0, PT, R2, UR6, RZ ;  /* 0x0000000602027c10 */ /* 0x002fca000ff1e0ff */
[----:B------:R-:W-:-:S05]  /*0680*/  IMAD.X R3, RZ, RZ, UR7, P0 ;  /* 0x00000007ff037e24 */ /* 0x000fca00080e06ff */
[----:B------:R0:W-:Y:S03]  /*0690*/  STG.E.U8 desc[UR4][R2.64], R7 ;  /* 0x0000000702007986 */ /* 0x0001e6000c101104 */
.L_x_2914:
[----:B------:R-:W-:Y:S05]  /*06a0*/  BSYNC.RELIABLE B1 ;  /* 0x0000000000017941 */ /* 0x000fea0003800100 */
.L_x_2913:
[----:B------:R-:W-:-:S13]  /*06b0*/  ISETP.GE.AND P0, PT, R17, R16, PT ;  /* 0x000000101100720c */ /* 0x000fda0003f06270 */
[----:B0-----:R-:W0:Y:S01]  /*06c0*/  @!P0 LDC.64 R6, c[0x0][0x388] ;  /* 0x0000e200ff068b82 */ /* 0x001e220000000a00 */
[----:B------:R-:W-:Y:S02]  /*06d0*/  @!P0 IMAD R3, R0, 0x200, R17 ;  /* 0x0000020000038824 */ /* 0x000fe400078e0211 */
[----:B------:R-:W-:-:S03]  /*06e0*/  @!P0 VIADD R17, R17, 0x80 ;  /* 0x0000008011118836 */ /* 0x000fc60000000000 */
[----:B0-----:R-:W-:-:S05]  /*06f0*/  @!P0 IADD3 R2, P1, PT, R3, R6, RZ ;  /* 0x0000000603028210 */ /* 0x001fca0007f3e0ff */
[----:B------:R-:W-:-:S05]  /*0700*/  @!P0 IMAD.X R3, RZ, RZ, R7, P1 ;  /* 0x000000ffff038224 */ /* 0x000fca00008e0607 */
[----:B------:R1:W-:Y:S03]  /*0710*/  @!P0 STG.E.U8 desc[UR4][R2.64], R11 ;  /* 0x0000000b02008986 */ /* 0x0003e6000c101104 */
.L_x_2915:
[----:B------:R-:W-:Y:S05]  /*0720*/  BSYNC.RECONVERGENT B0 ;  /* 0x0000000000007941 */ /* 0x000fea0003800200 */
.L_x_2912:
[----:B------:R-:W-:Y:S05]  /*0730*/  WARPSYNC.ALL ;  /* 0x0000000000007948 */ /* 0x000fea0003800000 */
[----:B------:R-:W-:-:S13]  /*0740*/  ISETP.GE.AND P0, PT, R17, R16, PT ;  /* 0x000000101100720c */ /* 0x000fda0003f06270 */
[----:B------:R-:W-:Y:S05]  /*0750*/  @P0 EXIT ;  /* 0x000000000000094d */ /* 0x000fea0003800000 */
[----:B------:R-:W0:Y:S01]  /*0760*/  LDCU.64 UR6, c[0x0][0x388] ;  /* 0x00007100ff0677ac */ /* 0x000e220008000a00 */
[----:B------:R-:W-:-:S05]  /*0770*/  IMAD R0, R0, 0x200, R17 ;  /* 0x0000020000007824 */ /* 0x000fca00078e0211 */
[----:B01----:R-:W-:-:S05]  /*0780*/  IADD3 R2, P0, PT, R0, UR6, RZ ;  /* 0x0000000600027c10 */ /* 0x003fca000ff1e0ff */
[----:B------:R-:W-:-:S05]  /*0790*/  IMAD.X R3, RZ, RZ, UR7, P0 ;  /* 0x00000007ff037e24 */ /* 0x000fca00080e06ff */
[----:B------:R-:W-:Y:S01]  /*07a0*/  STG.E.U8 desc[UR4][R2.64], R5 ;  /* 0x0000000502007986 */ /* 0x000fe2000c101104 */
[----:B------:R-:W-:Y:S05]  /*07b0*/  EXIT ;  /* 0x000000000000794d */ /* 0x000fea0003800000 */
.L_x_2916:
        /* <DEDUP_REMOVED lines=12> */
.L_x_31034:


//--------------------- .text._ZN2at6native29vectorized_elementwise_kernelILi2ENS0_13BinaryFunctorIbbbZZZNS0_21heaviside_kernel_cudaERNS_18TensorIteratorBaseEENKUlvE_clEvENKUlvE7_clEvEUlbbE_EESt5arrayIPcLm3EEEEviT0_T1_ --------------------------
	.section	.text._ZN2at6native29vectorized_elementwise_kernelILi2ENS0_13BinaryFunctorIbbbZZZNS0_21heaviside_kernel_cudaERNS_18TensorIteratorBaseEENKUlvE_clEvENKUlvE7_clEvEUlbbE_EESt5arrayIPcLm3EEEEviT0_T1_,"ax",@progbits
	.align	128
        .global         _ZN2at6native29vectorized_elementwise_kernelILi2ENS0_13BinaryFunctorIbbbZZZNS0_21heaviside_kernel_cudaERNS_18TensorIteratorBaseEENKUlvE_clEvENKUlvE7_clEvEUlbbE_EESt5arrayIPcLm3EEEEviT0_T1_
        .type           _ZN2at6native29vectorized_elementwise_kernelILi2ENS0_13BinaryFunctorIbbbZZZNS0_21heaviside_kernel_cudaERNS_18TensorIteratorBaseEENKUlvE_clEvENKUlvE7_clEvEUlbbE_EESt5arrayIPcLm3EEEEviT0_T1_,@function
        .size           _ZN2at6native29vectorized_elementwise_kernelILi2ENS0_13BinaryFunctorIbbbZZZNS0_21heaviside_kernel_cudaERNS_18TensorIteratorBaseEENKUlvE_clEvENKUlvE7_clEvEUlbbE_EESt5arrayIPcLm3EEEEviT0_T1_,(.L_x_31035 - _ZN2at6native29vectorized_elementwise_kernelILi2ENS0_13BinaryFunctorIbbbZZZNS0_21heaviside_kernel_cudaERNS_18TensorIteratorBaseEENKUlvE_clEvENKUlvE7_clEvEUlbbE_EESt5arrayIPcLm3EEEEviT0_T1_)
        .other          _ZN2at6native29vectorized_elementwise_kernelILi2ENS0_13BinaryFunctorIbbbZZZNS0_21heaviside_kernel_cudaERNS_18TensorIteratorBaseEENKUlvE_clEvENKUlvE7_clEvEUlbbE_EESt5arrayIPcLm3EEEEviT0_T1_,@"STO_CUDA_ENTRY STV_DEFAULT"
_ZN2at6native29vectorized_elementwise_kernelILi2ENS0_13BinaryFunctorIbbbZZZNS0_21heaviside_kernel_cudaERNS_18TensorIteratorBaseEENKUlvE_clEvENKUlvE7_clEvEUlbbE_EESt5arrayIPcLm3EEEEviT0_T1_:
.text._ZN2at6native29vectorized_elementwise_kernelILi2ENS0_13BinaryFunctorIbbbZZZNS0_21heaviside_kernel_cudaERNS_18TensorIteratorBaseEENKUlvE_clEvENKUlvE7_clEvEUlbbE_EESt5arrayIPcLm3EEEEviT0_T1_:
[----:B------:R-:W-:Y:S08]  /*0000*/  LDC R1, c[0x0][0x37c] ;  /* 0x0000df00ff017b82 */ /* 0x000ff00000000800 */
[----:B------:R-:W0:Y:S01]  /*0010*/  S2UR UR4, SR_CTAID.X ;  /* 0x00000000000479c3 */ /* 0x000e220000002500 */
[----:B------:R-:W1:Y:S01]  /*0020*/  LDCU UR5, c[0x0][0x380] ;  /* 0x00007000ff0577ac */ /* 0x000e620008000800 */
[----:B------:R-:W2:Y:S01]  /*0030*/  LDCU.64 UR12, c[0x0][0x358] ;  /* 0x00006b00ff0c77ac */ /* 0x000ea20008000a00 */
[----:B0-----:R-:W-:-:S04]  /*0040*/  USHF.L.U32 UR4, UR4, 0xa, URZ ;  /* 0x0000000a04047899 */ /* 0x001fc800080006ff */
[----:B-1----:R-:W-:-:S04]  /*0050*/  UIADD3 UR5, UPT, UPT, -UR4, UR5, URZ ;  /* 0x0000000504057290 */ /* 0x002fc8000fffe1ff */
[----:B------:R-:W-:-:S09]  /*0060*/  UISETP.GT.U32.AND UP0, UPT, UR5, 0x3ff, UPT ;  /* 0x000003ff0500788c */ /* 0x000fd2000bf04070 */
[----:B--2---:R-:W-:Y:S05]  /*0070*/  BRA.U UP0, `(.L_x_2917) ;  /* 0x0000000d009c7547 */ /* 0x004fea000b800000 */
[----:B------:R-:W0:Y:S01]  /*0080*/  S2R R22, SR_TID.X ;  /* 0x0000000000167919 */ /* 0x000e220000002100 */
[----:B------:R-:W1:Y:S08]  /*0090*/  LDC.64 R4, c[0x0][0x390] ;  /* 0x0000e400ff047b82 */ /* 0x000e700000000a00 */
[----:B------:R-:W2:Y:S08]  /*00a0*/  LDC.64 R8, c[0x0][0x398] ;  /* 0x0000e600ff087b82 */ /* 0x000eb00000000a00 */
[----:B------:R-:W3:Y:S08]  /*00b0*/  LDC.64 R12, c[0x0][0x390] ;  /* 0x0000e400ff0c7b82 */ /* 0x000ef00000000a00 */
[----:B------:R-:W4:Y:S01]  /*00c0*/  LDC.64 R2, c[0x0][0x398] ;  /* 0x0000e600ff027b82 */ /* 0x000f220000000a00 */
[----:B0-----:R-:W-:Y:S01]  /*00d0*/  ISETP.GE.U32.AND P2, PT, R22, UR5, PT ;  /* 0x0000000516007c0c */ /* 0x001fe2000bf46070 */
[----:B------:R-:W-:-:S06]  /*00e0*/  IMAD.MOV.U32 R0, RZ, RZ, R22 ;  /* 0x000000ffff007224 */ /* 0x000fcc00078e0016 */
[----:B------:R-:W0:Y:S08]  /*00f0*/  LDC.64 R26, c[0x0][0x398] ;  /* 0x0000e600ff1a7b82 */ /* 0x000e300000000a00 */
[----:B------:R-:W5:Y:S01]  /*0100*/  LDC.64 R28, c[0x0][0x390] ;  /* 0x0000e400ff1c7b82 */ /* 0x000f620000000a00 */
[C---:B------:R-:W-:Y:S02]  /*0110*/  @!P2 VIADD R22, R0.reuse, 0x80 ;  /* 0x000000800016a836 */ /* 0x040fe40000000000 */
[----:B------:R-:W-:-:S03]  /*0120*/  @!P2 VIADD R7, R0, UR4 ;  /* 0x000000040007ac36 */ /* 0x000fc60008000000 */
[----:B------:R-:W-:Y:S02]  /*0130*/  ISETP.GE.U32.AND P3, PT, R22, UR5, PT ;  /* 0x0000000516007c0c */ /* 0x000fe4000bf66070 */
[----:B------:R-:W5:Y:S01]  /*0140*/  LDC.64 R14, c[0x0][0x390] ;  /* 0x0000e400ff0e7b82 */ /* 0x000f620000000a00 */
[C---:B-1----:R-:W-:Y:S02]  /*0150*/  @!P2 IADD3 R4, P0, PT, R7.reuse, R4, RZ ;  /* 0x000000040704a210 */ /* 0x042fe40007f1e0ff */
[----:B--2---:R-:W-:-:S03]  /*0160*/  @!P2 IADD3 R6, P1, PT, R7, R8, RZ ;  /* 0x000000080706a210 */ /* 0x004fc60007f3e0ff */
[----:B------:R-:W-:Y:S02]  /*0170*/  @!P2 IMAD.X R5, RZ, RZ, R5, P0 ;  /* 0x000000ffff05a224 */ /* 0x000fe400000e0605 */
[----:B------:R-:W-:Y:S01]  /*0180*/  @!P2 IMAD.X R7, RZ, RZ, R9, P1 ;  /* 0x000000ffff07a224 */ /* 0x000fe200008e0609 */
[----:B------:R-:W1:Y:S02]  /*0190*/  LDC.64 R16, c[0x0][0x390] ;  /* 0x0000e400ff107b82 */ /* 0x000e640000000a00 */
[----:B------:R-:W2:Y:S01]  /*01a0*/  @!P2 LDG.E.U8 R4, desc[UR12][R4.64] ;  /* 0x0000000c0404a981 */ /* 0x000ea2000c1e1100 */
[----:B------:R-:W-:-:S03]  /*01b0*/  @!P3 VIADD R11, R22, UR4 ;  /* 0x00000004160bbc36 */ /* 0x000fc60008000000 */
[----:B------:R4:W5:Y:S02]  /*01c0*/  @!P2 LDG.E.U8 R10, desc[UR12][R6.64] ;  /* 0x0000000c060aa981 */ /* 0x000964000c1e1100 */
[C---:B---3--:R-:W-:Y:S01]  /*01d0*/  @!P3 IADD3 R8, P0, PT, R11.reuse, R12, RZ ;  /* 0x0000000c0b08b210 */ /* 0x048fe20007f1e0ff */
[----:B------:R-:W3:Y:S04]  /*01e0*/  LDC.64 R18, c[0x0][0x390] ;  /* 0x0000e400ff127b82 */ /* 0x000ee80000000a00 */
[----:B------:R-:W-:Y:S01]  /*01f0*/  @!P3 IMAD.X R9, RZ, RZ, R13, P0 ;  /* 0x000000ffff09b224 */ /* 0x000fe200000e060d */
[----:B----4-:R-:W-:Y:S01]  /*0200*/  @!P3 IADD3 R2, P0, PT, R11, R2, RZ ;  /* 0x000000020b02b210 */ /* 0x010fe20007f1e0ff */
[----:B------:R-:W-:Y:S02]  /*0210*/  @!P3 VIADD R22, R22, 0x80 ;  /* 0x000000801616b836 */ /* 0x000fe40000000000 */
[----:B------:R-:W4:Y:S02]  /*0220*/  LDC.64 R6, c[0x0][0x390] ;  /* 0x0000e400ff067b82 */ /* 0x000f240000000a00 */
[----:B------:R0:W3:Y:S01]  /*0230*/  @!P3 LDG.E.U8 R9, desc[UR12][R8.64] ;  /* 0x0000000c0809b981 */ /* 0x0000e2000c1e1100 */
[----:B------:R-:W-:-:S05]  /*0240*/  @!P3 IMAD.X R3, RZ, RZ, R3, P0 ;  /* 0x000000ffff03b224 */ /* 0x000fca00000e0603 */
[----:B------:R0:W3:Y:S01]  /*0250*/  @!P3 LDG.E.U8 R2, desc[UR12][R2.64] ;  /* 0x0000000c0202b981 */ /* 0x0000e2000c1e1100 */
[----:B------:R-:W-:Y:S01]  /*0260*/  ISETP.GE.U32.AND P4, PT, R22, UR5, PT ;  /* 0x0000000516007c0c */ /* 0x000fe2000bf86070 */
[----:B------:R-:W1:Y:S01]  /*0270*/  LDC.64 R12, c[0x0][0x398] ;  /* 0x0000e600ff0c7b82 */ /* 0x000e620000000a00 */
[----:B------:R-:W-:Y:S02]  /*0280*/  PRMT R5, RZ, 0x7610, R5 ;  /* 0x00007610ff057816 */ /* 0x000fe40000000005 */
[----:B0-----:R-:W-:Y:S02]  /*0290*/  PRMT R8, RZ, 0x7610, R8 ;  /* 0x00007610ff087816 */ /* 0x001fe40000000008 */
[----:B------:R-:W-:-:S07]  /*02a0*/  PRMT R3, RZ, 0x7610, R3 ;  /* 0x00007610ff037816 */ /* 0x000fce0000000003 */
[C---:B------:R-:W-:Y:S02]  /*02b0*/  @!P4 VIADD R11, R22.reuse, UR4 ;  /* 0x00000004160bcc36 */ /* 0x040fe40008000000 */
[----:B------:R-:W-:-:S05]  /*02c0*/  @!P4 VIADD R22, R22, 0x80 ;  /* 0x000000801616c836 */ /* 0x000fca0000000000 */
[----:B------:R-:W-:-:S13]  /*02d0*/  ISETP.GE.U32.AND P5, PT, R22, UR5, PT ;  /* 0x0000000516007c0c */ /* 0x000fda000bfa6070 */
[C---:B------:R-:W-:Y:S02]  /*02e0*/  @!P5 VIADD R21, R22.reuse, UR4 ;  /* 0x000000041615dc36 */ /* 0x040fe40008000000 */
[----:B------:R-:W-:-:S05]  /*02f0*/  @!P5 VIADD R22, R22, 0x80 ;  /* 0x000000801616d836 */ /* 0x000fca0000000000 */
[----:B------:R-:W-:-:S13]  /*0300*/  ISETP.GE.U32.AND P0, PT, R22, UR5, PT ;  /* 0x0000000516007c0c */ /* 0x000fda000bf06070 */
[C---:B------:R-:W-:Y:S02]  /*0310*/  @!P0 VIADD R25, R22.reuse, UR4 ;  /* 0x0000000416198c36 */ /* 0x040fe40008000000 */
[----:B------:R-:W-:Y:S01]  /*0320*/  @!P0 VIADD R22, R22, 0x80 ;  /* 0x0000008016168836 */ /* 0x000fe20000000000 */
[----:B--2---:R-:W-:-:S04]  /*0330*/  @!P2 ISETP.NE.AND P1, PT, R4, RZ, PT ;  /* 0x000000ff0400a20c */ /* 0x004fc80003f25270 */
[----:B------:R-:W-:Y:S02]  /*0340*/  @!P2 SEL R5, RZ, 0x1, !P1 ;  /* 0x00000001ff05a807 */ /* 0x000fe40004800000 */
[----:B------:R-:W-:Y:S02]  /*0350*/  ISETP.GE.U32.AND P1, PT, R22, UR5, PT ;  /* 0x0000000516007c0c */ /* 0x000fe4000bf26070 */
[----:B-----5:R-:W-:-:S04]  /*0360*/  @!P2 ISETP.NE.AND P6, PT, R10, RZ, PT ;  /* 0x000000ff0a00a20c */ /* 0x020fc80003fc5270 */
[----:B------:R-:W-:Y:S02]  /*0370*/  @!P2 SEL R8, RZ, 0x1, !P6 ;  /* 0x00000001ff08a807 */ /* 0x000fe40007000000 */
[C---:B----4-:R-:W-:Y:S02]  /*0380*/  @!P4 IADD3 R6, P6, PT, R11.reuse, R6, RZ ;  /* 0x000000060b06c210 */ /* 0x050fe40007fde0ff */
[----:B------:R-:W-:Y:S02]  /*0390*/  @!P4 IADD3 R26, P2, PT, R11, R26, RZ ;  /* 0x0000001a0b1ac210 */ /* 0x000fe40007f5e0ff */
[----:B------:R-:W0:Y:S01]  /*03a0*/  LDC.64 R10, c[0x0][0x390] ;  /* 0x0000e400ff0a7b82 */ /* 0x000e220000000a00 */
[----:B------:R-:W-:Y:S01]  /*03b0*/  @!P4 IMAD.X R7, RZ, RZ, R7, P6 ;  /* 0x000000ffff07c224 */ /* 0x000fe200030e0607 */
[----:B---3--:R-:W-:Y:S01]  /*03c0*/  @!P3 ISETP.NE.AND P6, PT, R9, RZ, PT ;  /* 0x000000ff0900b20c */ /* 0x008fe20003fc5270 */
[----:B------:R-:W-:Y:S01]  /*03d0*/  @!P4 IMAD.X R27, RZ, RZ, R27, P2 ;  /* 0x000000ffff1bc224 */ /* 0x000fe200010e061b */
[----:B------:R-:W-:Y:S01]  /*03e0*/  @!P5 IADD3 R28, P2, PT, R21, R28, RZ ;  /* 0x0000001c151cd210 */ /* 0x000fe20007f5e0ff */
[C---:B------:R-:W-:Y:S01]  /*03f0*/  @!P1 VIADD R9, R22.reuse, UR4 ;  /* 0x0000000416099c36 */ /* 0x040fe20008000000 */
[----:B------:R-:W-:Y:S01]  /*0400*/  @!P3 SEL R3, RZ, 0x1, !P6 ;  /* 0x00000001ff03b807 */ /* 0x000fe20007000000 */
[----:B------:R-:W-:Y:S01]  /*0410*/  @!P1 VIADD R22, R22, 0x80 ;  /* 0x0000008016169836 */ /* 0x000fe20000000000 */
[----:B------:R-:W-:Y:S01]  /*0420*/  @!P3 ISETP.NE.AND P6, PT, R2, RZ, PT ;  /* 0x000000ff0200b20c */ /* 0x000fe20003fc5270 */
[----:B------:R-:W-:Y:S01]  /*0430*/  @!P5 IMAD.X R29, RZ, RZ, R29, P2 ;  /* 0x000000ffff1dd224 */ /* 0x000fe200010e061d */
[----:B------:R-:W2:Y:S02]  /*0440*/  @!P4 LDG.E.U8 R6, desc[UR12][R6.64] ;  /* 0x0000000c0606c981 */ /* 0x000ea4000c1e1100 */
[----:B------:R-:W-:-:S02]  /*0450*/  ISETP.GE.U32.AND P2, PT, R22, UR5, PT ;  /* 0x0000000516007c0c */ /* 0x000fc4000bf46070 */
[----:B------:R-:W-:Y:S01]  /*0460*/  PRMT R2, RZ, 0x7610, R2 ;  /* 0x00007610ff027816 */ /* 0x000fe20000000002 */
[----:B------:R-:W3:Y:S01]  /*0470*/  @!P5 LDG.E.U8 R4, desc[UR12][R28.64] ;  /* 0x0000000c1c04d981 */ /* 0x000ee2000c1e1100 */
[----:B------:R-:W-:Y:S02]  /*0480*/  @!P3 SEL R2, RZ, 0x1, !P6 ;  /* 0x00000001ff02b807 */ /* 0x000fe40007000000 */
[----:B-1----:R-:W-:Y:S01]  /*0490*/  @!P5 IADD3 R12, P3, PT, R21, R12, RZ ;  /* 0x0000000c150cd210 */ /* 0x002fe20007f7e0ff */
[----:B------:R0:W4:Y:S01]  /*04a0*/  @!P4 LDG.E.U8 R7, desc[UR12][R26.64] ;  /* 0x0000000c1a07c981 */ /* 0x000122000c1e1100 */
[----:B------:R-:W1:Y:S05]  /*04b0*/  LDC.64 R20, c[0x0][0x398] ;  /* 0x0000e600ff147b82 */ /* 0x000e6a0000000a00 */
[----:B------:R-:W-:-:S02]  /*04c0*/  @!P2 VIADD R23, R22, UR4 ;  /* 0x000000041617ac36 */ /* 0x000fc40008000000 */
[----:B------:R-:W-:Y:S02]  /*04d0*/  @!P2 VIADD R22, R22, 0x80 ;  /* 0x000000801616a836 */ /* 0x000fe40000000000 */
[----:B------:R-:W-:Y:S01]  /*04e0*/  @!P5 IMAD.X R13, RZ, RZ, R13, P3 ;  /* 0x000000ffff0dd224 */ /* 0x000fe200018e060d */
[----:B0-----:R-:W-:Y:S02]  /*04f0*/  @!P0 IADD3 R26, P6, PT, R25, R10, RZ ;  /* 0x0000000a191a8210 */ /* 0x001fe40007fde0ff */
[----:B------:R-:W-:Y:S02]  /*0500*/  ISETP.GE.U32.AND P3, PT, R22, UR5, PT ;  /* 0x0000000516007c0c */ /* 0x000fe4000bf66070 */
[----:B------:R0:W5:Y:S01]  /*0510*/  @!P5 LDG.E.U8 R24, desc[UR12][R12.64] ;  /* 0x0000000c0c18d981 */ /* 0x000162000c1e1100 */
[----:B------:R-:W-:Y:S01]  /*0520*/  @!P0 IMAD.X R27, RZ, RZ, R11, P6 ;  /* 0x000000ffff1b8224 */ /* 0x000fe200030e060b */
[----:B------:R-:W-:Y:S01]  /*0530*/  @!P1 IADD3 R28, P6, PT, R9, R14, RZ ;  /* 0x0000000e091c9210 */ /* 0x000fe20007fde0ff */
[----:B------:R-:W1:Y:S03]  /*0540*/  LDC.64 R10, c[0x0][0x398] ;  /* 0x0000e600ff0a7b82 */ /* 0x000e660000000a00 */
[----:B------:R0:W5:Y:S01]  /*0550*/  @!P0 LDG.E.U8 R26, desc[UR12][R26.64] ;  /* 0x0000000c1a1a8981 */ /* 0x000162000c1e1100 */
[----:B------:R-:W-:Y:S01]  /*0560*/  @!P1 IMAD.X R29, RZ, RZ, R15, P6 ;  /* 0x000000ffff1d9224 */ /* 0x000fe200030e060f */
[----:B------:R-:W-:-:S03]  /*0570*/  @!P2 IADD3 R16, P6, PT, R23, R16, RZ ;  /* 0x000000101710a210 */ /* 0x000fc60007fde0ff */
[----:B0-----:R-:W0:Y:S01]  /*0580*/  LDC.64 R12, c[0x0][0x398] ;  /* 0x0000e600ff0c7b82 */ /* 0x001e220000000a00 */
[----:B------:R-:W5:Y:S01]  /*0590*/  @!P1 LDG.E.U8 R28, desc[UR12][R28.64] ;  /* 0x0000000c1c1c9981 */ /* 0x000f62000c1e1100 */
[----:B------:R-:W-:Y:S02]  /*05a0*/  @!P3 VIADD R27, R22, UR4 ;  /* 0x00000004161bbc36 */ /* 0x000fe40008000000 */
[----:B------:R-:W-:-:S04]  /*05b0*/  @!P2 IMAD.X R17, RZ, RZ, R17, P6 ;  /* 0x000000ffff11a224 */ /* 0x000fc800030e0611 */
[----:B------:R-:W0:Y:S01]  /*05c0*/  LDC.64 R14, c[0x0][0x398] ;  /* 0x0000e600ff0e7b82 */ /* 0x000e220000000a00 */
[----:B------:R-:W-:Y:S01]  /*05d0*/  @!P3 IADD3 R18, P6, PT, R27, R18, RZ ;  /* 0x000000121b12b210 */ /* 0x000fe20007fde0ff */
[----:B------:R-:W5:Y:S04]  /*05e0*/  @!P2 LDG.E.U8 R16, desc[UR12][R16.64] ;  /* 0x0000000c1010a981 */ /* 0x000f68000c1e1100 */
[----:B------:R-:W-:Y:S01]  /*05f0*/  @!P3 IMAD.X R19, RZ, RZ, R19, P6 ;  /* 0x000000ffff13b224 */ /* 0x000fe200030e0613 */
[----:B-1----:R-:W-:-:S04]  /*0600*/  @!P0 IADD3 R20, P6, PT, R25, R20, RZ ;  /* 0x0000001419148210 */ /* 0x002fc80007fde0ff */
[----:B------:R-:W5:Y:S01]  /*0610*/  @!P3 LDG.E.U8 R18, desc[UR12][R18.64] ;  /* 0x0000000c1212b981 */ /* 0x000f62000c1e1100 */
[----:B------:R-:W-:Y:S01]  /*0620*/  @!P0 IMAD.X R21, RZ, RZ, R21, P6 ;  /* 0x000000ffff158224 */ /* 0x000fe200030e0615 */
[----:B------:R-:W-:-:S04]  /*0630*/  @!P1 IADD3 R10, P6, PT, R9, R10, RZ ;  /* 0x0000000a090a9210 */ /* 0x000fc80007fde0ff */
[----:B------:R-:W5:Y:S01]  /*0640*/  @!P0 LDG.E.U8 R20, desc[UR12][R20.64] ;  /* 0x0000000c14148981 */ /* 0x000f62000c1e1100 */
[----:B------:R-:W-:Y:S01]  /*0650*/  @!P1 IMAD.X R11, RZ, RZ, R11, P6 ;  /* 0x000000ffff0b9224 */ /* 0x000fe200030e060b */
[----:B0-----:R-:W-:-:S04]  /*0660*/  @!P2 IADD3 R12, P6, PT, R23, R12, RZ ;  /* 0x0000000c170ca210 */ /* 0x001fc80007fde0ff */
[----:B------:R-:W5:Y:S01]  /*0670*/  @!P1 LDG.E.U8 R10, desc[UR12][R10.64] ;  /* 0x0000000c0a0a9981 */ /* 0x000f62000c1e1100 */
[----:B------:R-:W-:Y:S01]  /*0680*/  @!P2 IMAD.X R13, RZ, RZ, R13, P6 ;  /* 0x000000ffff0da224 */ /* 0x000fe200030e060d */
[----:B------:R-:W-:-:S04]  /*0690*/  @!P3 IADD3 R14, P6, PT, R27, R14, RZ ;  /* 0x0000000e1b0eb210 */ /* 0x000fc80007fde0ff */
[----:B------:R0:W5:Y:S01]  /*06a0*/  @!P2 LDG.E.U8 R12, desc[UR12][R12.64] ;  /* 0x0000000c0c0ca981 */ /* 0x000162000c1e1100 */
[----:B------:R-:W-:-:S05]  /*06b0*/  @!P3 IMAD.X R15, RZ, RZ, R15, P6 ;  /* 0x000000ffff0fb224 */ /* 0x000fca00030e060f */
[----:B------:R1:W5:Y:S01]  /*06c0*/  @!P3 LDG.E.U8 R14, desc[UR12][R14.64] ;  /* 0x0000000c0e0eb981 */ /* 0x000362000c1e1100 */
[----:B------:R-:W-:Y:S02]  /*06d0*/  PRMT R9, R5, 0x9910, RZ ;  /* 0x0000991005097816 */ /* 0x000fe400000000ff */
[----:B0-----:R-:W-:Y:S02]  /*06e0*/  PRMT R13, RZ, 0x7610, R13 ;  /* 0x00007610ff0d7816 */ /* 0x001fe4000000000d */
[----:B------:R-:W-:Y:S01]  /*06f0*/  PRMT R11, RZ, 0x7610, R11 ;  /* 0x00007610ff0b7816 */ /* 0x000fe2000000000b */
[----:B------:R-:W-:Y:S04]  /*0700*/  BSSY.RECONVERGENT B0, `(.L_x_2918) ;  /* 0x0000075000007945 */ /* 0x000fe80003800200 */
[----:B------:R-:W-:Y:S01]  /*0710*/  BSSY.RELIABLE B1, `(.L_x_2919) ;  /* 0x000006c000017945 */ /* 0x000fe20003800100 */
[----:B--2---:R-:W-:-:S02]  /*0720*/  @!P4 ISETP.NE.AND P6, PT, R6, RZ, PT ;  /* 0x000000ff0600c20c */ /* 0x004fc40003fc5270 */
[----:B------:R-:W-:Y:S02]  /*0730*/  PRMT R6, RZ, 0x7610, R6 ;  /* 0x00007610ff067816 */ /* 0x000fe40000000006 */
[----:B------:R-:W-:Y:S02]  /*0740*/  @!P4 SEL R6, RZ, 0x1, !P6 ;  /* 0x00000001ff06c807 */ /* 0x000fe40007000000 */
[----:B------:R-:W-:Y:S02]  /*0750*/  ISETP.NE.AND P6, PT, R9, RZ, PT ;  /* 0x000000ff0900720c */ /* 0x000fe40003fc5270 */
[----:B------:R-:W-:Y:S02]  /*0760*/  PRMT R9, R6, 0x9910, RZ ;  /* 0x0000991006097816 */ /* 0x000fe400000000ff */
[----:B------:R-:W-:Y:S02]  /*0770*/  SEL R8, R8, R5, !P6 ;  /* 0x0000000508087207 */ /* 0x000fe40007000000 */
[----:B----4-:R-:W-:-:S02]  /*0780*/  @!P4 ISETP.NE.AND P6, PT, R7, RZ, PT ;  /* 0x000000ff0700c20c */ /* 0x010fc40003fc5270 */
[----:B------:R-:W-:Y:S02]  /*0790*/  PRMT R5, R3, 0x9910, RZ ;  /* 0x0000991003057816 */ /* 0x000fe400000000ff */
[----:B------:R-:W-:Y:S02]  /*07a0*/  PRMT R7, RZ, 0x7610, R7 ;  /* 0x00007610ff077816 */ /* 0x000fe40000000007 */
[----:B------:R-:W-:Y:S02]  /*07b0*/  @!P4 SEL R7, RZ, 0x1, !P6 ;  /* 0x00000001ff07c807 */ /* 0x000fe40007000000 */
[----:B------:R-:W-:Y:S01]  /*07c0*/  ISETP.NE.AND P4, PT, R5, RZ, PT ;  /* 0x000000ff0500720c */ /* 0x000fe20003f85270 */
[----:B------:R-:W-:Y:S01]  /*07d0*/  IMAD.MOV.U32 R5, RZ, RZ, R9 ;  /* 0x000000ffff057224 */ /* 0x000fe200078e0009 */
[----:B---3--:R-:W-:Y:S02]  /*07e0*/  @!P5 ISETP.NE.AND P6, PT, R4, RZ, PT ;  /* 0x000000ff0400d20c */ /* 0x008fe40003fc5270 */
[----:B------:R-:W-:-:S02]  /*07f0*/  PRMT R4, RZ, 0x7610, R4 ;  /* 0x00007610ff047816 */ /* 0x000fc40000000004 */
[----:B------:R-:W-:Y:S02]  /*0800*/  @!P5 SEL R4, RZ, 0x1, !P6 ;  /* 0x00000001ff04d807 */ /* 0x000fe40007000000 */
[----:B------:R-:W-:Y:S02]  /*0810*/  SEL R2, R2, R3, !P4 ;  /* 0x0000000302027207 */ /* 0x000fe40006000000 */
[----:B-----5:R-:W-:Y:S02]  /*0820*/  @!P0 ISETP.NE.AND P6, PT, R26, RZ, PT ;  /* 0x000000ff1a00820c */ /* 0x020fe40003fc5270 */
[----:B------:R-:W-:Y:S02]  /*0830*/  ISETP.NE.AND P4, PT, R5, RZ, PT ;  /* 0x000000ff0500720c */ /* 0x000fe40003f85270 */
[----:B------:R-:W-:Y:S02]  /*0840*/  PRMT R5, RZ, 0x7610, R5 ;  /* 0x00007610ff057816 */ /* 0x000fe40000000005 */
[----:B------:R-:W-:-:S02]  /*0850*/  @!P0 SEL R5, RZ, 0x1, !P6 ;  /* 0x00000001ff058807 */ /* 0x000fc40007000000 */
[----:B------:R-:W-:Y:S02]  /*0860*/  SEL R3, R7, R6, !P4 ;  /* 0x0000000607037207 */ /* 0x000fe40006000000 */
[----:B------:R-:W-:Y:S02]  /*0870*/  @!P5 ISETP.NE.AND P6, PT, R24, RZ, PT ;  /* 0x000000ff1800d20c */ /* 0x000fe40003fc5270 */
[----:B------:R-:W-:Y:S02]  /*0880*/  PRMT R6, R4, 0x9910, RZ ;  /* 0x0000991004067816 */ /* 0x000fe400000000ff */
[----:B------:R-:W-:Y:S02]  /*0890*/  PRMT R9, RZ, 0x7610, R9 ;  /* 0x00007610ff097816 */ /* 0x000fe40000000009 */
[----:B------:R-:W-:Y:S02]  /*08a0*/  @!P5 SEL R9, RZ, 0x1, !P6 ;  /* 0x00000001ff09d807 */ /* 0x000fe40007000000 */
[----:B------:R-:W-:-:S04]  /*08b0*/  ISETP.NE.AND P5, PT, R6, RZ, PT ;  /* 0x000000ff0600720c */ /* 0x000fc80003fa5270 */
[----:B------:R-:W-:Y:S02]  /*08c0*/  SEL R4, R9, R4, !P5 ;  /* 0x0000000409047207 */ /* 0x000fe40006800000 */
[----:B------:R-:W-:Y:S02]  /*08d0*/  @!P1 ISETP.NE.AND P4, PT, R28, RZ, PT ;  /* 0x000000ff1c00920c */ /* 0x000fe40003f85270 */
[----:B------:R-:W-:Y:S02]  /*08e0*/  PRMT R7, RZ, 0x7610, R7 ;  /* 0x00007610ff077816 */ /* 0x000fe40000000007 */
[----:B------:R-:W-:Y:S02]  /*08f0*/  @!P3 ISETP.NE.AND P6, PT, R18, RZ, PT ;  /* 0x000000ff1200b20c */ /* 0x000fe40003fc5270 */
[----:B------:R-:W-:Y:S02]  /*0900*/  @!P1 SEL R7, RZ, 0x1, !P4 ;  /* 0x00000001ff079807 */ /* 0x000fe40006000000 */
[----:B------:R-:W-:-:S02]  /*0910*/  @!P1 ISETP.NE.AND P5, PT, R10, RZ, PT ;  /* 0x000000ff0a00920c */ /* 0x000fc40003fa5270 */
[----:B------:R-:W-:Y:S02]  /*0920*/  PRMT R10, RZ, 0x7610, R10 ;  /* 0x00007610ff0a7816 */ /* 0x000fe4000000000a */
[----:B------:R-:W-:Y:S02]  /*0930*/  @!P1 SEL R10, RZ, 0x1, !P5 ;  /* 0x00000001ff0a9807 */ /* 0x000fe40006800000 */
[----:B------:R-:W-:Y:S02]  /*0940*/  @!P2 ISETP.NE.AND P5, PT, R12, RZ, PT ;  /* 0x000000ff0c00a20c */ /* 0x000fe40003fa5270 */
[----:B------:R-:W-:Y:S02]  /*0950*/  @!P2 ISETP.NE.AND P4, PT, R16, RZ, PT ;  /* 0x000000ff1000a20c */ /* 0x000fe40003f85270 */
[----:B------:R-:W-:Y:S02]  /*0960*/  PRMT R12, RZ, 0x7610, R12 ;  /* 0x00007610ff0c7816 */ /* 0x000fe4000000000c */
[----:B------:R-:W-:-:S02]  /*0970*/  PRMT R6, R5, 0x9910, RZ ;  /* 0x0000991005067816 */ /* 0x000fc400000000ff */
[----:B------:R-:W-:Y:S02]  /*0980*/  @!P2 SEL R12, RZ, 0x1, !P5 ;  /* 0x00000001ff0ca807 */ /* 0x000fe40006800000 */
[----:B------:R-:W-:Y:S02]  /*0990*/  @!P3 SEL R13, RZ, 0x1, !P6 ;  /* 0x00000001ff0db807 */ /* 0x000fe40007000000 */
[----:B------:R-:W-:Y:S02]  /*09a0*/  ISETP.GE.U32.AND P5, PT, R0, UR5, PT ;  /* 0x0000000500007c0c */ /* 0x000fe4000bfa6070 */
[----:B------:R-:W-:Y:S02]  /*09b0*/  @!P0 ISETP.NE.AND P6, PT, R20, RZ, PT ;  /* 0x000000ff1400820c */ /* 0x000fe40003fc5270 */
[----:B------:R-:W-:Y:S02]  /*09c0*/  @!P2 SEL R11, RZ, 0x1, !P4 ;  /* 0x00000001ff0ba807 */ /* 0x000fe40006000000 */
[----:B------:R-:W-:-:S02]  /*09d0*/  PRMT R9, R7, 0x9910, RZ ;  /* 0x0000991007097816 */ /* 0x000fc400000000ff */
[----:B------:R-:W-:Y:S02]  /*09e0*/  ISETP.NE.AND P4, PT, R6, RZ, PT ;  /* 0x000000ff0600720c */ /* 0x000fe40003f85270 */
[----:B------:R-:W-:Y:S02]  /*09f0*/  PRMT R6, RZ, 0x7610, R6 ;  /* 0x00007610ff067816 */ /* 0x000fe40000000006 */
[----:B------:R-:W-:Y:S02]  /*0a00*/  @!P0 SEL R6, RZ, 0x1, !P6 ;  /* 0x00000001ff068807 */ /* 0x000fe40007000000 */
[----:B------:R-:W-:Y:S02]  /*0a10*/  ISETP.NE.AND P6, PT, R9, RZ, PT ;  /* 0x000000ff0900720c */ /* 0x000fe40003fc5270 */
[----:B-1----:R-:W-:Y:S02]  /*0a20*/  PRMT R15, R11, 0x9910, RZ ;  /* 0x000099100b0f7816 */ /* 0x002fe400000000ff */
[----:B------:R-:W-:-:S02]  /*0a30*/  PRMT R9, R13, 0x9910, RZ ;  /* 0x000099100d097816 */ /* 0x000fc400000000ff */
[----:B------:R-:W-:Y:S02]  /*0a40*/  @!P3 ISETP.NE.AND P1, PT, R14, RZ, PT ;  /* 0x000000ff0e00b20c */ /* 0x000fe40003f25270 */
[----:B------:R-:W-:Y:S02]  /*0a50*/  PRMT R14, RZ, 0x7610, R14 ;  /* 0x00007610ff0e7816 */ /* 0x000fe4000000000e */
[----:B------:R-:W-:Y:S02]  /*0a60*/  ISETP.NE.AND P0, PT, R15, RZ, PT ;  /* 0x000000ff0f00720c */ /* 0x000fe40003f05270 */
[----:B------:R-:W-:Y:S02]  /*0a70*/  ISETP.NE.AND P2, PT, R9, RZ, PT ;  /* 0x000000ff0900720c */ /* 0x000fe40003f45270 */
[----:B------:R-:W-:Y:S02]  /*0a80*/  @!P3 SEL R14, RZ, 0x1, !P1 ;  /* 0x00000001ff0eb807 */ /* 0x000fe40004800000 */
[----:B------:R-:W-:-:S02]  /*0a90*/  SEL R6, R6, R5, !P4 ;  /* 0x0000000506067207 */ /* 0x000fc40006000000 */
[----:B------:R-:W-:Y:S02]  /*0aa0*/  SEL R7, R10, R7, !P6 ;  /* 0x000000070a077207 */ /* 0x000fe40007000000 */
[----:B------:R-:W-:Y:S02]  /*0ab0*/  SEL R9, R12, R11, !P0 ;  /* 0x0000000b0c097207 */ /* 0x000fe40004000000 */
[----:B------:R-:W-:Y:S01]  /*0ac0*/  SEL R5, R14, R13, !P2 ;  /* 0x0000000d0e057207 */ /* 0x000fe20005000000 */
[----:B------:R-:W-:Y:S06]  /*0ad0*/  @P5 BRA `(.L_x_2920) ;  /* 0x0000000000385947 */ /* 0x000fec0003800000 */
[----:B------:R-:W0:Y:S01]  /*0ae0*/  LDCU.64 UR6, c[0x0][0x388] ;  /* 0x00007100ff0677ac */ /* 0x000e220008000a00 */
[C---:B------:R-:W-:Y:S02]  /*0af0*/  VIADD R10, R0.reuse, UR4 ;  /* 0x00000004000a7c36 */ /* 0x040fe40008000000 */
[----:B------:R-:W-:-:S03]  /*0b00*/  VIADD R0, R0, 0x80 ;  /* 0x0000008000007836 */ /* 0x000fc60000000000 */
[----:B0-----:R-:W-:-:S05]  /*0b10*/  IADD3 R10, P0, PT, R10, UR6, RZ ;  /* 0x000000060a0a7c10 */ /* 0x001fca000ff1e0ff */
[----:B------:R-:W-:Y:S01]  /*0b20*/  IMAD.X R11, RZ, RZ, UR7, P0 ;  /* 0x00000007ff0b7e24 */ /* 0x000fe200080e06ff */
[----:B------:R-:W-:-:S04]  /*0b30*/  ISETP.GE.U32.AND P0, PT, R0, UR5, PT ;  /* 0x0000000500007c0c */ /* 0x000fc8000bf06070 */
[----:B------:R0:W-:Y:S09]  /*0b40*/  STG.E.U8 desc[UR12][R10.64], R8 ;  /* 0x000000080a007986 */ /* 0x0001f2000c10110c */
[----:B------:R-:W-:Y:S05]  /*0b50*/  @P0 BRA `(.L_x_2921) ;  /* 0x0000000000380947 */ /* 0x000fea0003800000 */
[----:B------:R-:W1:Y:S01]  /*0b60*/  LDCU.64 UR6, c[0x0][0x388] ;  /* 0x00007100ff0677ac */ /* 0x000e620008000a00 */
[C---:B0-----:R-:W-:Y:S02]  /*0b70*/  VIADD R10, R0.reuse, UR4 ;  /* 0x00000004000a7c36 */ /* 0x041fe40008000000 */
[----:B------:R-:W-:-:S03]  /*0b80*/  VIADD R0, R0, 0x80 ;  /* 0x0000008000007836 */ /* 0x000fc60000000000 */
[----:B-1----:R-:W-:-:S05]  /*0b90*/  IADD3 R10, P0, PT, R10, UR6, RZ ;  /* 0x000000060a0a7c10 */ /* 0x002fca000ff1e0ff */
[----:B------:R-:W-:-:S05]  /*0ba0*/  IMAD.X R11, RZ, RZ, UR7, P0 ;  /* 0x00000007ff0b7e24 */ /* 0x000fca00080e06ff */
[----:B------:R0:W-:Y:S03]  /*0bb0*/  STG.E.U8 desc[UR12][R10.64], R2 ;  /* 0x000000020a007986 */ /* 0x0001e6000c10110c */
.L_x_2920:
[----:B------:R-:W-:-:S13]  /*0bc0*/  ISETP.GE.U32.AND P0, PT, R0, UR5, PT ;  /* 0x0000000500007c0c */ /* 0x000fda000bf06070 */
[----:B------:R-:W-:Y:S05]  /*0bd0*/  @P0 BRA `(.L_x_2922) ;  /* 0x0000000000380947 */ /* 0x000fea0003800000 */
[----:B------:R-:W1:Y:S01]  /*0be0*/  LDCU.64 UR6, c[0x0][0x388] ;  /* 0x00007100ff0677ac */ /* 0x000e620008000a00 */
[C---:B0-----:R-:W-:Y:S02]  /*0bf0*/  VIADD R10, R0.reuse, UR4 ;  /* 0x00000004000a7c36 */ /* 0x041fe40008000000 */
[----:B------:R-:W-:-:S03]  /*0c00*/  VIADD R0, R0, 0x80 ;  /* 0x0000008000007836 */ /* 0x000fc60000000000 */
[----:B-1----:R-:W-:-:S05]  /*0c10*/  IADD3 R10, P0, PT, R10, UR6, RZ ;  /* 0x000000060a0a7c10 */ /* 0x002fca000ff1e0ff */
[----:B------:R-:W-:-:S05]  /*0c20*/  IMAD.X R11, RZ, RZ, UR7, P0 ;  /* 0x00000007ff0b7e24 */ /* 0x000fca00080e06ff */
[----:B------:R1:W-:Y:S03]  /*0c30*/  STG.E.U8 desc[UR12][R10.64], R3 ;  /* 0x000000030a007986 */ /* 0x0003e6000c10110c */
.L_x_2921:
[----:B------:R-:W-:-:S13]  /*0c40*/  ISETP.GE.U32.AND P0, PT, R0, UR5, PT ;  /* 0x0000000500007c0c */ /* 0x000fda000bf06070 */
[----:B------:R-:W-:Y:S05]  /*0c50*/  @P0 BRA `(.L_x_2923) ;  /* 0x0000000000380947 */ /* 0x000fea0003800000 */
[----:B------:R-:W2:Y:S01]  /*0c60*/  LDCU.64 UR6, c[0x0][0x388] ;  /* 0x00007100ff0677ac */ /* 0x000ea20008000a00 */
[C---:B------:R-:W-:Y:S02]  /*0c70*/  VIADD R2, R0.reuse, UR4 ;  /* 0x0000000400027c36 */ /* 0x040fe40008000000 */
[----:B------:R-:W-:-:S03]  /*0c80*/  VIADD R0, R0, 0x80 ;  /* 0x0000008000007836 */ /* 0x000fc60000000000 */
[----:B--2---:R-:W-:-:S05]  /*0c90*/  IADD3 R2, P0, PT, R2, UR6, RZ ;  /* 0x0000000602027c10 */ /* 0x004fca000ff1e0ff */
[----:B-1----:R-:W-:-:S05]  /*0ca0*/  IMAD.X R3, RZ, RZ, UR7, P0 ;  /* 0x00000007ff037e24 */ /* 0x002fca00080e06ff */
[----:B------:R1:W-:Y:S03]  /*0cb0*/  STG.E.U8 desc[UR12][R2.64], R4 ;  /* 0x0000000402007986 */ /* 0x0003e6000c10110c */
.L_x_2922:
[----:B------:R-:W-:-:S13]  /*0cc0*/  ISETP.GE.U32.AND P0, PT, R0, UR5, PT ;  /* 0x0000000500007c0c */ /* 0x000fda000bf06070 */
[----:B------:R-:W-:Y:S05]  /*0cd0*/  @P0 BRA `(.L_x_2924) ;  /* 0x00000000003c0947 */ /* 0x000fea0003800000 */
[----:B------:R-:W2:Y:S01]  /*0ce0*/  LDCU.64 UR6, c[0x0][0x388] ;  /* 0x00007100ff0677ac */ /* 0x000ea20008000a00 */
[C---:B01----:R-:W-:Y:S02]  /*0cf0*/  VIADD R2, R0.reuse, UR4 ;  /* 0x0000000400027c36 */ /* 0x043fe40008000000 */
[----:B------:R-:W-:-:S03]  /*0d00*/  VIADD R0, R0, 0x80 ;  /* 0x0000008000007836 */ /* 0x000fc60000000000 */
[----:B--2---:R-:W-:-:S05]  /*0d10*/  IADD3 R2, P0, PT, R2, UR6, RZ ;  /* 0x0000000602027c10 */ /* 0x004fca000ff1e0ff */
[----:B------:R-:W-:-:S05]  /*0d20*/  IMAD.X R3, RZ, RZ, UR7, P0 ;  /* 0x00000007ff037e24 */ /* 0x000fca00080e06ff */
[----:B------:R2:W-:Y:S03]  /*0d30*/  STG.E.U8 desc[UR12][R2.64], R6 ;  /* 0x0000000602007986 */ /* 0x0005e6000c10110c */
.L_x_2923:
[----:B------:R-:W-:-:S13]  /*0d40*/  ISETP.GE.U32.AND P0, PT, R0, UR5, PT ;  /* 0x0000000500007c0c */ /* 0x000fda000bf06070 */
[----:B------:R-:W-:Y:S05]  /*0d50*/  @P0 BREAK.RELIABLE B1 ;  /* 0x0000000000010942 */ /* 0x000fea0003800100 */
[----:B------:R-:W-:Y:S05]  /*0d60*/  @P0 BRA `(.L_x_2925) ;  /* 0x0000000000380947 */ /* 0x000fea0003800000 */
[----:B------:R-:W3:Y:S01]  /*0d70*/  LDCU.64 UR6, c[0x0][0x388] ;  /* 0x00007100ff0677ac */ /* 0x000ee20008000a00 */
[C---:B--2---:R-:W-:Y:S02]  /*0d80*/  VIADD R2, R0.reuse, UR4 ;  /* 0x0000000400027c36 */ /* 0x044fe40008000000 */
[----:B------:R-:W-:-:S03]  /*0d90*/  VIADD R0, R0, 0x80 ;  /* 0x0000008000007836 */ /* 0x000fc60000000000 */
[----:B---3--:R-:W-:-:S05]  /*0da0*/  IADD3 R2, P0, PT, R2, UR6, RZ ;  /* 0x0000000602027c10 */ /* 0x008fca000ff1e0ff */
[----:B-1----:R-:W-:-:S05]  /*0db0*/  IMAD.X R3, RZ, RZ, UR7, P0 ;  /* 0x00000007ff037e24 */ /* 0x002fca00080e06ff */
[----:B------:R2:W-:Y:S03]  /*0dc0*/  STG.E.U8 desc[UR12][R2.64], R7 ;  /* 0x0000000702007986 */ /* 0x0005e6000c10110c */
.L_x_2924:
[----:B------:R-:W-:Y:S05]  /*0dd0*/  BSYNC.RELIABLE B1 ;  /* 0x0000000000017941 */ /* 0x000fea0003800100 */
.L_x_2919:
[----:B------:R-:W-:-:S13]  /*0de0*/  ISETP.GE.U32.AND P0, PT, R0, UR5, PT ;  /* 0x0000000500007c0c */ /* 0x000fda000bf06070 */
[----:B--2---:R-:W0:Y:S01]  /*0df0*/  @!P0 LDC.64 R6, c[0x0][0x388] ;  /* 0x0000e200ff068b82 */ /* 0x004e220000000a00 */
[C---:B-1----:R-:W-:Y:S02]  /*0e00*/  @!P0 VIADD R3, R0.reuse, UR4 ;  /* 0x0000000400038c36 */ /* 0x042fe40008000000 */
[----:B------:R-:W-:-:S03]  /*0e10*/  @!P0 VIADD R0, R0, 0x80 ;  /* 0x0000008000008836 */ /* 0x000fc60000000000 */
[----:B0-----:R-:W-:-:S05]  /*0e20*/  @!P0 IADD3 R2, P1, PT, R3, R6, RZ ;  /* 0x0000000603028210 */ /* 0x001fca0007f3e0ff */
[----:B------:R-:W-:-:S05]  /*0e30*/  @!P0 IMAD.X R3, RZ, RZ, R7, P1 ;  /* 0x000000ffff038224 */ /* 0x000fca00008e0607 */
[----:B------:R3:W-:Y:S03]  /*0e40*/  @!P0 STG.E.U8 desc[UR12][R2.64], R9 ;  /* 0x0000000902008986 */ /* 0x0007e6000c10110c */
.L_x_2925:
[----:B------:R-:W-:Y:S05]  /*0e50*/  BSYNC.RECONVERGENT B0 ;  /* 0x0000000000007941 */ /* 0x000fea0003800200 */
.L_x_2918:
[----:B------:R-:W-:Y:S05]  /*0e60*/  WARPSYNC.ALL ;  /* 0x0000000000007948 */ /* 0x000fea0003800000 */
[----:B------:R-:W-:-:S13]  /*0e70*/  ISETP.GE.U32.AND P0, PT, R0, UR5, PT ;  /* 0x0000000500007c0c */ /* 0x000fda000bf06070 */
[----:B------:R-:W-:Y:S05]  /*0e80*/  @P0 EXIT ;  /* 0x000000000000094d */ /* 0x000fea0003800000 */
[----:B------:R-:W2:Y:S01]  /*0e90*/  LDCU.64 UR6, c[0x0][0x388] ;  /* 0x00007100ff0677ac */ /* 0x000ea20008000a00 */
[----:B------:R-:W-:-:S05]  /*0ea0*/  VIADD R0, R0, UR4 ;  /* 0x0000000400007c36 */ /* 0x000fca0008000000 */
[----:B--23--:R-:W-:-:S05]  /*0eb0*/  IADD3 R2, P0, PT, R0, UR6, RZ ;  /* 0x0000000600027c10 */ /* 0x00cfca000ff1e0ff */
[----:B-1----:R-:W-:-:S05]  /*0ec0*/  IMAD.X R3, RZ, RZ, UR7, P0 ;  /* 0x00000007ff037e24 */ /* 0x002fca00080e06ff */
[----:B------:R-:W-:Y:S01]  /*0ed0*/  STG.E.U8 desc[UR12][R2.64], R5 ;  /* 0x0000000502007986 */ /* 0x000fe2000c10110c */
[----:B------:R-:W-:Y:S05]  /*0ee0*/  EXIT ;  /* 0x000000000000794d */ /* 0x000fea0003800000 */
.L_x_2917:
[----:B------:R-:W0:Y:S01]  /*0ef0*/  LDCU.128 UR8, c[0x0][0x390] ;  /* 0x00007200ff0877ac */ /* 0x000e220008000c00 */
[----:B------:R-:W1:Y:S01]  /*0f00*/  S2R R17, SR_TID.X ;  /* 0x0000000000117919 */ /* 0x000e620000002100 */
[----:B0-----:R-:W-:Y:S02]  /*0f10*/  UIADD3 UR8, UP0, UPT, UR4, UR8, URZ ;  /* 0x0000000804087290 */ /* 0x001fe4000ff1e0ff */
[----:B------:R-:W-:Y:S02]  /*0f20*/  UIADD3 UR6, UP1, UPT, UR4, UR10, URZ ;  /* 0x0000000a04067290 */ /* 0x000fe4000ff3e0ff */
[----:B------:R-:W-:Y:S02]  /*0f30*/  UIADD3.X UR9, UPT, UPT, URZ, UR9, URZ, UP0, !UPT ;  /* 0x00000009ff097290 */ /* 0x000fe400087fe4ff */
[----:B------:R-:W-:Y:S01]  /*0f40*/  UIADD3.X UR7, UPT, UPT, URZ, UR11, URZ, UP1, !UPT ;  /* 0x0000000bff077290 */ /* 0x000fe20008ffe4ff */
[----:B------:R-:W-:Y:S02]  /*0f50*/  IMAD.U32 R4, RZ, RZ, UR8 ;  /* 0x00000008ff047e24 */ /* 0x000fe4000f8e00ff */
[----:B------:R-:W-:-:S02]  /*0f60*/  IMAD.U32 R6, RZ, RZ, UR6 ;  /* 0x00000006ff067e24 */ /* 0x000fc4000f8e00ff */
[----:B------:R-:W-:Y:S02]  /*0f70*/  IMAD.U32 R5, RZ, RZ, UR9 ;  /* 0x00000009ff057e24 */ /* 0x000fe4000f8e00ff */
[----:B------:R-:W-:Y:S02]  /*0f80*/  IMAD.U32 R7, RZ, RZ, UR7 ;  /* 0x00000007ff077e24 */ /* 0x000fe4000f8e00ff */
[C---:B-1----:R-:W-:Y:S02]  /*0f90*/  IMAD.WIDE.U32 R4, R17.reuse, 0x2, R4 ;  /* 0x0000000211047825 */ /* 0x042fe400078e0004 */
[----:B------:R-:W0:Y:S02]  /*0fa0*/  LDCU.64 UR6, c[0x0][0x388] ;  /* 0x00007100ff0677ac */ /* 0x000e240008000a00 */
[----:B------:R-:W-:Y:S01]  /*0fb0*/  IMAD.WIDE.U32 R6, R17, 0x2, R6 ;  /* 0x0000000211067825 */ /* 0x000fe200078e0006 */
[----:B------:R-:W2:Y:S04]  /*0fc0*/  LDG.E.U16 R8, desc[UR12][R4.64] ;  /* 0x0000000c04087981 */ /* 0x000ea8000c1e1500 */
[----:B------:R-:W3:Y:S04]  /*0fd0*/  LDG.E.U16 R10, desc[UR12][R6.64] ;  /* 0x0000000c060a7981 */ /* 0x000ee8000c1e1500 */
[----:B------:R-:W4:Y:S04]  /*0fe0*/  LDG.E.U16 R11, desc[UR12][R4.64+0x100] ;  /* 0x0001000c040b7981 */ /* 0x000f28000c1e1500 */
[----:B------:R-:W5:Y:S04]  /*0ff0*/  LDG.E.U16 R12, desc[UR12][R6.64+0x100] ;  /* 0x0001000c060c7981 */ /* 0x000f68000c1e1500 */
[----:B------:R-:W5:Y:S04]  /*1000*/  LDG.E.U16 R13, desc[UR12][R4.64+0x200] ;  /* 0x0002000c040d7981 */ /* 0x000f68000c1e1500 */
[----:B------:R-:W5:Y:S04]  /*1010*/  LDG.E.U16 R14, desc[UR12][R6.64+0x200] ;  /* 0x0002000c060e7981 */ /* 0x000f68000c1e1500 */
[----:B------:R1:W5:Y:S04]  /*1020*/  LDG.E.U16 R15, desc[UR12][R4.64+0x300] ;  /* 0x0003000c040f7981 */ /* 0x000368000c1e1500 */
[----:B------:R4:W5:Y:S01]  /*1030*/  LDG.E.U16 R16, desc[UR12][R6.64+0x300] ;  /* 0x0003000c06107981 */ /* 0x000962000c1e1500 */
[----:B0-----:R-:W-:-:S04]  /*1040*/  UIADD3 UR6, UP0, UPT, UR4, UR6, URZ ;  /* 0x0000000604067290 */ /* 0x001fc8000ff1e0ff */
[----:B------:R-:W-:Y:S02]  /*1050*/  UIADD3.X UR7, UPT, UPT, URZ, UR7, URZ, UP0, !UPT ;  /* 0x00000007ff077290 */ /* 0x000fe400087fe4ff */
[----:B------:R-:W-:-:S04]  /*1060*/  IMAD.U32 R2, RZ, RZ, UR6 ;  /* 0x00000006ff027e24 */ /* 0x000fc8000f8e00ff */
[----:B------:R-:W-:Y:S02]  /*1070*/  IMAD.U32 R3, RZ, RZ, UR7 ;  /* 0x00000007ff037e24 */ /* 0x000fe4000f8e00ff */
[----:B------:R-:W-:Y:S01]  /*1080*/  IMAD.WIDE.U32 R2, R17, 0x2, R2 ;  /* 0x0000000211027825 */ /* 0x000fe200078e0002 */
[----:B--2---:R-:W-:Y:S02]  /*1090*/  PRMT R0, R8, 0x7770, RZ ;  /* 0x0000777008007816 */ /* 0x004fe400000000ff */
[C---:B---3--:R-:W-:Y:S02]  /*10a0*/  PRMT R9, R10.reuse, 0x7770, RZ ;  /* 0x000077700a097816 */ /* 0x048fe400000000ff */
[----:B-1----:R-:W-:Y:S02]  /*10b0*/  PRMT R5, R10, 0x7771, RZ ;  /* 0x000077710a057816 */ /* 0x002fe400000000ff */
[----:B------:R-:W-:Y:S02]  /*10c0*/  LOP3.LUT P6, RZ, R0, 0xff, R9, 0xc8, !PT ;  /* 0x000000ff00ff7812 */ /* 0x000fe400078cc809 */
[----:B------:R-:W-:-:S02]  /*10d0*/  PRMT R0, R8, 0x7771, RZ ;  /* 0x0000777108007816 */ /* 0x000fc400000000ff */
[C---:B----4-:R-:W-:Y:S02]  /*10e0*/  PRMT R4, R11.reuse, 0x7770, RZ ;  /* 0x000077700b047816 */ /* 0x050fe400000000ff */
[----:B------:R-:W-:Y:S02]  /*10f0*/  PRMT R6, R11, 0x7771, RZ ;  /* 0x000077710b067816 */ /* 0x000fe400000000ff */
[C---:B-----5:R-:W-:Y:S02]  /*1100*/  PRMT R7, R12.reuse, 0x7770, RZ ;  /* 0x000077700c077816 */ /* 0x060fe400000000ff */
[----:B------:R-:W-:Y:S02]  /*1110*/  PRMT R9, R12, 0x7771, RZ ;  /* 0x000077710c097816 */ /* 0x000fe400000000ff */
[----:B------:R-:W-:Y:S02]  /*1120*/  LOP3.LUT P5, RZ, R0, 0xff, R5, 0xc8, !PT ;  /* 0x000000ff00ff7812 */ /* 0x000fe400078ac805 */
[----:B------:R-:W-:-:S02]  /*1130*/  PRMT R0, R13, 0x7771, RZ ;  /* 0x000077710d007816 */ /* 0x000fc400000000ff */
[----:B------:R-:W-:Y:S02]  /*1140*/  PRMT R5, R14, 0x7771, RZ ;  /* 0x000077710e057816 */ /* 0x000fe400000000ff */
[----:B------:R-:W-:Y:S02]  /*1150*/  LOP3.LUT P4, RZ, R4, 0xff, R7, 0xc8, !PT ;  /* 0x000000ff04ff7812 */ /* 0x000fe4000788c807 */
[----:B------:R-:W-:Y:S02]  /*1160*/  LOP3.LUT P3, RZ, R6, 0xff, R9, 0xc8, !PT ;  /* 0x000000ff06ff7812 */ /* 0x000fe4000786c809 */
[----:B------:R-:W-:Y:S02]  /*1170*/  PRMT R8, R13, 0x7770, RZ ;  /* 0x000077700d087816 */ /* 0x000fe400000000ff */
[----:B------:R-:W-:Y:S02]  /*1180*/  PRMT R11, R14, 0x7770, RZ ;  /* 0x000077700e0b7816 */ /* 0x000fe400000000ff */
[----:B------:R-:W-:-:S02]  /*1190*/  PRMT R4, R15, 0x7770, RZ ;  /* 0x000077700f047816 */ /* 0x000fc400000000ff */
[C---:B------:R-:W-:Y:S02]  /*11a0*/  PRMT R7, R16.reuse, 0x7770, RZ ;  /* 0x0000777010077816 */ /* 0x040fe400000000ff */
[----:B------:R-:W-:Y:S02]  /*11b0*/  PRMT R6, R15, 0x7771, RZ ;  /* 0x000077710f067816 */ /* 0x000fe400000000ff */
[----:B------:R-:W-:Y:S02]  /*11c0*/  PRMT R9, R16, 0x7771, RZ ;  /* 0x0000777110097816 */ /* 0x000fe400000000ff */
[----:B------:R-:W-:Y:S02]  /*11d0*/  LOP3.LUT P1, RZ, R0, 0xff, R5, 0xc8, !PT ;  /* 0x000000ff00ff7812 */ /* 0x000fe4000782c805 */
[----:B------:R-:W-:Y:S02]  /*11e0*/  SEL R0, RZ, 0x1, !P6 ;  /* 0x00000001ff007807 */ /* 0x000fe40007000000 */
[----:B------:R-:W-:-:S02]  /*11f0*/  LOP3.LUT P2, RZ, R8, 0xff, R11, 0xc8, !PT ;  /* 0x000000ff08ff7812 */ /* 0x000fc4000784c80b */
[----:B------:R-:W-:Y:S02]  /*1200*/  LOP3.LUT P0, RZ, R4, 0xff, R7, 0xc8, !PT ;  /* 0x000000ff04ff7812 */ /* 0x000fe4000780c807 */
[----:B------:R-:W-:Y:S02]  /*1210*/  LOP3.LUT P6, RZ, R6, 0xff, R9, 0xc8, !PT ;  /* 0x000000ff06ff7812 */ /* 0x000fe400078cc809 */
[----:B------:R-:W-:Y:S02]  /*1220*/  SEL R5, RZ, 0x1, !P5 ;  /* 0x00000001ff057807 */ /* 0x000fe40006800000 */
[----:B------:R-:W-:Y:S02]  /*1230*/  SEL R4, RZ, 0x1, !P4 ;  /* 0x00000001ff047807 */ /* 0x000fe40006000000 */
[----:B------:R-:W-:Y:S02]  /*1240*/  SEL R7, RZ, 0x1, !P3 ;  /* 0x00000001ff077807 */ /* 0x000fe40005800000 */
[----:B------:R-:W-:-:S02]  /*1250*/  SEL R6, RZ, 0x1, !P2 ;  /* 0x00000001ff067807 */ /* 0x000fc40005000000 */
[----:B------:R-:W-:Y:S02]  /*1260*/  SEL R9, RZ, 0x1, !P1 ;  /* 0x00000001ff097807 */ /* 0x000fe40004800000 */
[----:B------:R-:W-:Y:S02]  /*1270*/  SEL R8, RZ, 0x1, !P0 ;  /* 0x00000001ff087807 */ /* 0x000fe40004000000 */
[----:B------:R-:W-:Y:S02]  /*1280*/  SEL R11, RZ, 0x1, !P6 ;  /* 0x00000001ff0b7807 */ /* 0x000fe40007000000 */
[----:B------:R-:W-:Y:S02]  /*1290*/  PRMT R5, R5, 0x7604, R0 ;  /* 0x0000760405057816 */ /* 0x000fe40000000000 */
[----:B------:R-:W-:Y:S02]  /*12a0*/  PRMT R7, R7, 0x7604, R4 ;  /* 0x0000760407077816 */ /* 0x000fe40000000004 */
[----:B------:R-:W-:Y:S01]  /*12b0*/  PRMT R9, R9, 0x7604, R6 ;  /* 0x0000760409097816 */ /* 0x000fe20000000006 */
[----:B------:R-:W-:Y:S01]  /*12c0*/  STG.E.U16 desc[UR12][R2.64], R5 ;  /* 0x0000000502007986 */ /* 0x000fe2000c10150c */
[----:B------:R-:W-:-:S03]  /*12d0*/  PRMT R11, R11, 0x7604, R8 ;  /* 0x000076040b0b7816 */ /* 0x000fc60000000008 */
[----:B------:R-:W-:Y:S04]  /*12e0*/  STG.E.U16 desc[UR12][R2.64+0x100], R7 ;  /* 0x0001000702007986 */ /* 0x000fe8000c10150c */
[----:B------:R-:W-:Y:S04]  /*12f0*/  STG.E.U16 desc[UR12][R2.64+0x200], R9 ;  /* 0x0002000902007986 */ /* 0x000fe8000c10150c */
[----:B------:R-:W-:Y:S01]  /*1300*/  STG.E.U16 desc[UR12][R2.64+0x300], R11 ;  /* 0x0003000b02007986 */ /* 0x000fe2000c10150c */
[----:B------:R-:W-:Y:S05]  /*1310*/  EXIT ;  /* 0x000000000000794d */ /* 0x000fea0003800000 */
.L_x_2926:
        /* <DEDUP_REMOVED lines=14> */
.L_x_31035:


//--------------------- .text._ZN2at6native29vectorized_elementwise_kernelILi4ENS0_13BinaryFunctorIbbbZZZNS0_21heaviside_kernel_cudaERNS_18TensorIteratorBaseEENKUlvE_clEvENKUlvE7_clEvEUlbbE_EESt5arrayIPcLm3EEEEviT0_T1_ --------------------------
	.section	.text._ZN2at6native29vectorized_elementwise_kernelILi4ENS0_13BinaryFunctorIbbbZZZNS0_21heaviside_kernel_cudaERNS_18TensorIteratorBaseEENKUlvE_clEvENKUlvE7_clEvEUlbbE_EESt5arrayIPcLm3EEEEviT0_T1_,"ax",@progbits
	.align	128
        .global         _ZN2at6native29vectorized_elementwise_kernelILi4ENS0_13BinaryFunctorIbbbZZZNS0_21heaviside_kernel_cudaERNS_18TensorIteratorBaseEENKUlvE_clEvENKUlvE7_clEvEUlbbE_EESt5arrayIPcLm3EEEEviT0_T1_
        .type           _ZN2at6native29vectorized_elementwise_kernelILi4ENS0_13BinaryFunctorIbbbZZZNS0_21heaviside_kernel_cudaERNS_18TensorIteratorBaseEENKUlvE_clEvENKUlvE7_clEvEUlbbE_EESt5arrayIPcLm3EEEEviT0_T1_,@function
        .size           _ZN2at6native29vectorized_elementwise_kernelILi4ENS0_13BinaryFunctorIbbbZZZNS0_21heaviside_kernel_cudaERNS_18TensorIteratorBaseEENKUlvE_clEvENKUlvE7_clEvEUlbbE_EESt5arrayIPcLm3EEEEviT0_T1_,(.L_x_31036 - _ZN2at6native29vectorized_elementwise_kernelILi4ENS0_13BinaryFunctorIbbbZZZNS0_21heaviside_kernel_cudaERNS_18TensorIteratorBaseEENKUlvE_clEvENKUlvE7_clEvEUlbbE_EESt5arrayIPcLm3EEEEviT0_T1_)
        .other          _ZN2at6native29vectorized_elementwise_kernelILi4ENS0_13BinaryFunctorIbbbZZZNS0_21heaviside_kernel_cudaERNS_18TensorIteratorBaseEENKUlvE_clEvENKUlvE7_clEvEUlbbE_EESt5arrayIPcLm3EEEEviT0_T1_,@"STO_CUDA_ENTRY STV_DEFAULT"
_ZN2at6native29vectorized_elementwise_kernelILi4ENS0_13BinaryFunctorIbbbZZZNS0_21heaviside_kernel_cudaERNS_18TensorIteratorBaseEENKUlvE_clEvENKUlvE7_clEvEUlbbE_EESt5arrayIPcLm3EEEEviT0_T1_:
.text._ZN2at6native29vectorized_elementwise_kernelILi4ENS0_13BinaryFunctorIbbbZZZNS0_21heaviside_kernel_cudaERNS_18TensorIteratorBaseEENKUlvE_clEvENKUlvE7_clEvEUlbbE_EESt5arrayIPcLm3EEEEviT0_T1_:
        /* <DEDUP_REMOVED lines=188> */
.L_x_2930:
        /* <DEDUP_REMOVED lines=8> */
.L_x_2931:
        /* <DEDUP_REMOVED lines=8> */
.L_x_2932:
        /* <DEDUP_REMOVED lines=8> */
.L_x_2933:
        /* <DEDUP_REMOVED lines=9> */
.L_x_2934:
[----:B------:R-:W-:Y:S05]  /*0dd0*/  BSYNC.RELIABLE B1 ;  /* 0x0000000000017941 */ /* 0x000fea0003800100 */
.L_x_2929:
[----:B------:R-:W-:-:S13]  /*0de0*/  ISETP.GE.U32.AND P0, PT, R0, UR5, PT ;  /* 0x0000000500007c0c */ /* 0x000fda000bf06070 */
[----:B--2---:R-:W0:Y:S01]  /*0df0*/  @!P0 LDC.64 R6, c[0x0][0x388] ;  /* 0x0000e200ff068b82 */ /* 0x004e220000000a00 */
[C---:B-1----:R-:W-:Y:S02]  /*0e00*/  @!P0 VIADD R3, R0.reuse, UR4 ;  /* 0x0000000400038c36 */ /* 0x042fe40008000000 */
[----:B------:R-:W-:-:S03]  /*0e10*/  @!P0 VIADD R0, R0, 0x80 ;  /* 0x0000008000008836 */ /* 0x000fc60000000000 */
[----:B0-----:R-:W-:-:S05]  /*0e20*/  @!P0 IADD3 R2, P1, PT, R3, R6, RZ ;  /* 0x0000000603028210 */ /* 0x001fca0007f3e0ff */
[----:B------:R-:W-:-:S05]  /*0e30*/  @!P0 IMAD.X R3, RZ, RZ, R7, P1 ;  /* 0x000000ffff038224 */ /* 0x000fca00008e0607 */
[----:B------:R3:W-:Y:S03]  /*0e40*/  @!P0 STG.E.U8 desc[UR12][R2.64], R9 ;  /* 0x0000000902008986 */ /* 0x0007e6000c10110c */
.L_x_2935:
[----:B------:R-:W-:Y:S05]  /*0e50*/  BSYNC.RECONVERGENT B0 ;  /* 0x0000000000007941 */ /* 0x000fea0003800200 */
.L_x_2928:
        /* <DEDUP_REMOVED lines=9> */
.L_x_2927:
        /* <DEDUP_REMOVED lines=13> */
[----:B------:R-:W2:Y:S04]  /*0fc0*/  LDG.E R6, desc[UR12][R2.64] ;  /* 0x0000000c02067981 */ /* 0x000ea8000c1e1900 */
[----:B------:R-:W3:Y:S04]  /*0fd0*/  LDG.E R9, desc[UR12][R4.64] ;  /* 0x0000000c04097981 */ /* 0x000ee8000c1e1900 */
[----:B------:R1:W4:Y:S04]  /*0fe0*/  LDG.E R12, desc[UR12][R2.64+0x200] ;  /* 0x0002000c020c7981 */ /* 0x000328000c1e1900 */
[----:B------:R-:W5:Y:S01]  /*0ff0*/  LDG.E R13, desc[UR12][R4.64+0x200] ;  /* 0x0002000c040d7981 */ /* 0x000f62000c1e1900 */
[----:B0-----:R-:W-:-:S04]  /*1000*/  UIADD3 UR6, UP0, UPT, UR4, UR6, URZ ;  /* 0x0000000604067290 */ /* 0x001fc8000ff1e0ff */
[----:B------:R-:W-:Y:S01]  /*1010*/  UIADD3.X UR7, UPT, UPT, URZ, UR7, URZ, UP0, !UPT ;  /* 0x00000007ff077290 */ /* 0x000fe200087fe4ff */
[C---:B--2---:R-:W-:Y:S02]  /*1020*/  PRMT R7, R6.reuse, 0x7770, RZ ;  /* 0x0000777006077816 */ /* 0x044fe400000000ff */
[C---:B------:R-:W-:Y:S02]  /*1030*/  PRMT R8, R6.reuse, 0x7771, RZ ;  /* 0x0000777106087816 */ /* 0x040fe400000000ff */
[C---:B---3--:R-:W-:Y:S02]  /*1040*/  PRMT R10, R9.reuse, 0x7770, RZ ;  /* 0x00007770090a7816 */ /* 0x048fe400000000ff */
[----:B-1----:R-:W-:Y:S02]  /*1050*/  PRMT R2, R9, 0x7772, RZ ;  /* 0x0000777209027816 */ /* 0x002fe400000000ff */
[----:B------:R-:W-:Y:S02]  /*1060*/  LOP3.LUT P6, RZ, R7, 0xff, R10, 0xc8, !PT ;  /* 0x000000ff07ff7812 */ /* 0x000fe400078cc80a */
[----:B------:R-:W-:-:S02]  /*1070*/  PRMT R7, R6, 0x7772, RZ ;  /* 0x0000777206077816 */ /* 0x000fc400000000ff */
[C---:B----4-:R-:W-:Y:S02]  /*1080*/  PRMT R3, R12.reuse, 0x7770, RZ ;  /* 0x000077700c037816 */ /* 0x050fe400000000ff */
[----:B-----5:R-:W-:Y:S02]  /*1090*/  PRMT R4, R13, 0x7770, RZ ;  /* 0x000077700d047816 */ /* 0x020fe400000000ff */
[----:B------:R-:W-:Y:S02]  /*10a0*/  LOP3.LUT P3, RZ, R7, 0xff, R2, 0xc8, !PT ;  /* 0x000000ff07ff7812 */ /* 0x000fe4000786c802 */
[----:B------:R-:W-:Y:S02]  /*10b0*/  LOP3.LUT P2, RZ, R3, 0xff, R4, 0xc8, !PT ;  /* 0x000000ff03ff7812 */ /* 0x000fe4000784c804 */
[----:B------:R-:W-:Y:S02]  /*10c0*/  PRMT R11, R9, 0x7771, RZ ;  /* 0x00007771090b7816 */ /* 0x000fe400000000ff */
[----:B------:R-:W-:-:S02]  /*10d0*/  PRMT R2, R12, 0x7771, RZ ;  /* 0x000077710c027816 */ /* 0x000fc400000000ff */
[----:B------:R-:W-:Y:S02]  /*10e0*/  PRMT R3, R12, 0x7772, RZ ;  /* 0x000077720c037816 */ /* 0x000fe400000000ff */
[C---:B------:R-:W-:Y:S02]  /*10f0*/  PRMT R5, R13.reuse, 0x7771, RZ ;  /* 0x000077710d057816 */ /* 0x040fe400000000ff */
[----:B------:R-:W-:Y:S02]  /*1100*/  PRMT R4, R13, 0x7772, RZ ;  /* 0x000077720d047816 */ /* 0x000fe400000000ff */
[----:B------:R-:W-:Y:S02]  /*1110*/  PRMT R6, R6, 0x7773, RZ ;  /* 0x0000777306067816 */ /* 0x000fe400000000ff */
[----:B------:R-:W-:Y:S02]  /*1120*/  PRMT R9, R9, 0x7773, RZ ;  /* 0x0000777309097816 */ /* 0x000fe400000000ff */
[----:B------:R-:W-:-:S02]  /*1130*/  PRMT R12, R12, 0x7773, RZ ;  /* 0x000077730c0c7816 */ /* 0x000fc400000000ff */
[----:B------:R-:W-:Y:S02]  /*1140*/  PRMT R13, R13, 0x7773, RZ ;  /* 0x000077730d0d7816 */ /* 0x000fe400000000ff */
[----:B------:R-:W-:Y:S02]  /*1150*/  SEL R7, RZ, 0x1, !P6 ;  /* 0x00000001ff077807 */ /* 0x000fe40007000000 */
[----:B------:R-:W-:Y:S02]  /*1160*/  LOP3.LUT P5, RZ, R8, 0xff, R11, 0xc8, !PT ;  /* 0x000000ff08ff7812 */ /* 0x000fe400078ac80b */
[----:B------:R-:W-:Y:S02]  /*1170*/  LOP3.LUT P4, RZ, R6, 0xff, R9, 0xc8, !PT ;  /* 0x000000ff06ff7812 */ /* 0x000fe4000788c809 */
[----:B------:R-:W-:Y:S01]  /*1180*/  LOP3.LUT P1, RZ, R2, 0xff, R5, 0xc8, !PT ;  /* 0x000000ff02ff7812 */ /* 0x000fe2000782c805 */
[----:B------:R-:W-:Y:S01]  /*1190*/  IMAD.U32 R2, RZ, RZ, UR6 ;  /* 0x00000006ff027e24 */ /* 0x000fe2000f8e00ff */
[----:B------:R-:W-:Y:S01]  /*11a0*/  LOP3.LUT P0, RZ, R3, 0xff, R4, 0xc8, !PT ;  /* 0x000000ff03ff7812 */ /* 0x000fe2000780c804 */
[----:B------:R-:W-:Y:S01]  /*11b0*/  IMAD.U32 R3, RZ, RZ, UR7 ;  /* 0x00000007ff037e24 */ /* 0x000fe2000f8e00ff */
[----:B------:R-:W-:-:S02]  /*11c0*/  LOP3.LUT P6, RZ, R12, 0xff, R13, 0xc8, !PT ;  /* 0x000000ff0cff7812 */ /* 0x000fc400078cc80d */
[----:B------:R-:W-:Y:S01]  /*11d0*/  SEL R6, RZ, 0x1, !P5 ;  /* 0x00000001ff067807 */ /* 0x000fe20006800000 */
[----:B------:R-:W-:Y:S01]  /*11e0*/  IMAD.WIDE.U32 R2, R0, 0x4, R2 ;  /* 0x0000000400027825 */ /* 0x000fe200078e0002 */
[----:B------:R-:W-:Y:S02]  /*11f0*/  SEL R4, RZ, 0x1, !P4 ;  /* 0x00000001ff047807 */ /* 0x000fe40006000000 */
[----:B------:R-:W-:Y:S02]  /*1200*/  SEL R5, RZ, 0x1, !P3 ;  /* 0x00000001ff057807 */ /* 0x000fe40005800000 */
[----:B------:R-:W-:Y:S02]  /*1210*/  SEL R11, RZ, 0x1, !P2 ;  /* 0x00000001ff0b7807 */ /* 0x000fe40005000000 */
[----:B------:R-:W-:Y:S02]  /*1220*/  SEL R10, RZ, 0x1, !P1 ;  /* 0x00000001ff0a7807 */ /* 0x000fe40004800000 */
[----:B------:R-:W-:-:S02]  /*1230*/  SEL R8, RZ, 0x1, !P6 ;  /* 0x00000001ff087807 */ /* 0x000fc40007000000 */
[----:B------:R-:W-:Y:S02]  /*1240*/  SEL R9, RZ, 0x1, !P0 ;  /* 0x00000001ff097807 */ /* 0x000fe40004000000 */
[----:B------:R-:W-:Y:S02]  /*1250*/  PRMT R7, R7, 0x3340, R6 ;  /* 0x0000334007077816 */ /* 0x000fe40000000006 */
[----:B------:R-:W-:Y:S02]  /*1260*/  PRMT R4, R5, 0x3340, R4 ;  /* 0x0000334005047816 */ /* 0x000fe40000000004 */
[----:B------:R-:W-:Y:S02]  /*1270*/  PRMT R11, R11, 0x3340, R10 ;  /* 0x000033400b0b7816 */ /* 0x000fe4000000000a */
[----:B------:R-:W-:Y:S02]  /*1280*/  PRMT R8, R9, 0x3340, R8 ;  /* 0x0000334009087816 */ /* 0x000fe40000000008 */
[----:B------:R-:W-:-:S02]  /*1290*/  PRMT R7, R7, 0x5410, R4 ;  /* 0x0000541007077816 */ /* 0x000fc40000000004 */
[----:B------:R-:W-:-:S03]  /*12a0*/  PRMT R11, R11, 0x5410, R8 ;  /* 0x000054100b0b7816 */ /* 0x000fc60000000008 */
[----:B------:R-:W-:Y:S04]  /*12b0*/  STG.E desc[UR12][R2.64], R7 ;  /* 0x0000000702007986 */ /* 0x000fe8000c10190c */
[----:B------:R-:W-:Y:S01]  /*12c0*/  STG.E desc[UR12][R2.64+0x200], R11 ;  /* 0x0002000b02007986 */ /* 0x000fe2000c10190c */
[----:B------:R-:W-:Y:S05]  /*12d0*/  EXIT ;  /* 0x000000000000794d */ /* 0x000fea0003800000 */
.L_x_2936:
        /* <DEDUP_REMOVED lines=10> */
.L_x_31036:


//--------------------- .text._ZN2at6native29vectorized_elementwise_kernelILi8ENS0_13BinaryFunctorIbbbZZZNS0_21heaviside_kernel_cudaERNS_18TensorIteratorBaseEENKUlvE_clEvENKUlvE7_clEvEUlbbE_EESt5arrayIPcLm3EEEEviT0_T1_ --------------------------
	.section	.text._ZN2at6native29vectorized_elementwise_kernelILi8ENS0_13BinaryFunctorIbbbZZZNS0_21heaviside_kernel_cudaERNS_18TensorIteratorBaseEENKUlvE_clEvENKUlvE7_clEvEUlbbE_EESt5arrayIPcLm3EEEEviT0_T1_,"ax",@progbits
	.align	128
        .global         _ZN2at6native29vectorized_elementwise_kernelILi8ENS0_13BinaryFunctorIbbbZZZNS0_21heaviside_kernel_cudaERNS_18TensorIteratorBaseEENKUlvE_clEvENKUlvE7_clEvEUlbbE_EESt5arrayIPcLm3EEEEviT0_T1_
        .type           _ZN2at6native29vectorized_elementwise_kernelILi8ENS0_13BinaryFunctorIbbbZZZNS0_21heaviside_kernel_cudaERNS_18TensorIteratorBaseEENKUlvE_clEvENKUlvE7_clEvEUlbbE_EESt5arrayIPcLm3EEEEviT0_T1_,@function
        .size           _ZN2at6native29vectorized_elementwise_kernelILi8ENS0_13BinaryFunctorIbbbZZZNS0_21heaviside_kernel_cudaERNS_18TensorIteratorBaseEENKUlvE_clEvENKUlvE7_clEvEUlbbE_EESt5arrayIPcLm3EEEEviT0_T1_,(.L_x_31037 - _ZN2at6native29vectorized_elementwise_kernelILi8ENS0_13BinaryFunctorIbbbZZZNS0_21heaviside_kernel_cudaERNS_18TensorIteratorBaseEENKUlvE_clEvENKUlvE7_clEvEUlbbE_EESt5arrayIPcLm3EEEEviT0_T1_)
        .other          _ZN2at6native29vectorized_elementwise_kernelILi8ENS0_13BinaryFunctorIbbbZZZNS0_21heaviside_kernel_cudaERNS_18TensorIteratorBaseEENKUlvE_clEvENKUlvE7_clEvEUlbbE_EESt5arrayIPcLm3EEEEviT0_T1_,@"STO_CUDA_ENTRY STV_DEFAULT"
_ZN2at6native29vectorized_elementwise_kernelILi8ENS0_13BinaryFunctorIbbbZZZNS0_21heaviside_kernel_cudaERNS_18TensorIteratorBaseEENKUlvE_clEvENKUlvE7_clEvEUlbbE_EESt5arrayIPcLm3EEEEviT0_T1_:
.text._ZN2at6native29vectorized_elementwise_kernelILi8ENS0_13BinaryFunctorIbbbZZZNS0_21heaviside_kernel_cudaERNS_18TensorIteratorBaseEENKUlvE_clEvENKUlvE7_clEvEUlbbE_EESt5arrayIPcLm3EEEEviT0_T1_:
[----:B------:R-:W-:Y:S01]  /*0000*/  LDC R1, c[0x0][0x37c] ;  /* 0x0000df00ff017b82 */ /* 0x000fe20000000800 */
[----:B------:R-:W-:Y:S05]  /*0010*/  EXIT ;  /* 0x000000000000794d */ /* 0x000fea0003800000 */
.L_x_2937:
        /* <DEDUP_REMOVED lines=14> */
.L_x_31037:


//--------------------- .text._ZN2at6native18elementwise_kernelILi128ELi4EZNS0_15gpu_kernel_implINS0_13BUnaryFunctorIbbbZZZNS0_21heaviside_kernel_cudaERNS_18TensorIteratorBaseEENKUlvE_clEvENKUlvE7_clEvEUlbbE_EEEEvS5_RKT_EUliE_EEviT1_ --------------------------
	.section	.text._ZN2at6native18elementwise_kernelILi128ELi4EZNS0_15gpu_kernel_implINS0_13BUnaryFunctorIbbbZZZNS0_21heaviside_kernel_cudaERNS_18TensorIteratorBaseEENKUlvE_clEvENKUlvE7_clEvEUlbbE_EEEEvS5_RKT_EUliE_EEviT1_,"ax",@progbits
	.align	128
        .global         _ZN2at6native18elementwise_kernelILi128ELi4EZNS0_15gpu_kernel_implINS0_13BUnaryFunctorIbbbZZZNS0_21heaviside_kernel_cudaERNS_18TensorIteratorBaseEENKUlvE_clEvENKUlvE7_clEvEUlbbE_EEEEvS5_RKT_EUliE_EEviT1_
        .type           _ZN2at6native18elementwise_kernelILi128ELi4EZNS0_15gpu_kernel_implINS0_13BUnaryFunctorIbbbZZZNS0_21heaviside_kernel_cudaERNS_18TensorIteratorBaseEENKUlvE_clEvENKUlvE7_clEvEUlbbE_EEEEvS5_RKT_EUliE_EEviT1_,@function
        .size           _ZN2at6native18elementwise_kernelILi128ELi4EZNS0_15gpu_kernel_implINS0_13BUnaryFunctorIbbbZZZNS0_21heaviside_kernel_cudaERNS_18TensorIteratorBaseEENKUlvE_clEvENKUlvE7_clEvEUlbbE_EEEEvS5_RKT_EUliE_EEviT1_,(.L_x_31038 - _ZN2at6native18elementwise_kernelILi128ELi4EZNS0_15gpu_kernel_implINS0_13BUnaryFunctorIbbbZZZNS0_21heaviside_kernel_cudaERNS_18TensorIteratorBaseEENKUlvE_clEvENKUlvE7_clEvEUlbbE_EEEEvS5_RKT_EUliE_EEviT1_)
        .other          _ZN2at6native18elementwise_kernelILi128ELi4EZNS0_15gpu_kernel_implINS0_13BUnaryFunctorIbbbZZZNS0_21heaviside_kernel_cudaERNS_18TensorIteratorBaseEENKUlvE_clEvENKUlvE7_clEvEUlbbE_EEEEvS5_RKT_EUliE_EEviT1_,@"STO_CUDA_ENTRY STV_DEFAULT"
_ZN2at6native18elementwise_kernelILi128ELi4EZNS0_15gpu_kernel_implINS0_13BUnaryFunctorIbbbZZZNS0_21heaviside_kernel_cudaERNS_18TensorIteratorBaseEENKUlvE_clEvENKUlvE7_clEvEUlbbE_EEEEvS5_RKT_EUliE_EEviT1_:
.text._ZN2at6native18elementwise_kernelILi128ELi4EZNS0_15gpu_kernel_implINS0_13BUnaryFunctorIbbbZZZNS0_21heaviside_kernel_cudaERNS_18TensorIteratorBaseEENKUlvE_clEvENKUlvE7_clEvEUlbbE_EEEEvS5_RKT_EUliE_EEviT1_:
[----:B------:R-:W0:Y:S01]  /*0000*/  LDC R1, c[0x0][0x37c] ;  /* 0x0000df00ff017b82 */ /* 0x000e220000000800 */
[----:B------:R-:W1:Y:S07]  /*0010*/  S2R R17, SR_TID.X ;  /* 0x0000000000117919 */ /* 0x000e6e0000002100 */
[----:B------:R-:W2:Y:S01]  /*0020*/  S2UR UR4, SR_CTAID.X ;  /* 0x00000000000479c3 */ /* 0x000ea20000002500 */
[----:B------:R-:W3:Y:S01]  /*0030*/  LDCU UR39, c[0x0][0x388] ;  /* 0x00007100ff2777ac */ /* 0x000ee20008000800 */
[----:B------:R-:W-:Y:S01]  /*0040*/  BSSY.RECONVERGENT B7, `(.L_x_2938) ;  /* 0x00002d5000077945 */ /* 0x000fe20003800200 */
[----:B------:R-:W4:Y:S05]  /*0050*/  LDCU UR5, c[0x0][0x380] ;  /* 0x00007000ff0577ac */ /* 0x000f2a0008000800 */
[----:B------:R-:W0:Y:S01]  /*0060*/  LDC.U8 R18, c[0x0][0x591] ;  /* 0x00016440ff127b82 */ /* 0x000e220000000000 */
[----:B------:R-:W0:Y:S01]  /*0070*/  LDCU.64 UR36, c[0x0][0x358] ;  /* 0x00006b00ff2477ac */ /* 0x000e220008000a00 */
[----:B------:R-:W0:Y:S01]  /*0080*/  LDCU.U8 UR41, c[0x0][0x592] ;  /* 0x0000b240ff2977ac */ /* 0x000e220008000000 */
[----:B------:R-:W0:Y:S01]  /*0090*/  LDCU.U8 UR42, c[0x0][0x593] ;  /* 0x0000b260ff2a77ac */ /* 0x000e220008000000 */
[----:B---3--:R-:W-:-:S02]  /*00a0*/  UIADD3 UR40, UPT, UPT, UR39, -0x1, URZ ;  /* 0xffffffff27287890 */ /* 0x008fc4000fffe0ff */
[----:B--2---:R-:W-:Y:S02]  /*00b0*/  USHF.L.U32 UR4, UR4, 0x9, URZ ;  /* 0x0000000904047899 */ /* 0x004fe400080006ff */
[----:B------:R-:W-:-:S04]  /*00c0*/  UISETP.LT.U32.AND UP0, UPT, UR40, 0x18, UPT ;  /* 0x000000182800788c */ /* 0x000fc8000bf01070 */
[----:B------:R-:W-:Y:S01]  /*00d0*/  USEL UR38, UR40, 0x18, UP0 ;  /* 0x0000001828267887 */ /* 0x000fe20008000000 */
[----:B-1----:R-:W-:-:S03]  /*00e0*/  LOP3.LUT R17, R17, UR4, RZ, 0xfc, !PT ;  /* 0x0000000411117c12 */ /* 0x002fc6000f8efcff */
[----:B------:R-:W-:Y:S01]  /*00f0*/  UIADD3 UR38, UPT, UPT, UR38, 0x1, URZ ;  /* 0x0000000126267890 */ /* 0x000fe2000fffe0ff */
[----:B----4-:R-:W-:-:S13]  /*0100*/  ISETP.GE.AND P0, PT, R17, UR5, PT ;  /* 0x0000000511007c0c */ /* 0x010fda000bf06270 */
[----:B------:R-:W-:Y:S05]  /*0110*/  @P0 BRA `(.L_x_2939) ;  /* 0x0000002c001c0947 */ /* 0x000fea0003800000 */
[----:B------:R-:W-:Y:S01]  /*0120*/  UISETP.NE.AND UP0, UPT, UR39, URZ, UPT ;  /* 0x000000ff2700728c */ /* 0x000fe2000bf05270 */
[----:B------:R-:W-:Y:S02]  /*0130*/  IMAD.MOV.U32 R0, RZ, RZ, RZ ;  /* 0x000000ffff007224 */ /* 0x000fe400078e00ff */
[----:B------:R-:W-:-:S06]  /*0140*/  IMAD.MOV.U32 R16, RZ, RZ, RZ ;  /* 0x000000ffff107224 */ /* 0x000fcc00078e00ff */
[----:B------:R-:W-:Y:S05]  /*0150*/  BRA.U !UP0, `(.L_x_2940) ;  /* 0x0000001108a87547 */ /* 0x000fea000b800000 */
[----:B------:R-:W1:Y:S01]  /*0160*/  LDCU.64 UR4, c[0x0][0x390] ;  /* 0x00007200ff0477ac */ /* 0x000e620008000a00 */
[----:B------:R-:W-:Y:S01]  /*0170*/  IMAD.MOV.U32 R16, RZ, RZ, RZ ;  /* 0x000000ffff107224 */ /* 0x000fe200078e00ff */
[----:B------:R-:W2:Y:S01]  /*0180*/  LDCU UR6, c[0x0][0x38c] ;  /* 0x00007180ff0677ac */ /* 0x000ea20008000800 */
[----:B------:R-:W3:Y:S01]  /*0190*/  LDCU.64 UR8, c[0x0][0x4b8] ;  /* 0x00009700ff0877ac */ /* 0x000ee20008000a00 */
[----:B------:R-:W-:Y:S01]  /*01a0*/  UISETP.NE.AND UP0, UPT, UR40, URZ, UPT ;  /* 0x000000ff2800728c */ /* 0x000fe2000bf05270 */
[----:B-1----:R-:W-:-:S05]  /*01b0*/  IMAD.HI.U32 R2, R17, UR4, R16 ;  /* 0x0000000411027c27 */ /* 0x002fca000f8e0010 */
[----:B------:R-:W-:-:S04]  /*01c0*/  SHF.R.U32.HI R3, RZ, UR5, R2 ;  /* 0x00000005ff037c19 */ /* 0x000fc80008011602 */
[----:B------:R-:W-:-:S05]  /*01d0*/  IADD3 R0, PT, PT, -R3, RZ, RZ ;  /* 0x000000ff03007210 */ /* 0x000fca0007ffe1ff */
[----:B--2---:R-:W-:-:S04]  /*01e0*/  IMAD R0, R0, UR6, R17 ;  /* 0x0000000600007c24 */ /* 0x004fc8000f8e0211 */
[C---:B---3--:R-:W-:Y:S02]  /*01f0*/  IMAD R16, R0.reuse, UR8, RZ ;  /* 0x0000000800107c24 */ /* 0x048fe4000f8e02ff */
[----:B------:R-:W-:Y:S01]  /*0200*/  IMAD R0, R0, UR9, RZ ;  /* 0x0000000900007c24 */ /* 0x000fe2000f8e02ff */
[----:B------:R-:W-:Y:S06]  /*0210*/  BRA.U !UP0, `(.L_x_2940) ;  /* 0x0000001108787547 */ /* 0x000fec000b800000 */
[----:B------:R-:W1:Y:S01]  /*0220*/  LDCU.64 UR6, c[0x0][0x398] ;  /* 0x00007300ff0677ac */ /* 0x000e620008000a00 */
[----:B------:R-:W-:Y:S01]  /*0230*/  IMAD.MOV.U32 R2, RZ, RZ, RZ ;  /* 0x000000ffff027224 */ /* 0x000fe200078e00ff */
[----:B------:R-:W2:Y:S01]  /*0240*/  LDCU UR4, c[0x0][0x3a0] ;  /* 0x00007400ff0477ac */ /* 0x000ea20008000800 */
[----:B------:R-:W3:Y:S01]  /*0250*/  LDCU.64 UR8, c[0x0][0x4c0] ;  /* 0x00009800ff0877ac */ /* 0x000ee20008000a00 */
[----:B------:R-:W-:Y:S01]  /*0260*/  UISETP.NE.AND UP0, UPT, UR38, 0x2, UPT ;  /* 0x000000022600788c */ /* 0x000fe2000bf05270 */
[----:B-1----:R-:W-:-:S05]  /*0270*/  IMAD.HI.U32 R4, R3, UR7, R2 ;  /* 0x0000000703047c27 */ /* 0x002fca000f8e0002 */
[----:B--2---:R-:W-:-:S05]  /*0280*/  SHF.R.U32.HI R5, RZ, UR4, R4 ;  /* 0x00000004ff057c19 */ /* 0x004fca0008011604 */
[----:B------:R-:W-:-:S04]  /*0290*/  IMAD.MOV R2, RZ, RZ, -R5 ;  /* 0x000000ffff027224 */ /* 0x000fc800078e0a05 */
[----:B------:R-:W-:-:S04]  /*02a0*/  IMAD R3, R2, UR6, R3 ;  /* 0x0000000602037c24 */ /* 0x000fc8000f8e0203 */
[C---:B---3--:R-:W-:Y:S02]  /*02b0*/  IMAD R16, R3.reuse, UR8, R16 ;  /* 0x0000000803107c24 */ /* 0x048fe4000f8e0210 */
[----:B------:R-:W-:Y:S01]  /*02c0*/  IMAD R0, R3, UR9, R0 ;  /* 0x0000000903007c24 */ /* 0x000fe2000f8e0200 */
[----:B------:R-:W-:Y:S06]  /*02d0*/  BRA.U !UP0, `(.L_x_2940) ;  /* 0x0000001108487547 */ /* 0x000fec000b800000 */
[----:B------:R-:W1:Y:S01]  /*02e0*/  LDCU.64 UR4, c[0x0][0x3a8] ;  /* 0x00007500ff0477ac */ /* 0x000e620008000a00 */
[----:B------:R-:W-:Y:S01]  /*02f0*/  IMAD.MOV.U32 R4, RZ, RZ, RZ ;  /* 0x000000ffff047224 */ /* 0x000fe200078e00ff */
[----:B------:R-:W2:Y:S01]  /*0300*/  LDCU UR6, c[0x0][0x3a4] ;  /* 0x00007480ff0677ac */ /* 0x000ea20008000800 */
[----:B------:R-:W3:Y:S01]  /*0310*/  LDCU.64 UR8, c[0x0][0x4c8] ;  /* 0x00009900ff0877ac */ /* 0x000ee20008000a00 */
[----:B------:R-:W-:Y:S01]  /*0320*/  UISETP.NE.AND UP0, UPT, UR38, 0x3, UPT ;  /* 0x000000032600788c */ /* 0x000fe2000bf05270 */
[----:B-1----:R-:W-:-:S05]  /*0330*/  IMAD.HI.U32 R2, R5, UR4, R4 ;  /* 0x0000000405027c27 */ /* 0x002fca000f8e0004 */
[----:B------:R-:W-:-:S04]  /*0340*/  SHF.R.U32.HI R3, RZ, UR5, R2 ;  /* 0x00000005ff037c19 */ /* 0x000fc80008011602 */
[----:B------:R-:W-:-:S05]  /*0350*/  IADD3 R4, PT, PT, -R3, RZ, RZ ;  /* 0x000000ff03047210 */ /* 0x000fca0007ffe1ff */
[----:B--2---:R-:W-:-:S04]  /*0360*/  IMAD R5, R4, UR6, R5 ;  /* 0x0000000604057c24 */ /* 0x004fc8000f8e0205 */
        /* <DEDUP_REMOVED lines=160> */
[----:B------:R-:W-:Y:S01]  /*0d70*/  HFMA2 R4, -RZ, RZ, 0, 0 ;  /* 0x00000000ff047431 */ /* 0x000fe200000001ff */
[----:B------:R-:W2:Y:S01]  /*0d80*/  LDCU UR6, c[0x0][0x44c] ;  /* 0x00008980ff0677ac */ /* 0x000ea20008000800 */
[----:B------:R-:W3:Y:S01]  /*0d90*/  LDCU.64 UR8, c[0x0][0x538] ;  /* 0x0000a700ff0877ac */ /* 0x000ee20008000a00 */
[----:B------:R-:W-:Y:S02]  /*0da0*/  UISETP.NE.AND UP0, UPT, UR38, 0x11, UPT ;  /* 0x000000112600788c */ /* 0x000fe4000bf05270 */
[----:B-1----:R-:W-:-:S05]  /*0db0*/  IMAD.HI.U32 R2, R5, UR4, R4 ;  /* 0x0000000405027c27 */ /* 0x002fca000f8e0004 */
[----:B------:R-:W-:-:S05]  /*0dc0*/  SHF.R.U32.HI R3, RZ, UR5, R2 ;  /* 0x00000005ff037c19 */ /* 0x000fca0008011602 */
[----:B------:R-:W-:-:S04]  /*0dd0*/  IMAD.MOV R4, RZ, RZ, -R3 ;  /* 0x000000ffff047224 */ /* 0x000fc800078e0a03 */
        /* <DEDUP_REMOVED lines=10> */
[----:B--2---:R-:W-:-:S04]  /*0e80*/  SHF.R.U32.HI R5, RZ, UR4, R4 ;  /* 0x00000004ff057c19 */ /* 0x004fc80008011604 */
[----:B------:R-:W-:-:S05]  /*0e90*/  IADD3 R2, PT, PT, -R5, RZ, RZ ;  /* 0x000000ff05027210 */ /* 0x000fca0007ffe1ff */
        /* <DEDUP_REMOVED lines=17> */
[----:B------:R-:W-:Y:S01]  /*0fb0*/  MOV R2, RZ ;  /* 0x000000ff00027202 */ /* 0x000fe20000000f00 */
[----:B------:R-:W2:Y:S01]  /*0fc0*/  LDCU UR4, c[0x0][0x478] ;  /* 0x00008f00ff0477ac */ /* 0x000ea20008000800 */
[----:B------:R-:W3:Y:S01]  /*0fd0*/  LDCU.64 UR8, c[0x0][0x550] ;  /* 0x0000aa00ff0877ac */ /* 0x000ee20008000a00 */
[----:B------:R-:W-:Y:S02]  /*0fe0*/  UISETP.NE.AND UP0, UPT, UR38, 0x14, UPT ;  /* 0x000000142600788c */ /* 0x000fe4000bf05270 */
        /* <DEDUP_REMOVED lines=58> */
[----:B------:R-:W3:Y:S02]  /*1390*/  LDCU.64 UR8, c[0x0][0x578] ;  /* 0x0000af00ff0877ac */ /* 0x000ee40008000a00 */
[----:B-1----:R-:W-:-:S05]  /*13a0*/  IMAD.HI.U32 R2, R5, UR4, R4 ;  /* 0x0000000405027c27 */ /* 0x002fca000f8e0004 */
[----:B------:R-:W-:-:S05]  /*13b0*/  SHF.R.U32.HI R2, RZ, UR5, R2 ;  /* 0x00000005ff027c19 */ /* 0x000fca0008011602 */
[----:B------:R-:W-:-:S04]  /*13c0*/  IMAD.MOV R3, RZ, RZ, -R2 ;  /* 0x000000ffff037224 */ /* 0x000fc800078e0a02 */
[----:B--2---:R-:W-:-:S04]  /*13d0*/  IMAD R5, R3, UR6, R5 ;  /* 0x0000000603057c24 */ /* 0x004fc8000f8e0205 */
[C---:B---3--:R-:W-:Y:S02]  /*13e0*/  IMAD R16, R5.reuse, UR8, R16 ;  /* 0x0000000805107c24 */ /* 0x048fe4000f8e0210 */
[----:B------:R-:W-:-:S07]  /*13f0*/  IMAD R0, R5, UR9, R0 ;  /* 0x0000000905007c24 */ /* 0x000fce000f8e0200 */
.L_x_2940:
[----:B------:R-:W1:Y:S01]  /*1400*/  LDCU.64 UR6, c[0x0][0x588] ;  /* 0x0000b100ff0677ac */ /* 0x000e620008000a00 */
[----:B------:R-:W-:Y:S01]  /*1410*/  BSSY.RECONVERGENT B6, `(.L_x_2941) ;  /* 0x00000a4000067945 */ /* 0x000fe20003800200 */
[----:B0-----:R-:W-:-:S04]  /*1420*/  UPRMT UR4, UR42, 0x9910, URZ ;  /* 0x000099102a047896 */ /* 0x001fc800080000ff */
[----:B------:R-:W-:Y:S01]  /*1430*/  UISETP.GT.AND UP0, UPT, UR4, 0x9, UPT ;  /* 0x000000090400788c */ /* 0x000fe2000bf04270 */
[----:B-1----:R-:W-:-:S04]  /*1440*/  IADD3 R2, P0, PT, R0, UR6, RZ ;  /* 0x0000000600027c10 */ /* 0x002fc8000ff1e0ff */
        /* <DEDUP_REMOVED lines=13> */
.L_x_2945:
[----:B------:R-:W2:Y:S02]  /*1520*/  LDG.E.U8 R2, desc[UR36][R2.64] ;  /* 0x0000002402027981 */ /* 0x000ea4000c1e1100 */
[----:B--2---:R-:W-:Y:S01]  /*1530*/  ISETP.NE.AND P0, PT, R2, RZ, PT ;  /* 0x000000ff0200720c */ /* 0x004fe20003f05270 */
[----:B------:R-:W-:-:S12]  /*1540*/  BRA `(.L_x_2947) ;  /* 0x0000000800407947 */ /* 0x000fd80003800000 */
.L_x_2944:
        /* <DEDUP_REMOVED lines=10> */
.L_x_2949:
[----:B------:R-:W2:Y:S02]  /*15f0*/  LDG.E R2, desc[UR36][R2.64] ;  /* 0x0000002402027981 */ /* 0x000ea4000c1e1900 */
[----:B--2---:R-:W-:Y:S01]  /*1600*/  ISETP.NE.AND P0, PT, R2, RZ, PT ;  /* 0x000000ff0200720c */ /* 0x004fe20003f05270 */
[----:B------:R-:W-:-:S12]  /*1610*/  BRA `(.L_x_2947) ;  /* 0x00000008000c7947 */ /* 0x000fd80003800000 */
.L_x_2948:
[----:B------:R-:W2:Y:S02]  /*1620*/  LDG.E.U16 R2, desc[UR36][R2.64] ;  /* 0x0000002402027981 */ /* 0x000ea4000c1e1500 */
[----:B--2---:R-:W-:Y:S01]  /*1630*/  ISETP.NE.AND P0, PT, R2, RZ, PT ;  /* 0x000000ff0200720c */ /* 0x004fe20003f05270 */
[----:B------:R-:W-:-:S12]  /*1640*/  BRA `(.L_x_2947) ;  /* 0x0000000800007947 */ /* 0x000fd80003800000 */
.L_x_2943:
        /* <DEDUP_REMOVED lines=9> */
.L_x_2951:
[----:B------:R-:W2:Y:S02]  /*16e0*/  LDG.E.U16 R0, desc[UR36][R2.64] ;  /* 0x0000002402007981 */ /* 0x000ea4000c1e1500 */
[----:B--2---:R-:W-:-:S05]  /*16f0*/  HADD2.F32 R0, -RZ, R0.H0_H0 ;  /* 0x20000000ff007230 */ /* 0x004fca0000004100 */
[----:B------:R-:W-:Y:S01]  /*1700*/  FSETP.NEU.FTZ.AND P0, PT, R0, RZ, PT ;  /* 0x000000ff0000720b */ /* 0x000fe20003f1d000 */
[----:B------:R-:W-:-:S12]  /*1710*/  BRA `(.L_x_2947) ;  /* 0x0000000400cc7947 */ /* 0x000fd80003800000 */
.L_x_2950:
        /* <DEDUP_REMOVED lines=11> */
.L_x_2953:
        /* <DEDUP_REMOVED lines=8> */
.L_x_2952:
[----:B------:R-:W2:Y:S02]  /*1850*/  LDG.E.64 R2, desc[UR36][R2.64] ;  /* 0x0000002402027981 */ /* 0x000ea4000c1e1b00 */
[----:B--2---:R1:W2:Y:S02]  /*1860*/  DSETP.NEU.AND P0, PT, R2, RZ, PT ;  /* 0x000000ff0200722a */ /* 0x0042a40003f0d000 */
[----:B--2---:R-:W-:Y:S05]  /*1870*/  BRA `(.L_x_2947) ;  /* 0x0000000400747947 */ /* 0x004fea0003800000 */
.L_x_2942:
        /* <DEDUP_REMOVED lines=11> */
.L_x_2956:
        /* <DEDUP_REMOVED lines=8> */
.L_x_2955:
        /* <DEDUP_REMOVED lines=9> */
.L_x_2958:
        /* <DEDUP_REMOVED lines=11> */
.L_x_2957:
[----:B------:R-:W2:Y:S02]  /*1af0*/  LDG.E.U16 R0, desc[UR36][R2.64] ;  /* 0x0000002402007981 */ /* 0x000ea4000c1e1500 */
[----:B--2---:R-:W-:-:S04]  /*1b00*/  SHF.L.U32 R0, R0, 0x10, RZ ;  /* 0x0000001000007819 */ /* 0x004fc800000006ff */
[----:B------:R-:W-:Y:S01]  /*1b10*/  FSETP.NEU.FTZ.AND P0, PT, R0, RZ, PT ;  /* 0x000000ff0000720b */ /* 0x000fe20003f1d000 */
[----:B------:R-:W-:-:S12]  /*1b20*/  BRA `(.L_x_2947) ;  /* 0x0000000000c87947 */ /* 0x000fd80003800000 */
.L_x_2954:
        /* <DEDUP_REMOVED lines=11> */
.L_x_2961:
[----:B------:R-:W2:Y:S02]  /*1be0*/  LDG.E.U8 R2, desc[UR36][R2.64] ;  /* 0x0000002402027981 */ /* 0x000ea4000c1e1100 */
[----:B--2---:R-:W-:Y:S01]  /*1bf0*/  ISETP.NE.AND P0, PT, R2, RZ, PT ;  /* 0x000000ff0200720c */ /* 0x004fe20003f05270 */
[----:B------:R-:W-:-:S12]  /*1c00*/  BRA `(.L_x_2947) ;  /* 0x0000000000907947 */ /* 0x000fd80003800000 */
.L_x_2960:
[----:B------:R-:W2:Y:S02]  /*1c10*/  LDG.E.U8 R2, desc[UR36][R2.64] ;  /* 0x0000002402027981 */ /* 0x000ea4000c1e1100 */
[----:B--2---:R-:W-:Y:S01]  /*1c20*/  ISETP.NE.AND P0, PT, R2, RZ, PT ;  /* 0x000000ff0200720c */ /* 0x004fe20003f05270 */
[----:B------:R-:W-:-:S12]  /*1c30*/  BRA `(.L_x_2947) ;  /* 0x0000000000847947 */ /* 0x000fd80003800000 */
.L_x_2959:
[----:B------:R-:W-:-:S09]  /*1c40*/  UISETP.NE.AND UP0, UPT, UR4, 0x1c, UPT ;  /* 0x0000001c0400788c */ /* 0x000fd2000bf05270 */
[----:B------:R-:W-:Y:S05]  /*1c50*/  BRA.U !UP0, `(.L_x_2962) ;  /* 0x0000000108747547 */ /* 0x000fea000b800000 */
[----:B------:R-:W-:-:S09]  /*1c60*/  UISETP.NE.AND UP0, UPT, UR4, 0x1d, UPT ;  /* 0x0000001d0400788c */ /* 0x000fd2000bf05270 */
[----:B------:R-:W-:Y:S05]  /*1c70*/  BRA.U !UP0, `(.L_x_2963) ;  /* 0x00000001085c7547 */ /* 0x000fea000b800000 */
[----:B------:R-:W-:-:S09]  /*1c80*/  UISETP.NE.AND UP0, UPT, UR4, 0x2c, UPT ;  /* 0x0000002c0400788c */ /* 0x000fd2000bf05270 */
[----:B------:R-:W-:Y:S05]  /*1c90*/  BRA.U !UP0, `(.L_x_2964) ;  /* 0x0000000108487547 */ /* 0x000fea000b800000 */
.L_x_2946:
        /* <DEDUP_REMOVED lines=16> */
.L_x_2965:
[----:B------:R-:W-:Y:S01]  /*1da0*/  PLOP3.LUT P0, PT, PT, PT, PT, 0x8, 0x80 ;  /* 0x000000000080781c */ /* 0x000fe20003f0e170 */
[----:B------:R-:W-:-:S12]  /*1db0*/  BRA `(.L_x_2947) ;  /* 0x0000000000247947 */ /* 0x000fd80003800000 */
.L_x_2964:
[----:B------:R-:W2:Y:S02]  /*1dc0*/  LDG.E.U8 R2, desc[UR36][R2.64] ;  /* 0x0000002402027981 */ /* 0x000ea4000c1e1100 */
[----:B--2---:R-:W-:Y:S01]  /*1dd0*/  ISETP.NE.AND P0, PT, R2, RZ, PT ;  /* 0x000000ff0200720c */ /* 0x004fe20003f05270 */
[----:B------:R-:W-:-:S12]  /*1de0*/  BRA `(.L_x_2947) ;  /* 0x0000000000187947 */ /* 0x000fd80003800000 */
.L_x_2963:
[----:B------:R-:W2:Y:S02]  /*1df0*/  LDG.E.64 R2, desc[UR36][R2.64] ;  /* 0x0000002402027981 */ /* 0x000ea4000c1e1b00 */
[----:B--2---:R-:W-:-:S04]  /*1e00*/  ISETP.NE.U32.AND P0, PT, R2, RZ, PT ;  /* 0x000000ff0200720c */ /* 0x004fc80003f05070 */
[----:B------:R-:W-:Y:S01]  /*1e10*/  ISETP.NE.AND.EX P0, PT, R3, RZ, PT, P0 ;  /* 0x000000ff0300720c */ /* 0x000fe20003f05300 */
[----:B------:R-:W-:-:S12]  /*1e20*/  BRA `(.L_x_2947) ;  /* 0x0000000000087947 */ /* 0x000fd80003800000 */
.L_x_2962:
[----:B------:R-:W2:Y:S02]  /*1e30*/  LDG.E R2, desc[UR36][R2.64] ;  /* 0x0000002402027981 */ /* 0x000ea4000c1e1900 */
[----:B--2---:R-:W-:-:S13]  /*1e40*/  ISETP.NE.AND P0, PT, R2, RZ, PT ;  /* 0x000000ff0200720c */ /* 0x004fda0003f05270 */
.L_x_2947:
[----:B------:R-:W-:Y:S05]  /*1e50*/  BSYNC.RECONVERGENT B6 ;  /* 0x0000000000067941 */ /* 0x000fea0003800200 */
.L_x_2941:
[----:B------:R-:W1:Y:S01]  /*1e60*/  LDCU.64 UR6, c[0x0][0x580] ;  /* 0x0000b000ff0677ac */ /* 0x000e620008000a00 */
[----:B------:R-:W-:Y:S01]  /*1e70*/  SEL R7, R18, 0x1, !P0 ;  /* 0x0000000112077807 */ /* 0x000fe20004000000 */
[----:B------:R-:W-:-:S04]  /*1e80*/  UPRMT UR4, UR41, 0x9910, URZ ;  /* 0x0000991029047896 */ /* 0x000fc800080000ff */
[----:B------:R-:W-:Y:S01]  /*1e90*/  UISETP.GT.AND UP0, UPT, UR4, 0x9, UPT ;  /* 0x000000090400788c */ /* 0x000fe2000bf04270 */
[----:B-1----:R-:W-:-:S05]  /*1ea0*/  IADD3 R2, P1, PT, R16, UR6, RZ ;  /* 0x0000000610027c10 */ /* 0x002fca000ff3e0ff */
        /* <DEDUP_REMOVED lines=12> */
.L_x_2969:
[----:B------:R1:W-:Y:S01]  /*1f70*/  STG.E.U8 desc[UR36][R2.64], R7 ;  /* 0x0000000702007986 */ /* 0x0003e2000c101124 */
[----:B------:R-:W-:Y:S05]  /*1f80*/  BRA `(.L_x_2971) ;  /* 0x0000000c007c7947 */ /* 0x000fea0003800000 */
.L_x_2968:
[----:B------:R-:W-:-:S09]  /*1f90*/  UISETP.NE.AND UP0, UPT, UR4, 0x2, UPT ;  /* 0x000000020400788c */ /* 0x000fd2000bf05270 */
[----:B------:R-:W-:Y:S05]  /*1fa0*/  BRA.U !UP0, `(.L_x_2972) ;  /* 0x0000000108347547 */ /* 0x000fea000b800000 */
[----:B------:R-:W-:-:S09]  /*1fb0*/  UISETP.NE.AND UP0, UPT, UR4, 0x3, UPT ;  /* 0x000000030400788c */ /* 0x000fd2000bf05270 */
[----:B------:R-:W-:Y:S05]  /*1fc0*/  BRA.U !UP0, `(.L_x_2973) ;  /* 0x0000000108207547 */ /* 0x000fea000b800000 */
[----:B------:R-:W-:-:S09]  /*1fd0*/  UISETP.NE.AND UP0, UPT, UR4, 0x4, UPT ;  /* 0x000000040400788c */ /* 0x000fd2000bf05270 */
[----:B------:R-:W-:Y:S05]  /*1fe0*/  BRA.U UP0, `(.L_x_2970) ;  /* 0x0000000900c07547 */ /* 0x000fea000b800000 */
[----:B------:R-:W-:-:S04]  /*1ff0*/  LOP3.LUT R0, R7, 0xffff, RZ, 0xc0, !PT ;  /* 0x0000ffff07007812 */ /* 0x000fc800078ec0ff */
[----:B------:R-:W-:-:S05]  /*2000*/  PRMT R0, R0, 0x8880, RZ ;  /* 0x0000888000007816 */ /* 0x000fca00000000ff */
[----:B0-----:R-:W-:-:S05]  /*2010*/  IMAD.MOV.U32 R4, RZ, RZ, R0 ;  /* 0x000000ffff047224 */ /* 0x001fca00078e0000 */
[----:B------:R-:W-:-:S05]  /*2020*/  SHF.R.S32.HI R5, RZ, 0x1f, R4 ;  /* 0x0000001fff057819 */ /* 0x000fca0000011404 */
[----:B------:R0:W-:Y:S01]  /*2030*/  STG.E.64 desc[UR36][R2.64], R4 ;  /* 0x0000000402007986 */ /* 0x0001e2000c101b24 */
[----:B------:R-:W-:Y:S05]  /*2040*/  BRA `(.L_x_2971) ;  /* 0x0000000c004c7947 */ /* 0x000fea0003800000 */
.L_x_2973:
[----:B0-----:R-:W-:-:S05]  /*2050*/  PRMT R5, R7, 0x8880, RZ ;  /* 0x0000888007057816 */ /* 0x001fca00000000ff */
[----:B------:R0:W-:Y:S01]  /*2060*/  STG.E desc[UR36][R2.64], R5 ;  /* 0x0000000502007986 */ /* 0x0001e2000c101924 */
[----:B------:R-:W-:Y:S05]  /*2070*/  BRA `(.L_x_2971) ;  /* 0x0000000c00407947 */ /* 0x000fea0003800000 */
.L_x_2972:
[----:B0-----:R-:W-:-:S04]  /*2080*/  PRMT R5, R7, 0x8880, RZ ;  /* 0x0000888007057816 */ /* 0x001fc800000000ff */
[----:B------:R-:W-:-:S05]  /*2090*/  PRMT R5, R5, 0x7710, RZ ;  /* 0x0000771005057816 */ /* 0x000fca00000000ff */
[----:B------:R0:W-:Y:S01]  /*20a0*/  STG.E.U16 desc[UR36][R2.64], R5 ;  /* 0x0000000502007986 */ /* 0x0001e2000c101524 */
[----:B------:R-:W-:Y:S05]  /*20b0*/  BRA `(.L_x_2971) ;  /* 0x0000000c00307947 */ /* 0x000fea0003800000 */
.L_x_2967:
[----:B------:R-:W-:-:S09]  /*20c0*/  UISETP.GT.AND UP0, UPT, UR4, 0x6, UPT ;  /* 0x000000060400788c */ /* 0x000fd2000bf04270 */
[----:B------:R-:W-:Y:S05]  /*20d0*/  BRA.U UP0, `(.L_x_2974) ;  /* 0x00000001002c7547 */ /* 0x000fea000b800000 */
[----:B------:R-:W-:-:S09]  /*20e0*/  UISETP.NE.AND UP0, UPT, UR4, 0x5, UPT ;  /* 0x000000050400788c */ /* 0x000fd2000bf05270 */
[----:B------:R-:W-:Y:S05]  /*20f0*/  BRA.U !UP0, `(.L_x_2975) ;  /* 0x0000000108147547 */ /* 0x000fea000b800000 */
[----:B------:R-:W-:-:S09]  /*2100*/  UISETP.NE.AND UP0, UPT, UR4, 0x6, UPT ;  /* 0x000000060400788c */ /* 0x000fd2000bf05270 */
[----:B------:R-:W-:Y:S05]  /*2110*/  BRA.U UP0, `(.L_x_2970) ;  /* 0x0000000900747547 */ /* 0x000fea000b800000 */
[----:B0-----:R-:W0:Y:S02]  /*2120*/  I2F.S8 R5, R7 ;  /* 0x0000000700057306 */ /* 0x001e240000001400 */
[----:B0-----:R0:W-:Y:S01]  /*2130*/  STG.E desc[UR36][R2.64], R5 ;  /* 0x0000000502007986 */ /* 0x0011e2000c101924 */
[----:B------:R-:W-:Y:S05]  /*2140*/  BRA `(.L_x_2971) ;  /* 0x0000000c000c7947 */ /* 0x000fea0003800000 */
.L_x_2975:
[----:B------:R-:W1:Y:S02]  /*2150*/  I2F.S8 R0, R7 ;  /* 0x0000000700007306 */ /* 0x000e640000001400 */
[----:B-1----:R-:W-:-:S05]  /*2160*/  F2FP.F16.F32.PACK_AB R0, RZ, R0 ;  /* 0x00000000ff00723e */ /* 0x002fca00000000ff */
[----:B------:R1:W-:Y:S01]  /*2170*/  STG.E.U16 desc[UR36][R2.64], R0 ;  /* 0x0000000002007986 */ /* 0x0003e2000c101524 */
[----:B------:R-:W-:Y:S05]  /*2180*/  BRA `(.L_x_2971) ;  /* 0x0000000800fc7947 */ /* 0x000fea0003800000 */
.L_x_2974:
[----:B------:R-:W-:-:S09]  /*2190*/  UISETP.NE.AND UP0, UPT, UR4, 0x7, UPT ;  /* 0x000000070400788c */ /* 0x000fd2000bf05270 */
[----:B------:R-:W-:Y:S05]  /*21a0*/  BRA.U !UP0, `(.L_x_2976) ;  /* 0x0000000108347547 */ /* 0x000fea000b800000 */
[----:B------:R-:W-:-:S09]  /*21b0*/  UISETP.NE.AND UP0, UPT, UR4, 0x8, UPT ;  /* 0x000000080400788c */ /* 0x000fd2000bf05270 */
[----:B------:R-:W-:Y:S05]  /*21c0*/  BRA.U !UP0, `(.L_x_2977) ;  /* 0x0000000108187547 */ /* 0x000fea000b800000 */
[----:B------:R-:W-:-:S09]  /*21d0*/  UISETP.NE.AND UP0, UPT, UR4, 0x9, UPT ;  /* 0x000000090400788c */ /* 0x000fd2000bf05270 */
[----:B------:R-:W-:Y:S05]  /*21e0*/  BRA.U UP0, `(.L_x_2970) ;  /* 0x0000000900407547 */ /* 0x000fea000b800000 */
[----:B0-----:R-:W0:Y:S01]  /*21f0*/  I2F.S8 R4, R7 ;  /* 0x0000000700047306 */ /* 0x001e220000001400 */
[----:B------:R-:W-:-:S05]  /*2200*/  HFMA2 R5, -RZ, RZ, 0, 0 ;  /* 0x00000000ff057431 */ /* 0x000fca00000001ff */
[----:B0-----:R0:W-:Y:S01]  /*2210*/  STG.E.64 desc[UR36][R2.64], R4 ;  /* 0x0000000402007986 */ /* 0x0011e2000c101b24 */
[----:B------:R-:W-:Y:S05]  /*2220*/  BRA `(.L_x_2971) ;  /* 0x0000000800d47947 */ /* 0x000fea0003800000 */
.L_x_2977:
[----:B------:R-:W0:Y:S02]  /*2230*/  I2F.S8 R7, R7 ;  /* 0x0000000700077306 */ /* 0x000e240000001400 */
[----:B0-----:R-:W-:-:S04]  /*2240*/  F2FP.F16.F32.PACK_AB R5, RZ, R7 ;  /* 0x00000007ff05723e */ /* 0x001fc800000000ff */
[----:B------:R-:W-:-:S05]  /*2250*/  PRMT R5, R5, 0x5410, RZ ;  /* 0x0000541005057816 */ /* 0x000fca00000000ff */
[----:B------:R0:W-:Y:S01]  /*2260*/  STG.E desc[UR36][R2.64], R5 ;  /* 0x0000000502007986 */ /* 0x0001e2000c101924 */
[----:B------:R-:W-:Y:S05]  /*2270*/  BRA `(.L_x_2971) ;  /* 0x0000000800c07947 */ /* 0x000fea0003800000 */
.L_x_2976:
[----:B0-----:R-:W-:-:S04]  /*2280*/  PRMT R4, R7, 0x8880, RZ ;  /* 0x0000888007047816 */ /* 0x001fc800000000ff */
[----:B------:R-:W-:-:S06]  /*2290*/  PRMT R4, R4, 0x7710, RZ ;  /* 0x0000771004047816 */ /* 0x000fcc00000000ff */
[----:B------:R-:W0:Y:S02]  /*22a0*/  I2F.F64.S16 R4, R4 ;  /* 0x0000000400047312 */ /* 0x000e240000101c00 */
[----:B0-----:R0:W-:Y:S01]  /*22b0*/  STG.E.64 desc[UR36][R2.64], R4 ;  /* 0x0000000402007986 */ /* 0x0011e2000c101b24 */
[----:B------:R-:W-:Y:S05]  /*22c0*/  BRA `(.L_x_2971) ;  /* 0x0000000800ac7947 */ /* 0x000fea0003800000 */
.L_x_2966:
        /* <DEDUP_REMOVED lines=8> */
[----:B------:R-:W-:-:S04]  /*2350*/  LOP3.LUT P0, RZ, R7, 0xff, RZ, 0xc0, !PT ;  /* 0x000000ff07ff7812 */ /* 0x000fc8000780c0ff */
[----:B0-----:R-:W-:-:S05]  /*2360*/  SEL R5, RZ, 0x1, !P0 ;  /* 0x00000001ff057807 */ /* 0x001fca0004000000 */
[----:B------:R0:W-:Y:S01]  /*2370*/  STG.E.U8 desc[UR36][R2.64], R5 ;  /* 0x0000000502007986 */ /* 0x0001e2000c101124 */
[----:B------:R-:W-:Y:S05]  /*2380*/  BRA `(.L_x_2971) ;  /* 0x00000008007c7947 */ /* 0x000fea0003800000 */
.L_x_2980:
[----:B0-----:R-:W-:Y:S02]  /*2390*/  PRMT R4, R7, 0x8880, RZ ;  /* 0x0000888007047816 */ /* 0x001fe400000000ff */
[----:B------:R-:W-:Y:S02]  /*23a0*/  CS2R R6, SRZ ;  /* 0x0000000000067805 */ /* 0x000fe4000001ff00 */
[----:B------:R-:W-:-:S06]  /*23b0*/  PRMT R4, R4, 0x7710, RZ ;  /* 0x0000771004047816 */ /* 0x000fcc00000000ff */
[----:B------:R-:W0:Y:S02]  /*23c0*/  I2F.F64.S16 R4, R4 ;  /* 0x0000000400047312 */ /* 0x000e240000101c00 */
[----:B0-----:R4:W-:Y:S01]  /*23d0*/  STG.E.128 desc[UR36][R2.64], R4 ;  /* 0x0000000402007986 */ /* 0x0019e2000c101d24 */
[----:B------:R-:W-:Y:S05]  /*23e0*/  BRA `(.L_x_2971) ;  /* 0x0000000800647947 */ /* 0x000fea0003800000 */
.L_x_2979:
[----:B------:R-:W-:-:S09]  /*23f0*/  UISETP.NE.AND UP0, UPT, UR4, 0xf, UPT ;  /* 0x0000000f0400788c */ /* 0x000fd2000bf05270 */
[----:B------:R-:W-:Y:S05]  /*2400*/  BRA.U !UP0, `(.L_x_2981) ;  /* 0x0000000108a07547 */ /* 0x000fea000b800000 */
[----:B------:R-:W-:-:S09]  /*2410*/  UISETP.NE.AND UP0, UPT, UR4, 0x17, UPT ;  /* 0x000000170400788c */ /* 0x000fd2000bf05270 */
[----:B------:R-:W-:Y:S05]  /*2420*/  BRA.U !UP0, `(.L_x_2982) ;  /* 0x00000001084c7547 */ /* 0x000fea000b800000 */
[----:B------:R-:W-:-:S09]  /*2430*/  UISETP.NE.AND UP0, UPT, UR4, 0x18, UPT ;  /* 0x000000180400788c */ /* 0x000fd2000bf05270 */
[----:B------:R-:W-:Y:S05]  /*2440*/  BRA.U UP0, `(.L_x_2970) ;  /* 0x0000000500a87547 */ /* 0x000fea000b800000 */
[----:B------:R-:W1:Y:S01]  /*2450*/  I2F.S8 R7, R7 ;  /* 0x0000000700077306 */ /* 0x000e620000001400 */
[----:B------:R-:W-:Y:S01]  /*2460*/  BSSY.RECONVERGENT B0, `(.L_x_2983) ;  /* 0x000000c000007945 */ /* 0x000fe20003800200 */
[----:B------:R-:W-:Y:S01]  /*2470*/  IMAD.MOV.U32 R0, RZ, RZ, 0x7f ;  /* 0x0000007fff007424 */ /* 0x000fe200078e00ff */
[----:B-1----:R-:W-:Y:S02]  /*2480*/  LOP3.LUT R6, R7, 0x7fffffff, RZ, 0xc0, !PT ;  /* 0x7fffffff07067812 */ /* 0x002fe400078ec0ff */
[----:B0-----:R-:W-:Y:S02]  /*2490*/  SHF.R.U32.HI R5, RZ, 0x18, R7 ;  /* 0x00000018ff057819 */ /* 0x001fe40000011607 */
        /* <DEDUP_REMOVED lines=8> */
.L_x_2984:
[----:B------:R-:W-:Y:S05]  /*2520*/  BSYNC.RECONVERGENT B0 ;  /* 0x0000000000007941 */ /* 0x000fea0003800200 */
.L_x_2983:
[----:B------:R-:W-:-:S05]  /*2530*/  LOP3.LUT R5, R0, 0x80, R5, 0xf8, !PT ;  /* 0x0000008000057812 */ /* 0x000fca00078ef805 */
[----:B------:R2:W-:Y:S01]  /*2540*/  STG.E.U8 desc[UR36][R2.64], R5 ;  /* 0x0000000502007986 */ /* 0x0005e2000c101124 */
[----:B------:R-:W-:Y:S05]  /*2550*/  BRA `(.L_x_2971) ;  /* 0x0000000800087947 */ /* 0x000fea0003800000 */
.L_x_2982:
[----:B------:R-:W1:Y:S01]  /*2560*/  I2F.S8 R7, R7 ;  /* 0x0000000700077306 */ /* 0x000e620000001400 */
[----:B------:R-:W-:Y:S01]  /*2570*/  BSSY.RECONVERGENT B0, `(.L_x_2985) ;  /* 0x000000e000007945 */ /* 0x000fe20003800200 */
[----:B-1----:R-:W-:Y:S02]  /*2580*/  LOP3.LUT R6, R7, 0x7fffffff, RZ, 0xc0, !PT ;  /* 0x7fffffff07067812 */ /* 0x002fe400078ec0ff */
[----:B0-----:R-:W-:Y:S02]  /*2590*/  SHF.R.U32.HI R5, RZ, 0x18, R7 ;  /* 0x00000018ff057819 */ /* 0x001fe40000011607 */
        /* <DEDUP_REMOVED lines=11> */
.L_x_2986:
[----:B------:R-:W-:Y:S05]  /*2650*/  BSYNC.RECONVERGENT B0 ;  /* 0x0000000000007941 */ /* 0x000fea0003800200 */
.L_x_2985:
[----:B------:R-:W-:-:S05]  /*2660*/  LOP3.LUT R5, R0, 0x80, R5, 0xf8, !PT ;  /* 0x0000008000057812 */ /* 0x000fca00078ef805 */
[----:B------:R3:W-:Y:S01]  /*2670*/  STG.E.U8 desc[UR36][R2.64], R5 ;  /* 0x0000000502007986 */ /* 0x0007e2000c101124 */
[----:B------:R-:W-:Y:S05]  /*2680*/  BRA `(.L_x_2971) ;  /* 0x0000000400bc7947 */ /* 0x000fea0003800000 */
.L_x_2981:
[----:B------:R-:W1:Y:S02]  /*2690*/  I2F.S8 R0, R7 ;  /* 0x0000000700007306 */ /* 0x000e640000001400 */
[----:B-1----:R-:W-:-:S05]  /*26a0*/  F2FP.BF16.F32.PACK_AB R0, RZ, R0 ;  /* 0x00000000ff00723e */ /* 0x002fca00000010ff */
[----:B------:R1:W-:Y:S01]  /*26b0*/  STG.E.U16 desc[UR36][R2.64], R0 ;  /* 0x0000000002007986 */ /* 0x0003e2000c101524 */
[----:B------:R-:W-:Y:S05]  /*26c0*/  BRA `(.L_x_2971) ;  /* 0x0000000400ac7947 */ /* 0x000fea0003800000 */
.L_x_2978:
        /* <DEDUP_REMOVED lines=8> */
[----:B0-----:R-:W-:-:S04]  /*2750*/  PRMT R5, R7, 0x8880, RZ ;  /* 0x0000888007057816 */ /* 0x001fc800000000ff */
[----:B------:R-:W-:-:S05]  /*2760*/  PRMT R5, R5, 0x7710, RZ ;  /* 0x0000771005057816 */ /* 0x000fca00000000ff */
[----:B------:R0:W-:Y:S01]  /*2770*/  STG.E.U16 desc[UR36][R2.64], R5 ;  /* 0x0000000502007986 */ /* 0x0001e2000c101524 */
[----:B------:R-:W-:Y:S05]  /*2780*/  BRA `(.L_x_2971) ;  /* 0x00000004007c7947 */ /* 0x000fea0003800000 */
.L_x_2989:
[----:B0-----:R-:W0:Y:S01]  /*2790*/  I2F.S8 R5, R7 ;  /* 0x0000000700057306 */ /* 0x001e220000001400 */
[----:B------:R-:W-:Y:S01]  /*27a0*/  BSSY.RECONVERGENT B0, `(.L_x_2990) ;  /* 0x0000014000007945 */ /* 0x000fe20003800200 */
[----:B------:R-:W-:Y:S02]  /*27b0*/  MOV R0, 0x80 ;  /* 0x0000008000007802 */ /* 0x000fe40000000f00 */
[----:B0-----:R-:W-:-:S04]  /*27c0*/  LOP3.LUT R4, R5, 0x7fffffff, RZ, 0xc0, !PT ;  /* 0x7fffffff05047812 */ /* 0x001fc800078ec0ff */
        /* <DEDUP_REMOVED lines=9> */
.L_x_2992:
[----:B------:R-:W-:-:S04]  /*2860*/  SHF.R.U32.HI R0, RZ, 0x14, R5 ;  /* 0x00000014ff007819 */ /* 0x000fc80000011605 */
[----:B------:R-:W-:-:S04]  /*2870*/  LOP3.LUT R0, R0, 0x1, RZ, 0xc0, !PT ;  /* 0x0000000100007812 */ /* 0x000fc800078ec0ff */
[----:B------:R-:W-:-:S04]  /*2880*/  IADD3 R0, PT, PT, R5, 0x487ffff, R0 ;  /* 0x0487ffff05007810 */ /* 0x000fc80007ffe000 */
[----:B------:R-:W-:-:S04]  /*2890*/  SHF.R.U32.HI R0, RZ, 0x14, R0 ;  /* 0x00000014ff007819 */ /* 0x000fc80000011600 */
[----:B------:R-:W-:-:S07]  /*28a0*/  LOP3.LUT R4, R0, 0xff, RZ, 0xc0, !PT ;  /* 0x000000ff00047812 */ /* 0x000fce00078ec0ff */
.L_x_2993:
[----:B------:R-:W-:-:S04]  /*28b0*/  SHF.R.U32.HI R5, RZ, 0x18, R5 ;  /* 0x00000018ff057819 */ /* 0x000fc80000011605 */
[----:B------:R-:W-:-:S04]  /*28c0*/  LOP3.LUT R4, R4, 0x80, R5, 0xf8, !PT ;  /* 0x0000008004047812 */ /* 0x000fc800078ef805 */
[----:B------:R-:W-:-:S07]  /*28d0*/  PRMT R0, R4, 0x7610, R0 ;  /* 0x0000761004007816 */ /* 0x000fce0000000000 */
.L_x_2991:
[----:B------:R-:W-:Y:S05]  /*28e0*/  BSYNC.RECONVERGENT B0 ;  /* 0x0000000000007941 */ /* 0x000fea0003800200 */
.L_x_2990:
[----:B------:R0:W-:Y:S01]  /*28f0*/  STG.E.U8 desc[UR36][R2.64], R0 ;  /* 0x0000000002007986 */ /* 0x0001e2000c101124 */
[----:B------:R-:W-:Y:S05]  /*2900*/  BRA `(.L_x_2971) ;  /* 0x00000004001c7947 */ /* 0x000fea0003800000 */
.L_x_2988:
[----:B0-----:R-:W0:Y:S01]  /*2910*/  I2F.S8 R5, R7 ;  /* 0x0000000700057306 */ /* 0x001e220000001400 */
[----:B------:R-:W-:Y:S01]  /*2920*/  BSSY.RECONVERGENT B0, `(.L_x_2994) ;  /* 0x0000014000007945 */ /* 0x000fe20003800200 */
[----:B------:R-:W-:Y:S01]  /*2930*/  IMAD.MOV.U32 R0, RZ, RZ, 0x80 ;  /* 0x00000080ff007424 */ /* 0x000fe200078e00ff */
        /* <DEDUP_REMOVED lines=10> */
.L_x_2996:
[----:B------:R-:W-:-:S04]  /*29e0*/  SHF.R.U32.HI R0, RZ, 0x15, R5 ;  /* 0x00000015ff007819 */ /* 0x000fc80000011605 */
[----:B------:R-:W-:-:S04]  /*29f0*/  LOP3.LUT R0, R0, 0x1, RZ, 0xc0, !PT ;  /* 0x0000000100007812 */ /* 0x000fc800078ec0ff */
[----:B------:R-:W-:-:S04]  /*2a00*/  IADD3 R0, PT, PT, R5, 0x88fffff, R0 ;  /* 0x088fffff05007810 */ /* 0x000fc80007ffe000 */
[----:B------:R-:W-:-:S04]  /*2a10*/  SHF.R.U32.HI R0, RZ, 0x15, R0 ;  /* 0x00000015ff007819 */ /* 0x000fc80000011600 */
[----:B------:R-:W-:-:S07]  /*2a20*/  LOP3.LUT R4, R0, 0xff, RZ, 0xc0, !PT ;  /* 0x000000ff00047812 */ /* 0x000fce00078ec0ff */
.L_x_2997:
[----:B------:R-:W-:-:S04]  /*2a30*/  SHF.R.U32.HI R5, RZ, 0x18, R5 ;  /* 0x00000018ff057819 */ /* 0x000fc80000011605 */
[----:B------:R-:W-:-:S04]  /*2a40*/  LOP3.LUT R4, R4, 0x80, R5, 0xf8, !PT ;  /* 0x0000008004047812 */ /* 0x000fc800078ef805 */
[----:B------:R-:W-:-:S07]  /*2a50*/  PRMT R0, R4, 0x7610, R0 ;  /* 0x0000761004007816 */ /* 0x000fce0000000000 */
.L_x_2995:
[----:B------:R-:W-:Y:S05]  /*2a60*/  BSYNC.RECONVERGENT B0 ;  /* 0x0000000000007941 */ /* 0x000fea0003800200 */
.L_x_2994:
[----:B------:R0:W-:Y:S01]  /*2a70*/  STG.E.U8 desc[UR36][R2.64], R0 ;  /* 0x0000000002007986 */ /* 0x0001e2000c101124 */
[----:B------:R-:W-:Y:S05]  /*2a80*/  BRA `(.L_x_2971) ;  /* 0x0000000000bc7947 */ /* 0x000fea0003800000 */
.L_x_2987:
[----:B------:R-:W-:-:S09]  /*2a90*/  UISETP.NE.AND UP0, UPT, UR4, 0x1c, UPT ;  /* 0x0000001c0400788c */ /* 0x000fd2000bf05270 */
[----:B------:R-:W-:Y:S05]  /*2aa0*/  BRA.U !UP0, `(.L_x_2998) ;  /* 0x0000000108ac7547 */ /* 0x000fea000b800000 */
[----:B------:R-:W-:-:S09]  /*2ab0*/  UISETP.NE.AND UP0, UPT, UR4, 0x1d, UPT ;  /* 0x0000001d0400788c */ /* 0x000fd2000bf05270 */
[----:B------:R-:W-:Y:S05]  /*2ac0*/  BRA.U !UP0, `(.L_x_2999) ;  /* 0x00000001088c7547 */ /* 0x000fea000b800000 */
[----:B------:R-:W-:-:S09]  /*2ad0*/  UISETP.NE.AND UP0, UPT, UR4, 0x2c, UPT ;  /* 0x0000002c0400788c */ /* 0x000fd2000bf05270 */
[----:B------:R-:W-:Y:S05]  /*2ae0*/  BRA.U !UP0, `(.L_x_3000) ;  /* 0x0000000108447547 */ /* 0x000fea000b800000 */
.L_x_2970:
        /* <DEDUP_REMOVED lines=16> */
.L_x_3001:
[----:B------:R-:W-:Y:S05]  /*2bf0*/  BRA `(.L_x_2971) ;  /* 0x0000000000607947 */ /* 0x000fea0003800000 */
.L_x_3000:
[----:B------:R-:W0:Y:S02]  /*2c00*/  I2F.S8 R6, R7 ;  /* 0x0000000700067306 */ /* 0x000e240000001400 */
[----:B0-----:R-:W-:-:S04]  /*2c10*/  SHF.R.U32.HI R4, RZ, 0x17, R6 ;  /* 0x00000017ff047819 */ /* 0x001fc80000011606 */
        /* <DEDUP_REMOVED lines=14> */
.L_x_2999:
[----:B------:R-:W-:-:S04]  /*2d00*/  LOP3.LUT R7, R7, 0xffff, RZ, 0xc0, !PT ;  /* 0x0000ffff07077812 */ /* 0x000fc800078ec0ff */
[----:B------:R-:W-:-:S04]  /*2d10*/  PRMT R7, R7, 0x8880, RZ ;  /* 0x0000888007077816 */ /* 0x000fc800000000ff */
[----:B0-----:R-:W-:-:S04]  /*2d20*/  MOV R4, R7 ;  /* 0x0000000700047202 */ /* 0x001fc80000000f00 */
[----:B------:R-:W-:-:S05]  /*2d30*/  SHF.R.S32.HI R5, RZ, 0x1f, R4 ;  /* 0x0000001fff057819 */ /* 0x000fca0000011404 */
[----:B------:R0:W-:Y:S01]  /*2d40*/  STG.E.64 desc[UR36][R2.64], R4 ;  /* 0x0000000402007986 */ /* 0x0001e2000c101b24 */
[----:B------:R-:W-:Y:S05]  /*2d50*/  BRA `(.L_x_2971) ;  /* 0x0000000000087947 */ /* 0x000fea0003800000 */
.L_x_2998:
[----:B0-----:R-:W-:-:S05]  /*2d60*/  PRMT R5, R7, 0x8880, RZ ;  /* 0x0000888007057816 */ /* 0x001fca00000000ff */
[----:B------:R0:W-:Y:S02]  /*2d70*/  STG.E desc[UR36][R2.64], R5 ;  /* 0x0000000502007986 */ /* 0x0001e4000c101924 */
.L_x_2971:
[----:B------:R-:W-:-:S07]  /*2d80*/  VIADD R17, R17, 0x80 ;  /* 0x0000008011117836 */ /* 0x000fce0000000000 */
.L_x_2939:
[----:B0-----:R-:W-:Y:S05]  /*2d90*/  BSYNC.RECONVERGENT B7 ;  /* 0x0000000000077941 */ /* 0x001fea0003800200 */
.L_x_2938:
[----:B------:R-:W0:Y:S01]  /*2da0*/  LDCU UR4, c[0x0][0x380] ;  /* 0x00007000ff0477ac */ /* 0x000e220008000800 */
[----:B------:R-:W-:Y:S01]  /*2db0*/  BSSY.RECONVERGENT B7, `(.L_x_3002) ;  /* 0x00002ca000077945 */ /* 0x000fe20003800200 */
[----:B0-----:R-:W-:-:S13]  /*2dc0*/  ISETP.GE.AND P0, PT, R17, UR4, PT ;  /* 0x0000000411007c0c */ /* 0x001fda000bf06270 */
[----:B------:R-:W-:Y:S05]  /*2dd0*/  @P0 BRA `(.L_x_3003) ;  /* 0x0000002c001c0947 */ /* 0x000fea0003800000 */
[----:B------:R-:W0:Y:S01]  /*2de0*/  LDCU UR4, c[0x0][0x388] ;  /* 0x00007100ff0477ac */ /* 0x000e220008000800 */
[----:B------:R-:W-:Y:S02]  /*2df0*/  HFMA2 R16, -RZ, RZ, 0, 0 ;  /* 0x00000000ff107431 */ /* 0x000fe400000001ff */
[----:B-1----:R-:W-:Y:S01]  /*2e00*/  IMAD.MOV.U32 R0, RZ, RZ, RZ ;  /* 0x000000ffff007224 */ /* 0x002fe200078e00ff */
[----:B0-----:R-:W-:-:S09]  /*2e10*/  UISETP.NE.AND UP0, UPT, UR4, URZ, UPT ;  /* 0x000000ff0400728c */ /* 0x001fd2000bf05270 */
[----:B------:R-:W-:Y:S05]  /*2e20*/  BRA.U !UP0, `(.L_x_3004) ;  /* 0x0000001108a87547 */ /* 0x000fea000b800000 */
[----:B------:R-:W2:Y:S01]  /*2e30*/  LDCU.64 UR4, c[0x0][0x390] ;  /* 0x00007200ff0477ac */ /* 0x000ea20008000a00 */
[----:B------:R-:W-:Y:S01]  /*2e40*/  IMAD.MOV.U32 R16, RZ, RZ, RZ ;  /* 0x000000ffff107224 */ /* 0x000fe200078e00ff */
[----:B------:R-:W0:Y:S01]  /*2e50*/  LDCU UR6, c[0x0][0x38c] ;  /* 0x00007180ff0677ac */ /* 0x000e220008000800 */
[----:B------:R-:W1:Y:S01]  /*2e60*/  LDCU.64 UR8, c[0x0][0x4b8] ;  /* 0x00009700ff0877ac */ /* 0x000e620008000a00 */
[----:B------:R-:W-:Y:S01]  /*2e70*/  UISETP.NE.AND UP0, UPT, UR40, URZ, UPT ;  /* 0x000000ff2800728c */ /* 0x000fe2000bf05270 */
[----:B--234-:R-:W-:-:S05]  /*2e80*/  IMAD.HI.U32 R2, R17, UR4, R16 ;  /* 0x0000000411027c27 */ /* 0x01cfca000f8e0010 */
[----:B------:R-:W-:-:S05]  /*2e90*/  SHF.R.U32.HI R3, RZ, UR5, R2 ;  /* 0x00000005ff037c19 */ /* 0x000fca0008011602 */
[----:B------:R-:W-:-:S04]  /*2ea0*/  IMAD.MOV R0, RZ, RZ, -R3 ;  /* 0x000000ffff007224 */ /* 0x000fc800078e0a03 */
[----:B0-----:R-:W-:-:S04]  /*2eb0*/  IMAD R0, R0, UR6, R17 ;  /* 0x0000000600007c24 */ /* 0x001fc8000f8e0211 */
[C---:B-1----:R-:W-:Y:S02]  /*2ec0*/  IMAD R16, R0.reuse, UR8, RZ ;  /* 0x0000000800107c24 */ /* 0x042fe4000f8e02ff */
        /* <DEDUP_REMOVED lines=288> */
.L_x_3004:
[----:B------:R-:W2:Y:S01]  /*40d0*/  LDCU.64 UR6, c[0x0][0x588] ;  /* 0x0000b100ff0677ac */ /* 0x000ea20008000a00 */
[----:B------:R-:W-:Y:S01]  /*40e0*/  BSSY.RECONVERGENT B6, `(.L_x_3005) ;  /* 0x00000a4000067945 */ /* 0x000fe20003800200 */
[----:B------:R-:W-:-:S04]  /*40f0*/  UPRMT UR4, UR42, 0x9910, URZ ;  /* 0x000099102a047896 */ /* 0x000fc800080000ff */
[----:B------:R-:W-:Y:S01]  /*4100*/  UISETP.GT.AND UP0, UPT, UR4, 0x9, UPT ;  /* 0x000000090400788c */ /* 0x000fe2000bf04270 */
[----:B--234-:R-:W-:-:S04]  /*4110*/  IADD3 R2, P0, PT, R0, UR6, RZ ;  /* 0x0000000600027c10 */ /* 0x01cfc8000ff1e0ff */
        /* <DEDUP_REMOVED lines=13> */
.L_x_3009:
[----:B------:R-:W2:Y:S02]  /*41f0*/  LDG.E.U8 R2, desc[UR36][R2.64] ;  /* 0x0000002402027981 */ /* 0x000ea4000c1e1100 */
[----:B--2---:R-:W-:Y:S01]  /*4200*/  ISETP.NE.AND P0, PT, R2, RZ, PT ;  /* 0x000000ff0200720c */ /* 0x004fe20003f05270 */
[----:B------:R-:W-:-:S12]  /*4210*/  BRA `(.L_x_3011) ;  /* 0x0000000800407947 */ /* 0x000fd80003800000 */
.L_x_3008:
        /* <DEDUP_REMOVED lines=10> */
.L_x_3013:
[----:B------:R-:W2:Y:S02]  /*42c0*/  LDG.E R2, desc[UR36][R2.64] ;  /* 0x0000002402027981 */ /* 0x000ea4000c1e1900 */
[----:B--2---:R-:W-:Y:S01]  /*42d0*/  ISETP.NE.AND P0, PT, R2, RZ, PT ;  /* 0x000000ff0200720c */ /* 0x004fe20003f05270 */
[----:B------:R-:W-:-:S12]  /*42e0*/  BRA `(.L_x_3011) ;  /* 0x00000008000c7947 */ /* 0x000fd80003800000 */
.L_x_3012:
[----:B------:R-:W2:Y:S02]  /*42f0*/  LDG.E.U16 R2, desc[UR36][R2.64] ;  /* 0x0000002402027981 */ /* 0x000ea4000c1e1500 */
[----:B--2---:R-:W-:Y:S01]  /*4300*/  ISETP.NE.AND P0, PT, R2, RZ, PT ;  /* 0x000000ff0200720c */ /* 0x004fe20003f05270 */
[----:B------:R-:W-:-:S12]  /*4310*/  BRA `(.L_x_3011) ;  /* 0x0000000800007947 */ /* 0x000fd80003800000 */
.L_x_3007:
        /* <DEDUP_REMOVED lines=9> */
.L_x_3015:
[----:B------:R-:W2:Y:S02]  /*43b0*/  LDG.E.U16 R0, desc[UR36][R2.64] ;  /* 0x0000002402007981 */ /* 0x000ea4000c1e1500 */
[----:B--2---:R-:W-:-:S05]  /*43c0*/  HADD2.F32 R0, -RZ, R0.H0_H0 ;  /* 0x20000000ff007230 */ /* 0x004fca0000004100 */
[----:B------:R-:W-:Y:S01]  /*43d0*/  FSETP.NEU.FTZ.AND P0, PT, R0, RZ, PT ;  /* 0x000000ff0000720b */ /* 0x000fe20003f1d000 */
[----:B------:R-:W-:-:S12]  /*43e0*/  BRA `(.L_x_3011) ;  /* 0x0000000400cc7947 */ /* 0x000fd80003800000 */
.L_x_3014:
        /* <DEDUP_REMOVED lines=11> */
.L_x_3017:
        /* <DEDUP_REMOVED lines=8> */
.L_x_3016:
[----:B------:R-:W2:Y:S02]  /*4520*/  LDG.E.64 R2, desc[UR36][R2.64] ;  /* 0x0000002402027981 */ /* 0x000ea4000c1e1b00 */
[----:B--2---:R1:W2:Y:S02]  /*4530*/  DSETP.NEU.AND P0, PT, R2, RZ, PT ;  /* 0x000000ff0200722a */ /* 0x0042a40003f0d000 */
[----:B--2---:R-:W-:Y:S05]  /*4540*/  BRA `(.L_x_3011) ;  /* 0x0000000400747947 */ /* 0x004fea0003800000 */
.L_x_3006:
        /* <DEDUP_REMOVED lines=11> */
.L_x_3020:
        /* <DEDUP_REMOVED lines=8> */
.L_x_3019:
        /* <DEDUP_REMOVED lines=9> */
.L_x_3022:
        /* <DEDUP_REMOVED lines=11> */
.L_x_3021:
[----:B------:R-:W2:Y:S02]  /*47c0*/  LDG.E.U16 R0, desc[UR36][R2.64] ;  /* 0x0000002402007981 */ /* 0x000ea4000c1e1500 */
[----:B--2---:R-:W-:-:S04]  /*47d0*/  SHF.L.U32 R0, R0, 0x10, RZ ;  /* 0x0000001000007819 */ /* 0x004fc800000006ff */
[----:B------:R-:W-:Y:S01]  /*47e0*/  FSETP.NEU.FTZ.AND P0, PT, R0, RZ, PT ;  /* 0x000000ff0000720b */ /* 0x000fe20003f1d000 */
[----:B------:R-:W-:-:S12]  /*47f0*/  BRA `(.L_x_3011) ;  /* 0x0000000000c87947 */ /* 0x000fd80003800000 */
.L_x_3018:
        /* <DEDUP_REMOVED lines=11> */
.L_x_3025:
[----:B------:R-:W2:Y:S02]  /*48b0*/  LDG.E.U8 R2, desc[UR36][R2.64] ;  /* 0x0000002402027981 */ /* 0x000ea4000c1e1100 */
[----:B--2---:R-:W-:Y:S01]  /*48c0*/  ISETP.NE.AND P0, PT, R2, RZ, PT ;  /* 0x000000ff0200720c */ /* 0x004fe20003f05270 */
[----:B------:R-:W-:-:S12]  /*48d0*/  BRA `(.L_x_3011) ;  /* 0x0000000000907947 */ /* 0x000fd80003800000 */
.L_x_3024:
[----:B------:R-:W2:Y:S02]  /*48e0*/  LDG.E.U8 R2, desc[UR36][R2.64] ;  /* 0x0000002402027981 */ /* 0x000ea4000c1e1100 */
[----:B--2---:R-:W-:Y:S01]  /*48f0*/  ISETP.NE.AND P0, PT, R2, RZ, PT ;  /* 0x000000ff0200720c */ /* 0x004fe20003f05270 */
[----:B------:R-:W-:-:S12]  /*4900*/  BRA `(.L_x_3011) ;  /* 0x0000000000847947 */ /* 0x000fd80003800000 */
.L_x_3023:
        /* <DEDUP_REMOVED lines=9> */
.L_x_3010:
        /* <DEDUP_REMOVED lines=16> */
.L_x_3028:
[----:B------:R-:W-:Y:S01]  /*4aa0*/  PLOP3.LUT P0, PT, PT, PT, PT, 0x8, 0x80 ;  /* 0x000000000080781c */ /* 0x000fe20003f0e170 */
[----:B------:R-:W-:-:S12]  /*4ab0*/  BRA `(.L_x_3011) ;  /* 0x0000000000187947 */ /* 0x000fd80003800000 */
.L_x_3027:
[----:B------:R-:W2:Y:S02]  /*4ac0*/  LDG.E.64 R2, desc[UR36][R2.64] ;  /* 0x0000002402027981 */ /* 0x000ea4000c1e1b00 */
[----:B--2---:R-:W-:-:S04]  /*4ad0*/  ISETP.NE.U32.AND P0, PT, R2, RZ, PT ;  /* 0x000000ff0200720c */ /* 0x004fc80003f05070 */
[----:B------:R-:W-:Y:S01]  /*4ae0*/  ISETP.NE.AND.EX P0, PT, R3, RZ, PT, P0 ;  /* 0x000000ff0300720c */ /* 0x000fe20003f05300 */
[----:B------:R-:W-:-:S12]  /*4af0*/  BRA `(.L_x_3011) ;  /* 0x0000000000087947 */ /* 0x000fd80003800000 */
.L_x_3026:
[----:B------:R-:W2:Y:S02]  /*4b00*/  LDG.E R2, desc[UR36][R2.64] ;  /* 0x0000002402027981 */ /* 0x000ea4000c1e1900 */
[----:B--2---:R-:W-:-:S13]  /*4b10*/  ISETP.NE.AND P0, PT, R2, RZ, PT ;  /* 0x000000ff0200720c */ /* 0x004fda0003f05270 */
.L_x_3011:
[----:B------:R-:W-:Y:S05]  /*4b20*/  BSYNC.RECONVERGENT B6 ;  /* 0x0000000000067941 */ /* 0x000fea0003800200 */
.L_x_3005:
        /* <DEDUP_REMOVED lines=17> */
.L_x_3032:
[----:B------:R1:W-:Y:S01]  /*4c40*/  STG.E.U8 desc[UR36][R2.64], R7 ;  /* 0x0000000702007986 */ /* 0x0003e2000c101124 */
[----:B------:R-:W-:Y:S05]  /*4c50*/  BRA `(.L_x_3034) ;  /* 0x0000000c00787947 */ /* 0x000fea0003800000 */
.L_x_3031:
        /* <DEDUP_REMOVED lines=12> */
.L_x_3036:
[----:B0-----:R-:W-:-:S05]  /*4d20*/  PRMT R5, R7, 0x8880, RZ ;  /* 0x0000888007057816 */ /* 0x001fca00000000ff */
[----:B------:R0:W-:Y:S01]  /*4d30*/  STG.E desc[UR36][R2.64], R5 ;  /* 0x0000000502007986 */ /* 0x0001e2000c101924 */
[----:B------:R-:W-:Y:S05]  /*4d40*/  BRA `(.L_x_3034) ;  /* 0x0000000c003c7947 */ /* 0x000fea0003800000 */
.L_x_3035:
[----:B0-----:R-:W-:-:S04]  /*4d50*/  PRMT R5, R7, 0x8880, RZ ;  /* 0x0000888007057816 */ /* 0x001fc800000000ff */
[----:B------:R-:W-:-:S05]  /*4d60*/  PRMT R5, R5, 0x7710, RZ ;  /* 0x0000771005057816 */ /* 0x000fca00000000ff */
[----:B------:R0:W-:Y:S01]  /*4d70*/  STG.E.U16 desc[UR36][R2.64], R5 ;  /* 0x0000000502007986 */ /* 0x0001e2000c101524 */
[----:B------:R-:W-:Y:S05]  /*4d80*/  BRA `(.L_x_3034) ;  /* 0x0000000c002c7947 */ /* 0x000fea0003800000 */
.L_x_3030:
        /* <DEDUP_REMOVED lines=9> */
.L_x_3038:
[----:B------:R-:W1:Y:S02]  /*4e20*/  I2F.S8 R0, R7 ;  /* 0x0000000700007306 */ /* 0x000e640000001400 */
[----:B-1----:R-:W-:-:S05]  /*4e30*/  F2FP.F16.F32.PACK_AB R0, RZ, R0 ;  /* 0x00000000ff00723e */ /* 0x002fca00000000ff */
[----:B------:R1:W-:Y:S01]  /*4e40*/  STG.E.U16 desc[UR36][R2.64], R0 ;  /* 0x0000000002007986 */ /* 0x0003e2000c101524 */
[----:B------:R-:W-:Y:S05]  /*4e50*/  BRA `(.L_x_3034) ;  /* 0x0000000800f87947 */ /* 0x000fea0003800000 */
.L_x_3037:
        /* <DEDUP_REMOVED lines=10> */
.L_x_3040:
[----:B------:R-:W0:Y:S02]  /*4f00*/  I2F.S8 R7, R7 ;  /* 0x0000000700077306 */ /* 0x000e240000001400 */
[----:B0-----:R-:W-:-:S04]  /*4f10*/  F2FP.F16.F32.PACK_AB R5, RZ, R7 ;  /* 0x00000007ff05723e */ /* 0x001fc800000000ff */
[----:B------:R-:W-:-:S05]  /*4f20*/  PRMT R5, R5, 0x5410, RZ ;  /* 0x0000541005057816 */ /* 0x000fca00000000ff */
[----:B------:R0:W-:Y:S01]  /*4f30*/  STG.E desc[UR36][R2.64], R5 ;  /* 0x0000000502007986 */ /* 0x0001e2000c101924 */
[----:B------:R-:W-:Y:S05]  /*4f40*/  BRA `(.L_x_3034) ;  /* 0x0000000800bc7947 */ /* 0x000fea0003800000 */
.L_x_3039:
[----:B0-----:R-:W-:-:S04]  /*4f50*/  PRMT R4, R7, 0x8880, RZ ;  /* 0x0000888007047816 */ /* 0x001fc800000000ff */
[----:B------:R-:W-:-:S06]  /*4f60*/  PRMT R4, R4, 0x7710, RZ ;  /* 0x0000771004047816 */ /* 0x000fcc00000000ff */
[----:B------:R-:W0:Y:S02]  /*4f70*/  I2F.F64.S16 R4, R4 ;  /* 0x0000000400047312 */ /* 0x000e240000101c00 */
[----:B0-----:R0:W-:Y:S01]  /*4f80*/  STG.E.64 desc[UR36][R2.64], R4 ;  /* 0x0000000402007986 */ /* 0x0011e2000c101b24 */
[----:B------:R-:W-:Y:S05]  /*4f90*/  BRA `(.L_x_3034) ;  /* 0x0000000800a87947 */ /* 0x000fea0003800000 */
.L_x_3029:
        /* <DEDUP_REMOVED lines=14> */
.L_x_3044:
[----:B0-----:R-:W0:Y:S01]  /*5080*/  I2F.S8 R5, R7 ;  /* 0x0000000700057306 */ /* 0x001e220000001400 */
[----:B------:R-:W-:Y:S01]  /*5090*/  BSSY.RECONVERGENT B0, `(.L_x_3045) ;  /* 0x0000013000007945 */ /* 0x000fe20003800200 */
[----:B------:R-:W-:Y:S01]  /*50a0*/  IMAD.MOV.U32 R0, RZ, RZ, 0x80 ;  /* 0x00000080ff007424 */ /* 0x000fe200078e00ff */
[----:B0-----:R-:W-:-:S04]  /*50b0*/  LOP3.LUT R4, R5, 0x7fffffff, RZ, 0xc0, !PT ;  /* 0x7fffffff05047812 */ /* 0x001fc800078ec0ff */
        /* <DEDUP_REMOVED lines=14> */
.L_x_3047:
[----:B------:R-:W-:-:S04]  /*51a0*/  SHF.R.U32.HI R5, RZ, 0x18, R5 ;  /* 0x00000018ff057819 */ /* 0x000fc80000011605 */
[----:B------:R-:W-:-:S07]  /*51b0*/  LOP3.LUT R0, R0, 0x80, R5, 0xf8, !PT ;  /* 0x0000008000007812 */ /* 0x000fce00078ef805 */
.L_x_3046:
[----:B------:R-:W-:Y:S05]  /*51c0*/  BSYNC.RECONVERGENT B0 ;  /* 0x0000000000007941 */ /* 0x000fea0003800200 */
.L_x_3045:
[----:B------:R0:W-:Y:S01]  /*51d0*/  STG.E.U8 desc[UR36][R2.64], R0 ;  /* 0x0000000002007986 */ /* 0x0001e2000c101124 */
[----:B------:R-:W-:Y:S05]  /*51e0*/  BRA `(.L_x_3034) ;  /* 0x0000000800147947 */ /* 0x000fea0003800000 */
.L_x_3043:
[----:B0-----:R-:W0:Y:S01]  /*51f0*/  I2F.S8 R5, R7 ;  /* 0x0000000700057306 */ /* 0x001e220000001400 */
[----:B------:R-:W-:Y:S01]  /*5200*/  BSSY.RECONVERGENT B0, `(.L_x_3048) ;  /* 0x0000013000007945 */ /* 0x000fe20003800200 */
[----:B------:R-:W-:Y:S02]  /*5210*/  MOV R0, 0x80 ;  /* 0x0000008000007802 */ /* 0x000fe40000000f00 */
        /* <DEDUP_REMOVED lines=15> */
.L_x_3050:
[----:B------:R-:W-:-:S04]  /*5310*/  SHF.R.U32.HI R5, RZ, 0x18, R5 ;  /* 0x00000018ff057819 */ /* 0x000fc80000011605 */
[----:B------:R-:W-:-:S07]  /*5320*/  LOP3.LUT R0, R0, 0x80, R5, 0xf8, !PT ;  /* 0x0000008000007812 */ /* 0x000fce00078ef805 */
.L_x_3049:
[----:B------:R-:W-:Y:S05]  /*5330*/  BSYNC.RECONVERGENT B0 ;  /* 0x0000000000007941 */ /* 0x000fea0003800200 */
.L_x_3048:
[----:B------:R0:W-:Y:S01]  /*5340*/  STG.E.U8 desc[UR36][R2.64], R0 ;  /* 0x0000000002007986 */ /* 0x0001e2000c101124 */
[----:B------:R-:W-:Y:S05]  /*5350*/  BRA `(.L_x_3034) ;  /* 0x0000000400b87947 */ /* 0x000fea0003800000 */
.L_x_3042:
[----:B------:R-:W-:-:S09]  /*5360*/  UISETP.NE.AND UP0, UPT, UR4, 0x1c, UPT ;  /* 0x0000001c0400788c */ /* 0x000fd2000bf05270 */
[----:B------:R-:W-:Y:S05]  /*5370*/  BRA.U !UP0, `(.L_x_3051) ;  /* 0x0000000108687547 */ /* 0x000fea000b800000 */
[----:B------:R-:W-:-:S09]  /*5380*/  UISETP.NE.AND UP0, UPT, UR4, 0x1d, UPT ;  /* 0x0000001d0400788c */ /* 0x000fd2000bf05270 */
[----:B------:R-:W-:Y:S05]  /*5390*/  BRA.U !UP0, `(.L_x_3052) ;  /* 0x0000000108487547 */ /* 0x000fea000b800000 */
[----:B------:R-:W-:-:S09]  /*53a0*/  UISETP.NE.AND UP0, UPT, UR4, 0x2c, UPT ;  /* 0x0000002c0400788c */ /* 0x000fd2000bf05270 */
[----:B------:R-:W-:Y:S05]  /*53b0*/  BRA.U UP0, `(.L_x_3033) ;  /* 0x0000000100bc7547 */ /* 0x000fea000b800000 */
        /* <DEDUP_REMOVED lines=16> */
.L_x_3052:
[----:B------:R-:W-:-:S04]  /*54c0*/  LOP3.LUT R7, R7, 0xffff, RZ, 0xc0, !PT ;  /* 0x0000ffff07077812 */ /* 0x000fc800078ec0ff */
[----:B------:R-:W-:-:S04]  /*54d0*/  PRMT R7, R7, 0x8880, RZ ;  /* 0x0000888007077816 */ /* 0x000fc800000000ff */
[----:B0-----:R-:W-:-:S04]  /*54e0*/  MOV R4, R7 ;  /* 0x0000000700047202 */ /* 0x001fc80000000f00 */
[----:B------:R-:W-:-:S05]  /*54f0*/  SHF.R.S32.HI R5, RZ, 0x1f, R4 ;  /* 0x0000001fff057819 */ /* 0x000fca0000011404 */
[----:B------:R0:W-:Y:S01]  /*5500*/  STG.E.64 desc[UR36][R2.64], R4 ;  /* 0x0000000402007986 */ /* 0x0001e2000c101b24 */
[----:B------:R-:W-:Y:S05]  /*5510*/  BRA `(.L_x_3034) ;  /* 0x0000000400487947 */ /* 0x000fea0003800000 */
.L_x_3051:
[----:B0-----:R-:W-:-:S05]  /*5520*/  PRMT R5, R7, 0x8880, RZ ;  /* 0x0000888007057816 */ /* 0x001fca00000000ff */
[----:B------:R0:W-:Y:S01]  /*5530*/  STG.E desc[UR36][R2.64], R5 ;  /* 0x0000000502007986 */ /* 0x0001e2000c101924 */
[----:B------:R-:W-:Y:S05]  /*5540*/  BRA `(.L_x_3034) ;  /* 0x00000004003c7947 */ /* 0x000fea0003800000 */
.L_x_3041:
        /* <DEDUP_REMOVED lines=10> */
.L_x_3054:
[----:B0-----:R-:W-:Y:S02]  /*55f0*/  PRMT R4, R7, 0x8880, RZ ;  /* 0x0000888007047816 */ /* 0x001fe400000000ff */
[----:B------:R-:W-:Y:S02]  /*5600*/  CS2R R6, SRZ ;  /* 0x0000000000067805 */ /* 0x000fe4000001ff00 */
[----:B------:R-:W-:-:S06]  /*5610*/  PRMT R4, R4, 0x7710, RZ ;  /* 0x0000771004047816 */ /* 0x000fcc00000000ff */
[----:B------:R-:W0:Y:S02]  /*5620*/  I2F.F64.S16 R4, R4 ;  /* 0x0000000400047312 */ /* 0x000e240000101c00 */
[----:B0-----:R0:W-:Y:S01]  /*5630*/  STG.E.128 desc[UR36][R2.64], R4 ;  /* 0x0000000402007986 */ /* 0x0011e2000c101d24 */
[----:B------:R-:W-:Y:S05]  /*5640*/  BRA `(.L_x_3034) ;  /* 0x0000000000fc7947 */ /* 0x000fea0003800000 */
.L_x_3053:
[----:B------:R-:W-:-:S09]  /*5650*/  UISETP.NE.AND UP0, UPT, UR4, 0xf, UPT ;  /* 0x0000000f0400788c */ /* 0x000fd2000bf05270 */
[----:B------:R-:W-:Y:S05]  /*5660*/  BRA.U !UP0, `(.L_x_3055) ;  /* 0x0000000108e87547 */ /* 0x000fea000b800000 */
[----:B------:R-:W-:-:S09]  /*5670*/  UISETP.NE.AND UP0, UPT, UR4, 0x17, UPT ;  /* 0x000000170400788c */ /* 0x000fd2000bf05270 */
[----:B------:R-:W-:Y:S05]  /*5680*/  BRA.U !UP0, `(.L_x_3056) ;  /* 0x0000000108907547 */ /* 0x000fea000b800000 */
[----:B------:R-:W-:-:S09]  /*5690*/  UISETP.NE.AND UP0, UPT, UR4, 0x18, UPT ;  /* 0x000000180400788c */ /* 0x000fd2000bf05270 */
[----:B------:R-:W-:Y:S05]  /*56a0*/  BRA.U !UP0, `(.L_x_3057) ;  /* 0x0000000108447547 */ /* 0x000fea000b800000 */
.L_x_3033:
        /* <DEDUP_REMOVED lines=16> */
.L_x_3058:
[----:B------:R-:W-:Y:S05]  /*57b0*/  BRA `(.L_x_3034) ;  /* 0x0000000000a07947 */ /* 0x000fea0003800000 */
.L_x_3057:
[----:B------:R-:W0:Y:S01]  /*57c0*/  I2F.S8 R7, R7 ;  /* 0x0000000700077306 */ /* 0x000e220000001400 */
[----:B------:R-:W-:Y:S01]  /*57d0*/  BSSY.RECONVERGENT B0, `(.L_x_3059) ;  /* 0x000000c000007945 */ /* 0x000fe20003800200 */
[----:B------:R-:W-:Y:S01]  /*57e0*/  IMAD.MOV.U32 R0, RZ, RZ, 0x7f ;  /* 0x0000007fff007424 */ /* 0x000fe200078e00ff */
        /* <DEDUP_REMOVED lines=10> */
.L_x_3060:
[----:B------:R-:W-:Y:S05]  /*5890*/  BSYNC.RECONVERGENT B0 ;  /* 0x0000000000007941 */ /* 0x000fea0003800200 */
.L_x_3059:
[----:B------:R-:W-:-:S05]  /*58a0*/  LOP3.LUT R5, R0, 0x80, R5, 0xf8, !PT ;  /* 0x0000008000057812 */ /* 0x000fca00078ef805 */
[----:B------:R3:W-:Y:S01]  /*58b0*/  STG.E.U8 desc[UR36][R2.64], R5 ;  /* 0x0000000502007986 */ /* 0x0007e2000c101124 */
[----:B------:R-:W-:Y:S05]  /*58c0*/  BRA `(.L_x_3034) ;  /* 0x00000000005c7947 */ /* 0x000fea0003800000 */
.L_x_3056:
[----:B0-----:R-:W0:Y:S01]  /*58d0*/  I2F.S8 R5, R7 ;  /* 0x0000000700057306 */ /* 0x001e220000001400 */
[----:B------:R-:W-:Y:S01]  /*58e0*/  BSSY.RECONVERGENT B0, `(.L_x_3061) ;  /* 0x000000e000007945 */ /* 0x000fe20003800200 */
[----:B0-----:R-:W-:-:S04]  /*58f0*/  LOP3.LUT R4, R5, 0x7fffffff, RZ, 0xc0, !PT ;  /* 0x7fffffff05047812 */ /* 0x001fc800078ec0ff */
        /* <DEDUP_REMOVED lines=9> */
.L_x_3062:
[----:B------:R-:W-:Y:S01]  /*5990*/  IMAD.MOV.U32 R0, RZ, RZ, 0x7f ;  /* 0x0000007fff007424 */ /* 0x000fe200078e00ff */
[----:B------:R-:W-:-:S04]  /*59a0*/  ISETP.GT.U32.AND P0, PT, R4, 0x7f800000, PT ;  /* 0x7f8000000400780c */ /* 0x000fc80003f04070 */
[----:B------:R-:W-:-:S09]  /*59b0*/  SEL R0, R0, 0x7c, P0 ;  /* 0x0000007c00007807 */ /* 0x000fd20000000000 */
.L_x_3063:
[----:B------:R-:W-:Y:S05]  /*59c0*/  BSYNC.RECONVERGENT B0 ;  /* 0x0000000000007941 */ /* 0x000fea0003800200 */
.L_x_3061:
[----:B------:R-:W-:-:S04]  /*59d0*/  SHF.R.U32.HI R5, RZ, 0x18, R5 ;  /* 0x00000018ff057819 */ /* 0x000fc80000011605 */
[----:B------:R-:W-:-:S05]  /*59e0*/  LOP3.LUT R5, R0, 0x80, R5, 0xf8, !PT ;  /* 0x0000008000057812 */ /* 0x000fca00078ef805 */
[----:B------:R2:W-:Y:S01]  /*59f0*/  STG.E.U8 desc[UR36][R2.64], R5 ;  /* 0x0000000502007986 */ /* 0x0005e2000c101124 */
[----:B------:R-:W-:Y:S05]  /*5a00*/  BRA `(.L_x_3034) ;  /* 0x00000000000c7947 */ /* 0x000fea0003800000 */
.L_x_3055:
[----:B------:R-:W1:Y:S02]  /*5a10*/  I2F.S8 R0, R7 ;  /* 0x0000000700007306 */ /* 0x000e640000001400 */
[----:B-1----:R-:W-:-:S05]  /*5a20*/  F2FP.BF16.F32.PACK_AB R0, RZ, R0 ;  /* 0x00000000ff00723e */ /* 0x002fca00000010ff */
[----:B------:R4:W-:Y:S02]  /*5a30*/  STG.E.U16 desc[UR36][R2.64], R0 ;  /* 0x0000000002007986 */ /* 0x0009e4000c101524 */
.L_x_3034:
[----:B------:R-:W-:-:S07]  /*5a40*/  IADD3 R17, PT, PT, R17, 0x80, RZ ;  /* 0x0000008011117810 */ /* 0x000fce0007ffe0ff */
.L_x_3003:
[----:B------:R-:W-:Y:S05]  /*5a50*/  BSYNC.RECONVERGENT B7 ;  /* 0x0000000000077941 */ /* 0x000fea0003800200 */
.L_x_3002:
[----:B------:R-:W5:Y:S01]  /*5a60*/  LDCU UR4, c[0x0][0x380] ;  /* 0x00007000ff0477ac */ /* 0x000f620008000800 */
[----:B------:R-:W-:Y:S01]  /*5a70*/  BSSY.RECONVERGENT B7, `(.L_x_3064) ;  /* 0x00002ca000077945 */ /* 0x000fe20003800200 */
[----:B-----5:R-:W-:-:S13]  /*5a80*/  ISETP.GE.AND P0, PT, R17, UR4, PT ;  /* 0x0000000411007c0c */ /* 0x020fda000bf06270 */
[----:B------:R-:W-:Y:S05]  /*5a90*/  @P0 BRA `(.L_x_3065) ;  /* 0x0000002c001c0947 */ /* 0x000fea0003800000 */
[----:B------:R-:W5:Y:S01]  /*5aa0*/  LDCU UR4, c[0x0][0x388] ;  /* 0x00007100ff0477ac */ /* 0x000f620008000800 */
[----:B01--4-:R-:W-:Y:S02]  /*5ab0*/  IMAD.MOV.U32 R0, RZ, RZ, RZ ;  /* 0x000000ffff007224 */ /* 0x013fe400078e00ff */
[----:B------:R-:W-:Y:S01]  /*5ac0*/  IMAD.MOV.U32 R16, RZ, RZ, RZ ;  /* 0x000000ffff107224 */ /* 0x000fe200078e00ff */
[----:B-----5:R-:W-:-:S09]  /*5ad0*/  UISETP.NE.AND UP0, UPT, UR4, URZ, UPT ;  /* 0x000000ff0400728c */ /* 0x020fd2000bf05270 */
[----:B------:R-:W-:Y:S05]  /*5ae0*/  BRA.U !UP0, `(.L_x_3066) ;  /* 0x0000001108a87547 */ /* 0x000fea000b800000 */
[----:B------:R-:W2:Y:S01]  /*5af0*/  LDCU.64 UR4, c[0x0][0x390] ;  /* 0x00007200ff0477ac */ /* 0x000ea20008000a00 */
[----:B------:R-:W-:Y:S01]  /*5b00*/  MOV R16, RZ ;  /* 0x000000ff00107202 */ /* 0x000fe20000000f00 */
[----:B------:R-:W0:Y:S01]  /*5b10*/  LDCU UR6, c[0x0][0x38c] ;  /* 0x00007180ff0677ac */ /* 0x000e220008000800 */
[----:B------:R-:W1:Y:S01]  /*5b20*/  LDCU.64 UR8, c[0x0][0x4b8] ;  /* 0x00009700ff0877ac */ /* 0x000e620008000a00 */
[----:B------:R-:W-:Y:S02]  /*5b30*/  UISETP.NE.AND UP0, UPT, UR40, URZ, UPT ;  /* 0x000000ff2800728c */ /* 0x000fe4000bf05270 */
[----:B--23--:R-:W-:-:S05]  /*5b40*/  IMAD.HI.U32 R2, R17, UR4, R16 ;  /* 0x0000000411027c27 */ /* 0x00cfca000f8e0010 */
[----:B------:R-:W-:-:S05]  /*5b50*/  SHF.R.U32.HI R3, RZ, UR5, R2 ;  /* 0x00000005ff037c19 */ /* 0x000fca0008011602 */
[----:B------:R-:W-:-:S04]  /*5b60*/  IMAD.MOV R0, RZ, RZ, -R3 ;  /* 0x000000ffff007224 */ /* 0x000fc800078e0a03 */
[----:B0-----:R-:W-:-:S04]  /*5b70*/  IMAD R0, R0, UR6, R17 ;  /* 0x0000000600007c24 */ /* 0x001fc8000f8e0211 */
[C---:B-1----:R-:W-:Y:S02]  /*5b80*/  IMAD R16, R0.reuse, UR8, RZ ;  /* 0x0000000800107c24 */ /* 0x042fe4000f8e02ff */
        /* <DEDUP_REMOVED lines=288> */
.L_x_3066:
[----:B------:R-:W2:Y:S01]  /*6d90*/  LDCU.64 UR6, c[0x0][0x588] ;  /* 0x0000b100ff0677ac */ /* 0x000ea20008000a00 */
[----:B------:R-:W-:Y:S01]  /*6da0*/  BSSY.RECONVERGENT B6, `(.L_x_3067) ;  /* 0x00000a4000067945 */ /* 0x000fe20003800200 */
[----:B------:R-:W-:-:S04]  /*6db0*/  UPRMT UR4, UR42, 0x9910, URZ ;  /* 0x000099102a047896 */ /* 0x000fc800080000ff */
[----:B------:R-:W-:Y:S01]  /*6dc0*/  UISETP.GT.AND UP0, UPT, UR4, 0x9, UPT ;  /* 0x000000090400788c */ /* 0x000fe2000bf04270 */
[----:B--23--:R-:W-:-:S05]  /*6dd0*/  IADD3 R2, P0, PT, R0, UR6, RZ ;  /* 0x0000000600027c10 */ /* 0x00cfca000ff1e0ff */
        /* <DEDUP_REMOVED lines=13> */
.L_x_3071:
[----:B------:R-:W2:Y:S02]  /*6eb0*/  LDG.E.U8 R2, desc[UR36][R2.64] ;  /* 0x0000002402027981 */ /* 0x000ea4000c1e1100 */
[----:B--2---:R-:W-:Y:S01]  /*6ec0*/  ISETP.NE.AND P0, PT, R2, RZ, PT ;  /* 0x000000ff0200720c */ /* 0x004fe20003f05270 */
[----:B------:R-:W-:-:S12]  /*6ed0*/  BRA `(.L_x_3073) ;  /* 0x0000000800407947 */ /* 0x000fd80003800000 */
.L_x_3070:
        /* <DEDUP_REMOVED lines=10> */
.L_x_3075:
[----:B------:R-:W2:Y:S02]  /*6f80*/  LDG.E R2, desc[UR36][R2.64] ;  /* 0x0000002402027981 */ /* 0x000ea4000c1e1900 */
[----:B--2---:R-:W-:Y:S01]  /*6f90*/  ISETP.NE.AND P0, PT, R2, RZ, PT ;  /* 0x000000ff0200720c */ /* 0x004fe20003f05270 */
[----:B------:R-:W-:-:S12]  /*6fa0*/  BRA `(.L_x_3073) ;  /* 0x00000008000c7947 */ /* 0x000fd80003800000 */
.L_x_3074:
[----:B------:R-:W2:Y:S02]  /*6fb0*/  LDG.E.U16 R2, desc[UR36][R2.64] ;  /* 0x0000002402027981 */ /* 0x000ea4000c1e1500 */
[----:B--2---:R-:W-:Y:S01]  /*6fc0*/  ISETP.NE.AND P0, PT, R2, RZ, PT ;  /* 0x000000ff0200720c */ /* 0x004fe20003f05270 */
[----:B------:R-:W-:-:S12]  /*6fd0*/  BRA `(.L_x_3073) ;  /* 0x0000000800007947 */ /* 0x000fd80003800000 */
.L_x_3069:
        /* <DEDUP_REMOVED lines=9> */
.L_x_3077:
[----:B------:R-:W2:Y:S02]  /*7070*/  LDG.E.U16 R0, desc[UR36][R2.64] ;  /* 0x0000002402007981 */ /* 0x000ea4000c1e1500 */
[----:B--2---:R-:W-:-:S05]  /*7080*/  HADD2.F32 R0, -RZ, R0.H0_H0 ;  /* 0x20000000ff007230 */ /* 0x004fca0000004100 */
[----:B------:R-:W-:Y:S01]  /*7090*/  FSETP.NEU.FTZ.AND P0, PT, R0, RZ, PT ;  /* 0x000000ff0000720b */ /* 0x000fe20003f1d000 */
[----:B------:R-:W-:-:S12]  /*70a0*/  BRA `(.L_x_3073) ;  /* 0x0000000400cc7947 */ /* 0x000fd80003800000 */
.L_x_3076:
        /* <DEDUP_REMOVED lines=11> */
.L_x_3079:
        /* <DEDUP_REMOVED lines=8> */
.L_x_3078:
[----:B------:R-:W2:Y:S02]  /*71e0*/  LDG.E.64 R2, desc[UR36][R2.64] ;  /* 0x0000002402027981 */ /* 0x000ea4000c1e1b00 */
[----:B--2---:R1:W2:Y:S02]  /*71f0*/  DSETP.NEU.AND P0, PT, R2, RZ, PT ;  /* 0x000000ff0200722a */ /* 0x0042a40003f0d000 */
[----:B--2---:R-:W-:Y:S05]  /*7200*/  BRA `(.L_x_3073) ;  /* 0x0000000400747947 */ /* 0x004fea0003800000 */
.L_x_3068:
        /* <DEDUP_REMOVED lines=11> */
.L_x_3082:
        /* <DEDUP_REMOVED lines=8> */
.L_x_3081:
        /* <DEDUP_REMOVED lines=9> */
.L_x_3084:
        /* <DEDUP_REMOVED lines=11> */
.L_x_3083:
[----:B------:R-:W2:Y:S02]  /*7480*/  LDG.E.U16 R0, desc[UR36][R2.64] ;  /* 0x0000002402007981 */ /* 0x000ea4000c1e1500 */
[----:B--2---:R-:W-:-:S05]  /*7490*/  IMAD.U32 R0, R0, 0x10000, RZ ;  /* 0x0001000000007824 */ /* 0x004fca00078e00ff */
[----:B------:R-:W-:Y:S01]  /*74a0*/  FSETP.NEU.FTZ.AND P0, PT, R0, RZ, PT ;  /* 0x000000ff0000720b */ /* 0x000fe20003f1d000 */
[----:B------:R-:W-:-:S12]  /*74b0*/  BRA `(.L_x_3073) ;  /* 0x0000000000c87947 */ /* 0x000fd80003800000 */
.L_x_3080:
        /* <DEDUP_REMOVED lines=11> */
.L_x_3087:
[----:B------:R-:W2:Y:S02]  /*7570*/  LDG.E.U8 R2, desc[UR36][R2.64] ;  /* 0x0000002402027981 */ /* 0x000ea4000c1e1100 */
[----:B--2---:R-:W-:Y:S01]  /*7580*/  ISETP.NE.AND P0, PT, R2, RZ, PT ;  /* 0x000000ff0200720c */ /* 0x004fe20003f05270 */
[----:B------:R-:W-:-:S12]  /*7590*/  BRA `(.L_x_3073) ;  /* 0x0000000000907947 */ /* 0x000fd80003800000 */
.L_x_3086:
[----:B------:R-:W2:Y:S02]  /*75a0*/  LDG.E.U8 R2, desc[UR36][R2.64] ;  /* 0x0000002402027981 */ /* 0x000ea4000c1e1100 */
[----:B--2---:R-:W-:Y:S01]  /*75b0*/  ISETP.NE.AND P0, PT, R2, RZ, PT ;  /* 0x000000ff0200720c */ /* 0x004fe20003f05270 */
[----:B------:R-:W-:-:S12]  /*75c0*/  BRA `(.L_x_3073) ;  /* 0x0000000000847947 */ /* 0x000fd80003800000 */
.L_x_3085:
        /* <DEDUP_REMOVED lines=9> */
.L_x_3072:
        /* <DEDUP_REMOVED lines=16> */
.L_x_3090:
[----:B------:R-:W-:Y:S01]  /*7760*/  PLOP3.LUT P0, PT, PT, PT, PT, 0x8, 0x80 ;  /* 0x000000000080781c */ /* 0x000fe20003f0e170 */
[----:B------:R-:W-:-:S12]  /*7770*/  BRA `(.L_x_3073) ;  /* 0x0000000000187947 */ /* 0x000fd80003800000 */
.L_x_3089:
[----:B------:R-:W2:Y:S02]  /*7780*/  LDG.E.64 R2, desc[UR36][R2.64] ;  /* 0x0000002402027981 */ /* 0x000ea4000c1e1b00 */
[----:B--2---:R-:W-:-:S04]  /*7790*/  ISETP.NE.U32.AND P0, PT, R2, RZ, PT ;  /* 0x000000ff0200720c */ /* 0x004fc80003f05070 */
[----:B------:R-:W-:Y:S01]  /*77a0*/  ISETP.NE.AND.EX P0, PT, R3, RZ, PT, P0 ;  /* 0x000000ff0300720c */ /* 0x000fe20003f05300 */
[----:B------:R-:W-:-:S12]  /*77b0*/  BRA `(.L_x_3073) ;  /* 0x0000000000087947 */ /* 0x000fd80003800000 */
.L_x_3088:
[----:B------:R-:W2:Y:S02]  /*77c0*/  LDG.E R2, desc[UR36][R2.64] ;  /* 0x0000002402027981 */ /* 0x000ea4000c1e1900 */
[----:B--2---:R-:W-:-:S13]  /*77d0*/  ISETP.NE.AND P0, PT, R2, RZ, PT ;  /* 0x000000ff0200720c */ /* 0x004fda0003f05270 */
.L_x_3073:
[----:B------:R-:W-:Y:S05]  /*77e0*/  BSYNC.RECONVERGENT B6 ;  /* 0x0000000000067941 */ /* 0x000fea0003800200 */
.L_x_3067:
[----:B------:R-:W1:Y:S01]  /*77f0*/  LDCU.64 UR6, c[0x0][0x580] ;  /* 0x0000b000ff0677ac */ /* 0x000e620008000a00 */
[----:B------:R-:W-:Y:S01]  /*7800*/  SEL R7, R18, 0x1, !P0 ;  /* 0x0000000112077807 */ /* 0x000fe20004000000 */
[----:B------:R-:W-:-:S04]  /*7810*/  UPRMT UR4, UR41, 0x9910, URZ ;  /* 0x0000991029047896 */ /* 0x000fc800080000ff */
        /* <DEDUP_REMOVED lines=14> */
.L_x_3094:
[----:B------:R3:W-:Y:S01]  /*7900*/  STG.E.U8 desc[UR36][R2.64], R7 ;  /* 0x0000000702007986 */ /* 0x0007e2000c101124 */
[----:B------:R-:W-:Y:S05]  /*7910*/  BRA `(.L_x_3096) ;  /* 0x0000000c00787947 */ /* 0x000fea0003800000 */
.L_x_3093:
        /* <DEDUP_REMOVED lines=12> */
.L_x_3098:
[----:B0-----:R-:W-:-:S05]  /*79e0*/  PRMT R5, R7, 0x8880, RZ ;  /* 0x0000888007057816 */ /* 0x001fca00000000ff */
[----:B------:R2:W-:Y:S01]  /*79f0*/  STG.E desc[UR36][R2.64], R5 ;  /* 0x0000000502007986 */ /* 0x0005e2000c101924 */
[----:B------:R-:W-:Y:S05]  /*7a00*/  BRA `(.L_x_3096) ;  /* 0x0000000c003c7947 */ /* 0x000fea0003800000 */
.L_x_3097:
[----:B0-----:R-:W-:-:S04]  /*7a10*/  PRMT R5, R7, 0x8880, RZ ;  /* 0x0000888007057816 */ /* 0x001fc800000000ff */
[----:B------:R-:W-:-:S05]  /*7a20*/  PRMT R5, R5, 0x7710, RZ ;  /* 0x0000771005057816 */ /* 0x000fca00000000ff */
[----:B------:R0:W-:Y:S01]  /*7a30*/  STG.E.U16 desc[UR36][R2.64], R5 ;  /* 0x0000000502007986 */ /* 0x0001e2000c101524 */
[----:B------:R-:W-:Y:S05]  /*7a40*/  BRA `(.L_x_3096) ;  /* 0x0000000c002c7947 */ /* 0x000fea0003800000 */
.L_x_3092:
        /* <DEDUP_REMOVED lines=9> */
.L_x_3100:
[----:B------:R-:W1:Y:S02]  /*7ae0*/  I2F.S8 R0, R7 ;  /* 0x0000000700007306 */ /* 0x000e640000001400 */
[----:B-1----:R-:W-:-:S05]  /*7af0*/  F2FP.F16.F32.PACK_AB R0, RZ, R0 ;  /* 0x00000000ff00723e */ /* 0x002fca00000000ff */
[----:B------:R1:W-:Y:S01]  /*7b00*/  STG.E.U16 desc[UR36][R2.64], R0 ;  /* 0x0000000002007986 */ /* 0x0003e2000c101524 */
[----:B------:R-:W-:Y:S05]  /*7b10*/  BRA `(.L_x_3096) ;  /* 0x0000000800f87947 */ /* 0x000fea0003800000 */
.L_x_3099:
[----:B------:R-:W-:-:S09]  /*7b20*/  UISETP.NE.AND UP0, UPT, UR4, 0x7, UPT ;  /* 0x000000070400788c */ /* 0x000fd2000bf05270 */
[----:B------:R-:W-:Y:S05]  /*7b30*/  BRA.U !UP0, `(.L_x_3101) ;  /* 0x0000000108347547 */ /* 0x000fea000b800000 */
[----:B------:R-:W-:-:S09]  /*7b40*/  UISETP.NE.AND UP0, UPT, UR4, 0x8, UPT ;  /* 0x000000080400788c */ /* 0x000fd2000bf05270 */
[----:B------:R-:W-:Y:S05]  /*7b50*/  BRA.U !UP0, `(.L_x_3102) ;  /* 0x0000000108187547 */ /* 0x000fea000b800000 */
[----:B------:R-:W-:-:S09]  /*7b60*/  UISETP.NE.AND UP0, UPT, UR4, 0x9, UPT ;  /* 0x000000090400788c */ /* 0x000fd2000bf05270 */
[----:B------:R-:W-:Y:S05]  /*7b70*/  BRA.U UP0, `(.L_x_3095) ;  /* 0x0000000500fc7547 */ /* 0x000fea000b800000 */
[----:B0-----:R-:W0:Y:S01]  /*7b80*/  I2F.S8 R4, R7 ;  /* 0x0000000700047306 */ /* 0x001e220000001400 */
[----:B------:R-:W-:-:S05]  /*7b90*/  IMAD.MOV.U32 R5, RZ, RZ, RZ ;  /* 0x000000ffff057224 */ /* 0x000fca00078e00ff */
[----:B0-----:R0:W-:Y:S01]  /*7ba0*/  STG.E.64 desc[UR36][R2.64], R4 ;  /* 0x0000000402007986 */ /* 0x0011e2000c101b24 */
[----:B------:R-:W-:Y:S05]  /*7bb0*/  BRA `(.L_x_3096) ;  /* 0x0000000800d07947 */ /* 0x000fea0003800000 */
.L_x_3102:
[----:B------:R-:W0:Y:S02]  /*7bc0*/  I2F.S8 R7, R7 ;  /* 0x0000000700077306 */ /* 0x000e240000001400 */
[----:B0-----:R-:W-:-:S04]  /*7bd0*/  F2FP.F16.F32.PACK_AB R5, RZ, R7 ;  /* 0x00000007ff05723e */ /* 0x001fc800000000ff */
[----:B------:R-:W-:-:S05]  /*7be0*/  PRMT R5, R5, 0x5410, RZ ;  /* 0x0000541005057816 */ /* 0x000fca00000000ff */
[----:B------:R0:W-:Y:S01]  /*7bf0*/  STG.E desc[UR36][R2.64], R5 ;  /* 0x0000000502007986 */ /* 0x0001e2000c101924 */
[----:B------:R-:W-:Y:S05]  /*7c00*/  BRA `(.L_x_3096) ;  /* 0x0000000800bc7947 */ /* 0x000fea0003800000 */
.L_x_3101:
[----:B0-----:R-:W-:-:S04]  /*7c10*/  PRMT R4, R7, 0x8880, RZ ;  /* 0x0000888007047816 */ /* 0x001fc800000000ff */
[----:B------:R-:W-:-:S06]  /*7c20*/  PRMT R4, R4, 0x7710, RZ ;  /* 0x0000771004047816 */ /* 0x000fcc00000000ff */
[----:B------:R-:W0:Y:S02]  /*7c30*/  I2F.F64.S16 R4, R4 ;  /* 0x0000000400047312 */ /* 0x000e240000101c00 */
[----:B0-----:R0:W-:Y:S01]  /*7c40*/  STG.E.64 desc[UR36][R2.64], R4 ;  /* 0x0000000402007986 */ /* 0x0011e2000c101b24 */
[----:B------:R-:W-:Y:S05]  /*7c50*/  BRA `(.L_x_3096) ;  /* 0x0000000800a87947 */ /* 0x000fea0003800000 */
.L_x_3091:
        /* <DEDUP_REMOVED lines=14> */
.L_x_3106:
[----:B0-----:R-:W0:Y:S01]  /*7d40*/  I2F.S8 R5, R7 ;  /* 0x0000000700057306 */ /* 0x001e220000001400 */
[----:B------:R-:W-:Y:S01]  /*7d50*/  BSSY.RECONVERGENT B0, `(.L_x_3107) ;  /* 0x0000013000007945 */ /* 0x000fe20003800200 */
[----:B------:R-:W-:Y:S01]  /*7d60*/  HFMA2 R0, -RZ, RZ, 0, 7.62939453125e-06 ;  /* 0x00000080ff007431 */ /* 0x000fe200000001ff */
        /* <DEDUP_REMOVED lines=15> */
.L_x_3109:
[----:B------:R-:W-:-:S04]  /*7e60*/  SHF.R.U32.HI R5, RZ, 0x18, R5 ;  /* 0x00000018ff057819 */ /* 0x000fc80000011605 */
[----:B------:R-:W-:-:S07]  /*7e70*/  LOP3.LUT R0, R0, 0x80, R5, 0xf8, !PT ;  /* 0x0000008000007812 */ /* 0x000fce00078ef805 */
.L_x_3108:
[----:B------:R-:W-:Y:S05]  /*7e80*/  BSYNC.RECONVERGENT B0 ;  /* 0x0000000000007941 */ /* 0x000fea0003800200 */
.L_x_3107:
[----:B------:R0:W-:Y:S01]  /*7e90*/  STG.E.U8 desc[UR36][R2.64], R0 ;  /* 0x0000000002007986 */ /* 0x0001e2000c101124 */
[----:B------:R-:W-:Y:S05]  /*7ea0*/  BRA `(.L_x_3096) ;  /* 0x0000000800147947 */ /* 0x000fea0003800000 */
.L_x_3105:
        /* <DEDUP_REMOVED lines=18> */
.L_x_3112:
[----:B------:R-:W-:-:S04]  /*7fd0*/  SHF.R.U32.HI R5, RZ, 0x18, R5 ;  /* 0x00000018ff057819 */ /* 0x000fc80000011605 */
[----:B------:R-:W-:-:S07]  /*7fe0*/  LOP3.LUT R0, R0, 0x80, R5, 0xf8, !PT ;  /* 0x0000008000007812 */ /* 0x000fce00078ef805 */
.L_x_3111:
[----:B------:R-:W-:Y:S05]  /*7ff0*/  BSYNC.RECONVERGENT B0 ;  /* 0x0000000000007941 */ /* 0x000fea0003800200 */
.L_x_3110:
[----:B------:R0:W-:Y:S01]  /*8000*/  STG.E.U8 desc[UR36][R2.64], R0 ;  /* 0x0000000002007986 */ /* 0x0001e2000c101124 */
[----:B------:R-:W-:Y:S05]  /*8010*/  BRA `(.L_x_3096) ;  /* 0x0000000400b87947 */ /* 0x000fea0003800000 */
.L_x_3104:
        /* <DEDUP_REMOVED lines=22> */
.L_x_3114:
[----:B------:R-:W-:-:S04]  /*8180*/  LOP3.LUT R7, R7, 0xffff, RZ, 0xc0, !PT ;  /* 0x0000ffff07077812 */ /* 0x000fc800078ec0ff */
[----:B------:R-:W-:-:S05]  /*8190*/  PRMT R7, R7, 0x8880, RZ ;  /* 0x0000888007077816 */ /* 0x000fca00000000ff */
[----:B0-----:R-:W-:-:S05]  /*81a0*/  IMAD.MOV.U32 R4, RZ, RZ, R7 ;  /* 0x000000ffff047224 */ /* 0x001fca00078e0007 */
[----:B------:R-:W-:-:S05]  /*81b0*/  SHF.R.S32.HI R5, RZ, 0x1f, R4 ;  /* 0x0000001fff057819 */ /* 0x000fca0000011404 */
[----:B------:R0:W-:Y:S01]  /*81c0*/  STG.E.64 desc[UR36][R2.64], R4 ;  /* 0x0000000402007986 */ /* 0x0001e2000c101b24 */
[----:B------:R-:W-:Y:S05]  /*81d0*/  BRA `(.L_x_3096) ;  /* 0x0000000400487947 */ /* 0x000fea0003800000 */
.L_x_3113:
[----:B0-----:R-:W-:-:S05]  /*81e0*/  PRMT R5, R7, 0x8880, RZ ;  /* 0x0000888007057816 */ /* 0x001fca00000000ff */
[----:B------:R0:W-:Y:S01]  /*81f0*/  STG.E desc[UR36][R2.64], R5 ;  /* 0x0000000502007986 */ /* 0x0001e2000c101924 */
[----:B------:R-:W-:Y:S05]  /*8200*/  BRA `(.L_x_3096) ;  /* 0x00000004003c7947 */ /* 0x000fea0003800000 */
.L_x_3103:
        /* <DEDUP_REMOVED lines=10> */
.L_x_3116:
[----:B0-----:R-:W-:Y:S02]  /*82b0*/  PRMT R4, R7, 0x8880, RZ ;  /* 0x0000888007047816 */ /* 0x001fe400000000ff */
[----:B------:R-:W-:Y:S02]  /*82c0*/  CS2R R6, SRZ ;  /* 0x0000000000067805 */ /* 0x000fe4000001ff00 */
[----:B------:R-:W-:-:S06]  /*82d0*/  PRMT R4, R4, 0x7710, RZ ;  /* 0x0000771004047816 */ /* 0x000fcc00000000ff */
[----:B------:R-:W0:Y:S02]  /*82e0*/  I2F.F64.S16 R4, R4 ;  /* 0x0000000400047312 */ /* 0x000e240000101c00 */
[----:B0-----:R0:W-:Y:S01]  /*82f0*/  STG.E.128 desc[UR36][R2.64], R4 ;  /* 0x0000000402007986 */ /* 0x0011e2000c101d24 */
[----:B------:R-:W-:Y:S05]  /*8300*/  BRA `(.L_x_3096) ;  /* 0x0000000000fc7947 */ /* 0x000fea0003800000 */
.L_x_3115:
[----:B------:R-:W-:-:S09]  /*8310*/  UISETP.NE.AND UP0, UPT, UR4, 0xf, UPT ;  /* 0x0000000f0400788c */ /* 0x000fd2000bf05270 */
[----:B------:R-:W-:Y:S05]  /*8320*/  BRA.U !UP0, `(.L_x_3117) ;  /* 0x0000000108e87547 */ /* 0x000fea000b800000 */
[----:B------:R-:W-:-:S09]  /*8330*/  UISETP.NE.AND UP0, UPT, UR4, 0x17, UPT ;  /* 0x000000170400788c */ /* 0x000fd2000bf05270 */
[----:B------:R-:W-:Y:S05]  /*8340*/  BRA.U !UP0, `(.L_x_3118) ;  /* 0x0000000108907547 */ /* 0x000fea000b800000 */
[----:B------:R-:W-:-:S09]  /*8350*/  UISETP.NE.AND UP0, UPT, UR4, 0x18, UPT ;  /* 0x000000180400788c */ /* 0x000fd2000bf05270 */
[----:B------:R-:W-:Y:S05]  /*8360*/  BRA.U !UP0, `(.L_x_3119) ;  /* 0x0000000108447547 */ /* 0x000fea000b800000 */
.L_x_3095:
        /* <DEDUP_REMOVED lines=16> */
.L_x_3120:
[----:B------:R-:W-:Y:S05]  /*8470*/  BRA `(.L_x_3096) ;  /* 0x0000000000a07947 */ /* 0x000fea0003800000 */
.L_x_3119:
[----:B------:R-:W0:Y:S01]  /*8480*/  I2F.S8 R7, R7 ;  /* 0x0000000700077306 */ /* 0x000e220000001400 */
[----:B------:R-:W-:Y:S01]  /*8490*/  BSSY.RECONVERGENT B0, `(.L_x_3121) ;  /* 0x000000c000007945 */ /* 0x000fe20003800200 */
[----:B------:R-:W-:Y:S02]  /*84a0*/  MOV R0, 0x7f ;  /* 0x0000007f00007802 */ /* 0x000fe40000000f00 */
        /* <DEDUP_REMOVED lines=10> */
.L_x_3122:
[----:B------:R-:W-:Y:S05]  /*8550*/  BSYNC.RECONVERGENT B0 ;  /* 0x0000000000007941 */ /* 0x000fea0003800200 */
.L_x_3121:
[----:B------:R-:W-:-:S05]  /*8560*/  LOP3.LUT R5, R0, 0x80, R5, 0xf8, !PT ;  /* 0x0000008000057812 */ /* 0x000fca00078ef805 */
[----:B------:R0:W-:Y:S01]  /*8570*/  STG.E.U8 desc[UR36][R2.64], R5 ;  /* 0x0000000502007986 */ /* 0x0001e2000c101124 */
[----:B------:R-:W-:Y:S05]  /*8580*/  BRA `(.L_x_3096) ;  /* 0x00000000005c7947 */ /* 0x000fea0003800000 */
.L_x_3118:
        /* <DEDUP_REMOVED lines=12> */
.L_x_3124:
[----:B------:R-:W-:Y:S01]  /*8650*/  IMAD.MOV.U32 R0, RZ, RZ, 0x7f ;  /* 0x0000007fff007424 */ /* 0x000fe200078e00ff */
[----:B------:R-:W-:-:S04]  /*8660*/  ISETP.GT.U32.AND P0, PT, R4, 0x7f800000, PT ;  /* 0x7f8000000400780c */ /* 0x000fc80003f04070 */
[----:B------:R-:W-:-:S09]  /*8670*/  SEL R0, R0, 0x7c, P0 ;  /* 0x0000007c00007807 */ /* 0x000fd20000000000 */
.L_x_3125:
[----:B------:R-:W-:Y:S05]  /*8680*/  BSYNC.RECONVERGENT B0 ;  /* 0x0000000000007941 */ /* 0x000fea0003800200 */
.L_x_3123:
[----:B------:R-:W-:-:S04]  /*8690*/  SHF.R.U32.HI R5, RZ, 0x18, R5 ;  /* 0x00000018ff057819 */ /* 0x000fc80000011605 */
[----:B------:R-:W-:-:S05]  /*86a0*/  LOP3.LUT R5, R0, 0x80, R5, 0xf8, !PT ;  /* 0x0000008000057812 */ /* 0x000fca00078ef805 */
[----:B------:R0:W-:Y:S01]  /*86b0*/  STG.E.U8 desc[UR36][R2.64], R5 ;  /* 0x0000000502007986 */ /* 0x0001e2000c101124 */
[----:B------:R-:W-:Y:S05]  /*86c0*/  BRA `(.L_x_3096) ;  /* 0x00000000000c7947 */ /* 0x000fea0003800000 */
.L_x_3117:
[----:B------:R-:W1:Y:S02]  /*86d0*/  I2F.S8 R0, R7 ;  /* 0x0000000700007306 */ /* 0x000e640000001400 */
[----:B-1----:R-:W-:-:S05]  /*86e0*/  F2FP.BF16.F32.PACK_AB R0, RZ, R0 ;  /* 0x00000000ff00723e */ /* 0x002fca00000010ff */
[----:B------:R1:W-:Y:S02]  /*86f0*/  STG.E.U16 desc[UR36][R2.64], R0 ;  /* 0x0000000002007986 */ /* 0x0003e4000c101524 */
.L_x_3096:
[----:B------:R-:W-:-:S07]  /*8700*/  VIADD R17, R17, 0x80 ;  /* 0x0000008011117836 */ /* 0x000fce0000000000 */
.L_x_3065:
[----:B------:R-:W-:Y:S05]  /*8710*/  BSYNC.RECONVERGENT B7 ;  /* 0x0000000000077941 */ /* 0x000fea0003800200 */
.L_x_3064:
[----:B------:R-:W5:Y:S02]  /*8720*/  LDCU UR4, c[0x0][0x380] ;  /* 0x00007000ff0477ac */ /* 0x000f640008000800 */
[----:B-----5:R-:W-:-:S13]  /*8730*/  ISETP.GE.AND P0, PT, R17, UR4, PT ;  /* 0x0000000411007c0c */ /* 0x020fda000bf06270 */
[----:B------:R-:W-:Y:S05]  /*8740*/  @P0 EXIT ;  /* 0x000000000000094d */ /* 0x000fea0003800000 */
[----:B------:R-:W5:Y:S01]  /*8750*/  LDCU UR4, c[0x0][0x388] ;  /* 0x00007100ff0477ac */ /* 0x000f620008000800 */
[----:B01--4-:R-:W-:Y:S02]  /*8760*/  HFMA2 R0, -RZ, RZ, 0, 0 ;  /* 0x00000000ff007431 */ /* 0x013fe400000001ff */
[----:B------:R-:W-:Y:S01]  /*8770*/  IMAD.MOV.U32 R16, RZ, RZ, RZ ;  /* 0x000000ffff107224 */ /* 0x000fe200078e00ff */
[----:B-----5:R-:W-:-:S09]  /*8780*/  UISETP.NE.AND UP0, UPT, UR4, URZ, UPT ;  /* 0x000000ff0400728c */ /* 0x020fd2000bf05270 */
[----:B------:R-:W-:Y:S05]  /*8790*/  BRA.U !UP0, `(.L_x_3126) ;  /* 0x0000001108a87547 */ /* 0x000fea000b800000 */
[----:B------:R-:W2:Y:S01]  /*87a0*/  LDCU.64 UR4, c[0x0][0x390] ;  /* 0x00007200ff0477ac */ /* 0x000ea20008000a00 */
[----:B------:R-:W-:Y:S01]  /*87b0*/  IMAD.MOV.U32 R16, RZ, RZ, RZ ;  /* 0x000000ffff107224 */ /* 0x000fe200078e00ff */
[----:B------:R-:W0:Y:S01]  /*87c0*/  LDCU UR6, c[0x0][0x38c] ;  /* 0x00007180ff0677ac */ /* 0x000e220008000800 */
[----:B------:R-:W1:Y:S01]  /*87d0*/  LDCU.64 UR8, c[0x0][0x4b8] ;  /* 0x00009700ff0877ac */ /* 0x000e620008000a00 */
[----:B------:R-:W-:Y:S01]  /*87e0*/  UISETP.NE.AND UP0, UPT, UR40, URZ, UPT ;  /* 0x000000ff2800728c */ /* 0x000fe2000bf05270 */
[----:B--23--:R-:W-:-:S05]  /*87f0*/  IMAD.HI.U32 R2, R17, UR4, R16 ;  /* 0x0000000411027c27 */ /* 0x00cfca000f8e0010 */
[----:B------:R-:W-:-:S04]  /*8800*/  SHF.R.U32.HI R3, RZ, UR5, R2 ;  /* 0x00000005ff037c19 */ /* 0x000fc80008011602 */
[----:B------:R-:W-:-:S05]  /*8810*/  IADD3 R0, PT, PT, -R3, RZ, RZ ;  /* 0x000000ff03007210 */ /* 0x000fca0007ffe1ff */
        /* <DEDUP_REMOVED lines=285> */
[----:B------:R-:W-:-:S04]  /*99f0*/  SHF.R.U32.HI R2, RZ, UR5, R2 ;  /* 0x00000005ff027c19 */ /* 0x000fc80008011602 */
[----:B------:R-:W-:-:S05]  /*9a00*/  IADD3 R3, PT, PT, -R2, RZ, RZ ;  /* 0x000000ff02037210 */ /* 0x000fca0007ffe1ff */
[----:B-1----:R-:W-:-:S04]  /*9a10*/  IMAD R5, R3, UR6, R5 ;  /* 0x0000000603057c24 */ /* 0x002fc8000f8e0205 */
[C---:B--2---:R-:W-:Y:S02]  /*9a20*/  IMAD R16, R5.reuse, UR8, R16 ;  /* 0x0000000805107c24 */ /* 0x044fe4000f8e0210 */
[----:B------:R-:W-:-:S07]  /*9a30*/  IMAD R0, R5, UR9, R0 ;  /* 0x0000000905007c24 */ /* 0x000fce000f8e0200 */
.L_x_3126:
[----:B------:R-:W0:Y:S01]  /*9a40*/  LDCU.128 UR8, c[0x0][0x580] ;  /* 0x0000b000ff0877ac */ /* 0x000e220008000c00 */
[----:B------:R-:W-:Y:S01]  /*9a50*/  BSSY.RECONVERGENT B6, `(.L_x_3127) ;  /* 0x00000a6000067945 */ /* 0x000fe20003800200 */
[----:B------:R-:W-:-:S04]  /*9a60*/  UPRMT UR4, UR42, 0x9910, URZ ;  /* 0x000099102a047896 */ /* 0x000fc800080000ff */
[----:B------:R-:W-:Y:S01]  /*9a70*/  UISETP.GT.AND UP0, UPT, UR4, 0x9, UPT ;  /* 0x000000090400788c */ /* 0x000fe2000bf04270 */
[----:B0-----:R-:W-:Y:S02]  /*9a80*/  IADD3 R16, P0, PT, R16, UR8, RZ ;  /* 0x0000000810107c10 */ /* 0x001fe4000ff1e0ff */
[----:B--23--:R-:W-:-:S03]  /*9a90*/  IADD3 R2, P1, PT, R0, UR10, RZ ;  /* 0x0000000a00027c10 */ /* 0x00cfc6000ff3e0ff */
        /* <DEDUP_REMOVED lines=14> */
.L_x_3131:
[----:B------:R-:W2:Y:S02]  /*9b80*/  LDG.E.U8 R2, desc[UR36][R2.64] ;  /* 0x0000002402027981 */ /* 0x000ea4000c1e1100 */
[----:B--2---:R-:W-:Y:S01]  /*9b90*/  ISETP.NE.AND P0, PT, R2, RZ, PT ;  /* 0x000000ff0200720c */ /* 0x004fe20003f05270 */
[----:B------:R-:W-:-:S12]  /*9ba0*/  BRA `(.L_x_3133) ;  /* 0x0000000800407947 */ /* 0x000fd80003800000 */
.L_x_3130:
        /* <DEDUP_REMOVED lines=10> */
.L_x_3135:
[----:B------:R-:W2:Y:S02]  /*9c50*/  LDG.E R2, desc[UR36][R2.64] ;  /* 0x0000002402027981 */ /* 0x000ea4000c1e1900 */
[----:B--2---:R-:W-:Y:S01]  /*9c60*/  ISETP.NE.AND P0, PT, R2, RZ, PT ;  /* 0x000000ff0200720c */ /* 0x004fe20003f05270 */
[----:B------:R-:W-:-:S12]  /*9c70*/  BRA `(.L_x_3133) ;  /* 0x00000008000c7947 */ /* 0x000fd80003800000 */
.L_x_3134:
[----:B------:R-:W2:Y:S02]  /*9c80*/  LDG.E.U16 R2, desc[UR36][R2.64] ;  /* 0x0000002402027981 */ /* 0x000ea4000c1e1500 */
[----:B--2---:R-:W-:Y:S01]  /*9c90*/  ISETP.NE.AND P0, PT, R2, RZ, PT ;  /* 0x000000ff0200720c */ /* 0x004fe20003f05270 */
[----:B------:R-:W-:-:S12]  /*9ca0*/  BRA `(.L_x_3133) ;  /* 0x0000000800007947 */ /* 0x000fd80003800000 */
.L_x_3129:
        /* <DEDUP_REMOVED lines=9> */
.L_x_3137:
[----:B------:R-:W2:Y:S02]  /*9d40*/  LDG.E.U16 R0, desc[UR36][R2.64] ;  /* 0x0000002402007981 */ /* 0x000ea4000c1e1500 */
[----:B--2---:R-:W-:-:S05]  /*9d50*/  HADD2.F32 R0, -RZ, R0.H0_H0 ;  /* 0x20000000ff007230 */ /* 0x004fca0000004100 */
[----:B------:R-:W-:Y:S01]  /*9d60*/  FSETP.NEU.FTZ.AND P0, PT, R0, RZ, PT ;  /* 0x000000ff0000720b */ /* 0x000fe20003f1d000 */
[----:B------:R-:W-:-:S12]  /*9d70*/  BRA `(.L_x_3133) ;  /* 0x0000000400cc7947 */ /* 0x000fd80003800000 */
.L_x_3136:
        /* <DEDUP_REMOVED lines=11> */
.L_x_3139:
        /* <DEDUP_REMOVED lines=8> */
.L_x_3138:
[----:B------:R-:W2:Y:S02]  /*9eb0*/  LDG.E.64 R2, desc[UR36][R2.64] ;  /* 0x0000002402027981 */ /* 0x000ea4000c1e1b00 */
[----:B--2---:R0:W1:Y:S02]  /*9ec0*/  DSETP.NEU.AND P0, PT, R2, RZ, PT ;  /* 0x000000ff0200722a */ /* 0x0040640003f0d000 */
[----:B-1----:R-:W-:Y:S05]  /*9ed0*/  BRA `(.L_x_3133) ;  /* 0x0000000400747947 */ /* 0x002fea0003800000 */
.L_x_3128:
        /* <DEDUP_REMOVED lines=11> */
.L_x_3142:
[----:B------:R-:W2:Y:S02]  /*9f90*/  LDG.E.128 R4, desc[UR36][R2.64] ;  /* 0x0000002402047981 */ /* 0x000ea4000c1e1d00 */
[----:B--2---:R-:W0:-:S15]  /*9fa0*/  DSETP.NEU.AND P0, PT, R6, RZ, PT ;  /* 0x000000ff0600722a */ /* 0x004e1e0003f0d000 */
[----:B------:R-:W-:-:S15]  /*9fb0*/  NOP ;  /* 0x0000000000007918 */ /* 0x000fde0000000000 */
[----:B------:R-:W-:-:S15]  /*9fc0*/  NOP ;  /* 0x0000000000007918 */ /* 0x000fde0000000000 */
[----:B------:R-:W-:-:S15]  /*9fd0*/  NOP ;  /* 0x0000000000007918 */ /* 0x000fde0000000000 */
[----:B------:R-:W-:-:S04]  /*9fe0*/  NOP ;  /* 0x0000000000007918 */ /* 0x000fc80000000000 */
[----:B0-----:R1:W2:Y:S02]  /*9ff0*/  DSETP.NEU.OR P0, PT, R4, RZ, P0 ;  /* 0x000000ff0400722a */ /* 0x0012a4000070d400 */
[----:B--2---:R-:W-:Y:S05]  /*a000*/  BRA `(.L_x_3133) ;  /* 0x0000000400287947 */ /* 0x004fea0003800000 */
.L_x_3141:
        /* <DEDUP_REMOVED lines=9> */
.L_x_3144:
        /* <DEDUP_REMOVED lines=11> */
.L_x_3143:
[----:B------:R-:W2:Y:S02]  /*a150*/  LDG.E.U16 R0, desc[UR36][R2.64] ;  /* 0x0000002402007981 */ /* 0x000ea4000c1e1500 */
[----:B--2---:R-:W-:-:S05]  /*a160*/  IMAD.U32 R0, R0, 0x10000, RZ ;  /* 0x0001000000007824 */ /* 0x004fca00078e00ff */
[----:B------:R-:W-:Y:S01]  /*a170*/  FSETP.NEU.FTZ.AND P0, PT, R0, RZ, PT ;  /* 0x000000ff0000720b */ /* 0x000fe20003f1d000 */
[----:B------:R-:W-:-:S12]  /*a180*/  BRA `(.L_x_3133) ;  /* 0x0000000000c87947 */ /* 0x000fd80003800000 */
.L_x_3140:
        /* <DEDUP_REMOVED lines=11> */
.L_x_3147:
[----:B------:R-:W2:Y:S02]  /*a240*/  LDG.E.U8 R2, desc[UR36][R2.64] ;  /* 0x0000002402027981 */ /* 0x000ea4000c1e1100 */
[----:B--2---:R-:W-:Y:S01]  /*a250*/  ISETP.NE.AND P0, PT, R2, RZ, PT ;  /* 0x000000ff0200720c */ /* 0x004fe20003f05270 */
[----:B------:R-:W-:-:S12]  /*a260*/  BRA `(.L_x_3133) ;  /* 0x0000000000907947 */ /* 0x000fd80003800000 */
.L_x_3146:
[----:B------:R-:W2:Y:S02]  /*a270*/  LDG.E.U8 R2, desc[UR36][R2.64] ;  /* 0x0000002402027981 */ /* 0x000ea4000c1e1100 */
[----:B--2---:R-:W-:Y:S01]  /*a280*/  ISETP.NE.AND P0, PT, R2, RZ, PT ;  /* 0x000000ff0200720c */ /* 0x004fe20003f05270 */
[----:B------:R-:W-:-:S12]  /*a290*/  BRA `(.L_x_3133) ;  /* 0x0000000000847947 */ /* 0x000fd80003800000 */
.L_x_3145:
        /* <DEDUP_REMOVED lines=9> */
.L_x_3132:
        /* <DEDUP_REMOVED lines=16> */
.L_x_3150:
[----:B------:R-:W-:Y:S01]  /*a430*/  PLOP3.LUT P0, PT, PT, PT, PT, 0x8, 0x80 ;  /* 0x000000000080781c */ /* 0x000fe20003f0e170 */
[----:B------:R-:W-:-:S12]  /*a440*/  BRA `(.L_x_3133) ;  /* 0x0000000000187947 */ /* 0x000fd80003800000 */
.L_x_3149:
[----:B------:R-:W2:Y:S02]  /*a450*/  LDG.E.64 R2, desc[UR36][R2.64] ;  /* 0x0000002402027981 */ /* 0x000ea4000c1e1b00 */
[----:B--2---:R-:W-:-:S04]  /*a460*/  ISETP.NE.U32.AND P0, PT, R2, RZ, PT ;  /* 0x000000ff0200720c */ /* 0x004fc80003f05070 */
[----:B------:R-:W-:Y:S01]  /*a470*/  ISETP.NE.AND.EX P0, PT, R3, RZ, PT, P0 ;  /* 0x000000ff0300720c */ /* 0x000fe20003f05300 */
[----:B------:R-:W-:-:S12]  /*a480*/  BRA `(.L_x_3133) ;  /* 0x0000000000087947 */ /* 0x000fd80003800000 */
.L_x_3148:
[----:B------:R-:W2:Y:S02]  /*a490*/  LDG.E R2, desc[UR36][R2.64] ;  /* 0x0000002402027981 */ /* 0x000ea4000c1e1900 */
[----:B--2---:R-:W-:-:S13]  /*a4a0*/  ISETP.NE.AND P0, PT, R2, RZ, PT ;  /* 0x000000ff0200720c */ /* 0x004fda0003f05270 */
.L_x_3133:
[----:B------:R-:W-:Y:S05]  /*a4b0*/  BSYNC.RECONVERGENT B6 ;  /* 0x0000000000067941 */ /* 0x000fea0003800200 */
.L_x_3127:
[----:B------:R-:W-:Y:S01]  /*a4c0*/  UPRMT UR4, UR41, 0x9910, URZ ;  /* 0x0000991029047896 */ /* 0x000fe200080000ff */
[----:B-1----:R-:W-:-:S03]  /*a4d0*/  SEL R5, R18, 0x1, !P0 ;  /* 0x0000000112057807 */ /* 0x002fc60004000000 */
[----:B------:R-:W-:-:S09]  /*a4e0*/  UISETP.GT.AND UP0, UPT, UR4, 0x9, UPT ;  /* 0x000000090400788c */ /* 0x000fd2000bf04270 */
        /* <DEDUP_REMOVED lines=11> */
.L_x_3154:
[----:B------:R-:W-:Y:S01]  /*a5a0*/  STG.E.U8 desc[UR36][R16.64], R5 ;  /* 0x0000000510007986 */ /* 0x000fe2000c101124 */
[----:B------:R-:W-:Y:S05]  /*a5b0*/  EXIT ;  /* 0x000000000000794d */ /* 0x000fea0003800000 */
.L_x_3153:
[----:B------:R-:W-:-:S09]  /*a5c0*/  UISETP.NE.AND UP0, UPT, UR4, 0x2, UPT ;  /* 0x000000020400788c */ /* 0x000fd2000bf05270 */
[----:B------:R-:W-:Y:S05]  /*a5d0*/  BRA.U !UP0, `(.L_x_3156) ;  /* 0x0000000108347547 */ /* 0x000fea000b800000 */
[----:B------:R-:W-:-:S09]  /*a5e0*/  UISETP.NE.AND UP0, UPT, UR4, 0x3, UPT ;  /* 0x000000030400788c */ /* 0x000fd2000bf05270 */
[----:B------:R-:W-:Y:S05]  /*a5f0*/  BRA.U !UP0, `(.L_x_3157) ;  /* 0x0000000108207547 */ /* 0x000fea000b800000 */
[----:B------:R-:W-:-:S09]  /*a600*/  UISETP.NE.AND UP0, UPT, UR4, 0x4, UPT ;  /* 0x000000040400788c */ /* 0x000fd2000bf05270 */
[----:B------:R-:W-:Y:S05]  /*a610*/  BRA.U UP0, `(.L_x_3155) ;  /* 0x00000009007c7547 */ /* 0x000fea000b800000 */
[----:B------:R-:W-:-:S04]  /*a620*/  LOP3.LUT R0, R5, 0xffff, RZ, 0xc0, !PT ;  /* 0x0000ffff05007812 */ /* 0x000fc800078ec0ff */
[----:B------:R-:W-:-:S04]  /*a630*/  PRMT R0, R0, 0x8880, RZ ;  /* 0x0000888000007816 */ /* 0x000fc800000000ff */
[----:B0-----:R-:W-:-:S04]  /*a640*/  MOV R2, R0 ;  /* 0x0000000000027202 */ /* 0x001fc80000000f00 */
[----:B------:R-:W-:-:S05]  /*a650*/  SHF.R.S32.HI R3, RZ, 0x1f, R2 ;  /* 0x0000001fff037819 */ /* 0x000fca0000011402 */
[----:B------:R-:W-:Y:S01]  /*a660*/  STG.E.64 desc[UR36][R16.64], R2 ;  /* 0x0000000210007986 */ /* 0x000fe2000c101b24 */
[----:B------:R-:W-:Y:S05]  /*a670*/  EXIT ;  /* 0x000000000000794d */ /* 0x000fea0003800000 */
.L_x_3157:
[----:B0-----:R-:W-:-:S05]  /*a680*/  PRMT R3, R5, 0x8880, RZ ;  /* 0x0000888005037816 */ /* 0x001fca00000000ff */
[----:B------:R-:W-:Y:S01]  /*a690*/  STG.E desc[UR36][R16.64], R3 ;  /* 0x0000000310007986 */ /* 0x000fe2000c101924 */
[----:B------:R-:W-:Y:S05]  /*a6a0*/  EXIT ;  /* 0x000000000000794d */ /* 0x000fea0003800000 */
.L_x_3156:
[----:B0-----:R-:W-:-:S04]  /*a6b0*/  PRMT R3, R5, 0x8880, RZ ;  /* 0x0000888005037816 */ /* 0x001fc800000000ff */
[----:B------:R-:W-:-:S05]  /*a6c0*/  PRMT R3, R3, 0x7710, RZ ;  /* 0x0000771003037816 */ /* 0x000fca00000000ff */
[----:B------:R-:W-:Y:S01]  /*a6d0*/  STG.E.U16 desc[UR36][R16.64], R3 ;  /* 0x0000000310007986 */ /* 0x000fe2000c101524 */
[----:B------:R-:W-:Y:S05]  /*a6e0*/  EXIT ;  /* 0x000000000000794d */ /* 0x000fea0003800000 */
.L_x_3152:
[----:B------:R-:W-:-:S09]  /*a6f0*/  UISETP.GT.AND UP0, UPT, UR4, 0x6, UPT ;  /* 0x000000060400788c */ /* 0x000fd2000bf04270 */
[----:B------:R-:W-:Y:S05]  /*a700*/  BRA.U UP0, `(.L_x_3158) ;  /* 0x00000001002c7547 */ /* 0x000fea000b800000 */
[----:B------:R-:W-:-:S09]  /*a710*/  UISETP.NE.AND UP0, UPT, UR4, 0x5, UPT ;  /* 0x000000050400788c */ /* 0x000fd2000bf05270 */
[----:B------:R-:W-:Y:S05]  /*a720*/  BRA.U !UP0, `(.L_x_3159) ;  /* 0x0000000108147547 */ /* 0x000fea000b800000 */
[----:B------:R-:W-:-:S09]  /*a730*/  UISETP.NE.AND UP0, UPT, UR4, 0x6, UPT ;  /* 0x000000060400788c */ /* 0x000fd2000bf05270 */
[----:B------:R-:W-:Y:S05]  /*a740*/  BRA.U UP0, `(.L_x_3155) ;  /* 0x0000000900307547 */ /* 0x000fea000b800000 */
[----:B0-----:R-:W0:Y:S02]  /*a750*/  I2F.S8 R3, R5 ;  /* 0x0000000500037306 */ /* 0x001e240000001400 */
[----:B0-----:R-:W-:Y:S01]  /*a760*/  STG.E desc[UR36][R16.64], R3 ;  /* 0x0000000310007986 */ /* 0x001fe2000c101924 */
[----:B------:R-:W-:Y:S05]  /*a770*/  EXIT ;  /* 0x000000000000794d */ /* 0x000fea0003800000 */
.L_x_3159:
[----:B------:R-:W1:Y:S02]  /*a780*/  I2F.S8 R0, R5 ;  /* 0x0000000500007306 */ /* 0x000e640000001400 */
[----:B-1----:R-:W-:-:S05]  /*a790*/  F2FP.F16.F32.PACK_AB R0, RZ, R0 ;  /* 0x00000000ff00723e */ /* 0x002fca00000000ff */
[----:B------:R-:W-:Y:S01]  /*a7a0*/  STG.E.U16 desc[UR36][R16.64], R0 ;  /* 0x0000000010007986 */ /* 0x000fe2000c101524 */
[----:B------:R-:W-:Y:S05]  /*a7b0*/  EXIT ;  /* 0x000000000000794d */ /* 0x000fea0003800000 */
.L_x_3158:
        /* <DEDUP_REMOVED lines=8> */
[----:B0-----:R-:W-:Y:S01]  /*a840*/  STG.E.64 desc[UR36][R16.64], R2 ;  /* 0x0000000210007986 */ /* 0x001fe2000c101b24 */
[----:B------:R-:W-:Y:S05]  /*a850*/  EXIT ;  /* 0x000000000000794d */ /* 0x000fea0003800000 */
.L_x_3161:
[----:B------:R-:W0:Y:S02]  /*a860*/  I2F.S8 R5, R5 ;  /* 0x0000000500057306 */ /* 0x000e240000001400 */
[----:B0-----:R-:W-:-:S04]  /*a870*/  F2FP.F16.F32.PACK_AB R3, RZ, R5 ;  /* 0x00000005ff03723e */ /* 0x001fc800000000ff */
[----:B------:R-:W-:-:S05]  /*a880*/  PRMT R3, R3, 0x5410, RZ ;  /* 0x0000541003037816 */ /* 0x000fca00000000ff */
[----:B------:R-:W-:Y:S01]  /*a890*/  STG.E desc[UR36][R16.64], R3 ;  /* 0x0000000310007986 */ /* 0x000fe2000c101924 */
[----:B------:R-:W-:Y:S05]  /*a8a0*/  EXIT ;  /* 0x000000000000794d */ /* 0x000fea0003800000 */
.L_x_3160:
[----:B0-----:R-:W-:-:S04]  /*a8b0*/  PRMT R2, R5, 0x8880, RZ ;  /* 0x0000888005027816 */ /* 0x001fc800000000ff */
[----:B------:R-:W-:-:S06]  /*a8c0*/  PRMT R2, R2, 0x7710, RZ ;  /* 0x0000771002027816 */ /* 0x000fcc00000000ff */
[----:B------:R-:W0:Y:S02]  /*a8d0*/  I2F.F64.S16 R2, R2 ;  /* 0x0000000200027312 */ /* 0x000e240000101c00 */
[----:B0-----:R-:W-:Y:S01]  /*a8e0*/  STG.E.64 desc[UR36][R16.64], R2 ;  /* 0x0000000210007986 */ /* 0x001fe2000c101b24 */
[----:B------:R-:W-:Y:S05]  /*a8f0*/  EXIT ;  /* 0x000000000000794d */ /* 0x000fea0003800000 */
.L_x_3151:
        /* <DEDUP_REMOVED lines=12> */
[----:B------:R-:W-:Y:S01]  /*a9c0*/  STG.E.U16 desc[UR36][R16.64], R3 ;  /* 0x0000000310007986 */ /* 0x000fe2000c101524 */
[----:B------:R-:W-:Y:S05]  /*a9d0*/  EXIT ;  /* 0x000000000000794d */ /* 0x000fea0003800000 */
.L_x_3165:
        /* <DEDUP_REMOVED lines=17> */
.L_x_3168:
[----:B------:R-:W-:-:S04]  /*aaf0*/  SHF.R.U32.HI R3, RZ, 0x18, R3 ;  /* 0x00000018ff037819 */ /* 0x000fc80000011603 */
[----:B------:R-:W-:-:S04]  /*ab00*/  LOP3.LUT R0, R0, 0x80, R3, 0xf8, !PT ;  /* 0x0000008000007812 */ /* 0x000fc800078ef803 */
[----:B------:R-:W-:-:S07]  /*ab10*/  PRMT R8, R0, 0x7610, R8 ;  /* 0x0000761000087816 */ /* 0x000fce0000000008 */
.L_x_3167:
[----:B------:R-:W-:Y:S05]  /*ab20*/  BSYNC.RECONVERGENT B0 ;  /* 0x0000000000007941 */ /* 0x000fea0003800200 */
.L_x_3166:
[----:B------:R-:W-:Y:S01]  /*ab30*/  STG.E.U8 desc[UR36][R16.64], R8 ;  /* 0x0000000810007986 */ /* 0x000fe2000c101124 */
[----:B------:R-:W-:Y:S05]  /*ab40*/  EXIT ;  /* 0x000000000000794d */ /* 0x000fea0003800000 */
.L_x_3164:
        /* <DEDUP_REMOVED lines=17> */
.L_x_3171:
[----:B------:R-:W-:-:S04]  /*ac60*/  SHF.R.U32.HI R3, RZ, 0x18, R3 ;  /* 0x00000018ff037819 */ /* 0x000fc80000011603 */
[----:B------:R-:W-:-:S04]  /*ac70*/  LOP3.LUT R0, R0, 0x80, R3, 0xf8, !PT ;  /* 0x0000008000007812 */ /* 0x000fc800078ef803 */
[----:B------:R-:W-:-:S07]  /*ac80*/  PRMT R8, R0, 0x7610, R8 ;  /* 0x0000761000087816 */ /* 0x000fce0000000008 */
.L_x_3170:
[----:B------:R-:W-:Y:S05]  /*ac90*/  BSYNC.RECONVERGENT B0 ;  /* 0x0000000000007941 */ /* 0x000fea0003800200 */
.L_x_3169:
[----:B------:R-:W-:Y:S01]  /*aca0*/  STG.E.U8 desc[UR36][R16.64], R8 ;  /* 0x0000000810007986 */ /* 0x000fe2000c101124 */
[----:B------:R-:W-:Y:S05]  /*acb0*/  EXIT ;  /* 0x000000000000794d */ /* 0x000fea0003800000 */
.L_x_3163:
        /* <DEDUP_REMOVED lines=22> */
.L_x_3173:
[----:B------:R-:W-:-:S04]  /*ae20*/  LOP3.LUT R5, R5, 0xffff, RZ, 0xc0, !PT ;  /* 0x0000ffff05057812 */ /* 0x000fc800078ec0ff */
[----:B------:R-:W-:-:S05]  /*ae30*/  PRMT R5, R5, 0x8880, RZ ;  /* 0x0000888005057816 */ /* 0x000fca00000000ff */
[----:B0-----:R-:W-:-:S05]  /*ae40*/  IMAD.MOV.U32 R2, RZ, RZ, R5 ;  /* 0x000000ffff027224 */ /* 0x001fca00078e0005 */
[----:B------:R-:W-:-:S05]  /*ae50*/  SHF.R.S32.HI R3, RZ, 0x1f, R2 ;  /* 0x0000001fff037819 */ /* 0x000fca0000011402 */
[----:B------:R-:W-:Y:S01]  /*ae60*/  STG.E.64 desc[UR36][R16.64], R2 ;  /* 0x0000000210007986 */ /* 0x000fe2000c101b24 */
[----:B------:R-:W-:Y:S05]  /*ae70*/  EXIT ;  /* 0x000000000000794d */ /* 0x000fea0003800000 */
.L_x_3172:
[----:B0-----:R-:W-:-:S05]  /*ae80*/  PRMT R3, R5, 0x8880, RZ ;  /* 0x0000888005037816 */ /* 0x001fca00000000ff */
[----:B------:R-:W-:Y:S01]  /*ae90*/  STG.E desc[UR36][R16.64], R3 ;  /* 0x0000000310007986 */ /* 0x000fe2000c101924 */
[----:B------:R-:W-:Y:S05]  /*aea0*/  EXIT ;  /* 0x000000000000794d */ /* 0x000fea0003800000 */
.L_x_3162:
        /* <DEDUP_REMOVED lines=8> */
[----:B------:R-:W-:Y:S01]  /*af30*/  STG.E.U8 desc[UR36][R16.64], R3 ;  /* 0x0000000310007986 */ /* 0x000fe2000c101124 */
[----:B------:R-:W-:Y:S05]  /*af40*/  EXIT ;  /* 0x000000000000794d */ /* 0x000fea0003800000 */
.L_x_3175:
[----:B------:R-:W-:Y:S02]  /*af50*/  PRMT R4, R5, 0x8880, RZ ;  /* 0x0000888005047816 */ /* 0x000fe400000000ff */
[----:B------:R-:W-:Y:S02]  /*af60*/  CS2R R6, SRZ ;  /* 0x0000000000067805 */ /* 0x000fe4000001ff00 */
[----:B------:R-:W-:-:S06]  /*af70*/  PRMT R4, R4, 0x7710, RZ ;  /* 0x0000771004047816 */ /* 0x000fcc00000000ff */
[----:B------:R-:W1:Y:S02]  /*af80*/  I2F.F64.S16 R4, R4 ;  /* 0x0000000400047312 */ /* 0x000e640000101c00 */
[----:B-1----:R-:W-:Y:S01]  /*af90*/  STG.E.128 desc[UR36][R16.64], R4 ;  /* 0x0000000410007986 */ /* 0x002fe2000c101d24 */
[----:B------:R-:W-:Y:S05]  /*afa0*/  EXIT ;  /* 0x000000000000794d */ /* 0x000fea0003800000 */
.L_x_3174:
[----:B------:R-:W-:-:S09]  /*afb0*/  UISETP.NE.AND UP0, UPT, UR4, 0xf, UPT ;  /* 0x0000000f0400788c */ /* 0x000fd2000bf05270 */
[----:B------:R-:W-:Y:S05]  /*afc0*/  BRA.U !UP0, `(.L_x_3176) ;  /* 0x0000000108e87547 */ /* 0x000fea000b800000 */
[----:B------:R-:W-:-:S09]  /*afd0*/  UISETP.NE.AND UP0, UPT, UR4, 0x17, UPT ;  /* 0x000000170400788c */ /* 0x000fd2000bf05270 */
[----:B------:R-:W-:Y:S05]  /*afe0*/  BRA.U !UP0, `(.L_x_3177) ;  /* 0x0000000108907547 */ /* 0x000fea000b800000 */
[----:B------:R-:W-:-:S09]  /*aff0*/  UISETP.NE.AND UP0, UPT, UR4, 0x18, UPT ;  /* 0x000000180400788c */ /* 0x000fd2000bf05270 */
[----:B------:R-:W-:Y:S05]  /*b000*/  BRA.U !UP0, `(.L_x_3178) ;  /* 0x0000000108447547 */ /* 0x000fea000b800000 */
.L_x_3155:
        /* <DEDUP_REMOVED lines=8> */
[----:B-1----:R-:W-:Y:S01]  /*b090*/  MOV R4, UR4 ;  /* 0x0000000400047c02 */ /* 0x002fe20008000f00 */
[----:B------:R-:W-:-:S02]  /*b0a0*/  IMAD.U32 R5, RZ, RZ, UR5 ;  /* 0x00000005ff057e24 */ /* 0x000fc4000f8e00ff */
[----:B---3--:R-:W-:Y:S01]  /*b0b0*/  IMAD.U32 R6, RZ, RZ, UR6 ;  /* 0x00000006ff067e24 */ /* 0x008fe2000f8e00ff */
[----:B------:R-:W-:Y:S01]  /*b0c0*/  MOV R7, UR7 ;  /* 0x0000000700077c02 */ /* 0x000fe20008000f00 */
[----:B----4-:R-:W-:Y:S02]  /*b0d0*/  IMAD.U32 R10, RZ, RZ, UR8 ;  /* 0x00000008ff0a7e24 */ /* 0x010fe4000f8e00ff */
[----:B0-----:R-:W-:-:S07]  /*b0e0*/  IMAD.U32 R11, RZ, RZ, UR9 ;  /* 0x00000009ff0b7e24 */ /* 0x001fce000f8e00ff */
[----:B------:R-:W-:-:S07]  /*b0f0*/  LEPC R20, `(.L_x_3179) ;  /* 0x000000001014794e */ /* 0x000fce0000000000 */
[----:B--2---:R-:W-:Y:S05]  /*b100*/  CALL.ABS.NOINC R2 ;  /* 0x0000000002007343 */ /* 0x004fea0003c00000 */
.L_x_3179:
[----:B------:R-:W-:Y:S05]  /*b110*/  EXIT ;  /* 0x000000000000794d */ /* 0x000fea0003800000 */
.L_x_3178:
        /* <DEDUP_REMOVED lines=13> */
.L_x_3181:
[----:B------:R-:W-:Y:S05]  /*b1f0*/  BSYNC.RECONVERGENT B0 ;  /* 0x0000000000007941 */ /* 0x000fea0003800200 */
.L_x_3180:
[----:B------:R-:W-:-:S05]  /*b200*/  LOP3.LUT R3, R0, 0x80, R3, 0xf8, !PT ;  /* 0x0000008000037812 */ /* 0x000fca00078ef803 */
[----:B------:R-:W-:Y:S01]  /*b210*/  STG.E.U8 desc[UR36][R16.64], R3 ;  /* 0x0000000310007986 */ /* 0x000fe2000c101124 */
[----:B------:R-:W-:Y:S05]  /*b220*/  EXIT ;  /* 0x000000000000794d */ /* 0x000fea0003800000 */
.L_x_3177:
        /* <DEDUP_REMOVED lines=12> */
.L_x_3183:
[----:B------:R-:W-:Y:S01]  /*b2f0*/  IMAD.MOV.U32 R0, RZ, RZ, 0x7f ;  /* 0x0000007fff007424 */ /* 0x000fe200078e00ff */
[----:B------:R-:W-:-:S04]  /*b300*/  ISETP.GT.U32.AND P0, PT, R2, 0x7f800000, PT ;  /* 0x7f8000000200780c */ /* 0x000fc80003f04070 */
[----:B------:R-:W-:-:S09]  /*b310*/  SEL R0, R0, 0x7c, P0 ;  /* 0x0000007c00007807 */ /* 0x000fd20000000000 */
.L_x_3184:
[----:B------:R-:W-:Y:S05]  /*b320*/  BSYNC.RECONVERGENT B0 ;  /* 0x0000000000007941 */ /* 0x000fea0003800200 */
.L_x_3182:
[----:B------:R-:W-:-:S04]  /*b330*/  SHF.R.U32.HI R3, RZ, 0x18, R3 ;  /* 0x00000018ff037819 */ /* 0x000fc80000011603 */
[----:B------:R-:W-:-:S05]  /*b340*/  LOP3.LUT R3, R0, 0x80, R3, 0xf8, !PT ;  /* 0x0000008000037812 */ /* 0x000fca00078ef803 */
[----:B------:R-:W-:Y:S01]  /*b350*/  STG.E.U8 desc[UR36][R16.64], R3 ;  /* 0x0000000310007986 */ /* 0x000fe2000c101124 */
[----:B------:R-:W-:Y:S05]  /*b360*/  EXIT ;  /* 0x000000000000794d */ /* 0x000fea0003800000 */
.L_x_3176:
[----:B------:R-:W1:Y:S02]  /*b370*/  I2F.S8 R0, R5 ;  /* 0x0000000500007306 */ /* 0x000e640000001400 */
[----:B-1----:R-:W-:-:S05]  /*b380*/  F2FP.BF16.F32.PACK_AB R0, RZ, R0 ;  /* 0x00000000ff00723e */ /* 0x002fca00000010ff */
[----:B------:R-:W-:Y:S01]  /*b390*/  STG.E.U16 desc[UR36][R16.64], R0 ;  /* 0x0000000010007986 */ /* 0x000fe2000c101524 */
[----:B------:R-:W-:Y:S05]  /*b3a0*/  EXIT ;  /* 0x000000000000794d */ /* 0x000fea0003800000 */
.L_x_3185:
        /* <DEDUP_REMOVED lines=13> */
.L_x_31038:


//--------------------- .text._ZN2at6native27unrolled_elementwise_kernelINS0_13BUnaryFunctorIbbbZZZNS0_21heaviside_kernel_cudaERNS_18TensorIteratorBaseEENKUlvE_clEvENKUlvE7_clEvEUlbbE_EESt5arrayIPcLm2EELi4E23TrivialOffsetCalculatorILi1EjESD_NS0_6memory12LoadWithCastILi1EEENSE_13StoreWithCastILi1EEEEEviT_T0_T2_T3_T4_T5_ --------------------------
	.section	.text._ZN2at6native27unrolled_elementwise_kernelINS0_13BUnaryFunctorIbbbZZZNS0_21heaviside_kernel_cudaERNS_18TensorIteratorBaseEENKUlvE_clEvENKUlvE7_clEvEUlbbE_EESt5arrayIPcLm2EELi4E23TrivialOffsetCalculatorILi1EjESD_NS0_6memory12LoadWithCastILi1EEENSE_13StoreWithCastILi1EEEEEviT_T0_T2_T3_T4_T5_,"ax",@progbits
	.align	128
        .global         _ZN2at6native27unrolled_elementwise_kernelINS0_13BUnaryFunctorIbbbZZZNS0_21heaviside_kernel_cudaERNS_18TensorIteratorBaseEENKUlvE_clEvENKUlvE7_clEvEUlbbE_EESt5arrayIPcLm2EELi4E23TrivialOffsetCalculatorILi1EjESD_NS0_6memory12LoadWithCastILi1EEENSE_13StoreWithCastILi1EEEEEviT_T0_T2_T3_T4_T5_
        .type           _ZN2at6native27unrolled_elementwise_kernelINS0_13BUnaryFunctorIbbbZZZNS0_21heaviside_kernel_cudaERNS_18TensorIteratorBaseEENKUlvE_clEvENKUlvE7_clEvEUlbbE_EESt5arrayIPcLm2EELi4E23TrivialOffsetCalculatorILi1EjESD_NS0_6memory12LoadWithCastILi1EEENSE_13StoreWithCastILi1EEEEEviT_T0_T2_T3_T4_T5_,@function
        .size           _ZN2at6native27unrolled_elementwise_kernelINS0_13BUnaryFunctorIbbbZZZNS0_21heaviside_kernel_cudaERNS_18TensorIteratorBaseEENKUlvE_clEvENKUlvE7_clEvEUlbbE_EESt5arrayIPcLm2EELi4E23TrivialOffsetCalculatorILi1EjESD_NS0_6memory12LoadWithCastILi1EEENSE_13StoreWithCastILi1EEEEEviT_T0_T2_T3_T4_T5_,(.L_x_31039 - _ZN2at6native27unrolled_elementwise_kernelINS0_13BUnaryFunctorIbbbZZZNS0_21heaviside_kernel_cudaERNS_18TensorIteratorBaseEENKUlvE_clEvENKUlvE7_clEvEUlbbE_EESt5arrayIPcLm2EELi4E23TrivialOffsetCalculatorILi1EjESD_NS0_6memory12LoadWithCastILi1EEENSE_13StoreWithCastILi1EEEEEviT_T0_T2_T3_T4_T5_)
        .other          _ZN2at6native27unrolled_elementwise_kernelINS0_13BUnaryFunctorIbbbZZZNS0_21heaviside_kernel_cudaERNS_18TensorIteratorBaseEENKUlvE_clEvENKUlvE7_clEvEUlbbE_EESt5arrayIPcLm2EELi4E23TrivialOffsetCalculatorILi1EjESD_NS0_6memory12LoadWithCastILi1EEENSE_13StoreWithCastILi1EEEEEviT_T0_T2_T3_T4_T5_,@"STO_CUDA_ENTRY STV_DEFAULT"
_ZN2at6native27unrolled_elementwise_kernelINS0_13BUnaryFunctorIbbbZZZNS0_21heaviside_kernel_cudaERNS_18TensorIteratorBaseEENKUlvE_clEvENKUlvE7_clEvEUlbbE_EESt5arrayIPcLm2EELi4E23TrivialOffsetCalculatorILi1EjESD_NS0_6memory12LoadWithCastILi1EEENSE_13StoreWithCastILi1EEEEEviT_T0_T2_T3_T4_T5_:
.text._ZN2at6native27unrolled_elementwise_kernelINS0_13BUnaryFunctorIbbbZZZNS0_21heaviside_kernel_cudaERNS_18TensorIteratorBaseEENKUlvE_clEvENKUlvE7_clEvEUlbbE_EESt5arrayIPcLm2EELi4E23TrivialOffsetCalculatorILi1EjESD_NS0_6memory12LoadWithCastILi1EEENSE_13StoreWithCastILi1EEEEEviT_T0_T2_T3_T4_T5_:
        /* <DEDUP_REMOVED lines=33> */
.L_x_3192:
[----:B------:R-:W2:Y:S02]  /*0210*/  LDG.E.U8 R4, desc[UR36][R4.64] ;  /* 0x0000002404047981 */ /* 0x000ea4000c1e1100 */
[----:B--2---:R-:W-:Y:S01]  /*0220*/  ISETP.NE.AND P0, PT, R4, RZ, PT ;  /* 0x000000ff0400720c */ /* 0x004fe20003f05270 */
[----:B------:R-:W-:-:S12]  /*0230*/  BRA `(.L_x_3194) ;  /* 0x0000000800407947 */ /* 0x000fd80003800000 */
.L_x_3191:
        /* <DEDUP_REMOVED lines=10> */
.L_x_3196:
[----:B------:R-:W2:Y:S02]  /*02e0*/  LDG.E R4, desc[UR36][R4.64] ;  /* 0x0000002404047981 */ /* 0x000ea4000c1e1900 */
[----:B--2---:R-:W-:Y:S01]  /*02f0*/  ISETP.NE.AND P0, PT, R4, RZ, PT ;  /* 0x000000ff0400720c */ /* 0x004fe20003f05270 */
[----:B------:R-:W-:-:S12]  /*0300*/  BRA `(.L_x_3194) ;  /* 0x00000008000c7947 */ /* 0x000fd80003800000 */
.L_x_3195:
[----:B------:R-:W2:Y:S02]  /*0310*/  LDG.E.U16 R4, desc[UR36][R4.64] ;  /* 0x0000002404047981 */ /* 0x000ea4000c1e1500 */
[----:B--2---:R-:W-:Y:S01]  /*0320*/  ISETP.NE.AND P0, PT, R4, RZ, PT ;  /* 0x000000ff0400720c */ /* 0x004fe20003f05270 */
[----:B------:R-:W-:-:S12]  /*0330*/  BRA `(.L_x_3194) ;  /* 0x0000000800007947 */ /* 0x000fd80003800000 */
.L_x_3190:
        /* <DEDUP_REMOVED lines=9> */
.L_x_3198:
[----:B------:R-:W2:Y:S02]  /*03d0*/  LDG.E.U16 R0, desc[UR36][R4.64] ;  /* 0x0000002404007981 */ /* 0x000ea4000c1e1500 */
[----:B--2---:R-:W-:-:S05]  /*03e0*/  HADD2.F32 R0, -RZ, R0.H0_H0 ;  /* 0x20000000ff007230 */ /* 0x004fca0000004100 */
[----:B------:R-:W-:Y:S01]  /*03f0*/  FSETP.NEU.FTZ.AND P0, PT, R0, RZ, PT ;  /* 0x000000ff0000720b */ /* 0x000fe20003f1d000 */
[----:B------:R-:W-:-:S12]  /*0400*/  BRA `(.L_x_3194) ;  /* 0x0000000400cc7947 */ /* 0x000fd80003800000 */
.L_x_3197:
        /* <DEDUP_REMOVED lines=11> */
.L_x_3200:
        /* <DEDUP_REMOVED lines=8> */
.L_x_3199:
[----:B------:R-:W2:Y:S02]  /*0540*/  LDG.E.64 R4, desc[UR36][R4.64] ;  /* 0x0000002404047981 */ /* 0x000ea4000c1e1b00 */
[----:B--2---:R1:W2:Y:S02]  /*0550*/  DSETP.NEU.AND P0, PT, R4, RZ, PT ;  /* 0x000000ff0400722a */ /* 0x0042a40003f0d000 */
[----:B--2---:R-:W-:Y:S05]  /*0560*/  BRA `(.L_x_3194) ;  /* 0x0000000400747947 */ /* 0x004fea0003800000 */
.L_x_3189:
        /* <DEDUP_REMOVED lines=11> */
.L_x_3203:
        /* <DEDUP_REMOVED lines=8> */
.L_x_3202:
        /* <DEDUP_REMOVED lines=9> */
.L_x_3205:
        /* <DEDUP_REMOVED lines=11> */
.L_x_3204:
[----:B------:R-:W2:Y:S02]  /*07e0*/  LDG.E.U16 R0, desc[UR36][R4.64] ;  /* 0x0000002404007981 */ /* 0x000ea4000c1e1500 */
[----:B--2---:R-:W-:-:S05]  /*07f0*/  IMAD.U32 R0, R0, 0x10000, RZ ;  /* 0x0001000000007824 */ /* 0x004fca00078e00ff */
[----:B------:R-:W-:Y:S01]  /*0800*/  FSETP.NEU.FTZ.AND P0, PT, R0, RZ, PT ;  /* 0x000000ff0000720b */ /* 0x000fe20003f1d000 */
[----:B------:R-:W-:-:S12]  /*0810*/  BRA `(.L_x_3194) ;  /* 0x0000000000c87947 */ /* 0x000fd80003800000 */
.L_x_3201:
        /* <DEDUP_REMOVED lines=11> */
.L_x_3208:
[----:B------:R-:W2:Y:S02]  /*08d0*/  LDG.E.U8 R4, desc[UR36][R4.64] ;  /* 0x0000002404047981 */ /* 0x000ea4000c1e1100 */
[----:B--2---:R-:W-:Y:S01]  /*08e0*/  ISETP.NE.AND P0, PT, R4, RZ, PT ;  /* 0x000000ff0400720c */ /* 0x004fe20003f05270 */
[----:B------:R-:W-:-:S12]  /*08f0*/  BRA `(.L_x_3194) ;  /* 0x0000000000907947 */ /* 0x000fd80003800000 */
.L_x_3207:
[----:B------:R-:W2:Y:S02]  /*0900*/  LDG.E.U8 R4, desc[UR36][R4.64] ;  /* 0x0000002404047981 */ /* 0x000ea4000c1e1100 */
[----:B--2---:R-:W-:Y:S01]  /*0910*/  ISETP.NE.AND P0, PT, R4, RZ, PT ;  /* 0x000000ff0400720c */ /* 0x004fe20003f05270 */
[----:B------:R-:W-:-:S12]  /*0920*/  BRA `(.L_x_3194) ;  /* 0x0000000000847947 */ /* 0x000fd80003800000 */
.L_x_3206:
[----:B------:R-:W-:-:S09]  /*0930*/  UISETP.NE.AND UP0, UPT, UR4, 0x1c, UPT ;  /* 0x0000001c0400788c */ /* 0x000fd2000bf05270 */
[----:B------:R-:W-:Y:S05]  /*0940*/  BRA.U !UP0, `(.L_x_3209) ;  /* 0x0000000108747547 */ /* 0x000fea000b800000 */
[----:B------:R-:W-:-:S09]  /*0950*/  UISETP.NE.AND UP0, UPT, UR4, 0x1d, UPT ;  /* 0x0000001d0400788c */ /* 0x000fd2000bf05270 */
[----:B------:R-:W-:Y:S05]  /*0960*/  BRA.U !UP0, `(.L_x_3210) ;  /* 0x00000001085c7547 */ /* 0x000fea000b800000 */
[----:B------:R-:W-:-:S09]  /*0970*/  UISETP.NE.AND UP0, UPT, UR4, 0x2c, UPT ;  /* 0x0000002c0400788c */ /* 0x000fd2000bf05270 */
[----:B------:R-:W-:Y:S05]  /*0980*/  BRA.U !UP0, `(.L_x_3211) ;  /* 0x0000000108487547 */ /* 0x000fea000b800000 */
.L_x_3193:
        /* <DEDUP_REMOVED lines=16> */
.L_x_3212:
[----:B------:R-:W-:Y:S01]  /*0a90*/  PLOP3.LUT P0, PT, PT, PT, PT, 0x8, 0x80 ;  /* 0x000000000080781c */ /* 0x000fe20003f0e170 */
[----:B------:R-:W-:-:S12]  /*0aa0*/  BRA `(.L_x_3194) ;  /* 0x0000000000247947 */ /* 0x000fd80003800000 */
.L_x_3211:
[----:B------:R-:W2:Y:S02]  /*0ab0*/  LDG.E.U8 R4, desc[UR36][R4.64] ;  /* 0x0000002404047981 */ /* 0x000ea4000c1e1100 */
[----:B--2---:R-:W-:Y:S01]  /*0ac0*/  ISETP.NE.AND P0, PT, R4, RZ, PT ;  /* 0x000000ff0400720c */ /* 0x004fe20003f05270 */
[----:B------:R-:W-:-:S12]  /*0ad0*/  BRA `(.L_x_3194) ;  /* 0x0000000000187947 */ /* 0x000fd80003800000 */
.L_x_3210:
[----:B------:R-:W2:Y:S02]  /*0ae0*/  LDG.E.64 R4, desc[UR36][R4.64] ;  /* 0x0000002404047981 */ /* 0x000ea4000c1e1b00 */
[----:B--2---:R-:W-:-:S04]  /*0af0*/  ISETP.NE.U32.AND P0, PT, R4, RZ, PT ;  /* 0x000000ff0400720c */ /* 0x004fc80003f05070 */
[----:B------:R-:W-:Y:S01]  /*0b00*/  ISETP.NE.AND.EX P0, PT, R5, RZ, PT, P0 ;  /* 0x000000ff0500720c */ /* 0x000fe20003f05300 */
[----:B------:R-:W-:-:S12]  /*0b10*/  BRA `(.L_x_3194) ;  /* 0x0000000000087947 */ /* 0x000fd80003800000 */
.L_x_3209:
[----:B------:R-:W2:Y:S02]  /*0b20*/  LDG.E R4, desc[UR36][R4.64] ;  /* 0x0000002404047981 */ /* 0x000ea4000c1e1900 */
[----:B--2---:R-:W-:-:S13]  /*0b30*/  ISETP.NE.AND P0, PT, R4, RZ, PT ;  /* 0x000000ff0400720c */ /* 0x004fda0003f05270 */
.L_x_3194:
[----:B------:R-:W-:Y:S05]  /*0b40*/  BSYNC.RECONVERGENT B6 ;  /* 0x0000000000067941 */ /* 0x000fea0003800200 */
.L_x_3188:
[----:B------:R-:W-:Y:S01]  /*0b50*/  SEL R26, RZ, 0x1, !P0 ;  /* 0x00000001ff1a7807 */ /* 0x000fe20004000000 */
[----:B------:R-:W-:-:S07]  /*0b60*/  VIADD R19, R23, 0x80 ;  /* 0x0000008017137836 */ /* 0x000fce0000000000 */
.L_x_3187:
[----:B------:R-:W-:Y:S05]  /*0b70*/  BSYNC.RECONVERGENT B7 ;  /* 0x0000000000077941 */ /* 0x000fea0003800200 */
.L_x_3186:
[----:B------:R-:W-:Y:S01]  /*0b80*/  ISETP.GE.AND P0, PT, R19, R16, PT ;  /* 0x000000101300720c */ /* 0x000fe20003f06270 */
[----:B------:R-:W-:Y:S01]  /*0b90*/  BSSY.RECONVERGENT B7, `(.L_x_3213) ;  /* 0x00000ae000077945 */ /* 0x000fe20003800200 */
[----:B------:R-:W-:-:S11]  /*0ba0*/  PRMT R22, RZ, 0x7610, R22 ;  /* 0x00007610ff167816 */ /* 0x000fd60000000016 */
        /* <DEDUP_REMOVED lines=22> */
.L_x_3219:
[----:B------:R-:W2:Y:S02]  /*0d10*/  LDG.E.U8 R4, desc[UR36][R4.64] ;  /* 0x0000002404047981 */ /* 0x000ea4000c1e1100 */
[----:B--2---:R-:W-:Y:S01]  /*0d20*/  ISETP.NE.AND P0, PT, R4, RZ, PT ;  /* 0x000000ff0400720c */ /* 0x004fe20003f05270 */
[----:B------:R-:W-:-:S12]  /*0d30*/  BRA `(.L_x_3221) ;  /* 0x0000000800407947 */ /* 0x000fd80003800000 */
.L_x_3218:
        /* <DEDUP_REMOVED lines=10> */
.L_x_3223:
[----:B------:R-:W2:Y:S02]  /*0de0*/  LDG.E R4, desc[UR36][R4.64] ;  /* 0x0000002404047981 */ /* 0x000ea4000c1e1900 */
[----:B--2---:R-:W-:Y:S01]  /*0df0*/  ISETP.NE.AND P0, PT, R4, RZ, PT ;  /* 0x000000ff0400720c */ /* 0x004fe20003f05270 */
[----:B------:R-:W-:-:S12]  /*0e00*/  BRA `(.L_x_3221) ;  /* 0x00000008000c7947 */ /* 0x000fd80003800000 */
.L_x_3222:
[----:B------:R-:W2:Y:S02]  /*0e10*/  LDG.E.U16 R4, desc[UR36][R4.64] ;  /* 0x0000002404047981 */ /* 0x000ea4000c1e1500 */
[----:B--2---:R-:W-:Y:S01]  /*0e20*/  ISETP.NE.AND P0, PT, R4, RZ, PT ;  /* 0x000000ff0400720c */ /* 0x004fe20003f05270 */
[----:B------:R-:W-:-:S12]  /*0e30*/  BRA `(.L_x_3221) ;  /* 0x0000000800007947 */ /* 0x000fd80003800000 */
.L_x_3217:
        /* <DEDUP_REMOVED lines=9> */
.L_x_3225:
[----:B------:R-:W2:Y:S02]  /*0ed0*/  LDG.E.U16 R0, desc[UR36][R4.64] ;  /* 0x0000002404007981 */ /* 0x000ea4000c1e1500 */
[----:B--2---:R-:W-:-:S05]  /*0ee0*/  HADD2.F32 R0, -RZ, R0.H0_H0 ;  /* 0x20000000ff007230 */ /* 0x004fca0000004100 */
[----:B------:R-:W-:Y:S01]  /*0ef0*/  FSETP.NEU.FTZ.AND P0, PT, R0, RZ, PT ;  /* 0x000000ff0000720b */ /* 0x000fe20003f1d000 */
[----:B------:R-:W-:-:S12]  /*0f00*/  BRA `(.L_x_3221) ;  /* 0x0000000400cc7947 */ /* 0x000fd80003800000 */
.L_x_3224:
        /* <DEDUP_REMOVED lines=11> */
.L_x_3227:
        /* <DEDUP_REMOVED lines=8> */
.L_x_3226:
[----:B------:R-:W2:Y:S02]  /*1040*/  LDG.E.64 R4, desc[UR36][R4.64] ;  /* 0x0000002404047981 */ /* 0x000ea4000c1e1b00 */
[----:B--2---:R1:W2:Y:S02]  /*1050*/  DSETP.NEU.AND P0, PT, R4, RZ, PT ;  /* 0x000000ff0400722a */ /* 0x0042a40003f0d000 */
[----:B--2---:R-:W-:Y:S05]  /*1060*/  BRA `(.L_x_3221) ;  /* 0x0000000400747947 */ /* 0x004fea0003800000 */
.L_x_3216:
        /* <DEDUP_REMOVED lines=11> */
.L_x_3230:
        /* <DEDUP_REMOVED lines=8> */
.L_x_3229:
        /* <DEDUP_REMOVED lines=9> */
.L_x_3232:
        /* <DEDUP_REMOVED lines=11> */
.L_x_3231:
[----:B------:R-:W2:Y:S02]  /*12e0*/  LDG.E.U16 R0, desc[UR36][R4.64] ;  /* 0x0000002404007981 */ /* 0x000ea4000c1e1500 */
[----:B--2---:R-:W-:-:S05]  /*12f0*/  IMAD.U32 R0, R0, 0x10000, RZ ;  /* 0x0001000000007824 */ /* 0x004fca00078e00ff */
[----:B------:R-:W-:Y:S01]  /*1300*/  FSETP.NEU.FTZ.AND P0, PT, R0, RZ, PT ;  /* 0x000000ff0000720b */ /* 0x000fe20003f1d000 */
[----:B------:R-:W-:-:S12]  /*1310*/  BRA `(.L_x_3221) ;  /* 0x0000000000c87947 */ /* 0x000fd80003800000 */
.L_x_3228:
        /* <DEDUP_REMOVED lines=11> */
.L_x_3235:
[----:B------:R-:W2:Y:S02]  /*13d0*/  LDG.E.U8 R4, desc[UR36][R4.64] ;  /* 0x0000002404047981 */ /* 0x000ea4000c1e1100 */
[----:B--2---:R-:W-:Y:S01]  /*13e0*/  ISETP.NE.AND P0, PT, R4, RZ, PT ;  /* 0x000000ff0400720c */ /* 0x004fe20003f05270 */
[----:B------:R-:W-:-:S12]  /*13f0*/  BRA `(.L_x_3221) ;  /* 0x0000000000907947 */ /* 0x000fd80003800000 */
.L_x_3234:
[----:B------:R-:W2:Y:S02]  /*1400*/  LDG.E.U8 R4, desc[UR36][R4.64] ;  /* 0x0000002404047981 */ /* 0x000ea4000c1e1100 */
[----:B--2---:R-:W-:Y:S01]  /*1410*/  ISETP.NE.AND P0, PT, R4, RZ, PT ;  /* 0x000000ff0400720c */ /* 0x004fe20003f05270 */
[----:B------:R-:W-:-:S12]  /*1420*/  BRA `(.L_x_3221) ;  /* 0x0000000000847947 */ /* 0x000fd80003800000 */
.L_x_3233:
        /* <DEDUP_REMOVED lines=9> */
.L_x_3220:
        /* <DEDUP_REMOVED lines=16> */
.L_x_3238:
[----:B------:R-:W-:Y:S01]  /*15c0*/  PLOP3.LUT P0, PT, PT, PT, PT, 0x8, 0x80 ;  /* 0x000000000080781c */ /* 0x000fe20003f0e170 */
[----:B------:R-:W-:-:S12]  /*15d0*/  BRA `(.L_x_3221) ;  /* 0x0000000000187947 */ /* 0x000fd80003800000 */
.L_x_3237:
[----:B------:R-:W2:Y:S02]  /*15e0*/  LDG.E.64 R4, desc[UR36][R4.64] ;  /* 0x0000002404047981 */ /* 0x000ea4000c1e1b00 */
[----:B--2---:R-:W-:-:S04]  /*15f0*/  ISETP.NE.U32.AND P0, PT, R4, RZ, PT ;  /* 0x000000ff0400720c */ /* 0x004fc80003f05070 */
[----:B------:R-:W-:Y:S01]  /*1600*/  ISETP.NE.AND.EX P0, PT, R5, RZ, PT, P0 ;  /* 0x000000ff0500720c */ /* 0x000fe20003f05300 */
[----:B------:R-:W-:-:S12]  /*1610*/  BRA `(.L_x_3221) ;  /* 0x0000000000087947 */ /* 0x000fd80003800000 */
.L_x_3236:
[----:B------:R-:W2:Y:S02]  /*1620*/  LDG.E R4, desc[UR36][R4.64] ;  /* 0x0000002404047981 */ /* 0x000ea4000c1e1900 */
[----:B--2---:R-:W-:-:S13]  /*1630*/  ISETP.NE.AND P0, PT, R4, RZ, PT ;  /* 0x000000ff0400720c */ /* 0x004fda0003f05270 */
.L_x_3221:
[----:B------:R-:W-:Y:S05]  /*1640*/  BSYNC.RECONVERGENT B6 ;  /* 0x0000000000067941 */ /* 0x000fea0003800200 */
.L_x_3215:
[----:B------:R-:W-:Y:S01]  /*1650*/  SEL R22, RZ, 0x1, !P0 ;  /* 0x00000001ff167807 */ /* 0x000fe20004000000 */
[----:B------:R-:W-:-:S07]  /*1660*/  VIADD R19, R19, 0x80 ;  /* 0x0000008013137836 */ /* 0x000fce0000000000 */
.L_x_3214:
[----:B------:R-:W-:Y:S05]  /*1670*/  BSYNC.RECONVERGENT B7 ;  /* 0x0000000000077941 */ /* 0x000fea0003800200 */
.L_x_3213:
        /* <DEDUP_REMOVED lines=25> */
.L_x_3245:
[----:B------:R-:W2:Y:S02]  /*1810*/  LDG.E.U8 R4, desc[UR36][R4.64] ;  /* 0x0000002404047981 */ /* 0x000ea4000c1e1100 */
[----:B--2---:R-:W-:Y:S01]  /*1820*/  ISETP.NE.AND P0, PT, R4, RZ, PT ;  /* 0x000000ff0400720c */ /* 0x004fe20003f05270 */
[----:B------:R-:W-:-:S12]  /*1830*/  BRA `(.L_x_3247) ;  /* 0x0000000800407947 */ /* 0x000fd80003800000 */
.L_x_3244:
        /* <DEDUP_REMOVED lines=10> */
.L_x_3249:
[----:B------:R-:W2:Y:S02]  /*18e0*/  LDG.E R4, desc[UR36][R4.64] ;  /* 0x0000002404047981 */ /* 0x000ea4000c1e1900 */
[----:B--2---:R-:W-:Y:S01]  /*18f0*/  ISETP.NE.AND P0, PT, R4, RZ, PT ;  /* 0x000000ff0400720c */ /* 0x004fe20003f05270 */
[----:B------:R-:W-:-:S12]  /*1900*/  BRA `(.L_x_3247) ;  /* 0x00000008000c7947 */ /* 0x000fd80003800000 */
.L_x_3248:
[----:B------:R-:W2:Y:S02]  /*1910*/  LDG.E.U16 R4, desc[UR36][R4.64] ;  /* 0x0000002404047981 */ /* 0x000ea4000c1e1500 */
[----:B--2---:R-:W-:Y:S01]  /*1920*/  ISETP.NE.AND P0, PT, R4, RZ, PT ;  /* 0x000000ff0400720c */ /* 0x004fe20003f05270 */
[----:B------:R-:W-:-:S12]  /*1930*/  BRA `(.L_x_3247) ;  /* 0x0000000800007947 */ /* 0x000fd80003800000 */
.L_x_3243:
        /* <DEDUP_REMOVED lines=9> */
.L_x_3251:
[----:B------:R-:W2:Y:S02]  /*19d0*/  LDG.E.U16 R0, desc[UR36][R4.64] ;  /* 0x0000002404007981 */ /* 0x000ea4000c1e1500 */
[----:B--2---:R-:W-:-:S05]  /*19e0*/  HADD2.F32 R0, -RZ, R0.H0_H0 ;  /* 0x20000000ff007230 */ /* 0x004fca0000004100 */
[----:B------:R-:W-:Y:S01]  /*19f0*/  FSETP.NEU.FTZ.AND P0, PT, R0, RZ, PT ;  /* 0x000000ff0000720b */ /* 0x000fe20003f1d000 */
[----:B------:R-:W-:-:S12]  /*1a00*/  BRA `(.L_x_3247) ;  /* 0x0000000400cc7947 */ /* 0x000fd80003800000 */
.L_x_3250:
        /* <DEDUP_REMOVED lines=11> */
.L_x_3253:
        /* <DEDUP_REMOVED lines=8> */
.L_x_3252:
[----:B------:R-:W2:Y:S02]  /*1b40*/  LDG.E.64 R4, desc[UR36][R4.64] ;  /* 0x0000002404047981 */ /* 0x000ea4000c1e1b00 */
[----:B--2---:R1:W2:Y:S02]  /*1b50*/  DSETP.NEU.AND P0, PT, R4, RZ, PT ;  /* 0x000000ff0400722a */ /* 0x0042a40003f0d000 */
[----:B--2---:R-:W-:Y:S05]  /*1b60*/  BRA `(.L_x_3247) ;  /* 0x0000000400747947 */ /* 0x004fea0003800000 */
.L_x_3242:
        /* <DEDUP_REMOVED lines=11> */
.L_x_3256:
        /* <DEDUP_REMOVED lines=8> */
.L_x_3255:
        /* <DEDUP_REMOVED lines=9> */
.L_x_3258:
        /* <DEDUP_REMOVED lines=11> */
.L_x_3257:
[----:B------:R-:W2:Y:S02]  /*1de0*/  LDG.E.U16 R0, desc[UR36][R4.64] ;  /* 0x0000002404007981 */ /* 0x000ea4000c1e1500 */
[----:B--2---:R-:W-:-:S05]  /*1df0*/  IMAD.U32 R0, R0, 0x10000, RZ ;  /* 0x0001000000007824 */ /* 0x004fca00078e00ff */
[----:B------:R-:W-:Y:S01]  /*1e00*/  FSETP.NEU.FTZ.AND P0, PT, R0, RZ, PT ;  /* 0x000000ff0000720b */ /* 0x000fe20003f1d000 */
[----:B------:R-:W-:-:S12]  /*1e10*/  BRA `(.L_x_3247) ;  /* 0x0000000000c87947 */ /* 0x000fd80003800000 */
.L_x_3254:
        /* <DEDUP_REMOVED lines=11> */
.L_x_3261:
[----:B------:R-:W2:Y:S02]  /*1ed0*/  LDG.E.U8 R4, desc[UR36][R4.64] ;  /* 0x0000002404047981 */ /* 0x000ea4000c1e1100 */
[----:B--2---:R-:W-:Y:S01]  /*1ee0*/  ISETP.NE.AND P0, PT, R4, RZ, PT ;  /* 0x000000ff0400720c */ /* 0x004fe20003f05270 */
[----:B------:R-:W-:-:S12]  /*1ef0*/  BRA `(.L_x_3247) ;  /* 0x0000000000907947 */ /* 0x000fd80003800000 */
.L_x_3260:
[----:B------:R-:W2:Y:S02]  /*1f00*/  LDG.E.U8 R4, desc[UR36][R4.64] ;  /* 0x0000002404047981 */ /* 0x000ea4000c1e1100 */
[----:B--2---:R-:W-:Y:S01]  /*1f10*/  ISETP.NE.AND P0, PT, R4, RZ, PT ;  /* 0x000000ff0400720c */ /* 0x004fe20003f05270 */
[----:B------:R-:W-:-:S12]  /*1f20*/  BRA `(.L_x_3247) ;  /* 0x0000000000847947 */ /* 0x000fd80003800000 */
.L_x_3259:
        /* <DEDUP_REMOVED lines=9> */
.L_x_3246:
        /* <DEDUP_REMOVED lines=16> */
.L_x_3264:
[----:B------:R-:W-:Y:S01]  /*20c0*/  PLOP3.LUT P0, PT, PT, PT, PT, 0x8, 0x80 ;  /* 0x000000000080781c */ /* 0x000fe20003f0e170 */
[----:B------:R-:W-:-:S12]  /*20d0*/  BRA `(.L_x_3247) ;  /* 0x0000000000187947 */ /* 0x000fd80003800000 */
.L_x_3263:
[----:B------:R-:W2:Y:S02]  /*20e0*/  LDG.E.64 R4, desc[UR36][R4.64] ;  /* 0x0000002404047981 */ /* 0x000ea4000c1e1b00 */
[----:B--2---:R-:W-:-:S04]  /*20f0*/  ISETP.NE.U32.AND P0, PT, R4, RZ, PT ;  /* 0x000000ff0400720c */ /* 0x004fc80003f05070 */
[----:B------:R-:W-:Y:S01]  /*2100*/  ISETP.NE.AND.EX P0, PT, R5, RZ, PT, P0 ;  /* 0x000000ff0500720c */ /* 0x000fe20003f05300 */
[----:B------:R-:W-:-:S12]  /*2110*/  BRA `(.L_x_3247) ;  /* 0x0000000000087947 */ /* 0x000fd80003800000 */
.L_x_3262:
[----:B------:R-:W2:Y:S02]  /*2120*/  LDG.E R4, desc[UR36][R4.64] ;  /* 0x0000002404047981 */ /* 0x000ea4000c1e1900 */
[----:B--2---:R-:W-:-:S13]  /*2130*/  ISETP.NE.AND P0, PT, R4, RZ, PT ;  /* 0x000000ff0400720c */ /* 0x004fda0003f05270 */
.L_x_3247:
[----:B------:R-:W-:Y:S05]  /*2140*/  BSYNC.RECONVERGENT B6 ;  /* 0x0000000000067941 */ /* 0x000fea0003800200 */
.L_x_3241:
[----:B------:R-:W-:Y:S01]  /*2150*/  SEL R24, RZ, 0x1, !P0 ;  /* 0x00000001ff187807 */ /* 0x000fe20004000000 */
[----:B------:R-:W-:-:S07]  /*2160*/  VIADD R19, R19, 0x80 ;  /* 0x0000008013137836 */ /* 0x000fce0000000000 */
.L_x_3240:
[----:B------:R-:W-:Y:S05]  /*2170*/  BSYNC.RECONVERGENT B7 ;  /* 0x0000000000077941 */ /* 0x000fea0003800200 */
.L_x_3239:
[----:B------:R-:W2:Y:S01]  /*2180*/  LDC.U8 R17, c[0x0][0x385] ;  /* 0x0000e140ff117b82 */ /* 0x000ea20000000000 */
        /* <DEDUP_REMOVED lines=22> */
[----:B------:R-:W3:Y:S02]  /*22f0*/  LDG.E.U8 R4, desc[UR36][R4.64] ;  /* 0x0000002404047981 */ /* 0x000ee4000c1e1100 */
[----:B---3--:R-:W-:Y:S01]  /*2300*/  ISETP.NE.AND P0, PT, R4, RZ, PT ;  /* 0x000000ff0400720c */ /* 0x008fe20003f05270 */
[----:B------:R-:W-:-:S12]  /*2310*/  BRA `(.L_x_3273) ;  /* 0x00000008004c7947 */ /* 0x000fd80003800000 */
.L_x_3271:
[----:B------:R-:W3:Y:S02]  /*2320*/  LDG.E.U8 R4, desc[UR36][R4.64] ;  /* 0x0000002404047981 */ /* 0x000ee4000c1e1100 */
[----:B---3--:R-:W-:Y:S01]  /*2330*/  ISETP.NE.AND P0, PT, R4, RZ, PT ;  /* 0x000000ff0400720c */ /* 0x008fe20003f05270 */
[----:B------:R-:W-:-:S12]  /*2340*/  BRA `(.L_x_3273) ;  /* 0x0000000800407947 */ /* 0x000fd80003800000 */
.L_x_3270:
[----:B------:R-:W-:-:S09]  /*2350*/  UISETP.NE.AND UP0, UPT, UR4, 0x2, UPT ;  /* 0x000000020400788c */ /* 0x000fd2000bf05270 */
[----:B------:R-:W-:Y:S05]  /*2360*/  BRA.U !UP0, `(.L_x_3274) ;  /* 0x00000001082c7547 */ /* 0x000fea000b800000 */
[----:B------:R-:W-:-:S09]  /*2370*/  UISETP.NE.AND UP0, UPT, UR4, 0x3, UPT ;  /* 0x000000030400788c */ /* 0x000fd2000bf05270 */
[----:B------:R-:W-:Y:S05]  /*2380*/  BRA.U !UP0, `(.L_x_3275) ;  /* 0x0000000108187547 */ /* 0x000fea000b800000 */
[----:B------:R-:W-:-:S09]  /*2390*/  UISETP.NE.AND UP0, UPT, UR4, 0x4, UPT ;  /* 0x000000040400788c */ /* 0x000fd2000bf05270 */
[----:B------:R-:W-:Y:S05]  /*23a0*/  BRA.U UP0, `(.L_x_3272) ;  /* 0x0000000500c87547 */ /* 0x000fea000b800000 */
[----:B------:R-:W3:Y:S02]  /*23b0*/  LDG.E.64 R4, desc[UR36][R4.64] ;  /* 0x0000002404047981 */ /* 0x000ee4000c1e1b00 */
[----:B---3--:R-:W-:-:S04]  /*23c0*/  ISETP.NE.U32.AND P0, PT, R4, RZ, PT ;  /* 0x000000ff0400720c */ /* 0x008fc80003f05070 */
[----:B------:R-:W-:Y:S01]  /*23d0*/  ISETP.NE.AND.EX P0, PT, R5, RZ, PT, P0 ;  /* 0x000000ff0500720c */ /* 0x000fe20003f05300 */
[----:B------:R-:W-:-:S12]  /*23e0*/  BRA `(.L_x_3273) ;  /* 0x0000000800187947 */ /* 0x000fd80003800000 */
.L_x_3275:
[----:B------:R-:W3:Y:S02]  /*23f0*/  LDG.E R4, desc[UR36][R4.64] ;  /* 0x0000002404047981 */ /* 0x000ee4000c1e1900 */
[----:B---3--:R-:W-:Y:S01]  /*2400*/  ISETP.NE.AND P0, PT, R4, RZ, PT ;  /* 0x000000ff0400720c */ /* 0x008fe20003f05270 */
[----:B------:R-:W-:-:S12]  /*2410*/  BRA `(.L_x_3273) ;  /* 0x00000008000c7947 */ /* 0x000fd80003800000 */
.L_x_3274:
[----:B------:R-:W3:Y:S02]  /*2420*/  LDG.E.U16 R4, desc[UR36][R4.64] ;  /* 0x0000002404047981 */ /* 0x000ee4000c1e1500 */
[----:B---3--:R-:W-:Y:S01]  /*2430*/  ISETP.NE.AND P0, PT, R4, RZ, PT ;  /* 0x000000ff0400720c */ /* 0x008fe20003f05270 */
[----:B------:R-:W-:-:S12]  /*2440*/  BRA `(.L_x_3273) ;  /* 0x0000000800007947 */ /* 0x000fd80003800000 */
.L_x_3269:
[----:B------:R-:W-:-:S09]  /*2450*/  UISETP.GT.AND UP0, UPT, UR4, 0x6, UPT ;  /* 0x000000060400788c */ /* 0x000fd2000bf04270 */
[----:B------:R-:W-:Y:S05]  /*2460*/  BRA.U UP0, `(.L_x_3276) ;  /* 0x00000001002c7547 */ /* 0x000fea000b800000 */
[----:B------:R-:W-:-:S09]  /*2470*/  UISETP.NE.AND UP0, UPT, UR4, 0x5, UPT ;  /* 0x000000050400788c */ /* 0x000fd2000bf05270 */
[----:B------:R-:W-:Y:S05]  /*2480*/  BRA.U !UP0, `(.L_x_3277) ;  /* 0x0000000108147547 */ /* 0x000fea000b800000 */
[----:B------:R-:W-:-:S09]  /*2490*/  UISETP.NE.AND UP0, UPT, UR4, 0x6, UPT ;  /* 0x000000060400788c */ /* 0x000fd2000bf05270 */
[----:B------:R-:W-:Y:S05]  /*24a0*/  BRA.U UP0, `(.L_x_3272) ;  /* 0x0000000500887547 */ /* 0x000fea000b800000 */
[----:B------:R-:W3:Y:S02]  /*24b0*/  LDG.E R4, desc[UR36][R4.64] ;  /* 0x0000002404047981 */ /* 0x000ee4000c1e1900 */
[----:B---3--:R-:W-:Y:S01]  /*24c0*/  FSETP.NEU.FTZ.AND P0, PT, R4, RZ, PT ;  /* 0x000000ff0400720b */ /* 0x008fe20003f1d000 */
[----:B------:R-:W-:-:S12]  /*24d0*/  BRA `(.L_x_3273) ;  /* 0x0000000400dc7947 */ /* 0x000fd80003800000 */
.L_x_3277:
[----:B------:R-:W3:Y:S02]  /*24e0*/  LDG.E.U16 R0, desc[UR36][R4.64] ;  /* 0x0000002404007981 */ /* 0x000ee4000c1e1500 */
[----:B---3--:R-:W-:-:S05]  /*24f0*/  HADD2.F32 R0, -RZ, R0.H0_H0 ;  /* 0x20000000ff007230 */ /* 0x008fca0000004100 */
[----:B------:R-:W-:Y:S01]  /*2500*/  FSETP.NEU.FTZ.AND P0, PT, R0, RZ, PT ;  /* 0x000000ff0000720b */ /* 0x000fe20003f1d000 */
[----:B------:R-:W-:-:S12]  /*2510*/  BRA `(.L_x_3273) ;  /* 0x0000000400cc7947 */ /* 0x000fd80003800000 */
.L_x_3276:
[----:B------:R-:W-:-:S09]  /*2520*/  UISETP.NE.AND UP0, UPT, UR4, 0x7, UPT ;  /* 0x000000070400788c */ /* 0x000fd2000bf05270 */
[----:B------:R-:W-:Y:S05]  /*2530*/  BRA.U !UP0, `(.L_x_3278) ;  /* 0x0000000108447547 */ /* 0x000fea000b800000 */
[----:B------:R-:W-:-:S09]  /*2540*/  UISETP.NE.AND UP0, UPT, UR4, 0x8, UPT ;  /* 0x000000080400788c */ /* 0x000fd2000bf05270 */
[----:B------:R-:W-:Y:S05]  /*2550*/  BRA.U !UP0, `(.L_x_3279) ;  /* 0x00000001081c7547 */ /* 0x000fea000b800000 */
[----:B------:R-:W-:-:S09]  /*2560*/  UISETP.NE.AND UP0, UPT, UR4, 0x9, UPT ;  /* 0x000000090400788c */ /* 0x000fd2000bf05270 */
[----:B------:R-:W-:Y:S05]  /*2570*/  BRA.U UP0, `(.L_x_3272) ;  /* 0x0000000500547547 */ /* 0x000fea000b800000 */
[----:B------:R-:W3:Y:S02]  /*2580*/  LDG.E.64 R4, desc[UR36][R4.64] ;  /* 0x0000002404047981 */ /* 0x000ee4000c1e1b00 */
[----:B---3--:R-:W-:Y:S02]  /*2590*/  FSETP.NEU.FTZ.AND P0, PT, R4, RZ, PT ;  /* 0x000000ff0400720b */ /* 0x008fe40003f1d000 */
[----:B------:R-:W-:-:S04]  /*25a0*/  FSETP.NEU.FTZ.AND P1, PT, R5, RZ, PT ;  /* 0x000000ff0500720b */ /* 0x000fc80003f3d000 */
[----:B------:R-:W-:Y:S01]  /*25b0*/  PLOP3.LUT P0, PT, P0, P1, PT, 0xf8, 0x8f ;  /* 0x00000000008f781c */ /* 0x000fe20000703f70 */
[----:B------:R-:W-:-:S12]  /*25c0*/  BRA `(.L_x_3273) ;  /* 0x0000000400a07947 */ /* 0x000fd80003800000 */
.L_x_3279:
[----:B------:R-:W3:Y:S01]  /*25d0*/  LDG.E R4, desc[UR36][R4.64] ;  /* 0x0000002404047981 */ /* 0x000ee2000c1e1900 */
[----:B------:R-:W-:Y:S01]  /*25e0*/  PLOP3.LUT P0, PT, PT, PT, PT, 0x80, 0x8 ;  /* 0x000000000008781c */ /* 0x000fe20003f0f070 */
[----:B---3--:R-:W-:-:S05]  /*25f0*/  HADD2.F32 R0, -RZ, R4.H0_H0 ;  /* 0x20000004ff007230 */ /* 0x008fca0000004100 */
[----:B------:R-:W-:-:S13]  /*2600*/  FSETP.NEU.FTZ.AND P1, PT, R0, RZ, PT ;  /* 0x000000ff0000720b */ /* 0x000fda0003f3d000 */
[----:B------:R-:W-:Y:S05]  /*2610*/  @P1 BRA `(.L_x_3273) ;  /* 0x00000004008c1947 */ /* 0x000fea0003800000 */
[----:B------:R-:W-:-:S05]  /*2620*/  HADD2.F32 R0, -RZ, R4.H1_H1 ;  /* 0x30000004ff007230 */ /* 0x000fca0000004100 */
[----:B------:R-:W-:Y:S01]  /*2630*/  FSETP.NEU.FTZ.AND P0, PT, R0, RZ, PT ;  /* 0x000000ff0000720b */ /* 0x000fe20003f1d000 */
[----:B------:R-:W-:-:S12]  /*2640*/  BRA `(.L_x_3273) ;  /* 0x0000000400807947 */ /* 0x000fd80003800000 */
.L_x_3278:
[----:B------:R-:W3:Y:S02]  /*2650*/  LDG.E.64 R4, desc[UR36][R4.64] ;  /* 0x0000002404047981 */ /* 0x000ee4000c1e1b00 */
[----:B---3--:R1:W3:Y:S02]  /*2660*/  DSETP.NEU.AND P0, PT, R4, RZ, PT ;  /* 0x000000ff0400722a */ /* 0x0082e40003f0d000 */
[----:B---3--:R-:W-:Y:S05]  /*2670*/  BRA `(.L_x_3273) ;  /* 0x0000000400747947 */ /* 0x008fea0003800000 */
.L_x_3268:
        /* <DEDUP_REMOVED lines=8> */
[----:B------:R-:W3:Y:S02]  /*2700*/  LDG.E.U8 R4, desc[UR36][R4.64] ;  /* 0x0000002404047981 */ /* 0x000ee4000c1e1100 */
[----:B---3--:R-:W-:Y:S01]  /*2710*/  ISETP.NE.AND P0, PT, R4, RZ, PT ;  /* 0x000000ff0400720c */ /* 0x008fe20003f05270 */
[----:B------:R-:W-:-:S12]  /*2720*/  BRA `(.L_x_3273) ;  /* 0x0000000400487947 */ /* 0x000fd80003800000 */
.L_x_3282:
[----:B------:R-:W3:Y:S02]  /*2730*/  LDG.E.128 R4, desc[UR36][R4.64] ;  /* 0x0000002404047981 */ /* 0x000ee4000c1e1d00 */
[----:B---3--:R-:W0:-:S15]  /*2740*/  DSETP.NEU.AND P0, PT, R6, RZ, PT ;  /* 0x000000ff0600722a */ /* 0x008e1e0003f0d000 */
[----:B------:R-:W-:-:S15]  /*2750*/  NOP ;  /* 0x0000000000007918 */ /* 0x000fde0000000000 */
[----:B------:R-:W-:-:S15]  /*2760*/  NOP ;  /* 0x0000000000007918 */ /* 0x000fde0000000000 */
[----:B------:R-:W-:-:S15]  /*2770*/  NOP ;  /* 0x0000000000007918 */ /* 0x000fde0000000000 */
[----:B------:R-:W-:-:S04]  /*2780*/  NOP ;  /* 0x0000000000007918 */ /* 0x000fc80000000000 */
[----:B0-----:R0:W1:Y:S02]  /*2790*/  DSETP.NEU.OR P0, PT, R4, RZ, P0 ;  /* 0x000000ff0400722a */ /* 0x001064000070d400 */
[----:B-1----:R-:W-:Y:S05]  /*27a0*/  BRA `(.L_x_3273) ;  /* 0x0000000400287947 */ /* 0x002fea0003800000 */
.L_x_3281:
[----:B------:R-:W-:-:S09]  /*27b0*/  UISETP.NE.AND UP0, UPT, UR4, 0xf, UPT ;  /* 0x0000000f0400788c */ /* 0x000fd2000bf05270 */
[----:B------:R-:W-:Y:S05]  /*27c0*/  BRA.U !UP0, `(.L_x_3283) ;  /* 0x0000000108487547 */ /* 0x000fea000b800000 */
[----:B------:R-:W-:-:S09]  /*27d0*/  UISETP.NE.AND UP0, UPT, UR4, 0x17, UPT ;  /* 0x000000170400788c */ /* 0x000fd2000bf05270 */
[----:B------:R-:W-:Y:S05]  /*27e0*/  BRA.U !UP0, `(.L_x_3284) ;  /* 0x0000000108147547 */ /* 0x000fea000b800000 */
[----:B------:R-:W-:-:S09]  /*27f0*/  UISETP.NE.AND UP0, UPT, UR4, 0x18, UPT ;  /* 0x000000180400788c */ /* 0x000fd2000bf05270 */
[----:B------:R-:W-:Y:S05]  /*2800*/  BRA.U UP0, `(.L_x_3272) ;  /* 0x0000000100b07547 */ /* 0x000fea000b800000 */
[----:B------:R-:W3:Y:S02]  /*2810*/  LDG.E.U8 R4, desc[UR36][R4.64] ;  /* 0x0000002404047981 */ /* 0x000ee4000c1e1100 */
[----:B---3--:R-:W-:Y:S01]  /*2820*/  LOP3.LUT P0, RZ, R4, 0x7f, RZ, 0xc0, !PT ;  /* 0x0000007f04ff7812 */ /* 0x008fe2000780c0ff */
[----:B------:R-:W-:-:S12]  /*2830*/  BRA `(.L_x_3273) ;  /* 0x0000000400047947 */ /* 0x000fd80003800000 */
.L_x_3284:
[----:B------:R-:W3:Y:S02]  /*2840*/  LDG.E.U8 R3, desc[UR36][R4.64] ;  /* 0x0000002404037981 */ /* 0x000ee4000c1e1100 */
[----:B---3--:R-:W-:-:S05]  /*2850*/  IMAD.SHL.U32 R0, R3, 0x2000000, RZ ;  /* 0x0200000003007824 */ /* 0x008fca00078e00ff */
        /* <DEDUP_REMOVED lines=9> */
.L_x_3283:
[----:B------:R-:W3:Y:S02]  /*28f0*/  LDG.E.U16 R0, desc[UR36][R4.64] ;  /* 0x0000002404007981 */ /* 0x000ee4000c1e1500 */
[----:B---3--:R-:W-:-:S05]  /*2900*/  IMAD.U32 R0, R0, 0x10000, RZ ;  /* 0x0001000000007824 */ /* 0x008fca00078e00ff */
[----:B------:R-:W-:Y:S01]  /*2910*/  FSETP.NEU.FTZ.AND P0, PT, R0, RZ, PT ;  /* 0x000000ff0000720b */ /* 0x000fe20003f1d000 */
[----:B------:R-:W-:-:S12]  /*2920*/  BRA `(.L_x_3273) ;  /* 0x0000000000c87947 */ /* 0x000fd80003800000 */
.L_x_3280:
        /* <DEDUP_REMOVED lines=8> */
[----:B------:R-:W3:Y:S02]  /*29b0*/  LDG.E.U16 R4, desc[UR36][R4.64] ;  /* 0x0000002404047981 */ /* 0x000ee4000c1e1500 */
[----:B---3--:R-:W-:Y:S01]  /*29c0*/  ISETP.NE.AND P0, PT, R4, RZ, PT ;  /* 0x000000ff0400720c */ /* 0x008fe20003f05270 */
[----:B------:R-:W-:-:S12]  /*29d0*/  BRA `(.L_x_3273) ;  /* 0x00000000009c7947 */ /* 0x000fd80003800000 */
.L_x_3287:
[----:B------:R-:W3:Y:S02]  /*29e0*/  LDG.E.U8 R4, desc[UR36][R4.64] ;  /* 0x0000002404047981 */ /* 0x000ee4000c1e1100 */
[----:B---3--:R-:W-:Y:S01]  /*29f0*/  ISETP.NE.AND P0, PT, R4, RZ, PT ;  /* 0x000000ff0400720c */ /* 0x008fe20003f05270 */
[----:B------:R-:W-:-:S12]  /*2a00*/  BRA `(.L_x_3273) ;  /* 0x0000000000907947 */ /* 0x000fd80003800000 */
.L_x_3286:
[----:B------:R-:W3:Y:S02]  /*2a10*/  LDG.E.U8 R4, desc[UR36][R4.64] ;  /* 0x0000002404047981 */ /* 0x000ee4000c1e1100 */
[----:B---3--:R-:W-:Y:S01]  /*2a20*/  ISETP.NE.AND P0, PT, R4, RZ, PT ;  /* 0x000000ff0400720c */ /* 0x008fe20003f05270 */
[----:B------:R-:W-:-:S12]  /*2a30*/  BRA `(.L_x_3273) ;  /* 0x0000000000847947 */ /* 0x000fd80003800000 */
.L_x_3285:
[----:B------:R-:W-:-:S09]  /*2a40*/  UISETP.NE.AND UP0, UPT, UR4, 0x1c, UPT ;  /* 0x0000001c0400788c */ /* 0x000fd2000bf05270 */
[----:B------:R-:W-:Y:S05]  /*2a50*/  BRA.U !UP0, `(.L_x_3288) ;  /* 0x0000000108747547 */ /* 0x000fea000b800000 */
[----:B------:R-:W-:-:S09]  /*2a60*/  UISETP.NE.AND UP0, UPT, UR4, 0x1d, UPT ;  /* 0x0000001d0400788c */ /* 0x000fd2000bf05270 */
[----:B------:R-:W-:Y:S05]  /*2a70*/  BRA.U !UP0, `(.L_x_3289) ;  /* 0x00000001085c7547 */ /* 0x000fea000b800000 */
[----:B------:R-:W-:-:S09]  /*2a80*/  UISETP.NE.AND UP0, UPT, UR4, 0x2c, UPT ;  /* 0x0000002c0400788c */ /* 0x000fd2000bf05270 */
[----:B------:R-:W-:Y:S05]  /*2a90*/  BRA.U UP0, `(.L_x_3272) ;  /* 0x00000001000c7547 */ /* 0x000fea000b800000 */
[----:B------:R-:W3:Y:S02]  /*2aa0*/  LDG.E.U8 R4, desc[UR36][R4.64] ;  /* 0x0000002404047981 */ /* 0x000ee4000c1e1100 */
[----:B---3--:R-:W-:Y:S01]  /*2ab0*/  ISETP.NE.AND P0, PT, R4, RZ, PT ;  /* 0x000000ff0400720c */ /* 0x008fe20003f05270 */
[----:B------:R-:W-:-:S12]  /*2ac0*/  BRA `(.L_x_3273) ;  /* 0x0000000000607947 */ /* 0x000fd80003800000 */
.L_x_3272:
[----:B------:R-:W-:Y:S01]  /*2ad0*/  MOV R14, 0x0 ;  /* 0x00000000000e7802 */ /* 0x000fe20000000f00 */
[----:B------:R-:W0:Y:S01]  /*2ae0*/  LDCU.64 UR4, c[0x4][0x188] ;  /* 0x01003100ff0477ac */ /* 0x000e220008000a00 */
[----:B------:R-:W-:Y:S02]  /*2af0*/  IMAD.MOV.U32 R8, RZ, RZ, 0x4e ;  /* 0x0000004eff087424 */ /* 0x000fe400078e00ff */
[----:B------:R-:W-:Y:S01]  /*2b00*/  IMAD.MOV.U32 R12, RZ, RZ, 0x1 ;  /* 0x00000001ff0c7424 */ /* 0x000fe200078e00ff */
[----:B------:R-:W1:Y:S01]  /*2b10*/  LDCU.64 UR6, c[0x4][0x190] ;  /* 0x01003200ff0677ac */ /* 0x000e620008000a00 */
[----:B------:R-:W3:Y:S01]  /*2b20*/  LDC.64 R14, c[0x4][R14] ;  /* 0x010000000e0e7b82 */ /* 0x000ee20000000a00 */
[----:B------:R-:W-:Y:S01]  /*2b30*/  IMAD.MOV.U32 R13, RZ, RZ, RZ ;  /* 0x000000ffff0d7224 */ /* 0x000fe200078e00ff */
[----:B------:R-:W4:Y:S01]  /*2b40*/  LDCU.64 UR8, c[0x4][0x98] ;  /* 0x01001300ff0877ac */ /* 0x000f220008000a00 */
[----:B0-----:R-:W-:Y:S02]  /*2b50*/  IMAD.U32 R4, RZ, RZ, UR4 ;  /* 0x00000004ff047e24 */ /* 0x001fe4000f8e00ff */
[----:B------:R-:W-:-:S02]  /*2b60*/  IMAD.U32 R5, RZ, RZ, UR5 ;  /* 0x00000005ff057e24 */ /* 0x000fc4000f8e00ff */
[----:B-1----:R-:W-:Y:S02]  /*2b70*/  IMAD.U32 R6, RZ, RZ, UR6 ;  /* 0x00000006ff067e24 */ /* 0x002fe4000f8e00ff */
[----:B------:R-:W-:Y:S02]  /*2b80*/  IMAD.U32 R7, RZ, RZ, UR7 ;  /* 0x00000007ff077e24 */ /* 0x000fe4000f8e00ff */
[----:B----4-:R-:W-:Y:S02]  /*2b90*/  IMAD.U32 R10, RZ, RZ, UR8 ;  /* 0x00000008ff0a7e24 */ /* 0x010fe4000f8e00ff */
[----:B------:R-:W-:-:S07]  /*2ba0*/  IMAD.U32 R11, RZ, RZ, UR9 ;  /* 0x00000009ff0b7e24 */ /* 0x000fce000f8e00ff */
[----:B------:R-:W-:-:S07]  /*2bb0*/  LEPC R20, `(.L_x_3290) ;  /* 0x000000001014794e */ /* 0x000fce0000000000 */
[----:B--23--:R-:W-:Y:S05]  /*2bc0*/  CALL.ABS.NOINC R14 ;  /* 0x000000000e007343 */ /* 0x00cfea0003c00000 */
.L_x_3290:
[----:B------:R-:W-:Y:S01]  /*2bd0*/  PLOP3.LUT P0, PT, PT, PT, PT, 0x8, 0x80 ;  /* 0x000000000080781c */ /* 0x000fe20003f0e170 */
[----:B------:R-:W-:-:S12]  /*2be0*/  BRA `(.L_x_3273) ;  /* 0x0000000000187947 */ /* 0x000fd80003800000 */
.L_x_3289:
[----:B------:R-:W3:Y:S02]  /*2bf0*/  LDG.E.64 R4, desc[UR36][R4.64] ;  /* 0x0000002404047981 */ /* 0x000ee4000c1e1b00 */
[----:B---3--:R-:W-:-:S04]  /*2c00*/  ISETP.NE.U32.AND P0, PT, R4, RZ, PT ;  /* 0x000000ff0400720c */ /* 0x008fc80003f05070 */
[----:B------:R-:W-:Y:S01]  /*2c10*/  ISETP.NE.AND.EX P0, PT, R5, RZ, PT, P0 ;  /* 0x000000ff0500720c */ /* 0x000fe20003f05300 */
[----:B------:R-:W-:-:S12]  /*2c20*/  BRA `(.L_x_3273) ;  /* 0x0000000000087947 */ /* 0x000fd80003800000 */
.L_x_3288:
[----:B------:R-:W3:Y:S02]  /*2c30*/  LDG.E R4, desc[UR36][R4.64] ;  /* 0x0000002404047981 */ /* 0x000ee4000c1e1900 */
[----:B---3--:R-:W-:-:S13]  /*2c40*/  ISETP.NE.AND P0, PT, R4, RZ, PT ;  /* 0x000000ff0400720c */ /* 0x008fda0003f05270 */
.L_x_3273:
[----:B------:R-:W-:Y:S05]  /*2c50*/  BSYNC.RECONVERGENT B6 ;  /* 0x0000000000067941 */ /* 0x000fea0003800200 */
.L_x_3267:
[----:B------:R-:W-:-:S07]  /*2c60*/  SEL R0, RZ, 0x1, !P0 ;  /* 0x00000001ff007807 */ /* 0x000fce0004000000 */
.L_x_3266:
[----:B------:R-:W-:Y:S05]  /*2c70*/  BSYNC.RECONVERGENT B7 ;  /* 0x0000000000077941 */ /* 0x000fea0003800200 */
.L_x_3265:
[----:B------:R-:W3:Y:S01]  /*2c80*/  LDC.U8 R18, c[0x0][0x3a4] ;  /* 0x0000e900ff127b82 */ /* 0x000ee20000000000 */
        /* <DEDUP_REMOVED lines=11> */
[C---:B--2---:R-:W-:Y:S02]  /*2d40*/  SEL R3, R17.reuse, R26, !P0 ;  /* 0x0000001a11037207 */ /* 0x044fe40004000000 */
[C---:B------:R-:W-:Y:S02]  /*2d50*/  SEL R22, R17.reuse, R22, !P1 ;  /* 0x0000001611167207 */ /* 0x040fe40004800000 */
[C---:B------:R-:W-:Y:S02]  /*2d60*/  SEL R19, R17.reuse, R24, !P2 ;  /* 0x0000001811137207 */ /* 0x040fe40005000000 */
[----:B------:R-:W-:Y:S01]  /*2d70*/  SEL R17, R17, R0, !P3 ;  /* 0x0000000011117207 */ /* 0x000fe20005800000 */
[----:B------:R-:W-:Y:S06]  /*2d80*/  @P4 BRA `(.L_x_3293) ;  /* 0x0000001c00cc4947 */ /* 0x000fec0003800000 */
[----:B------:R-:W0:Y:S01]  /*2d90*/  LDCU UR4, c[0x0][0x3a8] ;  /* 0x00007500ff0477ac */ /* 0x000e220008000800 */
[----:B------:R-:W1:Y:S01]  /*2da0*/  LDC.64 R8, c[0x0][0x388] ;  /* 0x0000e200ff087b82 */ /* 0x000e620000000a00 */
[----:B------:R-:W-:Y:S01]  /*2db0*/  IMAD R0, R2, 0x200, R23 ;  /* 0x0000020002007824 */ /* 0x000fe200078e0217 */
[----:B---3--:R-:W-:Y:S01]  /*2dc0*/  PRMT R4, R18, 0x9910, RZ ;  /* 0x0000991012047816 */ /* 0x008fe200000000ff */
        /* <DEDUP_REMOVED lines=17> */
.L_x_3297:
[----:B------:R0:W-:Y:S01]  /*2ee0*/  STG.E.U8 desc[UR36][R8.64], R3 ;  /* 0x0000000308007986 */ /* 0x0001e2000c101124 */
[----:B------:R-:W-:Y:S05]  /*2ef0*/  BRA `(.L_x_3299) ;  /* 0x0000000c00887947 */ /* 0x000fea0003800000 */
.L_x_3296:
[----:B------:R-:W-:-:S13]  /*2f00*/  ISETP.NE.AND P0, PT, R0, 0x2, PT ;  /* 0x000000020000780c */ /* 0x000fda0003f05270 */
[----:B------:R-:W-:Y:S05]  /*2f10*/  @!P0 BRA `(.L_x_3300) ;  /* 0x0000000000388947 */ /* 0x000fea0003800000 */
[----:B------:R-:W-:-:S13]  /*2f20*/  ISETP.NE.AND P0, PT, R0, 0x3, PT ;  /* 0x000000030000780c */ /* 0x000fda0003f05270 */
[----:B------:R-:W-:Y:S05]  /*2f30*/  @!P0 BRA `(.L_x_3301) ;  /* 0x0000000000208947 */ /* 0x000fea0003800000 */
[----:B------:R-:W-:-:S13]  /*2f40*/  ISETP.NE.AND P0, PT, R0, 0x4, PT ;  /* 0x000000040000780c */ /* 0x000fda0003f05270 */
[----:B------:R-:W-:Y:S05]  /*2f50*/  @P0 BRA `(.L_x_3298) ;  /* 0x0000000800c40947 */ /* 0x000fea0003800000 */
[----:B------:R-:W-:-:S04]  /*2f60*/  LOP3.LUT R0, R3, 0xffff, RZ, 0xc0, !PT ;  /* 0x0000ffff03007812 */ /* 0x000fc800078ec0ff */
[----:B------:R-:W-:-:S05]  /*2f70*/  PRMT R0, R0, 0x8880, RZ ;  /* 0x0000888000007816 */ /* 0x000fca00000000ff */
[----:B------:R-:W-:-:S05]  /*2f80*/  IMAD.MOV.U32 R4, RZ, RZ, R0 ;  /* 0x000000ffff047224 */ /* 0x000fca00078e0000 */
[----:B------:R-:W-:-:S05]  /*2f90*/  SHF.R.S32.HI R5, RZ, 0x1f, R4 ;  /* 0x0000001fff057819 */ /* 0x000fca0000011404 */
[----:B------:R0:W-:Y:S01]  /*2fa0*/  STG.E.64 desc[UR36][R8.64], R4 ;  /* 0x0000000408007986 */ /* 0x0001e2000c101b24 */
[----:B------:R-:W-:Y:S05]  /*2fb0*/  BRA `(.L_x_3299) ;  /* 0x0000000c00587947 */ /* 0x000fea0003800000 */
.L_x_3301:
[----:B------:R-:W-:-:S04]  /*2fc0*/  LOP3.LUT R3, R3, 0xffff, RZ, 0xc0, !PT ;  /* 0x0000ffff03037812 */ /* 0x000fc800078ec0ff */
[----:B------:R-:W-:-:S05]  /*2fd0*/  PRMT R3, R3, 0x8880, RZ ;  /* 0x0000888003037816 */ /* 0x000fca00000000ff */
[----:B------:R0:W-:Y:S01]  /*2fe0*/  STG.E desc[UR36][R8.64], R3 ;  /* 0x0000000308007986 */ /* 0x0001e2000c101924 */
[----:B------:R-:W-:Y:S05]  /*2ff0*/  BRA `(.L_x_3299) ;  /* 0x0000000c00487947 */ /* 0x000fea0003800000 */
.L_x_3300:
[----:B------:R-:W-:-:S04]  /*3000*/  PRMT R3, R3, 0x8880, RZ ;  /* 0x0000888003037816 */ /* 0x000fc800000000ff */
[----:B------:R-:W-:-:S05]  /*3010*/  PRMT R3, R3, 0x7710, RZ ;  /* 0x0000771003037816 */ /* 0x000fca00000000ff */
[----:B------:R0:W-:Y:S01]  /*3020*/  STG.E.U16 desc[UR36][R8.64], R3 ;  /* 0x0000000308007986 */ /* 0x0001e2000c101524 */
[----:B------:R-:W-:Y:S05]  /*3030*/  BRA `(.L_x_3299) ;  /* 0x0000000c00387947 */ /* 0x000fea0003800000 */
.L_x_3295:
[----:B------:R-:W-:-:S13]  /*3040*/  ISETP.GT.AND P0, PT, R0, 0x6, PT ;  /* 0x000000060000780c */ /* 0x000fda0003f04270 */
[----:B------:R-:W-:Y:S05]  /*3050*/  @P0 BRA `(.L_x_3302) ;  /* 0x00000000002c0947 */ /* 0x000fea0003800000 */
[----:B------:R-:W-:-:S13]  /*3060*/  ISETP.NE.AND P0, PT, R0, 0x5, PT ;  /* 0x000000050000780c */ /* 0x000fda0003f05270 */
[----:B------:R-:W-:Y:S05]  /*3070*/  @!P0 BRA `(.L_x_3303) ;  /* 0x0000000000148947 */ /* 0x000fea0003800000 */
[----:B------:R-:W-:-:S13]  /*3080*/  ISETP.NE.AND P0, PT, R0, 0x6, PT ;  /* 0x000000060000780c */ /* 0x000fda0003f05270 */
[----:B------:R-:W-:Y:S05]  /*3090*/  @P0 BRA `(.L_x_3298) ;  /* 0x0000000800740947 */ /* 0x000fea0003800000 */
[----:B------:R-:W0:Y:S02]  /*30a0*/  I2F.S8 R3, R3 ;  /* 0x0000000300037306 */ /* 0x000e240000001400 */
[----:B0-----:R0:W-:Y:S01]  /*30b0*/  STG.E desc[UR36][R8.64], R3 ;  /* 0x0000000308007986 */ /* 0x0011e2000c101924 */
[----:B------:R-:W-:Y:S05]  /*30c0*/  BRA `(.L_x_3299) ;  /* 0x0000000c00147947 */ /* 0x000fea0003800000 */
.L_x_3303:
[----:B------:R-:W0:Y:S02]  /*30d0*/  I2F.S8 R0, R3 ;  /* 0x0000000300007306 */ /* 0x000e240000001400 */
[----:B0-----:R-:W-:-:S05]  /*30e0*/  F2FP.F16.F32.PACK_AB R0, RZ, R0 ;  /* 0x00000000ff00723e */ /* 0x001fca00000000ff */
[----:B------:R0:W-:Y:S01]  /*30f0*/  STG.E.U16 desc[UR36][R8.64], R0 ;  /* 0x0000000008007986 */ /* 0x0001e2000c101524 */
[----:B------:R-:W-:Y:S05]  /*3100*/  BRA `(.L_x_3299) ;  /* 0x0000000c00047947 */ /* 0x000fea0003800000 */
.L_x_3302:
[----:B------:R-:W-:-:S13]  /*3110*/  ISETP.NE.AND P0, PT, R0, 0x7, PT ;  /* 0x000000070000780c */ /* 0x000fda0003f05270 */
[----:B------:R-:W-:Y:S05]  /*3120*/  @!P0 BRA `(.L_x_3304) ;  /* 0x0000000000348947 */ /* 0x000fea0003800000 */
[----:B------:R-:W-:-:S13]  /*3130*/  ISETP.NE.AND P0, PT, R0, 0x8, PT ;  /* 0x000000080000780c */ /* 0x000fda0003f05270 */
[----:B------:R-:W-:Y:S05]  /*3140*/  @!P0 BRA `(.L_x_3305) ;  /* 0x0000000000188947 */ /* 0x000fea0003800000 */
[----:B------:R-:W-:-:S13]  /*3150*/  ISETP.NE.AND P0, PT, R0, 0x9, PT ;  /* 0x000000090000780c */ /* 0x000fda0003f05270 */
[----:B------:R-:W-:Y:S05]  /*3160*/  @P0 BRA `(.L_x_3298) ;  /* 0x0000000800400947 */ /* 0x000fea0003800000 */
[----:B------:R-:W0:Y:S01]  /*3170*/  I2F.S8 R4, R3 ;  /* 0x0000000300047306 */ /* 0x000e220000001400 */
[----:B------:R-:W-:-:S05]  /*3180*/  IMAD.MOV.U32 R5, RZ, RZ, RZ ;  /* 0x000000ffff057224 */ /* 0x000fca00078e00ff */
[----:B0-----:R0:W-:Y:S01]  /*3190*/  STG.E.64 desc[UR36][R8.64], R4 ;  /* 0x0000000408007986 */ /* 0x0011e2000c101b24 */
[----:B------:R-:W-:Y:S05]  /*31a0*/  BRA `(.L_x_3299) ;  /* 0x0000000800dc7947 */ /* 0x000fea0003800000 */
.L_x_3305:
[----:B------:R-:W0:Y:S02]  /*31b0*/  I2F.S8 R3, R3 ;  /* 0x0000000300037306 */ /* 0x000e240000001400 */
[----:B0-----:R-:W-:-:S04]  /*31c0*/  F2FP.F16.F32.PACK_AB R3, RZ, R3 ;  /* 0x00000003ff03723e */ /* 0x001fc800000000ff */
[----:B------:R-:W-:-:S05]  /*31d0*/  PRMT R3, R3, 0x5410, RZ ;  /* 0x0000541003037816 */ /* 0x000fca00000000ff */
[----:B------:R0:W-:Y:S01]  /*31e0*/  STG.E desc[UR36][R8.64], R3 ;  /* 0x0000000308007986 */ /* 0x0001e2000c101924 */
[----:B------:R-:W-:Y:S05]  /*31f0*/  BRA `(.L_x_3299) ;  /* 0x0000000800c87947 */ /* 0x000fea0003800000 */
.L_x_3304:
[----:B------:R-:W-:-:S04]  /*3200*/  PRMT R4, R3, 0x8880, RZ ;  /* 0x0000888003047816 */ /* 0x000fc800000000ff */
[----:B------:R-:W-:-:S06]  /*3210*/  PRMT R4, R4, 0x7710, RZ ;  /* 0x0000771004047816 */ /* 0x000fcc00000000ff */
[----:B------:R-:W0:Y:S02]  /*3220*/  I2F.F64.S16 R4, R4 ;  /* 0x0000000400047312 */ /* 0x000e240000101c00 */
[----:B0-----:R0:W-:Y:S01]  /*3230*/  STG.E.64 desc[UR36][R8.64], R4 ;  /* 0x0000000408007986 */ /* 0x0011e2000c101b24 */
[----:B------:R-:W-:Y:S05]  /*3240*/  BRA `(.L_x_3299) ;  /* 0x0000000800b47947 */ /* 0x000fea0003800000 */
.L_x_3294:
        /* <DEDUP_REMOVED lines=8> */
[----:B------:R-:W-:-:S04]  /*32d0*/  LOP3.LUT P0, RZ, R3, 0xff, RZ, 0xc0, !PT ;  /* 0x000000ff03ff7812 */ /* 0x000fc8000780c0ff */
[----:B------:R-:W-:-:S05]  /*32e0*/  SEL R3, RZ, 0x1, !P0 ;  /* 0x00000001ff037807 */ /* 0x000fca0004000000 */
[----:B------:R3:W-:Y:S01]  /*32f0*/  STG.E.U8 desc[UR36][R8.64], R3 ;  /* 0x0000000308007986 */ /* 0x0007e2000c101124 */
[----:B------:R-:W-:Y:S05]  /*3300*/  BRA `(.L_x_3299) ;  /* 0x0000000800847947 */ /* 0x000fea0003800000 */
.L_x_3308:
[----:B------:R-:W-:Y:S02]  /*3310*/  PRMT R4, R3, 0x8880, RZ ;  /* 0x0000888003047816 */ /* 0x000fe400000000ff */
[----:B------:R-:W-:Y:S02]  /*3320*/  CS2R R6, SRZ ;  /* 0x0000000000067805 */ /* 0x000fe4000001ff00 */
[----:B------:R-:W-:-:S06]  /*3330*/  PRMT R4, R4, 0x7710, RZ ;  /* 0x0000771004047816 */ /* 0x000fcc00000000ff */
[----:B------:R-:W0:Y:S02]  /*3340*/  I2F.F64.S16 R4, R4 ;  /* 0x0000000400047312 */ /* 0x000e240000101c00 */
[----:B0-----:R4:W-:Y:S01]  /*3350*/  STG.E.128 desc[UR36][R8.64], R4 ;  /* 0x0000000408007986 */ /* 0x0019e2000c101d24 */
[----:B------:R-:W-:Y:S05]  /*3360*/  BRA `(.L_x_3299) ;  /* 0x00000008006c7947 */ /* 0x000fea0003800000 */
.L_x_3307:
[----:B------:R-:W-:-:S13]  /*3370*/  ISETP.NE.AND P0, PT, R0, 0xf, PT ;  /* 0x0000000f0000780c */ /* 0x000fda0003f05270 */
[----:B------:R-:W-:Y:S05]  /*3380*/  @!P0 BRA `(.L_x_3309) ;  /* 0x0000000000a08947 */ /* 0x000fea0003800000 */
[----:B------:R-:W-:-:S13]  /*3390*/  ISETP.NE.AND P0, PT, R0, 0x17, PT ;  /* 0x000000170000780c */ /* 0x000fda0003f05270 */
[----:B------:R-:W-:Y:S05]  /*33a0*/  @!P0 BRA `(.L_x_3310) ;  /* 0x00000000004c8947 */ /* 0x000fea0003800000 */
[----:B------:R-:W-:-:S13]  /*33b0*/  ISETP.NE.AND P0, PT, R0, 0x18, PT ;  /* 0x000000180000780c */ /* 0x000fda0003f05270 */
[----:B------:R-:W-:Y:S05]  /*33c0*/  @P0 BRA `(.L_x_3298) ;  /* 0x0000000400a80947 */ /* 0x000fea0003800000 */
[----:B------:R-:W0:Y:S01]  /*33d0*/  I2F.S8 R6, R3 ;  /* 0x0000000300067306 */ /* 0x000e220000001400 */
[----:B------:R-:W-:Y:S01]  /*33e0*/  BSSY.RECONVERGENT B0, `(.L_x_3311) ;  /* 0x000000c000007945 */ /* 0x000fe20003800200 */
[----:B------:R-:W-:Y:S01]  /*33f0*/  IMAD.MOV.U32 R0, RZ, RZ, 0x7f ;  /* 0x0000007fff007424 */ /* 0x000fe200078e00ff */
[----:B0-----:R-:W-:Y:S02]  /*3400*/  LOP3.LUT R4, R6, 0x7fffffff, RZ, 0xc0, !PT ;  /* 0x7fffffff06047812 */ /* 0x001fe400078ec0ff */
        /* <DEDUP_REMOVED lines=9> */
.L_x_3312:
[----:B------:R-:W-:Y:S05]  /*34a0*/  BSYNC.RECONVERGENT B0 ;  /* 0x0000000000007941 */ /* 0x000fea0003800200 */
.L_x_3311:
[----:B------:R-:W-:-:S05]  /*34b0*/  LOP3.LUT R5, R0, 0x80, R5, 0xf8, !PT ;  /* 0x0000008000057812 */ /* 0x000fca00078ef805 */
[----:B------:R1:W-:Y:S01]  /*34c0*/  STG.E.U8 desc[UR36][R8.64], R5 ;  /* 0x0000000508007986 */ /* 0x0003e2000c101124 */
[----:B------:R-:W-:Y:S05]  /*34d0*/  BRA `(.L_x_3299) ;  /* 0x0000000800107947 */ /* 0x000fea0003800000 */
.L_x_3310:
[----:B------:R-:W0:Y:S01]  /*34e0*/  I2F.S8 R6, R3 ;  /* 0x0000000300067306 */ /* 0x000e220000001400 */
[----:B------:R-:W-:Y:S01]  /*34f0*/  BSSY.RECONVERGENT B0, `(.L_x_3313) ;  /* 0x000000e000007945 */ /* 0x000fe20003800200 */
[----:B0-----:R-:W-:Y:S02]  /*3500*/  LOP3.LUT R4, R6, 0x7fffffff, RZ, 0xc0, !PT ;  /* 0x7fffffff06047812 */ /* 0x001fe400078ec0ff */
        /* <DEDUP_REMOVED lines=12> */
.L_x_3314:
[----:B------:R-:W-:Y:S05]  /*35d0*/  BSYNC.RECONVERGENT B0 ;  /* 0x0000000000007941 */ /* 0x000fea0003800200 */
.L_x_3313:
[----:B------:R-:W-:-:S05]  /*35e0*/  LOP3.LUT R5, R0, 0x80, R5, 0xf8, !PT ;  /* 0x0000008000057812 */ /* 0x000fca00078ef805 */
[----:B------:R2:W-:Y:S01]  /*35f0*/  STG.E.U8 desc[UR36][R8.64], R5 ;  /* 0x0000000508007986 */ /* 0x0005e2000c101124 */
[----:B------:R-:W-:Y:S05]  /*3600*/  BRA `(.L_x_3299) ;  /* 0x0000000400c47947 */ /* 0x000fea0003800000 */
.L_x_3309:
[----:B------:R-:W0:Y:S02]  /*3610*/  I2F.S8 R0, R3 ;  /* 0x0000000300007306 */ /* 0x000e240000001400 */
[----:B0-----:R-:W-:-:S05]  /*3620*/  F2FP.BF16.F32.PACK_AB R0, RZ, R0 ;  /* 0x00000000ff00723e */ /* 0x001fca00000010ff */
[----:B------:R0:W-:Y:S01]  /*3630*/  STG.E.U16 desc[UR36][R8.64], R0 ;  /* 0x0000000008007986 */ /* 0x0001e2000c101524 */
[----:B------:R-:W-:Y:S05]  /*3640*/  BRA `(.L_x_3299) ;  /* 0x0000000400b47947 */ /* 0x000fea0003800000 */
.L_x_3306:
        /* <DEDUP_REMOVED lines=8> */
[----:B------:R-:W-:-:S04]  /*36d0*/  PRMT R3, R3, 0x8880, RZ ;  /* 0x0000888003037816 */ /* 0x000fc800000000ff */
[----:B------:R-:W-:-:S05]  /*36e0*/  PRMT R3, R3, 0x7710, RZ ;  /* 0x0000771003037816 */ /* 0x000fca00000000ff */
[----:B------:R0:W-:Y:S01]  /*36f0*/  STG.E.U16 desc[UR36][R8.64], R3 ;  /* 0x0000000308007986 */ /* 0x0001e2000c101524 */
[----:B------:R-:W-:Y:S05]  /*3700*/  BRA `(.L_x_3299) ;  /* 0x0000000400847947 */ /* 0x000fea0003800000 */
.L_x_3317:
[----:B------:R-:W0:Y:S01]  /*3710*/  I2F.S8 R3, R3 ;  /* 0x0000000300037306 */ /* 0x000e220000001400 */
[----:B------:R-:W-:Y:S01]  /*3720*/  BSSY.RECONVERGENT B0, `(.L_x_3318) ;  /* 0x0000014000007945 */ /* 0x000fe20003800200 */
[----:B------:R-:W-:Y:S01]  /*3730*/  IMAD.MOV.U32 R4, RZ, RZ, 0x80 ;  /* 0x00000080ff047424 */ /* 0x000fe200078e00ff */
[----:B0-----:R-:W-:-:S04]  /*3740*/  LOP3.LUT R0, R3, 0x7fffffff, RZ, 0xc0, !PT ;  /* 0x7fffffff03007812 */ /* 0x001fc800078ec0ff */
        /* <DEDUP_REMOVED lines=9> */
.L_x_3320:
[----:B------:R-:W-:-:S04]  /*37e0*/  SHF.R.U32.HI R0, RZ, 0x14, R3 ;  /* 0x00000014ff007819 */ /* 0x000fc80000011603 */
[----:B------:R-:W-:-:S04]  /*37f0*/  LOP3.LUT R0, R0, 0x1, RZ, 0xc0, !PT ;  /* 0x0000000100007812 */ /* 0x000fc800078ec0ff */
[----:B------:R-:W-:-:S04]  /*3800*/  IADD3 R0, PT, PT, R3, 0x487ffff, R0 ;  /* 0x0487ffff03007810 */ /* 0x000fc80007ffe000 */
[----:B------:R-:W-:-:S04]  /*3810*/  SHF.R.U32.HI R0, RZ, 0x14, R0 ;  /* 0x00000014ff007819 */ /* 0x000fc80000011600 */
[----:B------:R-:W-:-:S07]  /*3820*/  LOP3.LUT R0, R0, 0xff, RZ, 0xc0, !PT ;  /* 0x000000ff00007812 */ /* 0x000fce00078ec0ff */
.L_x_3321:
[----:B------:R-:W-:-:S04]  /*3830*/  SHF.R.U32.HI R3, RZ, 0x18, R3 ;  /* 0x00000018ff037819 */ /* 0x000fc80000011603 */
[----:B------:R-:W-:-:S04]  /*3840*/  LOP3.LUT R0, R0, 0x80, R3, 0xf8, !PT ;  /* 0x0000008000007812 */ /* 0x000fc800078ef803 */
[----:B------:R-:W-:-:S07]  /*3850*/  PRMT R4, R0, 0x7610, R4 ;  /* 0x0000761000047816 */ /* 0x000fce0000000004 */
.L_x_3319:
[----:B------:R-:W-:Y:S05]  /*3860*/  BSYNC.RECONVERGENT B0 ;  /* 0x0000000000007941 */ /* 0x000fea0003800200 */
.L_x_3318:
[----:B------:R0:W-:Y:S01]  /*3870*/  STG.E.U8 desc[UR36][R8.64], R4 ;  /* 0x0000000408007986 */ /* 0x0001e2000c101124 */
[----:B------:R-:W-:Y:S05]  /*3880*/  BRA `(.L_x_3299) ;  /* 0x0000000400247947 */ /* 0x000fea0003800000 */
.L_x_3316:
        /* <DEDUP_REMOVED lines=13> */
.L_x_3324:
[----:B------:R-:W-:-:S04]  /*3960*/  SHF.R.U32.HI R0, RZ, 0x15, R3 ;  /* 0x00000015ff007819 */ /* 0x000fc80000011603 */
[----:B------:R-:W-:-:S04]  /*3970*/  LOP3.LUT R0, R0, 0x1, RZ, 0xc0, !PT ;  /* 0x0000000100007812 */ /* 0x000fc800078ec0ff */
[----:B------:R-:W-:-:S04]  /*3980*/  IADD3 R0, PT, PT, R3, 0x88fffff, R0 ;  /* 0x088fffff03007810 */ /* 0x000fc80007ffe000 */
[----:B------:R-:W-:-:S04]  /*3990*/  SHF.R.U32.HI R0, RZ, 0x15, R0 ;  /* 0x00000015ff007819 */ /* 0x000fc80000011600 */
[----:B------:R-:W-:-:S07]  /*39a0*/  LOP3.LUT R0, R0, 0xff, RZ, 0xc0, !PT ;  /* 0x000000ff00007812 */ /* 0x000fce00078ec0ff */
.L_x_3325:
[----:B------:R-:W-:-:S04]  /*39b0*/  SHF.R.U32.HI R3, RZ, 0x18, R3 ;  /* 0x00000018ff037819 */ /* 0x000fc80000011603 */
[----:B------:R-:W-:-:S04]  /*39c0*/  LOP3.LUT R0, R0, 0x80, R3, 0xf8, !PT ;  /* 0x0000008000007812 */ /* 0x000fc800078ef803 */
[----:B------:R-:W-:-:S07]  /*39d0*/  PRMT R4, R0, 0x7610, R4 ;  /* 0x0000761000047816 */ /* 0x000fce0000000004 */
.L_x_3323:
[----:B------:R-:W-:Y:S05]  /*39e0*/  BSYNC.RECONVERGENT B0 ;  /* 0x0000000000007941 */ /* 0x000fea0003800200 */
.L_x_3322:
[----:B------:R0:W-:Y:S01]  /*39f0*/  STG.E.U8 desc[UR36][R8.64], R4 ;  /* 0x0000000408007986 */ /* 0x0001e2000c101124 */
[----:B------:R-:W-:Y:S05]  /*3a00*/  BRA `(.L_x_3299) ;  /* 0x0000000000c47947 */ /* 0x000fea0003800000 */
.L_x_3315:
[----:B------:R-:W-:-:S13]  /*3a10*/  ISETP.NE.AND P0, PT, R0, 0x1c, PT ;  /* 0x0000001c0000780c */ /* 0x000fda0003f05270 */
[----:B------:R-:W-:Y:S05]  /*3a20*/  @!P0 BRA `(.L_x_3326) ;  /* 0x0000000000b08947 */ /* 0x000fea0003800000 */
[----:B------:R-:W-:-:S13]  /*3a30*/  ISETP.NE.AND P0, PT, R0, 0x1d, PT ;  /* 0x0000001d0000780c */ /* 0x000fda0003f05270 */
[----:B------:R-:W-:Y:S05]  /*3a40*/  @!P0 BRA `(.L_x_3327) ;  /* 0x0000000000908947 */ /* 0x000fea0003800000 */
[----:B------:R-:W-:-:S13]  /*3a50*/  ISETP.NE.AND P0, PT, R0, 0x2c, PT ;  /* 0x0000002c0000780c */ /* 0x000fda0003f05270 */
[----:B------:R-:W-:Y:S05]  /*3a60*/  @!P0 BRA `(.L_x_3328) ;  /* 0x0000000000448947 */ /* 0x000fea0003800000 */
.L_x_3298:
        /* <DEDUP_REMOVED lines=16> */
.L_x_3329:
[----:B------:R-:W-:Y:S05]  /*3b70*/  BRA `(.L_x_3299) ;  /* 0x0000000000687947 */ /* 0x000fea0003800000 */
.L_x_3328:
[----:B------:R-:W0:Y:S02]  /*3b80*/  I2F.S8 R6, R3 ;  /* 0x0000000300067306 */ /* 0x000e240000001400 */
[----:B0-----:R-:W-:-:S04]  /*3b90*/  SHF.R.U32.HI R4, RZ, 0x17, R6 ;  /* 0x00000017ff047819 */ /* 0x001fc80000011606 */
[----:B------:R-:W-:-:S04]  /*3ba0*/  LOP3.LUT R5, R4, 0xff, RZ, 0xc0, !PT ;  /* 0x000000ff04057812 */ /* 0x000fc800078ec0ff */
[----:B------:R-:W-:-:S13]  /*3bb0*/  ISETP.NE.AND P2, PT, R5, 0xff, PT ;  /* 0x000000ff0500780c */ /* 0x000fda0003f45270 */
[--C-:B------:R-:W-:Y:S02]  /*3bc0*/  @P2 SHF.R.U32.HI R0, RZ, 0x16, R6.reuse ;  /* 0x00000016ff002819 */ /* 0x100fe40000011606 */
[----:B------:R-:W-:Y:S01]  /*3bd0*/  @P2 LOP3.LUT P0, RZ, R5, 0x3fffff, R6, 0xf8, !PT ;  /* 0x003fffff05ff2812 */ /* 0x000fe2000780f806 */
[----:B------:R-:W-:Y:S01]  /*3be0*/  @P2 VIADD R5, R4, 0x1 ;  /* 0x0000000104052836 */ /* 0x000fe20000000000 */
[----:B------:R-:W-:-:S04]  /*3bf0*/  @P2 LOP3.LUT R0, R0, 0x1, RZ, 0xc0, !PT ;  /* 0x0000000100002812 */ /* 0x000fc800078ec0ff */
[----:B------:R-:W-:Y:S01]  /*3c00*/  @P2 ISETP.EQ.U32.AND P1, PT, R0, 0x1, P0 ;  /* 0x000000010000280c */ /* 0x000fe20000722070 */
[----:B------:R-:W-:Y:S01]  /*3c10*/  IMAD.MOV.U32 R0, RZ, RZ, 0xff ;  /* 0x000000ffff007424 */ /* 0x000fe200078e00ff */
[----:B------:R-:W-:Y:S02]  /*3c20*/  PLOP3.LUT P0, PT, PT, PT, PT, 0x80, 0x8 ;  /* 0x000000000008781c */ /* 0x000fe40003f0f070 */
[----:B------:R-:W-:Y:S02]  /*3c30*/  @P2 PLOP3.LUT P0, PT, P1, PT, PT, 0x80, 0x8 ;  /* 0x000000000008281c */ /* 0x000fe40000f0f070 */
[----:B------:R-:W-:-:S11]  /*3c40*/  PRMT R3, R0, 0x7610, R3 ;  /* 0x0000761000037816 */ /* 0x000fd60000000003 */
[----:B------:R-:W-:-:S04]  /*3c50*/  @!P0 IMAD.MOV R5, RZ, RZ, R4 ;  /* 0x000000ffff058224 */ /* 0x000fc800078e0204 */
[----:B------:R-:W-:-:S05]  /*3c60*/  @P2 IMAD.MOV.U32 R3, RZ, RZ, R5 ;  /* 0x000000ffff032224 */ /* 0x000fca00078e0005 */
[----:B------:R0:W-:Y:S01]  /*3c70*/  STG.E.U8 desc[UR36][R8.64], R3 ;  /* 0x0000000308007986 */ /* 0x0001e2000c101124 */
[----:B------:R-:W-:Y:S05]  /*3c80*/  BRA `(.L_x_3299) ;  /* 0x0000000000247947 */ /* 0x000fea0003800000 */
.L_x_3327:
[----:B------:R-:W-:-:S04]  /*3c90*/  LOP3.LUT R3, R3, 0xffff, RZ, 0xc0, !PT ;  /* 0x0000ffff03037812 */ /* 0x000fc800078ec0ff */
[----:B------:R-:W-:-:S05]  /*3ca0*/  PRMT R3, R3, 0x8880, RZ ;  /* 0x0000888003037816 */ /* 0x000fca00000000ff */
[----:B------:R-:W-:-:S05]  /*3cb0*/  IMAD.MOV.U32 R4, RZ, RZ, R3 ;  /* 0x000000ffff047224 */ /* 0x000fca00078e0003 */
[----:B------:R-:W-:-:S05]  /*3cc0*/  SHF.R.S32.HI R5, RZ, 0x1f, R4 ;  /* 0x0000001fff057819 */ /* 0x000fca0000011404 */
[----:B------:R0:W-:Y:S01]  /*3cd0*/  STG.E.64 desc[UR36][R8.64], R4 ;  /* 0x0000000408007986 */ /* 0x0001e2000c101b24 */
[----:B------:R-:W-:Y:S05]  /*3ce0*/  BRA `(.L_x_3299) ;  /* 0x00000000000c7947 */ /* 0x000fea0003800000 */
.L_x_3326:
[----:B------:R-:W-:-:S04]  /*3cf0*/  LOP3.LUT R3, R3, 0xffff, RZ, 0xc0, !PT ;  /* 0x0000ffff03037812 */ /* 0x000fc800078ec0ff */
[----:B------:R-:W-:-:S05]  /*3d00*/  PRMT R3, R3, 0x8880, RZ ;  /* 0x0000888003037816 */ /* 0x000fca00000000ff */
[----:B------:R0:W-:Y:S02]  /*3d10*/  STG.E desc[UR36][R8.64], R3 ;  /* 0x0000000308007986 */ /* 0x0001e4000c101924 */
.L_x_3299:
[----:B------:R-:W-:-:S13]  /*3d20*/  ISETP.GE.AND P0, PT, R23, R16, PT ;  /* 0x000000101700720c */ /* 0x000fda0003f06270 */
[----:B------:R-:W-:Y:S05]  /*3d30*/  @P0 BREAK.RELIABLE B6 ;  /* 0x0000000000060942 */ /* 0x000fea0003800100 */
        /* <DEDUP_REMOVED lines=21> */
.L_x_3334:
[----:B------:R3:W-:Y:S01]  /*3e90*/  STG.E.U8 desc[UR36][R8.64], R22 ;  /* 0x0000001608007986 */ /* 0x0007e2000c101124 */
[----:B------:R-:W-:Y:S05]  /*3ea0*/  BRA `(.L_x_3336) ;  /* 0x0000000c00807947 */ /* 0x000fea0003800000 */
.L_x_3333:
        /* <DEDUP_REMOVED lines=12> */
.L_x_3338:
[----:B------:R-:W-:-:S04]  /*3f70*/  LOP3.LUT R22, R22, 0xffff, RZ, 0xc0, !PT ;  /* 0x0000ffff16167812 */ /* 0x000fc800078ec0ff */
[----:B------:R-:W-:-:S05]  /*3f80*/  PRMT R3, R22, 0x8880, RZ ;  /* 0x0000888016037816 */ /* 0x000fca00000000ff */
[----:B------:R2:W-:Y:S01]  /*3f90*/  STG.E desc[UR36][R8.64], R3 ;  /* 0x0000000308007986 */ /* 0x0005e2000c101924 */
[----:B------:R-:W-:Y:S05]  /*3fa0*/  BRA `(.L_x_3336) ;  /* 0x0000000c00407947 */ /* 0x000fea0003800000 */
.L_x_3337:
[----:B------:R-:W-:-:S04]  /*3fb0*/  PRMT R3, R22, 0x8880, RZ ;  /* 0x0000888016037816 */ /* 0x000fc800000000ff */
[----:B------:R-:W-:-:S05]  /*3fc0*/  PRMT R3, R3, 0x7710, RZ ;  /* 0x0000771003037816 */ /* 0x000fca00000000ff */
[----:B------:R0:W-:Y:S01]  /*3fd0*/  STG.E.U16 desc[UR36][R8.64], R3 ;  /* 0x0000000308007986 */ /* 0x0001e2000c101524 */
[----:B------:R-:W-:Y:S05]  /*3fe0*/  BRA `(.L_x_3336) ;  /* 0x0000000c00307947 */ /* 0x000fea0003800000 */
.L_x_3332:
        /* <DEDUP_REMOVED lines=9> */
.L_x_3340:
[----:B------:R-:W0:Y:S02]  /*4080*/  I2F.S8 R0, R22 ;  /* 0x0000001600007306 */ /* 0x000e240000001400 */
[----:B0-----:R-:W-:-:S05]  /*4090*/  F2FP.F16.F32.PACK_AB R0, RZ, R0 ;  /* 0x00000000ff00723e */ /* 0x001fca00000000ff */
[----:B------:R0:W-:Y:S01]  /*40a0*/  STG.E.U16 desc[UR36][R8.64], R0 ;  /* 0x0000000008007986 */ /* 0x0001e2000c101524 */
[----:B------:R-:W-:Y:S05]  /*40b0*/  BRA `(.L_x_3336) ;  /* 0x0000000800fc7947 */ /* 0x000fea0003800000 */
.L_x_3339:
        /* <DEDUP_REMOVED lines=10> */
.L_x_3342:
[----:B------:R-:W0:Y:S02]  /*4160*/  I2F.S8 R22, R22 ;  /* 0x0000001600167306 */ /* 0x000e240000001400 */
[----:B0-----:R-:W-:-:S04]  /*4170*/  F2FP.F16.F32.PACK_AB R3, RZ, R22 ;  /* 0x00000016ff03723e */ /* 0x001fc800000000ff */
[----:B------:R-:W-:-:S05]  /*4180*/  PRMT R3, R3, 0x5410, RZ ;  /* 0x0000541003037816 */ /* 0x000fca00000000ff */
[----:B------:R0:W-:Y:S01]  /*4190*/  STG.E desc[UR36][R8.64], R3 ;  /* 0x0000000308007986 */ /* 0x0001e2000c101924 */
[----:B------:R-:W-:Y:S05]  /*41a0*/  BRA `(.L_x_3336) ;  /* 0x0000000800c07947 */ /* 0x000fea0003800000 */
.L_x_3341:
[----:B------:R-:W-:-:S04]  /*41b0*/  PRMT R4, R22, 0x8880, RZ ;  /* 0x0000888016047816 */ /* 0x000fc800000000ff */
[----:B------:R-:W-:-:S06]  /*41c0*/  PRMT R4, R4, 0x7710, RZ ;  /* 0x0000771004047816 */ /* 0x000fcc00000000ff */
[----:B------:R-:W0:Y:S02]  /*41d0*/  I2F.F64.S16 R4, R4 ;  /* 0x0000000400047312 */ /* 0x000e240000101c00 */
[----:B0-----:R0:W-:Y:S01]  /*41e0*/  STG.E.64 desc[UR36][R8.64], R4 ;  /* 0x0000000408007986 */ /* 0x0011e2000c101b24 */
[----:B------:R-:W-:Y:S05]  /*41f0*/  BRA `(.L_x_3336) ;  /* 0x0000000800ac7947 */ /* 0x000fea0003800000 */
.L_x_3331:
        /* <DEDUP_REMOVED lines=14> */
.L_x_3346:
[----:B------:R-:W0:Y:S01]  /*42e0*/  I2F.S8 R5, R22 ;  /* 0x0000001600057306 */ /* 0x000e220000001400 */
        /* <DEDUP_REMOVED lines=16> */
.L_x_3349:
[----:B------:R-:W-:-:S04]  /*43f0*/  SHF.R.U32.HI R3, RZ, 0x18, R5 ;  /* 0x00000018ff037819 */ /* 0x000fc80000011605 */
[----:B------:R-:W-:-:S04]  /*4400*/  LOP3.LUT R0, R0, 0x80, R3, 0xf8, !PT ;  /* 0x0000008000007812 */ /* 0x000fc800078ef803 */
[----:B------:R-:W-:-:S07]  /*4410*/  PRMT R4, R0, 0x7610, R4 ;  /* 0x0000761000047816 */ /* 0x000fce0000000004 */
.L_x_3348:
[----:B------:R-:W-:Y:S05]  /*4420*/  BSYNC.RECONVERGENT B0 ;  /* 0x0000000000007941 */ /* 0x000fea0003800200 */
.L_x_3347:
[----:B------:R0:W-:Y:S01]  /*4430*/  STG.E.U8 desc[UR36][R8.64], R4 ;  /* 0x0000000408007986 */ /* 0x0001e2000c101124 */
[----:B------:R-:W-:Y:S05]  /*4440*/  BRA `(.L_x_3336) ;  /* 0x0000000800187947 */ /* 0x000fea0003800000 */
.L_x_3345:
        /* <DEDUP_REMOVED lines=17> */
.L_x_3352:
[----:B------:R-:W-:-:S04]  /*4560*/  SHF.R.U32.HI R3, RZ, 0x18, R5 ;  /* 0x00000018ff037819 */ /* 0x000fc80000011605 */
[----:B------:R-:W-:-:S04]  /*4570*/  LOP3.LUT R0, R0, 0x80, R3, 0xf8, !PT ;  /* 0x0000008000007812 */ /* 0x000fc800078ef803 */
[----:B------:R-:W-:-:S07]  /*4580*/  PRMT R4, R0, 0x7610, R4 ;  /* 0x0000761000047816 */ /* 0x000fce0000000004 */
.L_x_3351:
[----:B------:R-:W-:Y:S05]  /*4590*/  BSYNC.RECONVERGENT B0 ;  /* 0x0000000000007941 */ /* 0x000fea0003800200 */
.L_x_3350:
[----:B------:R0:W-:Y:S01]  /*45a0*/  STG.E.U8 desc[UR36][R8.64], R4 ;  /* 0x0000000408007986 */ /* 0x0001e2000c101124 */
[----:B------:R-:W-:Y:S05]  /*45b0*/  BRA `(.L_x_3336) ;  /* 0x0000000400bc7947 */ /* 0x000fea0003800000 */
.L_x_3344:
[----:B------:R-:W-:-:S13]  /*45c0*/  ISETP.NE.AND P0, PT, R0, 0x1c, PT ;  /* 0x0000001c0000780c */ /* 0x000fda0003f05270 */
[----:B------:R-:W-:Y:S05]  /*45d0*/  @!P0 BRA `(.L_x_3353) ;  /* 0x0000000000688947 */ /* 0x000fea0003800000 */
[----:B------:R-:W-:-:S13]  /*45e0*/  ISETP.NE.AND P0, PT, R0, 0x1d, PT ;  /* 0x0000001d0000780c */ /* 0x000fda0003f05270 */
[----:B------:R-:W-:Y:S05]  /*45f0*/  @!P0 BRA `(.L_x_3354) ;  /* 0x0000000000488947 */ /* 0x000fea0003800000 */
[----:B------:R-:W-:-:S13]  /*4600*/  ISETP.NE.AND P0, PT, R0, 0x2c, PT ;  /* 0x0000002c0000780c */ /* 0x000fda0003f05270 */
[----:B------:R-:W-:Y:S05]  /*4610*/  @P0 BRA `(.L_x_3335) ;  /* 0x0000000000c00947 */ /* 0x000fea0003800000 */
        /* <DEDUP_REMOVED lines=16> */
.L_x_3354:
[----:B------:R-:W-:-:S04]  /*4720*/  LOP3.LUT R22, R22, 0xffff, RZ, 0xc0, !PT ;  /* 0x0000ffff16167812 */ /* 0x000fc800078ec0ff */
[----:B------:R-:W-:-:S05]  /*4730*/  PRMT R22, R22, 0x8880, RZ ;  /* 0x0000888016167816 */ /* 0x000fca00000000ff */
[----:B------:R-:W-:-:S05]  /*4740*/  IMAD.MOV.U32 R4, RZ, RZ, R22 ;  /* 0x000000ffff047224 */ /* 0x000fca00078e0016 */
[----:B------:R-:W-:-:S05]  /*4750*/  SHF.R.S32.HI R5, RZ, 0x1f, R4 ;  /* 0x0000001fff057819 */ /* 0x000fca0000011404 */
[----:B------:R0:W-:Y:S01]  /*4760*/  STG.E.64 desc[UR36][R8.64], R4 ;  /* 0x0000000408007986 */ /* 0x0001e2000c101b24 */
[----:B------:R-:W-:Y:S05]  /*4770*/  BRA `(.L_x_3336) ;  /* 0x00000004004c7947 */ /* 0x000fea0003800000 */
.L_x_3353:
[----:B------:R-:W-:-:S04]  /*4780*/  LOP3.LUT R22, R22, 0xffff, RZ, 0xc0, !PT ;  /* 0x0000ffff16167812 */ /* 0x000fc800078ec0ff */
[----:B------:R-:W-:-:S05]  /*4790*/  PRMT R3, R22, 0x8880, RZ ;  /* 0x0000888016037816 */ /* 0x000fca00000000ff */
[----:B------:R0:W-:Y:S01]  /*47a0*/  STG.E desc[UR36][R8.64], R3 ;  /* 0x0000000308007986 */ /* 0x0001e2000c101924 */
[----:B------:R-:W-:Y:S05]  /*47b0*/  BRA `(.L_x_3336) ;  /* 0x00000004003c7947 */ /* 0x000fea0003800000 */
.L_x_3343:
        /* <DEDUP_REMOVED lines=10> */
.L_x_3356:
[----:B------:R-:W-:Y:S02]  /*4860*/  PRMT R4, R22, 0x8880, RZ ;  /* 0x0000888016047816 */ /* 0x000fe400000000ff */
[----:B------:R-:W-:Y:S02]  /*4870*/  CS2R R6, SRZ ;  /* 0x0000000000067805 */ /* 0x000fe4000001ff00 */
[----:B------:R-:W-:-:S06]  /*4880*/  PRMT R4, R4, 0x7710, RZ ;  /* 0x0000771004047816 */ /* 0x000fcc00000000ff */
[----:B------:R-:W0:Y:S02]  /*4890*/  I2F.F64.S16 R4, R4 ;  /* 0x0000000400047312 */ /* 0x000e240000101c00 */
[----:B0-----:R0:W-:Y:S01]  /*48a0*/  STG.E.128 desc[UR36][R8.64], R4 ;  /* 0x0000000408007986 */ /* 0x0011e2000c101d24 */
[----:B------:R-:W-:Y:S05]  /*48b0*/  BRA `(.L_x_3336) ;  /* 0x0000000000fc7947 */ /* 0x000fea0003800000 */
.L_x_3355:
[----:B------:R-:W-:-:S13]  /*48c0*/  ISETP.NE.AND P0, PT, R0, 0xf, PT ;  /* 0x0000000f0000780c */ /* 0x000fda0003f05270 */
[----:B------:R-:W-:Y:S05]  /*48d0*/  @!P0 BRA `(.L_x_3357) ;  /* 0x0000000000e88947 */ /* 0x000fea0003800000 */
[----:B------:R-:W-:-:S13]  /*48e0*/  ISETP.NE.AND P0, PT, R0, 0x17, PT ;  /* 0x000000170000780c */ /* 0x000fda0003f05270 */
[----:B------:R-:W-:Y:S05]  /*48f0*/  @!P0 BRA `(.L_x_3358) ;  /* 0x0000000000908947 */ /* 0x000fea0003800000 */
[----:B------:R-:W-:-:S13]  /*4900*/  ISETP.NE.AND P0, PT, R0, 0x18, PT ;  /* 0x000000180000780c */ /* 0x000fda0003f05270 */
[----:B------:R-:W-:Y:S05]  /*4910*/  @!P0 BRA `(.L_x_3359) ;  /* 0x0000000000448947 */ /* 0x000fea0003800000 */
.L_x_3335:
        /* <DEDUP_REMOVED lines=16> */
.L_x_3360:
[----:B------:R-:W-:Y:S05]  /*4a20*/  BRA `(.L_x_3336) ;  /* 0x0000000000a07947 */ /* 0x000fea0003800000 */
.L_x_3359:
        /* <DEDUP_REMOVED lines=13> */
.L_x_3362:
[----:B------:R-:W-:Y:S05]  /*4b00*/  BSYNC.RECONVERGENT B0 ;  /* 0x0000000000007941 */ /* 0x000fea0003800200 */
.L_x_3361:
[----:B------:R-:W-:-:S05]  /*4b10*/  LOP3.LUT R3, R0, 0x80, R3, 0xf8, !PT ;  /* 0x0000008000037812 */ /* 0x000fca00078ef803 */
[----:B------:R0:W-:Y:S01]  /*4b20*/  STG.E.U8 desc[UR36][R8.64], R3 ;  /* 0x0000000308007986 */ /* 0x0001e2000c101124 */
[----:B------:R-:W-:Y:S05]  /*4b30*/  BRA `(.L_x_3336) ;  /* 0x00000000005c7947 */ /* 0x000fea0003800000 */
.L_x_3358:
[----:B------:R-:W0:Y:S01]  /*4b40*/  I2F.S8 R5, R22 ;  /* 0x0000001600057306 */ /* 0x000e220000001400 */
        /* <DEDUP_REMOVED lines=11> */
.L_x_3364:
[----:B------:R-:W-:Y:S01]  /*4c00*/  IMAD.MOV.U32 R0, RZ, RZ, 0x7f ;  /* 0x0000007fff007424 */ /* 0x000fe200078e00ff */
[----:B------:R-:W-:-:S04]  /*4c10*/  ISETP.GT.U32.AND P0, PT, R3, 0x7f800000, PT ;  /* 0x7f8000000300780c */ /* 0x000fc80003f04070 */
[----:B------:R-:W-:-:S09]  /*4c20*/  SEL R0, R0, 0x7c, P0 ;  /* 0x0000007c00007807 */ /* 0x000fd20000000000 */
.L_x_3365:
[----:B------:R-:W-:Y:S05]  /*4c30*/  BSYNC.RECONVERGENT B0 ;  /* 0x0000000000007941 */ /* 0x000fea0003800200 */
.L_x_3363:
[----:B------:R-:W-:-:S04]  /*4c40*/  SHF.R.U32.HI R3, RZ, 0x18, R5 ;  /* 0x00000018ff037819 */ /* 0x000fc80000011605 */
[----:B------:R-:W-:-:S05]  /*4c50*/  LOP3.LUT R3, R0, 0x80, R3, 0xf8, !PT ;  /* 0x0000008000037812 */ /* 0x000fca00078ef803 */
[----:B------:R0:W-:Y:S01]  /*4c60*/  STG.E.U8 desc[UR36][R8.64], R3 ;  /* 0x0000000308007986 */ /* 0x0001e2000c101124 */
[----:B------:R-:W-:Y:S05]  /*4c70*/  BRA `(.L_x_3336) ;  /* 0x00000000000c7947 */ /* 0x000fea0003800000 */
.L_x_3357:
[----:B------:R-:W0:Y:S02]  /*4c80*/  I2F.S8 R0, R22 ;  /* 0x0000001600007306 */ /* 0x000e240000001400 */
[----:B0-----:R-:W-:-:S05]  /*4c90*/  F2FP.BF16.F32.PACK_AB R0, RZ, R0 ;  /* 0x00000000ff00723e */ /* 0x001fca00000010ff */
[----:B------:R0:W-:Y:S02]  /*4ca0*/  STG.E.U16 desc[UR36][R8.64], R0 ;  /* 0x0000000008007986 */ /* 0x0001e4000c101524 */
.L_x_3336:
[----:B------:R-:W-:-:S07]  /*4cb0*/  VIADD R23, R23, 0x80 ;  /* 0x0000008017177836 */ /* 0x000fce0000000000 */
.L_x_3293:
[----:B------:R-:W-:-:S13]  /*4cc0*/  ISETP.GE.AND P0, PT, R23, R16, PT ;  /* 0x000000101700720c */ /* 0x000fda0003f06270 */
[----:B------:R-:W-:Y:S05]  /*4cd0*/  @P0 BREAK.RELIABLE B6 ;  /* 0x0000000000060942 */ /* 0x000fea0003800100 */
[----:B------:R-:W-:Y:S05]  /*4ce0*/  @P0 BRA `(.L_x_3330) ;  /* 0x0000000c00e00947 */ /* 0x000fea0003800000 */
[----:B------:R-:W-:Y:S05]  /*4cf0*/  BSYNC.RELIABLE B6 ;  /* 0x0000000000067941 */ /* 0x000fea0003800100 */
.L_x_3292:
        /* <DEDUP_REMOVED lines=20> */
.L_x_3369:
[----:B------:R0:W-:Y:S01]  /*4e40*/  STG.E.U8 desc[UR36][R8.64], R19 ;  /* 0x0000001308007986 */ /* 0x0001e2000c101124 */
[----:B------:R-:W-:Y:S05]  /*4e50*/  BRA `(.L_x_3371) ;  /* 0x0000000c00807947 */ /* 0x000fea0003800000 */
.L_x_3368:
        /* <DEDUP_REMOVED lines=12> */
.L_x_3373:
[----:B------:R-:W-:-:S04]  /*4f20*/  LOP3.LUT R19, R19, 0xffff, RZ, 0xc0, !PT ;  /* 0x0000ffff13137812 */ /* 0x000fc800078ec0ff */
[----:B------:R-:W-:-:S05]  /*4f30*/  PRMT R3, R19, 0x8880, RZ ;  /* 0x0000888013037816 */ /* 0x000fca00000000ff */
[----:B------:R0:W-:Y:S01]  /*4f40*/  STG.E desc[UR36][R8.64], R3 ;  /* 0x0000000308007986 */ /* 0x0001e2000c101924 */
[----:B------:R-:W-:Y:S05]  /*4f50*/  BRA `(.L_x_3371) ;  /* 0x0000000c00407947 */ /* 0x000fea0003800000 */
.L_x_3372:
[----:B------:R-:W-:-:S04]  /*4f60*/  PRMT R3, R19, 0x8880, RZ ;  /* 0x0000888013037816 */ /* 0x000fc800000000ff */
[----:B------:R-:W-:-:S05]  /*4f70*/  PRMT R3, R3, 0x7710, RZ ;  /* 0x0000771003037816 */ /* 0x000fca00000000ff */
[----:B------:R0:W-:Y:S01]  /*4f80*/  STG.E.U16 desc[UR36][R8.64], R3 ;  /* 0x0000000308007986 */ /* 0x0001e2000c101524 */
[----:B------:R-:W-:Y:S05]  /*4f90*/  BRA `(.L_x_3371) ;  /* 0x0000000c00307947 */ /* 0x000fea0003800000 */
.L_x_3367:
        /* <DEDUP_REMOVED lines=9> */
.L_x_3375:
[----:B------:R-:W0:Y:S02]  /*5030*/  I2F.S8 R0, R19 ;  /* 0x0000001300007306 */ /* 0x000e240000001400 */
[----:B0-----:R-:W-:-:S05]  /*5040*/  F2FP.F16.F32.PACK_AB R0, RZ, R0 ;  /* 0x00000000ff00723e */ /* 0x001fca00000000ff */
[----:B------:R0:W-:Y:S01]  /*5050*/  STG.E.U16 desc[UR36][R8.64], R0 ;  /* 0x0000000008007986 */ /* 0x0001e2000c101524 */
[----:B------:R-:W-:Y:S05]  /*5060*/  BRA `(.L_x_3371) ;  /* 0x0000000800fc7947 */ /* 0x000fea0003800000 */
.L_x_3374:
        /* <DEDUP_REMOVED lines=10> */
.L_x_3377:
[----:B------:R-:W0:Y:S02]  /*5110*/  I2F.S8 R19, R19 ;  /* 0x0000001300137306 */ /* 0x000e240000001400 */
[----:B0-----:R-:W-:-:S04]  /*5120*/  F2FP.F16.F32.PACK_AB R3, RZ, R19 ;  /* 0x00000013ff03723e */ /* 0x001fc800000000ff */
[----:B------:R-:W-:-:S05]  /*5130*/  PRMT R3, R3, 0x5410, RZ ;  /* 0x0000541003037816 */ /* 0x000fca00000000ff */
[----:B------:R0:W-:Y:S01]  /*5140*/  STG.E desc[UR36][R8.64], R3 ;  /* 0x0000000308007986 */ /* 0x0001e2000c101924 */
[----:B------:R-:W-:Y:S05]  /*5150*/  BRA `(.L_x_3371) ;  /* 0x0000000800c07947 */ /* 0x000fea0003800000 */
.L_x_3376:
[----:B------:R-:W-:-:S04]  /*5160*/  PRMT R4, R19, 0x8880, RZ ;  /* 0x0000888013047816 */ /* 0x000fc800000000ff */
[----:B------:R-:W-:-:S06]  /*5170*/  PRMT R4, R4, 0x7710, RZ ;  /* 0x0000771004047816 */ /* 0x000fcc00000000ff */
[----:B------:R-:W0:Y:S02]  /*5180*/  I2F.F64.S16 R4, R4 ;  /* 0x0000000400047312 */ /* 0x000e240000101c00 */
[----:B0-----:R0:W-:Y:S01]  /*5190*/  STG.E.64 desc[UR36][R8.64], R4 ;  /* 0x0000000408007986 */ /* 0x0011e2000c101b24 */
[----:B------:R-:W-:Y:S05]  /*51a0*/  BRA `(.L_x_3371) ;  /* 0x0000000800ac7947 */ /* 0x000fea0003800000 */
.L_x_3366:
        /* <DEDUP_REMOVED lines=14> */
.L_x_3381:
        /* <DEDUP_REMOVED lines=17> */
.L_x_3384:
[----:B------:R-:W-:-:S04]  /*53a0*/  SHF.R.U32.HI R3, RZ, 0x18, R19 ;  /* 0x00000018ff037819 */ /* 0x000fc80000011613 */
[----:B------:R-:W-:-:S04]  /*53b0*/  LOP3.LUT R0, R0, 0x80, R3, 0xf8, !PT ;  /* 0x0000008000007812 */ /* 0x000fc800078ef803 */
[----:B------:R-:W-:-:S07]  /*53c0*/  PRMT R4, R0, 0x7610, R4 ;  /* 0x0000761000047816 */ /* 0x000fce0000000004 */
.L_x_3383:
[----:B------:R-:W-:Y:S05]  /*53d0*/  BSYNC.RECONVERGENT B0 ;  /* 0x0000000000007941 */ /* 0x000fea0003800200 */
.L_x_3382:
[----:B------:R0:W-:Y:S01]  /*53e0*/  STG.E.U8 desc[UR36][R8.64], R4 ;  /* 0x0000000408007986 */ /* 0x0001e2000c101124 */
[----:B------:R-:W-:Y:S05]  /*53f0*/  BRA `(.L_x_3371) ;  /* 0x0000000800187947 */ /* 0x000fea0003800000 */
.L_x_3380:
        /* <DEDUP_REMOVED lines=17> */
.L_x_3387:
[----:B------:R-:W-:-:S04]  /*5510*/  SHF.R.U32.HI R3, RZ, 0x18, R19 ;  /* 0x00000018ff037819 */ /* 0x000fc80000011613 */
[----:B------:R-:W-:-:S04]  /*5520*/  LOP3.LUT R0, R0, 0x80, R3, 0xf8, !PT ;  /* 0x0000008000007812 */ /* 0x000fc800078ef803 */
[----:B------:R-:W-:-:S07]  /*5530*/  PRMT R4, R0, 0x7610, R4 ;  /* 0x0000761000047816 */ /* 0x000fce0000000004 */
.L_x_3386:
[----:B------:R-:W-:Y:S05]  /*5540*/  BSYNC.RECONVERGENT B0 ;  /* 0x0000000000007941 */ /* 0x000fea0003800200 */
.L_x_3385:
[----:B------:R0:W-:Y:S01]  /*5550*/  STG.E.U8 desc[UR36][R8.64], R4 ;  /* 0x0000000408007986 */ /* 0x0001e2000c101124 */
[----:B------:R-:W-:Y:S05]  /*5560*/  BRA `(.L_x_3371) ;  /* 0x0000000400bc7947 */ /* 0x000fea0003800000 */
.L_x_3379:
        /* <DEDUP_REMOVED lines=22> */
.L_x_3389:
[----:B------:R-:W-:-:S04]  /*56d0*/  LOP3.LUT R19, R19, 0xffff, RZ, 0xc0, !PT ;  /* 0x0000ffff13137812 */ /* 0x000fc800078ec0ff */
[----:B------:R-:W-:-:S05]  /*56e0*/  PRMT R19, R19, 0x8880, RZ ;  /* 0x0000888013137816 */ /* 0x000fca00000000ff */
[----:B------:R-:W-:-:S05]  /*56f0*/  IMAD.MOV.U32 R4, RZ, RZ, R19 ;  /* 0x000000ffff047224 */ /* 0x000fca00078e0013 */
[----:B------:R-:W-:-:S05]  /*5700*/  SHF.R.S32.HI R5, RZ, 0x1f, R4 ;  /* 0x0000001fff057819 */ /* 0x000fca0000011404 */
[----:B------:R0:W-:Y:S01]  /*5710*/  STG.E.64 desc[UR36][R8.64], R4 ;  /* 0x0000000408007986 */ /* 0x0001e2000c101b24 */
[----:B------:R-:W-:Y:S05]  /*5720*/  BRA `(.L_x_3371) ;  /* 0x00000004004c7947 */ /* 0x000fea0003800000 */
.L_x_3388:
[----:B------:R-:W-:-:S04]  /*5730*/  LOP3.LUT R19, R19, 0xffff, RZ, 0xc0, !PT ;  /* 0x0000ffff13137812 */ /* 0x000fc800078ec0ff */
[----:B------:R-:W-:-:S05]  /*5740*/  PRMT R3, R19, 0x8880, RZ ;  /* 0x0000888013037816 */ /* 0x000fca00000000ff */
[----:B------:R0:W-:Y:S01]  /*5750*/  STG.E desc[UR36][R8.64], R3 ;  /* 0x0000000308007986 */ /* 0x0001e2000c101924 */
[----:B------:R-:W-:Y:S05]  /*5760*/  BRA `(.L_x_3371) ;  /* 0x00000004003c7947 */ /* 0x000fea0003800000 */
.L_x_3378:
        /* <DEDUP_REMOVED lines=10> */
.L_x_3391:
[----:B------:R-:W-:Y:S02]  /*5810*/  PRMT R4, R19, 0x8880, RZ ;  /* 0x0000888013047816 */ /* 0x000fe400000000ff */
[----:B------:R-:W-:Y:S02]  /*5820*/  CS2R R6, SRZ ;  /* 0x0000000000067805 */ /* 0x000fe4000001ff00 */
[----:B------:R-:W-:-:S06]  /*5830*/  PRMT R4, R4, 0x7710, RZ ;  /* 0x0000771004047816 */ /* 0x000fcc00000000ff */
[----:B------:R-:W0:Y:S02]  /*5840*/  I2F.F64.S16 R4, R4 ;  /* 0x0000000400047312 */ /* 0x000e240000101c00 */
[----:B0-----:R3:W-:Y:S01]  /*5850*/  STG.E.128 desc[UR36][R8.64], R4 ;  /* 0x0000000408007986 */ /* 0x0017e2000c101d24 */
[----:B------:R-:W-:Y:S05]  /*5860*/  BRA `(.L_x_3371) ;  /* 0x0000000000fc7947 */ /* 0x000fea0003800000 */
.L_x_3390:
[----:B------:R-:W-:-:S13]  /*5870*/  ISETP.NE.AND P0, PT, R0, 0xf, PT ;  /* 0x0000000f0000780c */ /* 0x000fda0003f05270 */
[----:B------:R-:W-:Y:S05]  /*5880*/  @!P0 BRA `(.L_x_3392) ;  /* 0x0000000000e88947 */ /* 0x000fea0003800000 */
[----:B------:R-:W-:-:S13]  /*5890*/  ISETP.NE.AND P0, PT, R0, 0x17, PT ;  /* 0x000000170000780c */ /* 0x000fda0003f05270 */
[----:B------:R-:W-:Y:S05]  /*58a0*/  @!P0 BRA `(.L_x_3393) ;  /* 0x0000000000908947 */ /* 0x000fea0003800000 */
[----:B------:R-:W-:-:S13]  /*58b0*/  ISETP.NE.AND P0, PT, R0, 0x18, PT ;  /* 0x000000180000780c */ /* 0x000fda0003f05270 */
[----:B------:R-:W-:Y:S05]  /*58c0*/  @!P0 BRA `(.L_x_3394) ;  /* 0x0000000000448947 */ /* 0x000fea0003800000 */
.L_x_3370:
        /* <DEDUP_REMOVED lines=16> */
.L_x_3395:
[----:B------:R-:W-:Y:S05]  /*59d0*/  BRA `(.L_x_3371) ;  /* 0x0000000000a07947 */ /* 0x000fea0003800000 */
.L_x_3394:
        /* <DEDUP_REMOVED lines=13> */
.L_x_3397:
[----:B------:R-:W-:Y:S05]  /*5ab0*/  BSYNC.RECONVERGENT B0 ;  /* 0x0000000000007941 */ /* 0x000fea0003800200 */
.L_x_3396:
[----:B------:R-:W-:-:S05]  /*5ac0*/  LOP3.LUT R3, R0, 0x80, R3, 0xf8, !PT ;  /* 0x0000008000037812 */ /* 0x000fca00078ef803 */
[----:B------:R2:W-:Y:S01]  /*5ad0*/  STG.E.U8 desc[UR36][R8.64], R3 ;  /* 0x0000000308007986 */ /* 0x0005e2000c101124 */
[----:B------:R-:W-:Y:S05]  /*5ae0*/  BRA `(.L_x_3371) ;  /* 0x00000000005c7947 */ /* 0x000fea0003800000 */
.L_x_3393:
        /* <DEDUP_REMOVED lines=12> */
.L_x_3399:
[----:B------:R-:W-:Y:S01]  /*5bb0*/  IMAD.MOV.U32 R0, RZ, RZ, 0x7f ;  /* 0x0000007fff007424 */ /* 0x000fe200078e00ff */
[----:B------:R-:W-:-:S04]  /*5bc0*/  ISETP.GT.U32.AND P0, PT, R3, 0x7f800000, PT ;  /* 0x7f8000000300780c */ /* 0x000fc80003f04070 */
[----:B------:R-:W-:-:S09]  /*5bd0*/  SEL R0, R0, 0x7c, P0 ;  /* 0x0000007c00007807 */ /* 0x000fd20000000000 */
.L_x_3400:
[----:B------:R-:W-:Y:S05]  /*5be0*/  BSYNC.RECONVERGENT B0 ;  /* 0x0000000000007941 */ /* 0x000fea0003800200 */
.L_x_3398:
[----:B------:R-:W-:-:S04]  /*5bf0*/  SHF.R.U32.HI R3, RZ, 0x18, R19 ;  /* 0x00000018ff037819 */ /* 0x000fc80000011613 */
[----:B------:R-:W-:-:S05]  /*5c00*/  LOP3.LUT R3, R0, 0x80, R3, 0xf8, !PT ;  /* 0x0000008000037812 */ /* 0x000fca00078ef803 */
[----:B------:R1:W-:Y:S01]  /*5c10*/  STG.E.U8 desc[UR36][R8.64], R3 ;  /* 0x0000000308007986 */ /* 0x0003e2000c101124 */
[----:B------:R-:W-:Y:S05]  /*5c20*/  BRA `(.L_x_3371) ;  /* 0x00000000000c7947 */ /* 0x000fea0003800000 */
.L_x_3392:
[----:B------:R-:W0:Y:S02]  /*5c30*/  I2F.S8 R0, R19 ;  /* 0x0000001300007306 */ /* 0x000e240000001400 */
[----:B0-----:R-:W-:-:S05]  /*5c40*/  F2FP.BF16.F32.PACK_AB R0, RZ, R0 ;  /* 0x00000000ff00723e */ /* 0x001fca00000010ff */
[----:B------:R0:W-:Y:S02]  /*5c50*/  STG.E.U16 desc[UR36][R8.64], R0 ;  /* 0x0000000008007986 */ /* 0x0001e4000c101524 */
.L_x_3371:
[----:B------:R-:W-:-:S07]  /*5c60*/  VIADD R23, R23, 0x80 ;  /* 0x0000008017177836 */ /* 0x000fce0000000000 */
.L_x_3330:
[----:B------:R-:W-:Y:S05]  /*5c70*/  BSYNC.RECONVERGENT B7 ;  /* 0x0000000000077941 */ /* 0x000fea0003800200 */
.L_x_3291:
[----:B------:R-:W-:-:S13]  /*5c80*/  ISETP.GE.AND P0, PT, R23, R16, PT ;  /* 0x000000101700720c */ /* 0x000fda0003f06270 */
[----:B------:R-:W-:Y:S05]  /*5c90*/  @P0 EXIT ;  /* 0x000000000000094d */ /* 0x000fea0003800000 */
[----:B01234-:R-:W0:Y:S01]  /*5ca0*/  LDC.64 R4, c[0x0][0x388] ;  /* 0x0000e200ff047b82 */ /* 0x01fe220000000a00 */
[----:B------:R-:W1:Y:S01]  /*5cb0*/  LDCU UR4, c[0x0][0x3a8] ;  /* 0x00007500ff0477ac */ /* 0x000e620008000800 */
[----:B------:R-:W-:Y:S01]  /*5cc0*/  PRMT R0, R18, 0x9910, RZ ;  /* 0x0000991012007816 */ /* 0x000fe200000000ff */
        /* <DEDUP_REMOVED lines=16> */
.L_x_3404:
[----:B------:R-:W-:Y:S01]  /*5dd0*/  STG.E.U8 desc[UR36][R2.64], R17 ;  /* 0x0000001102007986 */ /* 0x000fe2000c101124 */
[----:B------:R-:W-:Y:S05]  /*5de0*/  EXIT ;  /* 0x000000000000794d */ /* 0x000fea0003800000 */
.L_x_3403:
        /* <DEDUP_REMOVED lines=10> */
[----:B------:R-:W-:Y:S01]  /*5e90*/  STG.E.64 desc[UR36][R2.64], R4 ;  /* 0x0000000402007986 */ /* 0x000fe2000c101b24 */
[----:B------:R-:W-:Y:S05]  /*5ea0*/  EXIT ;  /* 0x000000000000794d */ /* 0x000fea0003800000 */
.L_x_3407:
[----:B------:R-:W-:-:S04]  /*5eb0*/  LOP3.LUT R17, R17, 0xffff, RZ, 0xc0, !PT ;  /* 0x0000ffff11117812 */ /* 0x000fc800078ec0ff */
[----:B------:R-:W-:-:S05]  /*5ec0*/  PRMT R5, R17, 0x8880, RZ ;  /* 0x0000888011057816 */ /* 0x000fca00000000ff */
[----:B------:R-:W-:Y:S01]  /*5ed0*/  STG.E desc[UR36][R2.64], R5 ;  /* 0x0000000502007986 */ /* 0x000fe2000c101924 */
[----:B------:R-:W-:Y:S05]  /*5ee0*/  EXIT ;  /* 0x000000000000794d */ /* 0x000fea0003800000 */
.L_x_3406:
[----:B------:R-:W-:-:S04]  /*5ef0*/  PRMT R5, R17, 0x8880, RZ ;  /* 0x0000888011057816 */ /* 0x000fc800000000ff */
[----:B------:R-:W-:-:S05]  /*5f00*/  PRMT R5, R5, 0x7710, RZ ;  /* 0x0000771005057816 */ /* 0x000fca00000000ff */
[----:B------:R-:W-:Y:S01]  /*5f10*/  STG.E.U16 desc[UR36][R2.64], R5 ;  /* 0x0000000502007986 */ /* 0x000fe2000c101524 */
[----:B------:R-:W-:Y:S05]  /*5f20*/  EXIT ;  /* 0x000000000000794d */ /* 0x000fea0003800000 */
.L_x_3402:
[----:B------:R-:W-:-:S13]  /*5f30*/  ISETP.GT.AND P0, PT, R0, 0x6, PT ;  /* 0x000000060000780c */ /* 0x000fda0003f04270 */
[----:B------:R-:W-:Y:S05]  /*5f40*/  @P0 BRA `(.L_x_3408) ;  /* 0x00000000002c0947 */ /* 0x000fea0003800000 */
[----:B------:R-:W-:-:S13]  /*5f50*/  ISETP.NE.AND P0, PT, R0, 0x5, PT ;  /* 0x000000050000780c */ /* 0x000fda0003f05270 */
[----:B------:R-:W-:Y:S05]  /*5f60*/  @!P0 BRA `(.L_x_3409) ;  /* 0x0000000000148947 */ /* 0x000fea0003800000 */
[----:B------:R-:W-:-:S13]  /*5f70*/  ISETP.NE.AND P0, PT, R0, 0x6, PT ;  /* 0x000000060000780c */ /* 0x000fda0003f05270 */
[----:B------:R-:W-:Y:S05]  /*5f80*/  @P0 BRA `(.L_x_3405) ;  /* 0x0000000800340947 */ /* 0x000fea0003800000 */
[----:B------:R-:W0:Y:S02]  /*5f90*/  I2F.S8 R17, R17 ;  /* 0x0000001100117306 */ /* 0x000e240000001400 */
[----:B0-----:R-:W-:Y:S01]  /*5fa0*/  STG.E desc[UR36][R2.64], R17 ;  /* 0x0000001102007986 */ /* 0x001fe2000c101924 */
[----:B------:R-:W-:Y:S05]  /*5fb0*/  EXIT ;  /* 0x000000000000794d */ /* 0x000fea0003800000 */
.L_x_3409:
[----:B------:R-:W0:Y:S02]  /*5fc0*/  I2F.S8 R0, R17 ;  /* 0x0000001100007306 */ /* 0x000e240000001400 */
[----:B0-----:R-:W-:-:S05]  /*5fd0*/  F2FP.F16.F32.PACK_AB R0, RZ, R0 ;  /* 0x00000000ff00723e */ /* 0x001fca00000000ff */
[----:B------:R-:W-:Y:S01]  /*5fe0*/  STG.E.U16 desc[UR36][R2.64], R0 ;  /* 0x0000000002007986 */ /* 0x000fe2000c101524 */
[----:B------:R-:W-:Y:S05]  /*5ff0*/  EXIT ;  /* 0x000000000000794d */ /* 0x000fea0003800000 */
.L_x_3408:
        /* <DEDUP_REMOVED lines=8> */
[----:B0-----:R-:W-:Y:S01]  /*6080*/  STG.E.64 desc[UR36][R2.64], R4 ;  /* 0x0000000402007986 */ /* 0x001fe2000c101b24 */
[----:B------:R-:W-:Y:S05]  /*6090*/  EXIT ;  /* 0x000000000000794d */ /* 0x000fea0003800000 */
.L_x_3411:
[----:B------:R-:W0:Y:S02]  /*60a0*/  I2F.S8 R17, R17 ;  /* 0x0000001100117306 */ /* 0x000e240000001400 */
[----:B0-----:R-:W-:-:S04]  /*60b0*/  F2FP.F16.F32.PACK_AB R5, RZ, R17 ;  /* 0x00000011ff05723e */ /* 0x001fc800000000ff */
[----:B------:R-:W-:-:S05]  /*60c0*/  PRMT R5, R5, 0x5410, RZ ;  /* 0x0000541005057816 */ /* 0x000fca00000000ff */
[----:B------:R-:W-:Y:S01]  /*60d0*/  STG.E desc[UR36][R2.64], R5 ;  /* 0x0000000502007986 */ /* 0x000fe2000c101924 */
[----:B------:R-:W-:Y:S05]  /*60e0*/  EXIT ;  /* 0x000000000000794d */ /* 0x000fea0003800000 */
.L_x_3410:
[----:B------:R-:W-:-:S04]  /*60f0*/  PRMT R4, R17, 0x8880, RZ ;  /* 0x0000888011047816 */ /* 0x000fc800000000ff */
[----:B------:R-:W-:-:S06]  /*6100*/  PRMT R4, R4, 0x7710, RZ ;  /* 0x0000771004047816 */ /* 0x000fcc00000000ff */
[----:B------:R-:W0:Y:S02]  /*6110*/  I2F.F64.S16 R4, R4 ;  /* 0x0000000400047312 */ /* 0x000e240000101c00 */
[----:B0-----:R-:W-:Y:S01]  /*6120*/  STG.E.64 desc[UR36][R2.64], R4 ;  /* 0x0000000402007986 */ /* 0x001fe2000c101b24 */
[----:B------:R-:W-:Y:S05]  /*6130*/  EXIT ;  /* 0x000000000000794d */ /* 0x000fea0003800000 */
.L_x_3401:
        /* <DEDUP_REMOVED lines=12> */
[----:B------:R-:W-:Y:S01]  /*6200*/  STG.E.U16 desc[UR36][R2.64], R5 ;  /* 0x0000000502007986 */ /* 0x000fe2000c101524 */
[----:B------:R-:W-:Y:S05]  /*6210*/  EXIT ;  /* 0x000000000000794d */ /* 0x000fea0003800000 */
.L_x_3415:
        /* <DEDUP_REMOVED lines=18> */
.L_x_3418:
[----:B------:R-:W-:-:S04]  /*6340*/  SHF.R.U32.HI R5, RZ, 0x18, R5 ;  /* 0x00000018ff057819 */ /* 0x000fc80000011605 */
[----:B------:R-:W-:-:S07]  /*6350*/  LOP3.LUT R0, R0, 0x80, R5, 0xf8, !PT ;  /* 0x0000008000007812 */ /* 0x000fce00078ef805 */
.L_x_3417:
[----:B------:R-:W-:Y:S05]  /*6360*/  BSYNC.RECONVERGENT B0 ;  /* 0x0000000000007941 */ /* 0x000fea0003800200 */
.L_x_3416:
[----:B------:R-:W-:Y:S01]  /*6370*/  STG.E.U8 desc[UR36][R2.64], R0 ;  /* 0x0000000002007986 */ /* 0x000fe2000c101124 */
[----:B------:R-:W-:Y:S05]  /*6380*/  EXIT ;  /* 0x000000000000794d */ /* 0x000fea0003800000 */
.L_x_3414:
        /* <DEDUP_REMOVED lines=18> */
.L_x_3421:
[----:B------:R-:W-:-:S04]  /*64b0*/  SHF.R.U32.HI R5, RZ, 0x18, R5 ;  /* 0x00000018ff057819 */ /* 0x000fc80000011605 */
[----:B------:R-:W-:-:S07]  /*64c0*/  LOP3.LUT R0, R0, 0x80, R5, 0xf8, !PT ;  /* 0x0000008000007812 */ /* 0x000fce00078ef805 */
.L_x_3420:
[----:B------:R-:W-:Y:S05]  /*64d0*/  BSYNC.RECONVERGENT B0 ;  /* 0x0000000000007941 */ /* 0x000fea0003800200 */
.L_x_3419:
[----:B------:R-:W-:Y:S01]  /*64e0*/  STG.E.U8 desc[UR36][R2.64], R0 ;  /* 0x0000000002007986 */ /* 0x000fe2000c101124 */
[----:B------:R-:W-:Y:S05]  /*64f0*/  EXIT ;  /* 0x000000000000794d */ /* 0x000fea0003800000 */
.L_x_3413:
        /* <DEDUP_REMOVED lines=22> */
.L_x_3423:
[----:B------:R-:W-:-:S04]  /*6660*/  LOP3.LUT R17, R17, 0xffff, RZ, 0xc0, !PT ;  /* 0x0000ffff11117812 */ /* 0x000fc800078ec0ff */
[----:B------:R-:W-:-:S05]  /*6670*/  PRMT R17, R17, 0x8880, RZ ;  /* 0x0000888011117816 */ /* 0x000fca00000000ff */
[----:B------:R-:W-:-:S05]  /*6680*/  IMAD.MOV.U32 R4, RZ, RZ, R17 ;  /* 0x000000ffff047224 */ /* 0x000fca00078e0011 */
[----:B------:R-:W-:-:S05]  /*6690*/  SHF.R.S32.HI R5, RZ, 0x1f, R4 ;  /* 0x0000001fff057819 */ /* 0x000fca0000011404 */
[----:B------:R-:W-:Y:S01]  /*66a0*/  STG.E.64 desc[UR36][R2.64], R4 ;  /* 0x0000000402007986 */ /* 0x000fe2000c101b24 */
[----:B------:R-:W-:Y:S05]  /*66b0*/  EXIT ;  /* 0x000000000000794d */ /* 0x000fea0003800000 */
.L_x_3422:
[----:B------:R-:W-:-:S04]  /*66c0*/  LOP3.LUT R17, R17, 0xffff, RZ, 0xc0, !PT ;  /* 0x0000ffff11117812 */ /* 0x000fc800078ec0ff */
[----:B------:R-:W-:-:S05]  /*66d0*/  PRMT R5, R17, 0x8880, RZ ;  /* 0x0000888011057816 */ /* 0x000fca00000000ff */
[----:B------:R-:W-:Y:S01]  /*66e0*/  STG.E desc[UR36][R2.64], R5 ;  /* 0x0000000502007986 */ /* 0x000fe2000c101924 */
[----:B------:R-:W-:Y:S05]  /*66f0*/  EXIT ;  /* 0x000000000000794d */ /* 0x000fea0003800000 */
.L_x_3412:
        /* <DEDUP_REMOVED lines=8> */
[----:B------:R-:W-:Y:S01]  /*6780*/  STG.E.U8 desc[UR36][R2.64], R5 ;  /* 0x0000000502007986 */ /* 0x000fe2000c101124 */
[----:B------:R-:W-:Y:S05]  /*6790*/  EXIT ;  /* 0x000000000000794d */ /* 0x000fea0003800000 */
.L_x_3425:
[----:B------:R-:W-:Y:S02]  /*67a0*/  PRMT R4, R17, 0x8880, RZ ;  /* 0x0000888011047816 */ /* 0x000fe400000000ff */
[----:B------:R-:W-:Y:S02]  /*67b0*/  CS2R R6, SRZ ;  /* 0x0000000000067805 */ /* 0x000fe4000001ff00 */
[----:B------:R-:W-:-:S06]  /*67c0*/  PRMT R4, R4, 0x7710, RZ ;  /* 0x0000771004047816 */ /* 0x000fcc00000000ff */
[----:B------:R-:W0:Y:S02]  /*67d0*/  I2F.F64.S16 R4, R4 ;  /* 0x0000000400047312 */ /* 0x000e240000101c00 */
[----:B0-----:R-:W-:Y:S01]  /*67e0*/  STG.E.128 desc[UR36][R2.64], R4 ;  /* 0x0000000402007986 */ /* 0x001fe2000c101d24 */
[----:B------:R-:W-:Y:S05]  /*67f0*/  EXIT ;  /* 0x000000000000794d */ /* 0x000fea0003800000 */
.L_x_3424:
[----:B------:R-:W-:-:S13]  /*6800*/  ISETP.NE.AND P0, PT, R0, 0xf, PT ;  /* 0x0000000f0000780c */ /* 0x000fda0003f05270 */
[----:B------:R-:W-:Y:S05]  /*6810*/  @!P0 BRA `(.L_x_3426) ;  /* 0x0000000000e88947 */ /* 0x000fea0003800000 */
[----:B------:R-:W-:-:S13]  /*6820*/  ISETP.NE.AND P0, PT, R0, 0x17, PT ;  /* 0x000000170000780c */ /* 0x000fda0003f05270 */
[----:B------:R-:W-:Y:S05]  /*6830*/  @!P0 BRA `(.L_x_3427) ;  /* 0x0000000000908947 */ /* 0x000fea0003800000 */
[----:B------:R-:W-:-:S13]  /*6840*/  ISETP.NE.AND P0, PT, R0, 0x18, PT ;  /* 0x000000180000780c */ /* 0x000fda0003f05270 */
[----:B------:R-:W-:Y:S05]  /*6850*/  @!P0 BRA `(.L_x_3428) ;  /* 0x0000000000448947 */ /* 0x000fea0003800000 */
.L_x_3405:
        /* <DEDUP_REMOVED lines=16> */
.L_x_3429:
[----:B------:R-:W-:Y:S05]  /*6960*/  EXIT ;  /* 0x000000000000794d */ /* 0x000fea0003800000 */
.L_x_3428:
        /* <DEDUP_REMOVED lines=13> */
.L_x_3431:
[----:B------:R-:W-:Y:S05]  /*6a40*/  BSYNC.RECONVERGENT B0 ;  /* 0x0000000000007941 */ /* 0x000fea0003800200 */
.L_x_3430:
[----:B------:R-:W-:-:S05]  /*6a50*/  LOP3.LUT R5, R0, 0x80, R5, 0xf8, !PT ;  /* 0x0000008000057812 */ /* 0x000fca00078ef805 */
[----:B------:R-:W-:Y:S01]  /*6a60*/  STG.E.U8 desc[UR36][R2.64], R5 ;  /* 0x0000000502007986 */ /* 0x000fe2000c101124 */
[----:B------:R-:W-:Y:S05]  /*6a70*/  EXIT ;  /* 0x000000000000794d */ /* 0x000fea0003800000 */
.L_x_3427:
        /* <DEDUP_REMOVED lines=12> */
.L_x_3433:
[----:B------:R-:W-:Y:S01]  /*6b40*/  IMAD.MOV.U32 R0, RZ, RZ, 0x7f ;  /* 0x0000007fff007424 */ /* 0x000fe200078e00ff */
[----:B------:R-:W-:-:S04]  /*6b50*/  ISETP.GT.U32.AND P0, PT, R4, 0x7f800000, PT ;  /* 0x7f8000000400780c */ /* 0x000fc80003f04070 */
[----:B------:R-:W-:-:S09]  /*6b60*/  SEL R0, R0, 0x7c, P0 ;  /* 0x0000007c00007807 */ /* 0x000fd20000000000 */
.L_x_3434:
[----:B------:R-:W-:Y:S05]  /*6b70*/  BSYNC.RECONVERGENT B0 ;  /* 0x0000000000007941 */ /* 0x000fea0003800200 */
.L_x_3432:
[----:B------:R-:W-:-:S04]  /*6b80*/  SHF.R.U32.HI R5, RZ, 0x18, R5 ;  /* 0x00000018ff057819 */ /* 0x000fc80000011605 */
[----:B------:R-:W-:-:S05]  /*6b90*/  LOP3.LUT R5, R0, 0x80, R5, 0xf8, !PT ;  /* 0x0000008000057812 */ /* 0x000fca00078ef805 */
[----:B------:R-:W-:Y:S01]  /*6ba0*/  STG.E.U8 desc[UR36][R2.64], R5 ;  /* 0x0000000502007986 */ /* 0x000fe2000c101124 */
[----:B------:R-:W-:Y:S05]  /*6bb0*/  EXIT ;  /* 0x000000000000794d */ /* 0x000fea0003800000 */
.L_x_3426:
[----:B------:R-:W0:Y:S02]  /*6bc0*/  I2F.S8 R0, R17 ;  /* 0x0000001100007306 */ /* 0x000e240000001400 */
[----:B0-----:R-:W-:-:S05]  /*6bd0*/  F2FP.BF16.F32.PACK_AB R0, RZ, R0 ;  /* 0x00000000ff00723e */ /* 0x001fca00000010ff */
[----:B------:R-:W-:Y:S01]  /*6be0*/  STG.E.U16 desc[UR36][R2.64], R0 ;  /* 0x0000000002007986 */ /* 0x000fe2000c101524 */
[----:B------:R-:W-:Y:S05]  /*6bf0*/  EXIT ;  /* 0x000000000000794d */ /* 0x000fea0003800000 */
.L_x_3435:
        /* <DEDUP_REMOVED lines=16> */
.L_x_31039:


//--------------------- .text._ZN2at6native18elementwise_kernelILi128ELi4EZNS0_22gpu_kernel_impl_nocastINS0_13BUnaryFunctorIbbbZZZNS0_21heaviside_kernel_cudaERNS_18TensorIteratorBaseEENKUlvE_clEvENKUlvE7_clEvEUlbbE_EEEEvS5_RKT_EUliE_EEviT1_ --------------------------
	.section	.text._ZN2at6native18elementwise_kernelILi128ELi4EZNS0_22gpu_kernel_impl_nocastINS0_13BUnaryFunctorIbbbZZZNS0_21heaviside_kernel_cudaERNS_18TensorIteratorBaseEENKUlvE_clEvENKUlvE7_clEvEUlbbE_EEEEvS5_RKT_EUliE_EEviT1_,"ax",@progbits
	.align	128
        .global         _ZN2at6native18elementwise_kernelILi128ELi4EZNS0_22gpu_kernel_impl_nocastINS0_13BUnaryFunctorIbbbZZZNS0_21heaviside_kernel_cudaERNS_18TensorIteratorBaseEENKUlvE_clEvENKUlvE7_clEvEUlbbE_EEEEvS5_RKT_EUliE_EEviT1_
        .type           _ZN2at6native18elementwise_kernelILi128ELi4EZNS0_22gpu_kernel_impl_nocastINS0_13BUnaryFunctorIbbbZZZNS0_21heaviside_kernel_cudaERNS_18TensorIteratorBaseEENKUlvE_clEvENKUlvE7_clEvEUlbbE_EEEEvS5_RKT_EUliE_EEviT1_,@function
        .size           _ZN2at6native18elementwise_kernelILi128ELi4EZNS0_22gpu_kernel_impl_nocastINS0_13BUnaryFunctorIbbbZZZNS0_21heaviside_kernel_cudaERNS_18TensorIteratorBaseEENKUlvE_clEvENKUlvE7_clEvEUlbbE_EEEEvS5_RKT_EUliE_EEviT1_,(.L_x_31040 - _ZN2at6native18elementwise_kernelILi128ELi4EZNS0_22gpu_kernel_impl_nocastINS0_13BUnaryFunctorIbbbZZZNS0_21heaviside_kernel_cudaERNS_18TensorIteratorBaseEENKUlvE_clEvENKUlvE7_clEvEUlbbE_EEEEvS5_RKT_EUliE_EEviT1_)
        .other          _ZN2at6native18elementwise_kernelILi128ELi4EZNS0_22gpu_kernel_impl_nocastINS0_13BUnaryFunctorIbbbZZZNS0_21heaviside_kernel_cudaERNS_18TensorIteratorBaseEENKUlvE_clEvENKUlvE7_clEvEUlbbE_EEEEvS5_RKT_EUliE_EEviT1_,@"STO_CUDA_ENTRY STV_DEFAULT"
_ZN2at6native18elementwise_kernelILi128ELi4EZNS0_22gpu_kernel_impl_nocastINS0_13BUnaryFunctorIbbbZZZNS0_21heaviside_kernel_cudaERNS_18TensorIteratorBaseEENKUlvE_clEvENKUlvE7_clEvEUlbbE_EEEEvS5_RKT_EUliE_EEviT1_:
.text._ZN2at6native18elementwise_kernelILi128ELi4EZNS0_22gpu_kernel_impl_nocastINS0_13BUnaryFunctorIbbbZZZNS0_21heaviside_kernel_cudaERNS_18TensorIteratorBaseEENKUlvE_clEvENKUlvE7_clEvEUlbbE_EEEEvS5_RKT_EUliE_EEviT1_:
[----:B------:R-:W-:Y:S08]  /*0000*/  LDC R1, c[0x0][0x37c] ;  /* 0x0000df00ff017b82 */ /* 0x000ff00000000800 */
[----:B------:R-:W0:Y:S01]  /*0010*/  LDC R4, c[0x0][0x388] ;  /* 0x0000e200ff047b82 */ /* 0x000e220000000800 */
[----:B------:R-:W1:Y:S01]  /*0020*/  S2R R3, SR_TID.X ;  /* 0x0000000000037919 */ /* 0x000e620000002100 */
[----:B------:R-:W2:Y:S06]  /*0030*/  LDCU.64 UR6, c[0x0][0x358] ;  /* 0x00006b00ff0677ac */ /* 0x000eac0008000a00 */
[----:B------:R-:W3:Y:S08]  /*0040*/  S2UR UR4, SR_CTAID.X ;  /* 0x00000000000479c3 */ /* 0x000ef00000002500 */
[----:B------:R-:W4:Y:S01]  /*0050*/  LDC.U8 R0, c[0x0][0x591] ;  /* 0x00016440ff007b82 */ /* 0x000f220000000000 */
        /* <DEDUP_REMOVED lines=9> */
[----:B------:R-:W0:Y:S02]  /*00f0*/  LDC.64 R4, c[0x0][0x588] ;  /* 0x00016200ff047b82 */ /* 0x000e240000000a00 */
[----:B0-----:R-:W2:Y:S06]  /*0100*/  LDG.E.U8 R4, desc[UR6][R4.64] ;  /* 0x0000000604047981 */ /* 0x001eac000c1e1100 */
[----:B------:R-:W0:Y:S01]  /*0110*/  LDC.64 R6, c[0x0][0x580] ;  /* 0x00016000ff067b82 */ /* 0x000e220000000a00 */
[----:B------:R-:W-:Y:S02]  /*0120*/  IADD3 R3, PT, PT, R3, 0x80, RZ ;  /* 0x0000008003037810 */ /* 0x000fe40007ffe0ff */
[----:B--2---:R-:W-:-:S04]  /*0130*/  ISETP.NE.AND P0, PT, R4, RZ, PT ;  /* 0x000000ff0400720c */ /* 0x004fc80003f05270 */
[----:B----4-:R-:W-:Y:S02]  /*0140*/  SEL R9, R0, 0x1, !P0 ;  /* 0x0000000100097807 */ /* 0x010fe40004000000 */
[----:B------:R-:W-:-:S03]  /*0150*/  ISETP.GE.AND P0, PT, R3, UR4, PT ;  /* 0x0000000403007c0c */ /* 0x000fc6000bf06270 */
[----:B0-----:R0:W-:Y:S10]  /*0160*/  STG.E.U8 desc[UR6][R6.64], R9 ;  /* 0x0000000906007986 */ /* 0x0011f4000c101106 */
[----:B------:R-:W-:Y:S05]  /*0170*/  @P0 BREAK.RELIABLE B1 ;  /* 0x0000000000010942 */ /* 0x000fea0003800100 */
[----:B------:R-:W-:Y:S05]  /*0180*/  @P0 BRA `(.L_x_3440) ;  /* 0x0000000000480947 */ /* 0x000fea0003800000 */
[----:B------:R-:W1:Y:S02]  /*0190*/  LDC.64 R4, c[0x0][0x588] ;  /* 0x00016200ff047b82 */ /* 0x000e640000000a00 */
[----:B-1----:R-:W2:Y:S06]  /*01a0*/  LDG.E.U8 R4, desc[UR6][R4.64] ;  /* 0x0000000604047981 */ /* 0x002eac000c1e1100 */
[----:B0-----:R-:W0:Y:S01]  /*01b0*/  LDC.64 R6, c[0x0][0x580] ;  /* 0x00016000ff067b82 */ /* 0x001e220000000a00 */
[----:B------:R-:W-:Y:S02]  /*01c0*/  IADD3 R3, PT, PT, R3, 0x80, RZ ;  /* 0x0000008003037810 */ /* 0x000fe40007ffe0ff */
[----:B--2---:R-:W-:-:S04]  /*01d0*/  ISETP.NE.AND P0, PT, R4, RZ, PT ;  /* 0x000000ff0400720c */ /* 0x004fc80003f05270 */
[----:B------:R-:W-:-:S05]  /*01e0*/  SEL R9, R0, 0x1, !P0 ;  /* 0x0000000100097807 */ /* 0x000fca0004000000 */
[----:B0-----:R0:W-:Y:S04]  /*01f0*/  STG.E.U8 desc[UR6][R6.64], R9 ;  /* 0x0000000906007986 */ /* 0x0011e8000c101106 */
.L_x_3439:
[----:B------:R-:W-:-:S13]  /*0200*/  ISETP.GE.AND P0, PT, R3, UR4, PT ;  /* 0x0000000403007c0c */ /* 0x000fda000bf06270 */
[----:B------:R-:W-:Y:S05]  /*0210*/  @P0 BREAK.RELIABLE B1 ;  /* 0x0000000000010942 */ /* 0x000fea0003800100 */
[----:B------:R-:W-:Y:S05]  /*0220*/  @P0 BRA `(.L_x_3440) ;  /* 0x0000000000200947 */ /* 0x000fea0003800000 */
[----:B------:R-:W-:Y:S05]  /*0230*/  BSYNC.RELIABLE B1 ;  /* 0x0000000000017941 */ /* 0x000fea0003800100 */
.L_x_3438:
[----:B------:R-:W1:Y:S02]  /*0240*/  LDC.64 R4, c[0x0][0x588] ;  /* 0x00016200ff047b82 */ /* 0x000e640000000a00 */
[----:B-1----:R-:W2:Y:S06]  /*0250*/  LDG.E.U8 R4, desc[UR6][R4.64] ;  /* 0x0000000604047981 */ /* 0x002eac000c1e1100 */
[----:B0-----:R-:W0:Y:S01]  /*0260*/  LDC.64 R6, c[0x0][0x580] ;  /* 0x00016000ff067b82 */ /* 0x001e220000000a00 */
[----:B------:R-:W-:Y:S02]  /*0270*/  IADD3 R3, PT, PT, R3, 0x80, RZ ;  /* 0x0000008003037810 */ /* 0x000fe40007ffe0ff */
[----:B--2---:R-:W-:-:S04]  /*0280*/  ISETP.NE.AND P0, PT, R4, RZ, PT ;  /* 0x000000ff0400720c */ /* 0x004fc80003f05270 */
[----:B----4-:R-:W-:-:S05]  /*0290*/  SEL R9, R0, 0x1, !P0 ;  /* 0x0000000100097807 */ /* 0x010fca0004000000 */
[----:B0-----:R1:W-:Y:S04]  /*02a0*/  STG.E.U8 desc[UR6][R6.64], R9 ;  /* 0x0000000906007986 */ /* 0x0013e8000c101106 */
.L_x_3440:
[----:B------:R-:W-:Y:S05]  /*02b0*/  BSYNC.RECONVERGENT B0 ;  /* 0x0000000000007941 */ /* 0x000fea0003800200 */
.L_x_3437:
[----:B------:R-:W-:Y:S05]  /*02c0*/  WARPSYNC.ALL ;  /* 0x0000000000007948 */ /* 0x000fea0003800000 */
[----:B------:R-:W-:-:S13]  /*02d0*/  ISETP.GE.AND P0, PT, R3, UR4, PT ;  /* 0x0000000403007c0c */ /* 0x000fda000bf06270 */
[----:B------:R-:W-:Y:S05]  /*02e0*/  @P0 EXIT ;  /* 0x000000000000094d */ /* 0x000fea0003800000 */
[----:B------:R-:W2:Y:S02]  /*02f0*/  LDC.64 R2, c[0x0][0x588] ;  /* 0x00016200ff027b82 */ /* 0x000ea40000000a00 */
[----:B--2---:R-:W2:Y:S06]  /*0300*/  LDG.E.U8 R2, desc[UR6][R2.64] ;  /* 0x0000000602027981 */ /* 0x004eac000c1e1100 */
[----:B------:R-:W3:Y:S01]  /*0310*/  LDC.64 R4, c[0x0][0x580] ;  /* 0x00016000ff047b82 */ /* 0x000ee20000000a00 */
[----:B--2---:R-:W-:-:S04]  /*0320*/  ISETP.NE.AND P0, PT, R2, RZ, PT ;  /* 0x000000ff0200720c */ /* 0x004fc80003f05270 */
[----:B01--4-:R-:W-:-:S05]  /*0330*/  SEL R7, R0, 0x1, !P0 ;  /* 0x0000000100077807 */ /* 0x013fca0004000000 */
[----:B---3--:R-:W-:Y:S01]  /*0340*/  STG.E.U8 desc[UR6][R4.64], R7 ;  /* 0x0000000704007986 */ /* 0x008fe2000c101106 */
[----:B------:R-:W-:Y:S05]  /*0350*/  EXIT ;  /* 0x000000000000794d */ /* 0x000fea0003800000 */
.L_x_3436:
        /* <DEDUP_REMOVED lines=287> */
[----:B------:R-:W-:Y:S01]  /*1550*/  HFMA2 R8, -RZ, RZ, 0, 0 ;  /* 0x00000000ff087431 */ /* 0x000fe200000001ff */
        /* <DEDUP_REMOVED lines=8> */
[----:B------:R-:W1:Y:S01]  /*15e0*/  @P0 LDC.64 R10, c[0x0][0x578] ;  /* 0x00015e00ff0a0b82 */ /* 0x000e620000000a00 */
[----:B---3--:R-:W-:-:S05]  /*15f0*/  @P0 IMAD.HI.U32 R8, R13, R16, R12 ;  /* 0x000000100d080227 */ /* 0x008fca00078e000c */
[----:B------:R-:W-:Y:S01]  /*1600*/  @P0 SHF.R.U32.HI R7, RZ, R17, R8 ;  /* 0x00000011ff070219 */ /* 0x000fe20000011608 */
[----:B------:R-:W-:-:S04]  /*1610*/  IMAD R8, R15, UR8, R9 ;  /* 0x000000080f087c24 */ /* 0x000fc8000f8e0209 */
[----:B------:R-:W-:Y:S02]  /*1620*/  @P0 IMAD.MOV R7, RZ, RZ, -R7 ;  /* 0x000000ffff070224 */ /* 0x000fe400078e0a07 */
[C---:B--2---:R-:W-:Y:S02]  /*1630*/  IMAD R5, R8.reuse, UR10, R5 ;  /* 0x0000000a08057c24 */ /* 0x044fe4000f8e0205 */
[----:B0-----:R-:W-:Y:S02]  /*1640*/  @P0 IMAD R12, R7, R14, R13 ;  /* 0x0000000e070c0224 */ /* 0x001fe400078e020d */
[----:B------:R-:W-:Y:S02]  /*1650*/  IMAD R6, R8, UR11, R6 ;  /* 0x0000000b08067c24 */ /* 0x000fe4000f8e0206 */
[C---:B-1----:R-:W-:Y:S02]  /*1660*/  @P0 IMAD R5, R12.reuse, R10, R5 ;  /* 0x0000000a0c050224 */ /* 0x042fe400078e0205 */
[----:B------:R-:W-:-:S07]  /*1670*/  @P0 IMAD R6, R12, R11, R6 ;  /* 0x0000000b0c060224 */ /* 0x000fce00078e0206 */
.L_x_3444:
[----:B------:R-:W0:Y:S02]  /*1680*/  LDCU.128 UR8, c[0x0][0x580] ;  /* 0x0000b000ff0877ac */ /* 0x000e240008000c00 */
[----:B0-----:R-:W-:-:S04]  /*1690*/  IADD3 R6, P0, PT, R6, UR10, RZ ;  /* 0x0000000a06067c10 */ /* 0x001fc8000ff1e0ff */
[----:B------:R-:W-:-:S05]  /*16a0*/  IADD3.X R7, PT, PT, RZ, UR11, RZ, P0, !PT ;  /* 0x0000000bff077c10 */ /* 0x000fca00087fe4ff */
[----:B------:R-:W2:Y:S01]  /*16b0*/  LDG.E.U8 R6, desc[UR6][R6.64] ;  /* 0x0000000606067981 */ /* 0x000ea2000c1e1100 */
[----:B------:R-:W-:Y:S02]  /*16c0*/  IADD3 R8, P1, PT, R5, UR8, RZ ;  /* 0x0000000805087c10 */ /* 0x000fe4000ff3e0ff */
[----:B------:R-:W-:Y:S02]  /*16d0*/  IADD3 R3, PT, PT, R3, 0x80, RZ ;  /* 0x0000008003037810 */ /* 0x000fe40007ffe0ff */
[----:B------:R-:W-:Y:S02]  /*16e0*/  IADD3.X R9, PT, PT, RZ, UR9, RZ, P1, !PT ;  /* 0x00000009ff097c10 */ /* 0x000fe40008ffe4ff */
[----:B--2---:R-:W-:-:S04]  /*16f0*/  ISETP.NE.AND P0, PT, R6, RZ, PT ;  /* 0x000000ff0600720c */ /* 0x004fc80003f05270 */
[----:B----4-:R-:W-:Y:S02]  /*1700*/  SEL R5, R0, 0x1, !P0 ;  /* 0x0000000100057807 */ /* 0x010fe40004000000 */
[----:B------:R-:W-:-:S03]  /*1710*/  ISETP.GE.AND P0, PT, R3, UR4, PT ;  /* 0x0000000403007c0c */ /* 0x000fc6000bf06270 */
[----:B------:R0:W-:Y:S10]  /*1720*/  STG.E.U8 desc[UR6][R8.64], R5 ;  /* 0x0000000508007986 */ /* 0x0001f4000c101106 */
[----:B------:R-:W-:Y:S05]  /*1730*/  @P0 BREAK.RELIABLE B1 ;  /* 0x0000000000010942 */ /* 0x000fea0003800100 */
        /* <DEDUP_REMOVED lines=292> */
[----:B------:R-:W-:-:S03]  /*2980*/  IMAD R8, R15, UR8, R9 ;  /* 0x000000080f087c24 */ /* 0x000fc6000f8e0209 */
[----:B------:R-:W-:Y:S01]  /*2990*/  @P0 IADD3 R7, PT, PT, -R7, RZ, RZ ;  /* 0x000000ff07070210 */ /* 0x000fe20007ffe1ff */
[C---:B--2---:R-:W-:Y:S02]  /*29a0*/  IMAD R5, R8.reuse, UR10, R5 ;  /* 0x0000000a08057c24 */ /* 0x044fe4000f8e0205 */
[----:B------:R-:W-:Y:S02]  /*29b0*/  IMAD R6, R8, UR11, R6 ;  /* 0x0000000b08067c24 */ /* 0x000fe4000f8e0206 */
[----:B0-----:R-:W-:-:S04]  /*29c0*/  @P0 IMAD R12, R14, R7, R13 ;  /* 0x000000070e0c0224 */ /* 0x001fc800078e020d */
[C---:B-1----:R-:W-:Y:S02]  /*29d0*/  @P0 IMAD R5, R12.reuse, R10, R5 ;  /* 0x0000000a0c050224 */ /* 0x042fe400078e0205 */
[----:B------:R-:W-:-:S07]  /*29e0*/  @P0 IMAD R6, R12, R11, R6 ;  /* 0x0000000b0c060224 */ /* 0x000fce00078e0206 */
.L_x_3446:
[----:B------:R-:W0:Y:S02]  /*29f0*/  LDCU.128 UR8, c[0x0][0x580] ;  /* 0x0000b000ff0877ac */ /* 0x000e240008000c00 */
[----:B0-----:R-:W-:-:S04]  /*2a00*/  IADD3 R6, P0, PT, R6, UR10, RZ ;  /* 0x0000000a06067c10 */ /* 0x001fc8000ff1e0ff */
[----:B------:R-:W-:-:S05]  /*2a10*/  IADD3.X R7, PT, PT, RZ, UR11, RZ, P0, !PT ;  /* 0x0000000bff077c10 */ /* 0x000fca00087fe4ff */
[----:B------:R-:W2:Y:S01]  /*2a20*/  LDG.E.U8 R6, desc[UR6][R6.64] ;  /* 0x0000000606067981 */ /* 0x000ea2000c1e1100 */
[----:B------:R-:W-:Y:S01]  /*2a30*/  IADD3 R8, P1, PT, R5, UR8, RZ ;  /* 0x0000000805087c10 */ /* 0x000fe2000ff3e0ff */
[----:B------:R-:W-:-:S03]  /*2a40*/  VIADD R3, R3, 0x80 ;  /* 0x0000008003037836 */ /* 0x000fc60000000000 */
[----:B------:R-:W-:Y:S02]  /*2a50*/  IADD3.X R9, PT, PT, RZ, UR9, RZ, P1, !PT ;  /* 0x00000009ff097c10 */ /* 0x000fe40008ffe4ff */
[----:B--2---:R-:W-:-:S04]  /*2a60*/  ISETP.NE.AND P0, PT, R6, RZ, PT ;  /* 0x000000ff0600720c */ /* 0x004fc80003f05270 */
[----:B------:R-:W-:-:S05]  /*2a70*/  SEL R5, R0, 0x1, !P0 ;  /* 0x0000000100057807 */ /* 0x000fca0004000000 */
[----:B------:R0:W-:Y:S04]  /*2a80*/  STG.E.U8 desc[UR6][R8.64], R5 ;  /* 0x0000000508007986 */ /* 0x0001e8000c101106 */
.L_x_3443:
[----:B------:R-:W-:-:S13]  /*2a90*/  ISETP.GE.AND P0, PT, R3, UR4, PT ;  /* 0x0000000403007c0c */ /* 0x000fda000bf06270 */
[----:B------:R-:W-:Y:S05]  /*2aa0*/  @P0 BREAK.RELIABLE B1 ;  /* 0x0000000000010942 */ /* 0x000fea0003800100 */
[----:B------:R-:W-:Y:S05]  /*2ab0*/  @P0 BRA `(.L_x_3445) ;  /* 0x0000001000d40947 */ /* 0x000fea0003800000 */
[----:B------:R-:W-:Y:S05]  /*2ac0*/  BSYNC.RELIABLE B1 ;  /* 0x0000000000017941 */ /* 0x000fea0003800100 */
.L_x_3442:
        /* <DEDUP_REMOVED lines=298> */
.L_x_3447:
        /* <DEDUP_REMOVED lines=8> */
[----:B----4-:R-:W-:-:S05]  /*3df0*/  SEL R5, R0, 0x1, !P0 ;  /* 0x0000000100057807 */ /* 0x010fca0004000000 */
[----:B------:R1:W-:Y:S04]  /*3e00*/  STG.E.U8 desc[UR6][R8.64], R5 ;  /* 0x0000000508007986 */ /* 0x0003e8000c101106 */
.L_x_3445:
[----:B------:R-:W-:Y:S05]  /*3e10*/  BSYNC.RECONVERGENT B0 ;  /* 0x0000000000007941 */ /* 0x000fea0003800200 */
.L_x_3441:
[----:B------:R-:W-:Y:S05]  /*3e20*/  WARPSYNC.ALL ;  /* 0x0000000000007948 */ /* 0x000fea0003800000 */
[----:B------:R-:W-:-:S13]  /*3e30*/  ISETP.GE.AND P0, PT, R3, UR4, PT ;  /* 0x0000000403007c0c */ /* 0x000fda000bf06270 */
[----:B------:R-:W-:Y:S05]  /*3e40*/  @P0 EXIT ;  /* 0x000000000000094d */ /* 0x000fea0003800000 */
[----:B------:R-:W2:Y:S01]  /*3e50*/  LDCU.64 UR4, c[0x0][0x390] ;  /* 0x00007200ff0477ac */ /* 0x000ea20008000a00 */
[----:B------:R-:W-:Y:S02]  /*3e60*/  MOV R6, RZ ;  /* 0x000000ff00067202 */ /* 0x000fe40000000f00 */
[----:B------:R-:W-:Y:S01]  /*3e70*/  MOV R7, R3 ;  /* 0x0000000300077202 */ /* 0x000fe20000000f00 */
[----:B------:R-:W3:Y:S01]  /*3e80*/  LDCU UR8, c[0x0][0x38c] ;  /* 0x00007180ff0877ac */ /* 0x000ee20008000800 */
[----:B------:R-:W-:Y:S01]  /*3e90*/  ISETP.NE.AND P0, PT, R4, RZ, PT ;  /* 0x000000ff0400720c */ /* 0x000fe20003f05270 */
[----:B------:R-:W5:Y:S01]  /*3ea0*/  LDCU.64 UR10, c[0x0][0x4b8] ;  /* 0x00009700ff0a77ac */ /* 0x000f620008000a00 */
[----:B--2---:R-:W-:-:S05]  /*3eb0*/  IMAD.HI.U32 R6, R3, UR4, R6 ;  /* 0x0000000403067c27 */ /* 0x004fca000f8e0006 */
[----:B------:R-:W-:-:S04]  /*3ec0*/  SHF.R.U32.HI R7, RZ, UR5, R6 ;  /* 0x00000005ff077c19 */ /* 0x000fc80008011606 */
[----:B01----:R-:W-:-:S05]  /*3ed0*/  IADD3 R8, PT, PT, -R7, RZ, RZ ;  /* 0x000000ff07087210 */ /* 0x003fca0007ffe1ff */
[----:B---3--:R-:W-:-:S04]  /*3ee0*/  IMAD R4, R8, UR8, R3 ;  /* 0x0000000808047c24 */ /* 0x008fc8000f8e0203 */
[C---:B-----5:R-:W-:Y:S02]  /*3ef0*/  IMAD R3, R4.reuse, UR10, RZ ;  /* 0x0000000a04037c24 */ /* 0x060fe4000f8e02ff */
        /* <DEDUP_REMOVED lines=287> */
.L_x_3448:
[----:B------:R-:W0:Y:S02]  /*50f0*/  LDCU.128 UR8, c[0x0][0x580] ;  /* 0x0000b000ff0877ac */ /* 0x000e240008000c00 */
[----:B0-----:R-:W-:-:S04]  /*5100*/  IADD3 R4, P0, PT, R4, UR10, RZ ;  /* 0x0000000a04047c10 */ /* 0x001fc8000ff1e0ff */
[----:B------:R-:W-:-:S05]  /*5110*/  IADD3.X R5, PT, PT, RZ, UR11, RZ, P0, !PT ;  /* 0x0000000bff057c10 */ /* 0x000fca00087fe4ff */
[----:B------:R-:W2:Y:S01]  /*5120*/  LDG.E.U8 R4, desc[UR6][R4.64] ;  /* 0x0000000604047981 */ /* 0x000ea2000c1e1100 */
[----:B------:R-:W-:-:S04]  /*5130*/  IADD3 R2, P1, PT, R3, UR8, RZ ;  /* 0x0000000803027c10 */ /* 0x000fc8000ff3e0ff */
[----:B------:R-:W-:Y:S02]  /*5140*/  IADD3.X R3, PT, PT, RZ, UR9, RZ, P1, !PT ;  /* 0x00000009ff037c10 */ /* 0x000fe40008ffe4ff */
[----:B--2---:R-:W-:-:S04]  /*5150*/  ISETP.NE.AND P0, PT, R4, RZ, PT ;  /* 0x000000ff0400720c */ /* 0x004fc80003f05270 */
[----:B----4-:R-:W-:-:S05]  /*5160*/  SEL R7, R0, 0x1, !P0 ;  /* 0x0000000100077807 */ /* 0x010fca0004000000 */
[----:B------:R-:W-:Y:S01]  /*5170*/  STG.E.U8 desc[UR6][R2.64], R7 ;  /* 0x0000000702007986 */ /* 0x000fe2000c101106 */
[----:B------:R-:W-:Y:S05]  /*5180*/  EXIT ;  /* 0x000000000000794d */ /* 0x000fea0003800000 */
.L_x_3449:
        /* <DEDUP_REMOVED lines=15> */
.L_x_31040:


//--------------------- .text._ZN2at6native27unrolled_elementwise_kernelINS0_13BUnaryFunctorIbbbZZZNS0_21heaviside_kernel_cudaERNS_18TensorIteratorBaseEENKUlvE_clEvENKUlvE7_clEvEUlbbE_EESt5arrayIPcLm2EELi4E23TrivialOffsetCalculatorILi1EjESD_NS0_6memory15LoadWithoutCastENSE_16StoreWithoutCastEEEviT_T0_T2_T3_T4_T5_ --------------------------
	.section	.text._ZN2at6native27unrolled_elementwise_kernelINS0_13BUnaryFunctorIbbbZZZNS0_21heaviside_kernel_cudaERNS_18TensorIteratorBaseEENKUlvE_clEvENKUlvE7_clEvEUlbbE_EESt5arrayIPcLm2EELi4E23TrivialOffsetCalculatorILi1EjESD_NS0_6memory15LoadWithoutCastENSE_16StoreWithoutCastEEEviT_T0_T2_T3_T4_T5_,"ax",@progbits
	.align	128
        .global         _ZN2at6native27unrolled_elementwise_kernelINS0_13BUnaryFunctorIbbbZZZNS0_21heaviside_kernel_cudaERNS_18TensorIteratorBaseEENKUlvE_clEvENKUlvE7_clEvEUlbbE_EESt5arrayIPcLm2EELi4E23TrivialOffsetCalculatorILi1EjESD_NS0_6memory15LoadWithoutCastENSE_16StoreWithoutCastEEEviT_T0_T2_T3_T4_T5_
        .type           _ZN2at6native27unrolled_elementwise_kernelINS0_13BUnaryFunctorIbbbZZZNS0_21heaviside_kernel_cudaERNS_18TensorIteratorBaseEENKUlvE_clEvENKUlvE7_clEvEUlbbE_EESt5arrayIPcLm2EELi4E23TrivialOffsetCalculatorILi1EjESD_NS0_6memory15LoadWithoutCastENSE_16StoreWithoutCastEEEviT_T0_T2_T3_T4_T5_,@function
        .size           _ZN2at6native27unrolled_elementwise_kernelINS0_13BUnaryFunctorIbbbZZZNS0_21heaviside_kernel_cudaERNS_18TensorIteratorBaseEENKUlvE_clEvENKUlvE7_clEvEUlbbE_EESt5arrayIPcLm2EELi4E23TrivialOffsetCalculatorILi1EjESD_NS0_6memory15LoadWithoutCastENSE_16StoreWithoutCastEEEviT_T0_T2_T3_T4_T5_,(.L_x_31041 - _ZN2at6native27unrolled_elementwise_kernelINS0_13BUnaryFunctorIbbbZZZNS0_21heaviside_kernel_cudaERNS_18TensorIteratorBaseEENKUlvE_clEvENKUlvE7_clEvEUlbbE_EESt5arrayIPcLm2EELi4E23TrivialOffsetCalculatorILi1EjESD_NS0_6memory15LoadWithoutCastENSE_16StoreWithoutCastEEEviT_T0_T2_T3_T4_T5_)
        .other          _ZN2at6native27unrolled_elementwise_kernelINS0_13BUnaryFunctorIbbbZZZNS0_21heaviside_kernel_cudaERNS_18TensorIteratorBaseEENKUlvE_clEvENKUlvE7_clEvEUlbbE_EESt5arrayIPcLm2EELi4E23TrivialOffsetCalculatorILi1EjESD_NS0_6memory15LoadWithoutCastENSE_16StoreWithoutCastEEEviT_T0_T2_T3_T4_T5_,@"STO_CUDA_ENTRY STV_DEFAULT"
_ZN2at6native27unrolled_elementwise_kernelINS0_13BUnaryFunctorIbbbZZZNS0_21heaviside_kernel_cudaERNS_18TensorIteratorBaseEENKUlvE_clEvENKUlvE7_clEvEUlbbE_EESt5arrayIPcLm2EELi4E23TrivialOffsetCalculatorILi1EjESD_NS0_6memory15LoadWithoutCastENSE_16StoreWithoutCastEEEviT_T0_T2_T3_T4_T5_:
.text._ZN2at6native27unrolled_elementwise_kernelINS0_13BUnaryFunctorIbbbZZZNS0_21heaviside_kernel_cudaERNS_18TensorIteratorBaseEENKUlvE_clEvENKUlvE7_clEvEUlbbE_EESt5arrayIPcLm2EELi4E23TrivialOffsetCalculatorILi1EjESD_NS0_6memory15LoadWithoutCastENSE_16StoreWithoutCastEEEviT_T0_T2_T3_T4_T5_:
        /* <DEDUP_REMOVED lines=15> */
[----:B------:R-:W-:Y:S02]  /*00f0*/  ISETP.GE.AND P3, PT, R13, R2, PT ;  /* 0x000000020d00720c */ /* 0x000fe40003f66270 */
[----:B0-----:R-:W-:-:S05]  /*0100*/  @!P2 IADD3 R10, P6, PT, R15, R10, RZ ;  /* 0x0000000a0f0aa210 */ /* 0x001fca0007fde0ff */
[----:B------:R-:W-:-:S05]  /*0110*/  @!P2 IMAD.X R11, RZ, RZ, R11, P6 ;  /* 0x000000ffff0ba224 */ /* 0x000fca00030e060b */
[----:B-1----:R-:W3:Y:S01]  /*0120*/  @!P2 LDG.E.U8 R10, desc[UR4][R10.64] ;  /* 0x000000040a0aa981 */ /* 0x002ee2000c1e1100 */
[----:B------:R-:W-:Y:S01]  /*0130*/  @!P3 IMAD R19, R0, 0x200, R13 ;  /* 0x000002000013b824 */ /* 0x000fe200078e020d */
[----:B------:R-:W0:Y:S01]  /*0140*/  @!P3 LDC.64 R8, c[0x0][0x390] ;  /* 0x0000e400ff08bb82 */ /* 0x000e220000000a00 */
[----:B------:R-:W-:Y:S01]  /*0150*/  @!P3 VIADD R13, R13, 0x80 ;  /* 0x000000800d0db836 */ /* 0x000fe20000000000 */
[----:B--2---:R-:W-:-:S04]  /*0160*/  @!P0 IADD3 R6, P5, PT, R17, R6, RZ ;  /* 0x0000000611068210 */ /* 0x004fc80007fbe0ff */
[----:B------:R-:W-:Y:S01]  /*0170*/  ISETP.GE.AND P1, PT, R13, R2, PT ;  /* 0x000000020d00720c */ /* 0x000fe20003f26270 */
[----:B------:R-:W-:-:S05]  /*0180*/  @!P0 IMAD.X R7, RZ, RZ, R7, P5 ;  /* 0x000000ffff078224 */ /* 0x000fca00028e0607 */
[----:B------:R1:W2:Y:S07]  /*0190*/  @!P0 LDG.E.U8 R6, desc[UR4][R6.64] ;  /* 0x0000000406068981 */ /* 0x0002ae000c1e1100 */
[----:B------:R-:W4:Y:S01]  /*01a0*/  @!P1 LDC.64 R4, c[0x0][0x390] ;  /* 0x0000e400ff049b82 */ /* 0x000f220000000a00 */
[----:B------:R-:W-:Y:S01]  /*01b0*/  @!P1 IMAD R13, R0, 0x200, R13 ;  /* 0x00000200000d9824 */ /* 0x000fe200078e020d */
[----:B0-----:R-:W-:-:S05]  /*01c0*/  @!P3 IADD3 R8, P4, PT, R19, R8, RZ ;  /* 0x000000081308b210 */ /* 0x001fca0007f9e0ff */
[----:B------:R-:W-:-:S05]  /*01d0*/  @!P3 IMAD.X R9, RZ, RZ, R9, P4 ;  /* 0x000000ffff09b224 */ /* 0x000fca00020e0609 */
[----:B------:R-:W5:Y:S01]  /*01e0*/  @!P3 LDG.E.U8 R8, desc[UR4][R8.64] ;  /* 0x000000040808b981 */ /* 0x000f62000c1e1100 */
[----:B----4-:R-:W-:-:S05]  /*01f0*/  @!P1 IADD3 R4, P6, PT, R13, R4, RZ ;  /* 0x000000040d049210 */ /* 0x010fca0007fde0ff */
[----:B------:R-:W-:-:S05]  /*0200*/  @!P1 IMAD.X R5, RZ, RZ, R5, P6 ;  /* 0x000000ffff059224 */ /* 0x000fca00030e0605 */
[----:B------:R0:W4:Y:S01]  /*0210*/  @!P1 LDG.E.U8 R4, desc[UR4][R4.64] ;  /* 0x0000000404049981 */ /* 0x000122000c1e1100 */
[----:B------:R-:W4:Y:S01]  /*0220*/  LDC.U8 R13, c[0x0][0x385] ;  /* 0x0000e140ff0d7b82 */ /* 0x000f220000000000 */
[----:B------:R-:W-:Y:S02]  /*0230*/  PRMT R12, RZ, 0x7610, R12 ;  /* 0x00007610ff0c7816 */ /* 0x000fe4000000000c */
[----:B-1----:R-:W-:Y:S01]  /*0240*/  PRMT R7, RZ, 0x7610, R7 ;  /* 0x00007610ff077816 */ /* 0x002fe20000000007 */
[----:B------:R-:W-:Y:S04]  /*0250*/  BSSY.RECONVERGENT B0, `(.L_x_3450) ;  /* 0x0000031000007945 */ /* 0x000fe80003800200 */
[----:B------:R-:W-:Y:S01]  /*0260*/  BSSY.RELIABLE B1, `(.L_x_3451) ;  /* 0x0000028000017945 */ /* 0x000fe20003800100 */
[----:B---3--:R-:W-:-:S04]  /*0270*/  @!P2 ISETP.NE.AND P6, PT, R10, RZ, PT ;  /* 0x000000ff0a00a20c */ /* 0x008fc80003fc5270 */
[----:B------:R-:W-:Y:S02]  /*0280*/  @!P2 SEL R12, RZ, 0x1, !P6 ;  /* 0x00000001ff0ca807 */ /* 0x000fe40007000000 */
[----:B------:R-:W-:Y:S02]  /*0290*/  PRMT R10, RZ, 0x7610, R10 ;  /* 0x00007610ff0a7816 */ /* 0x000fe4000000000a */
[----:B--2---:R-:W-:Y:S02]  /*02a0*/  @!P0 ISETP.NE.AND P5, PT, R6, RZ, PT ;  /* 0x000000ff0600820c */ /* 0x004fe40003fa5270 */
[----:B------:R-:W-:Y:S02]  /*02b0*/  PRMT R6, RZ, 0x7610, R6 ;  /* 0x00007610ff067816 */ /* 0x000fe40000000006 */
[----:B------:R-:W-:-:S04]  /*02c0*/  @!P0 SEL R10, RZ, 0x1, !P5 ;  /* 0x00000001ff0a8807 */ /* 0x000fc80006800000 */
[----:B0-----:R-:W-:Y:S02]  /*02d0*/  PRMT R5, R10, 0x9910, RZ ;  /* 0x000099100a057816 */ /* 0x001fe400000000ff */
[----:B-----5:R-:W-:-:S04]  /*02e0*/  @!P3 ISETP.NE.AND P4, PT, R8, RZ, PT ;  /* 0x000000ff0800b20c */ /* 0x020fc80003f85270 */
[----:B------:R-:W-:Y:S02]  /*02f0*/  @!P3 SEL R6, RZ, 0x1, !P4 ;  /* 0x00000001ff06b807 */ /* 0x000fe40006000000 */
[----:B------:R-:W-:Y:S02]  /*0300*/  ISETP.GE.AND P4, PT, R3, R2, PT ;  /* 0x000000020300720c */ /* 0x000fe40003f86270 */
[----:B------:R-:W-:Y:S02]  /*0310*/  PRMT R8, R6, 0x9910, RZ ;  /* 0x0000991006087816 */ /* 0x000fe400000000ff */
[----:B----4-:R-:W-:-:S04]  /*0320*/  @!P1 ISETP.NE.AND P2, PT, R4, RZ, PT ;  /* 0x000000ff0400920c */ /* 0x010fc80003f45270 */
[----:B------:R-:W-:Y:S02]  /*0330*/  @!P1 SEL R7, RZ, 0x1, !P2 ;  /* 0x00000001ff079807 */ /* 0x000fe40005000000 */
[----:B------:R-:W-:Y:S02]  /*0340*/  PRMT R4, R12, 0x9910, RZ ;  /* 0x000099100c047816 */ /* 0x000fe400000000ff */
[----:B------:R-:W-:Y:S02]  /*0350*/  PRMT R9, R7, 0x9910, RZ ;  /* 0x0000991007097816 */ /* 0x000fe400000000ff */
[----:B------:R-:W-:Y:S02]  /*0360*/  ISETP.NE.AND P0, PT, R4, RZ, PT ;  /* 0x000000ff0400720c */ /* 0x000fe40003f05270 */
[----:B------:R-:W-:Y:S02]  /*0370*/  ISETP.NE.AND P1, PT, R5, RZ, PT ;  /* 0x000000ff0500720c */ /* 0x000fe40003f25270 */
[----:B------:R-:W-:-:S02]  /*0380*/  ISETP.NE.AND P2, PT, R8, RZ, PT ;  /* 0x000000ff0800720c */ /* 0x000fc40003f45270 */
[----:B------:R-:W-:Y:S02]  /*0390*/  ISETP.NE.AND P3, PT, R9, RZ, PT ;  /* 0x000000ff0900720c */ /* 0x000fe40003f65270 */
[C---:B------:R-:W-:Y:S02]  /*03a0*/  SEL R9, R13.reuse, R12, !P0 ;  /* 0x0000000c0d097207 */ /* 0x040fe40004000000 */
[C---:B------:R-:W-:Y:S02]  /*03b0*/  SEL R11, R13.reuse, R10, !P1 ;  /* 0x0000000a0d0b7207 */ /* 0x040fe40004800000 */
[C---:B------:R-:W-:Y:S02]  /*03c0*/  SEL R15, R13.reuse, R6, !P2 ;  /* 0x000000060d0f7207 */ /* 0x040fe40005000000 */
        /* <DEDUP_REMOVED lines=17> */
.L_x_3452:
[----:B------:R-:W-:Y:S05]  /*04e0*/  BSYNC.RELIABLE B1 ;  /* 0x0000000000017941 */ /* 0x000fea0003800100 */
.L_x_3451:
[----:B------:R-:W-:-:S13]  /*04f0*/  ISETP.GE.AND P0, PT, R3, R2, PT ;  /* 0x000000020300720c */ /* 0x000fda0003f06270 */
[----:B------:R-:W1:Y:S01]  /*0500*/  @!P0 LDC.64 R8, c[0x0][0x388] ;  /* 0x0000e200ff088b82 */ /* 0x000e620000000a00 */
[----:B0-----:R-:W-:Y:S02]  /*0510*/  @!P0 IMAD R5, R0, 0x200, R3 ;  /* 0x0000020000058824 */ /* 0x001fe400078e0203 */
[----:B------:R-:W-:-:S03]  /*0520*/  @!P0 VIADD R3, R3, 0x80 ;  /* 0x0000008003038836 */ /* 0x000fc60000000000 */
[----:B-1----:R-:W-:-:S05]  /*0530*/  @!P0 IADD3 R4, P1, PT, R5, R8, RZ ;  /* 0x0000000805048210 */ /* 0x002fca0007f3e0ff */
[----:B------:R-:W-:-:S05]  /*0540*/  @!P0 IMAD.X R5, RZ, RZ, R9, P1 ;  /* 0x000000ffff058224 */ /* 0x000fca00008e0609 */
[----:B------:R1:W-:Y:S03]  /*0550*/  @!P0 STG.E.U8 desc[UR4][R4.64], R15 ;  /* 0x0000000f04008986 */ /* 0x0003e6000c101104 */
.L_x_3453:
[----:B------:R-:W-:Y:S05]  /*0560*/  BSYNC.RECONVERGENT B0 ;  /* 0x0000000000007941 */ /* 0x000fea0003800200 */
.L_x_3450:
[----:B------:R-:W-:Y:S05]  /*0570*/  WARPSYNC.ALL ;  /* 0x0000000000007948 */ /* 0x000fea0003800000 */
[----:B------:R-:W-:-:S13]  /*0580*/  ISETP.GE.AND P0, PT, R3, R2, PT ;  /* 0x000000020300720c */ /* 0x000fda0003f06270 */
[----:B------:R-:W-:Y:S05]  /*0590*/  @P0 EXIT ;  /* 0x000000000000094d */ /* 0x000fea0003800000 */
[----:B------:R-:W2:Y:S01]  /*05a0*/  LDCU.64 UR6, c[0x0][0x388] ;  /* 0x00007100ff0677ac */ /* 0x000ea20008000a00 */
[----:B------:R-:W-:-:S05]  /*05b0*/  IMAD R3, R0, 0x200, R3 ;  /* 0x0000020000037824 */ /* 0x000fca00078e0203 */
[----:B--2---:R-:W-:-:S05]  /*05c0*/  IADD3 R2, P0, PT, R3, UR6, RZ ;  /* 0x0000000603027c10 */ /* 0x004fca000ff1e0ff */
[----:B------:R-:W-:-:S05]  /*05d0*/  IMAD.X R3, RZ, RZ, UR7, P0 ;  /* 0x00000007ff037e24 */ /* 0x000fca00080e06ff */
[----:B------:R-:W-:Y:S01]  /*05e0*/  STG.E.U8 desc[UR4][R2.64], R7 ;  /* 0x0000000702007986 */ /* 0x000fe2000c101104 */
[----:B------:R-:W-:Y:S05]  /*05f0*/  EXIT ;  /* 0x000000000000794d */ /* 0x000fea0003800000 */
.L_x_3454:
        /* <DEDUP_REMOVED lines=16> */
.L_x_31041:


//--------------------- .text._ZN2at6native29vectorized_elementwise_kernelILi2ENS0_13BUnaryFunctorIbbbZZZNS0_21heaviside_kernel_cudaERNS_18TensorIteratorBaseEENKUlvE_clEvENKUlvE7_clEvEUlbbE_EESt5arrayIPcLm2EEEEviT0_T1_ --------------------------
	.section	.text._ZN2at6native29vectorized_elementwise_kernelILi2ENS0_13BUnaryFunctorIbbbZZZNS0_21heaviside_kernel_cudaERNS_18TensorIteratorBaseEENKUlvE_clEvENKUlvE7_clEvEUlbbE_EESt5arrayIPcLm2EEEEviT0_T1_,"ax",@progbits
	.align	128
        .global         _ZN2at6native29vectorized_elementwise_kernelILi2ENS0_13BUnaryFunctorIbbbZZZNS0_21heaviside_kernel_cudaERNS_18TensorIteratorBaseEENKUlvE_clEvENKUlvE7_clEvEUlbbE_EESt5arrayIPcLm2EEEEviT0_T1_
        .type           _ZN2at6native29vectorized_elementwise_kernelILi2ENS0_13BUnaryFunctorIbbbZZZNS0_21heaviside_kernel_cudaERNS_18TensorIteratorBaseEENKUlvE_clEvENKUlvE7_clEvEUlbbE_EESt5arrayIPcLm2EEEEviT0_T1_,@function
        .size           _ZN2at6native29vectorized_elementwise_kernelILi2ENS0_13BUnaryFunctorIbbbZZZNS0_21heaviside_kernel_cudaERNS_18TensorIteratorBaseEENKUlvE_clEvENKUlvE7_clEvEUlbbE_EESt5arrayIPcLm2EEEEviT0_T1_,(.L_x_31042 - _ZN2at6native29vectorized_elementwise_kernelILi2ENS0_13BUnaryFunctorIbbbZZZNS0_21heaviside_kernel_cudaERNS_18TensorIteratorBaseEENKUlvE_clEvENKUlvE7_clEvEUlbbE_EESt5arrayIPcLm2EEEEviT0_T1_)
        .other          _ZN2at6native29vectorized_elementwise_kernelILi2ENS0_13BUnaryFunctorIbbbZZZNS0_21heaviside_kernel_cudaERNS_18TensorIteratorBaseEENKUlvE_clEvENKUlvE7_clEvEUlbbE_EESt5arrayIPcLm2EEEEviT0_T1_,@"STO_CUDA_ENTRY STV_DEFAULT"
_ZN2at6native29vectorized_elementwise_kernelILi2ENS0_13BUnaryFunctorIbbbZZZNS0_21heaviside_kernel_cudaERNS_18TensorIteratorBaseEENKUlvE_clEvENKUlvE7_clEvEUlbbE_EESt5arrayIPcLm2EEEEviT0_T1_:
.text._ZN2at6native29vectorized_elementwise_kernelILi2ENS0_13BUnaryFunctorIbbbZZZNS0_21heaviside_kernel_cudaERNS_18TensorIteratorBaseEENKUlvE_clEvENKUlvE7_clEvEUlbbE_EESt5arrayIPcLm2EEEEviT0_T1_:
[----:B------:R-:W-:Y:S08]  /*0000*/  LDC R1, c[0x0][0x37c] ;  /* 0x0000df00ff017b82 */ /* 0x000ff00000000800 */
[----:B------:R-:W0:Y:S01]  /*0010*/  S2UR UR4, SR_CTAID.X ;  /* 0x00000000000479c3 */ /* 0x000e220000002500 */
[----:B------:R-:W1:Y:S01]  /*0020*/  LDCU UR5, c[0x0][0x380] ;  /* 0x00007000ff0577ac */ /* 0x000e620008000800 */
[----:B------:R-:W2:Y:S06]  /*0030*/  LDCU.64 UR8, c[0x0][0x358] ;  /* 0x00006b00ff0877ac */ /* 0x000eac0008000a00 */
[----:B------:R-:W3:Y:S01]  /*0040*/  LDC.U8 R0, c[0x0][0x385] ;  /* 0x0000e140ff007b82 */ /* 0x000ee20000000000 */
[----:B0-----:R-:W-:-:S04]  /*0050*/  USHF.L.U32 UR4, UR4, 0xa, URZ ;  /* 0x0000000a04047899 */ /* 0x001fc800080006ff */
[----:B-1----:R-:W-:-:S04]  /*0060*/  UIADD3 UR5, UPT, UPT, -UR4, UR5, URZ ;  /* 0x0000000504057290 */ /* 0x002fc8000fffe1ff */
[----:B------:R-:W-:-:S09]  /*0070*/  UISETP.GT.U32.AND UP0, UPT, UR5, 0x3ff, UPT ;  /* 0x000003ff0500788c */ /* 0x000fd2000bf04070 */
[----:B--2---:R-:W-:Y:S05]  /*0080*/  BRA.U UP0, `(.L_x_3455) ;  /* 0x0000000900bc7547 */ /* 0x004fea000b800000 */
[----:B------:R-:W0:Y:S02]  /*0090*/  S2R R16, SR_TID.X ;  /* 0x0000000000107919 */ /* 0x000e240000002100 */
[----:B0-----:R-:W-:Y:S01]  /*00a0*/  ISETP.GE.U32.AND P5, PT, R16, UR5, PT ;  /* 0x0000000510007c0c */ /* 0x001fe2000bfa6070 */
[----:B------:R-:W-:-:S12]  /*00b0*/  IMAD.MOV.U32 R14, RZ, RZ, R16 ;  /* 0x000000ffff0e7224 */ /* 0x000fd800078e0010 */
[----:B------:R-:W0:Y:S01]  /*00c0*/  @!P5 LDC.64 R4, c[0x0][0x390] ;  /* 0x0000e400ff04db82 */ /* 0x000e220000000a00 */
[C---:B------:R-:W-:Y:S02]  /*00d0*/  @!P5 VIADD R16, R14.reuse, 0x80 ;  /* 0x000000800e10d836 */ /* 0x040fe40000000000 */
[----:B------:R-:W-:-:S03]  /*00e0*/  @!P5 VIADD R3, R14, UR4 ;  /* 0x000000040e03dc36 */ /* 0x000fc60008000000 */
[----:B------:R-:W-:-:S13]  /*00f0*/  ISETP.GE.U32.AND P3, PT, R16, UR5, PT ;  /* 0x0000000510007c0c */ /* 0x000fda000bf66070 */
[----:B------:R-:W1:Y:S01]  /*0100*/  @!P3 LDC.64 R6, c[0x0][0x390] ;  /* 0x0000e400ff06bb82 */ /* 0x000e620000000a00 */
[----:B0-----:R-:W-:-:S05]  /*0110*/  @!P5 IADD3 R2, P0, PT, R3, R4, RZ ;  /* 0x000000040302d210 */ /* 0x001fca0007f1e0ff */
[----:B------:R-:W-:-:S05]  /*0120*/  @!P5 IMAD.X R3, RZ, RZ, R5, P0 ;  /* 0x000000ffff03d224 */ /* 0x000fca00000e0605 */
[----:B------:R-:W2:Y:S01]  /*0130*/  @!P5 LDG.E.U8 R2, desc[UR8][R2.64] ;  /* 0x000000080202d981 */ /* 0x000ea2000c1e1100 */
[----:B------:R-:W-:-:S05]  /*0140*/  @!P3 VIADD R5, R16, UR4 ;  /* 0x000000041005bc36 */ /* 0x000fca0008000000 */
[----:B-1----:R-:W-:-:S05]  /*0150*/  @!P3 IADD3 R4, P0, PT, R5, R6, RZ ;  /* 0x000000060504b210 */ /* 0x002fca0007f1e0ff */
[----:B------:R-:W-:-:S05]  /*0160*/  @!P3 IMAD.X R5, RZ, RZ, R7, P0 ;  /* 0x000000ffff05b224 */ /* 0x000fca00000e0607 */
[----:B------:R-:W4:Y:S01]  /*0170*/  @!P3 LDG.E.U8 R4, desc[UR8][R4.64] ;  /* 0x000000080404b981 */ /* 0x000f22000c1e1100 */
[----:B------:R-:W-:Y:S01]  /*0180*/  @!P3 VIADD R16, R16, 0x80 ;  /* 0x000000801010b836 */ /* 0x000fe20000000000 */
[----:B------:R-:W-:Y:S02]  /*0190*/  PRMT R15, RZ, 0x7610, R15 ;  /* 0x00007610ff0f7816 */ /* 0x000fe4000000000f */
[----:B------:R-:W-:Y:S02]  /*01a0*/  PRMT R17, RZ, 0x7610, R17 ;  /* 0x00007610ff117816 */ /* 0x000fe40000000011 */
[----:B------:R-:W-:-:S13]  /*01b0*/  ISETP.GE.U32.AND P2, PT, R16, UR5, PT ;  /* 0x0000000510007c0c */ /* 0x000fda000bf46070 */
[C---:B------:R-:W-:Y:S01]  /*01c0*/  @!P2 VIADD R13, R16.reuse, UR4 ;  /* 0x00000004100dac36 */ /* 0x040fe20008000000 */
[----:B------:R-:W0:Y:S01]  /*01d0*/  @!P2 LDC.64 R8, c[0x0][0x390] ;  /* 0x0000e400ff08ab82 */ /* 0x000e220000000a00 */
[----:B------:R-:W-:-:S05]  /*01e0*/  @!P2 VIADD R16, R16, 0x80 ;  /* 0x000000801010a836 */ /* 0x000fca0000000000 */
[----:B------:R-:W-:-:S13]  /*01f0*/  ISETP.GE.U32.AND P1, PT, R16, UR5, PT ;  /* 0x0000000510007c0c */ /* 0x000fda000bf26070 */
[C---:B------:R-:W-:Y:S01]  /*0200*/  @!P1 VIADD R23, R16.reuse, UR4 ;  /* 0x0000000410179c36 */ /* 0x040fe20008000000 */
[----:B------:R-:W1:Y:S01]  /*0210*/  @!P1 LDC.64 R10, c[0x0][0x390] ;  /* 0x0000e400ff0a9b82 */ /* 0x000e620000000a00 */
[----:B------:R-:W-:-:S05]  /*0220*/  @!P1 VIADD R16, R16, 0x80 ;  /* 0x0000008010109836 */ /* 0x000fca0000000000 */
[----:B------:R-:W-:-:S13]  /*0230*/  ISETP.GE.U32.AND P0, PT, R16, UR5, PT ;  /* 0x0000000510007c0c */ /* 0x000fda000bf06070 */
[C---:B------:R-:W-:Y:S01]  /*0240*/  @!P0 VIADD R25, R16.reuse, UR4 ;  /* 0x0000000410198c36 */ /* 0x040fe20008000000 */
[----:B------:R-:W5:Y:S01]  /*0250*/  @!P0 LDC.64 R6, c[0x0][0x390] ;  /* 0x0000e400ff068b82 */ /* 0x000f620000000a00 */
[----:B------:R-:W-:-:S05]  /*0260*/  @!P0 VIADD R16, R16, 0x80 ;  /* 0x0000008010108836 */ /* 0x000fca0000000000 */
[----:B------:R-:W-:-:S13]  /*0270*/  ISETP.GE.U32.AND P4, PT, R16, UR5, PT ;  /* 0x0000000510007c0c */ /* 0x000fda000bf86070 */
[C---:B------:R-:W-:Y:S02]  /*0280*/  @!P4 VIADD R21, R16.reuse, UR4 ;  /* 0x000000041015cc36 */ /* 0x040fe40008000000 */
[----:B------:R-:W-:Y:S01]  /*0290*/  @!P4 VIADD R16, R16, 0x80 ;  /* 0x000000801010c836 */ /* 0x000fe20000000000 */
[----:B--2---:R-:W-:-:S04]  /*02a0*/  @!P5 ISETP.NE.AND P6, PT, R2, RZ, PT ;  /* 0x000000ff0200d20c */ /* 0x004fc80003fc5270 */
[----:B------:R-:W-:Y:S02]  /*02b0*/  @!P5 SEL R15, RZ, 0x1, !P6 ;  /* 0x00000001ff0fd807 */ /* 0x000fe40007000000 */
[----:B------:R-:W-:-:S13]  /*02c0*/  ISETP.GE.U32.AND P5, PT, R16, UR5, PT ;  /* 0x0000000510007c0c */ /* 0x000fda000bfa6070 */
[----:B------:R-:W-:Y:S01]  /*02d0*/  @!P5 VIADD R19, R16, UR4 ;  /* 0x000000041013dc36 */ /* 0x000fe20008000000 */
[----:B----4-:R-:W-:Y:S01]  /*02e0*/  @!P3 ISETP.NE.AND P6, PT, R4, RZ, PT ;  /* 0x000000ff0400b20c */ /* 0x010fe20003fc5270 */
[----:B------:R-:W-:Y:S01]  /*02f0*/  @!P5 VIADD R16, R16, 0x80 ;  /* 0x000000801010d836 */ /* 0x000fe20000000000 */
[----:B------:R-:W2:Y:S02]  /*0300*/  @!P4 LDC.64 R4, c[0x0][0x390] ;  /* 0x0000e400ff04cb82 */ /* 0x000ea40000000a00 */
[----:B------:R-:W-:Y:S02]  /*0310*/  @!P3 SEL R17, RZ, 0x1, !P6 ;  /* 0x00000001ff11b807 */ /* 0x000fe40007000000 */
[----:B------:R-:W-:Y:S02]  /*0320*/  ISETP.GE.U32.AND P3, PT, R16, UR5, PT ;  /* 0x0000000510007c0c */ /* 0x000fe4000bf66070 */
[----:B0-----:R-:W-:Y:S02]  /*0330*/  @!P2 IADD3 R8, P6, PT, R13, R8, RZ ;  /* 0x000000080d08a210 */ /* 0x001fe40007fde0ff */
[----:B------:R-:W0:Y:S03]  /*0340*/  @!P5 LDC.64 R2, c[0x0][0x390] ;  /* 0x0000e400ff02db82 */ /* 0x000e260000000a00 */
[----:B------:R-:W-:Y:S01]  /*0350*/  @!P2 IMAD.X R9, RZ, RZ, R9, P6 ;  /* 0x000000ffff09a224 */ /* 0x000fe200030e0609 */
[----:B-1----:R-:W-:-:S04]  /*0360*/  @!P1 IADD3 R10, P6, PT, R23, R10, RZ ;  /* 0x0000000a170a9210 */ /* 0x002fc80007fde0ff */
[----:B------:R1:W4:Y:S01]  /*0370*/  @!P2 LDG.E.U8 R8, desc[UR8][R8.64] ;  /* 0x000000080808a981 */ /* 0x000322000c1e1100 */
[----:B------:R-:W3:Y:S01]  /*0380*/  @!P3 LDC.64 R12, c[0x0][0x390] ;  /* 0x0000e400ff0cbb82 */ /* 0x000ee20000000a00 */
[----:B------:R-:W-:Y:S01]  /*0390*/  @!P1 IMAD.X R11, RZ, RZ, R11, P6 ;  /* 0x000000ffff0b9224 */ /* 0x000fe200030e060b */
[----:B-----5:R-:W-:-:S04]  /*03a0*/  @!P0 IADD3 R6, P6, PT, R25, R6, RZ ;  /* 0x0000000619068210 */ /* 0x020fc80007fde0ff */
[----:B------:R-:W5:Y:S01]  /*03b0*/  @!P1 LDG.E.U8 R10, desc[UR8][R10.64] ;  /* 0x000000080a0a9981 */ /* 0x000f62000c1e1100 */
[----:B------:R-:W-:Y:S01]  /*03c0*/  @!P0 IMAD.X R7, RZ, RZ, R7, P6 ;  /* 0x000000ffff078224 */ /* 0x000fe200030e0607 */
[----:B--2---:R-:W-:-:S04]  /*03d0*/  @!P4 IADD3 R4, P6, PT, R21, R4, RZ ;  /* 0x000000041504c210 */ /* 0x004fc80007fde0ff */
[----:B------:R-:W2:Y:S01]  /*03e0*/  @!P0 LDG.E.U8 R6, desc[UR8][R6.64] ;  /* 0x0000000806068981 */ /* 0x000ea2000c1e1100 */
[----:B------:R-:W-:Y:S01]  /*03f0*/  @!P4 IMAD.X R5, RZ, RZ, R5, P6 ;  /* 0x000000ffff05c224 */ /* 0x000fe200030e0605 */
[----:B0-----:R-:W-:Y:S01]  /*0400*/  @!P5 IADD3 R2, P6, PT, R19, R2, RZ ;  /* 0x000000021302d210 */ /* 0x001fe20007fde0ff */
[----:B------:R-:W-:-:S03]  /*0410*/  @!P3 VIADD R19, R16, UR4 ;  /* 0x000000041013bc36 */ /* 0x000fc60008000000 */
[----:B------:R0:W2:Y:S01]  /*0420*/  @!P4 LDG.E.U8 R16, desc[UR8][R4.64] ;  /* 0x000000080410c981 */ /* 0x0000a2000c1e1100 */
[----:B------:R-:W-:Y:S01]  /*0430*/  @!P5 IMAD.X R3, RZ, RZ, R3, P6 ;  /* 0x000000ffff03d224 */ /* 0x000fe200030e0603 */
[----:B---3--:R-:W-:-:S04]  /*0440*/  @!P3 IADD3 R12, P6, PT, R19, R12, RZ ;  /* 0x0000000c130cb210 */ /* 0x008fc80007fde0ff */
[----:B------:R3:W2:Y:S01]  /*0450*/  @!P5 LDG.E.U8 R18, desc[UR8][R2.64] ;  /* 0x000000080212d981 */ /* 0x0006a2000c1e1100 */
[----:B------:R-:W-:-:S05]  /*0460*/  @!P3 IMAD.X R13, RZ, RZ, R13, P6 ;  /* 0x000000ffff0db224 */ /* 0x000fca00030e060d */
[----:B------:R3:W2:Y:S01]  /*0470*/  @!P3 LDG.E.U8 R12, desc[UR8][R12.64] ;  /* 0x000000080c0cb981 */ /* 0x0006a2000c1e1100 */
[----:B-1----:R-:W-:Y:S02]  /*0480*/  PRMT R9, RZ, 0x7610, R9 ;  /* 0x00007610ff097816 */ /* 0x002fe40000000009 */
[----:B0-----:R-:W-:Y:S02]  /*0490*/  PRMT R5, RZ, 0x7610, R5 ;  /* 0x00007610ff057816 */ /* 0x001fe40000000005 */
[----:B---3--:R-:W-:Y:S02]  /*04a0*/  PRMT R2, R17, 0x9910, RZ ;  /* 0x0000991011027816 */ /* 0x008fe400000000ff */
[----:B------:R-:W-:Y:S02]  /*04b0*/  PRMT R7, RZ, 0x7610, R7 ;  /* 0x00007610ff077816 */ /* 0x000fe40000000007 */
[----:B------:R-:W-:Y:S02]  /*04c0*/  PRMT R3, RZ, 0x7610, R3 ;  /* 0x00007610ff037816 */ /* 0x000fe40000000003 */
[----:B------:R-:W-:-:S02]  /*04d0*/  PRMT R4, R15, 0x9910, RZ ;  /* 0x000099100f047816 */ /* 0x000fc400000000ff */
[----:B------:R-:W-:Y:S02]  /*04e0*/  PRMT R13, RZ, 0x7610, R13 ;  /* 0x00007610ff0d7816 */ /* 0x000fe4000000000d */
[----:B------:R-:W-:Y:S01]  /*04f0*/  PRMT R11, RZ, 0x7610, R11 ;  /* 0x00007610ff0b7816 */ /* 0x000fe2000000000b */
[----:B------:R-:W-:Y:S04]  /*0500*/  BSSY.RECONVERGENT B0, `(.L_x_3456) ;  /* 0x000005e000007945 */ /* 0x000fe80003800200 */
[----:B------:R-:W-:Y:S01]  /*0510*/  BSSY.RELIABLE B1, `(.L_x_3457) ;  /* 0x0000055000017945 */ /* 0x000fe20003800100 */
[----:B----4-:R-:W-:-:S04]  /*0520*/  @!P2 ISETP.NE.AND P6, PT, R8, RZ, PT ;  /* 0x000000ff0800a20c */ /* 0x010fc80003fc5270 */
[----:B------:R-:W-:Y:S02]  /*0530*/  @!P2 SEL R9, RZ, 0x1, !P6 ;  /* 0x00000001ff09a807 */ /* 0x000fe40007000000 */
[----:B-----5:R-:W-:-:S04]  /*0540*/  @!P1 ISETP.NE.AND P6, PT, R10, RZ, PT ;  /* 0x000000ff0a00920c */ /* 0x020fc80003fc5270 */
[----:B------:R-:W-:Y:S02]  /*0550*/  @!P1 SEL R5, RZ, 0x1, !P6 ;  /* 0x00000001ff059807 */ /* 0x000fe40007000000 */
[----:B--2---:R-:W-:Y:S02]  /*0560*/  @!P0 ISETP.NE.AND P1, PT, R6, RZ, PT ;  /* 0x000000ff0600820c */ /* 0x004fe40003f25270 */
[----:B------:R-:W-:Y:S02]  /*0570*/  @!P4 ISETP.NE.AND P6, PT, R16, RZ, PT ;  /* 0x000000ff1000c20c */ /* 0x000fe40003fc5270 */
[----:B------:R-:W-:Y:S02]  /*0580*/  @!P0 SEL R3, RZ, 0x1, !P1 ;  /* 0x00000001ff038807 */ /* 0x000fe40004800000 */
[----:B------:R-:W-:Y:S02]  /*0590*/  @!P4 SEL R7, RZ, 0x1, !P6 ;  /* 0x00000001ff07c807 */ /* 0x000fe40007000000 */
[----:B------:R-:W-:-:S02]  /*05a0*/  ISETP.NE.AND P1, PT, R2, RZ, PT ;  /* 0x000000ff0200720c */ /* 0x000fc40003f25270 */
[----:B------:R-:W-:Y:S02]  /*05b0*/  @!P5 ISETP.NE.AND P4, PT, R18, RZ, PT ;  /* 0x000000ff1200d20c */ /* 0x000fe40003f85270 */
[----:B------:R-:W-:Y:S02]  /*05c0*/  PRMT R2, R5, 0x9910, RZ ;  /* 0x0000991005027816 */ /* 0x000fe400000000ff */
[----:B------:R-:W-:Y:S02]  /*05d0*/  @!P3 ISETP.NE.AND P6, PT, R12, RZ, PT ;  /* 0x000000ff0c00b20c */ /* 0x000fe40003fc5270 */
[----:B------:R-:W-:Y:S02]  /*05e0*/  @!P5 SEL R11, RZ, 0x1, !P4 ;  /* 0x00000001ff0bd807 */ /* 0x000fe40006000000 */
[----:B------:R-:W-:Y:S02]  /*05f0*/  @!P3 SEL R13, RZ, 0x1, !P6 ;  /* 0x00000001ff0db807 */ /* 0x000fe40007000000 */
[----:B------:R-:W-:-:S02]  /*0600*/  SEL R17, R0, R17, !P1 ;  /* 0x0000001100117207 */ /* 0x000fc40004800000 */
[----:B------:R-:W-:Y:S02]  /*0610*/  ISETP.NE.AND P2, PT, R4, RZ, PT ;  /* 0x000000ff0400720c */ /* 0x000fe40003f45270 */
[----:B------:R-:W-:Y:S02]  /*0620*/  ISETP.NE.AND P4, PT, R2, RZ, PT ;  /* 0x000000ff0200720c */ /* 0x000fe40003f85270 */
[----:B------:R-:W-:Y:S02]  /*0630*/  ISETP.GE.U32.AND P1, PT, R14, UR5, PT ;  /* 0x000000050e007c0c */ /* 0x000fe4000bf26070 */
[----:B------:R-:W-:Y:S02]  /*0640*/  PRMT R4, R9, 0x9910, RZ ;  /* 0x0000991009047816 */ /* 0x000fe400000000ff */
[----:B------:R-:W-:Y:S02]  /*0650*/  PRMT R2, R3, 0x9910, RZ ;  /* 0x0000991003027816 */ /* 0x000fe400000000ff */
[----:B------:R-:W-:-:S02]  /*0660*/  PRMT R8, R13, 0x9910, RZ ;  /* 0x000099100d087816 */ /* 0x000fc400000000ff */
[----:B------:R-:W-:Y:S02]  /*0670*/  ISETP.NE.AND P0, PT, R4, RZ, PT ;  /* 0x000000ff0400720c */ /* 0x000fe40003f05270 */
[----:B------:R-:W-:Y:S01]  /*0680*/  ISETP.NE.AND P6, PT, R2, RZ, PT ;  /* 0x000000ff0200720c */ /* 0x000fe20003fc5270 */
[----:B------:R-:W-:Y:S01]  /*0690*/  IMAD.MOV.U32 R2, RZ, RZ, R8 ;  /* 0x000000ffff027224 */ /* 0x000fe200078e0008 */
[----:B------:R-:W-:Y:S02]  /*06a0*/  PRMT R4, R7, 0x9910, RZ ;  /* 0x0000991007047816 */ /* 0x000fe400000000ff */
[----:B------:R-:W-:Y:S02]  /*06b0*/  PRMT R6, R11, 0x9910, RZ ;  /* 0x000099100b067816 */ /* 0x000fe400000000ff */
[----:B------:R-:W-:Y:S02]  /*06c0*/  ISETP.NE.AND P5, PT, R4, RZ, PT ;  /* 0x000000ff0400720c */ /* 0x000fe40003fa5270 */
[----:B------:R-:W-:-:S02]  /*06d0*/  ISETP.NE.AND P3, PT, R6, RZ, PT ;  /* 0x000000ff0600720c */ /* 0x000fc40003f65270 */
[----:B------:R-:W-:Y:S02]  /*06e0*/  SEL R15, R0, R15, !P2 ;  /* 0x0000000f000f7207 */ /* 0x000fe40005000000 */
[----:B------:R-:W-:Y:S02]  /*06f0*/  ISETP.NE.AND P2, PT, R2, RZ, PT ;  /* 0x000000ff0200720c */ /* 0x000fe40003f45270 */
[C---:B------:R-:W-:Y:S02]  /*0700*/  SEL R21, R0.reuse, R3, !P6 ;  /* 0x0000000300157207 */ /* 0x040fe40007000000 */
[C---:B------:R-:W-:Y:S02]  /*0710*/  SEL R9, R0.reuse, R9, !P0 ;  /* 0x0000000900097207 */ /* 0x040fe40004000000 */
[C---:B------:R-:W-:Y:S02]  /*0720*/  SEL R19, R0.reuse, R5, !P4 ;  /* 0x0000000500137207 */ /* 0x040fe40006000000 */
[----:B------:R-:W-:-:S02]  /*0730*/  SEL R3, R0, R7, !P5 ;  /* 0x0000000700037207 */ /* 0x000fc40006800000 */
[C---:B------:R-:W-:Y:S02]  /*0740*/  SEL R2, R0.reuse, R11, !P3 ;  /* 0x0000000b00027207 */ /* 0x040fe40005800000 */
        /* <DEDUP_REMOVED lines=16> */
.L_x_3458:
        /* <DEDUP_REMOVED lines=8> */
.L_x_3459:
        /* <DEDUP_REMOVED lines=8> */
.L_x_3460:
        /* <DEDUP_REMOVED lines=8> */
.L_x_3461:
[----:B------:R-:W-:-:S13]  /*09d0*/  ISETP.GE.U32.AND P0, PT, R14, UR5, PT ;  /* 0x000000050e007c0c */ /* 0x000fda000bf06070 */
[----:B------:R-:W-:Y:S05]  /*09e0*/  @P0 BREAK.RELIABLE B1 ;  /* 0x0000000000010942 */ /* 0x000fea0003800100 */
[----:B------:R-:W-:Y:S05]  /*09f0*/  @P0 BRA `(.L_x_3463) ;  /* 0x0000000000380947 */ /* 0x000fea0003800000 */
[----:B------:R-:W3:Y:S01]  /*0a00*/  LDCU.64 UR6, c[0x0][0x388] ;  /* 0x00007100ff0677ac */ /* 0x000ee20008000a00 */
[C---:B012---:R-:W-:Y:S02]  /*0a10*/  VIADD R4, R14.reuse, UR4 ;  /* 0x000000040e047c36 */ /* 0x047fe40008000000 */
[----:B------:R-:W-:-:S03]  /*0a20*/  VIADD R14, R14, 0x80 ;  /* 0x000000800e0e7836 */ /* 0x000fc60000000000 */
[----:B---3--:R-:W-:-:S05]  /*0a30*/  IADD3 R4, P0, PT, R4, UR6, RZ ;  /* 0x0000000604047c10 */ /* 0x008fca000ff1e0ff */
[----:B------:R-:W-:-:S05]  /*0a40*/  IMAD.X R5, RZ, RZ, UR7, P0 ;  /* 0x00000007ff057e24 */ /* 0x000fca00080e06ff */
[----:B------:R2:W-:Y:S03]  /*0a50*/  STG.E.U8 desc[UR8][R4.64], R3 ;  /* 0x0000000304007986 */ /* 0x0005e6000c101108 */
.L_x_3462:
[----:B------:R-:W-:Y:S05]  /*0a60*/  BSYNC.RELIABLE B1 ;  /* 0x0000000000017941 */ /* 0x000fea0003800100 */
.L_x_3457:
[----:B------:R-:W-:-:S13]  /*0a70*/  ISETP.GE.U32.AND P0, PT, R14, UR5, PT ;  /* 0x000000050e007c0c */ /* 0x000fda000bf06070 */
[----:B------:R-:W3:Y:S01]  /*0a80*/  @!P0 LDC.64 R6, c[0x0][0x388] ;  /* 0x0000e200ff068b82 */ /* 0x000ee20000000a00 */
[C---:B012---:R-:W-:Y:S02]  /*0a90*/  @!P0 VIADD R5, R14.reuse, UR4 ;  /* 0x000000040e058c36 */ /* 0x047fe40008000000 */
[----:B------:R-:W-:-:S03]  /*0aa0*/  @!P0 VIADD R14, R14, 0x80 ;  /* 0x000000800e0e8836 */ /* 0x000fc60000000000 */
[----:B---3--:R-:W-:-:S05]  /*0ab0*/  @!P0 IADD3 R4, P1, PT, R5, R6, RZ ;  /* 0x0000000605048210 */ /* 0x008fca0007f3e0ff */
[----:B------:R-:W-:-:S05]  /*0ac0*/  @!P0 IMAD.X R5, RZ, RZ, R7, P1 ;  /* 0x000000ffff058224 */ /* 0x000fca00008e0607 */
[----:B------:R3:W-:Y:S03]  /*0ad0*/  @!P0 STG.E.U8 desc[UR8][R4.64], R2 ;  /* 0x0000000204008986 */ /* 0x0007e6000c101108 */
.L_x_3463:
[----:B------:R-:W-:Y:S05]  /*0ae0*/  BSYNC.RECONVERGENT B0 ;  /* 0x0000000000007941 */ /* 0x000fea0003800200 */
.L_x_3456:
[----:B------:R-:W-:Y:S05]  /*0af0*/  WARPSYNC.ALL ;  /* 0x0000000000007948 */ /* 0x000fea0003800000 */
[----:B------:R-:W-:-:S13]  /*0b00*/  ISETP.GE.U32.AND P0, PT, R14, UR5, PT ;  /* 0x000000050e007c0c */ /* 0x000fda000bf06070 */
[----:B------:R-:W-:Y:S05]  /*0b10*/  @P0 EXIT ;  /* 0x000000000000094d */ /* 0x000fea0003800000 */
[----:B------:R-:W4:Y:S01]  /*0b20*/  LDCU.64 UR6, c[0x0][0x388] ;  /* 0x00007100ff0677ac */ /* 0x000f220008000a00 */
[----:B---3--:R-:W-:-:S05]  /*0b30*/  VIADD R2, R14, UR4 ;  /* 0x000000040e027c36 */ /* 0x008fca0008000000 */
[----:B----4-:R-:W-:-:S05]  /*0b40*/  IADD3 R2, P0, PT, R2, UR6, RZ ;  /* 0x0000000602027c10 */ /* 0x010fca000ff1e0ff */
[----:B------:R-:W-:-:S05]  /*0b50*/  IMAD.X R3, RZ, RZ, UR7, P0 ;  /* 0x00000007ff037e24 */ /* 0x000fca00080e06ff */
[----:B------:R-:W-:Y:S01]  /*0b60*/  STG.E.U8 desc[UR8][R2.64], R0 ;  /* 0x0000000002007986 */ /* 0x000fe2000c101108 */
[----:B------:R-:W-:Y:S05]  /*0b70*/  EXIT ;  /* 0x000000000000794d */ /* 0x000fea0003800000 */
.L_x_3455:
[----:B------:R-:W0:Y:S01]  /*0b80*/  LDCU.64 UR6, c[0x0][0x390] ;  /* 0x00007200ff0677ac */ /* 0x000e220008000a00 */
[----:B------:R-:W1:Y:S01]  /*0b90*/  S2R R13, SR_TID.X ;  /* 0x00000000000d7919 */ /* 0x000e620000002100 */
[----:B0-----:R-:W-:-:S04]  /*0ba0*/  UIADD3 UR6, UP0, UPT, UR4, UR6, URZ ;  /* 0x0000000604067290 */ /* 0x001fc8000ff1e0ff */
[----:B------:R-:W-:Y:S02]  /*0bb0*/  UIADD3.X UR7, UPT, UPT, URZ, UR7, URZ, UP0, !UPT ;  /* 0x00000007ff077290 */ /* 0x000fe400087fe4ff */
[----:B------:R-:W-:-:S04]  /*0bc0*/  IMAD.U32 R4, RZ, RZ, UR6 ;  /* 0x00000006ff047e24 */ /* 0x000fc8000f8e00ff */
[----:B------:R-:W-:Y:S02]  /*0bd0*/  IMAD.U32 R5, RZ, RZ, UR7 ;  /* 0x00000007ff057e24 */ /* 0x000fe4000f8e00ff */
[----:B-1----:R-:W-:-:S03]  /*0be0*/  IMAD.WIDE.U32 R4, R13, 0x2, R4 ;  /* 0x000000020d047825 */ /* 0x002fc600078e0004 */
[----:B------:R-:W0:Y:S02]  /*0bf0*/  LDCU.64 UR6, c[0x0][0x388] ;  /* 0x00007100ff0677ac */ /* 0x000e240008000a00 */
[----:B------:R-:W2:Y:S04]  /*0c00*/  LDG.E.U16 R9, desc[UR8][R4.64+0x100] ;  /* 0x0001000804097981 */ /* 0x000ea8000c1e1500 */
[----:B------:R-:W4:Y:S04]  /*0c10*/  LDG.E.U16 R7, desc[UR8][R4.64] ;  /* 0x0000000804077981 */ /* 0x000f28000c1e1500 */
[----:B------:R-:W5:Y:S04]  /*0c20*/  LDG.E.U16 R10, desc[UR8][R4.64+0x200] ;  /* 0x00020008040a7981 */ /* 0x000f68000c1e1500 */
[----:B------:R2:W3:Y:S01]  /*0c30*/  LDG.E.U16 R11, desc[UR8][R4.64+0x300] ;  /* 0x00030008040b7981 */ /* 0x0004e2000c1e1500 */
[----:B0-----:R-:W-:-:S04]  /*0c40*/  UIADD3 UR6, UP0, UPT, UR4, UR6, URZ ;  /* 0x0000000604067290 */ /* 0x001fc8000ff1e0ff */
[----:B------:R-:W-:Y:S02]  /*0c50*/  UIADD3.X UR7, UPT, UPT, URZ, UR7, URZ, UP0, !UPT ;  /* 0x00000007ff077290 */ /* 0x000fe400087fe4ff */
[----:B------:R-:W-:-:S04]  /*0c60*/  IMAD.U32 R2, RZ, RZ, UR6 ;  /* 0x00000006ff027e24 */ /* 0x000fc8000f8e00ff */
[----:B------:R-:W-:Y:S02]  /*0c70*/  IMAD.U32 R3, RZ, RZ, UR7 ;  /* 0x00000007ff037e24 */ /* 0x000fe4000f8e00ff */
[----:B------:R-:W-:Y:S01]  /*0c80*/  IMAD.WIDE.U32 R2, R13, 0x2, R2 ;  /* 0x000000020d027825 */ /* 0x000fe200078e0002 */
[----:B--2---:R-:W-:Y:S02]  /*0c90*/  PRMT R4, R9, 0x7771, RZ ;  /* 0x0000777109047816 */ /* 0x004fe400000000ff */
[----:B----4-:R-:W-:Y:S02]  /*0ca0*/  PRMT R6, R7, 0x7770, RZ ;  /* 0x0000777007067816 */ /* 0x010fe400000000ff */
[----:B------:R-:W-:Y:S02]  /*0cb0*/  ISETP.NE.AND P3, PT, R4, RZ, PT ;  /* 0x000000ff0400720c */ /* 0x000fe40003f65270 */
[C---:B-----5:R-:W-:Y:S02]  /*0cc0*/  PRMT R5, R10.reuse, 0x7770, RZ ;  /* 0x000077700a057816 */ /* 0x060fe400000000ff */
[----:B------:R-:W-:-:S02]  /*0cd0*/  PRMT R4, R10, 0x7771, RZ ;  /* 0x000077710a047816 */ /* 0x000fc400000000ff */
[----:B------:R-:W-:Y:S02]  /*0ce0*/  ISETP.NE.AND P6, PT, R6, RZ, PT ;  /* 0x000000ff0600720c */ /* 0x000fe40003fc5270 */
[----:B------:R-:W-:Y:S02]  /*0cf0*/  ISETP.NE.AND P2, PT, R5, RZ, PT ;  /* 0x000000ff0500720c */ /* 0x000fe40003f45270 */
[----:B------:R-:W-:Y:S02]  /*0d00*/  PRMT R7, R7, 0x7771, RZ ;  /* 0x0000777107077816 */ /* 0x000fe400000000ff */
[----:B------:R-:W-:Y:S02]  /*0d10*/  PRMT R8, R9, 0x7770, RZ ;  /* 0x0000777009087816 */ /* 0x000fe400000000ff */
[C---:B---3--:R-:W-:Y:S02]  /*0d20*/  PRMT R6, R11.reuse, 0x7770, RZ ;  /* 0x000077700b067816 */ /* 0x048fe400000000ff */
[----:B------:R-:W-:-:S02]  /*0d30*/  PRMT R5, R11, 0x7771, RZ ;  /* 0x000077710b057816 */ /* 0x000fc400000000ff */
[----:B------:R-:W-:Y:S02]  /*0d40*/  ISETP.NE.AND P1, PT, R4, RZ, PT ;  /* 0x000000ff0400720c */ /* 0x000fe40003f25270 */
[----:B------:R-:W-:Y:S02]  /*0d50*/  SEL R4, R0, 0x1, !P6 ;  /* 0x0000000100047807 */ /* 0x000fe40007000000 */
[----:B------:R-:W-:Y:S02]  /*0d60*/  ISETP.NE.AND P5, PT, R7, RZ, PT ;  /* 0x000000ff0700720c */ /* 0x000fe40003fa5270 */
[----:B------:R-:W-:Y:S02]  /*0d70*/  ISETP.NE.AND P4, PT, R8, RZ, PT ;  /* 0x000000ff0800720c */ /* 0x000fe40003f85270 */
[----:B------:R-:W-:Y:S02]  /*0d80*/  ISETP.NE.AND P0, PT, R6, RZ, PT ;  /* 0x000000ff0600720c */ /* 0x000fe40003f05270 */
[----:B------:R-:W-:-:S02]  /*0d90*/  ISETP.NE.AND P6, PT, R5, RZ, PT ;  /* 0x000000ff0500720c */ /* 0x000fc40003fc5270 */
[C---:B------:R-:W-:Y:S02]  /*0da0*/  SEL R5, R0.reuse, 0x1, !P5 ;  /* 0x0000000100057807 */ /* 0x040fe40006800000 */
[C---:B------:R-:W-:Y:S02]  /*0db0*/  SEL R6, R0.reuse, 0x1, !P4 ;  /* 0x0000000100067807 */ /* 0x040fe40006000000 */
[C---:B------:R-:W-:Y:S02]  /*0dc0*/  SEL R7, R0.reuse, 0x1, !P3 ;  /* 0x0000000100077807 */ /* 0x040fe40005800000 */
[C---:B------:R-:W-:Y:S02]  /*0dd0*/  SEL R8, R0.reuse, 0x1, !P2 ;  /* 0x0000000100087807 */ /* 0x040fe40005000000 */
[C---:B------:R-:W-:Y:S02]  /*0de0*/  SEL R9, R0.reuse, 0x1, !P1 ;  /* 0x0000000100097807 */ /* 0x040fe40004800000 */
[----:B------:R-:W-:-:S02]  /*0df0*/  SEL R10, R0, 0x1, !P0 ;  /* 0x00000001000a7807 */ /* 0x000fc40004000000 */
[----:B------:R-:W-:Y:S02]  /*0e00*/  SEL R11, R0, 0x1, !P6 ;  /* 0x00000001000b7807 */ /* 0x000fe40007000000 */
[----:B------:R-:W-:Y:S02]  /*0e10*/  PRMT R5, R5, 0x7604, R4 ;  /* 0x0000760405057816 */ /* 0x000fe40000000004 */
[----:B------:R-:W-:Y:S02]  /*0e20*/  PRMT R7, R7, 0x7604, R6 ;  /* 0x0000760407077816 */ /* 0x000fe40000000006 */
[----:B------:R-:W-:Y:S02]  /*0e30*/  PRMT R9, R9, 0x7604, R8 ;  /* 0x0000760409097816 */ /* 0x000fe40000000008 */
[----:B------:R-:W-:Y:S01]  /*0e40*/  PRMT R11, R11, 0x7604, R10 ;  /* 0x000076040b0b7816 */ /* 0x000fe2000000000a */
[----:B------:R-:W-:Y:S04]  /*0e50*/  STG.E.U16 desc[UR8][R2.64], R5 ;  /* 0x0000000502007986 */ /* 0x000fe8000c101508 */
[----:B------:R-:W-:Y:S04]  /*0e60*/  STG.E.U16 desc[UR8][R2.64+0x100], R7 ;  /* 0x0001000702007986 */ /* 0x000fe8000c101508 */
[----:B------:R-:W-:Y:S04]  /*0e70*/  STG.E.U16 desc[UR8][R2.64+0x200], R9 ;  /* 0x0002000902007986 */ /* 0x000fe8000c101508 */
[----:B------:R-:W-:Y:S01]  /*0e80*/  STG.E.U16 desc[UR8][R2.64+0x300], R11 ;  /* 0x0003000b02007986 */ /* 0x000fe2000c101508 */
[----:B------:R-:W-:Y:S05]  /*0e90*/  EXIT ;  /* 0x000000000000794d */ /* 0x000fea0003800000 */
.L_x_3464:
        /* <DEDUP_REMOVED lines=14> */
.L_x_31042:


//--------------------- .text._ZN2at6native29vectorized_elementwise_kernelILi4ENS0_13BUnaryFunctorIbbbZZZNS0_21heaviside_kernel_cudaERNS_18TensorIteratorBaseEENKUlvE_clEvENKUlvE7_clEvEUlbbE_EESt5arrayIPcLm2EEEEviT0_T1_ --------------------------
	.section	.text._ZN2at6native29vectorized_elementwise_kernelILi4ENS0_13BUnaryFunctorIbbbZZZNS0_21heaviside_kernel_cudaERNS_18TensorIteratorBaseEENKUlvE_clEvENKUlvE7_clEvEUlbbE_EESt5arrayIPcLm2EEEEviT0_T1_,"ax",@progbits
	.align	128
        .global         _ZN2at6native29vectorized_elementwise_kernelILi4ENS0_13BUnaryFunctorIbbbZZZNS0_21heaviside_kernel_cudaERNS_18TensorIteratorBaseEENKUlvE_clEvENKUlvE7_clEvEUlbbE_EESt5arrayIPcLm2EEEEviT0_T1_
        .type           _ZN2at6native29vectorized_elementwise_kernelILi4ENS0_13BUnaryFunctorIbbbZZZNS0_21heaviside_kernel_cudaERNS_18TensorIteratorBaseEENKUlvE_clEvENKUlvE7_clEvEUlbbE_EESt5arrayIPcLm2EEEEviT0_T1_,@function
        .size           _ZN2at6native29vectorized_elementwise_kernelILi4ENS0_13BUnaryFunctorIbbbZZZNS0_21heaviside_kernel_cudaERNS_18TensorIteratorBaseEENKUlvE_clEvENKUlvE7_clEvEUlbbE_EESt5arrayIPcLm2EEEEviT0_T1_,(.L_x_31043 - _ZN2at6native29vectorized_elementwise_kernelILi4ENS0_13BUnaryFunctorIbbbZZZNS0_21heaviside_kernel_cudaERNS_18TensorIteratorBaseEENKUlvE_clEvENKUlvE7_clEvEUlbbE_EESt5arrayIPcLm2EEEEviT0_T1_)
        .other          _ZN2at6native29vectorized_elementwise_kernelILi4ENS0_13BUnaryFunctorIbbbZZZNS0_21heaviside_kernel_cudaERNS_18TensorIteratorBaseEENKUlvE_clEvENKUlvE7_clEvEUlbbE_EESt5arrayIPcLm2EEEEviT0_T1_,@"STO_CUDA_ENTRY STV_DEFAULT"
_ZN2at6native29vectorized_elementwise_kernelILi4ENS0_13BUnaryFunctorIbbbZZZNS0_21heaviside_kernel_cudaERNS_18TensorIteratorBaseEENKUlvE_clEvENKUlvE7_clEvEUlbbE_EESt5arrayIPcLm2EEEEviT0_T1_:
.text._ZN2at6native29vectorized_elementwise_kernelILi4ENS0_13BUnaryFunctorIbbbZZZNS0_21heaviside_kernel_cudaERNS_18TensorIteratorBaseEENKUlvE_clEvENKUlvE7_clEvEUlbbE_EESt5arrayIPcLm2EEEEviT0_T1_:
        /* <DEDUP_REMOVED lines=133> */
.L_x_3468:
        /* <DEDUP_REMOVED lines=8> */
.L_x_3469:
        /* <DEDUP_REMOVED lines=8> */
.L_x_3470:
        /* <DEDUP_REMOVED lines=8> */
.L_x_3471:
        /* <DEDUP_REMOVED lines=9> */
.L_x_3472:
[----:B------:R-:W-:Y:S05]  /*0a60*/  BSYNC.RELIABLE B1 ;  /* 0x0000000000017941 */ /* 0x000fea0003800100 */
.L_x_3467:
[----:B------:R-:W-:-:S13]  /*0a70*/  ISETP.GE.U32.AND P0, PT, R14, UR5, PT ;  /* 0x000000050e007c0c */ /* 0x000fda000bf06070 */
[----:B------:R-:W3:Y:S01]  /*0a80*/  @!P0 LDC.64 R6, c[0x0][0x388] ;  /* 0x0000e200ff068b82 */ /* 0x000ee20000000a00 */
[C---:B012---:R-:W-:Y:S02]  /*0a90*/  @!P0 VIADD R5, R14.reuse, UR4 ;  /* 0x000000040e058c36 */ /* 0x047fe40008000000 */
[----:B------:R-:W-:-:S03]  /*0aa0*/  @!P0 VIADD R14, R14, 0x80 ;  /* 0x000000800e0e8836 */ /* 0x000fc60000000000 */
[----:B---3--:R-:W-:-:S05]  /*0ab0*/  @!P0 IADD3 R4, P1, PT, R5, R6, RZ ;  /* 0x0000000605048210 */ /* 0x008fca0007f3e0ff */
[----:B------:R-:W-:-:S05]  /*0ac0*/  @!P0 IMAD.X R5, RZ, RZ, R7, P1 ;  /* 0x000000ffff058224 */ /* 0x000fca00008e0607 */
[----:B------:R3:W-:Y:S03]  /*0ad0*/  @!P0 STG.E.U8 desc[UR8][R4.64], R2 ;  /* 0x0000000204008986 */ /* 0x0007e6000c101108 */
.L_x_3473:
[----:B------:R-:W-:Y:S05]  /*0ae0*/  BSYNC.RECONVERGENT B0 ;  /* 0x0000000000007941 */ /* 0x000fea0003800200 */
.L_x_3466:
        /* <DEDUP_REMOVED lines=9> */
.L_x_3465:
        /* <DEDUP_REMOVED lines=8> */
[----:B------:R-:W2:Y:S04]  /*0c00*/  LDG.E R4, desc[UR8][R2.64] ;  /* 0x0000000802047981 */ /* 0x000ea8000c1e1900 */
[----:B------:R-:W4:Y:S01]  /*0c10*/  LDG.E R8, desc[UR8][R2.64+0x200] ;  /* 0x0002000802087981 */ /* 0x000f22000c1e1900 */
[----:B0-----:R-:W-:-:S04]  /*0c20*/  UIADD3 UR6, UP0, UPT, UR4, UR6, URZ ;  /* 0x0000000604067290 */ /* 0x001fc8000ff1e0ff */
[----:B------:R-:W-:Y:S01]  /*0c30*/  UIADD3.X UR7, UPT, UPT, URZ, UR7, URZ, UP0, !UPT ;  /* 0x00000007ff077290 */ /* 0x000fe200087fe4ff */
[C---:B--2---:R-:W-:Y:S02]  /*0c40*/  PRMT R6, R4.reuse, 0x7770, RZ ;  /* 0x0000777004067816 */ /* 0x044fe400000000ff */
[----:B------:R-:W-:Y:S02]  /*0c50*/  PRMT R7, R4, 0x7771, RZ ;  /* 0x0000777104077816 */ /* 0x000fe400000000ff */
[----:B------:R-:W-:Y:S02]  /*0c60*/  ISETP.NE.AND P6, PT, R6, RZ, PT ;  /* 0x000000ff0600720c */ /* 0x000fe40003fc5270 */
[C---:B------:R-:W-:Y:S02]  /*0c70*/  PRMT R6, R4.reuse, 0x7772, RZ ;  /* 0x0000777204067816 */ /* 0x040fe400000000ff */
[----:B------:R-:W-:Y:S02]  /*0c80*/  PRMT R4, R4, 0x7773, RZ ;  /* 0x0000777304047816 */ /* 0x000fe400000000ff */
[----:B------:R-:W-:-:S02]  /*0c90*/  ISETP.NE.AND P5, PT, R7, RZ, PT ;  /* 0x000000ff0700720c */ /* 0x000fc40003fa5270 */
[C---:B----4-:R-:W-:Y:S02]  /*0ca0*/  PRMT R7, R8.reuse, 0x7770, RZ ;  /* 0x0000777008077816 */ /* 0x050fe400000000ff */
[C---:B------:R-:W-:Y:S02]  /*0cb0*/  PRMT R2, R8.reuse, 0x7771, RZ ;  /* 0x0000777108027816 */ /* 0x040fe400000000ff */
[C---:B------:R-:W-:Y:S02]  /*0cc0*/  PRMT R3, R8.reuse, 0x7772, RZ ;  /* 0x0000777208037816 */ /* 0x040fe400000000ff */
[----:B------:R-:W-:Y:S02]  /*0cd0*/  PRMT R8, R8, 0x7773, RZ ;  /* 0x0000777308087816 */ /* 0x000fe400000000ff */
[----:B------:R-:W-:Y:S02]  /*0ce0*/  ISETP.NE.AND P3, PT, R4, RZ, PT ;  /* 0x000000ff0400720c */ /* 0x000fe40003f65270 */
[----:B---3--:R-:W-:-:S02]  /*0cf0*/  SEL R4, R0, 0x1, !P6 ;  /* 0x0000000100047807 */ /* 0x008fc40007000000 */
[----:B------:R-:W-:Y:S02]  /*0d00*/  ISETP.NE.AND P4, PT, R6, RZ, PT ;  /* 0x000000ff0600720c */ /* 0x000fe40003f85270 */
[----:B------:R-:W-:Y:S02]  /*0d10*/  ISETP.NE.AND P2, PT, R7, RZ, PT ;  /* 0x000000ff0700720c */ /* 0x000fe40003f45270 */
[----:B------:R-:W-:Y:S01]  /*0d20*/  ISETP.NE.AND P1, PT, R2, RZ, PT ;  /* 0x000000ff0200720c */ /* 0x000fe20003f25270 */
[----:B------:R-:W-:Y:S01]  /*0d30*/  IMAD.U32 R2, RZ, RZ, UR6 ;  /* 0x00000006ff027e24 */ /* 0x000fe2000f8e00ff */
[----:B------:R-:W-:Y:S01]  /*0d40*/  ISETP.NE.AND P0, PT, R3, RZ, PT ;  /* 0x000000ff0300720c */ /* 0x000fe20003f05270 */
[----:B------:R-:W-:Y:S01]  /*0d50*/  IMAD.U32 R3, RZ, RZ, UR7 ;  /* 0x00000007ff037e24 */ /* 0x000fe2000f8e00ff */
[----:B------:R-:W-:Y:S02]  /*0d60*/  ISETP.NE.AND P6, PT, R8, RZ, PT ;  /* 0x000000ff0800720c */ /* 0x000fe40003fc5270 */
[C---:B------:R-:W-:Y:S01]  /*0d70*/  SEL R7, R0.reuse, 0x1, !P5 ;  /* 0x0000000100077807 */ /* 0x040fe20006800000 */
[----:B------:R-:W-:Y:S01]  /*0d80*/  IMAD.WIDE.U32 R2, R5, 0x4, R2 ;  /* 0x0000000405027825 */ /* 0x000fe200078e0002 */
[----:B------:R-:W-:-:S02]  /*0d90*/  SEL R6, R0, 0x1, !P4 ;  /* 0x0000000100067807 */ /* 0x000fc40006000000 */
[C---:B------:R-:W-:Y:S02]  /*0da0*/  SEL R9, R0.reuse, 0x1, !P3 ;  /* 0x0000000100097807 */ /* 0x040fe40005800000 */
[C---:B------:R-:W-:Y:S02]  /*0db0*/  SEL R8, R0.reuse, 0x1, !P2 ;  /* 0x0000000100087807 */ /* 0x040fe40005000000 */
[C---:B------:R-:W-:Y:S02]  /*0dc0*/  SEL R11, R0.reuse, 0x1, !P1 ;  /* 0x00000001000b7807 */ /* 0x040fe40004800000 */
[C---:B------:R-:W-:Y:S02]  /*0dd0*/  SEL R10, R0.reuse, 0x1, !P0 ;  /* 0x00000001000a7807 */ /* 0x040fe40004000000 */
[----:B------:R-:W-:Y:S02]  /*0de0*/  SEL R13, R0, 0x1, !P6 ;  /* 0x00000001000d7807 */ /* 0x000fe40007000000 */
[----:B------:R-:W-:-:S02]  /*0df0*/  PRMT R7, R4, 0x3340, R7 ;  /* 0x0000334004077816 */ /* 0x000fc40000000007 */
[----:B------:R-:W-:Y:S02]  /*0e00*/  PRMT R6, R6, 0x3340, R9 ;  /* 0x0000334006067816 */ /* 0x000fe40000000009 */
[----:B------:R-:W-:Y:S02]  /*0e10*/  PRMT R11, R8, 0x3340, R11 ;  /* 0x00003340080b7816 */ /* 0x000fe4000000000b */
[----:B------:R-:W-:Y:S02]  /*0e20*/  PRMT R10, R10, 0x3340, R13 ;  /* 0x000033400a0a7816 */ /* 0x000fe4000000000d */
[----:B------:R-:W-:Y:S02]  /*0e30*/  PRMT R7, R7, 0x5410, R6 ;  /* 0x0000541007077816 */ /* 0x000fe40000000006 */
[----:B------:R-:W-:-:S03]  /*0e40*/  PRMT R11, R11, 0x5410, R10 ;  /* 0x000054100b0b7816 */ /* 0x000fc6000000000a */
[----:B------:R-:W-:Y:S04]  /*0e50*/  STG.E desc[UR8][R2.64], R7 ;  /* 0x0000000702007986 */ /* 0x000fe8000c101908 */
[----:B------:R-:W-:Y:S01]  /*0e60*/  STG.E desc[UR8][R2.64+0x200], R11 ;  /* 0x0002000b02007986 */ /* 0x000fe2000c101908 */
[----:B------:R-:W-:Y:S05]  /*0e70*/  EXIT ;  /* 0x000000000000794d */ /* 0x000fea0003800000 */
.L_x_3474:
        /* <DEDUP_REMOVED lines=16> */
.L_x_31043:


//--------------------- .text._ZN2at6native29vectorized_elementwise_kernelILi8ENS0_13BUnaryFunctorIbbbZZZNS0_21heaviside_kernel_cudaERNS_18TensorIteratorBaseEENKUlvE_clEvENKUlvE7_clEvEUlbbE_EESt5arrayIPcLm2EEEEviT0_T1_ --------------------------
	.section	.text._ZN2at6native29vectorized_elementwise_kernelILi8ENS0_13BUnaryFunctorIbbbZZZNS0_21heaviside_kernel_cudaERNS_18TensorIteratorBaseEENKUlvE_clEvENKUlvE7_clEvEUlbbE_EESt5arrayIPcLm2EEEEviT0_T1_,"ax",@progbits
	.align	128
        .global         _ZN2at6native29vectorized_elementwise_kernelILi8ENS0_13BUnaryFunctorIbbbZZZNS0_21heaviside_kernel_cudaERNS_18TensorIteratorBaseEENKUlvE_clEvENKUlvE7_clEvEUlbbE_EESt5arrayIPcLm2EEEEviT0_T1_
        .type           _ZN2at6native29vectorized_elementwise_kernelILi8ENS0_13BUnaryFunctorIbbbZZZNS0_21heaviside_kernel_cudaERNS_18TensorIteratorBaseEENKUlvE_clEvENKUlvE7_clEvEUlbbE_EESt5arrayIPcLm2EEEEviT0_T1_,@function
        .size           _ZN2at6native29vectorized_elementwise_kernelILi8ENS0_13BUnaryFunctorIbbbZZZNS0_21heaviside_kernel_cudaERNS_18TensorIteratorBaseEENKUlvE_clEvENKUlvE7_clEvEUlbbE_EESt5arrayIPcLm2EEEEviT0_T1_,(.L_x_31044 - _ZN2at6native29vectorized_elementwise_kernelILi8ENS0_13BUnaryFunctorIbbbZZZNS0_21heaviside_kernel_cudaERNS_18TensorIteratorBaseEENKUlvE_clEvENKUlvE7_clEvEUlbbE_EESt5arrayIPcLm2EEEEviT0_T1_)
        .other          _ZN2at6native29vectorized_elementwise_kernelILi8ENS0_13BUnaryFunctorIbbbZZZNS0_21heaviside_kernel_cudaERNS_18TensorIteratorBaseEENKUlvE_clEvENKUlvE7_clEvEUlbbE_EESt5arrayIPcLm2EEEEviT0_T1_,@"STO_CUDA_ENTRY STV_DEFAULT"
_ZN2at6native29vectorized_elementwise_kernelILi8ENS0_13BUnaryFunctorIbbbZZZNS0_21heaviside_kernel_cudaERNS_18TensorIteratorBaseEENKUlvE_clEvENKUlvE7_clEvEUlbbE_EESt5arrayIPcLm2EEEEviT0_T1_:
.text._ZN2at6native29vectorized_elementwise_kernelILi8ENS0_13BUnaryFunctorIbbbZZZNS0_21heaviside_kernel_cudaERNS_18TensorIteratorBaseEENKUlvE_clEvENKUlvE7_clEvEUlbbE_EESt5arrayIPcLm2EEEEviT0_T1_:
[----:B------:R-:W-:Y:S01]  /*0000*/  LDC R1, c[0x0][0x37c] ;  /* 0x0000df00ff017b82 */ /* 0x000fe20000000800 */
[----:B------:R-:W-:Y:S05]  /*0010*/  EXIT ;  /* 0x000000000000794d */ /* 0x000fea0003800000 */
.L_x_3475:
        /* <DEDUP_REMOVED lines=14> */
.L_x_31044:


//--------------------- .text._ZN2at6native18elementwise_kernelILi128ELi4EZNS0_15gpu_kernel_implINS0_13AUnaryFunctorIbbbZZZNS0_21heaviside_kernel_cudaERNS_18TensorIteratorBaseEENKUlvE_clEvENKUlvE7_clEvEUlbbE_EEEEvS5_RKT_EUliE_EEviT1_ --------------------------
	.section	.text._ZN2at6native18elementwise_kernelILi128ELi4EZNS0_15gpu_kernel_implINS0_13AUnaryFunctorIbbbZZZNS0_21heaviside_kernel_cudaERNS_18TensorIteratorBaseEENKUlvE_clEvENKUlvE7_clEvEUlbbE_EEEEvS5_RKT_EUliE_EEviT1_,"ax",@progbits
	.align	128
        .global         _ZN2at6native18elementwise_kernelILi128ELi4EZNS0_15gpu_kernel_implINS0_13AUnaryFunctorIbbbZZZNS0_21heaviside_kernel_cudaERNS_18TensorIteratorBaseEENKUlvE_clEvENKUlvE7_clEvEUlbbE_EEEEvS5_RKT_EUliE_EEviT1_
        .type           _ZN2at6native18elementwise_kernelILi128ELi4EZNS0_15gpu_kernel_implINS0_13AUnaryFunctorIbbbZZZNS0_21heaviside_kernel_cudaERNS_18TensorIteratorBaseEENKUlvE_clEvENKUlvE7_clEvEUlbbE_EEEEvS5_RKT_EUliE_EEviT1_,@function
        .size           _ZN2at6native18elementwise_kernelILi128ELi4EZNS0_15gpu_kernel_implINS0_13AUnaryFunctorIbbbZZZNS0_21heaviside_kernel_cudaERNS_18TensorIteratorBaseEENKUlvE_clEvENKUlvE7_clEvEUlbbE_EEEEvS5_RKT_EUliE_EEviT1_,(.L_x_31045 - _ZN2at6native18elementwise_kernelILi128ELi4EZNS0_15gpu_kernel_implINS0_13AUnaryFunctorIbbbZZZNS0_21heaviside_kernel_cudaERNS_18TensorIteratorBaseEENKUlvE_clEvENKUlvE7_clEvEUlbbE_EEEEvS5_RKT_EUliE_EEviT1_)
        .other          _ZN2at6native18elementwise_kernelILi128ELi4EZNS0_15gpu_kernel_implINS0_13AUnaryFunctorIbbbZZZNS0_21heaviside_kernel_cudaERNS_18TensorIteratorBaseEENKUlvE_clEvENKUlvE7_clEvEUlbbE_EEEEvS5_RKT_EUliE_EEviT1_,@"STO_CUDA_ENTRY STV_DEFAULT"
_ZN2at6native18elementwise_kernelILi128ELi4EZNS0_15gpu_kernel_implINS0_13AUnaryFunctorIbbbZZZNS0_21heaviside_kernel_cudaERNS_18TensorIteratorBaseEENKUlvE_clEvENKUlvE7_clEvEUlbbE_EEEEvS5_RKT_EUliE_EEviT1_:
.text._ZN2at6native18elementwise_kernelILi128ELi4EZNS0_15gpu_kernel_implINS0_13AUnaryFunctorIbbbZZZNS0_21heaviside_kernel_cudaERNS_18TensorIteratorBaseEENKUlvE_clEvENKUlvE7_clEvEUlbbE_EEEEvS5_RKT_EUliE_EEviT1_:
        /* <DEDUP_REMOVED lines=16> */
[----:B0-----:R-:W-:Y:S05]  /*0100*/  @P0 BRA `(.L_x_3477) ;  /* 0x0000002c00080947 */ /* 0x001fea0003800000 */
        /* <DEDUP_REMOVED lines=10> */
[----:B------:R-:W-:-:S04]  /*01b0*/  SHF.R.U32.HI R3, RZ, UR5, R2 ;  /* 0x00000005ff037c19 */ /* 0x000fc80008011602 */
[----:B------:R-:W-:-:S05]  /*01c0*/  IADD3 R0, PT, PT, -R3, RZ, RZ ;  /* 0x000000ff03007210 */ /* 0x000fca0007ffe1ff */
        /* <DEDUP_REMOVED lines=290> */
.L_x_3478:
        /* <DEDUP_REMOVED lines=18> */
.L_x_3483:
[----:B------:R-:W2:Y:S02]  /*1510*/  LDG.E.U8 R2, desc[UR36][R2.64] ;  /* 0x0000002402027981 */ /* 0x000ea4000c1e1100 */
[----:B--2---:R-:W-:Y:S01]  /*1520*/  ISETP.NE.AND P0, PT, R2, RZ, PT ;  /* 0x000000ff0200720c */ /* 0x004fe20003f05270 */
[----:B------:R-:W-:-:S12]  /*1530*/  BRA `(.L_x_3485) ;  /* 0x0000000800407947 */ /* 0x000fd80003800000 */
.L_x_3482:
        /* <DEDUP_REMOVED lines=10> */
.L_x_3487:
[----:B------:R-:W2:Y:S02]  /*15e0*/  LDG.E R2, desc[UR36][R2.64] ;  /* 0x0000002402027981 */ /* 0x000ea4000c1e1900 */
[----:B--2---:R-:W-:Y:S01]  /*15f0*/  ISETP.NE.AND P0, PT, R2, RZ, PT ;  /* 0x000000ff0200720c */ /* 0x004fe20003f05270 */
[----:B------:R-:W-:-:S12]  /*1600*/  BRA `(.L_x_3485) ;  /* 0x00000008000c7947 */ /* 0x000fd80003800000 */
.L_x_3486:
[----:B------:R-:W2:Y:S02]  /*1610*/  LDG.E.U16 R2, desc[UR36][R2.64] ;  /* 0x0000002402027981 */ /* 0x000ea4000c1e1500 */
[----:B--2---:R-:W-:Y:S01]  /*1620*/  ISETP.NE.AND P0, PT, R2, RZ, PT ;  /* 0x000000ff0200720c */ /* 0x004fe20003f05270 */
[----:B------:R-:W-:-:S12]  /*1630*/  BRA `(.L_x_3485) ;  /* 0x0000000800007947 */ /* 0x000fd80003800000 */
.L_x_3481:
        /* <DEDUP_REMOVED lines=9> */
.L_x_3489:
[----:B------:R-:W2:Y:S02]  /*16d0*/  LDG.E.U16 R0, desc[UR36][R2.64] ;  /* 0x0000002402007981 */ /* 0x000ea4000c1e1500 */
[----:B--2---:R-:W-:-:S05]  /*16e0*/  HADD2.F32 R0, -RZ, R0.H0_H0 ;  /* 0x20000000ff007230 */ /* 0x004fca0000004100 */
[----:B------:R-:W-:Y:S01]  /*16f0*/  FSETP.NEU.FTZ.AND P0, PT, R0, RZ, PT ;  /* 0x000000ff0000720b */ /* 0x000fe20003f1d000 */
[----:B------:R-:W-:-:S12]  /*1700*/  BRA `(.L_x_3485) ;  /* 0x0000000400cc7947 */ /* 0x000fd80003800000 */
.L_x_3488:
        /* <DEDUP_REMOVED lines=11> */
.L_x_3491:
        /* <DEDUP_REMOVED lines=8> */
.L_x_3490:
[----:B------:R-:W2:Y:S02]  /*1840*/  LDG.E.64 R2, desc[UR36][R2.64] ;  /* 0x0000002402027981 */ /* 0x000ea4000c1e1b00 */
[----:B--2---:R1:W2:Y:S02]  /*1850*/  DSETP.NEU.AND P0, PT, R2, RZ, PT ;  /* 0x000000ff0200722a */ /* 0x0042a40003f0d000 */
[----:B--2---:R-:W-:Y:S05]  /*1860*/  BRA `(.L_x_3485) ;  /* 0x0000000400747947 */ /* 0x004fea0003800000 */
.L_x_3480:
        /* <DEDUP_REMOVED lines=11> */
.L_x_3494:
        /* <DEDUP_REMOVED lines=8> */
.L_x_3493:
        /* <DEDUP_REMOVED lines=9> */
.L_x_3496:
        /* <DEDUP_REMOVED lines=11> */
.L_x_3495:
[----:B------:R-:W2:Y:S02]  /*1ae0*/  LDG.E.U16 R0, desc[UR36][R2.64] ;  /* 0x0000002402007981 */ /* 0x000ea4000c1e1500 */
[----:B--2---:R-:W-:-:S04]  /*1af0*/  SHF.L.U32 R0, R0, 0x10, RZ ;  /* 0x0000001000007819 */ /* 0x004fc800000006ff */
[----:B------:R-:W-:Y:S01]  /*1b00*/  FSETP.NEU.FTZ.AND P0, PT, R0, RZ, PT ;  /* 0x000000ff0000720b */ /* 0x000fe20003f1d000 */
[----:B------:R-:W-:-:S12]  /*1b10*/  BRA `(.L_x_3485) ;  /* 0x0000000000c87947 */ /* 0x000fd80003800000 */
.L_x_3492:
        /* <DEDUP_REMOVED lines=11> */
.L_x_3499:
[----:B------:R-:W2:Y:S02]  /*1bd0*/  LDG.E.U8 R2, desc[UR36][R2.64] ;  /* 0x0000002402027981 */ /* 0x000ea4000c1e1100 */
[----:B--2---:R-:W-:Y:S01]  /*1be0*/  ISETP.NE.AND P0, PT, R2, RZ, PT ;  /* 0x000000ff0200720c */ /* 0x004fe20003f05270 */
[----:B------:R-:W-:-:S12]  /*1bf0*/  BRA `(.L_x_3485) ;  /* 0x0000000000907947 */ /* 0x000fd80003800000 */
.L_x_3498:
[----:B------:R-:W2:Y:S02]  /*1c00*/  LDG.E.U8 R2, desc[UR36][R2.64] ;  /* 0x0000002402027981 */ /* 0x000ea4000c1e1100 */
[----:B--2---:R-:W-:Y:S01]  /*1c10*/  ISETP.NE.AND P0, PT, R2, RZ, PT ;  /* 0x000000ff0200720c */ /* 0x004fe20003f05270 */
[----:B------:R-:W-:-:S12]  /*1c20*/  BRA `(.L_x_3485) ;  /* 0x0000000000847947 */ /* 0x000fd80003800000 */
.L_x_3497:
[----:B------:R-:W-:-:S09]  /*1c30*/  UISETP.NE.AND UP0, UPT, UR4, 0x1c, UPT ;  /* 0x0000001c0400788c */ /* 0x000fd2000bf05270 */
[----:B------:R-:W-:Y:S05]  /*1c40*/  BRA.U !UP0, `(.L_x_3500) ;  /* 0x0000000108747547 */ /* 0x000fea000b800000 */
[----:B------:R-:W-:-:S09]  /*1c50*/  UISETP.NE.AND UP0, UPT, UR4, 0x1d, UPT ;  /* 0x0000001d0400788c */ /* 0x000fd2000bf05270 */
[----:B------:R-:W-:Y:S05]  /*1c60*/  BRA.U !UP0, `(.L_x_3501) ;  /* 0x00000001085c7547 */ /* 0x000fea000b800000 */
[----:B------:R-:W-:-:S09]  /*1c70*/  UISETP.NE.AND UP0, UPT, UR4, 0x2c, UPT ;  /* 0x0000002c0400788c */ /* 0x000fd2000bf05270 */
[----:B------:R-:W-:Y:S05]  /*1c80*/  BRA.U !UP0, `(.L_x_3502) ;  /* 0x0000000108487547 */ /* 0x000fea000b800000 */
.L_x_3484:
        /* <DEDUP_REMOVED lines=16> */
.L_x_3503:
[----:B------:R-:W-:Y:S01]  /*1d90*/  PLOP3.LUT P0, PT, PT, PT, PT, 0x8, 0x80 ;  /* 0x000000000080781c */ /* 0x000fe20003f0e170 */
[----:B------:R-:W-:-:S12]  /*1da0*/  BRA `(.L_x_3485) ;  /* 0x0000000000247947 */ /* 0x000fd80003800000 */
.L_x_3502:
[----:B------:R-:W2:Y:S02]  /*1db0*/  LDG.E.U8 R2, desc[UR36][R2.64] ;  /* 0x0000002402027981 */ /* 0x000ea4000c1e1100 */
[----:B--2---:R-:W-:Y:S01]  /*1dc0*/  ISETP.NE.AND P0, PT, R2, RZ, PT ;  /* 0x000000ff0200720c */ /* 0x004fe20003f05270 */
[----:B------:R-:W-:-:S12]  /*1dd0*/  BRA `(.L_x_3485) ;  /* 0x0000000000187947 */ /* 0x000fd80003800000 */
.L_x_3501:
[----:B------:R-:W2:Y:S02]  /*1de0*/  LDG.E.64 R2, desc[UR36][R2.64] ;  /* 0x0000002402027981 */ /* 0x000ea4000c1e1b00 */
[----:B--2---:R-:W-:-:S04]  /*1df0*/  ISETP.NE.U32.AND P0, PT, R2, RZ, PT ;  /* 0x000000ff0200720c */ /* 0x004fc80003f05070 */
[----:B------:R-:W-:Y:S01]  /*1e00*/  ISETP.NE.AND.EX P0, PT, R3, RZ, PT, P0 ;  /* 0x000000ff0300720c */ /* 0x000fe20003f05300 */
[----:B------:R-:W-:-:S12]  /*1e10*/  BRA `(.L_x_3485) ;  /* 0x0000000000087947 */ /* 0x000fd80003800000 */
.L_x_3500:
[----:B------:R-:W2:Y:S02]  /*1e20*/  LDG.E R2, desc[UR36][R2.64] ;  /* 0x0000002402027981 */ /* 0x000ea4000c1e1900 */
[----:B--2---:R-:W-:-:S13]  /*1e30*/  ISETP.NE.AND P0, PT, R2, RZ, PT ;  /* 0x000000ff0200720c */ /* 0x004fda0003f05270 */
.L_x_3485:
[----:B------:R-:W-:Y:S05]  /*1e40*/  BSYNC.RECONVERGENT B6 ;  /* 0x0000000000067941 */ /* 0x000fea0003800200 */
.L_x_3479:
[----:B------:R-:W2:Y:S01]  /*1e50*/  LDCU.S8 UR4, c[0x0][0x591] ;  /* 0x0000b220ff0477ac */ /* 0x000ea20008000200 */
[----:B------:R-:W-:Y:S01]  /*1e60*/  SEL R0, RZ, 0xffffffff, !P0 ;  /* 0xffffffffff007807 */ /* 0x000fe20004000000 */
[----:B------:R-:W-:Y:S01]  /*1e70*/  BSSY.RECONVERGENT B6, `(.L_x_3504) ;  /* 0x00000ea000067945 */ /* 0x000fe20003800200 */
[----:B------:R-:W1:Y:S01]  /*1e80*/  LDCU.64 UR6, c[0x0][0x580] ;  /* 0x0000b000ff0677ac */ /* 0x000e620008000a00 */
[----:B--2---:R-:W-:Y:S02]  /*1e90*/  ISETP.NE.AND P1, PT, RZ, UR4, PT ;  /* 0x00000004ff007c0c */ /* 0x004fe4000bf25270 */
[----:B------:R-:W-:Y:S01]  /*1ea0*/  ISETP.LT.AND P0, PT, RZ, UR4, PT ;  /* 0x00000004ff007c0c */ /* 0x000fe2000bf01270 */
[----:B------:R-:W-:-:S04]  /*1eb0*/  UPRMT UR4, UR41, 0x9910, URZ ;  /* 0x0000991029047896 */ /* 0x000fc800080000ff */
[----:B------:R-:W-:-:S06]  /*1ec0*/  UISETP.GT.AND UP0, UPT, UR4, 0x9, UPT ;  /* 0x000000090400788c */ /* 0x000fcc000bf04270 */
[----:B------:R-:W-:Y:S02]  /*1ed0*/  @P1 SEL R0, RZ, 0xffffffff, !P0 ;  /* 0xffffffffff001807 */ /* 0x000fe40004000000 */
[----:B-1----:R-:W-:Y:S02]  /*1ee0*/  IADD3 R2, P0, PT, R16, UR6, RZ ;  /* 0x0000000610027c10 */ /* 0x002fe4000ff1e0ff */
[----:B0-----:R-:W-:-:S03]  /*1ef0*/  LOP3.LUT R5, R0, 0x1, RZ, 0xc0, !PT ;  /* 0x0000000100057812 */ /* 0x001fc600078ec0ff */
[----:B------:R-:W-:Y:S01]  /*1f00*/  IMAD.X R3, RZ, RZ, UR7, P0 ;  /* 0x00000007ff037e24 */ /* 0x000fe200080e06ff */
[----:B------:R-:W-:Y:S01]  /*1f10*/  ISETP.NE.U32.AND P1, PT, R5, 0x1, PT ;  /* 0x000000010500780c */ /* 0x000fe20003f25070 */
[----:B------:R-:W-:-:S12]  /*1f20*/  BRA.U UP0, `(.L_x_3505) ;  /* 0x0000000500007547 */ /* 0x000fd8000b800000 */
        /* <DEDUP_REMOVED lines=10> */
.L_x_3508:
[----:B------:R0:W-:Y:S01]  /*1fd0*/  STG.E.U8 desc[UR36][R2.64], R5 ;  /* 0x0000000502007986 */ /* 0x0001e2000c101124 */
[----:B------:R-:W-:Y:S05]  /*1fe0*/  BRA `(.L_x_3510) ;  /* 0x0000000c00487947 */ /* 0x000fea0003800000 */
.L_x_3507:
[----:B------:R-:W-:-:S09]  /*1ff0*/  UISETP.NE.AND UP0, UPT, UR4, 0x2, UPT ;  /* 0x000000020400788c */ /* 0x000fd2000bf05270 */
[----:B------:R-:W-:Y:S05]  /*2000*/  BRA.U !UP0, `(.L_x_3511) ;  /* 0x00000001082c7547 */ /* 0x000fea000b800000 */
[----:B------:R-:W-:-:S09]  /*2010*/  UISETP.NE.AND UP0, UPT, UR4, 0x3, UPT ;  /* 0x000000030400788c */ /* 0x000fd2000bf05270 */
[----:B------:R-:W-:Y:S05]  /*2020*/  BRA.U !UP0, `(.L_x_3512) ;  /* 0x0000000108187547 */ /* 0x000fea000b800000 */
[----:B------:R-:W-:-:S09]  /*2030*/  UISETP.NE.AND UP0, UPT, UR4, 0x4, UPT ;  /* 0x000000040400788c */ /* 0x000fd2000bf05270 */
[----:B------:R-:W-:Y:S05]  /*2040*/  BRA.U UP0, `(.L_x_3509) ;  /* 0x0000000900947547 */ /* 0x000fea000b800000 */
[----:B------:R-:W-:Y:S01]  /*2050*/  SEL R4, RZ, 0x1, P1 ;  /* 0x00000001ff047807 */ /* 0x000fe20000800000 */
[----:B------:R-:W-:-:S05]  /*2060*/  IMAD.MOV.U32 R5, RZ, RZ, RZ ;  /* 0x000000ffff057224 */ /* 0x000fca00078e00ff */
[----:B------:R0:W-:Y:S01]  /*2070*/  STG.E.64 desc[UR36][R2.64], R4 ;  /* 0x0000000402007986 */ /* 0x0001e2000c101b24 */
[----:B------:R-:W-:Y:S05]  /*2080*/  BRA `(.L_x_3510) ;  /* 0x0000000c00207947 */ /* 0x000fea0003800000 */
.L_x_3512:
[----:B------:R-:W-:-:S05]  /*2090*/  SEL R5, RZ, 0x1, P1 ;  /* 0x00000001ff057807 */ /* 0x000fca0000800000 */
[----:B------:R0:W-:Y:S01]  /*20a0*/  STG.E desc[UR36][R2.64], R5 ;  /* 0x0000000502007986 */ /* 0x0001e2000c101924 */
[----:B------:R-:W-:Y:S05]  /*20b0*/  BRA `(.L_x_3510) ;  /* 0x0000000c00147947 */ /* 0x000fea0003800000 */
.L_x_3511:
[----:B------:R-:W-:-:S05]  /*20c0*/  SEL R5, RZ, 0x1, P1 ;  /* 0x00000001ff057807 */ /* 0x000fca0000800000 */
[----:B------:R0:W-:Y:S01]  /*20d0*/  STG.E.U16 desc[UR36][R2.64], R5 ;  /* 0x0000000502007986 */ /* 0x0001e2000c101524 */
[----:B------:R-:W-:Y:S05]  /*20e0*/  BRA `(.L_x_3510) ;  /* 0x0000000c00087947 */ /* 0x000fea0003800000 */
.L_x_3506:
[----:B------:R-:W-:-:S09]  /*20f0*/  UISETP.GT.AND UP0, UPT, UR4, 0x6, UPT ;  /* 0x000000060400788c */ /* 0x000fd2000bf04270 */
[----:B------:R-:W-:Y:S05]  /*2100*/  BRA.U UP0, `(.L_x_3513) ;  /* 0x0000000100347547 */ /* 0x000fea000b800000 */
[----:B------:R-:W-:-:S09]  /*2110*/  UISETP.NE.AND UP0, UPT, UR4, 0x5, UPT ;  /* 0x000000050400788c */ /* 0x000fd2000bf05270 */
[----:B------:R-:W-:Y:S05]  /*2120*/  BRA.U !UP0, `(.L_x_3514) ;  /* 0x0000000108187547 */ /* 0x000fea000b800000 */
[----:B------:R-:W-:-:S09]  /*2130*/  UISETP.NE.AND UP0, UPT, UR4, 0x6, UPT ;  /* 0x000000060400788c */ /* 0x000fd2000bf05270 */
[----:B------:R-:W-:Y:S05]  /*2140*/  BRA.U UP0, `(.L_x_3509) ;  /* 0x0000000900547547 */ /* 0x000fea000b800000 */
[----:B------:R-:W-:-:S04]  /*2150*/  SEL R5, RZ, 0x1, P1 ;  /* 0x00000001ff057807 */ /* 0x000fc80000800000 */
[----:B------:R-:W-:-:S05]  /*2160*/  I2FP.F32.U32 R5, R5 ;  /* 0x0000000500057245 */ /* 0x000fca0000201000 */
[----:B------:R0:W-:Y:S01]  /*2170*/  STG.E desc[UR36][R2.64], R5 ;  /* 0x0000000502007986 */ /* 0x0001e2000c101924 */
[----:B------:R-:W-:Y:S05]  /*2180*/  BRA `(.L_x_3510) ;  /* 0x0000000800e07947 */ /* 0x000fea0003800000 */
.L_x_3514:
[----:B------:R-:W-:-:S04]  /*2190*/  SEL R0, RZ, 0x1, P1 ;  /* 0x00000001ff007807 */ /* 0x000fc80000800000 */
[----:B------:R-:W-:-:S04]  /*21a0*/  I2FP.F32.U32 R0, R0 ;  /* 0x0000000000007245 */ /* 0x000fc80000201000 */
[----:B------:R-:W-:-:S05]  /*21b0*/  F2FP.F16.F32.PACK_AB R0, RZ, R0 ;  /* 0x00000000ff00723e */ /* 0x000fca00000000ff */
[----:B------:R0:W-:Y:S01]  /*21c0*/  STG.E.U16 desc[UR36][R2.64], R0 ;  /* 0x0000000002007986 */ /* 0x0001e2000c101524 */
[----:B------:R-:W-:Y:S05]  /*21d0*/  BRA `(.L_x_3510) ;  /* 0x0000000800cc7947 */ /* 0x000fea0003800000 */
.L_x_3513:
[----:B------:R-:W-:-:S09]  /*21e0*/  UISETP.NE.AND UP0, UPT, UR4, 0x7, UPT ;  /* 0x000000070400788c */ /* 0x000fd2000bf05270 */
[----:B------:R-:W-:Y:S05]  /*21f0*/  BRA.U !UP0, `(.L_x_3515) ;  /* 0x00000001083c7547 */ /* 0x000fea000b800000 */
[----:B------:R-:W-:-:S09]  /*2200*/  UISETP.NE.AND UP0, UPT, UR4, 0x8, UPT ;  /* 0x000000080400788c */ /* 0x000fd2000bf05270 */
[----:B------:R-:W-:Y:S05]  /*2210*/  BRA.U !UP0, `(.L_x_3516) ;  /* 0x00000001081c7547 */ /* 0x000fea000b800000 */
[----:B------:R-:W-:-:S09]  /*2220*/  UISETP.NE.AND UP0, UPT, UR4, 0x9, UPT ;  /* 0x000000090400788c */ /* 0x000fd2000bf05270 */
[----:B------:R-:W-:Y:S05]  /*2230*/  BRA.U UP0, `(.L_x_3509) ;  /* 0x0000000900187547 */ /* 0x000fea000b800000 */
[----:B------:R-:W-:Y:S01]  /*2240*/  SEL R0, RZ, 0x1, P1 ;  /* 0x00000001ff007807 */ /* 0x000fe20000800000 */
[----:B------:R-:W-:-:S03]  /*2250*/  HFMA2 R5, -RZ, RZ, 0, 0 ;  /* 0x00000000ff057431 */ /* 0x000fc600000001ff */
[----:B------:R-:W-:-:S05]  /*2260*/  I2FP.F32.U32 R4, R0 ;  /* 0x0000000000047245 */ /* 0x000fca0000201000 */
[----:B------:R0:W-:Y:S01]  /*2270*/  STG.E.64 desc[UR36][R2.64], R4 ;  /* 0x0000000402007986 */ /* 0x0001e2000c101b24 */
[----:B------:R-:W-:Y:S05]  /*2280*/  BRA `(.L_x_3510) ;  /* 0x0000000800a07947 */ /* 0x000fea0003800000 */
.L_x_3516:
[----:B------:R-:W-:-:S04]  /*2290*/  SEL R0, RZ, 0x1, P1 ;  /* 0x00000001ff007807 */ /* 0x000fc80000800000 */
[----:B------:R-:W-:-:S04]  /*22a0*/  I2FP.F32.U32 R0, R0 ;  /* 0x0000000000007245 */ /* 0x000fc80000201000 */
[----:B------:R-:W-:-:S04]  /*22b0*/  F2FP.F16.F32.PACK_AB R5, RZ, R0 ;  /* 0x00000000ff05723e */ /* 0x000fc800000000ff */
[----:B------:R-:W-:-:S05]  /*22c0*/  PRMT R5, R5, 0x5410, RZ ;  /* 0x0000541005057816 */ /* 0x000fca00000000ff */
[----:B------:R0:W-:Y:S01]  /*22d0*/  STG.E desc[UR36][R2.64], R5 ;  /* 0x0000000502007986 */ /* 0x0001e2000c101924 */
[----:B------:R-:W-:Y:S05]  /*22e0*/  BRA `(.L_x_3510) ;  /* 0x0000000800887947 */ /* 0x000fea0003800000 */
.L_x_3515:
[----:B------:R-:W-:-:S06]  /*22f0*/  SEL R4, RZ, 0x1, P1 ;  /* 0x00000001ff047807 */ /* 0x000fcc0000800000 */
[----:B------:R-:W0:Y:S02]  /*2300*/  I2F.F64.U32 R4, R4 ;  /* 0x0000000400047312 */ /* 0x000e240000201800 */
[----:B0-----:R0:W-:Y:S01]  /*2310*/  STG.E.64 desc[UR36][R2.64], R4 ;  /* 0x0000000402007986 */ /* 0x0011e2000c101b24 */
[----:B------:R-:W-:Y:S05]  /*2320*/  BRA `(.L_x_3510) ;  /* 0x0000000800787947 */ /* 0x000fea0003800000 */
.L_x_3505:
        /* <DEDUP_REMOVED lines=10> */
.L_x_3519:
[----:B------:R-:W-:Y:S02]  /*23d0*/  SEL R4, RZ, 0x1, P1 ;  /* 0x00000001ff047807 */ /* 0x000fe40000800000 */
[----:B------:R-:W-:-:S04]  /*23e0*/  CS2R R6, SRZ ;  /* 0x0000000000067805 */ /* 0x000fc8000001ff00 */
[----:B------:R-:W0:Y:S02]  /*23f0*/  I2F.F64.U32 R4, R4 ;  /* 0x0000000400047312 */ /* 0x000e240000201800 */
[----:B0-----:R0:W-:Y:S01]  /*2400*/  STG.E.128 desc[UR36][R2.64], R4 ;  /* 0x0000000402007986 */ /* 0x0011e2000c101d24 */
[----:B------:R-:W-:Y:S05]  /*2410*/  BRA `(.L_x_3510) ;  /* 0x00000008003c7947 */ /* 0x000fea0003800000 */
.L_x_3518:
[----:B------:R-:W-:-:S09]  /*2420*/  UISETP.NE.AND UP0, UPT, UR4, 0xf, UPT ;  /* 0x0000000f0400788c */ /* 0x000fd2000bf05270 */
[----:B------:R-:W-:Y:S05]  /*2430*/  BRA.U !UP0, `(.L_x_3520) ;  /* 0x0000000108907547 */ /* 0x000fea000b800000 */
[----:B------:R-:W-:-:S09]  /*2440*/  UISETP.NE.AND UP0, UPT, UR4, 0x17, UPT ;  /* 0x000000170400788c */ /* 0x000fd2000bf05270 */
[----:B------:R-:W-:Y:S05]  /*2450*/  BRA.U !UP0, `(.L_x_3521) ;  /* 0x0000000108447547 */ /* 0x000fea000b800000 */
[----:B------:R-:W-:-:S09]  /*2460*/  UISETP.NE.AND UP0, UPT, UR4, 0x18, UPT ;  /* 0x000000180400788c */ /* 0x000fd2000bf05270 */
[----:B------:R-:W-:Y:S05]  /*2470*/  BRA.U UP0, `(.L_x_3509) ;  /* 0x0000000500887547 */ /* 0x000fea000b800000 */
[----:B------:R-:W-:Y:S01]  /*2480*/  SEL R0, RZ, 0x1, P1 ;  /* 0x00000001ff007807 */ /* 0x000fe20000800000 */
[----:B------:R-:W-:Y:S01]  /*2490*/  BSSY.RECONVERGENT B0, `(.L_x_3522) ;  /* 0x000000b000007945 */ /* 0x000fe20003800200 */
[----:B------:R-:W-:Y:S02]  /*24a0*/  IMAD.MOV.U32 R5, RZ, RZ, 0x7f ;  /* 0x0000007fff057424 */ /* 0x000fe400078e00ff */
[----:B------:R-:W-:-:S04]  /*24b0*/  I2FP.F32.U32 R7, R0 ;  /* 0x0000000000077245 */ /* 0x000fc80000201000 */
        /* <DEDUP_REMOVED lines=8> */
.L_x_3523:
[----:B------:R-:W-:Y:S05]  /*2540*/  BSYNC.RECONVERGENT B0 ;  /* 0x0000000000007941 */ /* 0x000fea0003800200 */
.L_x_3522:
[----:B------:R0:W-:Y:S01]  /*2550*/  STG.E.U8 desc[UR36][R2.64], R5 ;  /* 0x0000000502007986 */ /* 0x0001e2000c101124 */
[----:B------:R-:W-:Y:S05]  /*2560*/  BRA `(.L_x_3510) ;  /* 0x0000000400e87947 */ /* 0x000fea0003800000 */
.L_x_3521:
[----:B------:R-:W-:-:S04]  /*2570*/  SEL R0, RZ, 0x1, P1 ;  /* 0x00000001ff007807 */ /* 0x000fc80000800000 */
[----:B------:R-:W-:-:S04]  /*2580*/  I2FP.F32.U32 R7, R0 ;  /* 0x0000000000077245 */ /* 0x000fc80000201000 */
[----:B------:R-:W-:-:S13]  /*2590*/  ISETP.GE.U32.AND P1, PT, R7, 0x47800000, PT ;  /* 0x478000000700780c */ /* 0x000fda0003f26070 */
        /* <DEDUP_REMOVED lines=14> */
.L_x_3520:
[----:B------:R-:W-:-:S04]  /*2680*/  SEL R0, RZ, 0x1, P1 ;  /* 0x00000001ff007807 */ /* 0x000fc80000800000 */
[----:B------:R-:W-:-:S04]  /*2690*/  I2FP.F32.U32 R0, R0 ;  /* 0x0000000000007245 */ /* 0x000fc80000201000 */
[----:B------:R-:W-:-:S05]  /*26a0*/  F2FP.BF16.F32.PACK_AB R0, RZ, R0 ;  /* 0x00000000ff00723e */ /* 0x000fca00000010ff */
[----:B------:R0:W-:Y:S01]  /*26b0*/  STG.E.U16 desc[UR36][R2.64], R0 ;  /* 0x0000000002007986 */ /* 0x0001e2000c101524 */
[----:B------:R-:W-:Y:S05]  /*26c0*/  BRA `(.L_x_3510) ;  /* 0x0000000400907947 */ /* 0x000fea0003800000 */
.L_x_3517:
        /* <DEDUP_REMOVED lines=8> */
[----:B------:R-:W-:-:S05]  /*2750*/  SEL R5, RZ, 0x1, P1 ;  /* 0x00000001ff057807 */ /* 0x000fca0000800000 */
[----:B------:R2:W-:Y:S01]  /*2760*/  STG.E.U16 desc[UR36][R2.64], R5 ;  /* 0x0000000502007986 */ /* 0x0005e2000c101524 */
[----:B------:R-:W-:Y:S05]  /*2770*/  BRA `(.L_x_3510) ;  /* 0x0000000400647947 */ /* 0x000fea0003800000 */
.L_x_3526:
[----:B------:R-:W-:Y:S01]  /*2780*/  SEL R0, RZ, 0x1, P1 ;  /* 0x00000001ff007807 */ /* 0x000fe20000800000 */
[----:B------:R-:W-:Y:S03]  /*2790*/  BSSY.RECONVERGENT B0, `(.L_x_3527) ;  /* 0x0000012000007945 */ /* 0x000fe60003800200 */
[----:B------:R-:W-:Y:S01]  /*27a0*/  I2FP.F32.U32 R5, R0 ;  /* 0x0000000000057245 */ /* 0x000fe20000201000 */
[----:B------:R-:W-:-:S03]  /*27b0*/  IMAD.MOV.U32 R0, RZ, RZ, 0x80 ;  /* 0x00000080ff007424 */ /* 0x000fc600078e00ff */
        /* <DEDUP_REMOVED lines=9> */
.L_x_3529:
[----:B------:R-:W-:-:S04]  /*2850*/  SHF.R.U32.HI R0, RZ, 0x14, R5 ;  /* 0x00000014ff007819 */ /* 0x000fc80000011605 */
[----:B------:R-:W-:-:S04]  /*2860*/  LOP3.LUT R0, R0, 0x1, RZ, 0xc0, !PT ;  /* 0x0000000100007812 */ /* 0x000fc800078ec0ff */
[----:B------:R-:W-:-:S04]  /*2870*/  IADD3 R0, PT, PT, R5, 0x487ffff, R0 ;  /* 0x0487ffff05007810 */ /* 0x000fc80007ffe000 */
[----:B------:R-:W-:-:S04]  /*2880*/  SHF.R.U32.HI R0, RZ, 0x14, R0 ;  /* 0x00000014ff007819 */ /* 0x000fc80000011600 */
[----:B------:R-:W-:-:S07]  /*2890*/  LOP3.LUT R4, R0, 0xff, RZ, 0xc0, !PT ;  /* 0x000000ff00047812 */ /* 0x000fce00078ec0ff */
.L_x_3530:
[----:B------:R-:W-:-:S07]  /*28a0*/  PRMT R0, R4, 0x7610, R0 ;  /* 0x0000761004007816 */ /* 0x000fce0000000000 */
.L_x_3528:
[----:B------:R-:W-:Y:S05]  /*28b0*/  BSYNC.RECONVERGENT B0 ;  /* 0x0000000000007941 */ /* 0x000fea0003800200 */
.L_x_3527:
[----:B------:R1:W-:Y:S01]  /*28c0*/  STG.E.U8 desc[UR36][R2.64], R0 ;  /* 0x0000000002007986 */ /* 0x0003e2000c101124 */
[----:B------:R-:W-:Y:S05]  /*28d0*/  BRA `(.L_x_3510) ;  /* 0x00000004000c7947 */ /* 0x000fea0003800000 */
.L_x_3525:
[----:B------:R-:W-:Y:S01]  /*28e0*/  SEL R0, RZ, 0x1, P1 ;  /* 0x00000001ff007807 */ /* 0x000fe20000800000 */
[----:B------:R-:W-:Y:S03]  /*28f0*/  BSSY.RECONVERGENT B0, `(.L_x_3531) ;  /* 0x0000012000007945 */ /* 0x000fe60003800200 */
[----:B------:R-:W-:Y:S02]  /*2900*/  I2FP.F32.U32 R5, R0 ;  /* 0x0000000000057245 */ /* 0x000fe40000201000 */
[----:B------:R-:W-:Y:S02]  /*2910*/  MOV R0, 0x80 ;  /* 0x0000008000007802 */ /* 0x000fe40000000f00 */
        /* <DEDUP_REMOVED lines=9> */
.L_x_3533:
[----:B------:R-:W-:-:S04]  /*29b0*/  SHF.R.U32.HI R0, RZ, 0x15, R5 ;  /* 0x00000015ff007819 */ /* 0x000fc80000011605 */
[----:B------:R-:W-:-:S04]  /*29c0*/  LOP3.LUT R0, R0, 0x1, RZ, 0xc0, !PT ;  /* 0x0000000100007812 */ /* 0x000fc800078ec0ff */
[----:B------:R-:W-:-:S04]  /*29d0*/  IADD3 R0, PT, PT, R5, 0x88fffff, R0 ;  /* 0x088fffff05007810 */ /* 0x000fc80007ffe000 */
[----:B------:R-:W-:-:S04]  /*29e0*/  SHF.R.U32.HI R0, RZ, 0x15, R0 ;  /* 0x00000015ff007819 */ /* 0x000fc80000011600 */
[----:B------:R-:W-:-:S07]  /*29f0*/  LOP3.LUT R4, R0, 0xff, RZ, 0xc0, !PT ;  /* 0x000000ff00047812 */ /* 0x000fce00078ec0ff */
.L_x_3534:
[----:B------:R-:W-:-:S07]  /*2a00*/  PRMT R0, R4, 0x7610, R0 ;  /* 0x0000761004007816 */ /* 0x000fce0000000000 */
.L_x_3532:
[----:B------:R-:W-:Y:S05]  /*2a10*/  BSYNC.RECONVERGENT B0 ;  /* 0x0000000000007941 */ /* 0x000fea0003800200 */
.L_x_3531:
[----:B------:R0:W-:Y:S01]  /*2a20*/  STG.E.U8 desc[UR36][R2.64], R0 ;  /* 0x0000000002007986 */ /* 0x0001e2000c101124 */
[----:B------:R-:W-:Y:S05]  /*2a30*/  BRA `(.L_x_3510) ;  /* 0x0000000000b47947 */ /* 0x000fea0003800000 */
.L_x_3524:
[----:B------:R-:W-:-:S09]  /*2a40*/  UISETP.NE.AND UP0, UPT, UR4, 0x1c, UPT ;  /* 0x0000001c0400788c */ /* 0x000fd2000bf05270 */
[----:B------:R-:W-:Y:S05]  /*2a50*/  BRA.U !UP0, `(.L_x_3535) ;  /* 0x0000000108a47547 */ /* 0x000fea000b800000 */
[----:B------:R-:W-:-:S09]  /*2a60*/  UISETP.NE.AND UP0, UPT, UR4, 0x1d, UPT ;  /* 0x0000001d0400788c */ /* 0x000fd2000bf05270 */
[----:B------:R-:W-:Y:S05]  /*2a70*/  BRA.U !UP0, `(.L_x_3536) ;  /* 0x00000001088c7547 */ /* 0x000fea000b800000 */
[----:B------:R-:W-:-:S09]  /*2a80*/  UISETP.NE.AND UP0, UPT, UR4, 0x2c, UPT ;  /* 0x0000002c0400788c */ /* 0x000fd2000bf05270 */
[----:B------:R-:W-:Y:S05]  /*2a90*/  BRA.U !UP0, `(.L_x_3537) ;  /* 0x0000000108447547 */ /* 0x000fea000b800000 */
.L_x_3509:
        /* <DEDUP_REMOVED lines=16> */
.L_x_3538:
[----:B------:R-:W-:Y:S05]  /*2ba0*/  BRA `(.L_x_3510) ;  /* 0x0000000000587947 */ /* 0x000fea0003800000 */
.L_x_3537:
[----:B------:R-:W-:-:S04]  /*2bb0*/  SEL R0, RZ, 0x1, P1 ;  /* 0x00000001ff007807 */ /* 0x000fc80000800000 */
        /* <DEDUP_REMOVED lines=15> */
.L_x_3536:
[----:B------:R-:W-:Y:S01]  /*2cb0*/  SEL R4, RZ, 0x1, P1 ;  /* 0x00000001ff047807 */ /* 0x000fe20000800000 */
[----:B------:R-:W-:-:S05]  /*2cc0*/  HFMA2 R5, -RZ, RZ, 0, 0 ;  /* 0x00000000ff057431 */ /* 0x000fca00000001ff */
[----:B------:R0:W-:Y:S01]  /*2cd0*/  STG.E.64 desc[UR36][R2.64], R4 ;  /* 0x0000000402007986 */ /* 0x0001e2000c101b24 */
[----:B------:R-:W-:Y:S05]  /*2ce0*/  BRA `(.L_x_3510) ;  /* 0x0000000000087947 */ /* 0x000fea0003800000 */
.L_x_3535:
[----:B------:R-:W-:-:S05]  /*2cf0*/  SEL R5, RZ, 0x1, P1 ;  /* 0x00000001ff057807 */ /* 0x000fca0000800000 */
[----:B------:R3:W-:Y:S02]  /*2d00*/  STG.E desc[UR36][R2.64], R5 ;  /* 0x0000000502007986 */ /* 0x0007e4000c101924 */
.L_x_3510:
[----:B------:R-:W-:Y:S05]  /*2d10*/  BSYNC.RECONVERGENT B6 ;  /* 0x0000000000067941 */ /* 0x000fea0003800200 */
.L_x_3504:
[----:B------:R-:W-:-:S07]  /*2d20*/  VIADD R17, R17, 0x80 ;  /* 0x0000008011117836 */ /* 0x000fce0000000000 */
.L_x_3477:
[----:B------:R-:W-:Y:S05]  /*2d30*/  BSYNC.RECONVERGENT B7 ;  /* 0x0000000000077941 */ /* 0x000fea0003800200 */
.L_x_3476:
[----:B------:R-:W5:Y:S01]  /*2d40*/  LDCU UR4, c[0x0][0x380] ;  /* 0x00007000ff0477ac */ /* 0x000f620008000800 */
[----:B------:R-:W-:Y:S01]  /*2d50*/  BSSY.RECONVERGENT B7, `(.L_x_3539) ;  /* 0x00002c5000077945 */ /* 0x000fe20003800200 */
[----:B-----5:R-:W-:-:S13]  /*2d60*/  ISETP.GE.AND P0, PT, R17, UR4, PT ;  /* 0x0000000411007c0c */ /* 0x020fda000bf06270 */
[----:B------:R-:W-:Y:S05]  /*2d70*/  @P0 BRA `(.L_x_3540) ;  /* 0x0000002c00080947 */ /* 0x000fea0003800000 */
[----:B------:R-:W5:Y:S01]  /*2d80*/  LDCU UR4, c[0x0][0x388] ;  /* 0x00007100ff0477ac */ /* 0x000f620008000800 */
[----:B01----:R-:W-:Y:S01]  /*2d90*/  IMAD.MOV.U32 R0, RZ, RZ, RZ ;  /* 0x000000ffff007224 */ /* 0x003fe200078e00ff */
[----:B------:R-:W-:Y:S01]  /*2da0*/  MOV R16, RZ ;  /* 0x000000ff00107202 */ /* 0x000fe20000000f00 */
[----:B-----5:R-:W-:-:S09]  /*2db0*/  UISETP.NE.AND UP0, UPT, UR4, URZ, UPT ;  /* 0x000000ff0400728c */ /* 0x020fd2000bf05270 */
        /* <DEDUP_REMOVED lines=299> */
.L_x_3541:
        /* <DEDUP_REMOVED lines=18> */
.L_x_3546:
[----:B------:R-:W2:Y:S02]  /*4190*/  LDG.E.U8 R2, desc[UR36][R2.64] ;  /* 0x0000002402027981 */ /* 0x000ea4000c1e1100 */
[----:B--2---:R-:W-:Y:S01]  /*41a0*/  ISETP.NE.AND P0, PT, R2, RZ, PT ;  /* 0x000000ff0200720c */ /* 0x004fe20003f05270 */
[----:B------:R-:W-:-:S12]  /*41b0*/  BRA `(.L_x_3548) ;  /* 0x0000000800407947 */ /* 0x000fd80003800000 */
.L_x_3545:
        /* <DEDUP_REMOVED lines=10> */
.L_x_3550:
[----:B------:R-:W2:Y:S02]  /*4260*/  LDG.E R2, desc[UR36][R2.64] ;  /* 0x0000002402027981 */ /* 0x000ea4000c1e1900 */
[----:B--2---:R-:W-:Y:S01]  /*4270*/  ISETP.NE.AND P0, PT, R2, RZ, PT ;  /* 0x000000ff0200720c */ /* 0x004fe20003f05270 */
[----:B------:R-:W-:-:S12]  /*4280*/  BRA `(.L_x_3548) ;  /* 0x00000008000c7947 */ /* 0x000fd80003800000 */
.L_x_3549:
[----:B------:R-:W2:Y:S02]  /*4290*/  LDG.E.U16 R2, desc[UR36][R2.64] ;  /* 0x0000002402027981 */ /* 0x000ea4000c1e1500 */
[----:B--2---:R-:W-:Y:S01]  /*42a0*/  ISETP.NE.AND P0, PT, R2, RZ, PT ;  /* 0x000000ff0200720c */ /* 0x004fe20003f05270 */
[----:B------:R-:W-:-:S12]  /*42b0*/  BRA `(.L_x_3548) ;  /* 0x0000000800007947 */ /* 0x000fd80003800000 */
.L_x_3544:
        /* <DEDUP_REMOVED lines=9> */
.L_x_3552:
[----:B------:R-:W2:Y:S02]  /*4350*/  LDG.E.U16 R0, desc[UR36][R2.64] ;  /* 0x0000002402007981 */ /* 0x000ea4000c1e1500 */
[----:B--2---:R-:W-:-:S05]  /*4360*/  HADD2.F32 R0, -RZ, R0.H0_H0 ;  /* 0x20000000ff007230 */ /* 0x004fca0000004100 */
[----:B------:R-:W-:Y:S01]  /*4370*/  FSETP.NEU.FTZ.AND P0, PT, R0, RZ, PT ;  /* 0x000000ff0000720b */ /* 0x000fe20003f1d000 */
[----:B------:R-:W-:-:S12]  /*4380*/  BRA `(.L_x_3548) ;  /* 0x0000000400cc7947 */ /* 0x000fd80003800000 */
.L_x_3551:
        /* <DEDUP_REMOVED lines=11> */
.L_x_3554:
        /* <DEDUP_REMOVED lines=8> */
.L_x_3553:
[----:B------:R-:W2:Y:S02]  /*44c0*/  LDG.E.64 R2, desc[UR36][R2.64] ;  /* 0x0000002402027981 */ /* 0x000ea4000c1e1b00 */
[----:B--2---:R1:W2:Y:S02]  /*44d0*/  DSETP.NEU.AND P0, PT, R2, RZ, PT ;  /* 0x000000ff0200722a */ /* 0x0042a40003f0d000 */
[----:B--2---:R-:W-:Y:S05]  /*44e0*/  BRA `(.L_x_3548) ;  /* 0x0000000400747947 */ /* 0x004fea0003800000 */
.L_x_3543:
        /* <DEDUP_REMOVED lines=11> */
.L_x_3557:
        /* <DEDUP_REMOVED lines=8> */
.L_x_3556:
        /* <DEDUP_REMOVED lines=9> */
.L_x_3559:
        /* <DEDUP_REMOVED lines=11> */
.L_x_3558:
[----:B------:R-:W2:Y:S02]  /*4760*/  LDG.E.U16 R0, desc[UR36][R2.64] ;  /* 0x0000002402007981 */ /* 0x000ea4000c1e1500 */
[----:B--2---:R-:W-:-:S04]  /*4770*/  SHF.L.U32 R0, R0, 0x10, RZ ;  /* 0x0000001000007819 */ /* 0x004fc800000006ff */
[----:B------:R-:W-:Y:S01]  /*4780*/  FSETP.NEU.FTZ.AND P0, PT, R0, RZ, PT ;  /* 0x000000ff0000720b */ /* 0x000fe20003f1d000 */
[----:B------:R-:W-:-:S12]  /*4790*/  BRA `(.L_x_3548) ;  /* 0x0000000000c87947 */ /* 0x000fd80003800000 */
.L_x_3555:
        /* <DEDUP_REMOVED lines=11> */
.L_x_3562:
[----:B------:R-:W2:Y:S02]  /*4850*/  LDG.E.U8 R2, desc[UR36][R2.64] ;  /* 0x0000002402027981 */ /* 0x000ea4000c1e1100 */
[----:B--2---:R-:W-:Y:S01]  /*4860*/  ISETP.NE.AND P0, PT, R2, RZ, PT ;  /* 0x000000ff0200720c */ /* 0x004fe20003f05270 */
[----:B------:R-:W-:-:S12]  /*4870*/  BRA `(.L_x_3548) ;  /* 0x0000000000907947 */ /* 0x000fd80003800000 */
.L_x_3561:
[----:B------:R-:W2:Y:S02]  /*4880*/  LDG.E.U8 R2, desc[UR36][R2.64] ;  /* 0x0000002402027981 */ /* 0x000ea4000c1e1100 */
[----:B--2---:R-:W-:Y:S01]  /*4890*/  ISETP.NE.AND P0, PT, R2, RZ, PT ;  /* 0x000000ff0200720c */ /* 0x004fe20003f05270 */
[----:B------:R-:W-:-:S12]  /*48a0*/  BRA `(.L_x_3548) ;  /* 0x0000000000847947 */ /* 0x000fd80003800000 */
.L_x_3560:
        /* <DEDUP_REMOVED lines=9> */
.L_x_3547:
        /* <DEDUP_REMOVED lines=16> */
.L_x_3565:
[----:B------:R-:W-:Y:S01]  /*4a40*/  PLOP3.LUT P0, PT, PT, PT, PT, 0x8, 0x80 ;  /* 0x000000000080781c */ /* 0x000fe20003f0e170 */
[----:B------:R-:W-:-:S12]  /*4a50*/  BRA `(.L_x_3548) ;  /* 0x0000000000187947 */ /* 0x000fd80003800000 */
.L_x_3564:
[----:B------:R-:W2:Y:S02]  /*4a60*/  LDG.E.64 R2, desc[UR36][R2.64] ;  /* 0x0000002402027981 */ /* 0x000ea4000c1e1b00 */
[----:B--2---:R-:W-:-:S04]  /*4a70*/  ISETP.NE.U32.AND P0, PT, R2, RZ, PT ;  /* 0x000000ff0200720c */ /* 0x004fc80003f05070 */
[----:B------:R-:W-:Y:S01]  /*4a80*/  ISETP.NE.AND.EX P0, PT, R3, RZ, PT, P0 ;  /* 0x000000ff0300720c */ /* 0x000fe20003f05300 */
[----:B------:R-:W-:-:S12]  /*4a90*/  BRA `(.L_x_3548) ;  /* 0x0000000000087947 */ /* 0x000fd80003800000 */
.L_x_3563:
[----:B------:R-:W2:Y:S02]  /*4aa0*/  LDG.E R2, desc[UR36][R2.64] ;  /* 0x0000002402027981 */ /* 0x000ea4000c1e1900 */
[----:B--2---:R-:W-:-:S13]  /*4ab0*/  ISETP.NE.AND P0, PT, R2, RZ, PT ;  /* 0x000000ff0200720c */ /* 0x004fda0003f05270 */
.L_x_3548:
[----:B------:R-:W-:Y:S05]  /*4ac0*/  BSYNC.RECONVERGENT B6 ;  /* 0x0000000000067941 */ /* 0x000fea0003800200 */
.L_x_3542:
        /* <DEDUP_REMOVED lines=24> */
.L_x_3570:
[----:B------:R0:W-:Y:S01]  /*4c50*/  STG.E.U8 desc[UR36][R2.64], R5 ;  /* 0x0000000502007986 */ /* 0x0001e2000c101124 */
[----:B------:R-:W-:Y:S05]  /*4c60*/  BRA `(.L_x_3572) ;  /* 0x0000000c00447947 */ /* 0x000fea0003800000 */
.L_x_3569:
        /* <DEDUP_REMOVED lines=10> */
.L_x_3574:
[----:B------:R-:W-:-:S05]  /*4d10*/  SEL R5, RZ, 0x1, P1 ;  /* 0x00000001ff057807 */ /* 0x000fca0000800000 */
[----:B------:R0:W-:Y:S01]  /*4d20*/  STG.E desc[UR36][R2.64], R5 ;  /* 0x0000000502007986 */ /* 0x0001e2000c101924 */
[----:B------:R-:W-:Y:S05]  /*4d30*/  BRA `(.L_x_3572) ;  /* 0x0000000c00107947 */ /* 0x000fea0003800000 */
.L_x_3573:
[----:B------:R-:W-:-:S05]  /*4d40*/  SEL R5, RZ, 0x1, P1 ;  /* 0x00000001ff057807 */ /* 0x000fca0000800000 */
[----:B------:R0:W-:Y:S01]  /*4d50*/  STG.E.U16 desc[UR36][R2.64], R5 ;  /* 0x0000000502007986 */ /* 0x0001e2000c101524 */
[----:B------:R-:W-:Y:S05]  /*4d60*/  BRA `(.L_x_3572) ;  /* 0x0000000c00047947 */ /* 0x000fea0003800000 */
.L_x_3568:
        /* <DEDUP_REMOVED lines=10> */
.L_x_3576:
[----:B------:R-:W-:-:S04]  /*4e10*/  SEL R0, RZ, 0x1, P1 ;  /* 0x00000001ff007807 */ /* 0x000fc80000800000 */
[----:B------:R-:W-:-:S04]  /*4e20*/  I2FP.F32.U32 R0, R0 ;  /* 0x0000000000007245 */ /* 0x000fc80000201000 */
[----:B------:R-:W-:-:S05]  /*4e30*/  F2FP.F16.F32.PACK_AB R0, RZ, R0 ;  /* 0x00000000ff00723e */ /* 0x000fca00000000ff */
[----:B------:R3:W-:Y:S01]  /*4e40*/  STG.E.U16 desc[UR36][R2.64], R0 ;  /* 0x0000000002007986 */ /* 0x0007e2000c101524 */
[----:B------:R-:W-:Y:S05]  /*4e50*/  BRA `(.L_x_3572) ;  /* 0x0000000800c87947 */ /* 0x000fea0003800000 */
.L_x_3575:
        /* <DEDUP_REMOVED lines=11> */
.L_x_3578:
[----:B------:R-:W-:-:S04]  /*4f10*/  SEL R0, RZ, 0x1, P1 ;  /* 0x00000001ff007807 */ /* 0x000fc80000800000 */
[----:B------:R-:W-:-:S04]  /*4f20*/  I2FP.F32.U32 R0, R0 ;  /* 0x0000000000007245 */ /* 0x000fc80000201000 */
[----:B------:R-:W-:-:S04]  /*4f30*/  F2FP.F16.F32.PACK_AB R5, RZ, R0 ;  /* 0x00000000ff05723e */ /* 0x000fc800000000ff */
[----:B------:R-:W-:-:S05]  /*4f40*/  PRMT R5, R5, 0x5410, RZ ;  /* 0x0000541005057816 */ /* 0x000fca00000000ff */
[----:B------:R0:W-:Y:S01]  /*4f50*/  STG.E desc[UR36][R2.64], R5 ;  /* 0x0000000502007986 */ /* 0x0001e2000c101924 */
[----:B------:R-:W-:Y:S05]  /*4f60*/  BRA `(.L_x_3572) ;  /* 0x0000000800847947 */ /* 0x000fea0003800000 */
.L_x_3577:
[----:B------:R-:W-:-:S06]  /*4f70*/  SEL R4, RZ, 0x1, P1 ;  /* 0x00000001ff047807 */ /* 0x000fcc0000800000 */
[----:B------:R-:W0:Y:S02]  /*4f80*/  I2F.F64.U32 R4, R4 ;  /* 0x0000000400047312 */ /* 0x000e240000201800 */
[----:B0-----:R2:W-:Y:S01]  /*4f90*/  STG.E.64 desc[UR36][R2.64], R4 ;  /* 0x0000000402007986 */ /* 0x0015e2000c101b24 */
[----:B------:R-:W-:Y:S05]  /*4fa0*/  BRA `(.L_x_3572) ;  /* 0x0000000800747947 */ /* 0x000fea0003800000 */
.L_x_3567:
        /* <DEDUP_REMOVED lines=13> */
.L_x_3582:
[----:B------:R-:W-:Y:S01]  /*5080*/  SEL R0, RZ, 0x1, P1 ;  /* 0x00000001ff007807 */ /* 0x000fe20000800000 */
[----:B------:R-:W-:Y:S03]  /*5090*/  BSSY.RECONVERGENT B0, `(.L_x_3583) ;  /* 0x0000011000007945 */ /* 0x000fe60003800200 */
[----:B------:R-:W-:Y:S01]  /*50a0*/  I2FP.F32.U32 R5, R0 ;  /* 0x0000000000057245 */ /* 0x000fe20000201000 */
[----:B------:R-:W-:-:S03]  /*50b0*/  IMAD.MOV.U32 R0, RZ, RZ, 0x80 ;  /* 0x00000080ff007424 */ /* 0x000fc600078e00ff */
        /* <DEDUP_REMOVED lines=14> */
.L_x_3584:
[----:B------:R-:W-:Y:S05]  /*51a0*/  BSYNC.RECONVERGENT B0 ;  /* 0x0000000000007941 */ /* 0x000fea0003800200 */
.L_x_3583:
[----:B------:R0:W-:Y:S01]  /*51b0*/  STG.E.U8 desc[UR36][R2.64], R0 ;  /* 0x0000000002007986 */ /* 0x0001e2000c101124 */
[----:B------:R-:W-:Y:S05]  /*51c0*/  BRA `(.L_x_3572) ;  /* 0x0000000400ec7947 */ /* 0x000fea0003800000 */
.L_x_3581:
[----:B------:R-:W-:Y:S01]  /*51d0*/  SEL R0, RZ, 0x1, P1 ;  /* 0x00000001ff007807 */ /* 0x000fe20000800000 */
[----:B------:R-:W-:Y:S03]  /*51e0*/  BSSY.RECONVERGENT B0, `(.L_x_3585) ;  /* 0x0000011000007945 */ /* 0x000fe60003800200 */
[----:B------:R-:W-:Y:S02]  /*51f0*/  I2FP.F32.U32 R5, R0 ;  /* 0x0000000000057245 */ /* 0x000fe40000201000 */
        /* <DEDUP_REMOVED lines=15> */
.L_x_3586:
[----:B------:R-:W-:Y:S05]  /*52f0*/  BSYNC.RECONVERGENT B0 ;  /* 0x0000000000007941 */ /* 0x000fea0003800200 */
.L_x_3585:
[----:B------:R0:W-:Y:S01]  /*5300*/  STG.E.U8 desc[UR36][R2.64], R0 ;  /* 0x0000000002007986 */ /* 0x0001e2000c101124 */
[----:B------:R-:W-:Y:S05]  /*5310*/  BRA `(.L_x_3572) ;  /* 0x0000000400987947 */ /* 0x000fea0003800000 */
.L_x_3580:
[----:B------:R-:W-:-:S09]  /*5320*/  UISETP.NE.AND UP0, UPT, UR4, 0x1c, UPT ;  /* 0x0000001c0400788c */ /* 0x000fd2000bf05270 */
[----:B------:R-:W-:Y:S05]  /*5330*/  BRA.U !UP0, `(.L_x_3587) ;  /* 0x0000000108607547 */ /* 0x000fea000b800000 */
[----:B------:R-:W-:-:S09]  /*5340*/  UISETP.NE.AND UP0, UPT, UR4, 0x1d, UPT ;  /* 0x0000001d0400788c */ /* 0x000fd2000bf05270 */
[----:B------:R-:W-:Y:S05]  /*5350*/  BRA.U !UP0, `(.L_x_3588) ;  /* 0x0000000108487547 */ /* 0x000fea000b800000 */
[----:B------:R-:W-:-:S09]  /*5360*/  UISETP.NE.AND UP0, UPT, UR4, 0x2c, UPT ;  /* 0x0000002c0400788c */ /* 0x000fd2000bf05270 */
[----:B------:R-:W-:Y:S05]  /*5370*/  BRA.U UP0, `(.L_x_3571) ;  /* 0x0000000100a87547 */ /* 0x000fea000b800000 */
        /* <DEDUP_REMOVED lines=16> */
.L_x_3588:
[----:B------:R-:W-:Y:S01]  /*5480*/  SEL R4, RZ, 0x1, P1 ;  /* 0x00000001ff047807 */ /* 0x000fe20000800000 */
[----:B------:R-:W-:-:S05]  /*5490*/  HFMA2 R5, -RZ, RZ, 0, 0 ;  /* 0x00000000ff057431 */ /* 0x000fca00000001ff */
[----:B------:R0:W-:Y:S01]  /*54a0*/  STG.E.64 desc[UR36][R2.64], R4 ;  /* 0x0000000402007986 */ /* 0x0001e2000c101b24 */
[----:B------:R-:W-:Y:S05]  /*54b0*/  BRA `(.L_x_3572) ;  /* 0x0000000400307947 */ /* 0x000fea0003800000 */
.L_x_3587:
[----:B------:R-:W-:-:S05]  /*54c0*/  SEL R5, RZ, 0x1, P1 ;  /* 0x00000001ff057807 */ /* 0x000fca0000800000 */
[----:B------:R0:W-:Y:S01]  /*54d0*/  STG.E desc[UR36][R2.64], R5 ;  /* 0x0000000502007986 */ /* 0x0001e2000c101924 */
[----:B------:R-:W-:Y:S05]  /*54e0*/  BRA `(.L_x_3572) ;  /* 0x0000000400247947 */ /* 0x000fea0003800000 */
.L_x_3579:
        /* <DEDUP_REMOVED lines=8> */
.L_x_3590:
[----:B------:R-:W-:Y:S02]  /*5570*/  SEL R4, RZ, 0x1, P1 ;  /* 0x00000001ff047807 */ /* 0x000fe40000800000 */
[----:B------:R-:W-:-:S04]  /*5580*/  CS2R R6, SRZ ;  /* 0x0000000000067805 */ /* 0x000fc8000001ff00 */
[----:B------:R-:W0:Y:S02]  /*5590*/  I2F.F64.U32 R4, R4 ;  /* 0x0000000400047312 */ /* 0x000e240000201800 */
[----:B0-----:R0:W-:Y:S01]  /*55a0*/  STG.E.128 desc[UR36][R2.64], R4 ;  /* 0x0000000402007986 */ /* 0x0011e2000c101d24 */
[----:B------:R-:W-:Y:S05]  /*55b0*/  BRA `(.L_x_3572) ;  /* 0x0000000000f07947 */ /* 0x000fea0003800000 */
.L_x_3589:
[----:B------:R-:W-:-:S09]  /*55c0*/  UISETP.NE.AND UP0, UPT, UR4, 0xf, UPT ;  /* 0x0000000f0400788c */ /* 0x000fd2000bf05270 */
[----:B------:R-:W-:Y:S05]  /*55d0*/  BRA.U !UP0, `(.L_x_3591) ;  /* 0x0000000108d87547 */ /* 0x000fea000b800000 */
[----:B------:R-:W-:-:S09]  /*55e0*/  UISETP.NE.AND UP0, UPT, UR4, 0x17, UPT ;  /* 0x000000170400788c */ /* 0x000fd2000bf05270 */
[----:B------:R-:W-:Y:S05]  /*55f0*/  BRA.U !UP0, `(.L_x_3592) ;  /* 0x0000000108887547 */ /* 0x000fea000b800000 */
[----:B------:R-:W-:-:S09]  /*5600*/  UISETP.NE.AND UP0, UPT, UR4, 0x18, UPT ;  /* 0x000000180400788c */ /* 0x000fd2000bf05270 */
[----:B------:R-:W-:Y:S05]  /*5610*/  BRA.U !UP0, `(.L_x_3593) ;  /* 0x0000000108447547 */ /* 0x000fea000b800000 */
.L_x_3571:
        /* <DEDUP_REMOVED lines=16> */
.L_x_3594:
[----:B------:R-:W-:Y:S05]  /*5720*/  BRA `(.L_x_3572) ;  /* 0x0000000000947947 */ /* 0x000fea0003800000 */
.L_x_3593:
[----:B------:R-:W-:Y:S01]  /*5730*/  SEL R0, RZ, 0x1, P1 ;  /* 0x00000001ff007807 */ /* 0x000fe20000800000 */
[----:B------:R-:W-:Y:S01]  /*5740*/  BSSY.RECONVERGENT B0, `(.L_x_3595) ;  /* 0x000000b000007945 */ /* 0x000fe20003800200 */
[----:B------:R-:W-:Y:S02]  /*5750*/  IMAD.MOV.U32 R5, RZ, RZ, 0x7f ;  /* 0x0000007fff057424 */ /* 0x000fe400078e00ff */
[----:B------:R-:W-:-:S04]  /*5760*/  I2FP.F32.U32 R7, R0 ;  /* 0x0000000000077245 */ /* 0x000fc80000201000 */
        /* <DEDUP_REMOVED lines=8> */
.L_x_3596:
[----:B------:R-:W-:Y:S05]  /*57f0*/  BSYNC.RECONVERGENT B0 ;  /* 0x0000000000007941 */ /* 0x000fea0003800200 */
.L_x_3595:
[----:B------:R0:W-:Y:S01]  /*5800*/  STG.E.U8 desc[UR36][R2.64], R5 ;  /* 0x0000000502007986 */ /* 0x0001e2000c101124 */
[----:B------:R-:W-:Y:S05]  /*5810*/  BRA `(.L_x_3572) ;  /* 0x0000000000587947 */ /* 0x000fea0003800000 */
.L_x_3592:
[----:B------:R-:W-:-:S04]  /*5820*/  SEL R0, RZ, 0x1, P1 ;  /* 0x00000001ff007807 */ /* 0x000fc80000800000 */
        /* <DEDUP_REMOVED lines=12> */
.L_x_3597:
[----:B------:R-:W-:Y:S01]  /*58f0*/  IMAD.MOV.U32 R5, RZ, RZ, 0x7f ;  /* 0x0000007fff057424 */ /* 0x000fe200078e00ff */
[----:B------:R-:W-:-:S04]  /*5900*/  ISETP.GT.U32.AND P0, PT, R7, 0x7f800000, PT ;  /* 0x7f8000000700780c */ /* 0x000fc80003f04070 */
[----:B------:R-:W-:-:S05]  /*5910*/  SEL R5, R5, 0x7c, P0 ;  /* 0x0000007c05057807 */ /* 0x000fca0000000000 */
[----:B------:R0:W-:Y:S01]  /*5920*/  STG.E.U8 desc[UR36][R2.64], R5 ;  /* 0x0000000502007986 */ /* 0x0001e2000c101124 */
[----:B------:R-:W-:Y:S05]  /*5930*/  BRA `(.L_x_3572) ;  /* 0x0000000000107947 */ /* 0x000fea0003800000 */
.L_x_3591:
[----:B------:R-:W-:-:S04]  /*5940*/  SEL R0, RZ, 0x1, P1 ;  /* 0x00000001ff007807 */ /* 0x000fc80000800000 */
[----:B------:R-:W-:-:S04]  /*5950*/  I2FP.F32.U32 R0, R0 ;  /* 0x0000000000007245 */ /* 0x000fc80000201000 */
[----:B------:R-:W-:-:S05]  /*5960*/  F2FP.BF16.F32.PACK_AB R0, RZ, R0 ;  /* 0x00000000ff00723e */ /* 0x000fca00000010ff */
[----:B------:R0:W-:Y:S02]  /*5970*/  STG.E.U16 desc[UR36][R2.64], R0 ;  /* 0x0000000002007986 */ /* 0x0001e4000c101524 */
.L_x_3572:
[----:B------:R-:W-:Y:S05]  /*5980*/  BSYNC.RECONVERGENT B6 ;  /* 0x0000000000067941 */ /* 0x000fea0003800200 */
.L_x_3566:
[----:B------:R-:W-:-:S07]  /*5990*/  IADD3 R17, PT, PT, R17, 0x80, RZ ;  /* 0x0000008011117810 */ /* 0x000fce0007ffe0ff */
.L_x_3540:
[----:B------:R-:W-:Y:S05]  /*59a0*/  BSYNC.RECONVERGENT B7 ;  /* 0x0000000000077941 */ /* 0x000fea0003800200 */
.L_x_3539:
[----:B------:R-:W5:Y:S01]  /*59b0*/  LDCU UR4, c[0x0][0x380] ;  /* 0x00007000ff0477ac */ /* 0x000f620008000800 */
[----:B------:R-:W-:Y:S01]  /*59c0*/  BSSY.RECONVERGENT B7, `(.L_x_3598) ;  /* 0x00002c5000077945 */ /* 0x000fe20003800200 */
[----:B-----5:R-:W-:-:S13]  /*59d0*/  ISETP.GE.AND P0, PT, R17, UR4, PT ;  /* 0x0000000411007c0c */ /* 0x020fda000bf06270 */
[----:B------:R-:W-:Y:S05]  /*59e0*/  @P0 BRA `(.L_x_3599) ;  /* 0x0000002c00080947 */ /* 0x000fea0003800000 */
[----:B------:R-:W5:Y:S01]  /*59f0*/  LDCU UR4, c[0x0][0x388] ;  /* 0x00007100ff0477ac */ /* 0x000f620008000800 */
[----:B01-3--:R-:W-:Y:S02]  /*5a00*/  IMAD.MOV.U32 R0, RZ, RZ, RZ ;  /* 0x000000ffff007224 */ /* 0x00bfe400078e00ff */
        /* <DEDUP_REMOVED lines=8> */
[----:B--2-4-:R-:W-:-:S05]  /*5a90*/  IMAD.HI.U32 R2, R17, UR4, R16 ;  /* 0x0000000411027c27 */ /* 0x014fca000f8e0010 */
        /* <DEDUP_REMOVED lines=292> */
.L_x_3600:
[----:B------:R-:W2:Y:S01]  /*6ce0*/  LDCU.64 UR6, c[0x0][0x588] ;  /* 0x0000b100ff0677ac */ /* 0x000ea20008000a00 */
[----:B------:R-:W-:Y:S01]  /*6cf0*/  BSSY.RECONVERGENT B6, `(.L_x_3601) ;  /* 0x00000a4000067945 */ /* 0x000fe20003800200 */
[----:B------:R-:W-:-:S04]  /*6d00*/  UPRMT UR4, UR42, 0x9910, URZ ;  /* 0x000099102a047896 */ /* 0x000fc800080000ff */
[----:B------:R-:W-:Y:S01]  /*6d10*/  UISETP.GT.AND UP0, UPT, UR4, 0x9, UPT ;  /* 0x000000090400788c */ /* 0x000fe2000bf04270 */
[----:B--2-4-:R-:W-:-:S05]  /*6d20*/  IADD3 R2, P0, PT, R0, UR6, RZ ;  /* 0x0000000600027c10 */ /* 0x014fca000ff1e0ff */
        /* <DEDUP_REMOVED lines=13> */
.L_x_3605:
[----:B------:R-:W2:Y:S02]  /*6e00*/  LDG.E.U8 R2, desc[UR36][R2.64] ;  /* 0x0000002402027981 */ /* 0x000ea4000c1e1100 */
[----:B--2---:R-:W-:Y:S01]  /*6e10*/  ISETP.NE.AND P0, PT, R2, RZ, PT ;  /* 0x000000ff0200720c */ /* 0x004fe20003f05270 */
[----:B------:R-:W-:-:S12]  /*6e20*/  BRA `(.L_x_3607) ;  /* 0x0000000800407947 */ /* 0x000fd80003800000 */
.L_x_3604:
        /* <DEDUP_REMOVED lines=10> */
.L_x_3609:
[----:B------:R-:W2:Y:S02]  /*6ed0*/  LDG.E R2, desc[UR36][R2.64] ;  /* 0x0000002402027981 */ /* 0x000ea4000c1e1900 */
[----:B--2---:R-:W-:Y:S01]  /*6ee0*/  ISETP.NE.AND P0, PT, R2, RZ, PT ;  /* 0x000000ff0200720c */ /* 0x004fe20003f05270 */
[----:B------:R-:W-:-:S12]  /*6ef0*/  BRA `(.L_x_3607) ;  /* 0x00000008000c7947 */ /* 0x000fd80003800000 */
.L_x_3608:
[----:B------:R-:W2:Y:S02]  /*6f00*/  LDG.E.U16 R2, desc[UR36][R2.64] ;  /* 0x0000002402027981 */ /* 0x000ea4000c1e1500 */
[----:B--2---:R-:W-:Y:S01]  /*6f10*/  ISETP.NE.AND P0, PT, R2, RZ, PT ;  /* 0x000000ff0200720c */ /* 0x004fe20003f05270 */
[----:B------:R-:W-:-:S12]  /*6f20*/  BRA `(.L_x_3607) ;  /* 0x0000000800007947 */ /* 0x000fd80003800000 */
.L_x_3603:
        /* <DEDUP_REMOVED lines=9> */
.L_x_3611:
[----:B------:R-:W2:Y:S02]  /*6fc0*/  LDG.E.U16 R0, desc[UR36][R2.64] ;  /* 0x0000002402007981 */ /* 0x000ea4000c1e1500 */
[----:B--2---:R-:W-:-:S05]  /*6fd0*/  HADD2.F32 R0, -RZ, R0.H0_H0 ;  /* 0x20000000ff007230 */ /* 0x004fca0000004100 */
[----:B------:R-:W-:Y:S01]  /*6fe0*/  FSETP.NEU.FTZ.AND P0, PT, R0, RZ, PT ;  /* 0x000000ff0000720b */ /* 0x000fe20003f1d000 */
[----:B------:R-:W-:-:S12]  /*6ff0*/  BRA `(.L_x_3607) ;  /* 0x0000000400cc7947 */ /* 0x000fd80003800000 */
.L_x_3610:
        /* <DEDUP_REMOVED lines=11> */
.L_x_3613:
        /* <DEDUP_REMOVED lines=8> */
.L_x_3612:
[----:B------:R-:W2:Y:S02]  /*7130*/  LDG.E.64 R2, desc[UR36][R2.64] ;  /* 0x0000002402027981 */ /* 0x000ea4000c1e1b00 */
[----:B--2---:R1:W2:Y:S02]  /*7140*/  DSETP.NEU.AND P0, PT, R2, RZ, PT ;  /* 0x000000ff0200722a */ /* 0x0042a40003f0d000 */
[----:B--2---:R-:W-:Y:S05]  /*7150*/  BRA `(.L_x_3607) ;  /* 0x0000000400747947 */ /* 0x004fea0003800000 */
.L_x_3602:
        /* <DEDUP_REMOVED lines=11> */
.L_x_3616:
        /* <DEDUP_REMOVED lines=8> */
.L_x_3615:
        /* <DEDUP_REMOVED lines=9> */
.L_x_3618:
        /* <DEDUP_REMOVED lines=11> */
.L_x_3617:
[----:B------:R-:W2:Y:S02]  /*73d0*/  LDG.E.U16 R0, desc[UR36][R2.64] ;  /* 0x0000002402007981 */ /* 0x000ea4000c1e1500 */
[----:B--2---:R-:W-:-:S05]  /*73e0*/  IMAD.U32 R0, R0, 0x10000, RZ ;  /* 0x0001000000007824 */ /* 0x004fca00078e00ff */
[----:B------:R-:W-:Y:S01]  /*73f0*/  FSETP.NEU.FTZ.AND P0, PT, R0, RZ, PT ;  /* 0x000000ff0000720b */ /* 0x000fe20003f1d000 */
[----:B------:R-:W-:-:S12]  /*7400*/  BRA `(.L_x_3607) ;  /* 0x0000000000c87947 */ /* 0x000fd80003800000 */
.L_x_3614:
        /* <DEDUP_REMOVED lines=11> */
.L_x_3621:
[----:B------:R-:W2:Y:S02]  /*74c0*/  LDG.E.U8 R2, desc[UR36][R2.64] ;  /* 0x0000002402027981 */ /* 0x000ea4000c1e1100 */
[----:B--2---:R-:W-:Y:S01]  /*74d0*/  ISETP.NE.AND P0, PT, R2, RZ, PT ;  /* 0x000000ff0200720c */ /* 0x004fe20003f05270 */
[----:B------:R-:W-:-:S12]  /*74e0*/  BRA `(.L_x_3607) ;  /* 0x0000000000907947 */ /* 0x000fd80003800000 */
.L_x_3620:
[----:B------:R-:W2:Y:S02]  /*74f0*/  LDG.E.U8 R2, desc[UR36][R2.64] ;  /* 0x0000002402027981 */ /* 0x000ea4000c1e1100 */
[----:B--2---:R-:W-:Y:S01]  /*7500*/  ISETP.NE.AND P0, PT, R2, RZ, PT ;  /* 0x000000ff0200720c */ /* 0x004fe20003f05270 */
[----:B------:R-:W-:-:S12]  /*7510*/  BRA `(.L_x_3607) ;  /* 0x0000000000847947 */ /* 0x000fd80003800000 */
.L_x_3619:
        /* <DEDUP_REMOVED lines=9> */
.L_x_3606:
        /* <DEDUP_REMOVED lines=16> */
.L_x_3624:
[----:B------:R-:W-:Y:S01]  /*76b0*/  PLOP3.LUT P0, PT, PT, PT, PT, 0x8, 0x80 ;  /* 0x000000000080781c */ /* 0x000fe20003f0e170 */
[----:B------:R-:W-:-:S12]  /*76c0*/  BRA `(.L_x_3607) ;  /* 0x0000000000187947 */ /* 0x000fd80003800000 */
.L_x_3623:
[----:B------:R-:W2:Y:S02]  /*76d0*/  LDG.E.64 R2, desc[UR36][R2.64] ;  /* 0x0000002402027981 */ /* 0x000ea4000c1e1b00 */
[----:B--2---:R-:W-:-:S04]  /*76e0*/  ISETP.NE.U32.AND P0, PT, R2, RZ, PT ;  /* 0x000000ff0200720c */ /* 0x004fc80003f05070 */
[----:B------:R-:W-:Y:S01]  /*76f0*/  ISETP.NE.AND.EX P0, PT, R3, RZ, PT, P0 ;  /* 0x000000ff0300720c */ /* 0x000fe20003f05300 */
[----:B------:R-:W-:-:S12]  /*7700*/  BRA `(.L_x_3607) ;  /* 0x0000000000087947 */ /* 0x000fd80003800000 */
.L_x_3622:
[----:B------:R-:W2:Y:S02]  /*7710*/  LDG.E R2, desc[UR36][R2.64] ;  /* 0x0000002402027981 */ /* 0x000ea4000c1e1900 */
[----:B--2---:R-:W-:-:S13]  /*7720*/  ISETP.NE.AND P0, PT, R2, RZ, PT ;  /* 0x000000ff0200720c */ /* 0x004fda0003f05270 */
.L_x_3607:
[----:B------:R-:W-:Y:S05]  /*7730*/  BSYNC.RECONVERGENT B6 ;  /* 0x0000000000067941 */ /* 0x000fea0003800200 */
.L_x_3601:
        /* <DEDUP_REMOVED lines=10> */
[----:B0-----:R-:W-:Y:S02]  /*77e0*/  LOP3.LUT R5, R0, 0x1, RZ, 0xc0, !PT ;  /* 0x0000000100057812 */ /* 0x001fe400078ec0ff */
[----:B------:R-:W-:Y:S02]  /*77f0*/  IADD3.X R3, PT, PT, RZ, UR7, RZ, P0, !PT ;  /* 0x00000007ff037c10 */ /* 0x000fe400087fe4ff */
        /* <DEDUP_REMOVED lines=12> */
.L_x_3629:
[----:B------:R0:W-:Y:S01]  /*78c0*/  STG.E.U8 desc[UR36][R2.64], R5 ;  /* 0x0000000502007986 */ /* 0x0001e2000c101124 */
[----:B------:R-:W-:Y:S05]  /*78d0*/  BRA `(.L_x_3631) ;  /* 0x0000000c00447947 */ /* 0x000fea0003800000 */
.L_x_3628:
        /* <DEDUP_REMOVED lines=10> */
.L_x_3633:
[----:B------:R-:W-:-:S05]  /*7980*/  SEL R5, RZ, 0x1, P1 ;  /* 0x00000001ff057807 */ /* 0x000fca0000800000 */
[----:B------:R0:W-:Y:S01]  /*7990*/  STG.E desc[UR36][R2.64], R5 ;  /* 0x0000000502007986 */ /* 0x0001e2000c101924 */
[----:B------:R-:W-:Y:S05]  /*79a0*/  BRA `(.L_x_3631) ;  /* 0x0000000c00107947 */ /* 0x000fea0003800000 */
.L_x_3632:
[----:B------:R-:W-:-:S05]  /*79b0*/  SEL R5, RZ, 0x1, P1 ;  /* 0x00000001ff057807 */ /* 0x000fca0000800000 */
[----:B------:R0:W-:Y:S01]  /*79c0*/  STG.E.U16 desc[UR36][R2.64], R5 ;  /* 0x0000000502007986 */ /* 0x0001e2000c101524 */
[----:B------:R-:W-:Y:S05]  /*79d0*/  BRA `(.L_x_3631) ;  /* 0x0000000c00047947 */ /* 0x000fea0003800000 */
.L_x_3627:
        /* <DEDUP_REMOVED lines=10> */
.L_x_3635:
[----:B------:R-:W-:-:S04]  /*7a80*/  SEL R0, RZ, 0x1, P1 ;  /* 0x00000001ff007807 */ /* 0x000fc80000800000 */
[----:B------:R-:W-:-:S04]  /*7a90*/  I2FP.F32.U32 R0, R0 ;  /* 0x0000000000007245 */ /* 0x000fc80000201000 */
[----:B------:R-:W-:-:S05]  /*7aa0*/  F2FP.F16.F32.PACK_AB R0, RZ, R0 ;  /* 0x00000000ff00723e */ /* 0x000fca00000000ff */
[----:B------:R0:W-:Y:S01]  /*7ab0*/  STG.E.U16 desc[UR36][R2.64], R0 ;  /* 0x0000000002007986 */ /* 0x0001e2000c101524 */
[----:B------:R-:W-:Y:S05]  /*7ac0*/  BRA `(.L_x_3631) ;  /* 0x0000000800c87947 */ /* 0x000fea0003800000 */
.L_x_3634:
[----:B------:R-:W-:-:S09]  /*7ad0*/  UISETP.NE.AND UP0, UPT, UR4, 0x7, UPT ;  /* 0x000000070400788c */ /* 0x000fd2000bf05270 */
[----:B------:R-:W-:Y:S05]  /*7ae0*/  BRA.U !UP0, `(.L_x_3636) ;  /* 0x00000001083c7547 */ /* 0x000fea000b800000 */
[----:B------:R-:W-:-:S09]  /*7af0*/  UISETP.NE.AND UP0, UPT, UR4, 0x8, UPT ;  /* 0x000000080400788c */ /* 0x000fd2000bf05270 */
[----:B------:R-:W-:Y:S05]  /*7b00*/  BRA.U !UP0, `(.L_x_3637) ;  /* 0x00000001081c7547 */ /* 0x000fea000b800000 */
[----:B------:R-:W-:-:S09]  /*7b10*/  UISETP.NE.AND UP0, UPT, UR4, 0x9, UPT ;  /* 0x000000090400788c */ /* 0x000fd2000bf05270 */
[----:B------:R-:W-:Y:S05]  /*7b20*/  BRA.U UP0, `(.L_x_3630) ;  /* 0x0000000500d87547 */ /* 0x000fea000b800000 */
[----:B------:R-:W-:Y:S01]  /*7b30*/  SEL R0, RZ, 0x1, P1 ;  /* 0x00000001ff007807 */ /* 0x000fe20000800000 */
[----:B------:R-:W-:-:S03]  /*7b40*/  IMAD.MOV.U32 R5, RZ, RZ, RZ ;  /* 0x000000ffff057224 */ /* 0x000fc600078e00ff */
[----:B------:R-:W-:-:S05]  /*7b50*/  I2FP.F32.U32 R4, R0 ;  /* 0x0000000000047245 */ /* 0x000fca0000201000 */
[----:B------:R0:W-:Y:S01]  /*7b60*/  STG.E.64 desc[UR36][R2.64], R4 ;  /* 0x0000000402007986 */ /* 0x0001e2000c101b24 */
[----:B------:R-:W-:Y:S05]  /*7b70*/  BRA `(.L_x_3631) ;  /* 0x00000008009c7947 */ /* 0x000fea0003800000 */
.L_x_3637:
[----:B------:R-:W-:-:S04]  /*7b80*/  SEL R0, RZ, 0x1, P1 ;  /* 0x00000001ff007807 */ /* 0x000fc80000800000 */
[----:B------:R-:W-:-:S04]  /*7b90*/  I2FP.F32.U32 R0, R0 ;  /* 0x0000000000007245 */ /* 0x000fc80000201000 */
[----:B------:R-:W-:-:S04]  /*7ba0*/  F2FP.F16.F32.PACK_AB R5, RZ, R0 ;  /* 0x00000000ff05723e */ /* 0x000fc800000000ff */
[----:B------:R-:W-:-:S05]  /*7bb0*/  PRMT R5, R5, 0x5410, RZ ;  /* 0x0000541005057816 */ /* 0x000fca00000000ff */
[----:B------:R0:W-:Y:S01]  /*7bc0*/  STG.E desc[UR36][R2.64], R5 ;  /* 0x0000000502007986 */ /* 0x0001e2000c101924 */
[----:B------:R-:W-:Y:S05]  /*7bd0*/  BRA `(.L_x_3631) ;  /* 0x0000000800847947 */ /* 0x000fea0003800000 */
.L_x_3636:
[----:B------:R-:W-:-:S06]  /*7be0*/  SEL R4, RZ, 0x1, P1 ;  /* 0x00000001ff047807 */ /* 0x000fcc0000800000 */
[----:B------:R-:W0:Y:S02]  /*7bf0*/  I2F.F64.U32 R4, R4 ;  /* 0x0000000400047312 */ /* 0x000e240000201800 */
[----:B0-----:R0:W-:Y:S01]  /*7c00*/  STG.E.64 desc[UR36][R2.64], R4 ;  /* 0x0000000402007986 */ /* 0x0011e2000c101b24 */
[----:B------:R-:W-:Y:S05]  /*7c10*/  BRA `(.L_x_3631) ;  /* 0x0000000800747947 */ /* 0x000fea0003800000 */
.L_x_3626:
        /* <DEDUP_REMOVED lines=13> */
.L_x_3641:
[----:B------:R-:W-:Y:S01]  /*7cf0*/  SEL R0, RZ, 0x1, P1 ;  /* 0x00000001ff007807 */ /* 0x000fe20000800000 */
[----:B------:R-:W-:Y:S03]  /*7d00*/  BSSY.RECONVERGENT B0, `(.L_x_3642) ;  /* 0x0000011000007945 */ /* 0x000fe60003800200 */
[----:B------:R-:W-:Y:S01]  /*7d10*/  I2FP.F32.U32 R5, R0 ;  /* 0x0000000000057245 */ /* 0x000fe20000201000 */
[----:B------:R-:W-:-:S03]  /*7d20*/  HFMA2 R0, -RZ, RZ, 0, 7.62939453125e-06 ;  /* 0x00000080ff007431 */ /* 0x000fc600000001ff */
        /* <DEDUP_REMOVED lines=14> */
.L_x_3643:
[----:B------:R-:W-:Y:S05]  /*7e10*/  BSYNC.RECONVERGENT B0 ;  /* 0x0000000000007941 */ /* 0x000fea0003800200 */
.L_x_3642:
[----:B------:R0:W-:Y:S01]  /*7e20*/  STG.E.U8 desc[UR36][R2.64], R0 ;  /* 0x0000000002007986 */ /* 0x0001e2000c101124 */
[----:B------:R-:W-:Y:S05]  /*7e30*/  BRA `(.L_x_3631) ;  /* 0x0000000400ec7947 */ /* 0x000fea0003800000 */
.L_x_3640:
        /* <DEDUP_REMOVED lines=18> */
.L_x_3645:
[----:B------:R-:W-:Y:S05]  /*7f60*/  BSYNC.RECONVERGENT B0 ;  /* 0x0000000000007941 */ /* 0x000fea0003800200 */
.L_x_3644:
[----:B------:R0:W-:Y:S01]  /*7f70*/  STG.E.U8 desc[UR36][R2.64], R0 ;  /* 0x0000000002007986 */ /* 0x0001e2000c101124 */
[----:B------:R-:W-:Y:S05]  /*7f80*/  BRA `(.L_x_3631) ;  /* 0x0000000400987947 */ /* 0x000fea0003800000 */
.L_x_3639:
        /* <DEDUP_REMOVED lines=22> */
.L_x_3647:
[----:B------:R-:W-:Y:S01]  /*80f0*/  SEL R4, RZ, 0x1, P1 ;  /* 0x00000001ff047807 */ /* 0x000fe20000800000 */
[----:B------:R-:W-:-:S05]  /*8100*/  IMAD.MOV.U32 R5, RZ, RZ, RZ ;  /* 0x000000ffff057224 */ /* 0x000fca00078e00ff */
[----:B------:R0:W-:Y:S01]  /*8110*/  STG.E.64 desc[UR36][R2.64], R4 ;  /* 0x0000000402007986 */ /* 0x0001e2000c101b24 */
[----:B------:R-:W-:Y:S05]  /*8120*/  BRA `(.L_x_3631) ;  /* 0x0000000400307947 */ /* 0x000fea0003800000 */
.L_x_3646:
[----:B------:R-:W-:-:S05]  /*8130*/  SEL R5, RZ, 0x1, P1 ;  /* 0x00000001ff057807 */ /* 0x000fca0000800000 */
[----:B------:R0:W-:Y:S01]  /*8140*/  STG.E desc[UR36][R2.64], R5 ;  /* 0x0000000502007986 */ /* 0x0001e2000c101924 */
[----:B------:R-:W-:Y:S05]  /*8150*/  BRA `(.L_x_3631) ;  /* 0x0000000400247947 */ /* 0x000fea0003800000 */
.L_x_3638:
        /* <DEDUP_REMOVED lines=8> */
.L_x_3649:
[----:B------:R-:W-:Y:S02]  /*81e0*/  SEL R4, RZ, 0x1, P1 ;  /* 0x00000001ff047807 */ /* 0x000fe40000800000 */
[----:B------:R-:W-:-:S04]  /*81f0*/  CS2R R6, SRZ ;  /* 0x0000000000067805 */ /* 0x000fc8000001ff00 */
[----:B------:R-:W0:Y:S02]  /*8200*/  I2F.F64.U32 R4, R4 ;  /* 0x0000000400047312 */ /* 0x000e240000201800 */
[----:B0-----:R0:W-:Y:S01]  /*8210*/  STG.E.128 desc[UR36][R2.64], R4 ;  /* 0x0000000402007986 */ /* 0x0011e2000c101d24 */
[----:B------:R-:W-:Y:S05]  /*8220*/  BRA `(.L_x_3631) ;  /* 0x0000000000f07947 */ /* 0x000fea0003800000 */
.L_x_3648:
[----:B------:R-:W-:-:S09]  /*8230*/  UISETP.NE.AND UP0, UPT, UR4, 0xf, UPT ;  /* 0x0000000f0400788c */ /* 0x000fd2000bf05270 */
[----:B------:R-:W-:Y:S05]  /*8240*/  BRA.U !UP0, `(.L_x_3650) ;  /* 0x0000000108d87547 */ /* 0x000fea000b800000 */
[----:B------:R-:W-:-:S09]  /*8250*/  UISETP.NE.AND UP0, UPT, UR4, 0x17, UPT ;  /* 0x000000170400788c */ /* 0x000fd2000bf05270 */
[----:B------:R-:W-:Y:S05]  /*8260*/  BRA.U !UP0, `(.L_x_3651) ;  /* 0x0000000108887547 */ /* 0x000fea000b800000 */
[----:B------:R-:W-:-:S09]  /*8270*/  UISETP.NE.AND UP0, UPT, UR4, 0x18, UPT ;  /* 0x000000180400788c */ /* 0x000fd2000bf05270 */
[----:B------:R-:W-:Y:S05]  /*8280*/  BRA.U !UP0, `(.L_x_3652) ;  /* 0x0000000108447547 */ /* 0x000fea000b800000 */
.L_x_3630:
        /* <DEDUP_REMOVED lines=16> */
.L_x_3653:
[----:B------:R-:W-:Y:S05]  /*8390*/  BRA `(.L_x_3631) ;  /* 0x0000000000947947 */ /* 0x000fea0003800000 */
.L_x_3652:
[----:B------:R-:W-:Y:S01]  /*83a0*/  SEL R0, RZ, 0x1, P1 ;  /* 0x00000001ff007807 */ /* 0x000fe20000800000 */
[----:B------:R-:W-:Y:S01]  /*83b0*/  BSSY.RECONVERGENT B0, `(.L_x_3654) ;  /* 0x000000b000007945 */ /* 0x000fe20003800200 */
[----:B------:R-:W-:Y:S02]  /*83c0*/  MOV R5, 0x7f ;  /* 0x0000007f00057802 */ /* 0x000fe40000000f00 */
        /* <DEDUP_REMOVED lines=9> */
.L_x_3655:
[----:B------:R-:W-:Y:S05]  /*8460*/  BSYNC.RECONVERGENT B0 ;  /* 0x0000000000007941 */ /* 0x000fea0003800200 */
.L_x_3654:
[----:B------:R3:W-:Y:S01]  /*8470*/  STG.E.U8 desc[UR36][R2.64], R5 ;  /* 0x0000000502007986 */ /* 0x0007e2000c101124 */
[----:B------:R-:W-:Y:S05]  /*8480*/  BRA `(.L_x_3631) ;  /* 0x0000000000587947 */ /* 0x000fea0003800000 */
.L_x_3651:
        /* <DEDUP_REMOVED lines=13> */
.L_x_3656:
[----:B------:R-:W-:Y:S01]  /*8560*/  IMAD.MOV.U32 R5, RZ, RZ, 0x7f ;  /* 0x0000007fff057424 */ /* 0x000fe200078e00ff */
[----:B------:R-:W-:-:S04]  /*8570*/  ISETP.GT.U32.AND P0, PT, R7, 0x7f800000, PT ;  /* 0x7f8000000700780c */ /* 0x000fc80003f04070 */
[----:B------:R-:W-:-:S05]  /*8580*/  SEL R5, R5, 0x7c, P0 ;  /* 0x0000007c05057807 */ /* 0x000fca0000000000 */
[----:B------:R1:W-:Y:S01]  /*8590*/  STG.E.U8 desc[UR36][R2.64], R5 ;  /* 0x0000000502007986 */ /* 0x0003e2000c101124 */
[----:B------:R-:W-:Y:S05]  /*85a0*/  BRA `(.L_x_3631) ;  /* 0x0000000000107947 */ /* 0x000fea0003800000 */
.L_x_3650:
[----:B------:R-:W-:-:S04]  /*85b0*/  SEL R0, RZ, 0x1, P1 ;  /* 0x00000001ff007807 */ /* 0x000fc80000800000 */
[----:B------:R-:W-:-:S04]  /*85c0*/  I2FP.F32.U32 R0, R0 ;  /* 0x0000000000007245 */ /* 0x000fc80000201000 */
[----:B------:R-:W-:-:S05]  /*85d0*/  F2FP.BF16.F32.PACK_AB R0, RZ, R0 ;  /* 0x00000000ff00723e */ /* 0x000fca00000010ff */
[----:B------:R0:W-:Y:S02]  /*85e0*/  STG.E.U16 desc[UR36][R2.64], R0 ;  /* 0x0000000002007986 */ /* 0x0001e4000c101524 */
.L_x_3631:
[----:B------:R-:W-:Y:S05]  /*85f0*/  BSYNC.RECONVERGENT B6 ;  /* 0x0000000000067941 */ /* 0x000fea0003800200 */
.L_x_3625:
[----:B------:R-:W-:-:S07]  /*8600*/  VIADD R17, R17, 0x80 ;  /* 0x0000008011117836 */ /* 0x000fce0000000000 */
.L_x_3599:
[----:B------:R-:W-:Y:S05]  /*8610*/  BSYNC.RECONVERGENT B7 ;  /* 0x0000000000077941 */ /* 0x000fea0003800200 */
.L_x_3598:
[----:B------:R-:W5:Y:S02]  /*8620*/  LDCU UR4, c[0x0][0x380] ;  /* 0x00007000ff0477ac */ /* 0x000f640008000800 */
[----:B-----5:R-:W-:-:S13]  /*8630*/  ISETP.GE.AND P0, PT, R17, UR4, PT ;  /* 0x0000000411007c0c */ /* 0x020fda000bf06270 */
[----:B------:R-:W-:Y:S05]  /*8640*/  @P0 EXIT ;  /* 0x000000000000094d */ /* 0x000fea0003800000 */
[----:B------:R-:W5:Y:S01]  /*8650*/  LDCU UR4, c[0x0][0x388] ;  /* 0x00007100ff0477ac */ /* 0x000f620008000800 */
[----:B01-3--:R-:W-:Y:S02]  /*8660*/  HFMA2 R0, -RZ, RZ, 0, 0 ;  /* 0x00000000ff007431 */ /* 0x00bfe400000001ff */
        /* <DEDUP_REMOVED lines=8> */
[----:B--2-4-:R-:W-:-:S05]  /*86f0*/  IMAD.HI.U32 R2, R17, UR4, R16 ;  /* 0x0000000411027c27 */ /* 0x014fca000f8e0010 */
        /* <DEDUP_REMOVED lines=292> */
.L_x_3657:
[----:B------:R-:W0:Y:S01]  /*9940*/  LDCU.128 UR8, c[0x0][0x580] ;  /* 0x0000b000ff0877ac */ /* 0x000e220008000c00 */
[----:B------:R-:W-:Y:S01]  /*9950*/  BSSY.RECONVERGENT B6, `(.L_x_3658) ;  /* 0x00000a6000067945 */ /* 0x000fe20003800200 */
[----:B------:R-:W-:-:S04]  /*9960*/  UPRMT UR4, UR42, 0x9910, URZ ;  /* 0x000099102a047896 */ /* 0x000fc800080000ff */
[----:B------:R-:W-:Y:S01]  /*9970*/  UISETP.GT.AND UP0, UPT, UR4, 0x9, UPT ;  /* 0x000000090400788c */ /* 0x000fe2000bf04270 */
[----:B0-----:R-:W-:Y:S02]  /*9980*/  IADD3 R16, P0, PT, R16, UR8, RZ ;  /* 0x0000000810107c10 */ /* 0x001fe4000ff1e0ff */
[----:B--2-4-:R-:W-:-:S03]  /*9990*/  IADD3 R2, P1, PT, R0, UR10, RZ ;  /* 0x0000000a00027c10 */ /* 0x014fc6000ff3e0ff */
        /* <DEDUP_REMOVED lines=14> */
.L_x_3662:
[----:B------:R-:W2:Y:S02]  /*9a80*/  LDG.E.U8 R2, desc[UR36][R2.64] ;  /* 0x0000002402027981 */ /* 0x000ea4000c1e1100 */
[----:B--2---:R-:W-:Y:S01]  /*9a90*/  ISETP.NE.AND P0, PT, R2, RZ, PT ;  /* 0x000000ff0200720c */ /* 0x004fe20003f05270 */
[----:B------:R-:W-:-:S12]  /*9aa0*/  BRA `(.L_x_3664) ;  /* 0x0000000800407947 */ /* 0x000fd80003800000 */
.L_x_3661:
        /* <DEDUP_REMOVED lines=10> */
.L_x_3666:
[----:B------:R-:W2:Y:S02]  /*9b50*/  LDG.E R2, desc[UR36][R2.64] ;  /* 0x0000002402027981 */ /* 0x000ea4000c1e1900 */
[----:B--2---:R-:W-:Y:S01]  /*9b60*/  ISETP.NE.AND P0, PT, R2, RZ, PT ;  /* 0x000000ff0200720c */ /* 0x004fe20003f05270 */
[----:B------:R-:W-:-:S12]  /*9b70*/  BRA `(.L_x_3664) ;  /* 0x00000008000c7947 */ /* 0x000fd80003800000 */
.L_x_3665:
[----:B------:R-:W2:Y:S02]  /*9b80*/  LDG.E.U16 R2, desc[UR36][R2.64] ;  /* 0x0000002402027981 */ /* 0x000ea4000c1e1500 */
[----:B--2---:R-:W-:Y:S01]  /*9b90*/  ISETP.NE.AND P0, PT, R2, RZ, PT ;  /* 0x000000ff0200720c */ /* 0x004fe20003f05270 */
[----:B------:R-:W-:-:S12]  /*9ba0*/  BRA `(.L_x_3664) ;  /* 0x0000000800007947 */ /* 0x000fd80003800000 */
.L_x_3660:
        /* <DEDUP_REMOVED lines=9> */
.L_x_3668:
[----:B------:R-:W2:Y:S02]  /*9c40*/  LDG.E.U16 R0, desc[UR36][R2.64] ;  /* 0x0000002402007981 */ /* 0x000ea4000c1e1500 */
[----:B--2---:R-:W-:-:S05]  /*9c50*/  HADD2.F32 R0, -RZ, R0.H0_H0 ;  /* 0x20000000ff007230 */ /* 0x004fca0000004100 */
[----:B------:R-:W-:Y:S01]  /*9c60*/  FSETP.NEU.FTZ.AND P0, PT, R0, RZ, PT ;  /* 0x000000ff0000720b */ /* 0x000fe20003f1d000 */
[----:B------:R-:W-:-:S12]  /*9c70*/  BRA `(.L_x_3664) ;  /* 0x0000000400cc7947 */ /* 0x000fd80003800000 */
.L_x_3667:
        /* <DEDUP_REMOVED lines=11> */
.L_x_3670:
        /* <DEDUP_REMOVED lines=8> */
.L_x_3669:
[----:B------:R-:W2:Y:S02]  /*9db0*/  LDG.E.64 R2, desc[UR36][R2.64] ;  /* 0x0000002402027981 */ /* 0x000ea4000c1e1b00 */
[----:B--2---:R1:W2:Y:S02]  /*9dc0*/  DSETP.NEU.AND P0, PT, R2, RZ, PT ;  /* 0x000000ff0200722a */ /* 0x0042a40003f0d000 */
[----:B--2---:R-:W-:Y:S05]  /*9dd0*/  BRA `(.L_x_3664) ;  /* 0x0000000400747947 */ /* 0x004fea0003800000 */
.L_x_3659:
        /* <DEDUP_REMOVED lines=11> */
.L_x_3673:
        /* <DEDUP_REMOVED lines=8> */
.L_x_3672:
        /* <DEDUP_REMOVED lines=9> */
.L_x_3675:
        /* <DEDUP_REMOVED lines=11> */
.L_x_3674:
[----:B------:R-:W2:Y:S02]  /*a050*/  LDG.E.U16 R0, desc[UR36][R2.64] ;  /* 0x0000002402007981 */ /* 0x000ea4000c1e1500 */
[----:B--2---:R-:W-:-:S05]  /*a060*/  IMAD.U32 R0, R0, 0x10000, RZ ;  /* 0x0001000000007824 */ /* 0x004fca00078e00ff */
[----:B------:R-:W-:Y:S01]  /*a070*/  FSETP.NEU.FTZ.AND P0, PT, R0, RZ, PT ;  /* 0x000000ff0000720b */ /* 0x000fe20003f1d000 */
[----:B------:R-:W-:-:S12]  /*a080*/  BRA `(.L_x_3664) ;  /* 0x0000000000c87947 */ /* 0x000fd80003800000 */
.L_x_3671:
        /* <DEDUP_REMOVED lines=11> */
.L_x_3678:
[----:B------:R-:W2:Y:S02]  /*a140*/  LDG.E.U8 R2, desc[UR36][R2.64] ;  /* 0x0000002402027981 */ /* 0x000ea4000c1e1100 */
[----:B--2---:R-:W-:Y:S01]  /*a150*/  ISETP.NE.AND P0, PT, R2, RZ, PT ;  /* 0x000000ff0200720c */ /* 0x004fe20003f05270 */
[----:B------:R-:W-:-:S12]  /*a160*/  BRA `(.L_x_3664) ;  /* 0x0000000000907947 */ /* 0x000fd80003800000 */
.L_x_3677:
[----:B------:R-:W2:Y:S02]  /*a170*/  LDG.E.U8 R2, desc[UR36][R2.64] ;  /* 0x0000002402027981 */ /* 0x000ea4000c1e1100 */
[----:B--2---:R-:W-:Y:S01]  /*a180*/  ISETP.NE.AND P0, PT, R2, RZ, PT ;  /* 0x000000ff0200720c */ /* 0x004fe20003f05270 */
[----:B------:R-:W-:-:S12]  /*a190*/  BRA `(.L_x_3664) ;  /* 0x0000000000847947 */ /* 0x000fd80003800000 */
.L_x_3676:
        /* <DEDUP_REMOVED lines=9> */
.L_x_3663:
[----:B------:R-:W-:Y:S01]  /*a230*/  MOV R0, 0x0 ;  /* 0x0000000000007802 */ /* 0x000fe20000000f00 */
[----:B------:R-:W0:Y:S01]  /*a240*/  LDCU.64 UR4, c[0x4][0x188] ;  /* 0x01003100ff0477ac */ /* 0x000e220008000a00 */
[----:B------:R-:W-:Y:S02]  /*a250*/  HFMA2 R8, -RZ, RZ, 0, 4.64916229248046875e-06 ;  /* 0x0000004eff087431 */ /* 0x000fe400000001ff */
        /* <DEDUP_REMOVED lines=13> */
.L_x_3681:
[----:B------:R-:W-:Y:S01]  /*a330*/  PLOP3.LUT P0, PT, PT, PT, PT, 0x8, 0x80 ;  /* 0x000000000080781c */ /* 0x000fe20003f0e170 */
[----:B------:R-:W-:-:S12]  /*a340*/  BRA `(.L_x_3664) ;  /* 0x0000000000187947 */ /* 0x000fd80003800000 */
.L_x_3680:
[----:B------:R-:W2:Y:S02]  /*a350*/  LDG.E.64 R2, desc[UR36][R2.64] ;  /* 0x0000002402027981 */ /* 0x000ea4000c1e1b00 */
[----:B--2---:R-:W-:-:S04]  /*a360*/  ISETP.NE.U32.AND P0, PT, R2, RZ, PT ;  /* 0x000000ff0200720c */ /* 0x004fc80003f05070 */
[----:B------:R-:W-:Y:S01]  /*a370*/  ISETP.NE.AND.EX P0, PT, R3, RZ, PT, P0 ;  /* 0x000000ff0300720c */ /* 0x000fe20003f05300 */
[----:B------:R-:W-:-:S12]  /*a380*/  BRA `(.L_x_3664) ;  /* 0x0000000000087947 */ /* 0x000fd80003800000 */
.L_x_3679:
[----:B------:R-:W2:Y:S02]  /*a390*/  LDG.E R2, desc[UR36][R2.64] ;  /* 0x0000002402027981 */ /* 0x000ea4000c1e1900 */
[----:B--2---:R-:W-:-:S13]  /*a3a0*/  ISETP.NE.AND P0, PT, R2, RZ, PT ;  /* 0x000000ff0200720c */ /* 0x004fda0003f05270 */
.L_x_3664:
[----:B------:R-:W-:Y:S05]  /*a3b0*/  BSYNC.RECONVERGENT B6 ;  /* 0x0000000000067941 */ /* 0x000fea0003800200 */
.L_x_3658:
[----:B------:R-:W2:Y:S01]  /*a3c0*/  LDCU.S8 UR4, c[0x0][0x591] ;  /* 0x0000b220ff0477ac */ /* 0x000ea20008000200 */
[----:B------:R-:W-:Y:S02]  /*a3d0*/  SEL R0, RZ, 0xffffffff, !P0 ;  /* 0xffffffffff007807 */ /* 0x000fe40004000000 */
[----:B--2---:R-:W-:Y:S02]  /*a3e0*/  ISETP.NE.AND P1, PT, RZ, UR4, PT ;  /* 0x00000004ff007c0c */ /* 0x004fe4000bf25270 */
[----:B------:R-:W-:Y:S01]  /*a3f0*/  ISETP.LT.AND P0, PT, RZ, UR4, PT ;  /* 0x00000004ff007c0c */ /* 0x000fe2000bf01270 */
[----:B------:R-:W-:-:S04]  /*a400*/  UPRMT UR4, UR41, 0x9910, URZ ;  /* 0x0000991029047896 */ /* 0x000fc800080000ff */
[----:B------:R-:W-:-:S06]  /*a410*/  UISETP.GT.AND UP0, UPT, UR4, 0x9, UPT ;  /* 0x000000090400788c */ /* 0x000fcc000bf04270 */
[----:B------:R-:W-:-:S04]  /*a420*/  @P1 SEL R0, RZ, 0xffffffff, !P0 ;  /* 0xffffffffff001807 */ /* 0x000fc80004000000 */
[----:B-1----:R-:W-:-:S04]  /*a430*/  LOP3.LUT R3, R0, 0x1, RZ, 0xc0, !PT ;  /* 0x0000000100037812 */ /* 0x002fc800078ec0ff */
        /* <DEDUP_REMOVED lines=12> */
.L_x_3685:
[----:B------:R-:W-:Y:S01]  /*a500*/  STG.E.U8 desc[UR36][R16.64], R3 ;  /* 0x0000000310007986 */ /* 0x000fe2000c101124 */
[----:B------:R-:W-:Y:S05]  /*a510*/  EXIT ;  /* 0x000000000000794d */ /* 0x000fea0003800000 */
.L_x_3684:
[----:B------:R-:W-:-:S09]  /*a520*/  UISETP.NE.AND UP0, UPT, UR4, 0x2, UPT ;  /* 0x000000020400788c */ /* 0x000fd2000bf05270 */
[----:B------:R-:W-:Y:S05]  /*a530*/  BRA.U !UP0, `(.L_x_3687) ;  /* 0x00000001082c7547 */ /* 0x000fea000b800000 */
[----:B------:R-:W-:-:S09]  /*a540*/  UISETP.NE.AND UP0, UPT, UR4, 0x3, UPT ;  /* 0x000000030400788c */ /* 0x000fd2000bf05270 */
[----:B------:R-:W-:Y:S05]  /*a550*/  BRA.U !UP0, `(.L_x_3688) ;  /* 0x0000000108187547 */ /* 0x000fea000b800000 */
[----:B------:R-:W-:-:S09]  /*a560*/  UISETP.NE.AND UP0, UPT, UR4, 0x4, UPT ;  /* 0x000000040400788c */ /* 0x000fd2000bf05270 */
[----:B------:R-:W-:Y:S05]  /*a570*/  BRA.U UP0, `(.L_x_3686) ;  /* 0x0000000900547547 */ /* 0x000fea000b800000 */
[----:B------:R-:W-:Y:S01]  /*a580*/  SEL R2, RZ, 0x1, P0 ;  /* 0x00000001ff027807 */ /* 0x000fe20000000000 */
[----:B------:R-:W-:-:S05]  /*a590*/  HFMA2 R3, -RZ, RZ, 0, 0 ;  /* 0x00000000ff037431 */ /* 0x000fca00000001ff */
[----:B------:R-:W-:Y:S01]  /*a5a0*/  STG.E.64 desc[UR36][R16.64], R2 ;  /* 0x0000000210007986 */ /* 0x000fe2000c101b24 */
[----:B------:R-:W-:Y:S05]  /*a5b0*/  EXIT ;  /* 0x000000000000794d */ /* 0x000fea0003800000 */
.L_x_3688:
[----:B------:R-:W-:-:S05]  /*a5c0*/  SEL R3, RZ, 0x1, P0 ;  /* 0x00000001ff037807 */ /* 0x000fca0000000000 */
[----:B------:R-:W-:Y:S01]  /*a5d0*/  STG.E desc[UR36][R16.64], R3 ;  /* 0x0000000310007986 */ /* 0x000fe2000c101924 */
[----:B------:R-:W-:Y:S05]  /*a5e0*/  EXIT ;  /* 0x000000000000794d */ /* 0x000fea0003800000 */
.L_x_3687:
[----:B------:R-:W-:-:S05]  /*a5f0*/  SEL R3, RZ, 0x1, P0 ;  /* 0x00000001ff037807 */ /* 0x000fca0000000000 */
[----:B------:R-:W-:Y:S01]  /*a600*/  STG.E.U16 desc[UR36][R16.64], R3 ;  /* 0x0000000310007986 */ /* 0x000fe2000c101524 */
[----:B------:R-:W-:Y:S05]  /*a610*/  EXIT ;  /* 0x000000000000794d */ /* 0x000fea0003800000 */
.L_x_3683:
        /* <DEDUP_REMOVED lines=8> */
[----:B------:R-:W-:Y:S01]  /*a6a0*/  STG.E desc[UR36][R16.64], R3 ;  /* 0x0000000310007986 */ /* 0x000fe2000c101924 */
[----:B------:R-:W-:Y:S05]  /*a6b0*/  EXIT ;  /* 0x000000000000794d */ /* 0x000fea0003800000 */
.L_x_3690:
[----:B------:R-:W-:-:S04]  /*a6c0*/  SEL R0, RZ, 0x1, P0 ;  /* 0x00000001ff007807 */ /* 0x000fc80000000000 */
[----:B------:R-:W-:-:S04]  /*a6d0*/  I2FP.F32.U32 R0, R0 ;  /* 0x0000000000007245 */ /* 0x000fc80000201000 */
[----:B------:R-:W-:-:S05]  /*a6e0*/  F2FP.F16.F32.PACK_AB R0, RZ, R0 ;  /* 0x00000000ff00723e */ /* 0x000fca00000000ff */
[----:B------:R-:W-:Y:S01]  /*a6f0*/  STG.E.U16 desc[UR36][R16.64], R0 ;  /* 0x0000000010007986 */ /* 0x000fe2000c101524 */
[----:B------:R-:W-:Y:S05]  /*a700*/  EXIT ;  /* 0x000000000000794d */ /* 0x000fea0003800000 */
.L_x_3689:
        /* <DEDUP_REMOVED lines=9> */
[----:B------:R-:W-:Y:S01]  /*a7a0*/  STG.E.64 desc[UR36][R16.64], R2 ;  /* 0x0000000210007986 */ /* 0x000fe2000c101b24 */
[----:B------:R-:W-:Y:S05]  /*a7b0*/  EXIT ;  /* 0x000000000000794d */ /* 0x000fea0003800000 */
.L_x_3692:
[----:B------:R-:W-:-:S04]  /*a7c0*/  SEL R0, RZ, 0x1, P0 ;  /* 0x00000001ff007807 */ /* 0x000fc80000000000 */
[----:B------:R-:W-:-:S04]  /*a7d0*/  I2FP.F32.U32 R0, R0 ;  /* 0x0000000000007245 */ /* 0x000fc80000201000 */
[----:B------:R-:W-:-:S04]  /*a7e0*/  F2FP.F16.F32.PACK_AB R3, RZ, R0 ;  /* 0x00000000ff03723e */ /* 0x000fc800000000ff */
[----:B------:R-:W-:-:S05]  /*a7f0*/  PRMT R3, R3, 0x5410, RZ ;  /* 0x0000541003037816 */ /* 0x000fca00000000ff */
[----:B------:R-:W-:Y:S01]  /*a800*/  STG.E desc[UR36][R16.64], R3 ;  /* 0x0000000310007986 */ /* 0x000fe2000c101924 */
[----:B------:R-:W-:Y:S05]  /*a810*/  EXIT ;  /* 0x000000000000794d */ /* 0x000fea0003800000 */
.L_x_3691:
[----:B------:R-:W-:-:S06]  /*a820*/  SEL R2, RZ, 0x1, P0 ;  /* 0x00000001ff027807 */ /* 0x000fcc0000000000 */
[----:B------:R-:W1:Y:S02]  /*a830*/  I2F.F64.U32 R2, R2 ;  /* 0x0000000200027312 */ /* 0x000e640000201800 */
[----:B-1----:R-:W-:Y:S01]  /*a840*/  STG.E.64 desc[UR36][R16.64], R2 ;  /* 0x0000000210007986 */ /* 0x002fe2000c101b24 */
[----:B------:R-:W-:Y:S05]  /*a850*/  EXIT ;  /* 0x000000000000794d */ /* 0x000fea0003800000 */
.L_x_3682:
        /* <DEDUP_REMOVED lines=11> */
[----:B------:R-:W-:Y:S01]  /*a910*/  STG.E.U16 desc[UR36][R16.64], R3 ;  /* 0x0000000310007986 */ /* 0x000fe2000c101524 */
[----:B------:R-:W-:Y:S05]  /*a920*/  EXIT ;  /* 0x000000000000794d */ /* 0x000fea0003800000 */
.L_x_3696:
        /* <DEDUP_REMOVED lines=17> */
.L_x_3699:
[----:B------:R-:W-:-:S07]  /*aa40*/  PRMT R8, R0, 0x7610, R8 ;  /* 0x0000761000087816 */ /* 0x000fce0000000008 */
.L_x_3698:
[----:B------:R-:W-:Y:S05]  /*aa50*/  BSYNC.RECONVERGENT B0 ;  /* 0x0000000000007941 */ /* 0x000fea0003800200 */
.L_x_3697:
[----:B------:R-:W-:Y:S01]  /*aa60*/  STG.E.U8 desc[UR36][R16.64], R8 ;  /* 0x0000000810007986 */ /* 0x000fe2000c101124 */
[----:B------:R-:W-:Y:S05]  /*aa70*/  EXIT ;  /* 0x000000000000794d */ /* 0x000fea0003800000 */
.L_x_3695:
        /* <DEDUP_REMOVED lines=17> */
.L_x_3702:
[----:B------:R-:W-:-:S07]  /*ab90*/  PRMT R8, R0, 0x7610, R8 ;  /* 0x0000761000087816 */ /* 0x000fce0000000008 */
.L_x_3701:
[----:B------:R-:W-:Y:S05]  /*aba0*/  BSYNC.RECONVERGENT B0 ;  /* 0x0000000000007941 */ /* 0x000fea0003800200 */
.L_x_3700:
[----:B------:R-:W-:Y:S01]  /*abb0*/  STG.E.U8 desc[UR36][R16.64], R8 ;  /* 0x0000000810007986 */ /* 0x000fe2000c101124 */
[----:B------:R-:W-:Y:S05]  /*abc0*/  EXIT ;  /* 0x000000000000794d */ /* 0x000fea0003800000 */
.L_x_3694:
        /* <DEDUP_REMOVED lines=22> */
.L_x_3704:
[----:B------:R-:W-:Y:S01]  /*ad30*/  SEL R2, RZ, 0x1, P0 ;  /* 0x00000001ff027807 */ /* 0x000fe20000000000 */
[----:B------:R-:W-:-:S05]  /*ad40*/  IMAD.MOV.U32 R3, RZ, RZ, RZ ;  /* 0x000000ffff037224 */ /* 0x000fca00078e00ff */
[----:B------:R-:W-:Y:S01]  /*ad50*/  STG.E.64 desc[UR36][R16.64], R2 ;  /* 0x0000000210007986 */ /* 0x000fe2000c101b24 */
[----:B------:R-:W-:Y:S05]  /*ad60*/  EXIT ;  /* 0x000000000000794d */ /* 0x000fea0003800000 */
.L_x_3703:
[----:B------:R-:W-:-:S05]  /*ad70*/  SEL R3, RZ, 0x1, P0 ;  /* 0x00000001ff037807 */ /* 0x000fca0000000000 */
[----:B------:R-:W-:Y:S01]  /*ad80*/  STG.E desc[UR36][R16.64], R3 ;  /* 0x0000000310007986 */ /* 0x000fe2000c101924 */
[----:B------:R-:W-:Y:S05]  /*ad90*/  EXIT ;  /* 0x000000000000794d */ /* 0x000fea0003800000 */
.L_x_3693:
        /* <DEDUP_REMOVED lines=8> */
.L_x_3706:
[----:B0-----:R-:W-:Y:S02]  /*ae20*/  SEL R4, RZ, 0x1, P0 ;  /* 0x00000001ff047807 */ /* 0x001fe40000000000 */
[----:B------:R-:W-:-:S04]  /*ae30*/  CS2R R6, SRZ ;  /* 0x0000000000067805 */ /* 0x000fc8000001ff00 */
[----:B------:R-:W0:Y:S02]  /*ae40*/  I2F.F64.U32 R4, R4 ;  /* 0x0000000400047312 */ /* 0x000e240000201800 */
[----:B0-----:R-:W-:Y:S01]  /*ae50*/  STG.E.128 desc[UR36][R16.64], R4 ;  /* 0x0000000410007986 */ /* 0x001fe2000c101d24 */
[----:B------:R-:W-:Y:S05]  /*ae60*/  EXIT ;  /* 0x000000000000794d */ /* 0x000fea0003800000 */
.L_x_3705:
[----:B------:R-:W-:-:S09]  /*ae70*/  UISETP.NE.AND UP0, UPT, UR4, 0xf, UPT ;  /* 0x0000000f0400788c */ /* 0x000fd2000bf05270 */
[----:B------:R-:W-:Y:S05]  /*ae80*/  BRA.U !UP0, `(.L_x_3707) ;  /* 0x0000000108dc7547 */ /* 0x000fea000b800000 */
[----:B------:R-:W-:-:S09]  /*ae90*/  UISETP.NE.AND UP0, UPT, UR4, 0x17, UPT ;  /* 0x000000170400788c */ /* 0x000fd2000bf05270 */
[----:B------:R-:W-:Y:S05]  /*aea0*/  BRA.U !UP0, `(.L_x_3708) ;  /* 0x0000000108887547 */ /* 0x000fea000b800000 */
[----:B------:R-:W-:-:S09]  /*aeb0*/  UISETP.NE.AND UP0, UPT, UR4, 0x18, UPT ;  /* 0x000000180400788c */ /* 0x000fd2000bf05270 */
[----:B------:R-:W-:Y:S05]  /*aec0*/  BRA.U !UP0, `(.L_x_3709) ;  /* 0x0000000108447547 */ /* 0x000fea000b800000 */
.L_x_3686:
        /* <DEDUP_REMOVED lines=16> */
.L_x_3710:
[----:B------:R-:W-:Y:S05]  /*afd0*/  EXIT ;  /* 0x000000000000794d */ /* 0x000fea0003800000 */
.L_x_3709:
[----:B------:R-:W-:Y:S01]  /*afe0*/  SEL R0, RZ, 0x1, P0 ;  /* 0x00000001ff007807 */ /* 0x000fe20000000000 */
[----:B------:R-:W-:Y:S01]  /*aff0*/  BSSY.RECONVERGENT B0, `(.L_x_3711) ;  /* 0x000000b000007945 */ /* 0x000fe20003800200 */
[----:B------:R-:W-:Y:S02]  /*b000*/  MOV R3, 0x7f ;  /* 0x0000007f00037802 */ /* 0x000fe40000000f00 */
[----:B0-----:R-:W-:-:S04]  /*b010*/  I2FP.F32.U32 R5, R0 ;  /* 0x0000000000057245 */ /* 0x001fc80000201000 */
        /* <DEDUP_REMOVED lines=8> */
.L_x_3712:
[----:B------:R-:W-:Y:S05]  /*b0a0*/  BSYNC.RECONVERGENT B0 ;  /* 0x0000000000007941 */ /* 0x000fea0003800200 */
.L_x_3711:
[----:B------:R-:W-:Y:S01]  /*b0b0*/  STG.E.U8 desc[UR36][R16.64], R3 ;  /* 0x0000000310007986 */ /* 0x000fe2000c101124 */
[----:B------:R-:W-:Y:S05]  /*b0c0*/  EXIT ;  /* 0x000000000000794d */ /* 0x000fea0003800000 */
.L_x_3708:
[----:B------:R-:W-:-:S04]  /*b0d0*/  SEL R0, RZ, 0x1, P0 ;  /* 0x00000001ff007807 */ /* 0x000fc80000000000 */
        /* <DEDUP_REMOVED lines=13> */
.L_x_3713:
[----:B------:R-:W-:Y:S01]  /*b1b0*/  IMAD.MOV.U32 R3, RZ, RZ, 0x7f ;  /* 0x0000007fff037424 */ /* 0x000fe200078e00ff */
[----:B------:R-:W-:-:S04]  /*b1c0*/  ISETP.GT.U32.AND P0, PT, R5, 0x7f800000, PT ;  /* 0x7f8000000500780c */ /* 0x000fc80003f04070 */
[----:B------:R-:W-:-:S05]  /*b1d0*/  SEL R3, R3, 0x7c, P0 ;  /* 0x0000007c03037807 */ /* 0x000fca0000000000 */
[----:B------:R-:W-:Y:S01]  /*b1e0*/  STG.E.U8 desc[UR36][R16.64], R3 ;  /* 0x0000000310007986 */ /* 0x000fe2000c101124 */
[----:B------:R-:W-:Y:S05]  /*b1f0*/  EXIT ;  /* 0x000000000000794d */ /* 0x000fea0003800000 */
.L_x_3707:
[----:B------:R-:W-:-:S04]  /*b200*/  SEL R0, RZ, 0x1, P0 ;  /* 0x00000001ff007807 */ /* 0x000fc80000000000 */
[----:B------:R-:W-:-:S04]  /*b210*/  I2FP.F32.U32 R0, R0 ;  /* 0x0000000000007245 */ /* 0x000fc80000201000 */
[----:B------:R-:W-:-:S05]  /*b220*/  F2FP.BF16.F32.PACK_AB R0, RZ, R0 ;  /* 0x00000000ff00723e */ /* 0x000fca00000010ff */
[----:B------:R-:W-:Y:S01]  /*b230*/  STG.E.U16 desc[UR36][R16.64], R0 ;  /* 0x0000000010007986 */ /* 0x000fe2000c101524 */
[----:B------:R-:W-:Y:S05]  /*b240*/  EXIT ;  /* 0x000000000000794d */ /* 0x000fea0003800000 */
.L_x_3714:
        /* <DEDUP_REMOVED lines=11> */
.L_x_31045:


//--------------------- .text._ZN2at6native27unrolled_elementwise_kernelINS0_13AUnaryFunctorIbbbZZZNS0_21heaviside_kernel_cudaERNS_18TensorIteratorBaseEENKUlvE_clEvENKUlvE7_clEvEUlbbE_EESt5arrayIPcLm2EELi4E23TrivialOffsetCalculatorILi1EjESD_NS0_6memory12LoadWithCastILi1EEENSE_13StoreWithCastILi1EEEEEviT_T0_T2_T3_T4_T5_ --------------------------
	.section	.text._ZN2at6native27unrolled_elementwise_kernelINS0_13AUnaryFunctorIbbbZZZNS0_21heaviside_kernel_cudaERNS_18TensorIteratorBaseEENKUlvE_clEvENKUlvE7_clEvEUlbbE_EESt5arrayIPcLm2EELi4E23TrivialOffsetCalculatorILi1EjESD_NS0_6memory12LoadWithCastILi1EEENSE_13StoreWithCastILi1EEEEEviT_T0_T2_T3_T4_T5_,"ax",@progbits
	.align	128
        .global         _ZN2at6native27unrolled_elementwise_kernelINS0_13AUnaryFunctorIbbbZZZNS0_21heaviside_kernel_cudaERNS_18TensorIteratorBaseEENKUlvE_clEvENKUlvE7_clEvEUlbbE_EESt5arrayIPcLm2EELi4E23TrivialOffsetCalculatorILi1EjESD_NS0_6memory12LoadWithCastILi1EEENSE_13StoreWithCastILi1EEEEEviT_T0_T2_T3_T4_T5_
        .type           _ZN2at6native27unrolled_elementwise_kernelINS0_13AUnaryFunctorIbbbZZZNS0_21heaviside_kernel_cudaERNS_18TensorIteratorBaseEENKUlvE_clEvENKUlvE7_clEvEUlbbE_EESt5arrayIPcLm2EELi4E23TrivialOffsetCalculatorILi1EjESD_NS0_6memory12LoadWithCastILi1EEENSE_13StoreWithCastILi1EEEEEviT_T0_T2_T3_T4_T5_,@function
        .size           _ZN2at6native27unrolled_elementwise_kernelINS0_13AUnaryFunctorIbbbZZZNS0_21heaviside_kernel_cudaERNS_18TensorIteratorBaseEENKUlvE_clEvENKUlvE7_clEvEUlbbE_EESt5arrayIPcLm2EELi4E23TrivialOffsetCalculatorILi1EjESD_NS0_6memory12LoadWithCastILi1EEENSE_13StoreWithCastILi1EEEEEviT_T0_T2_T3_T4_T5_,(.L_x_31046 - _ZN2at6native27unrolled_elementwise_kernelINS0_13AUnaryFunctorIbbbZZZNS0_21heaviside_kernel_cudaERNS_18TensorIteratorBaseEENKUlvE_clEvENKUlvE7_clEvEUlbbE_EESt5arrayIPcLm2EELi4E23TrivialOffsetCalculatorILi1EjESD_NS0_6memory12LoadWithCastILi1EEENSE_13StoreWithCastILi1EEEEEviT_T0_T2_T3_T4_T5_)
        .other          _ZN2at6native27unrolled_elementwise_kernelINS0_13AUnaryFunctorIbbbZZZNS0_21heaviside_kernel_cudaERNS_18TensorIteratorBaseEENKUlvE_clEvENKUlvE7_clEvEUlbbE_EESt5arrayIPcLm2EELi4E23TrivialOffsetCalculatorILi1EjESD_NS0_6memory12LoadWithCastILi1EEENSE_13StoreWithCastILi1EEEEEviT_T0_T2_T3_T4_T5_,@"STO_CUDA_ENTRY STV_DEFAULT"
_ZN2at6native27unrolled_elementwise_kernelINS0_13AUnaryFunctorIbbbZZZNS0_21heaviside_kernel_cudaERNS_18TensorIteratorBaseEENKUlvE_clEvENKUlvE7_clEvEUlbbE_EESt5arrayIPcLm2EELi4E23TrivialOffsetCalculatorILi1EjESD_NS0_6memory12LoadWithCastILi1EEENSE_13StoreWithCastILi1EEEEEviT_T0_T2_T3_T4_T5_:
.text._ZN2at6native27unrolled_elementwise_kernelINS0_13AUnaryFunctorIbbbZZZNS0_21heaviside_kernel_cudaERNS_18TensorIteratorBaseEENKUlvE_clEvENKUlvE7_clEvEUlbbE_EESt5arrayIPcLm2EELi4E23TrivialOffsetCalculatorILi1EjESD_NS0_6memory12LoadWithCastILi1EEENSE_13StoreWithCastILi1EEEEEviT_T0_T2_T3_T4_T5_:
        /* <DEDUP_REMOVED lines=33> */
.L_x_3721:
[----:B------:R-:W2:Y:S02]  /*0210*/  LDG.E.U8 R4, desc[UR36][R4.64] ;  /* 0x0000002404047981 */ /* 0x000ea4000c1e1100 */
[----:B--2---:R-:W-:Y:S01]  /*0220*/  ISETP.NE.AND P0, PT, R4, RZ, PT ;  /* 0x000000ff0400720c */ /* 0x004fe20003f05270 */
[----:B------:R-:W-:-:S12]  /*0230*/  BRA `(.L_x_3723) ;  /* 0x0000000800407947 */ /* 0x000fd80003800000 */
.L_x_3720:
        /* <DEDUP_REMOVED lines=10> */
.L_x_3725:
[----:B------:R-:W2:Y:S02]  /*02e0*/  LDG.E R4, desc[UR36][R4.64] ;  /* 0x0000002404047981 */ /* 0x000ea4000c1e1900 */
[----:B--2---:R-:W-:Y:S01]  /*02f0*/  ISETP.NE.AND P0, PT, R4, RZ, PT ;  /* 0x000000ff0400720c */ /* 0x004fe20003f05270 */
[----:B------:R-:W-:-:S12]  /*0300*/  BRA `(.L_x_3723) ;  /* 0x00000008000c7947 */ /* 0x000fd80003800000 */
.L_x_3724:
[----:B------:R-:W2:Y:S02]  /*0310*/  LDG.E.U16 R4, desc[UR36][R4.64] ;  /* 0x0000002404047981 */ /* 0x000ea4000c1e1500 */
[----:B--2---:R-:W-:Y:S01]  /*0320*/  ISETP.NE.AND P0, PT, R4, RZ, PT ;  /* 0x000000ff0400720c */ /* 0x004fe20003f05270 */
[----:B------:R-:W-:-:S12]  /*0330*/  BRA `(.L_x_3723) ;  /* 0x0000000800007947 */ /* 0x000fd80003800000 */
.L_x_3719:
        /* <DEDUP_REMOVED lines=9> */
.L_x_3727:
[----:B------:R-:W2:Y:S02]  /*03d0*/  LDG.E.U16 R0, desc[UR36][R4.64] ;  /* 0x0000002404007981 */ /* 0x000ea4000c1e1500 */
[----:B--2---:R-:W-:-:S05]  /*03e0*/  HADD2.F32 R0, -RZ, R0.H0_H0 ;  /* 0x20000000ff007230 */ /* 0x004fca0000004100 */
[----:B------:R-:W-:Y:S01]  /*03f0*/  FSETP.NEU.FTZ.AND P0, PT, R0, RZ, PT ;  /* 0x000000ff0000720b */ /* 0x000fe20003f1d000 */
[----:B------:R-:W-:-:S12]  /*0400*/  BRA `(.L_x_3723) ;  /* 0x0000000400cc7947 */ /* 0x000fd80003800000 */
.L_x_3726:
        /* <DEDUP_REMOVED lines=11> */
.L_x_3729:
        /* <DEDUP_REMOVED lines=8> */
.L_x_3728:
[----:B------:R-:W2:Y:S02]  /*0540*/  LDG.E.64 R4, desc[UR36][R4.64] ;  /* 0x0000002404047981 */ /* 0x000ea4000c1e1b00 */
[----:B--2---:R1:W2:Y:S02]  /*0550*/  DSETP.NEU.AND P0, PT, R4, RZ, PT ;  /* 0x000000ff0400722a */ /* 0x0042a40003f0d000 */
[----:B--2---:R-:W-:Y:S05]  /*0560*/  BRA `(.L_x_3723) ;  /* 0x0000000400747947 */ /* 0x004fea0003800000 */
.L_x_3718:
        /* <DEDUP_REMOVED lines=11> */
.L_x_3732:
        /* <DEDUP_REMOVED lines=8> */
.L_x_3731:
        /* <DEDUP_REMOVED lines=9> */
.L_x_3734:
        /* <DEDUP_REMOVED lines=11> */
.L_x_3733:
[----:B------:R-:W2:Y:S02]  /*07e0*/  LDG.E.U16 R0, desc[UR36][R4.64] ;  /* 0x0000002404007981 */ /* 0x000ea4000c1e1500 */
[----:B--2---:R-:W-:-:S05]  /*07f0*/  IMAD.U32 R0, R0, 0x10000, RZ ;  /* 0x0001000000007824 */ /* 0x004fca00078e00ff */
[----:B------:R-:W-:Y:S01]  /*0800*/  FSETP.NEU.FTZ.AND P0, PT, R0, RZ, PT ;  /* 0x000000ff0000720b */ /* 0x000fe20003f1d000 */
[----:B------:R-:W-:-:S12]  /*0810*/  BRA `(.L_x_3723) ;  /* 0x0000000000c87947 */ /* 0x000fd80003800000 */
.L_x_3730:
        /* <DEDUP_REMOVED lines=11> */
.L_x_3737:
[----:B------:R-:W2:Y:S02]  /*08d0*/  LDG.E.U8 R4, desc[UR36][R4.64] ;  /* 0x0000002404047981 */ /* 0x000ea4000c1e1100 */
[----:B--2---:R-:W-:Y:S01]  /*08e0*/  ISETP.NE.AND P0, PT, R4, RZ, PT ;  /* 0x000000ff0400720c */ /* 0x004fe20003f05270 */
[----:B------:R-:W-:-:S12]  /*08f0*/  BRA `(.L_x_3723) ;  /* 0x0000000000907947 */ /* 0x000fd80003800000 */
.L_x_3736:
[----:B------:R-:W2:Y:S02]  /*0900*/  LDG.E.U8 R4, desc[UR36][R4.64] ;  /* 0x0000002404047981 */ /* 0x000ea4000c1e1100 */
[----:B--2---:R-:W-:Y:S01]  /*0910*/  ISETP.NE.AND P0, PT, R4, RZ, PT ;  /* 0x000000ff0400720c */ /* 0x004fe20003f05270 */
[----:B------:R-:W-:-:S12]  /*0920*/  BRA `(.L_x_3723) ;  /* 0x0000000000847947 */ /* 0x000fd80003800000 */
.L_x_3735:
[----:B------:R-:W-:-:S09]  /*0930*/  UISETP.NE.AND UP0, UPT, UR4, 0x1c, UPT ;  /* 0x0000001c0400788c */ /* 0x000fd2000bf05270 */
[----:B------:R-:W-:Y:S05]  /*0940*/  BRA.U !UP0, `(.L_x_3738) ;  /* 0x0000000108747547 */ /* 0x000fea000b800000 */
[----:B------:R-:W-:-:S09]  /*0950*/  UISETP.NE.AND UP0, UPT, UR4, 0x1d, UPT ;  /* 0x0000001d0400788c */ /* 0x000fd2000bf05270 */
[----:B------:R-:W-:Y:S05]  /*0960*/  BRA.U !UP0, `(.L_x_3739) ;  /* 0x00000001085c7547 */ /* 0x000fea000b800000 */
[----:B------:R-:W-:-:S09]  /*0970*/  UISETP.NE.AND UP0, UPT, UR4, 0x2c, UPT ;  /* 0x0000002c0400788c */ /* 0x000fd2000bf05270 */
[----:B------:R-:W-:Y:S05]  /*0980*/  BRA.U !UP0, `(.L_x_3740) ;  /* 0x0000000108487547 */ /* 0x000fea000b800000 */
.L_x_3722:
        /* <DEDUP_REMOVED lines=16> */
.L_x_3741:
[----:B------:R-:W-:Y:S01]  /*0a90*/  PLOP3.LUT P0, PT, PT, PT, PT, 0x8, 0x80 ;  /* 0x000000000080781c */ /* 0x000fe20003f0e170 */
[----:B------:R-:W-:-:S12]  /*0aa0*/  BRA `(.L_x_3723) ;  /* 0x0000000000247947 */ /* 0x000fd80003800000 */
.L_x_3740:
[----:B------:R-:W2:Y:S02]  /*0ab0*/  LDG.E.U8 R4, desc[UR36][R4.64] ;  /* 0x0000002404047981 */ /* 0x000ea4000c1e1100 */
[----:B--2---:R-:W-:Y:S01]  /*0ac0*/  ISETP.NE.AND P0, PT, R4, RZ, PT ;  /* 0x000000ff0400720c */ /* 0x004fe20003f05270 */
[----:B------:R-:W-:-:S12]  /*0ad0*/  BRA `(.L_x_3723) ;  /* 0x0000000000187947 */ /* 0x000fd80003800000 */
.L_x_3739:
[----:B------:R-:W2:Y:S02]  /*0ae0*/  LDG.E.64 R4, desc[UR36][R4.64] ;  /* 0x0000002404047981 */ /* 0x000ea4000c1e1b00 */
[----:B--2---:R-:W-:-:S04]  /*0af0*/  ISETP.NE.U32.AND P0, PT, R4, RZ, PT ;  /* 0x000000ff0400720c */ /* 0x004fc80003f05070 */
[----:B------:R-:W-:Y:S01]  /*0b00*/  ISETP.NE.AND.EX P0, PT, R5, RZ, PT, P0 ;  /* 0x000000ff0500720c */ /* 0x000fe20003f05300 */
[----:B------:R-:W-:-:S12]  /*0b10*/  BRA `(.L_x_3723) ;  /* 0x0000000000087947 */ /* 0x000fd80003800000 */
.L_x_3738:
[----:B------:R-:W2:Y:S02]  /*0b20*/  LDG.E R4, desc[UR36][R4.64] ;  /* 0x0000002404047981 */ /* 0x000ea4000c1e1900 */
[----:B--2---:R-:W-:-:S13]  /*0b30*/  ISETP.NE.AND P0, PT, R4, RZ, PT ;  /* 0x000000ff0400720c */ /* 0x004fda0003f05270 */
.L_x_3723:
[----:B------:R-:W-:Y:S05]  /*0b40*/  BSYNC.RECONVERGENT B6 ;  /* 0x0000000000067941 */ /* 0x000fea0003800200 */
.L_x_3717:
[----:B------:R-:W-:Y:S01]  /*0b50*/  SEL R24, RZ, 0x1, !P0 ;  /* 0x00000001ff187807 */ /* 0x000fe20004000000 */
[----:B------:R-:W-:-:S07]  /*0b60*/  VIADD R25, R17, 0x80 ;  /* 0x0000008011197836 */ /* 0x000fce0000000000 */
.L_x_3716:
[----:B------:R-:W-:Y:S05]  /*0b70*/  BSYNC.RECONVERGENT B7 ;  /* 0x0000000000077941 */ /* 0x000fea0003800200 */
.L_x_3715:
        /* <DEDUP_REMOVED lines=25> */
.L_x_3748:
[----:B------:R-:W2:Y:S02]  /*0d10*/  LDG.E.U8 R4, desc[UR36][R4.64] ;  /* 0x0000002404047981 */ /* 0x000ea4000c1e1100 */
[----:B--2---:R-:W-:Y:S01]  /*0d20*/  ISETP.NE.AND P0, PT, R4, RZ, PT ;  /* 0x000000ff0400720c */ /* 0x004fe20003f05270 */
[----:B------:R-:W-:-:S12]  /*0d30*/  BRA `(.L_x_3750) ;  /* 0x0000000800407947 */ /* 0x000fd80003800000 */
.L_x_3747:
        /* <DEDUP_REMOVED lines=10> */
.L_x_3752:
[----:B------:R-:W2:Y:S02]  /*0de0*/  LDG.E R4, desc[UR36][R4.64] ;  /* 0x0000002404047981 */ /* 0x000ea4000c1e1900 */
[----:B--2---:R-:W-:Y:S01]  /*0df0*/  ISETP.NE.AND P0, PT, R4, RZ, PT ;  /* 0x000000ff0400720c */ /* 0x004fe20003f05270 */
[----:B------:R-:W-:-:S12]  /*0e00*/  BRA `(.L_x_3750) ;  /* 0x00000008000c7947 */ /* 0x000fd80003800000 */
.L_x_3751:
[----:B------:R-:W2:Y:S02]  /*0e10*/  LDG.E.U16 R4, desc[UR36][R4.64] ;  /* 0x0000002404047981 */ /* 0x000ea4000c1e1500 */
[----:B--2---:R-:W-:Y:S01]  /*0e20*/  ISETP.NE.AND P0, PT, R4, RZ, PT ;  /* 0x000000ff0400720c */ /* 0x004fe20003f05270 */
[----:B------:R-:W-:-:S12]  /*0e30*/  BRA `(.L_x_3750) ;  /* 0x0000000800007947 */ /* 0x000fd80003800000 */
.L_x_3746:
        /* <DEDUP_REMOVED lines=9> */
.L_x_3754:
[----:B------:R-:W2:Y:S02]  /*0ed0*/  LDG.E.U16 R0, desc[UR36][R4.64] ;  /* 0x0000002404007981 */ /* 0x000ea4000c1e1500 */
[----:B--2---:R-:W-:-:S05]  /*0ee0*/  HADD2.F32 R0, -RZ, R0.H0_H0 ;  /* 0x20000000ff007230 */ /* 0x004fca0000004100 */
[----:B------:R-:W-:Y:S01]  /*0ef0*/  FSETP.NEU.FTZ.AND P0, PT, R0, RZ, PT ;  /* 0x000000ff0000720b */ /* 0x000fe20003f1d000 */
[----:B------:R-:W-:-:S12]  /*0f00*/  BRA `(.L_x_3750) ;  /* 0x0000000400cc7947 */ /* 0x000fd80003800000 */
.L_x_3753:
        /* <DEDUP_REMOVED lines=11> */
.L_x_3756:
        /* <DEDUP_REMOVED lines=8> */
.L_x_3755:
[----:B------:R-:W2:Y:S02]  /*1040*/  LDG.E.64 R4, desc[UR36][R4.64] ;  /* 0x0000002404047981 */ /* 0x000ea4000c1e1b00 */
[----:B--2---:R1:W2:Y:S02]  /*1050*/  DSETP.NEU.AND P0, PT, R4, RZ, PT ;  /* 0x000000ff0400722a */ /* 0x0042a40003f0d000 */
[----:B--2---:R-:W-:Y:S05]  /*1060*/  BRA `(.L_x_3750) ;  /* 0x0000000400747947 */ /* 0x004fea0003800000 */
.L_x_3745:
        /* <DEDUP_REMOVED lines=11> */
.L_x_3759:
        /* <DEDUP_REMOVED lines=8> */
.L_x_3758:
        /* <DEDUP_REMOVED lines=9> */
.L_x_3761:
        /* <DEDUP_REMOVED lines=11> */
.L_x_3760:
[----:B------:R-:W2:Y:S02]  /*12e0*/  LDG.E.U16 R0, desc[UR36][R4.64] ;  /* 0x0000002404007981 */ /* 0x000ea4000c1e1500 */
[----:B--2---:R-:W-:-:S05]  /*12f0*/  IMAD.U32 R0, R0, 0x10000, RZ ;  /* 0x0001000000007824 */ /* 0x004fca00078e00ff */
[----:B------:R-:W-:Y:S01]  /*1300*/  FSETP.NEU.FTZ.AND P0, PT, R0, RZ, PT ;  /* 0x000000ff0000720b */ /* 0x000fe20003f1d000 */
[----:B------:R-:W-:-:S12]  /*1310*/  BRA `(.L_x_3750) ;  /* 0x0000000000c87947 */ /* 0x000fd80003800000 */
.L_x_3757:
        /* <DEDUP_REMOVED lines=11> */
.L_x_3764:
[----:B------:R-:W2:Y:S02]  /*13d0*/  LDG.E.U8 R4, desc[UR36][R4.64] ;  /* 0x0000002404047981 */ /* 0x000ea4000c1e1100 */
[----:B--2---:R-:W-:Y:S01]  /*13e0*/  ISETP.NE.AND P0, PT, R4, RZ, PT ;  /* 0x000000ff0400720c */ /* 0x004fe20003f05270 */
[----:B------:R-:W-:-:S12]  /*13f0*/  BRA `(.L_x_3750) ;  /* 0x0000000000907947 */ /* 0x000fd80003800000 */
.L_x_3763:
[----:B------:R-:W2:Y:S02]  /*1400*/  LDG.E.U8 R4, desc[UR36][R4.64] ;  /* 0x0000002404047981 */ /* 0x000ea4000c1e1100 */
[----:B--2---:R-:W-:Y:S01]  /*1410*/  ISETP.NE.AND P0, PT, R4, RZ, PT ;  /* 0x000000ff0400720c */ /* 0x004fe20003f05270 */
[----:B------:R-:W-:-:S12]  /*1420*/  BRA `(.L_x_3750) ;  /* 0x0000000000847947 */ /* 0x000fd80003800000 */
.L_x_3762:
        /* <DEDUP_REMOVED lines=9> */
.L_x_3749:
        /* <DEDUP_REMOVED lines=16> */
.L_x_3767:
[----:B------:R-:W-:Y:S01]  /*15c0*/  PLOP3.LUT P0, PT, PT, PT, PT, 0x8, 0x80 ;  /* 0x000000000080781c */ /* 0x000fe20003f0e170 */
[----:B------:R-:W-:-:S12]  /*15d0*/  BRA `(.L_x_3750) ;  /* 0x0000000000187947 */ /* 0x000fd80003800000 */
.L_x_3766:
[----:B------:R-:W2:Y:S02]  /*15e0*/  LDG.E.64 R4, desc[UR36][R4.64] ;  /* 0x0000002404047981 */ /* 0x000ea4000c1e1b00 */
[----:B--2---:R-:W-:-:S04]  /*15f0*/  ISETP.NE.U32.AND P0, PT, R4, RZ, PT ;  /* 0x000000ff0400720c */ /* 0x004fc80003f05070 */
[----:B------:R-:W-:Y:S01]  /*1600*/  ISETP.NE.AND.EX P0, PT, R5, RZ, PT, P0 ;  /* 0x000000ff0500720c */ /* 0x000fe20003f05300 */
[----:B------:R-:W-:-:S12]  /*1610*/  BRA `(.L_x_3750) ;  /* 0x0000000000087947 */ /* 0x000fd80003800000 */
.L_x_3765:
[----:B------:R-:W2:Y:S02]  /*1620*/  LDG.E R4, desc[UR36][R4.64] ;  /* 0x0000002404047981 */ /* 0x000ea4000c1e1900 */
[----:B--2---:R-:W-:-:S13]  /*1630*/  ISETP.NE.AND P0, PT, R4, RZ, PT ;  /* 0x000000ff0400720c */ /* 0x004fda0003f05270 */
.L_x_3750:
[----:B------:R-:W-:Y:S05]  /*1640*/  BSYNC.RECONVERGENT B6 ;  /* 0x0000000000067941 */ /* 0x000fea0003800200 */
.L_x_3744:
[----:B------:R-:W-:Y:S01]  /*1650*/  SEL R23, RZ, 0x1, !P0 ;  /* 0x00000001ff177807 */ /* 0x000fe20004000000 */
[----:B------:R-:W-:-:S07]  /*1660*/  VIADD R25, R25, 0x80 ;  /* 0x0000008019197836 */ /* 0x000fce0000000000 */
.L_x_3743:
[----:B------:R-:W-:Y:S05]  /*1670*/  BSYNC.RECONVERGENT B7 ;  /* 0x0000000000077941 */ /* 0x000fea0003800200 */
.L_x_3742:
        /* <DEDUP_REMOVED lines=25> */
.L_x_3774:
[----:B------:R-:W2:Y:S02]  /*1810*/  LDG.E.U8 R4, desc[UR36][R4.64] ;  /* 0x0000002404047981 */ /* 0x000ea4000c1e1100 */
[----:B--2---:R-:W-:Y:S01]  /*1820*/  ISETP.NE.AND P0, PT, R4, RZ, PT ;  /* 0x000000ff0400720c */ /* 0x004fe20003f05270 */
[----:B------:R-:W-:-:S12]  /*1830*/  BRA `(.L_x_3776) ;  /* 0x0000000800407947 */ /* 0x000fd80003800000 */
.L_x_3773:
        /* <DEDUP_REMOVED lines=10> */
.L_x_3778:
[----:B------:R-:W2:Y:S02]  /*18e0*/  LDG.E R4, desc[UR36][R4.64] ;  /* 0x0000002404047981 */ /* 0x000ea4000c1e1900 */
[----:B--2---:R-:W-:Y:S01]  /*18f0*/  ISETP.NE.AND P0, PT, R4, RZ, PT ;  /* 0x000000ff0400720c */ /* 0x004fe20003f05270 */
[----:B------:R-:W-:-:S12]  /*1900*/  BRA `(.L_x_3776) ;  /* 0x00000008000c7947 */ /* 0x000fd80003800000 */
.L_x_3777:
[----:B------:R-:W2:Y:S02]  /*1910*/  LDG.E.U16 R4, desc[UR36][R4.64] ;  /* 0x0000002404047981 */ /* 0x000ea4000c1e1500 */
[----:B--2---:R-:W-:Y:S01]  /*1920*/  ISETP.NE.AND P0, PT, R4, RZ, PT ;  /* 0x000000ff0400720c */ /* 0x004fe20003f05270 */
[----:B------:R-:W-:-:S12]  /*1930*/  BRA `(.L_x_3776) ;  /* 0x0000000800007947 */ /* 0x000fd80003800000 */
.L_x_3772:
        /* <DEDUP_REMOVED lines=9> */
.L_x_3780:
[----:B------:R-:W2:Y:S02]  /*19d0*/  LDG.E.U16 R0, desc[UR36][R4.64] ;  /* 0x0000002404007981 */ /* 0x000ea4000c1e1500 */
[----:B--2---:R-:W-:-:S05]  /*19e0*/  HADD2.F32 R0, -RZ, R0.H0_H0 ;  /* 0x20000000ff007230 */ /* 0x004fca0000004100 */
[----:B------:R-:W-:Y:S01]  /*19f0*/  FSETP.NEU.FTZ.AND P0, PT, R0, RZ, PT ;  /* 0x000000ff0000720b */ /* 0x000fe20003f1d000 */
[----:B------:R-:W-:-:S12]  /*1a00*/  BRA `(.L_x_3776) ;  /* 0x0000000400cc7947 */ /* 0x000fd80003800000 */
.L_x_3779:
        /* <DEDUP_REMOVED lines=11> */
.L_x_3782:
        /* <DEDUP_REMOVED lines=8> */
.L_x_3781:
[----:B------:R-:W2:Y:S02]  /*1b40*/  LDG.E.64 R4, desc[UR36][R4.64] ;  /* 0x0000002404047981 */ /* 0x000ea4000c1e1b00 */
[----:B--2---:R1:W2:Y:S02]  /*1b50*/  DSETP.NEU.AND P0, PT, R4, RZ, PT ;  /* 0x000000ff0400722a */ /* 0x0042a40003f0d000 */
[----:B--2---:R-:W-:Y:S05]  /*1b60*/  BRA `(.L_x_3776) ;  /* 0x0000000400747947 */ /* 0x004fea0003800000 */
.L_x_3771:
        /* <DEDUP_REMOVED lines=11> */
.L_x_3785:
        /* <DEDUP_REMOVED lines=8> */
.L_x_3784:
        /* <DEDUP_REMOVED lines=9> */
.L_x_3787:
        /* <DEDUP_REMOVED lines=11> */
.L_x_3786:
[----:B------:R-:W2:Y:S02]  /*1de0*/  LDG.E.U16 R0, desc[UR36][R4.64] ;  /* 0x0000002404007981 */ /* 0x000ea4000c1e1500 */
[----:B--2---:R-:W-:-:S05]  /*1df0*/  IMAD.U32 R0, R0, 0x10000, RZ ;  /* 0x0001000000007824 */ /* 0x004fca00078e00ff */
[----:B------:R-:W-:Y:S01]  /*1e00*/  FSETP.NEU.FTZ.AND P0, PT, R0, RZ, PT ;  /* 0x000000ff0000720b */ /* 0x000fe20003f1d000 */
[----:B------:R-:W-:-:S12]  /*1e10*/  BRA `(.L_x_3776) ;  /* 0x0000000000c87947 */ /* 0x000fd80003800000 */
.L_x_3783:
        /* <DEDUP_REMOVED lines=11> */
.L_x_3790:
[----:B------:R-:W2:Y:S02]  /*1ed0*/  LDG.E.U8 R4, desc[UR36][R4.64] ;  /* 0x0000002404047981 */ /* 0x000ea4000c1e1100 */
[----:B--2---:R-:W-:Y:S01]  /*1ee0*/  ISETP.NE.AND P0, PT, R4, RZ, PT ;  /* 0x000000ff0400720c */ /* 0x004fe20003f05270 */
[----:B------:R-:W-:-:S12]  /*1ef0*/  BRA `(.L_x_3776) ;  /* 0x0000000000907947 */ /* 0x000fd80003800000 */
.L_x_3789:
[----:B------:R-:W2:Y:S02]  /*1f00*/  LDG.E.U8 R4, desc[UR36][R4.64] ;  /* 0x0000002404047981 */ /* 0x000ea4000c1e1100 */
[----:B--2---:R-:W-:Y:S01]  /*1f10*/  ISETP.NE.AND P0, PT, R4, RZ, PT ;  /* 0x000000ff0400720c */ /* 0x004fe20003f05270 */
[----:B------:R-:W-:-:S12]  /*1f20*/  BRA `(.L_x_3776) ;  /* 0x0000000000847947 */ /* 0x000fd80003800000 */
.L_x_3788:
        /* <DEDUP_REMOVED lines=9> */
.L_x_3775:
        /* <DEDUP_REMOVED lines=16> */
.L_x_3793:
[----:B------:R-:W-:Y:S01]  /*20c0*/  PLOP3.LUT P0, PT, PT, PT, PT, 0x8, 0x80 ;  /* 0x000000000080781c */ /* 0x000fe20003f0e170 */
[----:B------:R-:W-:-:S12]  /*20d0*/  BRA `(.L_x_3776) ;  /* 0x0000000000187947 */ /* 0x000fd80003800000 */
.L_x_3792:
[----:B------:R-:W2:Y:S02]  /*20e0*/  LDG.E.64 R4, desc[UR36][R4.64] ;  /* 0x0000002404047981 */ /* 0x000ea4000c1e1b00 */
[----:B--2---:R-:W-:-:S04]  /*20f0*/  ISETP.NE.U32.AND P0, PT, R4, RZ, PT ;  /* 0x000000ff0400720c */ /* 0x004fc80003f05070 */
[----:B------:R-:W-:Y:S01]  /*2100*/  ISETP.NE.AND.EX P0, PT, R5, RZ, PT, P0 ;  /* 0x000000ff0500720c */ /* 0x000fe20003f05300 */
[----:B------:R-:W-:-:S12]  /*2110*/  BRA `(.L_x_3776) ;  /* 0x0000000000087947 */ /* 0x000fd80003800000 */
.L_x_3791:
[----:B------:R-:W2:Y:S02]  /*2120*/  LDG.E R4, desc[UR36][R4.64] ;  /* 0x0000002404047981 */ /* 0x000ea4000c1e1900 */
[----:B--2---:R-:W-:-:S13]  /*2130*/  ISETP.NE.AND P0, PT, R4, RZ, PT ;  /* 0x000000ff0400720c */ /* 0x004fda0003f05270 */
.L_x_3776:
[----:B------:R-:W-:Y:S05]  /*2140*/  BSYNC.RECONVERGENT B6 ;  /* 0x0000000000067941 */ /* 0x000fea0003800200 */
.L_x_3770:
[----:B------:R-:W-:Y:S01]  /*2150*/  SEL R22, RZ, 0x1, !P0 ;  /* 0x00000001ff167807 */ /* 0x000fe20004000000 */
[----:B------:R-:W-:-:S07]  /*2160*/  VIADD R25, R25, 0x80 ;  /* 0x0000008019197836 */ /* 0x000fce0000000000 */
.L_x_3769:
[----:B------:R-:W-:Y:S05]  /*2170*/  BSYNC.RECONVERGENT B7 ;  /* 0x0000000000077941 */ /* 0x000fea0003800200 */
.L_x_3768:
        /* <DEDUP_REMOVED lines=26> */
.L_x_3800:
[----:B------:R-:W3:Y:S02]  /*2320*/  LDG.E.U8 R4, desc[UR36][R4.64] ;  /* 0x0000002404047981 */ /* 0x000ee4000c1e1100 */
[----:B---3--:R-:W-:Y:S01]  /*2330*/  ISETP.NE.AND P0, PT, R4, RZ, PT ;  /* 0x000000ff0400720c */ /* 0x008fe20003f05270 */
[----:B------:R-:W-:-:S12]  /*2340*/  BRA `(.L_x_3802) ;  /* 0x0000000800407947 */ /* 0x000fd80003800000 */
.L_x_3799:
        /* <DEDUP_REMOVED lines=10> */
.L_x_3804:
[----:B------:R-:W3:Y:S02]  /*23f0*/  LDG.E R4, desc[UR36][R4.64] ;  /* 0x0000002404047981 */ /* 0x000ee4000c1e1900 */
[----:B---3--:R-:W-:Y:S01]  /*2400*/  ISETP.NE.AND P0, PT, R4, RZ, PT ;  /* 0x000000ff0400720c */ /* 0x008fe20003f05270 */
[----:B------:R-:W-:-:S12]  /*2410*/  BRA `(.L_x_3802) ;  /* 0x00000008000c7947 */ /* 0x000fd80003800000 */
.L_x_3803:
[----:B------:R-:W3:Y:S02]  /*2420*/  LDG.E.U16 R4, desc[UR36][R4.64] ;  /* 0x0000002404047981 */ /* 0x000ee4000c1e1500 */
[----:B---3--:R-:W-:Y:S01]  /*2430*/  ISETP.NE.AND P0, PT, R4, RZ, PT ;  /* 0x000000ff0400720c */ /* 0x008fe20003f05270 */
[----:B------:R-:W-:-:S12]  /*2440*/  BRA `(.L_x_3802) ;  /* 0x0000000800007947 */ /* 0x000fd80003800000 */
.L_x_3798:
        /* <DEDUP_REMOVED lines=9> */
.L_x_3806:
[----:B------:R-:W3:Y:S02]  /*24e0*/  LDG.E.U16 R0, desc[UR36][R4.64] ;  /* 0x0000002404007981 */ /* 0x000ee4000c1e1500 */
[----:B---3--:R-:W-:-:S05]  /*24f0*/  HADD2.F32 R0, -RZ, R0.H0_H0 ;  /* 0x20000000ff007230 */ /* 0x008fca0000004100 */
[----:B------:R-:W-:Y:S01]  /*2500*/  FSETP.NEU.FTZ.AND P0, PT, R0, RZ, PT ;  /* 0x000000ff0000720b */ /* 0x000fe20003f1d000 */
[----:B------:R-:W-:-:S12]  /*2510*/  BRA `(.L_x_3802) ;  /* 0x0000000400cc7947 */ /* 0x000fd80003800000 */
.L_x_3805:
        /* <DEDUP_REMOVED lines=11> */
.L_x_3808:
        /* <DEDUP_REMOVED lines=8> */
.L_x_3807:
[----:B------:R-:W3:Y:S02]  /*2650*/  LDG.E.64 R4, desc[UR36][R4.64] ;  /* 0x0000002404047981 */ /* 0x000ee4000c1e1b00 */
[----:B---3--:R1:W3:Y:S02]  /*2660*/  DSETP.NEU.AND P0, PT, R4, RZ, PT ;  /* 0x000000ff0400722a */ /* 0x0082e40003f0d000 */
[----:B---3--:R-:W-:Y:S05]  /*2670*/  BRA `(.L_x_3802) ;  /* 0x0000000400747947 */ /* 0x008fea0003800000 */
.L_x_3797:
        /* <DEDUP_REMOVED lines=11> */
.L_x_3811:
        /* <DEDUP_REMOVED lines=8> */
.L_x_3810:
        /* <DEDUP_REMOVED lines=9> */
.L_x_3813:
        /* <DEDUP_REMOVED lines=11> */
.L_x_3812:
[----:B------:R-:W3:Y:S02]  /*28f0*/  LDG.E.U16 R0, desc[UR36][R4.64] ;  /* 0x0000002404007981 */ /* 0x000ee4000c1e1500 */
[----:B---3--:R-:W-:-:S05]  /*2900*/  IMAD.U32 R0, R0, 0x10000, RZ ;  /* 0x0001000000007824 */ /* 0x008fca00078e00ff */
[----:B------:R-:W-:Y:S01]  /*2910*/  FSETP.NEU.FTZ.AND P0, PT, R0, RZ, PT ;  /* 0x000000ff0000720b */ /* 0x000fe20003f1d000 */
[----:B------:R-:W-:-:S12]  /*2920*/  BRA `(.L_x_3802) ;  /* 0x0000000000c87947 */ /* 0x000fd80003800000 */
.L_x_3809:
        /* <DEDUP_REMOVED lines=11> */
.L_x_3816:
[----:B------:R-:W3:Y:S02]  /*29e0*/  LDG.E.U8 R4, desc[UR36][R4.64] ;  /* 0x0000002404047981 */ /* 0x000ee4000c1e1100 */
[----:B---3--:R-:W-:Y:S01]  /*29f0*/  ISETP.NE.AND P0, PT, R4, RZ, PT ;  /* 0x000000ff0400720c */ /* 0x008fe20003f05270 */
[----:B------:R-:W-:-:S12]  /*2a00*/  BRA `(.L_x_3802) ;  /* 0x0000000000907947 */ /* 0x000fd80003800000 */
.L_x_3815:
[----:B------:R-:W3:Y:S02]  /*2a10*/  LDG.E.U8 R4, desc[UR36][R4.64] ;  /* 0x0000002404047981 */ /* 0x000ee4000c1e1100 */
[----:B---3--:R-:W-:Y:S01]  /*2a20*/  ISETP.NE.AND P0, PT, R4, RZ, PT ;  /* 0x000000ff0400720c */ /* 0x008fe20003f05270 */
[----:B------:R-:W-:-:S12]  /*2a30*/  BRA `(.L_x_3802) ;  /* 0x0000000000847947 */ /* 0x000fd80003800000 */
.L_x_3814:
        /* <DEDUP_REMOVED lines=9> */
.L_x_3801:
        /* <DEDUP_REMOVED lines=16> */
.L_x_3819:
[----:B------:R-:W-:Y:S01]  /*2bd0*/  PLOP3.LUT P0, PT, PT, PT, PT, 0x8, 0x80 ;  /* 0x000000000080781c */ /* 0x000fe20003f0e170 */
[----:B------:R-:W-:-:S12]  /*2be0*/  BRA `(.L_x_3802) ;  /* 0x0000000000187947 */ /* 0x000fd80003800000 */
.L_x_3818:
[----:B------:R-:W3:Y:S02]  /*2bf0*/  LDG.E.64 R4, desc[UR36][R4.64] ;  /* 0x0000002404047981 */ /* 0x000ee4000c1e1b00 */
[----:B---3--:R-:W-:-:S04]  /*2c00*/  ISETP.NE.U32.AND P0, PT, R4, RZ, PT ;  /* 0x000000ff0400720c */ /* 0x008fc80003f05070 */
[----:B------:R-:W-:Y:S01]  /*2c10*/  ISETP.NE.AND.EX P0, PT, R5, RZ, PT, P0 ;  /* 0x000000ff0500720c */ /* 0x000fe20003f05300 */
[----:B------:R-:W-:-:S12]  /*2c20*/  BRA `(.L_x_3802) ;  /* 0x0000000000087947 */ /* 0x000fd80003800000 */
.L_x_3817:
[----:B------:R-:W3:Y:S02]  /*2c30*/  LDG.E R4, desc[UR36][R4.64] ;  /* 0x0000002404047981 */ /* 0x000ee4000c1e1900 */
[----:B---3--:R-:W-:-:S13]  /*2c40*/  ISETP.NE.AND P0, PT, R4, RZ, PT ;  /* 0x000000ff0400720c */ /* 0x008fda0003f05270 */
.L_x_3802:
[----:B------:R-:W-:Y:S05]  /*2c50*/  BSYNC.RECONVERGENT B6 ;  /* 0x0000000000067941 */ /* 0x000fea0003800200 */
.L_x_3796:
[----:B------:R-:W-:-:S07]  /*2c60*/  SEL R0, RZ, 0x1, !P0 ;  /* 0x00000001ff007807 */ /* 0x000fce0004000000 */
.L_x_3795:
[----:B------:R-:W-:Y:S05]  /*2c70*/  BSYNC.RECONVERGENT B7 ;  /* 0x0000000000077941 */ /* 0x000fea0003800200 */
.L_x_3794:
[C---:B--2---:R-:W-:Y:S01]  /*2c80*/  PRMT R3, R19.reuse, 0x8880, RZ ;  /* 0x0000888013037816 */ /* 0x044fe200000000ff */
[----:B------:R-:W2:Y:S01]  /*2c90*/  LDC.U8 R18, c[0x0][0x3a4] ;  /* 0x0000e900ff127b82 */ /* 0x000ea20000000000 */
[----:B------:R-:W-:Y:S01]  /*2ca0*/  ISETP.NE.AND P1, PT, R19, RZ, PT ;  /* 0x000000ff1300720c */ /* 0x000fe20003f25270 */
[----:B------:R-:W-:Y:S01]  /*2cb0*/  BSSY.RECONVERGENT B8, `(.L_x_3820) ;  /* 0x00002a6000087945 */ /* 0x000fe20003800200 */
[----:B------:R-:W-:-:S03]  /*2cc0*/  ISETP.GT.AND P0, PT, R3, RZ, PT ;  /* 0x000000ff0300720c */ /* 0x000fc60003f04270 */
[----:B------:R-:W-:Y:S01]  /*2cd0*/  BSSY.RELIABLE B7, `(.L_x_3821) ;  /* 0x00001c7000077945 */ /* 0x000fe20003800100 */
[----:B------:R-:W-:Y:S02]  /*2ce0*/  SEL R19, RZ, 0x1, !P0 ;  /* 0x00000001ff137807 */ /* 0x000fe40004000000 */
[----:B------:R-:W-:Y:S02]  /*2cf0*/  ISETP.GE.AND P0, PT, R17, R16, PT ;  /* 0x000000101100720c */ /* 0x000fe40003f06270 */
[-C--:B01----:R-:W-:Y:S02]  /*2d00*/  SEL R5, R24, R19.reuse, !P1 ;  /* 0x0000001318057207 */ /* 0x083fe40004800000 */
[-C--:B------:R-:W-:Y:S02]  /*2d10*/  SEL R23, R23, R19.reuse, !P1 ;  /* 0x0000001317177207 */ /* 0x080fe40004800000 */
[-C--:B------:R-:W-:Y:S02]  /*2d20*/  SEL R22, R22, R19.reuse, !P1 ;  /* 0x0000001316167207 */ /* 0x080fe40004800000 */
[----:B------:R-:W-:-:S05]  /*2d30*/  SEL R19, R0, R19, !P1 ;  /* 0x0000001300137207 */ /* 0x000fca0004800000 */
[----:B------:R-:W-:Y:S05]  /*2d40*/  @P0 BRA `(.L_x_3822) ;  /* 0x0000001800f00947 */ /* 0x000fea0003800000 */
        /* <DEDUP_REMOVED lines=22> */
.L_x_3827:
[----:B------:R0:W-:Y:S01]  /*2eb0*/  STG.E.U8 desc[UR36][R8.64], R5 ;  /* 0x0000000508007986 */ /* 0x0001e2000c101124 */
[----:B------:R-:W-:Y:S05]  /*2ec0*/  BRA `(.L_x_3829) ;  /* 0x0000000c00107947 */ /* 0x000fea0003800000 */
.L_x_3826:
        /* <DEDUP_REMOVED lines=10> */
.L_x_3831:
[----:B------:R-:W-:-:S05]  /*2f70*/  LOP3.LUT R5, R5, 0xffff, RZ, 0xc0, !PT ;  /* 0x0000ffff05057812 */ /* 0x000fca00078ec0ff */
[----:B------:R0:W-:Y:S01]  /*2f80*/  STG.E desc[UR36][R8.64], R5 ;  /* 0x0000000508007986 */ /* 0x0001e2000c101924 */
[----:B------:R-:W-:Y:S05]  /*2f90*/  BRA `(.L_x_3829) ;  /* 0x0000000800dc7947 */ /* 0x000fea0003800000 */
.L_x_3830:
[----:B------:R0:W-:Y:S01]  /*2fa0*/  STG.E.U16 desc[UR36][R8.64], R5 ;  /* 0x0000000508007986 */ /* 0x0001e2000c101524 */
[----:B------:R-:W-:Y:S05]  /*2fb0*/  BRA `(.L_x_3829) ;  /* 0x0000000800d47947 */ /* 0x000fea0003800000 */
.L_x_3825:
        /* <DEDUP_REMOVED lines=9> */
.L_x_3833:
[----:B------:R-:W0:Y:S02]  /*3050*/  I2F.S16 R0, R5 ;  /* 0x0000000500007306 */ /* 0x000e240000101400 */
[----:B0-----:R-:W-:-:S05]  /*3060*/  F2FP.F16.F32.PACK_AB R0, RZ, R0 ;  /* 0x00000000ff00723e */ /* 0x001fca00000000ff */
[----:B------:R0:W-:Y:S01]  /*3070*/  STG.E.U16 desc[UR36][R8.64], R0 ;  /* 0x0000000008007986 */ /* 0x0001e2000c101524 */
[----:B------:R-:W-:Y:S05]  /*3080*/  BRA `(.L_x_3829) ;  /* 0x0000000800a07947 */ /* 0x000fea0003800000 */
.L_x_3832:
        /* <DEDUP_REMOVED lines=10> */
.L_x_3835:
[----:B------:R-:W0:Y:S02]  /*3130*/  I2F.S16 R5, R5 ;  /* 0x0000000500057306 */ /* 0x000e240000101400 */
[----:B0-----:R-:W-:-:S04]  /*3140*/  F2FP.F16.F32.PACK_AB R3, RZ, R5 ;  /* 0x00000005ff03723e */ /* 0x001fc800000000ff */
[----:B------:R-:W-:-:S05]  /*3150*/  PRMT R3, R3, 0x5410, RZ ;  /* 0x0000541003037816 */ /* 0x000fca00000000ff */
[----:B------:R0:W-:Y:S01]  /*3160*/  STG.E desc[UR36][R8.64], R3 ;  /* 0x0000000308007986 */ /* 0x0001e2000c101924 */
[----:B------:R-:W-:Y:S05]  /*3170*/  BRA `(.L_x_3829) ;  /* 0x0000000800647947 */ /* 0x000fea0003800000 */
.L_x_3834:
[----:B------:R-:W0:Y:S02]  /*3180*/  I2F.F64.S16 R4, R5 ;  /* 0x0000000500047312 */ /* 0x000e240000101c00 */
[----:B0-----:R0:W-:Y:S01]  /*3190*/  STG.E.64 desc[UR36][R8.64], R4 ;  /* 0x0000000408007986 */ /* 0x0011e2000c101b24 */
[----:B------:R-:W-:Y:S05]  /*31a0*/  BRA `(.L_x_3829) ;  /* 0x0000000800587947 */ /* 0x000fea0003800000 */
.L_x_3824:
        /* <DEDUP_REMOVED lines=10> */
.L_x_3838:
[----:B------:R-:W-:Y:S01]  /*3250*/  CS2R R6, SRZ ;  /* 0x0000000000067805 */ /* 0x000fe2000001ff00 */
[----:B------:R-:W0:Y:S04]  /*3260*/  I2F.F64.S16 R4, R5 ;  /* 0x0000000500047312 */ /* 0x000e280000101c00 */
[----:B0-----:R0:W-:Y:S01]  /*3270*/  STG.E.128 desc[UR36][R8.64], R4 ;  /* 0x0000000408007986 */ /* 0x0011e2000c101d24 */
[----:B------:R-:W-:Y:S05]  /*3280*/  BRA `(.L_x_3829) ;  /* 0x0000000800207947 */ /* 0x000fea0003800000 */
.L_x_3837:
        /* <DEDUP_REMOVED lines=17> */
.L_x_3842:
[----:B------:R-:W-:Y:S05]  /*33a0*/  BSYNC.RECONVERGENT B0 ;  /* 0x0000000000007941 */ /* 0x000fea0003800200 */
.L_x_3841:
[----:B------:R0:W-:Y:S01]  /*33b0*/  STG.E.U8 desc[UR36][R8.64], R3 ;  /* 0x0000000308007986 */ /* 0x0001e2000c101124 */
[----:B------:R-:W-:Y:S05]  /*33c0*/  BRA `(.L_x_3829) ;  /* 0x0000000400d07947 */ /* 0x000fea0003800000 */
.L_x_3840:
        /* <DEDUP_REMOVED lines=16> */
.L_x_3839:
[----:B------:R-:W0:Y:S02]  /*34d0*/  I2F.S16 R0, R5 ;  /* 0x0000000500007306 */ /* 0x000e240000101400 */
[----:B0-----:R-:W-:-:S05]  /*34e0*/  F2FP.BF16.F32.PACK_AB R0, RZ, R0 ;  /* 0x00000000ff00723e */ /* 0x001fca00000010ff */
[----:B------:R0:W-:Y:S01]  /*34f0*/  STG.E.U16 desc[UR36][R8.64], R0 ;  /* 0x0000000008007986 */ /* 0x0001e2000c101524 */
[----:B------:R-:W-:Y:S05]  /*3500*/  BRA `(.L_x_3829) ;  /* 0x0000000400807947 */ /* 0x000fea0003800000 */
.L_x_3836:
        /* <DEDUP_REMOVED lines=10> */
.L_x_3845:
        /* <DEDUP_REMOVED lines=12> */
.L_x_3848:
[----:B------:R-:W-:-:S04]  /*3670*/  SHF.R.U32.HI R0, RZ, 0x14, R5 ;  /* 0x00000014ff007819 */ /* 0x000fc80000011605 */
[----:B------:R-:W-:-:S04]  /*3680*/  LOP3.LUT R0, R0, 0x1, RZ, 0xc0, !PT ;  /* 0x0000000100007812 */ /* 0x000fc800078ec0ff */
[----:B------:R-:W-:-:S04]  /*3690*/  IADD3 R0, PT, PT, R5, 0x487ffff, R0 ;  /* 0x0487ffff05007810 */ /* 0x000fc80007ffe000 */
[----:B------:R-:W-:-:S04]  /*36a0*/  SHF.R.U32.HI R0, RZ, 0x14, R0 ;  /* 0x00000014ff007819 */ /* 0x000fc80000011600 */
[----:B------:R-:W-:-:S07]  /*36b0*/  LOP3.LUT R0, R0, 0xff, RZ, 0xc0, !PT ;  /* 0x000000ff00007812 */ /* 0x000fce00078ec0ff */
.L_x_3849:
[----:B------:R-:W-:-:S07]  /*36c0*/  PRMT R4, R0, 0x7610, R4 ;  /* 0x0000761000047816 */ /* 0x000fce0000000004 */
.L_x_3847:
[----:B------:R-:W-:Y:S05]  /*36d0*/  BSYNC.RECONVERGENT B0 ;  /* 0x0000000000007941 */ /* 0x000fea0003800200 */
.L_x_3846:
[----:B------:R1:W-:Y:S01]  /*36e0*/  STG.E.U8 desc[UR36][R8.64], R4 ;  /* 0x0000000408007986 */ /* 0x0003e2000c101124 */
[----:B------:R-:W-:Y:S05]  /*36f0*/  BRA `(.L_x_3829) ;  /* 0x0000000400047947 */ /* 0x000fea0003800000 */
.L_x_3844:
        /* <DEDUP_REMOVED lines=12> */
.L_x_3852:
[----:B------:R-:W-:-:S04]  /*37c0*/  SHF.R.U32.HI R0, RZ, 0x15, R5 ;  /* 0x00000015ff007819 */ /* 0x000fc80000011605 */
[----:B------:R-:W-:-:S04]  /*37d0*/  LOP3.LUT R0, R0, 0x1, RZ, 0xc0, !PT ;  /* 0x0000000100007812 */ /* 0x000fc800078ec0ff */
[----:B------:R-:W-:-:S04]  /*37e0*/  IADD3 R0, PT, PT, R5, 0x88fffff, R0 ;  /* 0x088fffff05007810 */ /* 0x000fc80007ffe000 */
[----:B------:R-:W-:-:S04]  /*37f0*/  SHF.R.U32.HI R0, RZ, 0x15, R0 ;  /* 0x00000015ff007819 */ /* 0x000fc80000011600 */
[----:B------:R-:W-:-:S07]  /*3800*/  LOP3.LUT R0, R0, 0xff, RZ, 0xc0, !PT ;  /* 0x000000ff00007812 */ /* 0x000fce00078ec0ff */
.L_x_3853:
[----:B------:R-:W-:-:S07]  /*3810*/  PRMT R4, R0, 0x7610, R4 ;  /* 0x0000761000047816 */ /* 0x000fce0000000004 */
.L_x_3851:
[----:B------:R-:W-:Y:S05]  /*3820*/  BSYNC.RECONVERGENT B0 ;  /* 0x0000000000007941 */ /* 0x000fea0003800200 */
.L_x_3850:
[----:B------:R2:W-:Y:S01]  /*3830*/  STG.E.U8 desc[UR36][R8.64], R4 ;  /* 0x0000000408007986 */ /* 0x0005e2000c101124 */
[----:B------:R-:W-:Y:S05]  /*3840*/  BRA `(.L_x_3829) ;  /* 0x0000000000b07947 */ /* 0x000fea0003800000 */
.L_x_3843:
[----:B------:R-:W-:-:S13]  /*3850*/  ISETP.NE.AND P0, PT, R0, 0x1c, PT ;  /* 0x0000001c0000780c */ /* 0x000fda0003f05270 */
[----:B------:R-:W-:Y:S05]  /*3860*/  @!P0 BRA `(.L_x_3854) ;  /* 0x0000000000a08947 */ /* 0x000fea0003800000 */
[----:B------:R-:W-:-:S13]  /*3870*/  ISETP.NE.AND P0, PT, R0, 0x1d, PT ;  /* 0x0000001d0000780c */ /* 0x000fda0003f05270 */
[----:B------:R-:W-:Y:S05]  /*3880*/  @!P0 BRA `(.L_x_3855) ;  /* 0x0000000000888947 */ /* 0x000fea0003800000 */
[----:B------:R-:W-:-:S13]  /*3890*/  ISETP.NE.AND P0, PT, R0, 0x2c, PT ;  /* 0x0000002c0000780c */ /* 0x000fda0003f05270 */
[----:B------:R-:W-:Y:S05]  /*38a0*/  @!P0 BRA `(.L_x_3856) ;  /* 0x0000000000448947 */ /* 0x000fea0003800000 */
.L_x_3828:
        /* <DEDUP_REMOVED lines=16> */
.L_x_3857:
[----:B------:R-:W-:Y:S05]  /*39b0*/  BRA `(.L_x_3829) ;  /* 0x0000000000547947 */ /* 0x000fea0003800000 */
.L_x_3856:
        /* <DEDUP_REMOVED lines=15> */
.L_x_3855:
[----:B------:R-:W-:Y:S01]  /*3ab0*/  LOP3.LUT R4, R5, 0xffff, RZ, 0xc0, !PT ;  /* 0x0000ffff05047812 */ /* 0x000fe200078ec0ff */
[----:B------:R-:W-:-:S05]  /*3ac0*/  IMAD.MOV.U32 R5, RZ, RZ, RZ ;  /* 0x000000ffff057224 */ /* 0x000fca00078e00ff */
[----:B------:R0:W-:Y:S01]  /*3ad0*/  STG.E.64 desc[UR36][R8.64], R4 ;  /* 0x0000000408007986 */ /* 0x0001e2000c101b24 */
[----:B------:R-:W-:Y:S05]  /*3ae0*/  BRA `(.L_x_3829) ;  /* 0x0000000000087947 */ /* 0x000fea0003800000 */
.L_x_3854:
[----:B------:R-:W-:-:S05]  /*3af0*/  LOP3.LUT R5, R5, 0xffff, RZ, 0xc0, !PT ;  /* 0x0000ffff05057812 */ /* 0x000fca00078ec0ff */
[----:B------:R3:W-:Y:S02]  /*3b00*/  STG.E desc[UR36][R8.64], R5 ;  /* 0x0000000508007986 */ /* 0x0007e4000c101924 */
.L_x_3829:
[----:B------:R-:W-:Y:S05]  /*3b10*/  BSYNC.RECONVERGENT B6 ;  /* 0x0000000000067941 */ /* 0x000fea0003800200 */
.L_x_3823:
        /* <DEDUP_REMOVED lines=24> */
.L_x_3863:
[----:B------:R0:W-:Y:S01]  /*3ca0*/  STG.E.U8 desc[UR36][R8.64], R23 ;  /* 0x0000001708007986 */ /* 0x0001e2000c101124 */
[----:B------:R-:W-:Y:S05]  /*3cb0*/  BRA `(.L_x_3865) ;  /* 0x0000000c000c7947 */ /* 0x000fea0003800000 */
.L_x_3862:
        /* <DEDUP_REMOVED lines=10> */
.L_x_3867:
[----:B------:R-:W-:-:S05]  /*3d60*/  LOP3.LUT R23, R23, 0xffff, RZ, 0xc0, !PT ;  /* 0x0000ffff17177812 */ /* 0x000fca00078ec0ff */
[----:B------:R0:W-:Y:S01]  /*3d70*/  STG.E desc[UR36][R8.64], R23 ;  /* 0x0000001708007986 */ /* 0x0001e2000c101924 */
[----:B------:R-:W-:Y:S05]  /*3d80*/  BRA `(.L_x_3865) ;  /* 0x0000000800d87947 */ /* 0x000fea0003800000 */
.L_x_3866:
[----:B------:R0:W-:Y:S01]  /*3d90*/  STG.E.U16 desc[UR36][R8.64], R23 ;  /* 0x0000001708007986 */ /* 0x0001e2000c101524 */
[----:B------:R-:W-:Y:S05]  /*3da0*/  BRA `(.L_x_3865) ;  /* 0x0000000800d07947 */ /* 0x000fea0003800000 */
.L_x_3861:
        /* <DEDUP_REMOVED lines=9> */
.L_x_3869:
[----:B------:R-:W0:Y:S02]  /*3e40*/  I2F.S16 R0, R23 ;  /* 0x0000001700007306 */ /* 0x000e240000101400 */
[----:B0-----:R-:W-:-:S05]  /*3e50*/  F2FP.F16.F32.PACK_AB R0, RZ, R0 ;  /* 0x00000000ff00723e */ /* 0x001fca00000000ff */
[----:B------:R0:W-:Y:S01]  /*3e60*/  STG.E.U16 desc[UR36][R8.64], R0 ;  /* 0x0000000008007986 */ /* 0x0001e2000c101524 */
[----:B------:R-:W-:Y:S05]  /*3e70*/  BRA `(.L_x_3865) ;  /* 0x00000008009c7947 */ /* 0x000fea0003800000 */
.L_x_3868:
        /* <DEDUP_REMOVED lines=10> */
.L_x_3871:
[----:B------:R-:W0:Y:S02]  /*3f20*/  I2F.S16 R23, R23 ;  /* 0x0000001700177306 */ /* 0x000e240000101400 */
[----:B0-----:R-:W-:-:S04]  /*3f30*/  F2FP.F16.F32.PACK_AB R3, RZ, R23 ;  /* 0x00000017ff03723e */ /* 0x001fc800000000ff */
[----:B------:R-:W-:-:S05]  /*3f40*/  PRMT R3, R3, 0x5410, RZ ;  /* 0x0000541003037816 */ /* 0x000fca00000000ff */
[----:B------:R0:W-:Y:S01]  /*3f50*/  STG.E desc[UR36][R8.64], R3 ;  /* 0x0000000308007986 */ /* 0x0001e2000c101924 */
[----:B------:R-:W-:Y:S05]  /*3f60*/  BRA `(.L_x_3865) ;  /* 0x0000000800607947 */ /* 0x000fea0003800000 */
.L_x_3870:
[----:B------:R-:W0:Y:S02]  /*3f70*/  I2F.F64.S16 R4, R23 ;  /* 0x0000001700047312 */ /* 0x000e240000101c00 */
[----:B0-----:R0:W-:Y:S01]  /*3f80*/  STG.E.64 desc[UR36][R8.64], R4 ;  /* 0x0000000408007986 */ /* 0x0011e2000c101b24 */
[----:B------:R-:W-:Y:S05]  /*3f90*/  BRA `(.L_x_3865) ;  /* 0x0000000800547947 */ /* 0x000fea0003800000 */
.L_x_3860:
        /* <DEDUP_REMOVED lines=12> */
.L_x_3875:
        /* <DEDUP_REMOVED lines=16> */
.L_x_3878:
[----:B------:R-:W-:-:S07]  /*4160*/  PRMT R4, R0, 0x7610, R4 ;  /* 0x0000761000047816 */ /* 0x000fce0000000004 */
.L_x_3877:
[----:B------:R-:W-:Y:S05]  /*4170*/  BSYNC.RECONVERGENT B0 ;  /* 0x0000000000007941 */ /* 0x000fea0003800200 */
.L_x_3876:
[----:B------:R0:W-:Y:S01]  /*4180*/  STG.E.U8 desc[UR36][R8.64], R4 ;  /* 0x0000000408007986 */ /* 0x0001e2000c101124 */
[----:B------:R-:W-:Y:S05]  /*4190*/  BRA `(.L_x_3865) ;  /* 0x0000000400d47947 */ /* 0x000fea0003800000 */
.L_x_3874:
        /* <DEDUP_REMOVED lines=16> */
.L_x_3881:
[----:B------:R-:W-:-:S07]  /*42a0*/  PRMT R4, R0, 0x7610, R4 ;  /* 0x0000761000047816 */ /* 0x000fce0000000004 */
.L_x_3880:
[----:B------:R-:W-:Y:S05]  /*42b0*/  BSYNC.RECONVERGENT B0 ;  /* 0x0000000000007941 */ /* 0x000fea0003800200 */
.L_x_3879:
[----:B------:R0:W-:Y:S01]  /*42c0*/  STG.E.U8 desc[UR36][R8.64], R4 ;  /* 0x0000000408007986 */ /* 0x0001e2000c101124 */
[----:B------:R-:W-:Y:S05]  /*42d0*/  BRA `(.L_x_3865) ;  /* 0x0000000400847947 */ /* 0x000fea0003800000 */
.L_x_3873:
        /* <DEDUP_REMOVED lines=21> */
.L_x_3883:
[----:B------:R-:W-:Y:S01]  /*4430*/  LOP3.LUT R4, R23, 0xffff, RZ, 0xc0, !PT ;  /* 0x0000ffff17047812 */ /* 0x000fe200078ec0ff */
[----:B------:R-:W-:-:S05]  /*4440*/  IMAD.MOV.U32 R5, RZ, RZ, RZ ;  /* 0x000000ffff057224 */ /* 0x000fca00078e00ff */
[----:B------:R0:W-:Y:S01]  /*4450*/  STG.E.64 desc[UR36][R8.64], R4 ;  /* 0x0000000408007986 */ /* 0x0001e2000c101b24 */
[----:B------:R-:W-:Y:S05]  /*4460*/  BRA `(.L_x_3865) ;  /* 0x0000000400207947 */ /* 0x000fea0003800000 */
.L_x_3882:
[----:B------:R-:W-:-:S05]  /*4470*/  LOP3.LUT R23, R23, 0xffff, RZ, 0xc0, !PT ;  /* 0x0000ffff17177812 */ /* 0x000fca00078ec0ff */
[----:B------:R0:W-:Y:S01]  /*4480*/  STG.E desc[UR36][R8.64], R23 ;  /* 0x0000001708007986 */ /* 0x0001e2000c101924 */
[----:B------:R-:W-:Y:S05]  /*4490*/  BRA `(.L_x_3865) ;  /* 0x0000000400147947 */ /* 0x000fea0003800000 */
.L_x_3872:
        /* <DEDUP_REMOVED lines=8> */
.L_x_3885:
[----:B------:R-:W-:Y:S01]  /*4520*/  CS2R R6, SRZ ;  /* 0x0000000000067805 */ /* 0x000fe2000001ff00 */
[----:B------:R-:W0:Y:S04]  /*4530*/  I2F.F64.S16 R4, R23 ;  /* 0x0000001700047312 */ /* 0x000e280000101c00 */
[----:B0-----:R0:W-:Y:S01]  /*4540*/  STG.E.128 desc[UR36][R8.64], R4 ;  /* 0x0000000408007986 */ /* 0x0011e2000c101d24 */
[----:B------:R-:W-:Y:S05]  /*4550*/  BRA `(.L_x_3865) ;  /* 0x0000000000e47947 */ /* 0x000fea0003800000 */
.L_x_3884:
[----:B------:R-:W-:-:S13]  /*4560*/  ISETP.NE.AND P0, PT, R0, 0xf, PT ;  /* 0x0000000f0000780c */ /* 0x000fda0003f05270 */
[----:B------:R-:W-:Y:S05]  /*4570*/  @!P0 BRA `(.L_x_3886) ;  /* 0x0000000000d08947 */ /* 0x000fea0003800000 */
[----:B------:R-:W-:-:S13]  /*4580*/  ISETP.NE.AND P0, PT, R0, 0x17, PT ;  /* 0x000000170000780c */ /* 0x000fda0003f05270 */
[----:B------:R-:W-:Y:S05]  /*4590*/  @!P0 BRA `(.L_x_3887) ;  /* 0x0000000000848947 */ /* 0x000fea0003800000 */
[----:B------:R-:W-:-:S13]  /*45a0*/  ISETP.NE.AND P0, PT, R0, 0x18, PT ;  /* 0x000000180000780c */ /* 0x000fda0003f05270 */
[----:B------:R-:W-:Y:S05]  /*45b0*/  @!P0 BRA `(.L_x_3888) ;  /* 0x0000000000448947 */ /* 0x000fea0003800000 */
.L_x_3864:
        /* <DEDUP_REMOVED lines=16> */
.L_x_3889:
[----:B------:R-:W-:Y:S05]  /*46c0*/  BRA `(.L_x_3865) ;  /* 0x0000000000887947 */ /* 0x000fea0003800000 */
.L_x_3888:
        /* <DEDUP_REMOVED lines=11> */
.L_x_3891:
[----:B------:R-:W-:Y:S05]  /*4780*/  BSYNC.RECONVERGENT B0 ;  /* 0x0000000000007941 */ /* 0x000fea0003800200 */
.L_x_3890:
[----:B------:R1:W-:Y:S01]  /*4790*/  STG.E.U8 desc[UR36][R8.64], R3 ;  /* 0x0000000308007986 */ /* 0x0003e2000c101124 */
[----:B------:R-:W-:Y:S05]  /*47a0*/  BRA `(.L_x_3865) ;  /* 0x0000000000507947 */ /* 0x000fea0003800000 */
.L_x_3887:
        /* <DEDUP_REMOVED lines=12> */
.L_x_3892:
[----:B------:R-:W-:Y:S01]  /*4870*/  IMAD.MOV.U32 R3, RZ, RZ, 0x7f ;  /* 0x0000007fff037424 */ /* 0x000fe200078e00ff */
[----:B------:R-:W-:-:S04]  /*4880*/  ISETP.GT.U32.AND P0, PT, R5, 0x7f800000, PT ;  /* 0x7f8000000500780c */ /* 0x000fc80003f04070 */
[----:B------:R-:W-:-:S05]  /*4890*/  SEL R3, R3, 0x7c, P0 ;  /* 0x0000007c03037807 */ /* 0x000fca0000000000 */
[----:B------:R2:W-:Y:S01]  /*48a0*/  STG.E.U8 desc[UR36][R8.64], R3 ;  /* 0x0000000308007986 */ /* 0x0005e2000c101124 */
[----:B------:R-:W-:Y:S05]  /*48b0*/  BRA `(.L_x_3865) ;  /* 0x00000000000c7947 */ /* 0x000fea0003800000 */
.L_x_3886:
[----:B------:R-:W0:Y:S02]  /*48c0*/  I2F.S16 R0, R23 ;  /* 0x0000001700007306 */ /* 0x000e240000101400 */
[----:B0-----:R-:W-:-:S05]  /*48d0*/  F2FP.BF16.F32.PACK_AB R0, RZ, R0 ;  /* 0x00000000ff00723e */ /* 0x001fca00000010ff */
[----:B------:R0:W-:Y:S02]  /*48e0*/  STG.E.U16 desc[UR36][R8.64], R0 ;  /* 0x0000000008007986 */ /* 0x0001e4000c101524 */
.L_x_3865:
[----:B------:R-:W-:Y:S05]  /*48f0*/  BSYNC.RECONVERGENT B6 ;  /* 0x0000000000067941 */ /* 0x000fea0003800200 */
.L_x_3859:
[----:B------:R-:W-:-:S07]  /*4900*/  VIADD R17, R17, 0x80 ;  /* 0x0000008011117836 */ /* 0x000fce0000000000 */
.L_x_3822:
[----:B------:R-:W-:-:S13]  /*4910*/  ISETP.GE.AND P0, PT, R17, R16, PT ;  /* 0x000000101100720c */ /* 0x000fda0003f06270 */
[----:B------:R-:W-:Y:S05]  /*4920*/  @P0 BREAK.RELIABLE B7 ;  /* 0x0000000000070942 */ /* 0x000fea0003800100 */
[----:B------:R-:W-:Y:S05]  /*4930*/  @P0 BRA `(.L_x_3858) ;  /* 0x0000000c00740947 */ /* 0x000fea0003800000 */
[----:B------:R-:W-:Y:S05]  /*4940*/  BSYNC.RELIABLE B7 ;  /* 0x0000000000077941 */ /* 0x000fea0003800100 */
.L_x_3821:
        /* <DEDUP_REMOVED lines=21> */
.L_x_3897:
[----:B------:R0:W-:Y:S01]  /*4aa0*/  STG.E.U8 desc[UR36][R8.64], R22 ;  /* 0x0000001608007986 */ /* 0x0001e2000c101124 */
[----:B------:R-:W-:Y:S05]  /*4ab0*/  BRA `(.L_x_3899) ;  /* 0x0000000c000c7947 */ /* 0x000fea0003800000 */
.L_x_3896:
        /* <DEDUP_REMOVED lines=10> */
.L_x_3901:
[----:B------:R-:W-:-:S05]  /*4b60*/  LOP3.LUT R3, R22, 0xffff, RZ, 0xc0, !PT ;  /* 0x0000ffff16037812 */ /* 0x000fca00078ec0ff */
[----:B------:R0:W-:Y:S01]  /*4b70*/  STG.E desc[UR36][R8.64], R3 ;  /* 0x0000000308007986 */ /* 0x0001e2000c101924 */
[----:B------:R-:W-:Y:S05]  /*4b80*/  BRA `(.L_x_3899) ;  /* 0x0000000800d87947 */ /* 0x000fea0003800000 */
.L_x_3900:
[----:B------:R0:W-:Y:S01]  /*4b90*/  STG.E.U16 desc[UR36][R8.64], R22 ;  /* 0x0000001608007986 */ /* 0x0001e2000c101524 */
[----:B------:R-:W-:Y:S05]  /*4ba0*/  BRA `(.L_x_3899) ;  /* 0x0000000800d07947 */ /* 0x000fea0003800000 */
.L_x_3895:
        /* <DEDUP_REMOVED lines=9> */
.L_x_3903:
[----:B------:R-:W0:Y:S02]  /*4c40*/  I2F.S16 R0, R22 ;  /* 0x0000001600007306 */ /* 0x000e240000101400 */
[----:B0-----:R-:W-:-:S05]  /*4c50*/  F2FP.F16.F32.PACK_AB R0, RZ, R0 ;  /* 0x00000000ff00723e */ /* 0x001fca00000000ff */
[----:B------:R0:W-:Y:S01]  /*4c60*/  STG.E.U16 desc[UR36][R8.64], R0 ;  /* 0x0000000008007986 */ /* 0x0001e2000c101524 */
[----:B------:R-:W-:Y:S05]  /*4c70*/  BRA `(.L_x_3899) ;  /* 0x00000008009c7947 */ /* 0x000fea0003800000 */
.L_x_3902:
        /* <DEDUP_REMOVED lines=10> */
.L_x_3905:
[----:B------:R-:W0:Y:S02]  /*4d20*/  I2F.S16 R22, R22 ;  /* 0x0000001600167306 */ /* 0x000e240000101400 */
[----:B0-----:R-:W-:-:S04]  /*4d30*/  F2FP.F16.F32.PACK_AB R3, RZ, R22 ;  /* 0x00000016ff03723e */ /* 0x001fc800000000ff */
[----:B------:R-:W-:-:S05]  /*4d40*/  PRMT R3, R3, 0x5410, RZ ;  /* 0x0000541003037816 */ /* 0x000fca00000000ff */
[----:B------:R0:W-:Y:S01]  /*4d50*/  STG.E desc[UR36][R8.64], R3 ;  /* 0x0000000308007986 */ /* 0x0001e2000c101924 */
[----:B------:R-:W-:Y:S05]  /*4d60*/  BRA `(.L_x_3899) ;  /* 0x0000000800607947 */ /* 0x000fea0003800000 */
.L_x_3904:
[----:B------:R-:W0:Y:S02]  /*4d70*/  I2F.F64.S16 R22, R22 ;  /* 0x0000001600167312 */ /* 0x000e240000101c00 */
[----:B0-----:R0:W-:Y:S01]  /*4d80*/  STG.E.64 desc[UR36][R8.64], R22 ;  /* 0x0000001608007986 */ /* 0x0011e2000c101b24 */
[----:B------:R-:W-:Y:S05]  /*4d90*/  BRA `(.L_x_3899) ;  /* 0x0000000800547947 */ /* 0x000fea0003800000 */
.L_x_3894:
        /* <DEDUP_REMOVED lines=12> */
.L_x_3909:
        /* <DEDUP_REMOVED lines=16> */
.L_x_3912:
[----:B------:R-:W-:-:S07]  /*4f60*/  PRMT R4, R0, 0x7610, R4 ;  /* 0x0000761000047816 */ /* 0x000fce0000000004 */
.L_x_3911:
[----:B------:R-:W-:Y:S05]  /*4f70*/  BSYNC.RECONVERGENT B0 ;  /* 0x0000000000007941 */ /* 0x000fea0003800200 */
.L_x_3910:
[----:B------:R0:W-:Y:S01]  /*4f80*/  STG.E.U8 desc[UR36][R8.64], R4 ;  /* 0x0000000408007986 */ /* 0x0001e2000c101124 */
[----:B------:R-:W-:Y:S05]  /*4f90*/  BRA `(.L_x_3899) ;  /* 0x0000000400d47947 */ /* 0x000fea0003800000 */
.L_x_3908:
        /* <DEDUP_REMOVED lines=16> */
.L_x_3915:
[----:B------:R-:W-:-:S07]  /*50a0*/  PRMT R4, R0, 0x7610, R4 ;  /* 0x0000761000047816 */ /* 0x000fce0000000004 */
.L_x_3914:
[----:B------:R-:W-:Y:S05]  /*50b0*/  BSYNC.RECONVERGENT B0 ;  /* 0x0000000000007941 */ /* 0x000fea0003800200 */
.L_x_3913:
[----:B------:R0:W-:Y:S01]  /*50c0*/  STG.E.U8 desc[UR36][R8.64], R4 ;  /* 0x0000000408007986 */ /* 0x0001e2000c101124 */
[----:B------:R-:W-:Y:S05]  /*50d0*/  BRA `(.L_x_3899) ;  /* 0x0000000400847947 */ /* 0x000fea0003800000 */
.L_x_3907:
        /* <DEDUP_REMOVED lines=21> */
.L_x_3917:
[----:B------:R-:W-:Y:S01]  /*5230*/  LOP3.LUT R22, R22, 0xffff, RZ, 0xc0, !PT ;  /* 0x0000ffff16167812 */ /* 0x000fe200078ec0ff */
[----:B------:R-:W-:-:S05]  /*5240*/  IMAD.MOV.U32 R23, RZ, RZ, RZ ;  /* 0x000000ffff177224 */ /* 0x000fca00078e00ff */
[----:B------:R0:W-:Y:S01]  /*5250*/  STG.E.64 desc[UR36][R8.64], R22 ;  /* 0x0000001608007986 */ /* 0x0001e2000c101b24 */
[----:B------:R-:W-:Y:S05]  /*5260*/  BRA `(.L_x_3899) ;  /* 0x0000000400207947 */ /* 0x000fea0003800000 */
.L_x_3916:
[----:B------:R-:W-:-:S05]  /*5270*/  LOP3.LUT R3, R22, 0xffff, RZ, 0xc0, !PT ;  /* 0x0000ffff16037812 */ /* 0x000fca00078ec0ff */
[----:B------:R0:W-:Y:S01]  /*5280*/  STG.E desc[UR36][R8.64], R3 ;  /* 0x0000000308007986 */ /* 0x0001e2000c101924 */
[----:B------:R-:W-:Y:S05]  /*5290*/  BRA `(.L_x_3899) ;  /* 0x0000000400147947 */ /* 0x000fea0003800000 */
.L_x_3906:
        /* <DEDUP_REMOVED lines=8> */
.L_x_3919:
[----:B------:R-:W-:Y:S01]  /*5320*/  CS2R R6, SRZ ;  /* 0x0000000000067805 */ /* 0x000fe2000001ff00 */
[----:B------:R-:W0:Y:S04]  /*5330*/  I2F.F64.S16 R4, R22 ;  /* 0x0000001600047312 */ /* 0x000e280000101c00 */
[----:B0-----:R0:W-:Y:S01]  /*5340*/  STG.E.128 desc[UR36][R8.64], R4 ;  /* 0x0000000408007986 */ /* 0x0011e2000c101d24 */
[----:B------:R-:W-:Y:S05]  /*5350*/  BRA `(.L_x_3899) ;  /* 0x0000000000e47947 */ /* 0x000fea0003800000 */
.L_x_3918:
[----:B------:R-:W-:-:S13]  /*5360*/  ISETP.NE.AND P0, PT, R0, 0xf, PT ;  /* 0x0000000f0000780c */ /* 0x000fda0003f05270 */
[----:B------:R-:W-:Y:S05]  /*5370*/  @!P0 BRA `(.L_x_3920) ;  /* 0x0000000000d08947 */ /* 0x000fea0003800000 */
[----:B------:R-:W-:-:S13]  /*5380*/  ISETP.NE.AND P0, PT, R0, 0x17, PT ;  /* 0x000000170000780c */ /* 0x000fda0003f05270 */
[----:B------:R-:W-:Y:S05]  /*5390*/  @!P0 BRA `(.L_x_3921) ;  /* 0x0000000000848947 */ /* 0x000fea0003800000 */
[----:B------:R-:W-:-:S13]  /*53a0*/  ISETP.NE.AND P0, PT, R0, 0x18, PT ;  /* 0x000000180000780c */ /* 0x000fda0003f05270 */
[----:B------:R-:W-:Y:S05]  /*53b0*/  @!P0 BRA `(.L_x_3922) ;  /* 0x0000000000448947 */ /* 0x000fea0003800000 */
.L_x_3898:
        /* <DEDUP_REMOVED lines=16> */
.L_x_3923:
[----:B------:R-:W-:Y:S05]  /*54c0*/  BRA `(.L_x_3899) ;  /* 0x0000000000887947 */ /* 0x000fea0003800000 */
.L_x_3922:
        /* <DEDUP_REMOVED lines=11> */
.L_x_3925:
[----:B------:R-:W-:Y:S05]  /*5580*/  BSYNC.RECONVERGENT B0 ;  /* 0x0000000000007941 */ /* 0x000fea0003800200 */
.L_x_3924:
[----:B------:R1:W-:Y:S01]  /*5590*/  STG.E.U8 desc[UR36][R8.64], R3 ;  /* 0x0000000308007986 */ /* 0x0003e2000c101124 */
[----:B------:R-:W-:Y:S05]  /*55a0*/  BRA `(.L_x_3899) ;  /* 0x0000000000507947 */ /* 0x000fea0003800000 */
.L_x_3921:
        /* <DEDUP_REMOVED lines=12> */
.L_x_3926:
[----:B------:R-:W-:Y:S01]  /*5670*/  IMAD.MOV.U32 R3, RZ, RZ, 0x7f ;  /* 0x0000007fff037424 */ /* 0x000fe200078e00ff */
[----:B------:R-:W-:-:S04]  /*5680*/  ISETP.GT.U32.AND P0, PT, R5, 0x7f800000, PT ;  /* 0x7f8000000500780c */ /* 0x000fc80003f04070 */
[----:B------:R-:W-:-:S05]  /*5690*/  SEL R3, R3, 0x7c, P0 ;  /* 0x0000007c03037807 */ /* 0x000fca0000000000 */
[----:B------:R2:W-:Y:S01]  /*56a0*/  STG.E.U8 desc[UR36][R8.64], R3 ;  /* 0x0000000308007986 */ /* 0x0005e2000c101124 */
[----:B------:R-:W-:Y:S05]  /*56b0*/  BRA `(.L_x_3899) ;  /* 0x00000000000c7947 */ /* 0x000fea0003800000 */
.L_x_3920:
[----:B------:R-:W0:Y:S02]  /*56c0*/  I2F.S16 R0, R22 ;  /* 0x0000001600007306 */ /* 0x000e240000101400 */
[----:B0-----:R-:W-:-:S05]  /*56d0*/  F2FP.BF16.F32.PACK_AB R0, RZ, R0 ;  /* 0x00000000ff00723e */ /* 0x001fca00000010ff */
[----:B------:R0:W-:Y:S02]  /*56e0*/  STG.E.U16 desc[UR36][R8.64], R0 ;  /* 0x0000000008007986 */ /* 0x0001e4000c101524 */
.L_x_3899:
[----:B------:R-:W-:Y:S05]  /*56f0*/  BSYNC.RECONVERGENT B6 ;  /* 0x0000000000067941 */ /* 0x000fea0003800200 */
.L_x_3893:
[----:B------:R-:W-:-:S07]  /*5700*/  VIADD R17, R17, 0x80 ;  /* 0x0000008011117836 */ /* 0x000fce0000000000 */
.L_x_3858:
[----:B------:R-:W-:Y:S05]  /*5710*/  BSYNC.RECONVERGENT B8 ;  /* 0x0000000000087941 */ /* 0x000fea0003800200 */
.L_x_3820:
[----:B------:R-:W-:-:S13]  /*5720*/  ISETP.GE.AND P0, PT, R17, R16, PT ;  /* 0x000000101100720c */ /* 0x000fda0003f06270 */
[----:B------:R-:W-:Y:S05]  /*5730*/  @P0 EXIT ;  /* 0x000000000000094d */ /* 0x000fea0003800000 */
[----:B0123--:R-:W0:Y:S01]  /*5740*/  LDC.64 R4, c[0x0][0x388] ;  /* 0x0000e200ff047b82 */ /* 0x00fe220000000a00 */
[----:B------:R-:W4:Y:S01]  /*5750*/  LDCU UR4, c[0x0][0x3a8] ;  /* 0x00007500ff0477ac */ /* 0x000f220008000800 */
[----:B------:R-:W-:Y:S01]  /*5760*/  PRMT R0, R18, 0x9910, RZ ;  /* 0x0000991012007816 */ /* 0x000fe200000000ff */
[----:B------:R-:W-:-:S03]  /*5770*/  IMAD R2, R2, 0x200, R17 ;  /* 0x0000020002027824 */ /* 0x000fc600078e0211 */
[----:B------:R-:W-:Y:S01]  /*5780*/  ISETP.GT.AND P1, PT, R0, 0x9, PT ;  /* 0x000000090000780c */ /* 0x000fe20003f24270 */
[----:B----4-:R-:W-:-:S05]  /*5790*/  IMAD R3, R2, UR4, RZ ;  /* 0x0000000402037c24 */ /* 0x010fca000f8e02ff */
        /* <DEDUP_REMOVED lines=13> */
.L_x_3930:
[----:B------:R-:W-:Y:S01]  /*5870*/  STG.E.U8 desc[UR36][R2.64], R19 ;  /* 0x0000001302007986 */ /* 0x000fe2000c101124 */
[----:B------:R-:W-:Y:S05]  /*5880*/  EXIT ;  /* 0x000000000000794d */ /* 0x000fea0003800000 */
.L_x_3929:
        /* <DEDUP_REMOVED lines=10> */
.L_x_3933:
[----:B------:R-:W-:-:S05]  /*5930*/  LOP3.LUT R19, R19, 0xffff, RZ, 0xc0, !PT ;  /* 0x0000ffff13137812 */ /* 0x000fca00078ec0ff */
[----:B------:R-:W-:Y:S01]  /*5940*/  STG.E desc[UR36][R2.64], R19 ;  /* 0x0000001302007986 */ /* 0x000fe2000c101924 */
[----:B------:R-:W-:Y:S05]  /*5950*/  EXIT ;  /* 0x000000000000794d */ /* 0x000fea0003800000 */
.L_x_3932:
[----:B------:R-:W-:Y:S01]  /*5960*/  STG.E.U16 desc[UR36][R2.64], R19 ;  /* 0x0000001302007986 */ /* 0x000fe2000c101524 */
[----:B------:R-:W-:Y:S05]  /*5970*/  EXIT ;  /* 0x000000000000794d */ /* 0x000fea0003800000 */
.L_x_3928:
        /* <DEDUP_REMOVED lines=9> */
.L_x_3935:
[----:B------:R-:W0:Y:S02]  /*5a10*/  I2F.S16 R0, R19 ;  /* 0x0000001300007306 */ /* 0x000e240000101400 */
[----:B0-----:R-:W-:-:S05]  /*5a20*/  F2FP.F16.F32.PACK_AB R0, RZ, R0 ;  /* 0x00000000ff00723e */ /* 0x001fca00000000ff */
[----:B------:R-:W-:Y:S01]  /*5a30*/  STG.E.U16 desc[UR36][R2.64], R0 ;  /* 0x0000000002007986 */ /* 0x000fe2000c101524 */
[----:B------:R-:W-:Y:S05]  /*5a40*/  EXIT ;  /* 0x000000000000794d */ /* 0x000fea0003800000 */
.L_x_3934:
        /* <DEDUP_REMOVED lines=10> */
.L_x_3937:
[----:B------:R-:W0:Y:S02]  /*5af0*/  I2F.S16 R19, R19 ;  /* 0x0000001300137306 */ /* 0x000e240000101400 */
[----:B0-----:R-:W-:-:S04]  /*5b00*/  F2FP.F16.F32.PACK_AB R5, RZ, R19 ;  /* 0x00000013ff05723e */ /* 0x001fc800000000ff */
[----:B------:R-:W-:-:S05]  /*5b10*/  PRMT R5, R5, 0x5410, RZ ;  /* 0x0000541005057816 */ /* 0x000fca00000000ff */
[----:B------:R-:W-:Y:S01]  /*5b20*/  STG.E desc[UR36][R2.64], R5 ;  /* 0x0000000502007986 */ /* 0x000fe2000c101924 */
[----:B------:R-:W-:Y:S05]  /*5b30*/  EXIT ;  /* 0x000000000000794d */ /* 0x000fea0003800000 */
.L_x_3936:
[----:B------:R-:W0:Y:S02]  /*5b40*/  I2F.F64.S16 R4, R19 ;  /* 0x0000001300047312 */ /* 0x000e240000101c00 */
[----:B0-----:R-:W-:Y:S01]  /*5b50*/  STG.E.64 desc[UR36][R2.64], R4 ;  /* 0x0000000402007986 */ /* 0x001fe2000c101b24 */
[----:B------:R-:W-:Y:S05]  /*5b60*/  EXIT ;  /* 0x000000000000794d */ /* 0x000fea0003800000 */
.L_x_3927:
        /* <DEDUP_REMOVED lines=12> */
.L_x_3941:
        /* <DEDUP_REMOVED lines=17> */
.L_x_3943:
[----:B------:R-:W-:Y:S05]  /*5d40*/  BSYNC.RECONVERGENT B0 ;  /* 0x0000000000007941 */ /* 0x000fea0003800200 */
.L_x_3942:
[----:B------:R-:W-:Y:S01]  /*5d50*/  STG.E.U8 desc[UR36][R2.64], R0 ;  /* 0x0000000002007986 */ /* 0x000fe2000c101124 */
[----:B------:R-:W-:Y:S05]  /*5d60*/  EXIT ;  /* 0x000000000000794d */ /* 0x000fea0003800000 */
.L_x_3940:
        /* <DEDUP_REMOVED lines=17> */
.L_x_3945:
[----:B------:R-:W-:Y:S05]  /*5e80*/  BSYNC.RECONVERGENT B0 ;  /* 0x0000000000007941 */ /* 0x000fea0003800200 */
.L_x_3944:
[----:B------:R-:W-:Y:S01]  /*5e90*/  STG.E.U8 desc[UR36][R2.64], R0 ;  /* 0x0000000002007986 */ /* 0x000fe2000c101124 */
[----:B------:R-:W-:Y:S05]  /*5ea0*/  EXIT ;  /* 0x000000000000794d */ /* 0x000fea0003800000 */
.L_x_3939:
        /* <DEDUP_REMOVED lines=21> */
.L_x_3947:
[----:B------:R-:W-:Y:S01]  /*6000*/  LOP3.LUT R4, R19, 0xffff, RZ, 0xc0, !PT ;  /* 0x0000ffff13047812 */ /* 0x000fe200078ec0ff */
[----:B------:R-:W-:-:S05]  /*6010*/  IMAD.MOV.U32 R5, RZ, RZ, RZ ;  /* 0x000000ffff057224 */ /* 0x000fca00078e00ff */
[----:B------:R-:W-:Y:S01]  /*6020*/  STG.E.64 desc[UR36][R2.64], R4 ;  /* 0x0000000402007986 */ /* 0x000fe2000c101b24 */
[----:B------:R-:W-:Y:S05]  /*6030*/  EXIT ;  /* 0x000000000000794d */ /* 0x000fea0003800000 */
.L_x_3946:
[----:B------:R-:W-:-:S05]  /*6040*/  LOP3.LUT R19, R19, 0xffff, RZ, 0xc0, !PT ;  /* 0x0000ffff13137812 */ /* 0x000fca00078ec0ff */
[----:B------:R-:W-:Y:S01]  /*6050*/  STG.E desc[UR36][R2.64], R19 ;  /* 0x0000001302007986 */ /* 0x000fe2000c101924 */
[----:B------:R-:W-:Y:S05]  /*6060*/  EXIT ;  /* 0x000000000000794d */ /* 0x000fea0003800000 */
.L_x_3938:
        /* <DEDUP_REMOVED lines=8> */
.L_x_3949:
[----:B------:R-:W-:Y:S01]  /*60f0*/  CS2R R6, SRZ ;  /* 0x0000000000067805 */ /* 0x000fe2000001ff00 */
[----:B------:R-:W0:Y:S04]  /*6100*/  I2F.F64.S16 R4, R19 ;  /* 0x0000001300047312 */ /* 0x000e280000101c00 */
[----:B0-----:R-:W-:Y:S01]  /*6110*/  STG.E.128 desc[UR36][R2.64], R4 ;  /* 0x0000000402007986 */ /* 0x001fe2000c101d24 */
[----:B------:R-:W-:Y:S05]  /*6120*/  EXIT ;  /* 0x000000000000794d */ /* 0x000fea0003800000 */
.L_x_3948:
[----:B------:R-:W-:-:S13]  /*6130*/  ISETP.NE.AND P0, PT, R0, 0xf, PT ;  /* 0x0000000f0000780c */ /* 0x000fda0003f05270 */
[----:B------:R-:W-:Y:S05]  /*6140*/  @!P0 BRA `(.L_x_3950) ;  /* 0x0000000000d48947 */ /* 0x000fea0003800000 */
[----:B------:R-:W-:-:S13]  /*6150*/  ISETP.NE.AND P0, PT, R0, 0x17, PT ;  /* 0x000000170000780c */ /* 0x000fda0003f05270 */
[----:B------:R-:W-:Y:S05]  /*6160*/  @!P0 BRA `(.L_x_3951) ;  /* 0x0000000000848947 */ /* 0x000fea0003800000 */
[----:B------:R-:W-:-:S13]  /*6170*/  ISETP.NE.AND P0, PT, R0, 0x18, PT ;  /* 0x000000180000780c */ /* 0x000fda0003f05270 */
[----:B------:R-:W-:Y:S05]  /*6180*/  @!P0 BRA `(.L_x_3952) ;  /* 0x0000000000448947 */ /* 0x000fea0003800000 */
.L_x_3931:
        /* <DEDUP_REMOVED lines=16> */
.L_x_3953:
[----:B------:R-:W-:Y:S05]  /*6290*/  EXIT ;  /* 0x000000000000794d */ /* 0x000fea0003800000 */
.L_x_3952:
        /* <DEDUP_REMOVED lines=11> */
.L_x_3955:
[----:B------:R-:W-:Y:S05]  /*6350*/  BSYNC.RECONVERGENT B0 ;  /* 0x0000000000007941 */ /* 0x000fea0003800200 */
.L_x_3954:
[----:B------:R-:W-:Y:S01]  /*6360*/  STG.E.U8 desc[UR36][R2.64], R5 ;  /* 0x0000000502007986 */ /* 0x000fe2000c101124 */
[----:B------:R-:W-:Y:S05]  /*6370*/  EXIT ;  /* 0x000000000000794d */ /* 0x000fea0003800000 */
.L_x_3951:
        /* <DEDUP_REMOVED lines=13> */
.L_x_3956:
[----:B------:R-:W-:Y:S01]  /*6450*/  IMAD.MOV.U32 R5, RZ, RZ, 0x7f ;  /* 0x0000007fff057424 */ /* 0x000fe200078e00ff */
[----:B------:R-:W-:-:S04]  /*6460*/  ISETP.GT.U32.AND P0, PT, R19, 0x7f800000, PT ;  /* 0x7f8000001300780c */ /* 0x000fc80003f04070 */
[----:B------:R-:W-:-:S05]  /*6470*/  SEL R5, R5, 0x7c, P0 ;  /* 0x0000007c05057807 */ /* 0x000fca0000000000 */
[----:B------:R-:W-:Y:S01]  /*6480*/  STG.E.U8 desc[UR36][R2.64], R5 ;  /* 0x0000000502007986 */ /* 0x000fe2000c101124 */
[----:B------:R-:W-:Y:S05]  /*6490*/  EXIT ;  /* 0x000000000000794d */ /* 0x000fea0003800000 */
.L_x_3950:
[----:B------:R-:W0:Y:S02]  /*64a0*/  I2F.S16 R0, R19 ;  /* 0x0000001300007306 */ /* 0x000e240000101400 */
[----:B0-----:R-:W-:-:S05]  /*64b0*/  F2FP.BF16.F32.PACK_AB R0, RZ, R0 ;  /* 0x00000000ff00723e */ /* 0x001fca00000010ff */
[----:B------:R-:W-:Y:S01]  /*64c0*/  STG.E.U16 desc[UR36][R2.64], R0 ;  /* 0x0000000002007986 */ /* 0x000fe2000c101524 */
[----:B------:R-:W-:Y:S05]  /*64d0*/  EXIT ;  /* 0x000000000000794d */ /* 0x000fea0003800000 */
.L_x_3957:
        /* <DEDUP_REMOVED lines=10> */
.L_x_31046:


//--------------------- .text._ZN2at6native18elementwise_kernelILi128ELi4EZNS0_22gpu_kernel_impl_nocastINS0_13AUnaryFunctorIbbbZZZNS0_21heaviside_kernel_cudaERNS_18TensorIteratorBaseEENKUlvE_clEvENKUlvE7_clEvEUlbbE_EEEEvS5_RKT_EUliE_EEviT1_ --------------------------
	.section	.text._ZN2at6native18elementwise_kernelILi128ELi4EZNS0_22gpu_kernel_impl_nocastINS0_13AUnaryFunctorIbbbZZZNS0_21heaviside_kernel_cudaERNS_18TensorIteratorBaseEENKUlvE_clEvENKUlvE7_clEvEUlbbE_EEEEvS5_RKT_EUliE_EEviT1_,"ax",@progbits
	.align	128
        .global         _ZN2at6native18elementwise_kernelILi128ELi4EZNS0_22gpu_kernel_impl_nocastINS0_13AUnaryFunctorIbbbZZZNS0_21heaviside_kernel_cudaERNS_18TensorIteratorBaseEENKUlvE_clEvENKUlvE7_clEvEUlbbE_EEEEvS5_RKT_EUliE_EEviT1_
        .type           _ZN2at6native18elementwise_kernelILi128ELi4EZNS0_22gpu_kernel_impl_nocastINS0_13AUnaryFunctorIbbbZZZNS0_21heaviside_kernel_cudaERNS_18TensorIteratorBaseEENKUlvE_clEvENKUlvE7_clEvEUlbbE_EEEEvS5_RKT_EUliE_EEviT1_,@function
        .size           _ZN2at6native18elementwise_kernelILi128ELi4EZNS0_22gpu_kernel_impl_nocastINS0_13AUnaryFunctorIbbbZZZNS0_21heaviside_kernel_cudaERNS_18TensorIteratorBaseEENKUlvE_clEvENKUlvE7_clEvEUlbbE_EEEEvS5_RKT_EUliE_EEviT1_,(.L_x_31047 - _ZN2at6native18elementwise_kernelILi128ELi4EZNS0_22gpu_kernel_impl_nocastINS0_13AUnaryFunctorIbbbZZZNS0_21heaviside_kernel_cudaERNS_18TensorIteratorBaseEENKUlvE_clEvENKUlvE7_clEvEUlbbE_EEEEvS5_RKT_EUliE_EEviT1_)
        .other          _ZN2at6native18elementwise_kernelILi128ELi4EZNS0_22gpu_kernel_impl_nocastINS0_13AUnaryFunctorIbbbZZZNS0_21heaviside_kernel_cudaERNS_18TensorIteratorBaseEENKUlvE_clEvENKUlvE7_clEvEUlbbE_EEEEvS5_RKT_EUliE_EEviT1_,@"STO_CUDA_ENTRY STV_DEFAULT"
_ZN2at6native18elementwise_kernelILi128ELi4EZNS0_22gpu_kernel_impl_nocastINS0_13AUnaryFunctorIbbbZZZNS0_21heaviside_kernel_cudaERNS_18TensorIteratorBaseEENKUlvE_clEvENKUlvE7_clEvEUlbbE_EEEEvS5_RKT_EUliE_EEviT1_:
.text._ZN2at6native18elementwise_kernelILi128ELi4EZNS0_22gpu_kernel_impl_nocastINS0_13AUnaryFunctorIbbbZZZNS0_21heaviside_kernel_cudaERNS_18TensorIteratorBaseEENKUlvE_clEvENKUlvE7_clEvEUlbbE_EEEEvS5_RKT_EUliE_EEviT1_:
        /* <DEDUP_REMOVED lines=15> */
[----:B0-----:R-:W2:Y:S01]  /*00f0*/  LDG.E.U8 R4, desc[UR6][R4.64] ;  /* 0x0000000604047981 */ /* 0x001ea2000c1e1100 */
[----:B------:R-:W0:Y:S05]  /*0100*/  LDCU.S8 UR4, c[0x0][0x591] ;  /* 0x0000b220ff0477ac */ /* 0x000e2a0008000200 */
[----:B------:R-:W1:Y:S01]  /*0110*/  LDC.64 R6, c[0x0][0x580] ;  /* 0x00016000ff067b82 */ /* 0x000e620000000a00 */
[----:B------:R-:W-:Y:S02]  /*0120*/  IADD3 R3, PT, PT, R3, 0x80, RZ ;  /* 0x0000008003037810 */ /* 0x000fe40007ffe0ff */
[----:B0-----:R-:W-:-:S02]  /*0130*/  ISETP.NE.AND P2, PT, RZ, UR4, PT ;  /* 0x00000004ff007c0c */ /* 0x001fc4000bf45270 */
[----:B------:R-:W-:-:S04]  /*0140*/  ISETP.LT.AND P0, PT, RZ, UR4, PT ;  /* 0x00000004ff007c0c */ /* 0x000fc8000bf01270 */
[----:B------:R-:W-:Y:S02]  /*0150*/  SEL R0, RZ, 0xffffffff, !P0 ;  /* 0xffffffffff007807 */ /* 0x000fe40004000000 */
[----:B------:R-:W-:-:S13]  /*0160*/  ISETP.GE.AND P0, PT, R3, UR5, PT ;  /* 0x0000000503007c0c */ /* 0x000fda000bf06270 */
[----:B------:R-:W-:Y:S05]  /*0170*/  @P0 BREAK.RELIABLE B1 ;  /* 0x0000000000010942 */ /* 0x000fea0003800100 */
[----:B--2---:R-:W-:-:S04]  /*0180*/  ISETP.NE.AND P1, PT, R4, RZ, PT ;  /* 0x000000ff0400720c */ /* 0x004fc80003f25270 */
[----:B------:R-:W-:-:S04]  /*0190*/  @!P2 SEL R0, RZ, 0xffffffff, !P1 ;  /* 0xffffffffff00a807 */ /* 0x000fc80004800000 */
[----:B------:R-:W-:-:S05]  /*01a0*/  LOP3.LUT R9, R0, 0x1, RZ, 0xc0, !PT ;  /* 0x0000000100097812 */ /* 0x000fca00078ec0ff */
[----:B-1----:R0:W-:Y:S01]  /*01b0*/  STG.E.U8 desc[UR6][R6.64], R9 ;  /* 0x0000000906007986 */ /* 0x0021e2000c101106 */
[----:B------:R-:W-:Y:S05]  /*01c0*/  @P0 BRA `(.L_x_3962) ;  /* 0x0000000000700947 */ /* 0x000fea0003800000 */
[----:B------:R-:W1:Y:S02]  /*01d0*/  LDC.64 R4, c[0x0][0x588] ;  /* 0x00016200ff047b82 */ /* 0x000e640000000a00 */
[----:B-1----:R-:W2:Y:S01]  /*01e0*/  LDG.E.U8 R4, desc[UR6][R4.64] ;  /* 0x0000000604047981 */ /* 0x002ea2000c1e1100 */
[----:B------:R-:W1:Y:S05]  /*01f0*/  LDCU.S8 UR4, c[0x0][0x591] ;  /* 0x0000b220ff0477ac */ /* 0x000e6a0008000200 */
[----:B0-----:R-:W0:Y:S01]  /*0200*/  LDC.64 R6, c[0x0][0x580] ;  /* 0x00016000ff067b82 */ /* 0x001e220000000a00 */
[----:B------:R-:W-:Y:S02]  /*0210*/  IADD3 R3, PT, PT, R3, 0x80, RZ ;  /* 0x0000008003037810 */ /* 0x000fe40007ffe0ff */
[----:B-1----:R-:W-:-:S02]  /*0220*/  ISETP.NE.AND P2, PT, RZ, UR4, PT ;  /* 0x00000004ff007c0c */ /* 0x002fc4000bf45270 */
[----:B------:R-:W-:-:S04]  /*0230*/  ISETP.LT.AND P1, PT, RZ, UR4, PT ;  /* 0x00000004ff007c0c */ /* 0x000fc8000bf21270 */
[----:B------:R-:W-:Y:S02]  /*0240*/  SEL R0, RZ, 0xffffffff, !P1 ;  /* 0xffffffffff007807 */ /* 0x000fe40004800000 */
[----:B--2---:R-:W-:-:S05]  /*0250*/  ISETP.NE.AND P0, PT, R4, RZ, PT ;  /* 0x000000ff0400720c */ /* 0x004fca0003f05270 */
[----:B------:R-:W-:-:S04]  /*0260*/  @!P2 SEL R0, RZ, 0xffffffff, !P0 ;  /* 0xffffffffff00a807 */ /* 0x000fc80004000000 */
[----:B------:R-:W-:-:S05]  /*0270*/  LOP3.LUT R9, R0, 0x1, RZ, 0xc0, !PT ;  /* 0x0000000100097812 */ /* 0x000fca00078ec0ff */
[----:B0-----:R0:W-:Y:S02]  /*0280*/  STG.E.U8 desc[UR6][R6.64], R9 ;  /* 0x0000000906007986 */ /* 0x0011e4000c101106 */
.L_x_3961:
[----:B------:R-:W-:-:S13]  /*0290*/  ISETP.GE.AND P0, PT, R3, UR5, PT ;  /* 0x0000000503007c0c */ /* 0x000fda000bf06270 */
[----:B------:R-:W-:Y:S05]  /*02a0*/  @P0 BREAK.RELIABLE B1 ;  /* 0x0000000000010942 */ /* 0x000fea0003800100 */
[----:B------:R-:W-:Y:S05]  /*02b0*/  @P0 BRA `(.L_x_3962) ;  /* 0x0000000000340947 */ /* 0x000fea0003800000 */
[----:B------:R-:W-:Y:S05]  /*02c0*/  BSYNC.RELIABLE B1 ;  /* 0x0000000000017941 */ /* 0x000fea0003800100 */
.L_x_3960:
        /* <DEDUP_REMOVED lines=12> */
.L_x_3962:
[----:B------:R-:W-:Y:S05]  /*0390*/  BSYNC.RECONVERGENT B0 ;  /* 0x0000000000007941 */ /* 0x000fea0003800200 */
.L_x_3959:
[----:B------:R-:W-:Y:S05]  /*03a0*/  WARPSYNC.ALL ;  /* 0x0000000000007948 */ /* 0x000fea0003800000 */
[----:B------:R-:W-:-:S13]  /*03b0*/  ISETP.GE.AND P0, PT, R3, UR5, PT ;  /* 0x0000000503007c0c */ /* 0x000fda000bf06270 */
[----:B------:R-:W-:Y:S05]  /*03c0*/  @P0 EXIT ;  /* 0x000000000000094d */ /* 0x000fea0003800000 */
[----:B------:R-:W2:Y:S02]  /*03d0*/  LDC.64 R2, c[0x0][0x588] ;  /* 0x00016200ff027b82 */ /* 0x000ea40000000a00 */
[----:B--2---:R-:W2:Y:S01]  /*03e0*/  LDG.E.U8 R2, desc[UR6][R2.64] ;  /* 0x0000000602027981 */ /* 0x004ea2000c1e1100 */
[----:B------:R-:W3:Y:S05]  /*03f0*/  LDCU.S8 UR4, c[0x0][0x591] ;  /* 0x0000b220ff0477ac */ /* 0x000eea0008000200 */
[----:B------:R-:W4:Y:S01]  /*0400*/  LDC.64 R4, c[0x0][0x580] ;  /* 0x00016000ff047b82 */ /* 0x000f220000000a00 */
[----:B---3--:R-:W-:Y:S02]  /*0410*/  ISETP.NE.AND P2, PT, RZ, UR4, PT ;  /* 0x00000004ff007c0c */ /* 0x008fe4000bf45270 */
[----:B------:R-:W-:-:S04]  /*0420*/  ISETP.LT.AND P1, PT, RZ, UR4, PT ;  /* 0x00000004ff007c0c */ /* 0x000fc8000bf21270 */
[----:B------:R-:W-:Y:S02]  /*0430*/  SEL R0, RZ, 0xffffffff, !P1 ;  /* 0xffffffffff007807 */ /* 0x000fe40004800000 */
[----:B--2---:R-:W-:-:S05]  /*0440*/  ISETP.NE.AND P0, PT, R2, RZ, PT ;  /* 0x000000ff0200720c */ /* 0x004fca0003f05270 */
[----:B------:R-:W-:-:S04]  /*0450*/  @!P2 SEL R0, RZ, 0xffffffff, !P0 ;  /* 0xffffffffff00a807 */ /* 0x000fc80004000000 */
[----:B01----:R-:W-:-:S05]  /*0460*/  LOP3.LUT R7, R0, 0x1, RZ, 0xc0, !PT ;  /* 0x0000000100077812 */ /* 0x003fca00078ec0ff */
[----:B----4-:R-:W-:Y:S01]  /*0470*/  STG.E.U8 desc[UR6][R4.64], R7 ;  /* 0x0000000704007986 */ /* 0x010fe2000c101106 */
[----:B------:R-:W-:Y:S05]  /*0480*/  EXIT ;  /* 0x000000000000794d */ /* 0x000fea0003800000 */
.L_x_3958:
[----:B------:R-:W0:Y:S01]  /*0490*/  LDCU UR5, c[0x0][0x380] ;  /* 0x00007000ff0577ac */ /* 0x000e220008000800 */
[----:B------:R-:W-:Y:S01]  /*04a0*/  IADD3 R2, PT, PT, R2, -0x1, RZ ;  /* 0xffffffff02027810 */ /* 0x000fe20007ffe0ff */
[----:B------:R-:W-:Y:S04]  /*04b0*/  BSSY.RECONVERGENT B0, `(.L_x_3963) ;  /* 0x00003b8000007945 */ /* 0x000fe80003800200 */
[----:B------:R-:W-:Y:S01]  /*04c0*/  BSSY.RELIABLE B1, `(.L_x_3964) ;  /* 0x000027d000017945 */ /* 0x000fe20003800100 */
[----:B------:R-:W-:-:S05]  /*04d0*/  VIMNMX.U32 R0, PT, PT, R2, 0x18, PT ;  /* 0x0000001802007848 */ /* 0x000fca0003fe0000 */
[----:B------:R-:W-:Y:S01]  /*04e0*/  VIADD R0, R0, 0x1 ;  /* 0x0000000100007836 */ /* 0x000fe20000000000 */
        /* <DEDUP_REMOVED lines=288> */
[----:B------:R-:W-:-:S05]  /*16f0*/  @P0 MOV R10, RZ ;  /* 0x000000ff000a0202 */ /* 0x000fca0000000f00 */
[----:B------:R-:W1:Y:S01]  /*1700*/  @P0 LDC.64 R8, c[0x0][0x578] ;  /* 0x00015e00ff080b82 */ /* 0x000e620000000a00 */
[--C-:B------:R-:W-:Y:S02]  /*1710*/  IMAD.MOV R13, RZ, RZ, -R11.reuse ;  /* 0x000000ffff0d7224 */ /* 0x100fe400078e0a0b */
        /* <DEDUP_REMOVED lines=9> */
.L_x_3966:
[----:B------:R-:W0:Y:S02]  /*17b0*/  LDCU.128 UR8, c[0x0][0x580] ;  /* 0x0000b000ff0877ac */ /* 0x000e240008000c00 */
[----:B0-----:R-:W-:-:S04]  /*17c0*/  IADD3 R6, P0, PT, R4, UR10, RZ ;  /* 0x0000000a04067c10 */ /* 0x001fc8000ff1e0ff */
[----:B------:R-:W-:-:S05]  /*17d0*/  IADD3.X R7, PT, PT, RZ, UR11, RZ, P0, !PT ;  /* 0x0000000bff077c10 */ /* 0x000fca00087fe4ff */
[----:B------:R-:W2:Y:S01]  /*17e0*/  LDG.E.U8 R6, desc[UR6][R6.64] ;  /* 0x0000000606067981 */ /* 0x000ea2000c1e1100 */
[----:B------:R-:W0:Y:S01]  /*17f0*/  LDCU.S8 UR4, c[0x0][0x591] ;  /* 0x0000b220ff0477ac */ /* 0x000e220008000200 */
[----:B------:R-:W-:Y:S02]  /*1800*/  IADD3 R3, PT, PT, R3, 0x80, RZ ;  /* 0x0000008003037810 */ /* 0x000fe40007ffe0ff */
[----:B0-----:R-:W-:Y:S02]  /*1810*/  ISETP.NE.AND P1, PT, RZ, UR4, PT ;  /* 0x00000004ff007c0c */ /* 0x001fe4000bf25270 */
[----:B------:R-:W-:Y:S02]  /*1820*/  ISETP.LT.AND P0, PT, RZ, UR4, PT ;  /* 0x00000004ff007c0c */ /* 0x000fe4000bf01270 */
[----:B--2---:R-:W-:-:S04]  /*1830*/  ISETP.NE.AND P2, PT, R6, RZ, PT ;  /* 0x000000ff0600720c */ /* 0x004fc80003f45270 */
[----:B------:R-:W-:Y:S02]  /*1840*/  SEL R8, RZ, 0xffffffff, !P2 ;  /* 0xffffffffff087807 */ /* 0x000fe40005000000 */
[----:B------:R-:W-:-:S03]  /*1850*/  IADD3 R4, P2, PT, R5, UR8, RZ ;  /* 0x0000000805047c10 */ /* 0x000fc6000ff5e0ff */
[----:B------:R-:W-:Y:S02]  /*1860*/  @P1 SEL R8, RZ, 0xffffffff, !P0 ;  /* 0xffffffffff081807 */ /* 0x000fe40004000000 */
[----:B------:R-:W-:Y:S02]  /*1870*/  IADD3.X R5, PT, PT, RZ, UR9, RZ, P2, !PT ;  /* 0x00000009ff057c10 */ /* 0x000fe400097fe4ff */
[----:B------:R-:W-:Y:S02]  /*1880*/  LOP3.LUT R9, R8, 0x1, RZ, 0xc0, !PT ;  /* 0x0000000108097812 */ /* 0x000fe400078ec0ff */
[----:B------:R-:W-:-:S03]  /*1890*/  ISETP.GE.AND P0, PT, R3, UR5, PT ;  /* 0x0000000503007c0c */ /* 0x000fc6000bf06270 */
[----:B------:R0:W-:Y:S10]  /*18a0*/  STG.E.U8 desc[UR6][R4.64], R9 ;  /* 0x0000000904007986 */ /* 0x0001f4000c101106 */
[----:B------:R-:W-:Y:S05]  /*18b0*/  @P0 BREAK.RELIABLE B1 ;  /* 0x0000000000010942 */ /* 0x000fea0003800100 */
        /* <DEDUP_REMOVED lines=299> */
.L_x_3968:
        /* <DEDUP_REMOVED lines=13> */
[----:B------:R-:W-:-:S05]  /*2c40*/  LOP3.LUT R9, R8, 0x1, RZ, 0xc0, !PT ;  /* 0x0000000108097812 */ /* 0x000fca00078ec0ff */
[----:B------:R0:W-:Y:S02]  /*2c50*/  STG.E.U8 desc[UR6][R4.64], R9 ;  /* 0x0000000904007986 */ /* 0x0001e4000c101106 */
.L_x_3965:
[----:B------:R-:W-:-:S13]  /*2c60*/  ISETP.GE.AND P0, PT, R3, UR5, PT ;  /* 0x0000000503007c0c */ /* 0x000fda000bf06270 */
[----:B------:R-:W-:Y:S05]  /*2c70*/  @P0 BREAK.RELIABLE B1 ;  /* 0x0000000000010942 */ /* 0x000fea0003800100 */
[----:B------:R-:W-:Y:S05]  /*2c80*/  @P0 BRA `(.L_x_3967) ;  /* 0x0000001000e80947 */ /* 0x000fea0003800000 */
[----:B------:R-:W-:Y:S05]  /*2c90*/  BSYNC.RELIABLE B1 ;  /* 0x0000000000017941 */ /* 0x000fea0003800100 */
.L_x_3964:
[----:B------:R-:W1:Y:S01]  /*2ca0*/  LDCU.64 UR8, c[0x0][0x390] ;  /* 0x00007200ff0877ac */ /* 0x000e620008000a00 */
[----:B0-----:R-:W-:Y:S02]  /*2cb0*/  HFMA2 R4, -RZ, RZ, 0, 0 ;  /* 0x00000000ff047431 */ /* 0x001fe400000001ff */
[----:B------:R-:W-:Y:S01]  /*2cc0*/  IMAD.MOV.U32 R5, RZ, RZ, R3 ;  /* 0x000000ffff057224 */ /* 0x000fe200078e0003 */
        /* <DEDUP_REMOVED lines=276> */
[----:B------:R-:W-:Y:S01]  /*3e10*/  IMAD.MOV.U32 R6, RZ, RZ, RZ ;  /* 0x000000ffff067224 */ /* 0x000fe200078e00ff */
        /* <DEDUP_REMOVED lines=18> */
.L_x_3969:
[----:B------:R-:W0:Y:S02]  /*3f40*/  LDCU.128 UR8, c[0x0][0x580] ;  /* 0x0000b000ff0877ac */ /* 0x000e240008000c00 */
[----:B0-----:R-:W-:-:S04]  /*3f50*/  IADD3 R6, P0, PT, R4, UR10, RZ ;  /* 0x0000000a04067c10 */ /* 0x001fc8000ff1e0ff */
[----:B------:R-:W-:-:S05]  /*3f60*/  IADD3.X R7, PT, PT, RZ, UR11, RZ, P0, !PT ;  /* 0x0000000bff077c10 */ /* 0x000fca00087fe4ff */
[----:B------:R-:W2:Y:S01]  /*3f70*/  LDG.E.U8 R6, desc[UR6][R6.64] ;  /* 0x0000000606067981 */ /* 0x000ea2000c1e1100 */
[----:B------:R-:W0:Y:S01]  /*3f80*/  LDCU.S8 UR4, c[0x0][0x591] ;  /* 0x0000b220ff0477ac */ /* 0x000e220008000200 */
[----:B------:R-:W-:Y:S01]  /*3f90*/  VIADD R3, R3, 0x80 ;  /* 0x0000008003037836 */ /* 0x000fe20000000000 */
        /* <DEDUP_REMOVED lines=9> */
.L_x_3967:
[----:B------:R-:W-:Y:S05]  /*4030*/  BSYNC.RECONVERGENT B0 ;  /* 0x0000000000007941 */ /* 0x000fea0003800200 */
.L_x_3963:
        /* <DEDUP_REMOVED lines=301> */
.L_x_3970:
[----:B------:R-:W0:Y:S02]  /*5310*/  LDCU.128 UR8, c[0x0][0x580] ;  /* 0x0000b000ff0877ac */ /* 0x000e240008000c00 */
[----:B0-----:R-:W-:-:S04]  /*5320*/  IADD3 R4, P0, PT, R2, UR10, RZ ;  /* 0x0000000a02047c10 */ /* 0x001fc8000ff1e0ff */
[----:B------:R-:W-:-:S05]  /*5330*/  IADD3.X R5, PT, PT, RZ, UR11, RZ, P0, !PT ;  /* 0x0000000bff057c10 */ /* 0x000fca00087fe4ff */
[----:B------:R-:W2:Y:S01]  /*5340*/  LDG.E.U8 R4, desc[UR6][R4.64] ;  /* 0x0000000604047981 */ /* 0x000ea2000c1e1100 */
[----:B------:R-:W0:Y:S02]  /*5350*/  LDCU.S8 UR4, c[0x0][0x591] ;  /* 0x0000b220ff0477ac */ /* 0x000e240008000200 */
        /* <DEDUP_REMOVED lines=8> */
[----:B------:R-:W-:Y:S01]  /*53e0*/  STG.E.U8 desc[UR6][R2.64], R7 ;  /* 0x0000000702007986 */ /* 0x000fe2000c101106 */
[----:B------:R-:W-:Y:S05]  /*53f0*/  EXIT ;  /* 0x000000000000794d */ /* 0x000fea0003800000 */
.L_x_3971:
        /* <DEDUP_REMOVED lines=16> */
.L_x_31047:


//--------------------- .text._ZN2at6native27unrolled_elementwise_kernelINS0_13AUnaryFunctorIbbbZZZNS0_21heaviside_kernel_cudaERNS_18TensorIteratorBaseEENKUlvE_clEvENKUlvE7_clEvEUlbbE_EESt5arrayIPcLm2EELi4E23TrivialOffsetCalculatorILi1EjESD_NS0_6memory15LoadWithoutCastENSE_16StoreWithoutCastEEEviT_T0_T2_T3_T4_T5_ --------------------------
	.section	.text._ZN2at6native27unrolled_elementwise_kernelINS0_13AUnaryFunctorIbbbZZZNS0_21heaviside_kernel_cudaERNS_18TensorIteratorBaseEENKUlvE_clEvENKUlvE7_clEvEUlbbE_EESt5arrayIPcLm2EELi4E23TrivialOffsetCalculatorILi1EjESD_NS0_6memory15LoadWithoutCastENSE_16StoreWithoutCastEEEviT_T0_T2_T3_T4_T5_,"ax",@progbits
	.align	128
        .global         _ZN2at6native27unrolled_elementwise_kernelINS0_13AUnaryFunctorIbbbZZZNS0_21heaviside_kernel_cudaERNS_18TensorIteratorBaseEENKUlvE_clEvENKUlvE7_clEvEUlbbE_EESt5arrayIPcLm2EELi4E23TrivialOffsetCalculatorILi1EjESD_NS0_6memory15LoadWithoutCastENSE_16StoreWithoutCastEEEviT_T0_T2_T3_T4_T5_
        .type           _ZN2at6native27unrolled_elementwise_kernelINS0_13AUnaryFunctorIbbbZZZNS0_21heaviside_kernel_cudaERNS_18TensorIteratorBaseEENKUlvE_clEvENKUlvE7_clEvEUlbbE_EESt5arrayIPcLm2EELi4E23TrivialOffsetCalculatorILi1EjESD_NS0_6memory15LoadWithoutCastENSE_16StoreWithoutCastEEEviT_T0_T2_T3_T4_T5_,@function
        .size           _ZN2at6native27unrolled_elementwise_kernelINS0_13AUnaryFunctorIbbbZZZNS0_21heaviside_kernel_cudaERNS_18TensorIteratorBaseEENKUlvE_clEvENKUlvE7_clEvEUlbbE_EESt5arrayIPcLm2EELi4E23TrivialOffsetCalculatorILi1EjESD_NS0_6memory15LoadWithoutCastENSE_16StoreWithoutCastEEEviT_T0_T2_T3_T4_T5_,(.L_x_31048 - _ZN2at6native27unrolled_elementwise_kernelINS0_13AUnaryFunctorIbbbZZZNS0_21heaviside_kernel_cudaERNS_18TensorIteratorBaseEENKUlvE_clEvENKUlvE7_clEvEUlbbE_EESt5arrayIPcLm2EELi4E23TrivialOffsetCalculatorILi1EjESD_NS0_6memory15LoadWithoutCastENSE_16StoreWithoutCastEEEviT_T0_T2_T3_T4_T5_)
        .other          _ZN2at6native27unrolled_elementwise_kernelINS0_13AUnaryFunctorIbbbZZZNS0_21heaviside_kernel_cudaERNS_18TensorIteratorBaseEENKUlvE_clEvENKUlvE7_clEvEUlbbE_EESt5arrayIPcLm2EELi4E23TrivialOffsetCalculatorILi1EjESD_NS0_6memory15LoadWithoutCastENSE_16StoreWithoutCastEEEviT_T0_T2_T3_T4_T5_,@"STO_CUDA_ENTRY STV_DEFAULT"
_ZN2at6native27unrolled_elementwise_kernelINS0_13AUnaryFunctorIbbbZZZNS0_21heaviside_kernel_cudaERNS_18TensorIteratorBaseEENKUlvE_clEvENKUlvE7_clEvEUlbbE_EESt5arrayIPcLm2EELi4E23TrivialOffsetCalculatorILi1EjESD_NS0_6memory15LoadWithoutCastENSE_16StoreWithoutCastEEEviT_T0_T2_T3_T4_T5_:
.text._ZN2at6native27unrolled_elementwise_kernelINS0_13AUnaryFunctorIbbbZZZNS0_21heaviside_kernel_cudaERNS_18TensorIteratorBaseEENKUlvE_clEvENKUlvE7_clEvEUlbbE_EESt5arrayIPcLm2EELi4E23TrivialOffsetCalculatorILi1EjESD_NS0_6memory15LoadWithoutCastENSE_16StoreWithoutCastEEEviT_T0_T2_T3_T4_T5_:
        /* <DEDUP_REMOVED lines=25> */
[----:B------:R-:W2:Y:S07]  /*0190*/  @!P1 LDG.E.U8 R6, desc[UR6][R6.64] ;  /* 0x0000000606069981 */ /* 0x000eae000c1e1100 */
[----:B------:R-:W1:Y:S01]  /*01a0*/  @!P2 LDC.64 R4, c[0x0][0x390] ;  /* 0x0000e400ff04ab82 */ /* 0x000e620000000a00 */
[----:B------:R-:W-:Y:S01]  /*01b0*/  @!P2 IMAD R13, R0, 0x200, R13 ;  /* 0x00000200000da824 */ /* 0x000fe200078e020d */
[----:B0-----:R-:W-:-:S05]  /*01c0*/  @!P0 IADD3 R8, P3, PT, R19, R8, RZ ;  /* 0x0000000813088210 */ /* 0x001fca0007f7e0ff */
[----:B------:R-:W-:-:S05]  /*01d0*/  @!P0 IMAD.X R9, RZ, RZ, R9, P3 ;  /* 0x000000ffff098224 */ /* 0x000fca00018e0609 */
[----:B------:R-:W4:Y:S01]  /*01e0*/  @!P0 LDG.E.U8 R8, desc[UR6][R8.64] ;  /* 0x0000000608088981 */ /* 0x000f22000c1e1100 */
[----:B-1----:R-:W-:-:S05]  /*01f0*/  @!P2 IADD3 R4, P6, PT, R13, R4, RZ ;  /* 0x000000040d04a210 */ /* 0x002fca0007fde0ff */
[----:B------:R-:W-:-:S05]  /*0200*/  @!P2 IMAD.X R5, RZ, RZ, R5, P6 ;  /* 0x000000ffff05a224 */ /* 0x000fca00030e0605 */
[----:B------:R0:W5:Y:S01]  /*0210*/  @!P2 LDG.E.U8 R4, desc[UR6][R4.64] ;  /* 0x000000060404a981 */ /* 0x000162000c1e1100 */
[----:B------:R-:W1:Y:S01]  /*0220*/  LDCU.U8 UR5, c[0x0][0x385] ;  /* 0x000070a0ff0577ac */ /* 0x000e620008000000 */
[----:B------:R-:W-:Y:S01]  /*0230*/  PRMT R12, RZ, 0x7610, R12 ;  /* 0x00007610ff0c7816 */ /* 0x000fe2000000000c */
[----:B------:R-:W-:Y:S04]  /*0240*/  BSSY.RECONVERGENT B0, `(.L_x_3972) ;  /* 0x000002e000007945 */ /* 0x000fe80003800200 */
[----:B------:R-:W-:Y:S01]  /*0250*/  BSSY.RELIABLE B1, `(.L_x_3973) ;  /* 0x0000025000017945 */ /* 0x000fe20003800100 */
[----:B0-----:R-:W-:Y:S01]  /*0260*/  PRMT R5, RZ, 0x7610, R5 ;  /* 0x00007610ff057816 */ /* 0x001fe20000000005 */
[----:B-1----:R-:W-:-:S04]  /*0270*/  UPRMT UR4, UR5, 0x8880, URZ ;  /* 0x0000888005047896 */ /* 0x002fc800080000ff */
[----:B------:R-:W-:-:S04]  /*0280*/  UISETP.GT.AND UP0, UPT, UR4, URZ, UPT ;  /* 0x000000ff0400728c */ /* 0x000fc8000bf04270 */
[----:B------:R-:W-:Y:S01]  /*0290*/  USEL UR4, URZ, 0x1, !UP0 ;  /* 0x00000001ff047887 */ /* 0x000fe2000c000000 */
[----:B---3--:R-:W-:-:S04]  /*02a0*/  @!P5 ISETP.NE.AND P6, PT, R10, RZ, PT ;  /* 0x000000ff0a00d20c */ /* 0x008fc80003fc5270 */
[----:B------:R-:W-:Y:S02]  /*02b0*/  @!P5 SEL R12, RZ, 0x1, !P6 ;  /* 0x00000001ff0cd807 */ /* 0x000fe40007000000 */
[----:B--2---:R-:W-:Y:S02]  /*02c0*/  @!P1 ISETP.NE.AND P4, PT, R6, RZ, PT ;  /* 0x000000ff0600920c */ /* 0x004fe40003f85270 */
[----:B------:R-:W-:Y:S02]  /*02d0*/  PRMT R6, RZ, 0x7610, R6 ;  /* 0x00007610ff067816 */ /* 0x000fe40000000006 */
[----:B------:R-:W-:-:S04]  /*02e0*/  ISETP.NE.AND P5, PT, RZ, UR5, PT ;  /* 0x00000005ff007c0c */ /* 0x000fc8000bfa5270 */
[----:B------:R-:W-:Y:S02]  /*02f0*/  SEL R7, R12, UR4, !P5 ;  /* 0x000000040c077c07 */ /* 0x000fe4000e800000 */
[----:B----4-:R-:W-:-:S04]  /*0300*/  @!P0 ISETP.NE.AND P3, PT, R8, RZ, PT ;  /* 0x000000ff0800820c */ /* 0x010fc80003f65270 */
[----:B------:R-:W-:Y:S02]  /*0310*/  @!P0 SEL R5, RZ, 0x1, !P3 ;  /* 0x00000001ff058807 */ /* 0x000fe40005800000 */
[----:B-----5:R-:W-:Y:S02]  /*0320*/  @!P2 ISETP.NE.AND P6, PT, R4, RZ, PT ;  /* 0x000000ff0400a20c */ /* 0x020fe40003fc5270 */
[----:B------:R-:W-:Y:S02]  /*0330*/  PRMT R4, RZ, 0x7610, R4 ;  /* 0x00007610ff047816 */ /* 0x000fe40000000004 */
[----:B------:R-:W-:Y:S02]  /*0340*/  @!P1 SEL R4, RZ, 0x1, !P4 ;  /* 0x00000001ff049807 */ /* 0x000fe40006000000 */
[----:B------:R-:W-:Y:S02]  /*0350*/  ISETP.GE.AND P1, PT, R3, R2, PT ;  /* 0x000000020300720c */ /* 0x000fe40003f26270 */
[----:B------:R-:W-:-:S02]  /*0360*/  @!P2 SEL R6, RZ, 0x1, !P6 ;  /* 0x00000001ff06a807 */ /* 0x000fc40007000000 */
[----:B------:R-:W-:Y:S02]  /*0370*/  SEL R9, R4, UR4, !P5 ;  /* 0x0000000404097c07 */ /* 0x000fe4000e800000 */
[----:B------:R-:W-:Y:S02]  /*0380*/  SEL R11, R5, UR4, !P5 ;  /* 0x00000004050b7c07 */ /* 0x000fe4000e800000 */
[----:B------:R-:W-:-:S05]  /*0390*/  SEL R13, R6, UR4, !P5 ;  /* 0x00000004060d7c07 */ /* 0x000fca000e800000 */
[----:B------:R-:W-:Y:S05]  /*03a0*/  @P1 BRA `(.L_x_3974) ;  /* 0x00000000003c1947 */ /* 0x000fea0003800000 */
        /* <DEDUP_REMOVED lines=15> */
.L_x_3974:
[----:B------:R-:W-:Y:S05]  /*04a0*/  BSYNC.RELIABLE B1 ;  /* 0x0000000000017941 */ /* 0x000fea0003800100 */
.L_x_3973:
[----:B------:R-:W-:-:S13]  /*04b0*/  ISETP.GE.AND P0, PT, R3, R2, PT ;  /* 0x000000020300720c */ /* 0x000fda0003f06270 */
[----:B------:R-:W1:Y:S01]  /*04c0*/  @!P0 LDC.64 R6, c[0x0][0x388] ;  /* 0x0000e200ff068b82 */ /* 0x000e620000000a00 */
[----:B0-----:R-:W-:Y:S02]  /*04d0*/  @!P0 IMAD R5, R0, 0x200, R3 ;  /* 0x0000020000058824 */ /* 0x001fe400078e0203 */
[----:B------:R-:W-:-:S03]  /*04e0*/  @!P0 VIADD R3, R3, 0x80 ;  /* 0x0000008003038836 */ /* 0x000fc60000000000 */
[----:B-1----:R-:W-:-:S05]  /*04f0*/  @!P0 IADD3 R4, P1, PT, R5, R6, RZ ;  /* 0x0000000605048210 */ /* 0x002fca0007f3e0ff */
[----:B------:R-:W-:-:S05]  /*0500*/  @!P0 IMAD.X R5, RZ, RZ, R7, P1 ;  /* 0x000000ffff058224 */ /* 0x000fca00008e0607 */
[----:B------:R1:W-:Y:S03]  /*0510*/  @!P0 STG.E.U8 desc[UR6][R4.64], R11 ;  /* 0x0000000b04008986 */ /* 0x0003e6000c101106 */
.L_x_3975:
[----:B------:R-:W-:Y:S05]  /*0520*/  BSYNC.RECONVERGENT B0 ;  /* 0x0000000000007941 */ /* 0x000fea0003800200 */
.L_x_3972:
        /* <DEDUP_REMOVED lines=9> */
.L_x_3976:
        /* <DEDUP_REMOVED lines=12> */
.L_x_31048:


//--------------------- .text._ZN2at6native29vectorized_elementwise_kernelILi2ENS0_13AUnaryFunctorIbbbZZZNS0_21heaviside_kernel_cudaERNS_18TensorIteratorBaseEENKUlvE_clEvENKUlvE7_clEvEUlbbE_EESt5arrayIPcLm2EEEEviT0_T1_ --------------------------
	.section	.text._ZN2at6native29vectorized_elementwise_kernelILi2ENS0_13AUnaryFunctorIbbbZZZNS0_21heaviside_kernel_cudaERNS_18TensorIteratorBaseEENKUlvE_clEvENKUlvE7_clEvEUlbbE_EESt5arrayIPcLm2EEEEviT0_T1_,"ax",@progbits
	.align	128
        .global         _ZN2at6native29vectorized_elementwise_kernelILi2ENS0_13AUnaryFunctorIbbbZZZNS0_21heaviside_kernel_cudaERNS_18TensorIteratorBaseEENKUlvE_clEvENKUlvE7_clEvEUlbbE_EESt5arrayIPcLm2EEEEviT0_T1_
        .type           _ZN2at6native29vectorized_elementwise_kernelILi2ENS0_13AUnaryFunctorIbbbZZZNS0_21heaviside_kernel_cudaERNS_18TensorIteratorBaseEENKUlvE_clEvENKUlvE7_clEvEUlbbE_EESt5arrayIPcLm2EEEEviT0_T1_,@function
        .size           _ZN2at6native29vectorized_elementwise_kernelILi2ENS0_13AUnaryFunctorIbbbZZZNS0_21heaviside_kernel_cudaERNS_18TensorIteratorBaseEENKUlvE_clEvENKUlvE7_clEvEUlbbE_EESt5arrayIPcLm2EEEEviT0_T1_,(.L_x_31049 - _ZN2at6native29vectorized_elementwise_kernelILi2ENS0_13AUnaryFunctorIbbbZZZNS0_21heaviside_kernel_cudaERNS_18TensorIteratorBaseEENKUlvE_clEvENKUlvE7_clEvEUlbbE_EESt5arrayIPcLm2EEEEviT0_T1_)
        .other          _ZN2at6native29vectorized_elementwise_kernelILi2ENS0_13AUnaryFunctorIbbbZZZNS0_21heaviside_kernel_cudaERNS_18TensorIteratorBaseEENKUlvE_clEvENKUlvE7_clEvEUlbbE_EESt5arrayIPcLm2EEEEviT0_T1_,@"STO_CUDA_ENTRY STV_DEFAULT"
_ZN2at6native29vectorized_elementwise_kernelILi2ENS0_13AUnaryFunctorIbbbZZZNS0_21heaviside_kernel_cudaERNS_18TensorIteratorBaseEENKUlvE_clEvENKUlvE7_clEvEUlbbE_EESt5arrayIPcLm2EEEEviT0_T1_:
.text._ZN2at6native29vectorized_elementwise_kernelILi2ENS0_13AUnaryFunctorIbbbZZZNS0_21heaviside_kernel_cudaERNS_18TensorIteratorBaseEENKUlvE_clEvENKUlvE7_clEvEUlbbE_EESt5arrayIPcLm2EEEEviT0_T1_:
[----:B------:R-:W-:Y:S08]  /*0000*/  LDC R1, c[0x0][0x37c] ;  /* 0x0000df00ff017b82 */ /* 0x000ff00000000800 */
[----:B------:R-:W0:Y:S01]  /*0010*/  S2UR UR4, SR_CTAID.X ;  /* 0x00000000000479c3 */ /* 0x000e220000002500 */
[----:B------:R-:W1:Y:S01]  /*0020*/  LDCU UR5, c[0x0][0x380] ;  /* 0x00007000ff0577ac */ /* 0x000e620008000800 */
[----:B------:R-:W2:Y:S01]  /*0030*/  LDCU.64 UR8, c[0x0][0x358] ;  /* 0x00006b00ff0877ac */ /* 0x000ea20008000a00 */
[----:B------:R-:W3:Y:S01]  /*0040*/  LDCU.U8 UR10, c[0x0][0x385] ;  /* 0x000070a0ff0a77ac */ /* 0x000ee20008000000 */
[----:B0-----:R-:W-:-:S04]  /*0050*/  USHF.L.U32 UR4, UR4, 0xa, URZ ;  /* 0x0000000a04047899 */ /* 0x001fc800080006ff */
[----:B-1----:R-:W-:-:S04]  /*0060*/  UIADD3 UR5, UPT, UPT, -UR4, UR5, URZ ;  /* 0x0000000504057290 */ /* 0x002fc8000fffe1ff */
[----:B------:R-:W-:-:S09]  /*0070*/  UISETP.GT.U32.AND UP0, UPT, UR5, 0x3ff, UPT ;  /* 0x000003ff0500788c */ /* 0x000fd2000bf04070 */
[----:B--23--:R-:W-:Y:S05]  /*0080*/  BRA.U UP0, `(.L_x_3977) ;  /* 0x0000000900887547 */ /* 0x00cfea000b800000 */
        /* <DEDUP_REMOVED lines=14> */
[----:B------:R-:W3:Y:S01]  /*0170*/  @!P2 LDG.E.U8 R4, desc[UR8][R4.64] ;  /* 0x000000080404a981 */ /* 0x000ee2000c1e1100 */
        /* <DEDUP_REMOVED lines=13> */
[----:B------:R-:W4:Y:S01]  /*0250*/  @!P3 LDC.64 R14, c[0x0][0x390] ;  /* 0x0000e400ff0ebb82 */ /* 0x000f220000000a00 */
[----:B------:R-:W-:-:S05]  /*0260*/  @!P3 VIADD R12, R12, 0x80 ;  /* 0x000000800c0cb836 */ /* 0x000fca0000000000 */
[----:B------:R-:W-:-:S13]  /*0270*/  ISETP.GE.U32.AND P1, PT, R12, UR5, PT ;  /* 0x000000050c007c0c */ /* 0x000fda000bf26070 */
[C---:B------:R-:W-:Y:S01]  /*0280*/  @!P1 VIADD R25, R12.reuse, UR4 ;  /* 0x000000040c199c36 */ /* 0x040fe20008000000 */
[----:B------:R-:W5:Y:S01]  /*0290*/  @!P1 LDC.64 R6, c[0x0][0x390] ;  /* 0x0000e400ff069b82 */ /* 0x000f620000000a00 */
[----:B------:R-:W-:Y:S01]  /*02a0*/  @!P1 VIADD R12, R12, 0x80 ;  /* 0x000000800c0c9836 */ /* 0x000fe20000000000 */
[----:B--2---:R-:W-:-:S04]  /*02b0*/  @!P0 ISETP.NE.AND P6, PT, R2, RZ, PT ;  /* 0x000000ff0200820c */ /* 0x004fc80003fc5270 */
[----:B------:R-:W-:Y:S02]  /*02c0*/  @!P0 SEL R13, RZ, 0x1, !P6 ;  /* 0x00000001ff0d8807 */ /* 0x000fe40007000000 */
[----:B------:R-:W-:-:S13]  /*02d0*/  ISETP.GE.U32.AND P0, PT, R12, UR5, PT ;  /* 0x000000050c007c0c */ /* 0x000fda000bf06070 */
[----:B------:R-:W-:Y:S01]  /*02e0*/  @!P0 VIADD R17, R12, UR4 ;  /* 0x000000040c118c36 */ /* 0x000fe20008000000 */
[----:B---3--:R-:W-:Y:S01]  /*02f0*/  @!P2 ISETP.NE.AND P6, PT, R4, RZ, PT ;  /* 0x000000ff0400a20c */ /* 0x008fe20003fc5270 */
[----:B------:R-:W-:Y:S01]  /*0300*/  @!P0 VIADD R12, R12, 0x80 ;  /* 0x000000800c0c8836 */ /* 0x000fe20000000000 */
[----:B------:R-:W2:Y:S02]  /*0310*/  @!P0 LDC.64 R4, c[0x0][0x390] ;  /* 0x0000e400ff048b82 */ /* 0x000ea40000000a00 */
[----:B------:R-:W-:Y:S02]  /*0320*/  @!P2 SEL R16, RZ, 0x1, !P6 ;  /* 0x00000001ff10a807 */ /* 0x000fe40007000000 */
[----:B------:R-:W-:Y:S02]  /*0330*/  ISETP.GE.U32.AND P2, PT, R12, UR5, PT ;  /* 0x000000050c007c0c */ /* 0x000fe4000bf46070 */
[----:B0-----:R-:W-:-:S05]  /*0340*/  @!P4 IADD3 R8, P6, PT, R19, R8, RZ ;  /* 0x000000081308c210 */ /* 0x001fca0007fde0ff */
[----:B------:R-:W-:Y:S01]  /*0350*/  @!P4 IMAD.X R9, RZ, RZ, R9, P6 ;  /* 0x000000ffff09c224 */ /* 0x000fe200030e0609 */
[----:B-1----:R-:W-:-:S04]  /*0360*/  @!P5 IADD3 R10, P6, PT, R21, R10, RZ ;  /* 0x0000000a150ad210 */ /* 0x002fc80007fde0ff */
[----:B------:R0:W3:Y:S01]  /*0370*/  @!P4 LDG.E.U8 R8, desc[UR8][R8.64] ;  /* 0x000000080808c981 */ /* 0x0000e2000c1e1100 */
[----:B------:R-:W1:Y:S01]  /*0380*/  @!P2 LDC.64 R2, c[0x0][0x390] ;  /* 0x0000e400ff02ab82 */ /* 0x000e620000000a00 */
[----:B------:R-:W-:Y:S01]  /*0390*/  @!P5 IMAD.X R11, RZ, RZ, R11, P6 ;  /* 0x000000ffff0bd224 */ /* 0x000fe200030e060b */
[----:B----4-:R-:W-:-:S04]  /*03a0*/  @!P3 IADD3 R14, P6, PT, R23, R14, RZ ;  /* 0x0000000e170eb210 */ /* 0x010fc80007fde0ff */
[----:B------:R-:W4:Y:S01]  /*03b0*/  @!P5 LDG.E.U8 R10, desc[UR8][R10.64] ;  /* 0x000000080a0ad981 */ /* 0x000f22000c1e1100 */
[----:B------:R-:W-:Y:S01]  /*03c0*/  @!P3 IMAD.X R15, RZ, RZ, R15, P6 ;  /* 0x000000ffff0fb224 */ /* 0x000fe200030e060f */
[----:B-----5:R-:W-:-:S04]  /*03d0*/  @!P1 IADD3 R6, P6, PT, R25, R6, RZ ;  /* 0x0000000619069210 */ /* 0x020fc80007fde0ff */
[----:B------:R-:W5:Y:S01]  /*03e0*/  @!P3 LDG.E.U8 R14, desc[UR8][R14.64] ;  /* 0x000000080e0eb981 */ /* 0x000f62000c1e1100 */
[----:B------:R-:W-:Y:S01]  /*03f0*/  @!P1 IMAD.X R7, RZ, RZ, R7, P6 ;  /* 0x000000ffff079224 */ /* 0x000fe200030e0607 */
[----:B--2---:R-:W-:Y:S01]  /*0400*/  @!P0 IADD3 R4, P6, PT, R17, R4, RZ ;  /* 0x0000000411048210 */ /* 0x004fe20007fde0ff */
[----:B------:R-:W-:-:S03]  /*0410*/  @!P2 VIADD R17, R12, UR4 ;  /* 0x000000040c11ac36 */ /* 0x000fc60008000000 */
[----:B------:R-:W2:Y:S01]  /*0420*/  @!P1 LDG.E.U8 R6, desc[UR8][R6.64] ;  /* 0x0000000806069981 */ /* 0x000ea2000c1e1100 */
[----:B------:R-:W-:Y:S01]  /*0430*/  @!P0 IMAD.X R5, RZ, RZ, R5, P6 ;  /* 0x000000ffff058224 */ /* 0x000fe200030e0605 */
[----:B-1----:R-:W-:-:S05]  /*0440*/  @!P2 IADD3 R2, P6, PT, R17, R2, RZ ;  /* 0x000000021102a210 */ /* 0x002fca0007fde0ff */
[----:B------:R1:W2:Y:S01]  /*0450*/  @!P0 LDG.E.U8 R5, desc[UR8][R4.64] ;  /* 0x0000000804058981 */ /* 0x0002a2000c1e1100 */
[----:B------:R-:W-:-:S05]  /*0460*/  @!P2 IMAD.X R3, RZ, RZ, R3, P6 ;  /* 0x000000ffff03a224 */ /* 0x000fca00030e0603 */
[----:B------:R1:W2:Y:S01]  /*0470*/  @!P2 LDG.E.U8 R2, desc[UR8][R2.64] ;  /* 0x000000080202a981 */ /* 0x0002a2000c1e1100 */
[----:B0-----:R-:W-:Y:S01]  /*0480*/  PRMT R9, RZ, 0x7610, R9 ;  /* 0x00007610ff097816 */ /* 0x001fe20000000009 */
[----:B------:R-:W-:Y:S01]  /*0490*/  UPRMT UR6, UR10, 0x8880, URZ ;  /* 0x000088800a067896 */ /* 0x000fe200080000ff */
[----:B-1----:R-:W-:-:S03]  /*04a0*/  PRMT R4, RZ, 0x7610, R4 ;  /* 0x00007610ff047816 */ /* 0x002fc60000000004 */
[----:B------:R-:W-:-:S04]  /*04b0*/  UISETP.GT.AND UP0, UPT, UR6, URZ, UPT ;  /* 0x000000ff0600728c */ /* 0x000fc8000bf04270 */
[----:B------:R-:W-:Y:S01]  /*04c0*/  USEL UR6, URZ, 0x1, !UP0 ;  /* 0x00000001ff067887 */ /* 0x000fe2000c000000 */
[----:B------:R-:W-:Y:S01]  /*04d0*/  PRMT R3, RZ, 0x7610, R3 ;  /* 0x00007610ff037816 */ /* 0x000fe20000000003 */
[----:B------:R-:W-:Y:S04]  /*04e0*/  BSSY.RECONVERGENT B0, `(.L_x_3978) ;  /* 0x0000053000007945 */ /* 0x000fe80003800200 */
[----:B------:R-:W-:Y:S01]  /*04f0*/  BSSY.RELIABLE B1, `(.L_x_3979) ;  /* 0x000004a000017945 */ /* 0x000fe20003800100 */
[----:B---3--:R-:W-:Y:S02]  /*0500*/  @!P4 ISETP.NE.AND P6, PT, R8, RZ, PT ;  /* 0x000000ff0800c20c */ /* 0x008fe40003fc5270 */
[----:B------:R-:W-:Y:S02]  /*0510*/  PRMT R8, RZ, 0x7610, R8 ;  /* 0x00007610ff087816 */ /* 0x000fe40000000008 */
[----:B------:R-:W-:-:S02]  /*0520*/  @!P4 SEL R8, RZ, 0x1, !P6 ;  /* 0x00000001ff08c807 */ /* 0x000fc40007000000 */
[----:B----4-:R-:W-:-:S04]  /*0530*/  @!P5 ISETP.NE.AND P6, PT, R10, RZ, PT ;  /* 0x000000ff0a00d20c */ /* 0x010fc80003fc5270 */
[----:B------:R-:W-:Y:S02]  /*0540*/  @!P5 SEL R9, RZ, 0x1, !P6 ;  /* 0x00000001ff09d807 */ /* 0x000fe40007000000 */
[----:B-----5:R-:W-:-:S04]  /*0550*/  @!P3 ISETP.NE.AND P4, PT, R14, RZ, PT ;  /* 0x000000ff0e00b20c */ /* 0x020fc80003f85270 */
[----:B------:R-:W-:Y:S02]  /*0560*/  @!P3 SEL R4, RZ, 0x1, !P4 ;  /* 0x00000001ff04b807 */ /* 0x000fe40006000000 */
[----:B--2---:R-:W-:Y:S02]  /*0570*/  @!P1 ISETP.NE.AND P6, PT, R6, RZ, PT ;  /* 0x000000ff0600920c */ /* 0x004fe40003fc5270 */
[----:B------:R-:W-:Y:S02]  /*0580*/  ISETP.NE.AND P3, PT, RZ, UR10, PT ;  /* 0x0000000aff007c0c */ /* 0x000fe4000bf65270 */
[----:B------:R-:W-:Y:S02]  /*0590*/  @!P0 ISETP.NE.AND P5, PT, R5, RZ, PT ;  /* 0x000000ff0500820c */ /* 0x000fe40003fa5270 */
[----:B------:R-:W-:Y:S02]  /*05a0*/  @!P2 ISETP.NE.AND P4, PT, R2, RZ, PT ;  /* 0x000000ff0200a20c */ /* 0x000fe40003f85270 */
[----:B------:R-:W-:-:S02]  /*05b0*/  PRMT R2, RZ, 0x7610, R2 ;  /* 0x00007610ff027816 */ /* 0x000fc40000000002 */
[----:B------:R-:W-:Y:S02]  /*05c0*/  @!P1 SEL R2, RZ, 0x1, !P6 ;  /* 0x00000001ff029807 */ /* 0x000fe40007000000 */
[----:B------:R-:W-:Y:S02]  /*05d0*/  ISETP.GE.U32.AND P1, PT, R0, UR5, PT ;  /* 0x0000000500007c0c */ /* 0x000fe4000bf26070 */
[----:B------:R-:W-:Y:S02]  /*05e0*/  PRMT R5, RZ, 0x7610, R5 ;  /* 0x00007610ff057816 */ /* 0x000fe40000000005 */
[----:B------:R-:W-:Y:S02]  /*05f0*/  @!P0 SEL R3, RZ, 0x1, !P5 ;  /* 0x00000001ff038807 */ /* 0x000fe40006800000 */
[----:B------:R-:W-:Y:S02]  /*0600*/  @!P2 SEL R5, RZ, 0x1, !P4 ;  /* 0x00000001ff05a807 */ /* 0x000fe40006000000 */
[----:B------:R-:W-:-:S02]  /*0610*/  SEL R17, R4, UR6, !P3 ;  /* 0x0000000604117c07 */ /* 0x000fc4000d800000 */
[----:B------:R-:W-:Y:S02]  /*0620*/  SEL R4, R2, UR6, !P3 ;  /* 0x0000000602047c07 */ /* 0x000fe4000d800000 */
[----:B------:R-:W-:Y:S02]  /*0630*/  SEL R13, R13, UR6, !P3 ;  /* 0x000000060d0d7c07 */ /* 0x000fe4000d800000 */
[----:B------:R-:W-:Y:S02]  /*0640*/  SEL R11, R16, UR6, !P3 ;  /* 0x00000006100b7c07 */ /* 0x000fe4000d800000 */
[----:B------:R-:W-:Y:S02]  /*0650*/  SEL R15, R8, UR6, !P3 ;  /* 0x00000006080f7c07 */ /* 0x000fe4000d800000 */
[----:B------:R-:W-:Y:S02]  /*0660*/  SEL R9, R9, UR6, !P3 ;  /* 0x0000000609097c07 */ /* 0x000fe4000d800000 */
[----:B------:R-:W-:-:S02]  /*0670*/  SEL R3, R3, UR6, !P3 ;  /* 0x0000000603037c07 */ /* 0x000fc4000d800000 */
[----:B------:R-:W-:Y:S01]  /*0680*/  SEL R2, R5, UR6, !P3 ;  /* 0x0000000605027c07 */ /* 0x000fe2000d800000 */
        /* <DEDUP_REMOVED lines=15> */
.L_x_3980:
        /* <DEDUP_REMOVED lines=8> */
.L_x_3981:
        /* <DEDUP_REMOVED lines=8> */
.L_x_3982:
        /* <DEDUP_REMOVED lines=8> */
.L_x_3983:
        /* <DEDUP_REMOVED lines=9> */
.L_x_3984:
[----:B------:R-:W-:Y:S05]  /*0990*/  BSYNC.RELIABLE B1 ;  /* 0x0000000000017941 */ /* 0x000fea0003800100 */
.L_x_3979:
[----:B------:R-:W-:-:S13]  /*09a0*/  ISETP.GE.U32.AND P0, PT, R0, UR5, PT ;  /* 0x0000000500007c0c */ /* 0x000fda000bf06070 */
[----:B012---:R-:W0:Y:S01]  /*09b0*/  @!P0 LDC.64 R6, c[0x0][0x388] ;  /* 0x0000e200ff068b82 */ /* 0x007e220000000a00 */
[C---:B------:R-:W-:Y:S02]  /*09c0*/  @!P0 VIADD R5, R0.reuse, UR4 ;  /* 0x0000000400058c36 */ /* 0x040fe40008000000 */
[----:B------:R-:W-:-:S03]  /*09d0*/  @!P0 VIADD R0, R0, 0x80 ;  /* 0x0000008000008836 */ /* 0x000fc60000000000 */
[----:B0-----:R-:W-:-:S05]  /*09e0*/  @!P0 IADD3 R4, P1, PT, R5, R6, RZ ;  /* 0x0000000605048210 */ /* 0x001fca0007f3e0ff */
[----:B------:R-:W-:-:S05]  /*09f0*/  @!P0 IMAD.X R5, RZ, RZ, R7, P1 ;  /* 0x000000ffff058224 */ /* 0x000fca00008e0607 */
[----:B------:R3:W-:Y:S03]  /*0a00*/  @!P0 STG.E.U8 desc[UR8][R4.64], R3 ;  /* 0x0000000304008986 */ /* 0x0007e6000c101108 */
.L_x_3985:
[----:B------:R-:W-:Y:S05]  /*0a10*/  BSYNC.RECONVERGENT B0 ;  /* 0x0000000000007941 */ /* 0x000fea0003800200 */
.L_x_3978:
[----:B------:R-:W-:Y:S05]  /*0a20*/  WARPSYNC.ALL ;  /* 0x0000000000007948 */ /* 0x000fea0003800000 */
[----:B------:R-:W-:-:S13]  /*0a30*/  ISETP.GE.U32.AND P0, PT, R0, UR5, PT ;  /* 0x0000000500007c0c */ /* 0x000fda000bf06070 */
[----:B------:R-:W-:Y:S05]  /*0a40*/  @P0 EXIT ;  /* 0x000000000000094d */ /* 0x000fea0003800000 */
[----:B------:R-:W3:Y:S01]  /*0a50*/  LDCU.64 UR6, c[0x0][0x388] ;  /* 0x00007100ff0677ac */ /* 0x000ee20008000a00 */
[----:B------:R-:W-:-:S05]  /*0a60*/  VIADD R0, R0, UR4 ;  /* 0x0000000400007c36 */ /* 0x000fca0008000000 */
[----:B---3--:R-:W-:-:S05]  /*0a70*/  IADD3 R4, P0, PT, R0, UR6, RZ ;  /* 0x0000000600047c10 */ /* 0x008fca000ff1e0ff */
[----:B------:R-:W-:-:S05]  /*0a80*/  IMAD.X R5, RZ, RZ, UR7, P0 ;  /* 0x00000007ff057e24 */ /* 0x000fca00080e06ff */
[----:B------:R-:W-:Y:S01]  /*0a90*/  STG.E.U8 desc[UR8][R4.64], R2 ;  /* 0x0000000204007986 */ /* 0x000fe2000c101108 */
[----:B------:R-:W-:Y:S05]  /*0aa0*/  EXIT ;  /* 0x000000000000794d */ /* 0x000fea0003800000 */
.L_x_3977:
        /* <DEDUP_REMOVED lines=9> */
[----:B------:R-:W3:Y:S04]  /*0b40*/  LDG.E.U16 R8, desc[UR8][R4.64+0x200] ;  /* 0x0002000804087981 */ /* 0x000ee8000c1e1500 */
[----:B------:R-:W4:Y:S04]  /*0b50*/  LDG.E.U16 R7, desc[UR8][R4.64+0x100] ;  /* 0x0001000804077981 */ /* 0x000f28000c1e1500 */
[----:B------:R3:W5:Y:S01]  /*0b60*/  LDG.E.U16 R9, desc[UR8][R4.64+0x300] ;  /* 0x0003000804097981 */ /* 0x000762000c1e1500 */
[----:B0-----:R-:W-:-:S06]  /*0b70*/  UIADD3 UR6, UP0, UPT, UR4, UR6, URZ ;  /* 0x0000000604067290 */ /* 0x001fcc000ff1e0ff */
[----:B------:R-:W-:Y:S01]  /*0b80*/  IMAD.U32 R2, RZ, RZ, UR6 ;  /* 0x00000006ff027e24 */ /* 0x000fe2000f8e00ff */
[----:B------:R-:W-:-:S06]  /*0b90*/  UPRMT UR6, UR10, 0x8880, URZ ;  /* 0x000088800a067896 */ /* 0x000fcc00080000ff */
[----:B------:R-:W-:Y:S01]  /*0ba0*/  ISETP.LT.AND P5, PT, RZ, UR6, PT ;  /* 0x00000006ff007c0c */ /* 0x000fe2000bfa1270 */
[----:B------:R-:W-:-:S03]  /*0bb0*/  UIADD3.X UR7, UPT, UPT, URZ, UR7, URZ, UP0, !UPT ;  /* 0x00000007ff077290 */ /* 0x000fc600087fe4ff */
[----:B------:R-:W-:Y:S02]  /*0bc0*/  SEL R10, RZ, 0x1, !P5 ;  /* 0x00000001ff0a7807 */ /* 0x000fe40006800000 */
[----:B------:R-:W-:Y:S01]  /*0bd0*/  ISETP.NE.AND P5, PT, RZ, UR10, PT ;  /* 0x0000000aff007c0c */ /* 0x000fe2000bfa5270 */
[----:B------:R-:W-:Y:S02]  /*0be0*/  IMAD.U32 R3, RZ, RZ, UR7 ;  /* 0x00000007ff037e24 */ /* 0x000fe4000f8e00ff */
[----:B------:R-:W-:Y:S01]  /*0bf0*/  IMAD.WIDE.U32 R2, R11, 0x2, R2 ;  /* 0x000000020b027825 */ /* 0x000fe200078e0002 */
[C---:B--2---:R-:W-:Y:S02]  /*0c00*/  PRMT R0, R6.reuse, 0x7770, RZ ;  /* 0x0000777006007816 */ /* 0x044fe400000000ff */
[----:B------:R-:W-:Y:S02]  /*0c10*/  PRMT R6, R6, 0x7771, RZ ;  /* 0x0000777106067816 */ /* 0x000fe400000000ff */
[----:B---3--:R-:W-:-:S02]  /*0c20*/  PRMT R4, R8, 0x7771, RZ ;  /* 0x0000777108047816 */ /* 0x008fc400000000ff */
[----:B------:R-:W-:Y:S02]  /*0c30*/  ISETP.NE.AND P1, PT, R0, RZ, PT ;  /* 0x000000ff0000720c */ /* 0x000fe40003f25270 */
[C---:B----4-:R-:W-:Y:S02]  /*0c40*/  PRMT R5, R7.reuse, 0x7770, RZ ;  /* 0x0000777007057816 */ /* 0x050fe400000000ff */
[----:B------:R-:W-:Y:S02]  /*0c50*/  PRMT R0, R7, 0x7771, RZ ;  /* 0x0000777107007816 */ /* 0x000fe400000000ff */
[----:B------:R-:W-:Y:S02]  /*0c60*/  ISETP.NE.AND P6, PT, R6, RZ, PT ;  /* 0x000000ff0600720c */ /* 0x000fe40003fc5270 */
[----:B------:R-:W-:Y:S02]  /*0c70*/  ISETP.NE.AND P2, PT, R4, RZ, PT ;  /* 0x000000ff0400720c */ /* 0x000fe40003f45270 */
[----:B------:R-:W-:-:S02]  /*0c80*/  PRMT R6, R8, 0x7770, RZ ;  /* 0x0000777008067816 */ /* 0x000fc400000000ff */
[----:B-----5:R-:W-:Y:S02]  /*0c90*/  PRMT R4, R9, 0x7770, RZ ;  /* 0x0000777009047816 */ /* 0x020fe400000000ff */
[----:B------:R-:W-:Y:S02]  /*0ca0*/  ISETP.NE.AND P0, PT, R5, RZ, PT ;  /* 0x000000ff0500720c */ /* 0x000fe40003f05270 */
[----:B------:R-:W-:Y:S02]  /*0cb0*/  ISETP.NE.AND P4, PT, R0, RZ, PT ;  /* 0x000000ff0000720c */ /* 0x000fe40003f85270 */
[----:B------:R-:W-:Y:S02]  /*0cc0*/  PRMT R5, R9, 0x7771, RZ ;  /* 0x0000777109057816 */ /* 0x000fe400000000ff */
[----:B------:R-:W-:Y:S02]  /*0cd0*/  SEL R0, RZ, 0x1, !P1 ;  /* 0x00000001ff007807 */ /* 0x000fe40004800000 */
[----:B------:R-:W-:-:S02]  /*0ce0*/  ISETP.NE.AND P3, PT, R6, RZ, PT ;  /* 0x000000ff0600720c */ /* 0x000fc40003f65270 */
[----:B------:R-:W-:Y:S02]  /*0cf0*/  ISETP.NE.AND P1, PT, R4, RZ, PT ;  /* 0x000000ff0400720c */ /* 0x000fe40003f25270 */
[----:B------:R-:W-:Y:S02]  /*0d00*/  SEL R4, RZ, 0x1, !P6 ;  /* 0x00000001ff047807 */ /* 0x000fe40007000000 */
[----:B------:R-:W-:Y:S02]  /*0d10*/  ISETP.NE.AND P6, PT, R5, RZ, PT ;  /* 0x000000ff0500720c */ /* 0x000fe40003fc5270 */
[----:B------:R-:W-:Y:S02]  /*0d20*/  SEL R5, RZ, 0x1, !P0 ;  /* 0x00000001ff057807 */ /* 0x000fe40004000000 */
[----:B------:R-:W-:Y:S02]  /*0d30*/  SEL R6, RZ, 0x1, !P4 ;  /* 0x00000001ff067807 */ /* 0x000fe40006000000 */
[----:B------:R-:W-:-:S02]  /*0d40*/  SEL R7, RZ, 0x1, !P3 ;  /* 0x00000001ff077807 */ /* 0x000fc40005800000 */
[----:B------:R-:W-:Y:S02]  /*0d50*/  SEL R8, RZ, 0x1, !P2 ;  /* 0x00000001ff087807 */ /* 0x000fe40005000000 */
[----:B------:R-:W-:Y:S02]  /*0d60*/  SEL R9, RZ, 0x1, !P1 ;  /* 0x00000001ff097807 */ /* 0x000fe40004800000 */
[-C--:B------:R-:W-:Y:S02]  /*0d70*/  SEL R0, R0, R10.reuse, !P5 ;  /* 0x0000000a00007207 */ /* 0x080fe40006800000 */
[-C--:B------:R-:W-:Y:S02]  /*0d80*/  SEL R11, R4, R10.reuse, !P5 ;  /* 0x0000000a040b7207 */ /* 0x080fe40006800000 */
[-C--:B------:R-:W-:Y:S02]  /*0d90*/  SEL R5, R5, R10.reuse, !P5 ;  /* 0x0000000a05057207 */ /* 0x080fe40006800000 */
[----:B------:R-:W-:-:S02]  /*0da0*/  SEL R6, R6, R10, !P5 ;  /* 0x0000000a06067207 */ /* 0x000fc40006800000 */
[-C--:B------:R-:W-:Y:S02]  /*0db0*/  SEL R7, R7, R10.reuse, !P5 ;  /* 0x0000000a07077207 */ /* 0x080fe40006800000 */
[-C--:B------:R-:W-:Y:S02]  /*0dc0*/  SEL R8, R8, R10.reuse, !P5 ;  /* 0x0000000a08087207 */ /* 0x080fe40006800000 */
[----:B------:R-:W-:Y:S02]  /*0dd0*/  SEL R9, R9, R10, !P5 ;  /* 0x0000000a09097207 */ /* 0x000fe40006800000 */
[----:B------:R-:W-:Y:S02]  /*0de0*/  @!P5 SEL R10, RZ, 0x1, !P6 ;  /* 0x00000001ff0ad807 */ /* 0x000fe40007000000 */
[----:B------:R-:W-:Y:S02]  /*0df0*/  PRMT R11, R11, 0x7604, R0 ;  /* 0x000076040b0b7816 */ /* 0x000fe40000000000 */
[----:B------:R-:W-:-:S02]  /*0e00*/  PRMT R5, R6, 0x7604, R5 ;  /* 0x0000760406057816 */ /* 0x000fc40000000005 */
[----:B------:R-:W-:Y:S02]  /*0e10*/  PRMT R7, R8, 0x7604, R7 ;  /* 0x0000760408077816 */ /* 0x000fe40000000007 */
[----:B------:R-:W-:Y:S01]  /*0e20*/  PRMT R9, R10, 0x7604, R9 ;  /* 0x000076040a097816 */ /* 0x000fe20000000009 */
[----:B------:R-:W-:Y:S04]  /*0e30*/  STG.E.U16 desc[UR8][R2.64], R11 ;  /* 0x0000000b02007986 */ /* 0x000fe8000c101508 */
[----:B------:R-:W-:Y:S04]  /*0e40*/  STG.E.U16 desc[UR8][R2.64+0x100], R5 ;  /* 0x0001000502007986 */ /* 0x000fe8000c101508 */
[----:B------:R-:W-:Y:S04]  /*0e50*/  STG.E.U16 desc[UR8][R2.64+0x200], R7 ;  /* 0x0002000702007986 */ /* 0x000fe8000c101508 */
[----:B------:R-:W-:Y:S01]  /*0e60*/  STG.E.U16 desc[UR8][R2.64+0x300], R9 ;  /* 0x0003000902007986 */ /* 0x000fe2000c101508 */
[----:B------:R-:W-:Y:S05]  /*0e70*/  EXIT ;  /* 0x000000000000794d */ /* 0x000fea0003800000 */
.L_x_3986:
        /* <DEDUP_REMOVED lines=16> */
.L_x_31049:


//--------------------- .text._ZN2at6native29vectorized_elementwise_kernelILi4ENS0_13AUnaryFunctorIbbbZZZNS0_21heaviside_kernel_cudaERNS_18TensorIteratorBaseEENKUlvE_clEvENKUlvE7_clEvEUlbbE_EESt5arrayIPcLm2EEEEviT0_T1_ --------------------------
	.section	.text._ZN2at6native29vectorized_elementwise_kernelILi4ENS0_13AUnaryFunctorIbbbZZZNS0_21heaviside_kernel_cudaERNS_18TensorIteratorBaseEENKUlvE_clEvENKUlvE7_clEvEUlbbE_EESt5arrayIPcLm2EEEEviT0_T1_,"ax",@progbits
	.align	128
        .global         _ZN2at6native29vectorized_elementwise_kernelILi4ENS0_13AUnaryFunctorIbbbZZZNS0_21heaviside_kernel_cudaERNS_18TensorIteratorBaseEENKUlvE_clEvENKUlvE7_clEvEUlbbE_EESt5arrayIPcLm2EEEEviT0_T1_
        .type           _ZN2at6native29vectorized_elementwise_kernelILi4ENS0_13AUnaryFunctorIbbbZZZNS0_21heaviside_kernel_cudaERNS_18TensorIteratorBaseEENKUlvE_clEvENKUlvE7_clEvEUlbbE_EESt5arrayIPcLm2EEEEviT0_T1_,@function
        .size           _ZN2at6native29vectorized_elementwise_kernelILi4ENS0_13AUnaryFunctorIbbbZZZNS0_21heaviside_kernel_cudaERNS_18TensorIteratorBaseEENKUlvE_clEvENKUlvE7_clEvEUlbbE_EESt5arrayIPcLm2EEEEviT0_T1_,(.L_x_31050 - _ZN2at6native29vectorized_elementwise_kernelILi4ENS0_13AUnaryFunctorIbbbZZZNS0_21heaviside_kernel_cudaERNS_18TensorIteratorBaseEENKUlvE_clEvENKUlvE7_clEvEUlbbE_EESt5arrayIPcLm2EEEEviT0_T1_)
        .other          _ZN2at6native29vectorized_elementwise_kernelILi4ENS0_13AUnaryFunctorIbbbZZZNS0_21heaviside_kernel_cudaERNS_18TensorIteratorBaseEENKUlvE_clEvENKUlvE7_clEvEUlbbE_EESt5arrayIPcLm2EEEEviT0_T1_,@"STO_CUDA_ENTRY STV_DEFAULT"
_ZN2at6native29vectorized_elementwise_kernelILi4ENS0_13AUnaryFunctorIbbbZZZNS0_21heaviside_kernel_cudaERNS_18TensorIteratorBaseEENKUlvE_clEvENKUlvE7_clEvEUlbbE_EESt5arrayIPcLm2EEEEviT0_T1_:
.text._ZN2at6native29vectorized_elementwise_kernelILi4ENS0_13AUnaryFunctorIbbbZZZNS0_21heaviside_kernel_cudaERNS_18TensorIteratorBaseEENKUlvE_clEvENKUlvE7_clEvEUlbbE_EESt5arrayIPcLm2EEEEviT0_T1_:
        /* <DEDUP_REMOVED lines=120> */
.L_x_3990:
        /* <DEDUP_REMOVED lines=8> */
.L_x_3991:
        /* <DEDUP_REMOVED lines=8> */
.L_x_3992:
        /* <DEDUP_REMOVED lines=8> */
.L_x_3993:
        /* <DEDUP_REMOVED lines=9> */
.L_x_3994:
[----:B------:R-:W-:Y:S05]  /*0990*/  BSYNC.RELIABLE B1 ;  /* 0x0000000000017941 */ /* 0x000fea0003800100 */
.L_x_3989:
[----:B------:R-:W-:-:S13]  /*09a0*/  ISETP.GE.U32.AND P0, PT, R0, UR5, PT ;  /* 0x0000000500007c0c */ /* 0x000fda000bf06070 */
[----:B012---:R-:W0:Y:S01]  /*09b0*/  @!P0 LDC.64 R6, c[0x0][0x388] ;  /* 0x0000e200ff068b82 */ /* 0x007e220000000a00 */
[C---:B------:R-:W-:Y:S02]  /*09c0*/  @!P0 VIADD R5, R0.reuse, UR4 ;  /* 0x0000000400058c36 */ /* 0x040fe40008000000 */
[----:B------:R-:W-:-:S03]  /*09d0*/  @!P0 VIADD R0, R0, 0x80 ;  /* 0x0000008000008836 */ /* 0x000fc60000000000 */
[----:B0-----:R-:W-:-:S05]  /*09e0*/  @!P0 IADD3 R4, P1, PT, R5, R6, RZ ;  /* 0x0000000605048210 */ /* 0x001fca0007f3e0ff */
[----:B------:R-:W-:-:S05]  /*09f0*/  @!P0 IMAD.X R5, RZ, RZ, R7, P1 ;  /* 0x000000ffff058224 */ /* 0x000fca00008e0607 */
[----:B------:R3:W-:Y:S03]  /*0a00*/  @!P0 STG.E.U8 desc[UR10][R4.64], R3 ;  /* 0x0000000304008986 */ /* 0x0007e6000c10110a */
.L_x_3995:
[----:B------:R-:W-:Y:S05]  /*0a10*/  BSYNC.RECONVERGENT B0 ;  /* 0x0000000000007941 */ /* 0x000fea0003800200 */
.L_x_3988:
        /* <DEDUP_REMOVED lines=9> */
.L_x_3987:
[----:B------:R-:W0:Y:S01]  /*0ab0*/  LDCU.64 UR6, c[0x0][0x390] ;  /* 0x00007200ff0677ac */ /* 0x000e220008000a00 */
[----:B------:R-:W1:Y:S01]  /*0ac0*/  S2R R5, SR_TID.X ;  /* 0x0000000000057919 */ /* 0x000e620000002100 */
[----:B------:R-:W2:Y:S01]  /*0ad0*/  LDCU.64 UR8, c[0x0][0x388] ;  /* 0x00007100ff0877ac */ /* 0x000ea20008000a00 */
[----:B0-----:R-:W-:-:S04]  /*0ae0*/  UIADD3 UR6, UP0, UPT, UR4, UR6, URZ ;  /* 0x0000000604067290 */ /* 0x001fc8000ff1e0ff */
[----:B------:R-:W-:Y:S02]  /*0af0*/  UIADD3.X UR7, UPT, UPT, URZ, UR7, URZ, UP0, !UPT ;  /* 0x00000007ff077290 */ /* 0x000fe400087fe4ff */
[----:B------:R-:W-:-:S04]  /*0b00*/  IMAD.U32 R2, RZ, RZ, UR6 ;  /* 0x00000006ff027e24 */ /* 0x000fc8000f8e00ff */
[----:B------:R-:W-:Y:S02]  /*0b10*/  IMAD.U32 R3, RZ, RZ, UR7 ;  /* 0x00000007ff037e24 */ /* 0x000fe4000f8e00ff */
[----:B-1----:R-:W-:-:S05]  /*0b20*/  IMAD.WIDE.U32 R2, R5, 0x4, R2 ;  /* 0x0000000405027825 */ /* 0x002fca00078e0002 */
[----:B------:R-:W3:Y:S04]  /*0b30*/  LDG.E R0, desc[UR10][R2.64] ;  /* 0x0000000a02007981 */ /* 0x000ee8000c1e1900 */
[----:B------:R-:W4:Y:S01]  /*0b40*/  LDG.E R8, desc[UR10][R2.64+0x200] ;  /* 0x0002000a02087981 */ /* 0x000f22000c1e1900 */
[----:B------:R-:W-:Y:S02]  /*0b50*/  UPRMT UR7, UR12, 0x8880, URZ ;  /* 0x000088800c077896 */ /* 0x000fe400080000ff */
[----:B--2---:R-:W-:Y:S01]  /*0b60*/  UIADD3 UR6, UP0, UPT, UR4, UR8, URZ ;  /* 0x0000000804067290 */ /* 0x004fe2000ff1e0ff */
[C---:B---3--:R-:W-:Y:S02]  /*0b70*/  PRMT R4, R0.reuse, 0x7770, RZ ;  /* 0x0000777000047816 */ /* 0x048fe400000000ff */
[----:B------:R-:W-:-:S02]  /*0b80*/  PRMT R6, R0, 0x7771, RZ ;  /* 0x0000777100067816 */ /* 0x000fc400000000ff */
[C---:B------:R-:W-:Y:S02]  /*0b90*/  PRMT R7, R0.reuse, 0x7772, RZ ;  /* 0x0000777200077816 */ /* 0x040fe400000000ff */
[----:B------:R-:W-:Y:S02]  /*0ba0*/  PRMT R0, R0, 0x7773, RZ ;  /* 0x0000777300007816 */ /* 0x000fe400000000ff */
[----:B------:R-:W-:Y:S02]  /*0bb0*/  ISETP.NE.AND P5, PT, R4, RZ, PT ;  /* 0x000000ff0400720c */ /* 0x000fe40003fa5270 */
[----:B------:R-:W-:Y:S02]  /*0bc0*/  ISETP.NE.AND P4, PT, R0, RZ, PT ;  /* 0x000000ff0000720c */ /* 0x000fe40003f85270 */
[C---:B----4-:R-:W-:Y:S02]  /*0bd0*/  PRMT R0, R8.reuse, 0x7772, RZ ;  /* 0x0000777208007816 */ /* 0x050fe400000000ff */
[----:B------:R-:W-:-:S02]  /*0be0*/  PRMT R4, R8, 0x7770, RZ ;  /* 0x0000777008047816 */ /* 0x000fc400000000ff */
[----:B------:R-:W-:Y:S02]  /*0bf0*/  ISETP.NE.AND P1, PT, R0, RZ, PT ;  /* 0x000000ff0000720c */ /* 0x000fe40003f25270 */
[----:B------:R-:W-:Y:S02]  /*0c00*/  SEL R0, RZ, 0x1, !P5 ;  /* 0x00000001ff007807 */ /* 0x000fe40006800000 */
[----:B------:R-:W-:Y:S01]  /*0c10*/  ISETP.LT.AND P5, PT, RZ, UR7, PT ;  /* 0x00000007ff007c0c */ /* 0x000fe2000bfa1270 */
[----:B------:R-:W-:Y:S01]  /*0c20*/  UIADD3.X UR7, UPT, UPT, URZ, UR9, URZ, UP0, !UPT ;  /* 0x00000009ff077290 */ /* 0x000fe200087fe4ff */
[----:B------:R-:W-:Y:S02]  /*0c30*/  PRMT R2, R8, 0x7771, RZ ;  /* 0x0000777108027816 */ /* 0x000fe400000000ff */
[----:B------:R-:W-:Y:S02]  /*0c40*/  SEL R13, RZ, 0x1, !P5 ;  /* 0x00000001ff0d7807 */ /* 0x000fe40006800000 */
[----:B------:R-:W-:Y:S01]  /*0c50*/  ISETP.NE.AND P5, PT, RZ, UR12, PT ;  /* 0x0000000cff007c0c */ /* 0x000fe2000bfa5270 */
[----:B------:R-:W-:Y:S01]  /*0c60*/  IMAD.U32 R3, RZ, RZ, UR7 ;  /* 0x00000007ff037e24 */ /* 0x000fe2000f8e00ff */
[----:B------:R-:W-:-:S02]  /*0c70*/  ISETP.NE.AND P6, PT, R6, RZ, PT ;  /* 0x000000ff0600720c */ /* 0x000fc40003fc5270 */
[----:B------:R-:W-:Y:S02]  /*0c80*/  PRMT R8, R8, 0x7773, RZ ;  /* 0x0000777308087816 */ /* 0x000fe400000000ff */
[----:B------:R-:W-:Y:S02]  /*0c90*/  ISETP.NE.AND P0, PT, R7, RZ, PT ;  /* 0x000000ff0700720c */ /* 0x000fe40003f05270 */
[----:B------:R-:W-:Y:S02]  /*0ca0*/  ISETP.NE.AND P3, PT, R4, RZ, PT ;  /* 0x000000ff0400720c */ /* 0x000fe40003f65270 */
[----:B------:R-:W-:Y:S01]  /*0cb0*/  ISETP.NE.AND P2, PT, R2, RZ, PT ;  /* 0x000000ff0200720c */ /* 0x000fe20003f45270 */
[----:B------:R-:W-:Y:S01]  /*0cc0*/  IMAD.U32 R2, RZ, RZ, UR6 ;  /* 0x00000006ff027e24 */ /* 0x000fe2000f8e00ff */
[----:B------:R-:W-:Y:S02]  /*0cd0*/  SEL R4, RZ, 0x1, !P6 ;  /* 0x00000001ff047807 */ /* 0x000fe40007000000 */
[----:B------:R-:W-:Y:S01]  /*0ce0*/  ISETP.NE.AND P6, PT, R8, RZ, PT ;  /* 0x000000ff0800720c */ /* 0x000fe20003fc5270 */
[----:B------:R-:W-:Y:S01]  /*0cf0*/  IMAD.WIDE.U32 R2, R5, 0x4, R2 ;  /* 0x0000000405027825 */ /* 0x000fe200078e0002 */
[----:B------:R-:W-:-:S02]  /*0d00*/  SEL R6, RZ, 0x1, !P0 ;  /* 0x00000001ff067807 */ /* 0x000fc40004000000 */
[----:B------:R-:W-:Y:S02]  /*0d10*/  SEL R7, RZ, 0x1, !P4 ;  /* 0x00000001ff077807 */ /* 0x000fe40006000000 */
[----:B------:R-:W-:Y:S02]  /*0d20*/  SEL R8, RZ, 0x1, !P3 ;  /* 0x00000001ff087807 */ /* 0x000fe40005800000 */
[----:B------:R-:W-:Y:S02]  /*0d30*/  SEL R9, RZ, 0x1, !P2 ;  /* 0x00000001ff097807 */ /* 0x000fe40005000000 */
[----:B------:R-:W-:Y:S02]  /*0d40*/  SEL R10, RZ, 0x1, !P1 ;  /* 0x00000001ff0a7807 */ /* 0x000fe40004800000 */
[-C--:B------:R-:W-:Y:S02]  /*0d50*/  SEL R0, R0, R13.reuse, !P5 ;  /* 0x0000000d00007207 */ /* 0x080fe40006800000 */
[----:B------:R-:W-:-:S02]  /*0d60*/  SEL R11, R4, R13, !P5 ;  /* 0x0000000d040b7207 */ /* 0x000fc40006800000 */
[-C--:B------:R-:W-:Y:S02]  /*0d70*/  SEL R6, R6, R13.reuse, !P5 ;  /* 0x0000000d06067207 */ /* 0x080fe40006800000 */
[-C--:B------:R-:W-:Y:S02]  /*0d80*/  SEL R7, R7, R13.reuse, !P5 ;  /* 0x0000000d07077207 */ /* 0x080fe40006800000 */
[-C--:B------:R-:W-:Y:S02]  /*0d90*/  SEL R8, R8, R13.reuse, !P5 ;  /* 0x0000000d08087207 */ /* 0x080fe40006800000 */
[-C--:B------:R-:W-:Y:S02]  /*0da0*/  SEL R9, R9, R13.reuse, !P5 ;  /* 0x0000000d09097207 */ /* 0x080fe40006800000 */
[----:B------:R-:W-:Y:S02]  /*0db0*/  SEL R10, R10, R13, !P5 ;  /* 0x0000000d0a0a7207 */ /* 0x000fe40006800000 */
[----:B------:R-:W-:-:S02]  /*0dc0*/  @!P5 SEL R13, RZ, 0x1, !P6 ;  /* 0x00000001ff0dd807 */ /* 0x000fc40007000000 */
[----:B------:R-:W-:Y:S02]  /*0dd0*/  PRMT R11, R0, 0x3340, R11 ;  /* 0x00003340000b7816 */ /* 0x000fe4000000000b */
        /* <DEDUP_REMOVED lines=8> */
.L_x_3996:
        /* <DEDUP_REMOVED lines=10> */
.L_x_31050:


//--------------------- .text._ZN2at6native29vectorized_elementwise_kernelILi8ENS0_13AUnaryFunctorIbbbZZZNS0_21heaviside_kernel_cudaERNS_18TensorIteratorBaseEENKUlvE_clEvENKUlvE7_clEvEUlbbE_EESt5arrayIPcLm2EEEEviT0_T1_ --------------------------
	.section	.text._ZN2at6native29vectorized_elementwise_kernelILi8ENS0_13AUnaryFunctorIbbbZZZNS0_21heaviside_kernel_cudaERNS_18TensorIteratorBaseEENKUlvE_clEvENKUlvE7_clEvEUlbbE_EESt5arrayIPcLm2EEEEviT0_T1_,"ax",@progbits
	.align	128
        .global         _ZN2at6native29vectorized_elementwise_kernelILi8ENS0_13AUnaryFunctorIbbbZZZNS0_21heaviside_kernel_cudaERNS_18TensorIteratorBaseEENKUlvE_clEvENKUlvE7_clEvEUlbbE_EESt5arrayIPcLm2EEEEviT0_T1_
        .type           _ZN2at6native29vectorized_elementwise_kernelILi8ENS0_13AUnaryFunctorIbbbZZZNS0_21heaviside_kernel_cudaERNS_18TensorIteratorBaseEENKUlvE_clEvENKUlvE7_clEvEUlbbE_EESt5arrayIPcLm2EEEEviT0_T1_,@function
        .size           _ZN2at6native29vectorized_elementwise_kernelILi8ENS0_13AUnaryFunctorIbbbZZZNS0_21heaviside_kernel_cudaERNS_18TensorIteratorBaseEENKUlvE_clEvENKUlvE7_clEvEUlbbE_EESt5arrayIPcLm2EEEEviT0_T1_,(.L_x_31051 - _ZN2at6native29vectorized_elementwise_kernelILi8ENS0_13AUnaryFunctorIbbbZZZNS0_21heaviside_kernel_cudaERNS_18TensorIteratorBaseEENKUlvE_clEvENKUlvE7_clEvEUlbbE_EESt5arrayIPcLm2EEEEviT0_T1_)
        .other          _ZN2at6native29vectorized_elementwise_kernelILi8ENS0_13AUnaryFunctorIbbbZZZNS0_21heaviside_kernel_cudaERNS_18TensorIteratorBaseEENKUlvE_clEvENKUlvE7_clEvEUlbbE_EESt5arrayIPcLm2EEEEviT0_T1_,@"STO_CUDA_ENTRY STV_DEFAULT"
_ZN2at6native29vectorized_elementwise_kernelILi8ENS0_13AUnaryFunctorIbbbZZZNS0_21heaviside_kernel_cudaERNS_18TensorIteratorBaseEENKUlvE_clEvENKUlvE7_clEvEUlbbE_EESt5arrayIPcLm2EEEEviT0_T1_:
.text._ZN2at6native29vectorized_elementwise_kernelILi8ENS0_13AUnaryFunctorIbbbZZZNS0_21heaviside_kernel_cudaERNS_18TensorIteratorBaseEENKUlvE_clEvENKUlvE7_clEvEUlbbE_EESt5arrayIPcLm2EEEEviT0_T1_:
[----:B------:R-:W-:Y:S01]  /*0000*/  LDC R1, c[0x0][0x37c] ;  /* 0x0000df00ff017b82 */ /* 0x000fe20000000800 */
[----:B------:R-:W-:Y:S05]  /*0010*/  EXIT ;  /* 0x000000000000794d */ /* 0x000fea0003800000 */
.L_x_3997:
        /* <DEDUP_REMOVED lines=14> */
.L_x_31051:


//--------------------- .text._ZN2at6native18elementwise_kernelILi128ELi4EZNS0_15gpu_kernel_implINS0_13BinaryFunctorIN3c104HalfES5_S5_ZZZNS0_21heaviside_kernel_cudaERNS_18TensorIteratorBaseEENKUlvE_clEvENKUlvE6_clEvEUlS5_S5_E_EEEEvS7_RKT_EUliE_EEviT1_ --------------------------
	.section	.text._ZN2at6native18elementwise_kernelILi128ELi4EZNS0_15gpu_kernel_implINS0_13BinaryFunctorIN3c104HalfES5_S5_ZZZNS0_21heaviside_kernel_cudaERNS_18TensorIteratorBaseEENKUlvE_clEvENKUlvE6_clEvEUlS5_S5_E_EEEEvS7_RKT_EUliE_EEviT1_,"ax",@progbits
	.align	128
        .global         _ZN2at6native18elementwise_kernelILi128ELi4EZNS0_15gpu_kernel_implINS0_13BinaryFunctorIN3c104HalfES5_S5_ZZZNS0_21heaviside_kernel_cudaERNS_18TensorIteratorBaseEENKUlvE_clEvENKUlvE6_clEvEUlS5_S5_E_EEEEvS7_RKT_EUliE_EEviT1_
        .type           _ZN2at6native18elementwise_kernelILi128ELi4EZNS0_15gpu_kernel_implINS0_13BinaryFunctorIN3c104HalfES5_S5_ZZZNS0_21heaviside_kernel_cudaERNS_18TensorIteratorBaseEENKUlvE_clEvENKUlvE6_clEvEUlS5_S5_E_EEEEvS7_RKT_EUliE_EEviT1_,@function
        .size           _ZN2at6native18elementwise_kernelILi128ELi4EZNS0_15gpu_kernel_implINS0_13BinaryFunctorIN3c104HalfES5_S5_ZZZNS0_21heaviside_kernel_cudaERNS_18TensorIteratorBaseEENKUlvE_clEvENKUlvE6_clEvEUlS5_S5_E_EEEEvS7_RKT_EUliE_EEviT1_,(.L_x_31052 - _ZN2at6native18elementwise_kernelILi128ELi4EZNS0_15gpu_kernel_implINS0_13BinaryFunctorIN3c104HalfES5_S5_ZZZNS0_21heaviside_kernel_cudaERNS_18TensorIteratorBaseEENKUlvE_clEvENKUlvE6_clEvEUlS5_S5_E_EEEEvS7_RKT_EUliE_EEviT1_)
        .other          _ZN2at6native18elementwise_kernelILi128ELi4EZNS0_15gpu_kernel_implINS0_13BinaryFunctorIN3c104HalfES5_S5_ZZZNS0_21heaviside_kernel_cudaERNS_18TensorIteratorBaseEENKUlvE_clEvENKUlvE6_clEvEUlS5_S5_E_EEEEvS7_RKT_EUliE_EEviT1_,@"STO_CUDA_ENTRY STV_DEFAULT"
_ZN2at6native18elementwise_kernelILi128ELi4EZNS0_15gpu_kernel_implINS0_13BinaryFunctorIN3c104HalfES5_S5_ZZZNS0_21heaviside_kernel_cudaERNS_18TensorIteratorBaseEENKUlvE_clEvENKUlvE6_clEvEUlS5_S5_E_EEEEvS7_RKT_EUliE_EEviT1_:
.text._ZN2at6native18elementwise_kernelILi128ELi4EZNS0_15gpu_kernel_implINS0_13BinaryFunctorIN3c104HalfES5_S5_ZZZNS0_21heaviside_kernel_cudaERNS_18TensorIteratorBaseEENKUlvE_clEvENKUlvE6_clEvEUlS5_S5_E_EEEEvS7_RKT_EUliE_EEviT1_:
        /* <DEDUP_REMOVED lines=371> */
.L_x_4000:
        /* <DEDUP_REMOVED lines=16> */
[----:B0-----:R-:W-:-:S04]  /*1830*/  F2FP.F16.F32.PACK_AB R0, RZ, R0 ;  /* 0x00000000ff00723e */ /* 0x001fc800000000ff */
[----:B------:R-:W-:Y:S01]  /*1840*/  PRMT R19, R0, 0x7610, R19 ;  /* 0x0000761000137816 */ /* 0x000fe20000000013 */
[----:B------:R-:W-:Y:S06]  /*1850*/  BRA `(.L_x_4006) ;  /* 0x0000000c00e87947 */ /* 0x000fec0003800000 */
.L_x_4004:
[----:B------:R-:W2:Y:S02]  /*1860*/  LDG.E.U8 R2, desc[UR36][R2.64] ;  /* 0x0000002402027981 */ /* 0x000ea4000c1e1100 */
[----:B--2---:R-:W-:-:S04]  /*1870*/  I2FP.F32.U32 R0, R2 ;  /* 0x0000000200007245 */ /* 0x004fc80000201000 */
[----:B------:R-:W-:-:S04]  /*1880*/  F2FP.F16.F32.PACK_AB R0, RZ, R0 ;  /* 0x00000000ff00723e */ /* 0x000fc800000000ff */
[----:B------:R-:W-:Y:S01]  /*1890*/  PRMT R19, R0, 0x7610, R19 ;  /* 0x0000761000137816 */ /* 0x000fe20000000013 */
[----:B------:R-:W-:Y:S06]  /*18a0*/  BRA `(.L_x_4006) ;  /* 0x0000000c00d47947 */ /* 0x000fec0003800000 */
.L_x_4003:
        /* <DEDUP_REMOVED lines=8> */
[----:B0-----:R-:W-:-:S04]  /*1930*/  F2FP.F16.F32.PACK_AB R0, RZ, R0 ;  /* 0x00000000ff00723e */ /* 0x001fc800000000ff */
[----:B------:R-:W-:Y:S01]  /*1940*/  PRMT R19, R0, 0x7610, R19 ;  /* 0x0000761000137816 */ /* 0x000fe20000000013 */
[----:B------:R-:W-:Y:S06]  /*1950*/  BRA `(.L_x_4006) ;  /* 0x0000000c00a87947 */ /* 0x000fec0003800000 */
.L_x_4008:
[----:B------:R-:W2:Y:S02]  /*1960*/  LDG.E R2, desc[UR36][R2.64] ;  /* 0x0000002402027981 */ /* 0x000ea4000c1e1900 */
[----:B--2---:R-:W-:-:S04]  /*1970*/  I2FP.F32.S32 R0, R2 ;  /* 0x0000000200007245 */ /* 0x004fc80000201400 */
[----:B------:R-:W-:-:S04]  /*1980*/  F2FP.F16.F32.PACK_AB R0, RZ, R0 ;  /* 0x00000000ff00723e */ /* 0x000fc800000000ff */
[----:B------:R-:W-:Y:S01]  /*1990*/  PRMT R19, R0, 0x7610, R19 ;  /* 0x0000761000137816 */ /* 0x000fe20000000013 */
[----:B------:R-:W-:Y:S06]  /*19a0*/  BRA `(.L_x_4006) ;  /* 0x0000000c00947947 */ /* 0x000fec0003800000 */
.L_x_4007:
[----:B------:R-:W2:Y:S02]  /*19b0*/  LDG.E.U16 R2, desc[UR36][R2.64] ;  /* 0x0000002402027981 */ /* 0x000ea4000c1e1500 */
[----:B--2---:R-:W0:Y:S02]  /*19c0*/  I2F.S16 R0, R2 ;  /* 0x0000000200007306 */ /* 0x004e240000101400 */
[----:B0-----:R-:W-:-:S04]  /*19d0*/  F2FP.F16.F32.PACK_AB R0, RZ, R0 ;  /* 0x00000000ff00723e */ /* 0x001fc800000000ff */
[----:B------:R-:W-:Y:S01]  /*19e0*/  PRMT R19, R0, 0x7610, R19 ;  /* 0x0000761000137816 */ /* 0x000fe20000000013 */
[----:B------:R-:W-:Y:S06]  /*19f0*/  BRA `(.L_x_4006) ;  /* 0x0000000c00807947 */ /* 0x000fec0003800000 */
.L_x_4002:
[----:B------:R-:W-:-:S09]  /*1a00*/  UISETP.GT.AND UP0, UPT, UR4, 0x6, UPT ;  /* 0x000000060400788c */ /* 0x000fd2000bf04270 */
[----:B------:R-:W-:Y:S05]  /*1a10*/  BRA.U UP0, `(.L_x_4009) ;  /* 0x0000000100247547 */ /* 0x000fea000b800000 */
[----:B------:R-:W-:-:S09]  /*1a20*/  UISETP.NE.AND UP0, UPT, UR4, 0x5, UPT ;  /* 0x000000050400788c */ /* 0x000fd2000bf05270 */
[----:B------:R-:W-:Y:S05]  /*1a30*/  BRA.U !UP0, `(.L_x_4010) ;  /* 0x0000000108147547 */ /* 0x000fea000b800000 */
[----:B------:R-:W-:-:S09]  /*1a40*/  UISETP.NE.AND UP0, UPT, UR4, 0x6, UPT ;  /* 0x000000060400788c */ /* 0x000fd2000bf05270 */
[----:B------:R-:W-:Y:S05]  /*1a50*/  BRA.U UP0, `(.L_x_4005) ;  /* 0x0000000900cc7547 */ /* 0x000fea000b800000 */
[----:B------:R-:W2:Y:S02]  /*1a60*/  LDG.E R2, desc[UR36][R2.64] ;  /* 0x0000002402027981 */ /* 0x000ea4000c1e1900 */
[----:B--2---:R-:W-:Y:S01]  /*1a70*/  F2FP.F16.F32.PACK_AB R19, RZ, R2 ;  /* 0x00000002ff13723e */ /* 0x004fe200000000ff */
[----:B------:R-:W-:Y:S06]  /*1a80*/  BRA `(.L_x_4006) ;  /* 0x0000000c005c7947 */ /* 0x000fec0003800000 */
.L_x_4010:
[----:B------:R0:W5:Y:S01]  /*1a90*/  LDG.E.U16 R19, desc[UR36][R2.64] ;  /* 0x0000002402137981 */ /* 0x000162000c1e1500 */
[----:B------:R-:W-:Y:S05]  /*1aa0*/  BRA `(.L_x_4006) ;  /* 0x0000000c00547947 */ /* 0x000fea0003800000 */
.L_x_4009:
[----:B------:R-:W-:-:S09]  /*1ab0*/  UISETP.NE.AND UP0, UPT, UR4, 0x7, UPT ;  /* 0x000000070400788c */ /* 0x000fd2000bf05270 */
[----:B------:R-:W-:Y:S05]  /*1ac0*/  BRA.U !UP0, `(.L_x_4011) ;  /* 0x0000000108247547 */ /* 0x000fea000b800000 */
[----:B------:R-:W-:-:S09]  /*1ad0*/  UISETP.NE.AND UP0, UPT, UR4, 0x8, UPT ;  /* 0x000000080400788c */ /* 0x000fd2000bf05270 */
[----:B------:R-:W-:Y:S05]  /*1ae0*/  BRA.U !UP0, `(.L_x_4012) ;  /* 0x0000000108147547 */ /* 0x000fea000b800000 */
[----:B------:R-:W-:-:S09]  /*1af0*/  UISETP.NE.AND UP0, UPT, UR4, 0x9, UPT ;  /* 0x000000090400788c */ /* 0x000fd2000bf05270 */
[----:B------:R-:W-:Y:S05]  /*1b00*/  BRA.U UP0, `(.L_x_4005) ;  /* 0x0000000900a07547 */ /* 0x000fea000b800000 */
[----:B------:R-:W2:Y:S02]  /*1b10*/  LDG.E R2, desc[UR36][R2.64] ;  /* 0x0000002402027981 */ /* 0x000ea4000c1e1900 */
[----:B--2---:R-:W-:Y:S01]  /*1b20*/  F2FP.F16.F32.PACK_AB R19, RZ, R2 ;  /* 0x00000002ff13723e */ /* 0x004fe200000000ff */
[----:B------:R-:W-:Y:S06]  /*1b30*/  BRA `(.L_x_4006) ;  /* 0x0000000c00307947 */ /* 0x000fec0003800000 */
.L_x_4012:
[----:B------:R1:W5:Y:S01]  /*1b40*/  LDG.E.U16 R19, desc[UR36][R2.64] ;  /* 0x0000002402137981 */ /* 0x000362000c1e1500 */
[----:B------:R-:W-:Y:S05]  /*1b50*/  BRA `(.L_x_4006) ;  /* 0x0000000c00287947 */ /* 0x000fea0003800000 */
.L_x_4011:
        /* <DEDUP_REMOVED lines=10> */
[----:B------:R-:W-:-:S04]  /*1c00*/  F2FP.F16.F32.PACK_AB R0, RZ, R0 ;  /* 0x00000000ff00723e */ /* 0x000fc800000000ff */
[----:B------:R-:W-:Y:S01]  /*1c10*/  PRMT R19, R0, 0x7610, R19 ;  /* 0x0000761000137816 */ /* 0x000fe20000000013 */
[----:B------:R-:W-:Y:S06]  /*1c20*/  BRA `(.L_x_4006) ;  /* 0x0000000800f47947 */ /* 0x000fec0003800000 */
.L_x_4001:
        /* <DEDUP_REMOVED lines=11> */
[----:B------:R-:W-:-:S04]  /*1ce0*/  F2FP.F16.F32.PACK_AB R0, RZ, R0 ;  /* 0x00000000ff00723e */ /* 0x000fc800000000ff */
[----:B------:R-:W-:Y:S01]  /*1cf0*/  PRMT R19, R0, 0x7610, R19 ;  /* 0x0000761000137816 */ /* 0x000fe20000000013 */
[----:B------:R-:W-:Y:S06]  /*1d00*/  BRA `(.L_x_4006) ;  /* 0x0000000800bc7947 */ /* 0x000fec0003800000 */
.L_x_4015:
        /* <DEDUP_REMOVED lines=13> */
.L_x_4014:
        /* <DEDUP_REMOVED lines=24> */
[----:B------:R-:W-:-:S04]  /*1f60*/  F2FP.F16.F32.PACK_AB R5, RZ, R5 ;  /* 0x00000005ff05723e */ /* 0x000fc800000000ff */
[----:B------:R-:W-:Y:S01]  /*1f70*/  PRMT R19, R5, 0x7610, R19 ;  /* 0x0000761005137816 */ /* 0x000fe20000000013 */
[----:B------:R-:W-:Y:S06]  /*1f80*/  BRA `(.L_x_4006) ;  /* 0x00000008001c7947 */ /* 0x000fec0003800000 */
.L_x_4017:
[----:B------:R-:W2:Y:S02]  /*1f90*/  LDG.E.U8 R2, desc[UR36][R2.64] ;  /* 0x0000002402027981 */ /* 0x000ea4000c1e1100 */
[C---:B--2---:R-:W-:Y:S01]  /*1fa0*/  IMAD.SHL.U32 R4, R2.reuse, 0x2000000, RZ ;  /* 0x0200000002047824 */ /* 0x044fe200078e00ff */
[----:B------:R-:W-:-:S04]  /*1fb0*/  SHF.L.U32 R5, R2, 0x8, RZ ;  /* 0x0000000802057819 */ /* 0x000fc800000006ff */
        /* <DEDUP_REMOVED lines=8> */
[----:B------:R-:W-:-:S04]  /*2040*/  F2FP.F16.F32.PACK_AB R0, RZ, R0 ;  /* 0x00000000ff00723e */ /* 0x000fc800000000ff */
[----:B------:R-:W-:Y:S01]  /*2050*/  PRMT R19, R0, 0x7610, R19 ;  /* 0x0000761000137816 */ /* 0x000fe20000000013 */
[----:B------:R-:W-:Y:S06]  /*2060*/  BRA `(.L_x_4006) ;  /* 0x0000000400e47947 */ /* 0x000fec0003800000 */
.L_x_4016:
[----:B------:R-:W2:Y:S02]  /*2070*/  LDG.E.U16 R0, desc[UR36][R2.64] ;  /* 0x0000002402007981 */ /* 0x000ea4000c1e1500 */
[----:B--2---:R-:W-:-:S05]  /*2080*/  IMAD.U32 R0, R0, 0x10000, RZ ;  /* 0x0001000000007824 */ /* 0x004fca00078e00ff */
[----:B------:R-:W-:-:S04]  /*2090*/  F2FP.F16.F32.PACK_AB R0, RZ, R0 ;  /* 0x00000000ff00723e */ /* 0x000fc800000000ff */
[----:B------:R-:W-:Y:S01]  /*20a0*/  PRMT R19, R0, 0x7610, R19 ;  /* 0x0000761000137816 */ /* 0x000fe20000000013 */
[----:B------:R-:W-:Y:S06]  /*20b0*/  BRA `(.L_x_4006) ;  /* 0x0000000400d07947 */ /* 0x000fec0003800000 */
.L_x_4013:
        /* <DEDUP_REMOVED lines=10> */
[----:B------:R-:W-:-:S04]  /*2160*/  F2FP.F16.F32.PACK_AB R0, RZ, R0 ;  /* 0x00000000ff00723e */ /* 0x000fc800000000ff */
[----:B------:R-:W-:Y:S01]  /*2170*/  PRMT R19, R0, 0x7610, R19 ;  /* 0x0000761000137816 */ /* 0x000fe20000000013 */
[----:B------:R-:W-:Y:S06]  /*2180*/  BRA `(.L_x_4006) ;  /* 0x00000004009c7947 */ /* 0x000fec0003800000 */
.L_x_4020:
        /* <DEDUP_REMOVED lines=21> */
.L_x_4024:
[----:B------:R-:W-:Y:S05]  /*22e0*/  BSYNC.RECONVERGENT B1 ;  /* 0x0000000000017941 */ /* 0x000fea0003800200 */
.L_x_4023:
[----:B------:R-:W-:Y:S01]  /*22f0*/  IMAD.SHL.U32 R0, R0, 0x100000, RZ ;  /* 0x0010000000007824 */ /* 0x000fe200078e00ff */
[----:B------:R-:W-:-:S04]  /*2300*/  LEA R2, R2, 0x3b800000, 0x17 ;  /* 0x3b80000002027811 */ /* 0x000fc800078eb8ff */
[----:B------:R-:W-:-:S07]  /*2310*/  LOP3.LUT R0, R2, R0, R7, 0xfe, !PT ;  /* 0x0000000002007212 */ /* 0x000fce00078efe07 */
.L_x_4022:
[----:B------:R-:W-:Y:S05]  /*2320*/  BSYNC.RECONVERGENT B0 ;  /* 0x0000000000007941 */ /* 0x000fea0003800200 */
.L_x_4021:
[----:B------:R-:W-:-:S04]  /*2330*/  F2FP.F16.F32.PACK_AB R0, RZ, R0 ;  /* 0x00000000ff00723e */ /* 0x000fc800000000ff */
[----:B------:R-:W-:Y:S01]  /*2340*/  PRMT R19, R0, 0x7610, R19 ;  /* 0x0000761000137816 */ /* 0x000fe20000000013 */
[----:B------:R-:W-:Y:S06]  /*2350*/  BRA `(.L_x_4006) ;  /* 0x0000000400287947 */ /* 0x000fec0003800000 */
.L_x_4019:
        /* <DEDUP_REMOVED lines=21> */
.L_x_4028:
[----:B------:R-:W-:Y:S05]  /*24b0*/  BSYNC.RECONVERGENT B1 ;  /* 0x0000000000017941 */ /* 0x000fea0003800200 */
.L_x_4027:
[----:B------:R-:W-:Y:S01]  /*24c0*/  IMAD.SHL.U32 R0, R0, 0x200000, RZ ;  /* 0x0020000000007824 */ /* 0x000fe200078e00ff */
[----:B------:R-:W-:-:S04]  /*24d0*/  LEA R2, R2, 0x37800000, 0x17 ;  /* 0x3780000002027811 */ /* 0x000fc800078eb8ff */
[----:B------:R-:W-:-:S07]  /*24e0*/  LOP3.LUT R0, R2, R0, R7, 0xfe, !PT ;  /* 0x0000000002007212 */ /* 0x000fce00078efe07 */
.L_x_4026:
[----:B------:R-:W-:Y:S05]  /*24f0*/  BSYNC.RECONVERGENT B0 ;  /* 0x0000000000007941 */ /* 0x000fea0003800200 */
.L_x_4025:
[----:B------:R-:W-:-:S04]  /*2500*/  F2FP.F16.F32.PACK_AB R0, RZ, R0 ;  /* 0x00000000ff00723e */ /* 0x000fc800000000ff */
[----:B------:R-:W-:Y:S01]  /*2510*/  PRMT R19, R0, 0x7610, R19 ;  /* 0x0000761000137816 */ /* 0x000fe20000000013 */
[----:B------:R-:W-:Y:S06]  /*2520*/  BRA `(.L_x_4006) ;  /* 0x0000000000b47947 */ /* 0x000fec0003800000 */
.L_x_4018:
[----:B------:R-:W-:-:S09]  /*2530*/  UISETP.NE.AND UP0, UPT, UR4, 0x1c, UPT ;  /* 0x0000001c0400788c */ /* 0x000fd2000bf05270 */
[----:B------:R-:W-:Y:S05]  /*2540*/  BRA.U !UP0, `(.L_x_4029) ;  /* 0x00000001089c7547 */ /* 0x000fea000b800000 */
[----:B------:R-:W-:-:S09]  /*2550*/  UISETP.NE.AND UP0, UPT, UR4, 0x1d, UPT ;  /* 0x0000001d0400788c */ /* 0x000fd2000bf05270 */
[----:B------:R-:W-:Y:S05]  /*2560*/  BRA.U !UP0, `(.L_x_4030) ;  /* 0x0000000108807547 */ /* 0x000fea000b800000 */
[----:B------:R-:W-:-:S09]  /*2570*/  UISETP.NE.AND UP0, UPT, UR4, 0x2c, UPT ;  /* 0x0000002c0400788c */ /* 0x000fd2000bf05270 */
[----:B------:R-:W-:Y:S05]  /*2580*/  BRA.U !UP0, `(.L_x_4031) ;  /* 0x0000000108487547 */ /* 0x000fea000b800000 */
.L_x_4005:
        /* <DEDUP_REMOVED lines=16> */
.L_x_4032:
[----:B------:R-:W-:Y:S01]  /*2690*/  PRMT R19, RZ, 0x7610, R19 ;  /* 0x00007610ff137816 */ /* 0x000fe20000000013 */
[----:B------:R-:W-:Y:S06]  /*26a0*/  BRA `(.L_x_4006) ;  /* 0x0000000000547947 */ /* 0x000fec0003800000 */
.L_x_4031:
        /* <DEDUP_REMOVED lines=8> */
.L_x_4034:
[----:B------:R-:W-:Y:S05]  /*2730*/  BSYNC.RECONVERGENT B0 ;  /* 0x0000000000007941 */ /* 0x000fea0003800200 */
.L_x_4033:
[----:B------:R-:W-:-:S04]  /*2740*/  F2FP.F16.F32.PACK_AB R0, RZ, R0 ;  /* 0x00000000ff00723e */ /* 0x000fc800000000ff */
[----:B------:R-:W-:Y:S01]  /*2750*/  PRMT R19, R0, 0x7610, R19 ;  /* 0x0000761000137816 */ /* 0x000fe20000000013 */
[----:B------:R-:W-:Y:S06]  /*2760*/  BRA `(.L_x_4006) ;  /* 0x0000000000247947 */ /* 0x000fec0003800000 */
.L_x_4030:
[----:B------:R-:W2:Y:S02]  /*2770*/  LDG.E.64 R2, desc[UR36][R2.64] ;  /* 0x0000002402027981 */ /* 0x000ea4000c1e1b00 */
[----:B--2---:R-:W0:Y:S02]  /*2780*/  I2F.U64 R0, R2 ;  /* 0x0000000200007312 */ /* 0x004e240000301000 */
[----:B0-----:R-:W-:-:S04]  /*2790*/  F2FP.F16.F32.PACK_AB R0, RZ, R0 ;  /* 0x00000000ff00723e */ /* 0x001fc800000000ff */
[----:B------:R-:W-:Y:S01]  /*27a0*/  PRMT R19, R0, 0x7610, R19 ;  /* 0x0000761000137816 */ /* 0x000fe20000000013 */
[----:B------:R-:W-:Y:S06]  /*27b0*/  BRA `(.L_x_4006) ;  /* 0x0000000000107947 */ /* 0x000fec0003800000 */
.L_x_4029:
[----:B------:R-:W2:Y:S02]  /*27c0*/  LDG.E R2, desc[UR36][R2.64] ;  /* 0x0000002402027981 */ /* 0x000ea4000c1e1900 */
[----:B--2---:R-:W-:-:S04]  /*27d0*/  I2FP.F32.U32 R0, R2 ;  /* 0x0000000200007245 */ /* 0x004fc80000201000 */
[----:B------:R-:W-:-:S04]  /*27e0*/  F2FP.F16.F32.PACK_AB R0, RZ, R0 ;  /* 0x00000000ff00723e */ /* 0x000fc800000000ff */
[----:B------:R-:W-:-:S07]  /*27f0*/  PRMT R19, R0, 0x7610, R19 ;  /* 0x0000761000137816 */ /* 0x000fce0000000013 */
.L_x_4006:
[----:B------:R-:W0:Y:S01]  /*2800*/  LDCU.64 UR6, c[0x0][0x5f8] ;  /* 0x0000bf00ff0677ac */ /* 0x000e220008000a00 */
[----:B------:R-:W-:-:S04]  /*2810*/  UPRMT UR4, UR42, 0x9910, URZ ;  /* 0x000099102a047896 */ /* 0x000fc800080000ff */
[----:B------:R-:W-:Y:S01]  /*2820*/  UISETP.GT.AND UP0, UPT, UR4, 0x9, UPT ;  /* 0x000000090400788c */ /* 0x000fe2000bf04270 */
[----:B01----:R-:W-:-:S05]  /*2830*/  IADD3 R2, P0, PT, R18, UR6, RZ ;  /* 0x0000000612027c10 */ /* 0x003fca000ff1e0ff */
        /* <DEDUP_REMOVED lines=15> */
.L_x_4038:
[----:B------:R-:W2:Y:S02]  /*2930*/  LDG.E.U8 R2, desc[UR36][R2.64] ;  /* 0x0000002402027981 */ /* 0x000ea4000c1e1100 */
[----:B--2---:R-:W-:-:S04]  /*2940*/  I2FP.F32.U32 R0, R2 ;  /* 0x0000000200007245 */ /* 0x004fc80000201000 */
[----:B------:R-:W-:-:S04]  /*2950*/  F2FP.F16.F32.PACK_AB R0, RZ, R0 ;  /* 0x00000000ff00723e */ /* 0x000fc800000000ff */
[----:B------:R-:W-:Y:S01]  /*2960*/  PRMT R5, R0, 0x7610, R5 ;  /* 0x0000761000057816 */ /* 0x000fe20000000005 */
[----:B------:R-:W-:Y:S06]  /*2970*/  BRA `(.L_x_4040) ;  /* 0x0000000c00d07947 */ /* 0x000fec0003800000 */
.L_x_4037:
        /* <DEDUP_REMOVED lines=11> */
.L_x_4042:
[----:B------:R-:W2:Y:S02]  /*2a30*/  LDG.E R2, desc[UR36][R2.64] ;  /* 0x0000002402027981 */ /* 0x000ea4000c1e1900 */
[----:B--2---:R-:W-:-:S04]  /*2a40*/  I2FP.F32.S32 R0, R2 ;  /* 0x0000000200007245 */ /* 0x004fc80000201400 */
[----:B------:R-:W-:-:S04]  /*2a50*/  F2FP.F16.F32.PACK_AB R0, RZ, R0 ;  /* 0x00000000ff00723e */ /* 0x000fc800000000ff */
[----:B------:R-:W-:Y:S01]  /*2a60*/  PRMT R5, R0, 0x7610, R5 ;  /* 0x0000761000057816 */ /* 0x000fe20000000005 */
[----:B------:R-:W-:Y:S06]  /*2a70*/  BRA `(.L_x_4040) ;  /* 0x0000000c00907947 */ /* 0x000fec0003800000 */
.L_x_4041:
[----:B------:R-:W2:Y:S02]  /*2a80*/  LDG.E.U16 R2, desc[UR36][R2.64] ;  /* 0x0000002402027981 */ /* 0x000ea4000c1e1500 */
[----:B--2---:R-:W0:Y:S02]  /*2a90*/  I2F.S16 R0, R2 ;  /* 0x0000000200007306 */ /* 0x004e240000101400 */
[----:B0-----:R-:W-:-:S04]  /*2aa0*/  F2FP.F16.F32.PACK_AB R0, RZ, R0 ;  /* 0x00000000ff00723e */ /* 0x001fc800000000ff */
[----:B------:R-:W-:Y:S01]  /*2ab0*/  PRMT R5, R0, 0x7610, R5 ;  /* 0x0000761000057816 */ /* 0x000fe20000000005 */
[----:B------:R-:W-:Y:S06]  /*2ac0*/  BRA `(.L_x_4040) ;  /* 0x0000000c007c7947 */ /* 0x000fec0003800000 */
.L_x_4036:
        /* <DEDUP_REMOVED lines=9> */
.L_x_4044:
[----:B------:R1:W5:Y:S01]  /*2b60*/  LDG.E.U16 R5, desc[UR36][R2.64] ;  /* 0x0000002402057981 */ /* 0x000362000c1e1500 */
[----:B------:R-:W-:Y:S05]  /*2b70*/  BRA `(.L_x_4040) ;  /* 0x0000000c00507947 */ /* 0x000fea0003800000 */
.L_x_4043:
        /* <DEDUP_REMOVED lines=9> */
.L_x_4046:
[----:B------:R0:W5:Y:S01]  /*2c10*/  LDG.E.U16 R5, desc[UR36][R2.64] ;  /* 0x0000002402057981 */ /* 0x000162000c1e1500 */
[----:B------:R-:W-:Y:S05]  /*2c20*/  BRA `(.L_x_4040) ;  /* 0x0000000c00247947 */ /* 0x000fea0003800000 */
.L_x_4045:
        /* <DEDUP_REMOVED lines=13> */
.L_x_4035:
        /* <DEDUP_REMOVED lines=14> */
.L_x_4049:
        /* <DEDUP_REMOVED lines=13> */
.L_x_4048:
        /* <DEDUP_REMOVED lines=24> */
[----:B------:R-:W-:Y:S01]  /*3030*/  F2FP.F16.F32.PACK_AB R5, RZ, R5 ;  /* 0x00000005ff05723e */ /* 0x000fe200000000ff */
[----:B------:R-:W-:Y:S06]  /*3040*/  BRA `(.L_x_4040) ;  /* 0x00000008001c7947 */ /* 0x000fec0003800000 */
.L_x_4051:
        /* <DEDUP_REMOVED lines=14> */
.L_x_4050:
[----:B------:R-:W2:Y:S02]  /*3130*/  LDG.E.U16 R0, desc[UR36][R2.64] ;  /* 0x0000002402007981 */ /* 0x000ea4000c1e1500 */
[----:B--2---:R-:W-:-:S04]  /*3140*/  SHF.L.U32 R0, R0, 0x10, RZ ;  /* 0x0000001000007819 */ /* 0x004fc800000006ff */
[----:B------:R-:W-:-:S04]  /*3150*/  F2FP.F16.F32.PACK_AB R0, RZ, R0 ;  /* 0x00000000ff00723e */ /* 0x000fc800000000ff */
[----:B------:R-:W-:Y:S01]  /*3160*/  PRMT R5, R0, 0x7610, R5 ;  /* 0x0000761000057816 */ /* 0x000fe20000000005 */
[----:B------:R-:W-:Y:S06]  /*3170*/  BRA `(.L_x_4040) ;  /* 0x0000000400d07947 */ /* 0x000fec0003800000 */
.L_x_4047:
        /* <DEDUP_REMOVED lines=13> */
.L_x_4054:
        /* <DEDUP_REMOVED lines=21> */
.L_x_4058:
[----:B------:R-:W-:Y:S05]  /*33a0*/  BSYNC.RECONVERGENT B1 ;  /* 0x0000000000017941 */ /* 0x000fea0003800200 */
.L_x_4057:
[----:B------:R-:W-:Y:S01]  /*33b0*/  IMAD.SHL.U32 R0, R0, 0x100000, RZ ;  /* 0x0010000000007824 */ /* 0x000fe200078e00ff */
[----:B------:R-:W-:-:S04]  /*33c0*/  LEA R2, R2, 0x3b800000, 0x17 ;  /* 0x3b80000002027811 */ /* 0x000fc800078eb8ff */
[----:B------:R-:W-:-:S07]  /*33d0*/  LOP3.LUT R0, R2, R0, R7, 0xfe, !PT ;  /* 0x0000000002007212 */ /* 0x000fce00078efe07 */
.L_x_4056:
[----:B------:R-:W-:Y:S05]  /*33e0*/  BSYNC.RECONVERGENT B0 ;  /* 0x0000000000007941 */ /* 0x000fea0003800200 */
.L_x_4055:
[----:B------:R-:W-:-:S04]  /*33f0*/  F2FP.F16.F32.PACK_AB R0, RZ, R0 ;  /* 0x00000000ff00723e */ /* 0x000fc800000000ff */
[----:B------:R-:W-:Y:S01]  /*3400*/  PRMT R5, R0, 0x7610, R5 ;  /* 0x0000761000057816 */ /* 0x000fe20000000005 */
[----:B------:R-:W-:Y:S06]  /*3410*/  BRA `(.L_x_4040) ;  /* 0x0000000400287947 */ /* 0x000fec0003800000 */
.L_x_4053:
        /* <DEDUP_REMOVED lines=21> */
.L_x_4062:
[----:B------:R-:W-:Y:S05]  /*3570*/  BSYNC.RECONVERGENT B1 ;  /* 0x0000000000017941 */ /* 0x000fea0003800200 */
.L_x_4061:
[----:B------:R-:W-:Y:S01]  /*3580*/  IMAD.SHL.U32 R0, R0, 0x200000, RZ ;  /* 0x0020000000007824 */ /* 0x000fe200078e00ff */
[----:B------:R-:W-:-:S04]  /*3590*/  LEA R2, R2, 0x37800000, 0x17 ;  /* 0x3780000002027811 */ /* 0x000fc800078eb8ff */
[----:B------:R-:W-:-:S07]  /*35a0*/  LOP3.LUT R0, R2, R0, R7, 0xfe, !PT ;  /* 0x0000000002007212 */ /* 0x000fce00078efe07 */
.L_x_4060:
[----:B------:R-:W-:Y:S05]  /*35b0*/  BSYNC.RECONVERGENT B0 ;  /* 0x0000000000007941 */ /* 0x000fea0003800200 */
.L_x_4059:
[----:B------:R-:W-:-:S04]  /*35c0*/  F2FP.F16.F32.PACK_AB R0, RZ, R0 ;  /* 0x00000000ff00723e */ /* 0x000fc800000000ff */
[----:B------:R-:W-:Y:S01]  /*35d0*/  PRMT R5, R0, 0x7610, R5 ;  /* 0x0000761000057816 */ /* 0x000fe20000000005 */
[----:B------:R-:W-:Y:S06]  /*35e0*/  BRA `(.L_x_4040) ;  /* 0x0000000000b47947 */ /* 0x000fec0003800000 */
.L_x_4052:
[----:B------:R-:W-:-:S09]  /*35f0*/  UISETP.NE.AND UP0, UPT, UR4, 0x1c, UPT ;  /* 0x0000001c0400788c */ /* 0x000fd2000bf05270 */
[----:B------:R-:W-:Y:S05]  /*3600*/  BRA.U !UP0, `(.L_x_4063) ;  /* 0x00000001089c7547 */ /* 0x000fea000b800000 */
[----:B------:R-:W-:-:S09]  /*3610*/  UISETP.NE.AND UP0, UPT, UR4, 0x1d, UPT ;  /* 0x0000001d0400788c */ /* 0x000fd2000bf05270 */
[----:B------:R-:W-:Y:S05]  /*3620*/  BRA.U !UP0, `(.L_x_4064) ;  /* 0x0000000108807547 */ /* 0x000fea000b800000 */
[----:B------:R-:W-:-:S09]  /*3630*/  UISETP.NE.AND UP0, UPT, UR4, 0x2c, UPT ;  /* 0x0000002c0400788c */ /* 0x000fd2000bf05270 */
[----:B------:R-:W-:Y:S05]  /*3640*/  BRA.U !UP0, `(.L_x_4065) ;  /* 0x0000000108487547 */ /* 0x000fea000b800000 */
.L_x_4039:
        /* <DEDUP_REMOVED lines=15> */
[----:B--2--5:R-:W-:Y:S05]  /*3740*/  CALL.ABS.NOINC R2 ;  /* 0x0000000002007343 */ /* 0x024fea0003c00000 */
.L_x_4066:
[----:B------:R-:W-:Y:S01]  /*3750*/  PRMT R5, RZ, 0x7610, R5 ;  /* 0x00007610ff057816 */ /* 0x000fe20000000005 */
[----:B------:R-:W-:Y:S06]  /*3760*/  BRA `(.L_x_4040) ;  /* 0x0000000000547947 */ /* 0x000fec0003800000 */
.L_x_4065:
        /* <DEDUP_REMOVED lines=8> */
.L_x_4068:
[----:B------:R-:W-:Y:S05]  /*37f0*/  BSYNC.RECONVERGENT B0 ;  /* 0x0000000000007941 */ /* 0x000fea0003800200 */
.L_x_4067:
[----:B------:R-:W-:-:S04]  /*3800*/  F2FP.F16.F32.PACK_AB R0, RZ, R0 ;  /* 0x00000000ff00723e */ /* 0x000fc800000000ff */
[----:B------:R-:W-:Y:S01]  /*3810*/  PRMT R5, R0, 0x7610, R5 ;  /* 0x0000761000057816 */ /* 0x000fe20000000005 */
[----:B------:R-:W-:Y:S06]  /*3820*/  BRA `(.L_x_4040) ;  /* 0x0000000000247947 */ /* 0x000fec0003800000 */
.L_x_4064:
[----:B------:R-:W2:Y:S02]  /*3830*/  LDG.E.64 R2, desc[UR36][R2.64] ;  /* 0x0000002402027981 */ /* 0x000ea4000c1e1b00 */
[----:B--2---:R-:W0:Y:S02]  /*3840*/  I2F.U64 R0, R2 ;  /* 0x0000000200007312 */ /* 0x004e240000301000 */
[----:B0-----:R-:W-:-:S04]  /*3850*/  F2FP.F16.F32.PACK_AB R0, RZ, R0 ;  /* 0x00000000ff00723e */ /* 0x001fc800000000ff */
[----:B------:R-:W-:Y:S01]  /*3860*/  PRMT R5, R0, 0x7610, R5 ;  /* 0x0000761000057816 */ /* 0x000fe20000000005 */
[----:B------:R-:W-:Y:S06]  /*3870*/  BRA `(.L_x_4040) ;  /* 0x0000000000107947 */ /* 0x000fec0003800000 */
.L_x_4063:
[----:B------:R-:W2:Y:S02]  /*3880*/  LDG.E R2, desc[UR36][R2.64] ;  /* 0x0000002402027981 */ /* 0x000ea4000c1e1900 */
[----:B--2---:R-:W-:-:S04]  /*3890*/  I2FP.F32.U32 R0, R2 ;  /* 0x0000000200007245 */ /* 0x004fc80000201000 */
[----:B------:R-:W-:-:S04]  /*38a0*/  F2FP.F16.F32.PACK_AB R0, RZ, R0 ;  /* 0x00000000ff00723e */ /* 0x000fc800000000ff */
[----:B------:R-:W-:-:S07]  /*38b0*/  PRMT R5, R0, 0x7610, R5 ;  /* 0x0000761000057816 */ /* 0x000fce0000000005 */
.L_x_4040:
[----:B-----5:R-:W-:Y:S01]  /*38c0*/  HADD2.F32 R19, -RZ, R19.H0_H0 ;  /* 0x20000013ff137230 */ /* 0x020fe20000004100 */
[----:B------:R-:W0:Y:S04]  /*38d0*/  LDCU.64 UR6, c[0x0][0x5e8] ;  /* 0x0000bd00ff0677ac */ /* 0x000e280008000a00 */
[----:B------:R-:W-:Y:S01]  /*38e0*/  FSETP.NEU.FTZ.AND P0, PT, R19, RZ, PT ;  /* 0x000000ff1300720b */ /* 0x000fe20003f1d000 */
[----:B------:R-:W-:-:S04]  /*38f0*/  UPRMT UR4, UR43, 0x9910, URZ ;  /* 0x000099102b047896 */ /* 0x000fc800080000ff */
[----:B------:R-:W-:-:S08]  /*3900*/  UISETP.GT.AND UP0, UPT, UR4, 0x9, UPT ;  /* 0x000000090400788c */ /* 0x000fd0000bf04270 */
[----:B------:R-:W-:Y:S02]  /*3910*/  @P0 FSET.BF.GT.FTZ.AND R0, R19, RZ, PT ;  /* 0x000000ff1300020a */ /* 0x000fe40003814000 */
[----:B01----:R-:W-:Y:S02]  /*3920*/  IADD3 R2, P1, PT, R16, UR6, RZ ;  /* 0x0000000610027c10 */ /* 0x003fe4000ff3e0ff */
[----:B------:R-:W-:-:S03]  /*3930*/  @P0 F2FP.F16.F32.PACK_AB R0, RZ, R0 ;  /* 0x00000000ff00023e */ /* 0x000fc600000000ff */
        /* <DEDUP_REMOVED lines=11> */
[----:B------:R-:W-:-:S06]  /*39f0*/  HADD2.F32 R5, -RZ, R5.H0_H0 ;  /* 0x20000005ff057230 */ /* 0x000fcc0000004100 */
[----:B------:R-:W0:Y:S02]  /*3a00*/  F2I.FTZ.TRUNC.NTZ R5, R5 ;  /* 0x0000000500057305 */ /* 0x000e24000021f100 */
[----:B0-----:R0:W-:Y:S01]  /*3a10*/  STG.E.U8 desc[UR36][R2.64], R5 ;  /* 0x0000000502007986 */ /* 0x0011e2000c101124 */
[----:B------:R-:W-:Y:S05]  /*3a20*/  BRA `(.L_x_4074) ;  /* 0x0000000c00807947 */ /* 0x000fea0003800000 */
.L_x_4072:
[----:B------:R-:W-:-:S06]  /*3a30*/  HADD2.F32 R5, -RZ, R5.H0_H0 ;  /* 0x20000005ff057230 */ /* 0x000fcc0000004100 */
[----:B------:R-:W0:Y:S02]  /*3a40*/  F2I.S64.TRUNC R4, R5 ;  /* 0x0000000500047311 */ /* 0x000e24000020d900 */
[----:B0-----:R1:W-:Y:S01]  /*3a50*/  STG.E.U8 desc[UR36][R2.64], R4 ;  /* 0x0000000402007986 */ /* 0x0013e2000c101124 */
[----:B------:R-:W-:Y:S05]  /*3a60*/  BRA `(.L_x_4074) ;  /* 0x0000000c00707947 */ /* 0x000fea0003800000 */
.L_x_4071:
[----:B------:R-:W-:-:S09]  /*3a70*/  UISETP.NE.AND UP0, UPT, UR4, 0x2, UPT ;  /* 0x000000020400788c */ /* 0x000fd2000bf05270 */
[----:B------:R-:W-:Y:S05]  /*3a80*/  BRA.U !UP0, `(.L_x_4075) ;  /* 0x0000000108307547 */ /* 0x000fea000b800000 */
[----:B------:R-:W-:-:S09]  /*3a90*/  UISETP.NE.AND UP0, UPT, UR4, 0x3, UPT ;  /* 0x000000030400788c */ /* 0x000fd2000bf05270 */
[----:B------:R-:W-:Y:S05]  /*3aa0*/  BRA.U !UP0, `(.L_x_4076) ;  /* 0x0000000108187547 */ /* 0x000fea000b800000 */
[----:B------:R-:W-:-:S09]  /*3ab0*/  UISETP.NE.AND UP0, UPT, UR4, 0x4, UPT ;  /* 0x000000040400788c */ /* 0x000fd2000bf05270 */
[----:B------:R-:W-:Y:S05]  /*3ac0*/  BRA.U UP0, `(.L_x_4073) ;  /* 0x0000000900b87547 */ /* 0x000fea000b800000 */
[----:B------:R-:W-:-:S06]  /*3ad0*/  HADD2.F32 R5, -RZ, R5.H0_H0 ;  /* 0x20000005ff057230 */ /* 0x000fcc0000004100 */
[----:B------:R-:W0:Y:S02]  /*3ae0*/  F2I.S64.TRUNC R4, R5 ;  /* 0x0000000500047311 */ /* 0x000e24000020d900 */
[----:B0-----:R4:W-:Y:S01]  /*3af0*/  STG.E.64 desc[UR36][R2.64], R4 ;  /* 0x0000000402007986 */ /* 0x0019e2000c101b24 */
[----:B------:R-:W-:Y:S05]  /*3b00*/  BRA `(.L_x_4074) ;  /* 0x0000000c00487947 */ /* 0x000fea0003800000 */
.L_x_4076:
[----:B------:R-:W-:-:S06]  /*3b10*/  HADD2.F32 R5, -RZ, R5.H0_H0 ;  /* 0x20000005ff057230 */ /* 0x000fcc0000004100 */
[----:B------:R-:W0:Y:S02]  /*3b20*/  F2I.FTZ.TRUNC.NTZ R5, R5 ;  /* 0x0000000500057305 */ /* 0x000e24000021f100 */
[----:B0-----:R3:W-:Y:S01]  /*3b30*/  STG.E desc[UR36][R2.64], R5 ;  /* 0x0000000502007986 */ /* 0x0017e2000c101924 */
[----:B------:R-:W-:Y:S05]  /*3b40*/  BRA `(.L_x_4074) ;  /* 0x0000000c00387947 */ /* 0x000fea0003800000 */
.L_x_4075:
[----:B------:R-:W-:-:S06]  /*3b50*/  HADD2.F32 R5, -RZ, R5.H0_H0 ;  /* 0x20000005ff057230 */ /* 0x000fcc0000004100 */
[----:B------:R-:W0:Y:S02]  /*3b60*/  F2I.FTZ.TRUNC.NTZ R5, R5 ;  /* 0x0000000500057305 */ /* 0x000e24000021f100 */
[----:B0-----:R2:W-:Y:S01]  /*3b70*/  STG.E.U16 desc[UR36][R2.64], R5 ;  /* 0x0000000502007986 */ /* 0x0015e2000c101524 */
[----:B------:R-:W-:Y:S05]  /*3b80*/  BRA `(.L_x_4074) ;  /* 0x0000000c00287947 */ /* 0x000fea0003800000 */
.L_x_4070:
[----:B------:R-:W-:-:S09]  /*3b90*/  UISETP.GT.AND UP0, UPT, UR4, 0x6, UPT ;  /* 0x000000060400788c */ /* 0x000fd2000bf04270 */
[----:B------:R-:W-:Y:S05]  /*3ba0*/  BRA.U UP0, `(.L_x_4077) ;  /* 0x0000000100247547 */ /* 0x000fea000b800000 */
[----:B------:R-:W-:-:S09]  /*3bb0*/  UISETP.NE.AND UP0, UPT, UR4, 0x5, UPT ;  /* 0x000000050400788c */ /* 0x000fd2000bf05270 */
[----:B------:R-:W-:Y:S05]  /*3bc0*/  BRA.U !UP0, `(.L_x_4078) ;  /* 0x0000000108147547 */ /* 0x000fea000b800000 */
[----:B------:R-:W-:-:S09]  /*3bd0*/  UISETP.NE.AND UP0, UPT, UR4, 0x6, UPT ;  /* 0x000000060400788c */ /* 0x000fd2000bf05270 */
[----:B------:R-:W-:Y:S05]  /*3be0*/  BRA.U UP0, `(.L_x_4073) ;  /* 0x0000000900707547 */ /* 0x000fea000b800000 */
[----:B------:R-:W-:-:S05]  /*3bf0*/  HADD2.F32 R5, -RZ, R5.H0_H0 ;  /* 0x20000005ff057230 */ /* 0x000fca0000004100 */
[----:B------:R0:W-:Y:S01]  /*3c00*/  STG.E desc[UR36][R2.64], R5 ;  /* 0x0000000502007986 */ /* 0x0001e2000c101924 */
[----:B------:R-:W-:Y:S05]  /*3c10*/  BRA `(.L_x_4074) ;  /* 0x0000000c00047947 */ /* 0x000fea0003800000 */
.L_x_4078:
[----:B------:R0:W-:Y:S01]  /*3c20*/  STG.E.U16 desc[UR36][R2.64], R5 ;  /* 0x0000000502007986 */ /* 0x0001e2000c101524 */
[----:B------:R-:W-:Y:S05]  /*3c30*/  BRA `(.L_x_4074) ;  /* 0x0000000800fc7947 */ /* 0x000fea0003800000 */
.L_x_4077:
[----:B------:R-:W-:-:S09]  /*3c40*/  UISETP.NE.AND UP0, UPT, UR4, 0x7, UPT ;  /* 0x000000070400788c */ /* 0x000fd2000bf05270 */
[----:B------:R-:W-:Y:S05]  /*3c50*/  BRA.U !UP0, `(.L_x_4079) ;  /* 0x0000000108347547 */ /* 0x000fea000b800000 */
[----:B------:R-:W-:-:S09]  /*3c60*/  UISETP.NE.AND UP0, UPT, UR4, 0x8, UPT ;  /* 0x000000080400788c */ /* 0x000fd2000bf05270 */
[----:B------:R-:W-:Y:S05]  /*3c70*/  BRA.U !UP0, `(.L_x_4080) ;  /* 0x0000000108187547 */ /* 0x000fea000b800000 */
[----:B------:R-:W-:-:S09]  /*3c80*/  UISETP.NE.AND UP0, UPT, UR4, 0x9, UPT ;  /* 0x000000090400788c */ /* 0x000fd2000bf05270 */
[----:B------:R-:W-:Y:S05]  /*3c90*/  BRA.U UP0, `(.L_x_4073) ;  /* 0x0000000900447547 */ /* 0x000fea000b800000 */
[----:B------:R-:W-:Y:S02]  /*3ca0*/  HADD2.F32 R4, -RZ, R5.H0_H0 ;  /* 0x20000005ff047230 */ /* 0x000fe40000004100 */
[----:B------:R-:W-:-:S05]  /*3cb0*/  HFMA2 R5, -RZ, RZ, 0, 0 ;  /* 0x00000000ff057431 */ /* 0x000fca00000001ff */
[----:B------:R0:W-:Y:S01]  /*3cc0*/  STG.E.64 desc[UR36][R2.64], R4 ;  /* 0x0000000402007986 */ /* 0x0001e2000c101b24 */
[----:B------:R-:W-:Y:S05]  /*3cd0*/  BRA `(.L_x_4074) ;  /* 0x0000000800d47947 */ /* 0x000fea0003800000 */
.L_x_4080:
[----:B------:R-:W-:-:S05]  /*3ce0*/  HADD2.F32 R0, -RZ, R5.H0_H0 ;  /* 0x20000005ff007230 */ /* 0x000fca0000004100 */
[----:B------:R-:W-:-:S04]  /*3cf0*/  F2FP.F16.F32.PACK_AB R0, RZ, R0 ;  /* 0x00000000ff00723e */ /* 0x000fc800000000ff */
[----:B------:R-:W-:-:S05]  /*3d00*/  PRMT R0, R0, 0x5410, RZ ;  /* 0x0000541000007816 */ /* 0x000fca00000000ff */
[----:B------:R0:W-:Y:S01]  /*3d10*/  STG.E desc[UR36][R2.64], R0 ;  /* 0x0000000002007986 */ /* 0x0001e2000c101924 */
[----:B------:R-:W-:Y:S05]  /*3d20*/  BRA `(.L_x_4074) ;  /* 0x0000000800c07947 */ /* 0x000fea0003800000 */
.L_x_4079:
[----:B------:R-:W-:-:S05]  /*3d30*/  HADD2.F32 R4, -RZ, R5.H0_H0 ;  /* 0x20000005ff047230 */ /* 0x000fca0000004100 */
[----:B------:R-:W-:-:S06]  /*3d40*/  FMUL.FTZ R4, R4, 1 ;  /* 0x3f80000004047820 */ /* 0x000fcc0000410000 */
[----:B------:R-:W0:Y:S02]  /*3d50*/  F2F.F64.F32 R4, R4 ;  /* 0x0000000400047310 */ /* 0x000e240000201800 */
[----:B0-----:R0:W-:Y:S01]  /*3d60*/  STG.E.64 desc[UR36][R2.64], R4 ;  /* 0x0000000402007986 */ /* 0x0011e2000c101b24 */
[----:B------:R-:W-:Y:S05]  /*3d70*/  BRA `(.L_x_4074) ;  /* 0x0000000800ac7947 */ /* 0x000fea0003800000 */
.L_x_4069:
        /* <DEDUP_REMOVED lines=8> */
[----:B------:R-:W-:-:S05]  /*3e00*/  HADD2.F32 R5, -RZ, R5.H0_H0 ;  /* 0x20000005ff057230 */ /* 0x000fca0000004100 */
[----:B------:R-:W-:-:S04]  /*3e10*/  FSETP.NEU.FTZ.AND P0, PT, R5, RZ, PT ;  /* 0x000000ff0500720b */ /* 0x000fc80003f1d000 */
[----:B------:R-:W-:-:S05]  /*3e20*/  SEL R5, RZ, 0x1, !P0 ;  /* 0x00000001ff057807 */ /* 0x000fca0004000000 */
[----:B------:R0:W-:Y:S01]  /*3e30*/  STG.E.U8 desc[UR36][R2.64], R5 ;  /* 0x0000000502007986 */ /* 0x0001e2000c101124 */
[----:B------:R-:W-:Y:S05]  /*3e40*/  BRA `(.L_x_4074) ;  /* 0x0000000800787947 */ /* 0x000fea0003800000 */
.L_x_4083:
[----:B------:R-:W-:Y:S01]  /*3e50*/  HADD2.F32 R5, -RZ, R5.H0_H0 ;  /* 0x20000005ff057230 */ /* 0x000fe20000004100 */
[----:B------:R-:W-:-:S04]  /*3e60*/  CS2R R6, SRZ ;  /* 0x0000000000067805 */ /* 0x000fc8000001ff00 */
[----:B------:R-:W-:-:S06]  /*3e70*/  FMUL.FTZ R5, R5, 1 ;  /* 0x3f80000005057820 */ /* 0x000fcc0000410000 */
[----:B------:R-:W0:Y:S02]  /*3e80*/  F2F.F64.F32 R4, R5 ;  /* 0x0000000500047310 */ /* 0x000e240000201800 */
[----:B0-----:R0:W-:Y:S01]  /*3e90*/  STG.E.128 desc[UR36][R2.64], R4 ;  /* 0x0000000402007986 */ /* 0x0011e2000c101d24 */
[----:B------:R-:W-:Y:S05]  /*3ea0*/  BRA `(.L_x_4074) ;  /* 0x0000000800607947 */ /* 0x000fea0003800000 */
.L_x_4082:
[----:B------:R-:W-:-:S09]  /*3eb0*/  UISETP.NE.AND UP0, UPT, UR4, 0xf, UPT ;  /* 0x0000000f0400788c */ /* 0x000fd2000bf05270 */
[----:B------:R-:W-:Y:S05]  /*3ec0*/  BRA.U !UP0, `(.L_x_4084) ;  /* 0x0000000108a07547 */ /* 0x000fea000b800000 */
[----:B------:R-:W-:-:S09]  /*3ed0*/  UISETP.NE.AND UP0, UPT, UR4, 0x17, UPT ;  /* 0x000000170400788c */ /* 0x000fd2000bf05270 */
[----:B------:R-:W-:Y:S05]  /*3ee0*/  BRA.U !UP0, `(.L_x_4085) ;  /* 0x00000001084c7547 */ /* 0x000fea000b800000 */
[----:B------:R-:W-:-:S09]  /*3ef0*/  UISETP.NE.AND UP0, UPT, UR4, 0x18, UPT ;  /* 0x000000180400788c */ /* 0x000fd2000bf05270 */
[----:B------:R-:W-:Y:S05]  /*3f00*/  BRA.U UP0, `(.L_x_4073) ;  /* 0x0000000500a87547 */ /* 0x000fea000b800000 */
[----:B------:R-:W-:Y:S01]  /*3f10*/  HADD2.F32 R7, -RZ, R5.H0_H0 ;  /* 0x20000005ff077230 */ /* 0x000fe20000004100 */
        /* <DEDUP_REMOVED lines=12> */
.L_x_4087:
[----:B------:R-:W-:Y:S05]  /*3fe0*/  BSYNC.RECONVERGENT B0 ;  /* 0x0000000000007941 */ /* 0x000fea0003800200 */
.L_x_4086:
[----:B------:R-:W-:-:S05]  /*3ff0*/  LOP3.LUT R5, R0, 0x80, R5, 0xf8, !PT ;  /* 0x0000008000057812 */ /* 0x000fca00078ef805 */
[----:B------:R0:W-:Y:S01]  /*4000*/  STG.E.U8 desc[UR36][R2.64], R5 ;  /* 0x0000000502007986 */ /* 0x0001e2000c101124 */
[----:B------:R-:W-:Y:S05]  /*4010*/  BRA `(.L_x_4074) ;  /* 0x0000000800047947 */ /* 0x000fea0003800000 */
.L_x_4085:
[----:B------:R-:W-:Y:S01]  /*4020*/  HADD2.F32 R7, -RZ, R5.H0_H0 ;  /* 0x20000005ff077230 */ /* 0x000fe20000004100 */
        /* <DEDUP_REMOVED lines=14> */
.L_x_4089:
[----:B------:R-:W-:Y:S05]  /*4110*/  BSYNC.RECONVERGENT B0 ;  /* 0x0000000000007941 */ /* 0x000fea0003800200 */
.L_x_4088:
[----:B------:R-:W-:-:S05]  /*4120*/  LOP3.LUT R5, R0, 0x80, R5, 0xf8, !PT ;  /* 0x0000008000057812 */ /* 0x000fca00078ef805 */
[----:B------:R0:W-:Y:S01]  /*4130*/  STG.E.U8 desc[UR36][R2.64], R5 ;  /* 0x0000000502007986 */ /* 0x0001e2000c101124 */
[----:B------:R-:W-:Y:S05]  /*4140*/  BRA `(.L_x_4074) ;  /* 0x0000000400b87947 */ /* 0x000fea0003800000 */
.L_x_4084:
[----:B------:R-:W-:-:S05]  /*4150*/  HADD2.F32 R0, -RZ, R5.H0_H0 ;  /* 0x20000005ff007230 */ /* 0x000fca0000004100 */
[----:B------:R-:W-:-:S05]  /*4160*/  F2FP.BF16.F32.PACK_AB R0, RZ, R0 ;  /* 0x00000000ff00723e */ /* 0x000fca00000010ff */
[----:B------:R0:W-:Y:S01]  /*4170*/  STG.E.U16 desc[UR36][R2.64], R0 ;  /* 0x0000000002007986 */ /* 0x0001e2000c101524 */
[----:B------:R-:W-:Y:S05]  /*4180*/  BRA `(.L_x_4074) ;  /* 0x0000000400a87947 */ /* 0x000fea0003800000 */
.L_x_4081:
        /* <DEDUP_REMOVED lines=8> */
[----:B------:R-:W-:-:S06]  /*4210*/  HADD2.F32 R5, -RZ, R5.H0_H0 ;  /* 0x20000005ff057230 */ /* 0x000fcc0000004100 */
[----:B------:R-:W0:Y:S02]  /*4220*/  F2I.FTZ.U32.TRUNC.NTZ R5, R5 ;  /* 0x0000000500057305 */ /* 0x000e24000021f000 */
[----:B0-----:R0:W-:Y:S01]  /*4230*/  STG.E.U16 desc[UR36][R2.64], R5 ;  /* 0x0000000502007986 */ /* 0x0011e2000c101524 */
[----:B------:R-:W-:Y:S05]  /*4240*/  BRA `(.L_x_4074) ;  /* 0x0000000400787947 */ /* 0x000fea0003800000 */
.L_x_4092:
[----:B------:R-:W-:Y:S01]  /*4250*/  HADD2.F32 R5, -RZ, R5.H0_H0 ;  /* 0x20000005ff057230 */ /* 0x000fe20000004100 */
        /* <DEDUP_REMOVED lines=12> */
.L_x_4095:
[----:B------:R-:W-:-:S04]  /*4320*/  SHF.R.U32.HI R0, RZ, 0x14, R5 ;  /* 0x00000014ff007819 */ /* 0x000fc80000011605 */
[----:B------:R-:W-:-:S04]  /*4330*/  LOP3.LUT R0, R0, 0x1, RZ, 0xc0, !PT ;  /* 0x0000000100007812 */ /* 0x000fc800078ec0ff */
[----:B------:R-:W-:-:S04]  /*4340*/  IADD3 R0, PT, PT, R5, 0x487ffff, R0 ;  /* 0x0487ffff05007810 */ /* 0x000fc80007ffe000 */
[----:B------:R-:W-:-:S04]  /*4350*/  SHF.R.U32.HI R0, RZ, 0x14, R0 ;  /* 0x00000014ff007819 */ /* 0x000fc80000011600 */
[----:B------:R-:W-:-:S07]  /*4360*/  LOP3.LUT R4, R0, 0xff, RZ, 0xc0, !PT ;  /* 0x000000ff00047812 */ /* 0x000fce00078ec0ff */
.L_x_4096:
[----:B------:R-:W-:-:S04]  /*4370*/  SHF.R.U32.HI R5, RZ, 0x18, R5 ;  /* 0x00000018ff057819 */ /* 0x000fc80000011605 */
[----:B------:R-:W-:-:S04]  /*4380*/  LOP3.LUT R4, R4, 0x80, R5, 0xf8, !PT ;  /* 0x0000008004047812 */ /* 0x000fc800078ef805 */
[----:B------:R-:W-:-:S07]  /*4390*/  PRMT R0, R4, 0x7610, R0 ;  /* 0x0000761004007816 */ /* 0x000fce0000000000 */
.L_x_4094:
[----:B------:R-:W-:Y:S05]  /*43a0*/  BSYNC.RECONVERGENT B0 ;  /* 0x0000000000007941 */ /* 0x000fea0003800200 */
.L_x_4093:
[----:B------:R0:W-:Y:S01]  /*43b0*/  STG.E.U8 desc[UR36][R2.64], R0 ;  /* 0x0000000002007986 */ /* 0x0001e2000c101124 */
[----:B------:R-:W-:Y:S05]  /*43c0*/  BRA `(.L_x_4074) ;  /* 0x0000000400187947 */ /* 0x000fea0003800000 */
.L_x_4091:
        /* <DEDUP_REMOVED lines=13> */
.L_x_4099:
[----:B------:R-:W-:-:S04]  /*44a0*/  SHF.R.U32.HI R0, RZ, 0x15, R5 ;  /* 0x00000015ff007819 */ /* 0x000fc80000011605 */
[----:B------:R-:W-:-:S04]  /*44b0*/  LOP3.LUT R0, R0, 0x1, RZ, 0xc0, !PT ;  /* 0x0000000100007812 */ /* 0x000fc800078ec0ff */
[----:B------:R-:W-:-:S04]  /*44c0*/  IADD3 R0, PT, PT, R5, 0x88fffff, R0 ;  /* 0x088fffff05007810 */ /* 0x000fc80007ffe000 */
[----:B------:R-:W-:-:S04]  /*44d0*/  SHF.R.U32.HI R0, RZ, 0x15, R0 ;  /* 0x00000015ff007819 */ /* 0x000fc80000011600 */
[----:B------:R-:W-:-:S07]  /*44e0*/  LOP3.LUT R4, R0, 0xff, RZ, 0xc0, !PT ;  /* 0x000000ff00047812 */ /* 0x000fce00078ec0ff */
.L_x_4100:
[----:B------:R-:W-:-:S04]  /*44f0*/  SHF.R.U32.HI R5, RZ, 0x18, R5 ;  /* 0x00000018ff057819 */ /* 0x000fc80000011605 */
[----:B------:R-:W-:-:S04]  /*4500*/  LOP3.LUT R4, R4, 0x80, R5, 0xf8, !PT ;  /* 0x0000008004047812 */ /* 0x000fc800078ef805 */
[----:B------:R-:W-:-:S07]  /*4510*/  PRMT R0, R4, 0x7610, R0 ;  /* 0x0000761004007816 */ /* 0x000fce0000000000 */
.L_x_4098:
[----:B------:R-:W-:Y:S05]  /*4520*/  BSYNC.RECONVERGENT B0 ;  /* 0x0000000000007941 */ /* 0x000fea0003800200 */
.L_x_4097:
[----:B------:R0:W-:Y:S01]  /*4530*/  STG.E.U8 desc[UR36][R2.64], R0 ;  /* 0x0000000002007986 */ /* 0x0001e2000c101124 */
[----:B------:R-:W-:Y:S05]  /*4540*/  BRA `(.L_x_4074) ;  /* 0x0000000000b87947 */ /* 0x000fea0003800000 */
.L_x_4090:
[----:B------:R-:W-:-:S09]  /*4550*/  UISETP.NE.AND UP0, UPT, UR4, 0x1c, UPT ;  /* 0x0000001c0400788c */ /* 0x000fd2000bf05270 */
[----:B------:R-:W-:Y:S05]  /*4560*/  BRA.U !UP0, `(.L_x_4101) ;  /* 0x0000000108a47547 */ /* 0x000fea000b800000 */
[----:B------:R-:W-:-:S09]  /*4570*/  UISETP.NE.AND UP0, UPT, UR4, 0x1d, UPT ;  /* 0x0000001d0400788c */ /* 0x000fd2000bf05270 */
[----:B------:R-:W-:Y:S05]  /*4580*/  BRA.U !UP0, `(.L_x_4102) ;  /* 0x00000001088c7547 */ /* 0x000fea000b800000 */
[----:B------:R-:W-:-:S09]  /*4590*/  UISETP.NE.AND UP0, UPT, UR4, 0x2c, UPT ;  /* 0x0000002c0400788c */ /* 0x000fd2000bf05270 */
[----:B------:R-:W-:Y:S05]  /*45a0*/  BRA.U !UP0, `(.L_x_4103) ;  /* 0x0000000108447547 */ /* 0x000fea000b800000 */
.L_x_4073:
        /* <DEDUP_REMOVED lines=10> */
[----:B---3--:R-:W-:Y:S01]  /*4650*/  IMAD.U32 R6, RZ, RZ, UR8 ;  /* 0x00000008ff067e24 */ /* 0x008fe2000f8e00ff */
[----:B------:R-:W-:Y:S01]  /*4660*/  MOV R7, UR9 ;  /* 0x0000000900077c02 */ /* 0x000fe20008000f00 */
[----:B----4-:R-:W-:Y:S02]  /*4670*/  IMAD.U32 R10, RZ, RZ, UR4 ;  /* 0x00000004ff0a7e24 */ /* 0x010fe4000f8e00ff */
[----:B-1----:R-:W-:-:S07]  /*4680*/  IMAD.U32 R11, RZ, RZ, UR5 ;  /* 0x00000005ff0b7e24 */ /* 0x002fce000f8e00ff */
[----:B------:R-:W-:-:S07]  /*4690*/  LEPC R20, `(.L_x_4104) ;  /* 0x000000001014794e */ /* 0x000fce0000000000 */
[----:B--2---:R-:W-:Y:S05]  /*46a0*/  CALL.ABS.NOINC R2 ;  /* 0x0000000002007343 */ /* 0x004fea0003c00000 */
.L_x_4104:
[----:B------:R-:W-:Y:S05]  /*46b0*/  BRA `(.L_x_4074) ;  /* 0x00000000005c7947 */ /* 0x000fea0003800000 */
.L_x_4103:
[----:B------:R-:W-:-:S05]  /*46c0*/  HADD2.F32 R5, -RZ, R5.H0_H0 ;  /* 0x20000005ff057230 */ /* 0x000fca0000004100 */
        /* <DEDUP_REMOVED lines=15> */
.L_x_4102:
[----:B------:R-:W-:-:S06]  /*47c0*/  HADD2.F32 R5, -RZ, R5.H0_H0 ;  /* 0x20000005ff057230 */ /* 0x000fcc0000004100 */
[----:B------:R-:W0:Y:S02]  /*47d0*/  F2I.U64.TRUNC R4, R5 ;  /* 0x0000000500047311 */ /* 0x000e24000020d800 */
[----:B0-----:R0:W-:Y:S01]  /*47e0*/  STG.E.64 desc[UR36][R2.64], R4 ;  /* 0x0000000402007986 */ /* 0x0011e2000c101b24 */
[----:B------:R-:W-:Y:S05]  /*47f0*/  BRA `(.L_x_4074) ;  /* 0x00000000000c7947 */ /* 0x000fea0003800000 */
.L_x_4101:
[----:B------:R-:W-:-:S06]  /*4800*/  HADD2.F32 R5, -RZ, R5.H0_H0 ;  /* 0x20000005ff057230 */ /* 0x000fcc0000004100 */
[----:B------:R-:W0:Y:S02]  /*4810*/  F2I.FTZ.U32.TRUNC.NTZ R5, R5 ;  /* 0x0000000500057305 */ /* 0x000e24000021f000 */
[----:B0-----:R0:W-:Y:S02]  /*4820*/  STG.E desc[UR36][R2.64], R5 ;  /* 0x0000000502007986 */ /* 0x0011e4000c101924 */
.L_x_4074:
[----:B------:R-:W-:-:S07]  /*4830*/  VIADD R17, R17, 0x80 ;  /* 0x0000008011117836 */ /* 0x000fce0000000000 */
.L_x_3999:
[----:B------:R-:W-:Y:S05]  /*4840*/  BSYNC.RECONVERGENT B6 ;  /* 0x0000000000067941 */ /* 0x000fea0003800200 */
.L_x_3998:
[----:B------:R-:W5:Y:S01]  /*4850*/  LDCU UR4, c[0x0][0x380] ;  /* 0x00007000ff0477ac */ /* 0x000f620008000800 */
[----:B------:R-:W-:Y:S01]  /*4860*/  BSSY.RECONVERGENT B6, `(.L_x_4105) ;  /* 0x0000475000067945 */ /* 0x000fe20003800200 */
[----:B-----5:R-:W-:-:S13]  /*4870*/  ISETP.GE.AND P0, PT, R17, UR4, PT ;  /* 0x0000000411007c0c */ /* 0x020fda000bf06270 */
[----:B------:R-:W-:Y:S05]  /*4880*/  @P0 BRA `(.L_x_4106) ;  /* 0x0000004400c80947 */ /* 0x000fea0003800000 */
[----:B------:R-:W5:Y:S01]  /*4890*/  LDCU UR4, c[0x0][0x388] ;  /* 0x00007100ff0477ac */ /* 0x000f620008000800 */
[----:B------:R-:W-:Y:S02]  /*48a0*/  IMAD.MOV.U32 R18, RZ, RZ, RZ ;  /* 0x000000ffff127224 */ /* 0x000fe400078e00ff */
[----:B0-----:R-:W-:Y:S02]  /*48b0*/  IMAD.MOV.U32 R0, RZ, RZ, RZ ;  /* 0x000000ffff007224 */ /* 0x001fe400078e00ff */
        /* <DEDUP_REMOVED lines=351> */
.L_x_4107:
        /* <DEDUP_REMOVED lines=19> */
.L_x_4111:
[----:B------:R-:W2:Y:S02]  /*5fe0*/  LDG.E.U8 R2, desc[UR36][R2.64] ;  /* 0x0000002402027981 */ /* 0x000ea4000c1e1100 */
[----:B--2---:R-:W-:-:S04]  /*5ff0*/  I2FP.F32.U32 R0, R2 ;  /* 0x0000000200007245 */ /* 0x004fc80000201000 */
[----:B------:R-:W-:-:S04]  /*6000*/  F2FP.F16.F32.PACK_AB R0, RZ, R0 ;  /* 0x00000000ff00723e */ /* 0x000fc800000000ff */
[----:B------:R-:W-:Y:S01]  /*6010*/  PRMT R19, R0, 0x7610, R19 ;  /* 0x0000761000137816 */ /* 0x000fe20000000013 */
[----:B------:R-:W-:Y:S06]  /*6020*/  BRA `(.L_x_4113) ;  /* 0x0000000c00d47947 */ /* 0x000fec0003800000 */
.L_x_4110:
        /* <DEDUP_REMOVED lines=11> */
.L_x_4115:
[----:B------:R-:W2:Y:S02]  /*60e0*/  LDG.E R2, desc[UR36][R2.64] ;  /* 0x0000002402027981 */ /* 0x000ea4000c1e1900 */
[----:B--2---:R-:W-:-:S04]  /*60f0*/  I2FP.F32.S32 R0, R2 ;  /* 0x0000000200007245 */ /* 0x004fc80000201400 */
[----:B------:R-:W-:-:S04]  /*6100*/  F2FP.F16.F32.PACK_AB R0, RZ, R0 ;  /* 0x00000000ff00723e */ /* 0x000fc800000000ff */
[----:B------:R-:W-:Y:S01]  /*6110*/  PRMT R19, R0, 0x7610, R19 ;  /* 0x0000761000137816 */ /* 0x000fe20000000013 */
[----:B------:R-:W-:Y:S06]  /*6120*/  BRA `(.L_x_4113) ;  /* 0x0000000c00947947 */ /* 0x000fec0003800000 */
.L_x_4114:
[----:B------:R-:W2:Y:S02]  /*6130*/  LDG.E.U16 R2, desc[UR36][R2.64] ;  /* 0x0000002402027981 */ /* 0x000ea4000c1e1500 */
[----:B--2---:R-:W0:Y:S02]  /*6140*/  I2F.S16 R0, R2 ;  /* 0x0000000200007306 */ /* 0x004e240000101400 */
[----:B0-----:R-:W-:-:S04]  /*6150*/  F2FP.F16.F32.PACK_AB R0, RZ, R0 ;  /* 0x00000000ff00723e */ /* 0x001fc800000000ff */
[----:B------:R-:W-:Y:S01]  /*6160*/  PRMT R19, R0, 0x7610, R19 ;  /* 0x0000761000137816 */ /* 0x000fe20000000013 */
[----:B------:R-:W-:Y:S06]  /*6170*/  BRA `(.L_x_4113) ;  /* 0x0000000c00807947 */ /* 0x000fec0003800000 */
.L_x_4109:
        /* <DEDUP_REMOVED lines=9> */
.L_x_4117:
[----:B------:R1:W5:Y:S01]  /*6210*/  LDG.E.U16 R19, desc[UR36][R2.64] ;  /* 0x0000002402137981 */ /* 0x000362000c1e1500 */
[----:B------:R-:W-:Y:S05]  /*6220*/  BRA `(.L_x_4113) ;  /* 0x0000000c00547947 */ /* 0x000fea0003800000 */
.L_x_4116:
        /* <DEDUP_REMOVED lines=9> */
.L_x_4119:
[----:B------:R0:W5:Y:S01]  /*62c0*/  LDG.E.U16 R19, desc[UR36][R2.64] ;  /* 0x0000002402137981 */ /* 0x000162000c1e1500 */
[----:B------:R-:W-:Y:S05]  /*62d0*/  BRA `(.L_x_4113) ;  /* 0x0000000c00287947 */ /* 0x000fea0003800000 */
.L_x_4118:
        /* <DEDUP_REMOVED lines=13> */
.L_x_4108:
        /* <DEDUP_REMOVED lines=14> */
.L_x_4122:
        /* <DEDUP_REMOVED lines=13> */
.L_x_4121:
        /* <DEDUP_REMOVED lines=27> */
.L_x_4124:
        /* <DEDUP_REMOVED lines=11> */
[----:B------:R-:W-:-:S04]  /*67c0*/  F2FP.F16.F32.PACK_AB R0, RZ, R0 ;  /* 0x00000000ff00723e */ /* 0x000fc800000000ff */
[----:B------:R-:W-:Y:S01]  /*67d0*/  PRMT R19, R0, 0x7610, R19 ;  /* 0x0000761000137816 */ /* 0x000fe20000000013 */
[----:B------:R-:W-:Y:S06]  /*67e0*/  BRA `(.L_x_4113) ;  /* 0x0000000400e47947 */ /* 0x000fec0003800000 */
.L_x_4123:
[----:B------:R-:W2:Y:S02]  /*67f0*/  LDG.E.U16 R0, desc[UR36][R2.64] ;  /* 0x0000002402007981 */ /* 0x000ea4000c1e1500 */
[----:B--2---:R-:W-:-:S05]  /*6800*/  IMAD.U32 R0, R0, 0x10000, RZ ;  /* 0x0001000000007824 */ /* 0x004fca00078e00ff */
[----:B------:R-:W-:-:S04]  /*6810*/  F2FP.F16.F32.PACK_AB R0, RZ, R0 ;  /* 0x00000000ff00723e */ /* 0x000fc800000000ff */
[----:B------:R-:W-:Y:S01]  /*6820*/  PRMT R19, R0, 0x7610, R19 ;  /* 0x0000761000137816 */ /* 0x000fe20000000013 */
[----:B------:R-:W-:Y:S06]  /*6830*/  BRA `(.L_x_4113) ;  /* 0x0000000400d07947 */ /* 0x000fec0003800000 */
.L_x_4120:
        /* <DEDUP_REMOVED lines=13> */
.L_x_4127:
        /* <DEDUP_REMOVED lines=21> */
.L_x_4131:
[----:B------:R-:W-:Y:S05]  /*6a60*/  BSYNC.RECONVERGENT B1 ;  /* 0x0000000000017941 */ /* 0x000fea0003800200 */
.L_x_4130:
[----:B------:R-:W-:Y:S01]  /*6a70*/  IMAD.SHL.U32 R0, R0, 0x100000, RZ ;  /* 0x0010000000007824 */ /* 0x000fe200078e00ff */
[----:B------:R-:W-:-:S04]  /*6a80*/  LEA R2, R2, 0x3b800000, 0x17 ;  /* 0x3b80000002027811 */ /* 0x000fc800078eb8ff */
[----:B------:R-:W-:-:S07]  /*6a90*/  LOP3.LUT R0, R2, R0, R7, 0xfe, !PT ;  /* 0x0000000002007212 */ /* 0x000fce00078efe07 */
.L_x_4129:
[----:B------:R-:W-:Y:S05]  /*6aa0*/  BSYNC.RECONVERGENT B0 ;  /* 0x0000000000007941 */ /* 0x000fea0003800200 */
.L_x_4128:
[----:B------:R-:W-:-:S04]  /*6ab0*/  F2FP.F16.F32.PACK_AB R0, RZ, R0 ;  /* 0x00000000ff00723e */ /* 0x000fc800000000ff */
[----:B------:R-:W-:Y:S01]  /*6ac0*/  PRMT R19, R0, 0x7610, R19 ;  /* 0x0000761000137816 */ /* 0x000fe20000000013 */
[----:B------:R-:W-:Y:S06]  /*6ad0*/  BRA `(.L_x_4113) ;  /* 0x0000000400287947 */ /* 0x000fec0003800000 */
.L_x_4126:
        /* <DEDUP_REMOVED lines=21> */
.L_x_4135:
[----:B------:R-:W-:Y:S05]  /*6c30*/  BSYNC.RECONVERGENT B1 ;  /* 0x0000000000017941 */ /* 0x000fea0003800200 */
.L_x_4134:
[----:B------:R-:W-:Y:S01]  /*6c40*/  IMAD.SHL.U32 R0, R0, 0x200000, RZ ;  /* 0x0020000000007824 */ /* 0x000fe200078e00ff */
[----:B------:R-:W-:-:S04]  /*6c50*/  LEA R2, R2, 0x37800000, 0x17 ;  /* 0x3780000002027811 */ /* 0x000fc800078eb8ff */
[----:B------:R-:W-:-:S07]  /*6c60*/  LOP3.LUT R0, R2, R0, R7, 0xfe, !PT ;  /* 0x0000000002007212 */ /* 0x000fce00078efe07 */
.L_x_4133:
[----:B------:R-:W-:Y:S05]  /*6c70*/  BSYNC.RECONVERGENT B0 ;  /* 0x0000000000007941 */ /* 0x000fea0003800200 */
.L_x_4132:
[----:B------:R-:W-:-:S04]  /*6c80*/  F2FP.F16.F32.PACK_AB R0, RZ, R0 ;  /* 0x00000000ff00723e */ /* 0x000fc800000000ff */
[----:B------:R-:W-:Y:S01]  /*6c90*/  PRMT R19, R0, 0x7610, R19 ;  /* 0x0000761000137816 */ /* 0x000fe20000000013 */
[----:B------:R-:W-:Y:S06]  /*6ca0*/  BRA `(.L_x_4113) ;  /* 0x0000000000b47947 */ /* 0x000fec0003800000 */
.L_x_4125:
        /* <DEDUP_REMOVED lines=14> */
.L_x_4139:
[----:B------:R-:W-:Y:S05]  /*6d90*/  BSYNC.RECONVERGENT B0 ;  /* 0x0000000000007941 */ /* 0x000fea0003800200 */
.L_x_4138:
[----:B------:R-:W-:-:S04]  /*6da0*/  F2FP.F16.F32.PACK_AB R0, RZ, R0 ;  /* 0x00000000ff00723e */ /* 0x000fc800000000ff */
[----:B------:R-:W-:Y:S01]  /*6db0*/  PRMT R19, R0, 0x7610, R19 ;  /* 0x0000761000137816 */ /* 0x000fe20000000013 */
[----:B------:R-:W-:Y:S06]  /*6dc0*/  BRA `(.L_x_4113) ;  /* 0x00000000006c7947 */ /* 0x000fec0003800000 */
.L_x_4112:
        /* <DEDUP_REMOVED lines=16> */
.L_x_4140:
[----:B------:R-:W-:Y:S01]  /*6ed0*/  PRMT R19, RZ, 0x7610, R19 ;  /* 0x00007610ff137816 */ /* 0x000fe20000000013 */
[----:B------:R-:W-:Y:S06]  /*6ee0*/  BRA `(.L_x_4113) ;  /* 0x0000000000247947 */ /* 0x000fec0003800000 */
.L_x_4137:
[----:B------:R-:W2:Y:S02]  /*6ef0*/  LDG.E.64 R2, desc[UR36][R2.64] ;  /* 0x0000002402027981 */ /* 0x000ea4000c1e1b00 */
[----:B--2---:R-:W0:Y:S02]  /*6f00*/  I2F.U64 R0, R2 ;  /* 0x0000000200007312 */ /* 0x004e240000301000 */
[----:B0-----:R-:W-:-:S04]  /*6f10*/  F2FP.F16.F32.PACK_AB R0, RZ, R0 ;  /* 0x00000000ff00723e */ /* 0x001fc800000000ff */
[----:B------:R-:W-:Y:S01]  /*6f20*/  PRMT R19, R0, 0x7610, R19 ;  /* 0x0000761000137816 */ /* 0x000fe20000000013 */
[----:B------:R-:W-:Y:S06]  /*6f30*/  BRA `(.L_x_4113) ;  /* 0x0000000000107947 */ /* 0x000fec0003800000 */
.L_x_4136:
[----:B------:R-:W2:Y:S02]  /*6f40*/  LDG.E R2, desc[UR36][R2.64] ;  /* 0x0000002402027981 */ /* 0x000ea4000c1e1900 */
[----:B--2---:R-:W-:-:S04]  /*6f50*/  I2FP.F32.U32 R0, R2 ;  /* 0x0000000200007245 */ /* 0x004fc80000201000 */
[----:B------:R-:W-:-:S04]  /*6f60*/  F2FP.F16.F32.PACK_AB R0, RZ, R0 ;  /* 0x00000000ff00723e */ /* 0x000fc800000000ff */
[----:B------:R-:W-:-:S07]  /*6f70*/  PRMT R19, R0, 0x7610, R19 ;  /* 0x0000761000137816 */ /* 0x000fce0000000013 */
.L_x_4113:
        /* <DEDUP_REMOVED lines=19> */
.L_x_4144:
[----:B------:R-:W2:Y:S02]  /*70b0*/  LDG.E.U8 R2, desc[UR36][R2.64] ;  /* 0x0000002402027981 */ /* 0x000ea4000c1e1100 */
[----:B--2---:R-:W-:-:S04]  /*70c0*/  I2FP.F32.U32 R0, R2 ;  /* 0x0000000200007245 */ /* 0x004fc80000201000 */
[----:B------:R-:W-:-:S04]  /*70d0*/  F2FP.F16.F32.PACK_AB R0, RZ, R0 ;  /* 0x00000000ff00723e */ /* 0x000fc800000000ff */
[----:B------:R-:W-:Y:S01]  /*70e0*/  PRMT R5, R0, 0x7610, R5 ;  /* 0x0000761000057816 */ /* 0x000fe20000000005 */
[----:B------:R-:W-:Y:S06]  /*70f0*/  BRA `(.L_x_4146) ;  /* 0x0000000c00d07947 */ /* 0x000fec0003800000 */
.L_x_4143:
        /* <DEDUP_REMOVED lines=11> */
.L_x_4148:
[----:B------:R-:W2:Y:S02]  /*71b0*/  LDG.E R2, desc[UR36][R2.64] ;  /* 0x0000002402027981 */ /* 0x000ea4000c1e1900 */
[----:B--2---:R-:W-:-:S04]  /*71c0*/  I2FP.F32.S32 R0, R2 ;  /* 0x0000000200007245 */ /* 0x004fc80000201400 */
[----:B------:R-:W-:-:S04]  /*71d0*/  F2FP.F16.F32.PACK_AB R0, RZ, R0 ;  /* 0x00000000ff00723e */ /* 0x000fc800000000ff */
[----:B------:R-:W-:Y:S01]  /*71e0*/  PRMT R5, R0, 0x7610, R5 ;  /* 0x0000761000057816 */ /* 0x000fe20000000005 */
[----:B------:R-:W-:Y:S06]  /*71f0*/  BRA `(.L_x_4146) ;  /* 0x0000000c00907947 */ /* 0x000fec0003800000 */
.L_x_4147:
[----:B------:R-:W2:Y:S02]  /*7200*/  LDG.E.U16 R2, desc[UR36][R2.64] ;  /* 0x0000002402027981 */ /* 0x000ea4000c1e1500 */
[----:B--2---:R-:W0:Y:S02]  /*7210*/  I2F.S16 R0, R2 ;  /* 0x0000000200007306 */ /* 0x004e240000101400 */
[----:B0-----:R-:W-:-:S04]  /*7220*/  F2FP.F16.F32.PACK_AB R0, RZ, R0 ;  /* 0x00000000ff00723e */ /* 0x001fc800000000ff */
[----:B------:R-:W-:Y:S01]  /*7230*/  PRMT R5, R0, 0x7610, R5 ;  /* 0x0000761000057816 */ /* 0x000fe20000000005 */
[----:B------:R-:W-:Y:S06]  /*7240*/  BRA `(.L_x_4146) ;  /* 0x0000000c007c7947 */ /* 0x000fec0003800000 */
.L_x_4142:
        /* <DEDUP_REMOVED lines=9> */
.L_x_4150:
[----:B------:R0:W5:Y:S01]  /*72e0*/  LDG.E.U16 R5, desc[UR36][R2.64] ;  /* 0x0000002402057981 */ /* 0x000162000c1e1500 */
[----:B------:R-:W-:Y:S05]  /*72f0*/  BRA `(.L_x_4146) ;  /* 0x0000000c00507947 */ /* 0x000fea0003800000 */
.L_x_4149:
        /* <DEDUP_REMOVED lines=9> */
.L_x_4152:
[----:B------:R1:W5:Y:S01]  /*7390*/  LDG.E.U16 R5, desc[UR36][R2.64] ;  /* 0x0000002402057981 */ /* 0x000362000c1e1500 */
[----:B------:R-:W-:Y:S05]  /*73a0*/  BRA `(.L_x_4146) ;  /* 0x0000000c00247947 */ /* 0x000fea0003800000 */
.L_x_4151:
        /* <DEDUP_REMOVED lines=13> */
.L_x_4141:
        /* <DEDUP_REMOVED lines=14> */
.L_x_4155:
        /* <DEDUP_REMOVED lines=13> */
.L_x_4154:
        /* <DEDUP_REMOVED lines=24> */
[----:B------:R-:W-:Y:S01]  /*77b0*/  F2FP.F16.F32.PACK_AB R5, RZ, R5 ;  /* 0x00000005ff05723e */ /* 0x000fe200000000ff */
[----:B------:R-:W-:Y:S06]  /*77c0*/  BRA `(.L_x_4146) ;  /* 0x00000008001c7947 */ /* 0x000fec0003800000 */
.L_x_4157:
        /* <DEDUP_REMOVED lines=14> */
.L_x_4156:
[----:B------:R-:W2:Y:S02]  /*78b0*/  LDG.E.U16 R0, desc[UR36][R2.64] ;  /* 0x0000002402007981 */ /* 0x000ea4000c1e1500 */
[----:B--2---:R-:W-:-:S05]  /*78c0*/  IMAD.U32 R0, R0, 0x10000, RZ ;  /* 0x0001000000007824 */ /* 0x004fca00078e00ff */
[----:B------:R-:W-:-:S04]  /*78d0*/  F2FP.F16.F32.PACK_AB R0, RZ, R0 ;  /* 0x00000000ff00723e */ /* 0x000fc800000000ff */
[----:B------:R-:W-:Y:S01]  /*78e0*/  PRMT R5, R0, 0x7610, R5 ;  /* 0x0000761000057816 */ /* 0x000fe20000000005 */
[----:B------:R-:W-:Y:S06]  /*78f0*/  BRA `(.L_x_4146) ;  /* 0x0000000400d07947 */ /* 0x000fec0003800000 */
.L_x_4153:
        /* <DEDUP_REMOVED lines=13> */
.L_x_4160:
        /* <DEDUP_REMOVED lines=21> */
.L_x_4164:
[----:B------:R-:W-:Y:S05]  /*7b20*/  BSYNC.RECONVERGENT B1 ;  /* 0x0000000000017941 */ /* 0x000fea0003800200 */
.L_x_4163:
[----:B------:R-:W-:Y:S02]  /*7b30*/  SHF.L.U32 R0, R0, 0x14, RZ ;  /* 0x0000001400007819 */ /* 0x000fe400000006ff */
[----:B------:R-:W-:-:S04]  /*7b40*/  LEA R2, R2, 0x3b800000, 0x17 ;  /* 0x3b80000002027811 */ /* 0x000fc800078eb8ff */
[----:B------:R-:W-:-:S07]  /*7b50*/  LOP3.LUT R0, R2, R0, R7, 0xfe, !PT ;  /* 0x0000000002007212 */ /* 0x000fce00078efe07 */
.L_x_4162:
[----:B------:R-:W-:Y:S05]  /*7b60*/  BSYNC.RECONVERGENT B0 ;  /* 0x0000000000007941 */ /* 0x000fea0003800200 */
.L_x_4161:
[----:B------:R-:W-:-:S04]  /*7b70*/  F2FP.F16.F32.PACK_AB R0, RZ, R0 ;  /* 0x00000000ff00723e */ /* 0x000fc800000000ff */
[----:B------:R-:W-:Y:S01]  /*7b80*/  PRMT R5, R0, 0x7610, R5 ;  /* 0x0000761000057816 */ /* 0x000fe20000000005 */
[----:B------:R-:W-:Y:S06]  /*7b90*/  BRA `(.L_x_4146) ;  /* 0x0000000400287947 */ /* 0x000fec0003800000 */
.L_x_4159:
        /* <DEDUP_REMOVED lines=21> */
.L_x_4168:
[----:B------:R-:W-:Y:S05]  /*7cf0*/  BSYNC.RECONVERGENT B1 ;  /* 0x0000000000017941 */ /* 0x000fea0003800200 */
.L_x_4167:
[----:B------:R-:W-:Y:S01]  /*7d00*/  IMAD.SHL.U32 R0, R0, 0x200000, RZ ;  /* 0x0020000000007824 */ /* 0x000fe200078e00ff */
[----:B------:R-:W-:-:S04]  /*7d10*/  LEA R2, R2, 0x37800000, 0x17 ;  /* 0x3780000002027811 */ /* 0x000fc800078eb8ff */
[----:B------:R-:W-:-:S07]  /*7d20*/  LOP3.LUT R0, R2, R0, R7, 0xfe, !PT ;  /* 0x0000000002007212 */ /* 0x000fce00078efe07 */
.L_x_4166:
[----:B------:R-:W-:Y:S05]  /*7d30*/  BSYNC.RECONVERGENT B0 ;  /* 0x0000000000007941 */ /* 0x000fea0003800200 */
.L_x_4165:
[----:B------:R-:W-:-:S04]  /*7d40*/  F2FP.F16.F32.PACK_AB R0, RZ, R0 ;  /* 0x00000000ff00723e */ /* 0x000fc800000000ff */
[----:B------:R-:W-:Y:S01]  /*7d50*/  PRMT R5, R0, 0x7610, R5 ;  /* 0x0000761000057816 */ /* 0x000fe20000000005 */
[----:B------:R-:W-:Y:S06]  /*7d60*/  BRA `(.L_x_4146) ;  /* 0x0000000000b47947 */ /* 0x000fec0003800000 */
.L_x_4158:
        /* <DEDUP_REMOVED lines=14> */
.L_x_4172:
[----:B------:R-:W-:Y:S05]  /*7e50*/  BSYNC.RECONVERGENT B0 ;  /* 0x0000000000007941 */ /* 0x000fea0003800200 */
.L_x_4171:
[----:B------:R-:W-:-:S04]  /*7e60*/  F2FP.F16.F32.PACK_AB R0, RZ, R0 ;  /* 0x00000000ff00723e */ /* 0x000fc800000000ff */
[----:B------:R-:W-:Y:S01]  /*7e70*/  PRMT R5, R0, 0x7610, R5 ;  /* 0x0000761000057816 */ /* 0x000fe20000000005 */
[----:B------:R-:W-:Y:S06]  /*7e80*/  BRA `(.L_x_4146) ;  /* 0x00000000006c7947 */ /* 0x000fec0003800000 */
.L_x_4145:
        /* <DEDUP_REMOVED lines=16> */
.L_x_4173:
[----:B------:R-:W-:Y:S01]  /*7f90*/  PRMT R5, RZ, 0x7610, R5 ;  /* 0x00007610ff057816 */ /* 0x000fe20000000005 */
[----:B------:R-:W-:Y:S06]  /*7fa0*/  BRA `(.L_x_4146) ;  /* 0x0000000000247947 */ /* 0x000fec0003800000 */
.L_x_4170:
[----:B------:R-:W2:Y:S02]  /*7fb0*/  LDG.E.64 R2, desc[UR36][R2.64] ;  /* 0x0000002402027981 */ /* 0x000ea4000c1e1b00 */
[----:B--2---:R-:W0:Y:S02]  /*7fc0*/  I2F.U64 R0, R2 ;  /* 0x0000000200007312 */ /* 0x004e240000301000 */
[----:B0-----:R-:W-:-:S04]  /*7fd0*/  F2FP.F16.F32.PACK_AB R0, RZ, R0 ;  /* 0x00000000ff00723e */ /* 0x001fc800000000ff */
[----:B------:R-:W-:Y:S01]  /*7fe0*/  PRMT R5, R0, 0x7610, R5 ;  /* 0x0000761000057816 */ /* 0x000fe20000000005 */
[----:B------:R-:W-:Y:S06]  /*7ff0*/  BRA `(.L_x_4146) ;  /* 0x0000000000107947 */ /* 0x000fec0003800000 */
.L_x_4169:
[----:B------:R-:W2:Y:S02]  /*8000*/  LDG.E R2, desc[UR36][R2.64] ;  /* 0x0000002402027981 */ /* 0x000ea4000c1e1900 */
[----:B--2---:R-:W-:-:S04]  /*8010*/  I2FP.F32.U32 R0, R2 ;  /* 0x0000000200007245 */ /* 0x004fc80000201000 */
[----:B------:R-:W-:-:S04]  /*8020*/  F2FP.F16.F32.PACK_AB R0, RZ, R0 ;  /* 0x00000000ff00723e */ /* 0x000fc800000000ff */
[----:B------:R-:W-:-:S07]  /*8030*/  PRMT R5, R0, 0x7610, R5 ;  /* 0x0000761000057816 */ /* 0x000fce0000000005 */
.L_x_4146:
        /* <DEDUP_REMOVED lines=23> */
.L_x_4177:
[----:B------:R-:W-:-:S06]  /*81b0*/  HADD2.F32 R5, -RZ, R5.H0_H0 ;  /* 0x20000005ff057230 */ /* 0x000fcc0000004100 */
[----:B------:R-:W0:Y:S02]  /*81c0*/  F2I.S64.TRUNC R4, R5 ;  /* 0x0000000500047311 */ /* 0x000e24000020d900 */
[----:B0-----:R0:W-:Y:S01]  /*81d0*/  STG.E.U8 desc[UR36][R2.64], R4 ;  /* 0x0000000402007986 */ /* 0x0011e2000c101124 */
[----:B------:R-:W-:Y:S05]  /*81e0*/  BRA `(.L_x_4179) ;  /* 0x0000000c006c7947 */ /* 0x000fea0003800000 */
.L_x_4176:
        /* <DEDUP_REMOVED lines=10> */
.L_x_4181:
[----:B------:R-:W-:-:S06]  /*8290*/  HADD2.F32 R5, -RZ, R5.H0_H0 ;  /* 0x20000005ff057230 */ /* 0x000fcc0000004100 */
[----:B------:R-:W0:Y:S02]  /*82a0*/  F2I.FTZ.TRUNC.NTZ R5, R5 ;  /* 0x0000000500057305 */ /* 0x000e24000021f100 */
[----:B0-----:R0:W-:Y:S01]  /*82b0*/  STG.E desc[UR36][R2.64], R5 ;  /* 0x0000000502007986 */ /* 0x0011e2000c101924 */
[----:B------:R-:W-:Y:S05]  /*82c0*/  BRA `(.L_x_4179) ;  /* 0x0000000c00347947 */ /* 0x000fea0003800000 */
.L_x_4180:
[----:B------:R-:W-:-:S06]  /*82d0*/  HADD2.F32 R5, -RZ, R5.H0_H0 ;  /* 0x20000005ff057230 */ /* 0x000fcc0000004100 */
[----:B------:R-:W0:Y:S02]  /*82e0*/  F2I.FTZ.TRUNC.NTZ R5, R5 ;  /* 0x0000000500057305 */ /* 0x000e24000021f100 */
[----:B0-----:R0:W-:Y:S01]  /*82f0*/  STG.E.U16 desc[UR36][R2.64], R5 ;  /* 0x0000000502007986 */ /* 0x0011e2000c101524 */
[----:B------:R-:W-:Y:S05]  /*8300*/  BRA `(.L_x_4179) ;  /* 0x0000000c00247947 */ /* 0x000fea0003800000 */
.L_x_4175:
        /* <DEDUP_REMOVED lines=9> */
.L_x_4183:
[----:B------:R0:W-:Y:S01]  /*83a0*/  STG.E.U16 desc[UR36][R2.64], R5 ;  /* 0x0000000502007986 */ /* 0x0001e2000c101524 */
[----:B------:R-:W-:Y:S05]  /*83b0*/  BRA `(.L_x_4179) ;  /* 0x0000000800f87947 */ /* 0x000fea0003800000 */
.L_x_4182:
[----:B------:R-:W-:-:S09]  /*83c0*/  UISETP.NE.AND UP0, UPT, UR4, 0x7, UPT ;  /* 0x000000070400788c */ /* 0x000fd2000bf05270 */
[----:B------:R-:W-:Y:S05]  /*83d0*/  BRA.U !UP0, `(.L_x_4184) ;  /* 0x0000000108347547 */ /* 0x000fea000b800000 */
[----:B------:R-:W-:-:S09]  /*83e0*/  UISETP.NE.AND UP0, UPT, UR4, 0x8, UPT ;  /* 0x000000080400788c */ /* 0x000fd2000bf05270 */
[----:B------:R-:W-:Y:S05]  /*83f0*/  BRA.U !UP0, `(.L_x_4185) ;  /* 0x0000000108187547 */ /* 0x000fea000b800000 */
[----:B------:R-:W-:-:S09]  /*8400*/  UISETP.NE.AND UP0, UPT, UR4, 0x9, UPT ;  /* 0x000000090400788c */ /* 0x000fd2000bf05270 */
[----:B------:R-:W-:Y:S05]  /*8410*/  BRA.U UP0, `(.L_x_4178) ;  /* 0x0000000500fc7547 */ /* 0x000fea000b800000 */
[----:B------:R-:W-:Y:S02]  /*8420*/  HADD2.F32 R4, -RZ, R5.H0_H0 ;  /* 0x20000005ff047230 */ /* 0x000fe40000004100 */
[----:B------:R-:W-:-:S05]  /*8430*/  IMAD.MOV.U32 R5, RZ, RZ, RZ ;  /* 0x000000ffff057224 */ /* 0x000fca00078e00ff */
[----:B------:R0:W-:Y:S01]  /*8440*/  STG.E.64 desc[UR36][R2.64], R4 ;  /* 0x0000000402007986 */ /* 0x0001e2000c101b24 */
[----:B------:R-:W-:Y:S05]  /*8450*/  BRA `(.L_x_4179) ;  /* 0x0000000800d07947 */ /* 0x000fea0003800000 */
.L_x_4185:
[----:B------:R-:W-:-:S05]  /*8460*/  HADD2.F32 R0, -RZ, R5.H0_H0 ;  /* 0x20000005ff007230 */ /* 0x000fca0000004100 */
[----:B------:R-:W-:-:S04]  /*8470*/  F2FP.F16.F32.PACK_AB R0, RZ, R0 ;  /* 0x00000000ff00723e */ /* 0x000fc800000000ff */
[----:B------:R-:W-:-:S05]  /*8480*/  PRMT R0, R0, 0x5410, RZ ;  /* 0x0000541000007816 */ /* 0x000fca00000000ff */
[----:B------:R0:W-:Y:S01]  /*8490*/  STG.E desc[UR36][R2.64], R0 ;  /* 0x0000000002007986 */ /* 0x0001e2000c101924 */
[----:B------:R-:W-:Y:S05]  /*84a0*/  BRA `(.L_x_4179) ;  /* 0x0000000800bc7947 */ /* 0x000fea0003800000 */
.L_x_4184:
[----:B------:R-:W-:-:S05]  /*84b0*/  HADD2.F32 R4, -RZ, R5.H0_H0 ;  /* 0x20000005ff047230 */ /* 0x000fca0000004100 */
[----:B------:R-:W-:-:S06]  /*84c0*/  FMUL.FTZ R4, R4, 1 ;  /* 0x3f80000004047820 */ /* 0x000fcc0000410000 */
[----:B------:R-:W0:Y:S02]  /*84d0*/  F2F.F64.F32 R4, R4 ;  /* 0x0000000400047310 */ /* 0x000e240000201800 */
[----:B0-----:R0:W-:Y:S01]  /*84e0*/  STG.E.64 desc[UR36][R2.64], R4 ;  /* 0x0000000402007986 */ /* 0x0011e2000c101b24 */
[----:B------:R-:W-:Y:S05]  /*84f0*/  BRA `(.L_x_4179) ;  /* 0x0000000800a87947 */ /* 0x000fea0003800000 */
.L_x_4174:
        /* <DEDUP_REMOVED lines=14> */
.L_x_4189:
[----:B------:R-:W-:Y:S01]  /*85e0*/  HADD2.F32 R5, -RZ, R5.H0_H0 ;  /* 0x20000005ff057230 */ /* 0x000fe20000004100 */
        /* <DEDUP_REMOVED lines=17> */
.L_x_4192:
[----:B------:R-:W-:-:S04]  /*8700*/  SHF.R.U32.HI R5, RZ, 0x18, R5 ;  /* 0x00000018ff057819 */ /* 0x000fc80000011605 */
[----:B------:R-:W-:-:S07]  /*8710*/  LOP3.LUT R0, R0, 0x80, R5, 0xf8, !PT ;  /* 0x0000008000007812 */ /* 0x000fce00078ef805 */
.L_x_4191:
[----:B------:R-:W-:Y:S05]  /*8720*/  BSYNC.RECONVERGENT B0 ;  /* 0x0000000000007941 */ /* 0x000fea0003800200 */
.L_x_4190:
[----:B------:R3:W-:Y:S01]  /*8730*/  STG.E.U8 desc[UR36][R2.64], R0 ;  /* 0x0000000002007986 */ /* 0x0007e2000c101124 */
[----:B------:R-:W-:Y:S05]  /*8740*/  BRA `(.L_x_4179) ;  /* 0x0000000800147947 */ /* 0x000fea0003800000 */
.L_x_4188:
        /* <DEDUP_REMOVED lines=18> */
.L_x_4195:
[----:B------:R-:W-:-:S04]  /*8870*/  SHF.R.U32.HI R5, RZ, 0x18, R5 ;  /* 0x00000018ff057819 */ /* 0x000fc80000011605 */
[----:B------:R-:W-:-:S07]  /*8880*/  LOP3.LUT R0, R0, 0x80, R5, 0xf8, !PT ;  /* 0x0000008000007812 */ /* 0x000fce00078ef805 */
.L_x_4194:
[----:B------:R-:W-:Y:S05]  /*8890*/  BSYNC.RECONVERGENT B0 ;  /* 0x0000000000007941 */ /* 0x000fea0003800200 */
.L_x_4193:
[----:B------:R0:W-:Y:S01]  /*88a0*/  STG.E.U8 desc[UR36][R2.64], R0 ;  /* 0x0000000002007986 */ /* 0x0001e2000c101124 */
[----:B------:R-:W-:Y:S05]  /*88b0*/  BRA `(.L_x_4179) ;  /* 0x0000000400b87947 */ /* 0x000fea0003800000 */
.L_x_4187:
[----:B------:R-:W-:-:S09]  /*88c0*/  UISETP.NE.AND UP0, UPT, UR4, 0x1c, UPT ;  /* 0x0000001c0400788c */ /* 0x000fd2000bf05270 */
[----:B------:R-:W-:Y:S05]  /*88d0*/  BRA.U !UP0, `(.L_x_4196) ;  /* 0x0000000108607547 */ /* 0x000fea000b800000 */
[----:B------:R-:W-:-:S09]  /*88e0*/  UISETP.NE.AND UP0, UPT, UR4, 0x1d, UPT ;  /* 0x0000001d0400788c */ /* 0x000fd2000bf05270 */
[----:B------:R-:W-:Y:S05]  /*88f0*/  BRA.U !UP0, `(.L_x_4197) ;  /* 0x0000000108487547 */ /* 0x000fea000b800000 */
[----:B------:R-:W-:-:S09]  /*8900*/  UISETP.NE.AND UP0, UPT, UR4, 0x2c, UPT ;  /* 0x0000002c0400788c */ /* 0x000fd2000bf05270 */
[----:B------:R-:W-:Y:S05]  /*8910*/  BRA.U UP0, `(.L_x_4178) ;  /* 0x0000000100bc7547 */ /* 0x000fea000b800000 */
[----:B------:R-:W-:-:S05]  /*8920*/  HADD2.F32 R5, -RZ, R5.H0_H0 ;  /* 0x20000005ff057230 */ /* 0x000fca0000004100 */
        /* <DEDUP_REMOVED lines=15> */
.L_x_4197:
[----:B------:R-:W-:-:S06]  /*8a20*/  HADD2.F32 R5, -RZ, R5.H0_H0 ;  /* 0x20000005ff057230 */ /* 0x000fcc0000004100 */
[----:B------:R-:W0:Y:S02]  /*8a30*/  F2I.U64.TRUNC R4, R5 ;  /* 0x0000000500047311 */ /* 0x000e24000020d800 */
[----:B0-----:R1:W-:Y:S01]  /*8a40*/  STG.E.64 desc[UR36][R2.64], R4 ;  /* 0x0000000402007986 */ /* 0x0013e2000c101b24 */
[----:B------:R-:W-:Y:S05]  /*8a50*/  BRA `(.L_x_4179) ;  /* 0x0000000400507947 */ /* 0x000fea0003800000 */
.L_x_4196:
[----:B------:R-:W-:-:S06]  /*8a60*/  HADD2.F32 R5, -RZ, R5.H0_H0 ;  /* 0x20000005ff057230 */ /* 0x000fcc0000004100 */
[----:B------:R-:W0:Y:S02]  /*8a70*/  F2I.FTZ.U32.TRUNC.NTZ R5, R5 ;  /* 0x0000000500057305 */ /* 0x000e24000021f000 */
[----:B0-----:R0:W-:Y:S01]  /*8a80*/  STG.E desc[UR36][R2.64], R5 ;  /* 0x0000000502007986 */ /* 0x0011e2000c101924 */
[----:B------:R-:W-:Y:S05]  /*8a90*/  BRA `(.L_x_4179) ;  /* 0x0000000400407947 */ /* 0x000fea0003800000 */
.L_x_4186:
        /* <DEDUP_REMOVED lines=11> */
.L_x_4199:
[----:B------:R-:W-:Y:S01]  /*8b50*/  HADD2.F32 R5, -RZ, R5.H0_H0 ;  /* 0x20000005ff057230 */ /* 0x000fe20000004100 */
[----:B------:R-:W-:-:S04]  /*8b60*/  CS2R R6, SRZ ;  /* 0x0000000000067805 */ /* 0x000fc8000001ff00 */
[----:B------:R-:W-:-:S06]  /*8b70*/  FMUL.FTZ R5, R5, 1 ;  /* 0x3f80000005057820 */ /* 0x000fcc0000410000 */
[----:B------:R-:W0:Y:S02]  /*8b80*/  F2F.F64.F32 R4, R5 ;  /* 0x0000000500047310 */ /* 0x000e240000201800 */
[----:B0-----:R0:W-:Y:S01]  /*8b90*/  STG.E.128 desc[UR36][R2.64], R4 ;  /* 0x0000000402007986 */ /* 0x0011e2000c101d24 */
[----:B------:R-:W-:Y:S05]  /*8ba0*/  BRA `(.L_x_4179) ;  /* 0x0000000000fc7947 */ /* 0x000fea0003800000 */
.L_x_4198:
[----:B------:R-:W-:-:S09]  /*8bb0*/  UISETP.NE.AND UP0, UPT, UR4, 0xf, UPT ;  /* 0x0000000f0400788c */ /* 0x000fd2000bf05270 */
[----:B------:R-:W-:Y:S05]  /*8bc0*/  BRA.U !UP0, `(.L_x_4200) ;  /* 0x0000000108e87547 */ /* 0x000fea000b800000 */
[----:B------:R-:W-:-:S09]  /*8bd0*/  UISETP.NE.AND UP0, UPT, UR4, 0x17, UPT ;  /* 0x000000170400788c */ /* 0x000fd2000bf05270 */
[----:B------:R-:W-:Y:S05]  /*8be0*/  BRA.U !UP0, `(.L_x_4201) ;  /* 0x0000000108907547 */ /* 0x000fea000b800000 */
[----:B------:R-:W-:-:S09]  /*8bf0*/  UISETP.NE.AND UP0, UPT, UR4, 0x18, UPT ;  /* 0x000000180400788c */ /* 0x000fd2000bf05270 */
[----:B------:R-:W-:Y:S05]  /*8c00*/  BRA.U !UP0, `(.L_x_4202) ;  /* 0x0000000108447547 */ /* 0x000fea000b800000 */
.L_x_4178:
        /* <DEDUP_REMOVED lines=11> */
[----:B------:R-:W-:Y:S01]  /*8cc0*/  IMAD.U32 R7, RZ, RZ, UR7 ;  /* 0x00000007ff077e24 */ /* 0x000fe2000f8e00ff */
[----:B----4-:R-:W-:Y:S01]  /*8cd0*/  MOV R10, UR8 ;  /* 0x00000008000a7c02 */ /* 0x010fe20008000f00 */
[----:B-1----:R-:W-:-:S07]  /*8ce0*/  IMAD.U32 R11, RZ, RZ, UR9 ;  /* 0x00000009ff0b7e24 */ /* 0x002fce000f8e00ff */
[----:B------:R-:W-:-:S07]  /*8cf0*/  LEPC R20, `(.L_x_4203) ;  /* 0x000000001014794e */ /* 0x000fce0000000000 */
[----:B--2---:R-:W-:Y:S05]  /*8d00*/  CALL.ABS.NOINC R2 ;  /* 0x0000000002007343 */ /* 0x004fea0003c00000 */
.L_x_4203:
[----:B------:R-:W-:Y:S05]  /*8d10*/  BRA `(.L_x_4179) ;  /* 0x0000000000a07947 */ /* 0x000fea0003800000 */
.L_x_4202:
[----:B------:R-:W-:Y:S01]  /*8d20*/  HADD2.F32 R7, -RZ, R5.H0_H0 ;  /* 0x20000005ff077230 */ /* 0x000fe20000004100 */
        /* <DEDUP_REMOVED lines=12> */
.L_x_4205:
[----:B------:R-:W-:Y:S05]  /*8df0*/  BSYNC.RECONVERGENT B0 ;  /* 0x0000000000007941 */ /* 0x000fea0003800200 */
.L_x_4204:
[----:B------:R-:W-:-:S05]  /*8e00*/  LOP3.LUT R5, R0, 0x80, R5, 0xf8, !PT ;  /* 0x0000008000057812 */ /* 0x000fca00078ef805 */
[----:B------:R0:W-:Y:S01]  /*8e10*/  STG.E.U8 desc[UR36][R2.64], R5 ;  /* 0x0000000502007986 */ /* 0x0001e2000c101124 */
[----:B------:R-:W-:Y:S05]  /*8e20*/  BRA `(.L_x_4179) ;  /* 0x00000000005c7947 */ /* 0x000fea0003800000 */
.L_x_4201:
[----:B------:R-:W-:Y:S01]  /*8e30*/  HADD2.F32 R5, -RZ, R5.H0_H0 ;  /* 0x20000005ff057230 */ /* 0x000fe20000004100 */
        /* <DEDUP_REMOVED lines=11> */
.L_x_4207:
[----:B------:R-:W-:Y:S01]  /*8ef0*/  IMAD.MOV.U32 R0, RZ, RZ, 0x7f ;  /* 0x0000007fff007424 */ /* 0x000fe200078e00ff */
[----:B------:R-:W-:-:S04]  /*8f00*/  ISETP.GT.U32.AND P0, PT, R4, 0x7f800000, PT ;  /* 0x7f8000000400780c */ /* 0x000fc80003f04070 */
[----:B------:R-:W-:-:S09]  /*8f10*/  SEL R0, R0, 0x7c, P0 ;  /* 0x0000007c00007807 */ /* 0x000fd20000000000 */
.L_x_4208:
[----:B------:R-:W-:Y:S05]  /*8f20*/  BSYNC.RECONVERGENT B0 ;  /* 0x0000000000007941 */ /* 0x000fea0003800200 */
.L_x_4206:
[----:B------:R-:W-:-:S04]  /*8f30*/  SHF.R.U32.HI R5, RZ, 0x18, R5 ;  /* 0x00000018ff057819 */ /* 0x000fc80000011605 */
[----:B------:R-:W-:-:S05]  /*8f40*/  LOP3.LUT R5, R0, 0x80, R5, 0xf8, !PT ;  /* 0x0000008000057812 */ /* 0x000fca00078ef805 */
[----:B------:R0:W-:Y:S01]  /*8f50*/  STG.E.U8 desc[UR36][R2.64], R5 ;  /* 0x0000000502007986 */ /* 0x0001e2000c101124 */
[----:B------:R-:W-:Y:S05]  /*8f60*/  BRA `(.L_x_4179) ;  /* 0x00000000000c7947 */ /* 0x000fea0003800000 */
.L_x_4200:
[----:B------:R-:W-:-:S05]  /*8f70*/  HADD2.F32 R0, -RZ, R5.H0_H0 ;  /* 0x20000005ff007230 */ /* 0x000fca0000004100 */
[----:B------:R-:W-:-:S05]  /*8f80*/  F2FP.BF16.F32.PACK_AB R0, RZ, R0 ;  /* 0x00000000ff00723e */ /* 0x000fca00000010ff */
[----:B------:R0:W-:Y:S02]  /*8f90*/  STG.E.U16 desc[UR36][R2.64], R0 ;  /* 0x0000000002007986 */ /* 0x0001e4000c101524 */
.L_x_4179:
[----:B------:R-:W-:-:S07]  /*8fa0*/  VIADD R17, R17, 0x80 ;  /* 0x0000008011117836 */ /* 0x000fce0000000000 */
.L_x_4106:
[----:B------:R-:W-:Y:S05]  /*8fb0*/  BSYNC.RECONVERGENT B6 ;  /* 0x0000000000067941 */ /* 0x000fea0003800200 */
.L_x_4105:
[----:B------:R-:W5:Y:S01]  /*8fc0*/  LDCU UR4, c[0x0][0x380] ;  /* 0x00007000ff0477ac */ /* 0x000f620008000800 */
[----:B------:R-:W-:Y:S01]  /*8fd0*/  BSSY.RECONVERGENT B6, `(.L_x_4209) ;  /* 0x0000475000067945 */ /* 0x000fe20003800200 */
[----:B-----5:R-:W-:-:S13]  /*8fe0*/  ISETP.GE.AND P0, PT, R17, UR4, PT ;  /* 0x0000000411007c0c */ /* 0x020fda000bf06270 */
[----:B------:R-:W-:Y:S05]  /*8ff0*/  @P0 BRA `(.L_x_4210) ;  /* 0x0000004400c80947 */ /* 0x000fea0003800000 */
[----:B------:R-:W5:Y:S01]  /*9000*/  LDCU UR4, c[0x0][0x388] ;  /* 0x00007100ff0477ac */ /* 0x000f620008000800 */
[----:B------:R-:W-:Y:S02]  /*9010*/  HFMA2 R18, -RZ, RZ, 0, 0 ;  /* 0x00000000ff127431 */ /* 0x000fe400000001ff */
[----:B0--3--:R-:W-:Y:S02]  /*9020*/  IMAD.MOV.U32 R0, RZ, RZ, RZ ;  /* 0x000000ffff007224 */ /* 0x009fe400078e00ff */
        /* <DEDUP_REMOVED lines=351> */
.L_x_4211:
        /* <DEDUP_REMOVED lines=19> */
.L_x_4215:
[----:B------:R-:W2:Y:S02]  /*a750*/  LDG.E.U8 R2, desc[UR36][R2.64] ;  /* 0x0000002402027981 */ /* 0x000ea4000c1e1100 */
[----:B--2---:R-:W-:-:S04]  /*a760*/  I2FP.F32.U32 R0, R2 ;  /* 0x0000000200007245 */ /* 0x004fc80000201000 */
[----:B------:R-:W-:-:S04]  /*a770*/  F2FP.F16.F32.PACK_AB R0, RZ, R0 ;  /* 0x00000000ff00723e */ /* 0x000fc800000000ff */
[----:B------:R-:W-:Y:S01]  /*a780*/  PRMT R19, R0, 0x7610, R19 ;  /* 0x0000761000137816 */ /* 0x000fe20000000013 */
[----:B------:R-:W-:Y:S06]  /*a790*/  BRA `(.L_x_4217) ;  /* 0x0000000c00d47947 */ /* 0x000fec0003800000 */
.L_x_4214:
        /* <DEDUP_REMOVED lines=11> */
.L_x_4219:
[----:B------:R-:W2:Y:S02]  /*a850*/  LDG.E R2, desc[UR36][R2.64] ;  /* 0x0000002402027981 */ /* 0x000ea4000c1e1900 */
[----:B--2---:R-:W-:-:S04]  /*a860*/  I2FP.F32.S32 R0, R2 ;  /* 0x0000000200007245 */ /* 0x004fc80000201400 */
[----:B------:R-:W-:-:S04]  /*a870*/  F2FP.F16.F32.PACK_AB R0, RZ, R0 ;  /* 0x00000000ff00723e */ /* 0x000fc800000000ff */
[----:B------:R-:W-:Y:S01]  /*a880*/  PRMT R19, R0, 0x7610, R19 ;  /* 0x0000761000137816 */ /* 0x000fe20000000013 */
[----:B------:R-:W-:Y:S06]  /*a890*/  BRA `(.L_x_4217) ;  /* 0x0000000c00947947 */ /* 0x000fec0003800000 */
.L_x_4218:
[----:B------:R-:W2:Y:S02]  /*a8a0*/  LDG.E.U16 R2, desc[UR36][R2.64] ;  /* 0x0000002402027981 */ /* 0x000ea4000c1e1500 */
[----:B--2---:R-:W0:Y:S02]  /*a8b0*/  I2F.S16 R0, R2 ;  /* 0x0000000200007306 */ /* 0x004e240000101400 */
[----:B0-----:R-:W-:-:S04]  /*a8c0*/  F2FP.F16.F32.PACK_AB R0, RZ, R0 ;  /* 0x00000000ff00723e */ /* 0x001fc800000000ff */
[----:B------:R-:W-:Y:S01]  /*a8d0*/  PRMT R19, R0, 0x7610, R19 ;  /* 0x0000761000137816 */ /* 0x000fe20000000013 */
[----:B------:R-:W-:Y:S06]  /*a8e0*/  BRA `(.L_x_4217) ;  /* 0x0000000c00807947 */ /* 0x000fec0003800000 */
.L_x_4213:
        /* <DEDUP_REMOVED lines=9> */
.L_x_4221:
[----:B------:R1:W5:Y:S01]  /*a980*/  LDG.E.U16 R19, desc[UR36][R2.64] ;  /* 0x0000002402137981 */ /* 0x000362000c1e1500 */
[----:B------:R-:W-:Y:S05]  /*a990*/  BRA `(.L_x_4217) ;  /* 0x0000000c00547947 */ /* 0x000fea0003800000 */
.L_x_4220:
        /* <DEDUP_REMOVED lines=9> */
.L_x_4223:
[----:B------:R0:W5:Y:S01]  /*aa30*/  LDG.E.U16 R19, desc[UR36][R2.64] ;  /* 0x0000002402137981 */ /* 0x000162000c1e1500 */
[----:B------:R-:W-:Y:S05]  /*aa40*/  BRA `(.L_x_4217) ;  /* 0x0000000c00287947 */ /* 0x000fea0003800000 */
.L_x_4222:
        /* <DEDUP_REMOVED lines=13> */
.L_x_4212:
        /* <DEDUP_REMOVED lines=14> */
.L_x_4226:
        /* <DEDUP_REMOVED lines=13> */
.L_x_4225:
        /* <DEDUP_REMOVED lines=27> */
.L_x_4228:
        /* <DEDUP_REMOVED lines=14> */
.L_x_4227:
[----:B------:R-:W2:Y:S02]  /*af60*/  LDG.E.U16 R0, desc[UR36][R2.64] ;  /* 0x0000002402007981 */ /* 0x000ea4000c1e1500 */
[----:B--2---:R-:W-:-:S05]  /*af70*/  IMAD.U32 R0, R0, 0x10000, RZ ;  /* 0x0001000000007824 */ /* 0x004fca00078e00ff */
[----:B------:R-:W-:-:S04]  /*af80*/  F2FP.F16.F32.PACK_AB R0, RZ, R0 ;  /* 0x00000000ff00723e */ /* 0x000fc800000000ff */
[----:B------:R-:W-:Y:S01]  /*af90*/  PRMT R19, R0, 0x7610, R19 ;  /* 0x0000761000137816 */ /* 0x000fe20000000013 */
[----:B------:R-:W-:Y:S06]  /*afa0*/  BRA `(.L_x_4217) ;  /* 0x0000000400d07947 */ /* 0x000fec0003800000 */
.L_x_4224:
        /* <DEDUP_REMOVED lines=13> */
.L_x_4231:
        /* <DEDUP_REMOVED lines=21> */
.L_x_4235:
[----:B------:R-:W-:Y:S05]  /*b1d0*/  BSYNC.RECONVERGENT B1 ;  /* 0x0000000000017941 */ /* 0x000fea0003800200 */
.L_x_4234:
[----:B------:R-:W-:Y:S01]  /*b1e0*/  IMAD.SHL.U32 R0, R0, 0x100000, RZ ;  /* 0x0010000000007824 */ /* 0x000fe200078e00ff */
[----:B------:R-:W-:-:S04]  /*b1f0*/  LEA R2, R2, 0x3b800000, 0x17 ;  /* 0x3b80000002027811 */ /* 0x000fc800078eb8ff */
[----:B------:R-:W-:-:S07]  /*b200*/  LOP3.LUT R0, R2, R0, R7, 0xfe, !PT ;  /* 0x0000000002007212 */ /* 0x000fce00078efe07 */
.L_x_4233:
[----:B------:R-:W-:Y:S05]  /*b210*/  BSYNC.RECONVERGENT B0 ;  /* 0x0000000000007941 */ /* 0x000fea0003800200 */
.L_x_4232:
[----:B------:R-:W-:-:S04]  /*b220*/  F2FP.F16.F32.PACK_AB R0, RZ, R0 ;  /* 0x00000000ff00723e */ /* 0x000fc800000000ff */
[----:B------:R-:W-:Y:S01]  /*b230*/  PRMT R19, R0, 0x7610, R19 ;  /* 0x0000761000137816 */ /* 0x000fe20000000013 */
[----:B------:R-:W-:Y:S06]  /*b240*/  BRA `(.L_x_4217) ;  /* 0x0000000400287947 */ /* 0x000fec0003800000 */
.L_x_4230:
        /* <DEDUP_REMOVED lines=21> */
.L_x_4239:
[----:B------:R-:W-:Y:S05]  /*b3a0*/  BSYNC.RECONVERGENT B1 ;  /* 0x0000000000017941 */ /* 0x000fea0003800200 */
.L_x_4238:
[----:B------:R-:W-:Y:S01]  /*b3b0*/  IMAD.SHL.U32 R0, R0, 0x200000, RZ ;  /* 0x0020000000007824 */ /* 0x000fe200078e00ff */
[----:B------:R-:W-:-:S04]  /*b3c0*/  LEA R2, R2, 0x37800000, 0x17 ;  /* 0x3780000002027811 */ /* 0x000fc800078eb8ff */
[----:B------:R-:W-:-:S07]  /*b3d0*/  LOP3.LUT R0, R2, R0, R7, 0xfe, !PT ;  /* 0x0000000002007212 */ /* 0x000fce00078efe07 */
.L_x_4237:
[----:B------:R-:W-:Y:S05]  /*b3e0*/  BSYNC.RECONVERGENT B0 ;  /* 0x0000000000007941 */ /* 0x000fea0003800200 */
.L_x_4236:
[----:B------:R-:W-:-:S04]  /*b3f0*/  F2FP.F16.F32.PACK_AB R0, RZ, R0 ;  /* 0x00000000ff00723e */ /* 0x000fc800000000ff */
[----:B------:R-:W-:Y:S01]  /*b400*/  PRMT R19, R0, 0x7610, R19 ;  /* 0x0000761000137816 */ /* 0x000fe20000000013 */
[----:B------:R-:W-:Y:S06]  /*b410*/  BRA `(.L_x_4217) ;  /* 0x0000000000b47947 */ /* 0x000fec0003800000 */
.L_x_4229:
        /* <DEDUP_REMOVED lines=14> */
.L_x_4243:
[----:B------:R-:W-:Y:S05]  /*b500*/  BSYNC.RECONVERGENT B0 ;  /* 0x0000000000007941 */ /* 0x000fea0003800200 */
.L_x_4242:
[----:B------:R-:W-:-:S04]  /*b510*/  F2FP.F16.F32.PACK_AB R0, RZ, R0 ;  /* 0x00000000ff00723e */ /* 0x000fc800000000ff */
[----:B------:R-:W-:Y:S01]  /*b520*/  PRMT R19, R0, 0x7610, R19 ;  /* 0x0000761000137816 */ /* 0x000fe20000000013 */
[----:B------:R-:W-:Y:S06]  /*b530*/  BRA `(.L_x_4217) ;  /* 0x00000000006c7947 */ /* 0x000fec0003800000 */
.L_x_4216:
        /* <DEDUP_REMOVED lines=16> */
.L_x_4244:
[----:B------:R-:W-:Y:S01]  /*b640*/  PRMT R19, RZ, 0x7610, R19 ;  /* 0x00007610ff137816 */ /* 0x000fe20000000013 */
[----:B------:R-:W-:Y:S06]  /*b650*/  BRA `(.L_x_4217) ;  /* 0x0000000000247947 */ /* 0x000fec0003800000 */
.L_x_4241:
[----:B------:R-:W2:Y:S02]  /*b660*/  LDG.E.64 R2, desc[UR36][R2.64] ;  /* 0x0000002402027981 */ /* 0x000ea4000c1e1b00 */
[----:B--2---:R-:W0:Y:S02]  /*b670*/  I2F.U64 R0, R2 ;  /* 0x0000000200007312 */ /* 0x004e240000301000 */
[----:B0-----:R-:W-:-:S04]  /*b680*/  F2FP.F16.F32.PACK_AB R0, RZ, R0 ;  /* 0x00000000ff00723e */ /* 0x001fc800000000ff */
[----:B------:R-:W-:Y:S01]  /*b690*/  PRMT R19, R0, 0x7610, R19 ;  /* 0x0000761000137816 */ /* 0x000fe20000000013 */
[----:B------:R-:W-:Y:S06]  /*b6a0*/  BRA `(.L_x_4217) ;  /* 0x0000000000107947 */ /* 0x000fec0003800000 */
.L_x_4240:
[----:B------:R-:W2:Y:S02]  /*b6b0*/  LDG.E R2, desc[UR36][R2.64] ;  /* 0x0000002402027981 */ /* 0x000ea4000c1e1900 */
[----:B--2---:R-:W-:-:S04]  /*b6c0*/  I2FP.F32.U32 R0, R2 ;  /* 0x0000000200007245 */ /* 0x004fc80000201000 */
[----:B------:R-:W-:-:S04]  /*b6d0*/  F2FP.F16.F32.PACK_AB R0, RZ, R0 ;  /* 0x00000000ff00723e */ /* 0x000fc800000000ff */
[----:B------:R-:W-:-:S07]  /*b6e0*/  PRMT R19, R0, 0x7610, R19 ;  /* 0x0000761000137816 */ /* 0x000fce0000000013 */
.L_x_4217:
        /* <DEDUP_REMOVED lines=19> */
.L_x_4248:
[----:B------:R-:W2:Y:S02]  /*b820*/  LDG.E.U8 R2, desc[UR36][R2.64] ;  /* 0x0000002402027981 */ /* 0x000ea4000c1e1100 */
[----:B--2---:R-:W-:-:S04]  /*b830*/  I2FP.F32.U32 R0, R2 ;  /* 0x0000000200007245 */ /* 0x004fc80000201000 */
[----:B------:R-:W-:-:S04]  /*b840*/  F2FP.F16.F32.PACK_AB R0, RZ, R0 ;  /* 0x00000000ff00723e */ /* 0x000fc800000000ff */
[----:B------:R-:W-:Y:S01]  /*b850*/  PRMT R5, R0, 0x7610, R5 ;  /* 0x0000761000057816 */ /* 0x000fe20000000005 */
[----:B------:R-:W-:Y:S06]  /*b860*/  BRA `(.L_x_4250) ;  /* 0x0000000c00d07947 */ /* 0x000fec0003800000 */
.L_x_4247:
        /* <DEDUP_REMOVED lines=11> */
.L_x_4252:
[----:B------:R-:W2:Y:S02]  /*b920*/  LDG.E R2, desc[UR36][R2.64] ;  /* 0x0000002402027981 */ /* 0x000ea4000c1e1900 */
[----:B--2---:R-:W-:-:S04]  /*b930*/  I2FP.F32.S32 R0, R2 ;  /* 0x0000000200007245 */ /* 0x004fc80000201400 */
[----:B------:R-:W-:-:S04]  /*b940*/  F2FP.F16.F32.PACK_AB R0, RZ, R0 ;  /* 0x00000000ff00723e */ /* 0x000fc800000000ff */
[----:B------:R-:W-:Y:S01]  /*b950*/  PRMT R5, R0, 0x7610, R5 ;  /* 0x0000761000057816 */ /* 0x000fe20000000005 */
[----:B------:R-:W-:Y:S06]  /*b960*/  BRA `(.L_x_4250) ;  /* 0x0000000c00907947 */ /* 0x000fec0003800000 */
.L_x_4251:
[----:B------:R-:W2:Y:S02]  /*b970*/  LDG.E.U16 R2, desc[UR36][R2.64] ;  /* 0x0000002402027981 */ /* 0x000ea4000c1e1500 */
[----:B--2---:R-:W0:Y:S02]  /*b980*/  I2F.S16 R0, R2 ;  /* 0x0000000200007306 */ /* 0x004e240000101400 */
[----:B0-----:R-:W-:-:S04]  /*b990*/  F2FP.F16.F32.PACK_AB R0, RZ, R0 ;  /* 0x00000000ff00723e */ /* 0x001fc800000000ff */
[----:B------:R-:W-:Y:S01]  /*b9a0*/  PRMT R5, R0, 0x7610, R5 ;  /* 0x0000761000057816 */ /* 0x000fe20000000005 */
[----:B------:R-:W-:Y:S06]  /*b9b0*/  BRA `(.L_x_4250) ;  /* 0x0000000c007c7947 */ /* 0x000fec0003800000 */
.L_x_4246:
        /* <DEDUP_REMOVED lines=9> */
.L_x_4254:
[----:B------:R0:W5:Y:S01]  /*ba50*/  LDG.E.U16 R5, desc[UR36][R2.64] ;  /* 0x0000002402057981 */ /* 0x000162000c1e1500 */
[----:B------:R-:W-:Y:S05]  /*ba60*/  BRA `(.L_x_4250) ;  /* 0x0000000c00507947 */ /* 0x000fea0003800000 */
.L_x_4253:
        /* <DEDUP_REMOVED lines=9> */
.L_x_4256:
[----:B------:R1:W5:Y:S01]  /*bb00*/  LDG.E.U16 R5, desc[UR36][R2.64] ;  /* 0x0000002402057981 */ /* 0x000362000c1e1500 */
[----:B------:R-:W-:Y:S05]  /*bb10*/  BRA `(.L_x_4250) ;  /* 0x0000000c00247947 */ /* 0x000fea0003800000 */
.L_x_4255:
        /* <DEDUP_REMOVED lines=13> */
.L_x_4245:
        /* <DEDUP_REMOVED lines=14> */
.L_x_4259:
        /* <DEDUP_REMOVED lines=13> */
.L_x_4258:
        /* <DEDUP_REMOVED lines=26> */
.L_x_4261:
        /* <DEDUP_REMOVED lines=14> */
.L_x_4260:
[----:B------:R-:W2:Y:S02]  /*c020*/  LDG.E.U16 R0, desc[UR36][R2.64] ;  /* 0x0000002402007981 */ /* 0x000ea4000c1e1500 */
[----:B--2---:R-:W-:-:S04]  /*c030*/  SHF.L.U32 R0, R0, 0x10, RZ ;  /* 0x0000001000007819 */ /* 0x004fc800000006ff */
[----:B------:R-:W-:-:S04]  /*c040*/  F2FP.F16.F32.PACK_AB R0, RZ, R0 ;  /* 0x00000000ff00723e */ /* 0x000fc800000000ff */
[----:B------:R-:W-:Y:S01]  /*c050*/  PRMT R5, R0, 0x7610, R5 ;  /* 0x0000761000057816 */ /* 0x000fe20000000005 */
[----:B------:R-:W-:Y:S06]  /*c060*/  BRA `(.L_x_4250) ;  /* 0x0000000400d07947 */ /* 0x000fec0003800000 */
.L_x_4257:
        /* <DEDUP_REMOVED lines=13> */
.L_x_4264:
        /* <DEDUP_REMOVED lines=21> */
.L_x_4268:
[----:B------:R-:W-:Y:S05]  /*c290*/  BSYNC.RECONVERGENT B1 ;  /* 0x0000000000017941 */ /* 0x000fea0003800200 */
.L_x_4267:
[----:B------:R-:W-:Y:S01]  /*c2a0*/  IMAD.SHL.U32 R0, R0, 0x100000, RZ ;  /* 0x0010000000007824 */ /* 0x000fe200078e00ff */
[----:B------:R-:W-:-:S04]  /*c2b0*/  LEA R2, R2, 0x3b800000, 0x17 ;  /* 0x3b80000002027811 */ /* 0x000fc800078eb8ff */
[----:B------:R-:W-:-:S07]  /*c2c0*/  LOP3.LUT R0, R2, R0, R7, 0xfe, !PT ;  /* 0x0000000002007212 */ /* 0x000fce00078efe07 */
.L_x_4266:
[----:B------:R-:W-:Y:S05]  /*c2d0*/  BSYNC.RECONVERGENT B0 ;  /* 0x0000000000007941 */ /* 0x000fea0003800200 */
.L_x_4265:
[----:B------:R-:W-:-:S04]  /*c2e0*/  F2FP.F16.F32.PACK_AB R0, RZ, R0 ;  /* 0x00000000ff00723e */ /* 0x000fc800000000ff */
[----:B------:R-:W-:Y:S01]  /*c2f0*/  PRMT R5, R0, 0x7610, R5 ;  /* 0x0000761000057816 */ /* 0x000fe20000000005 */
[----:B------:R-:W-:Y:S06]  /*c300*/  BRA `(.L_x_4250) ;  /* 0x0000000400287947 */ /* 0x000fec0003800000 */
.L_x_4263:
        /* <DEDUP_REMOVED lines=21> */
.L_x_4272:
[----:B------:R-:W-:Y:S05]  /*c460*/  BSYNC.RECONVERGENT B1 ;  /* 0x0000000000017941 */ /* 0x000fea0003800200 */
.L_x_4271:
[----:B------:R-:W-:Y:S01]  /*c470*/  IMAD.SHL.U32 R0, R0, 0x200000, RZ ;  /* 0x0020000000007824 */ /* 0x000fe200078e00ff */
[----:B------:R-:W-:-:S04]  /*c480*/  LEA R2, R2, 0x37800000, 0x17 ;  /* 0x3780000002027811 */ /* 0x000fc800078eb8ff */
[----:B------:R-:W-:-:S07]  /*c490*/  LOP3.LUT R0, R2, R0, R7, 0xfe, !PT ;  /* 0x0000000002007212 */ /* 0x000fce00078efe07 */
.L_x_4270:
[----:B------:R-:W-:Y:S05]  /*c4a0*/  BSYNC.RECONVERGENT B0 ;  /* 0x0000000000007941 */ /* 0x000fea0003800200 */
.L_x_4269:
[----:B------:R-:W-:-:S04]  /*c4b0*/  F2FP.F16.F32.PACK_AB R0, RZ, R0 ;  /* 0x00000000ff00723e */ /* 0x000fc800000000ff */
[----:B------:R-:W-:Y:S01]  /*c4c0*/  PRMT R5, R0, 0x7610, R5 ;  /* 0x0000761000057816 */ /* 0x000fe20000000005 */
[----:B------:R-:W-:Y:S06]  /*c4d0*/  BRA `(.L_x_4250) ;  /* 0x0000000000b47947 */ /* 0x000fec0003800000 */
.L_x_4262:
        /* <DEDUP_REMOVED lines=14> */
.L_x_4276:
[----:B------:R-:W-:Y:S05]  /*c5c0*/  BSYNC.RECONVERGENT B0 ;  /* 0x0000000000007941 */ /* 0x000fea0003800200 */
.L_x_4275:
[----:B------:R-:W-:-:S04]  /*c5d0*/  F2FP.F16.F32.PACK_AB R0, RZ, R0 ;  /* 0x00000000ff00723e */ /* 0x000fc800000000ff */
[----:B------:R-:W-:Y:S01]  /*c5e0*/  PRMT R5, R0, 0x7610, R5 ;  /* 0x0000761000057816 */ /* 0x000fe20000000005 */
[----:B------:R-:W-:Y:S06]  /*c5f0*/  BRA `(.L_x_4250) ;  /* 0x00000000006c7947 */ /* 0x000fec0003800000 */
.L_x_4249:
        /* <DEDUP_REMOVED lines=15> */
[----:B--2--5:R-:W-:Y:S05]  /*c6f0*/  CALL.ABS.NOINC R2 ;  /* 0x0000000002007343 */ /* 0x024fea0003c00000 */
.L_x_4277:
[----:B------:R-:W-:Y:S01]  /*c700*/  PRMT R5, RZ, 0x7610, R5 ;  /* 0x00007610ff057816 */ /* 0x000fe20000000005 */
[----:B------:R-:W-:Y:S06]  /*c710*/  BRA `(.L_x_4250) ;  /* 0x0000000000247947 */ /* 0x000fec0003800000 */
.L_x_4274:
[----:B------:R-:W2:Y:S02]  /*c720*/  LDG.E.64 R2, desc[UR36][R2.64] ;  /* 0x0000002402027981 */ /* 0x000ea4000c1e1b00 */
[----:B--2---:R-:W0:Y:S02]  /*c730*/  I2F.U64 R0, R2 ;  /* 0x0000000200007312 */ /* 0x004e240000301000 */
[----:B0-----:R-:W-:-:S04]  /*c740*/  F2FP.F16.F32.PACK_AB R0, RZ, R0 ;  /* 0x00000000ff00723e */ /* 0x001fc800000000ff */
[----:B------:R-:W-:Y:S01]  /*c750*/  PRMT R5, R0, 0x7610, R5 ;  /* 0x0000761000057816 */ /* 0x000fe20000000005 */
[----:B------:R-:W-:Y:S06]  /*c760*/  BRA `(.L_x_4250) ;  /* 0x0000000000107947 */ /* 0x000fec0003800000 */
.L_x_4273:
[----:B------:R-:W2:Y:S02]  /*c770*/  LDG.E R2, desc[UR36][R2.64] ;  /* 0x0000002402027981 */ /* 0x000ea4000c1e1900 */
[----:B--2---:R-:W-:-:S04]  /*c780*/  I2FP.F32.U32 R0, R2 ;  /* 0x0000000200007245 */ /* 0x004fc80000201000 */
[----:B------:R-:W-:-:S04]  /*c790*/  F2FP.F16.F32.PACK_AB R0, RZ, R0 ;  /* 0x00000000ff00723e */ /* 0x000fc800000000ff */
[----:B------:R-:W-:-:S07]  /*c7a0*/  PRMT R5, R0, 0x7610, R5 ;  /* 0x0000761000057816 */ /* 0x000fce0000000005 */
.L_x_4250:
        /* <DEDUP_REMOVED lines=23> */
.L_x_4281:
[----:B------:R-:W-:-:S06]  /*c920*/  HADD2.F32 R5, -RZ, R5.H0_H0 ;  /* 0x20000005ff057230 */ /* 0x000fcc0000004100 */
[----:B------:R-:W0:Y:S02]  /*c930*/  F2I.S64.TRUNC R4, R5 ;  /* 0x0000000500047311 */ /* 0x000e24000020d900 */
[----:B0-----:R0:W-:Y:S01]  /*c940*/  STG.E.U8 desc[UR36][R2.64], R4 ;  /* 0x0000000402007986 */ /* 0x0011e2000c101124 */
[----:B------:R-:W-:Y:S05]  /*c950*/  BRA `(.L_x_4283) ;  /* 0x0000000c006c7947 */ /* 0x000fea0003800000 */
.L_x_4280:
        /* <DEDUP_REMOVED lines=10> */
.L_x_4285:
[----:B------:R-:W-:-:S06]  /*ca00*/  HADD2.F32 R5, -RZ, R5.H0_H0 ;  /* 0x20000005ff057230 */ /* 0x000fcc0000004100 */
[----:B------:R-:W0:Y:S02]  /*ca10*/  F2I.FTZ.TRUNC.NTZ R5, R5 ;  /* 0x0000000500057305 */ /* 0x000e24000021f100 */
[----:B0-----:R0:W-:Y:S01]  /*ca20*/  STG.E desc[UR36][R2.64], R5 ;  /* 0x0000000502007986 */ /* 0x0011e2000c101924 */
[----:B------:R-:W-:Y:S05]  /*ca30*/  BRA `(.L_x_4283) ;  /* 0x0000000c00347947 */ /* 0x000fea0003800000 */
.L_x_4284:
[----:B------:R-:W-:-:S06]  /*ca40*/  HADD2.F32 R5, -RZ, R5.H0_H0 ;  /* 0x20000005ff057230 */ /* 0x000fcc0000004100 */
[----:B------:R-:W0:Y:S02]  /*ca50*/  F2I.FTZ.TRUNC.NTZ R5, R5 ;  /* 0x0000000500057305 */ /* 0x000e24000021f100 */
[----:B0-----:R0:W-:Y:S01]  /*ca60*/  STG.E.U16 desc[UR36][R2.64], R5 ;  /* 0x0000000502007986 */ /* 0x0011e2000c101524 */
[----:B------:R-:W-:Y:S05]  /*ca70*/  BRA `(.L_x_4283) ;  /* 0x0000000c00247947 */ /* 0x000fea0003800000 */
.L_x_4279:
        /* <DEDUP_REMOVED lines=9> */
.L_x_4287:
[----:B------:R0:W-:Y:S01]  /*cb10*/  STG.E.U16 desc[UR36][R2.64], R5 ;  /* 0x0000000502007986 */ /* 0x0001e2000c101524 */
[----:B------:R-:W-:Y:S05]  /*cb20*/  BRA `(.L_x_4283) ;  /* 0x0000000800f87947 */ /* 0x000fea0003800000 */
.L_x_4286:
        /* <DEDUP_REMOVED lines=10> */
.L_x_4289:
[----:B------:R-:W-:-:S05]  /*cbd0*/  HADD2.F32 R0, -RZ, R5.H0_H0 ;  /* 0x20000005ff007230 */ /* 0x000fca0000004100 */
[----:B------:R-:W-:-:S04]  /*cbe0*/  F2FP.F16.F32.PACK_AB R0, RZ, R0 ;  /* 0x00000000ff00723e */ /* 0x000fc800000000ff */
[----:B------:R-:W-:-:S05]  /*cbf0*/  PRMT R0, R0, 0x5410, RZ ;  /* 0x0000541000007816 */ /* 0x000fca00000000ff */
[----:B------:R0:W-:Y:S01]  /*cc00*/  STG.E desc[UR36][R2.64], R0 ;  /* 0x0000000002007986 */ /* 0x0001e2000c101924 */
[----:B------:R-:W-:Y:S05]  /*cc10*/  BRA `(.L_x_4283) ;  /* 0x0000000800bc7947 */ /* 0x000fea0003800000 */
.L_x_4288:
[----:B------:R-:W-:-:S05]  /*cc20*/  HADD2.F32 R4, -RZ, R5.H0_H0 ;  /* 0x20000005ff047230 */ /* 0x000fca0000004100 */
[----:B------:R-:W-:-:S06]  /*cc30*/  FMUL.FTZ R4, R4, 1 ;  /* 0x3f80000004047820 */ /* 0x000fcc0000410000 */
[----:B------:R-:W0:Y:S02]  /*cc40*/  F2F.F64.F32 R4, R4 ;  /* 0x0000000400047310 */ /* 0x000e240000201800 */
[----:B0-----:R0:W-:Y:S01]  /*cc50*/  STG.E.64 desc[UR36][R2.64], R4 ;  /* 0x0000000402007986 */ /* 0x0011e2000c101b24 */
[----:B------:R-:W-:Y:S05]  /*cc60*/  BRA `(.L_x_4283) ;  /* 0x0000000800a87947 */ /* 0x000fea0003800000 */
.L_x_4278:
        /* <DEDUP_REMOVED lines=14> */
.L_x_4293:
        /* <DEDUP_REMOVED lines=18> */
.L_x_4296:
[----:B------:R-:W-:-:S04]  /*ce70*/  SHF.R.U32.HI R5, RZ, 0x18, R5 ;  /* 0x00000018ff057819 */ /* 0x000fc80000011605 */
[----:B------:R-:W-:-:S07]  /*ce80*/  LOP3.LUT R0, R0, 0x80, R5, 0xf8, !PT ;  /* 0x0000008000007812 */ /* 0x000fce00078ef805 */
.L_x_4295:
[----:B------:R-:W-:Y:S05]  /*ce90*/  BSYNC.RECONVERGENT B0 ;  /* 0x0000000000007941 */ /* 0x000fea0003800200 */
.L_x_4294:
[----:B------:R0:W-:Y:S01]  /*cea0*/  STG.E.U8 desc[UR36][R2.64], R0 ;  /* 0x0000000002007986 */ /* 0x0001e2000c101124 */
[----:B------:R-:W-:Y:S05]  /*ceb0*/  BRA `(.L_x_4283) ;  /* 0x0000000800147947 */ /* 0x000fea0003800000 */
.L_x_4292:
        /* <DEDUP_REMOVED lines=18> */
.L_x_4299:
[----:B------:R-:W-:-:S04]  /*cfe0*/  SHF.R.U32.HI R5, RZ, 0x18, R5 ;  /* 0x00000018ff057819 */ /* 0x000fc80000011605 */
[----:B------:R-:W-:-:S07]  /*cff0*/  LOP3.LUT R0, R0, 0x80, R5, 0xf8, !PT ;  /* 0x0000008000007812 */ /* 0x000fce00078ef805 */
.L_x_4298:
[----:B------:R-:W-:Y:S05]  /*d000*/  BSYNC.RECONVERGENT B0 ;  /* 0x0000000000007941 */ /* 0x000fea0003800200 */
.L_x_4297:
[----:B------:R0:W-:Y:S01]  /*d010*/  STG.E.U8 desc[UR36][R2.64], R0 ;  /* 0x0000000002007986 */ /* 0x0001e2000c101124 */
[----:B------:R-:W-:Y:S05]  /*d020*/  BRA `(.L_x_4283) ;  /* 0x0000000400b87947 */ /* 0x000fea0003800000 */
.L_x_4291:
        /* <DEDUP_REMOVED lines=22> */
.L_x_4301:
[----:B------:R-:W-:-:S06]  /*d190*/  HADD2.F32 R5, -RZ, R5.H0_H0 ;  /* 0x20000005ff057230 */ /* 0x000fcc0000004100 */
[----:B------:R-:W0:Y:S02]  /*d1a0*/  F2I.U64.TRUNC R4, R5 ;  /* 0x0000000500047311 */ /* 0x000e24000020d800 */
[----:B0-----:R0:W-:Y:S01]  /*d1b0*/  STG.E.64 desc[UR36][R2.64], R4 ;  /* 0x0000000402007986 */ /* 0x0011e2000c101b24 */
[----:B------:R-:W-:Y:S05]  /*d1c0*/  BRA `(.L_x_4283) ;  /* 0x0000000400507947 */ /* 0x000fea0003800000 */
.L_x_4300:
[----:B------:R-:W-:-:S06]  /*d1d0*/  HADD2.F32 R5, -RZ, R5.H0_H0 ;  /* 0x20000005ff057230 */ /* 0x000fcc0000004100 */
[----:B------:R-:W0:Y:S02]  /*d1e0*/  F2I.FTZ.U32.TRUNC.NTZ R5, R5 ;  /* 0x0000000500057305 */ /* 0x000e24000021f000 */
[----:B0-----:R0:W-:Y:S01]  /*d1f0*/  STG.E desc[UR36][R2.64], R5 ;  /* 0x0000000502007986 */ /* 0x0011e2000c101924 */
[----:B------:R-:W-:Y:S05]  /*d200*/  BRA `(.L_x_4283) ;  /* 0x0000000400407947 */ /* 0x000fea0003800000 */
.L_x_4290:
        /* <DEDUP_REMOVED lines=11> */
.L_x_4303:
[----:B------:R-:W-:Y:S01]  /*d2c0*/  HADD2.F32 R5, -RZ, R5.H0_H0 ;  /* 0x20000005ff057230 */ /* 0x000fe20000004100 */
[----:B------:R-:W-:-:S04]  /*d2d0*/  CS2R R6, SRZ ;  /* 0x0000000000067805 */ /* 0x000fc8000001ff00 */
[----:B------:R-:W-:-:S06]  /*d2e0*/  FMUL.FTZ R5, R5, 1 ;  /* 0x3f80000005057820 */ /* 0x000fcc0000410000 */
[----:B------:R-:W0:Y:S02]  /*d2f0*/  F2F.F64.F32 R4, R5 ;  /* 0x0000000500047310 */ /* 0x000e240000201800 */
[----:B0-----:R0:W-:Y:S01]  /*d300*/  STG.E.128 desc[UR36][R2.64], R4 ;  /* 0x0000000402007986 */ /* 0x0011e2000c101d24 */
[----:B------:R-:W-:Y:S05]  /*d310*/  BRA `(.L_x_4283) ;  /* 0x0000000000fc7947 */ /* 0x000fea0003800000 */
.L_x_4302:
[----:B------:R-:W-:-:S09]  /*d320*/  UISETP.NE.AND UP0, UPT, UR4, 0xf, UPT ;  /* 0x0000000f0400788c */ /* 0x000fd2000bf05270 */
[----:B------:R-:W-:Y:S05]  /*d330*/  BRA.U !UP0, `(.L_x_4304) ;  /* 0x0000000108e87547 */ /* 0x000fea000b800000 */
[----:B------:R-:W-:-:S09]  /*d340*/  UISETP.NE.AND UP0, UPT, UR4, 0x17, UPT ;  /* 0x000000170400788c */ /* 0x000fd2000bf05270 */
[----:B------:R-:W-:Y:S05]  /*d350*/  BRA.U !UP0, `(.L_x_4305) ;  /* 0x0000000108907547 */ /* 0x000fea000b800000 */
[----:B------:R-:W-:-:S09]  /*d360*/  UISETP.NE.AND UP0, UPT, UR4, 0x18, UPT ;  /* 0x000000180400788c */ /* 0x000fd2000bf05270 */
[----:B------:R-:W-:Y:S05]  /*d370*/  BRA.U !UP0, `(.L_x_4306) ;  /* 0x0000000108447547 */ /* 0x000fea000b800000 */
.L_x_4282:
        /* <DEDUP_REMOVED lines=16> */
.L_x_4307:
[----:B------:R-:W-:Y:S05]  /*d480*/  BRA `(.L_x_4283) ;  /* 0x0000000000a07947 */ /* 0x000fea0003800000 */
.L_x_4306:
        /* <DEDUP_REMOVED lines=13> */
.L_x_4309:
[----:B------:R-:W-:Y:S05]  /*d560*/  BSYNC.RECONVERGENT B0 ;  /* 0x0000000000007941 */ /* 0x000fea0003800200 */
.L_x_4308:
[----:B------:R-:W-:-:S05]  /*d570*/  LOP3.LUT R5, R0, 0x80, R5, 0xf8, !PT ;  /* 0x0000008000057812 */ /* 0x000fca00078ef805 */
[----:B------:R3:W-:Y:S01]  /*d580*/  STG.E.U8 desc[UR36][R2.64], R5 ;  /* 0x0000000502007986 */ /* 0x0007e2000c101124 */
[----:B------:R-:W-:Y:S05]  /*d590*/  BRA `(.L_x_4283) ;  /* 0x00000000005c7947 */ /* 0x000fea0003800000 */
.L_x_4305:
        /* <DEDUP_REMOVED lines=12> */
.L_x_4311:
[----:B------:R-:W-:Y:S01]  /*d660*/  IMAD.MOV.U32 R0, RZ, RZ, 0x7f ;  /* 0x0000007fff007424 */ /* 0x000fe200078e00ff */
[----:B------:R-:W-:-:S04]  /*d670*/  ISETP.GT.U32.AND P0, PT, R4, 0x7f800000, PT ;  /* 0x7f8000000400780c */ /* 0x000fc80003f04070 */
[----:B------:R-:W-:-:S09]  /*d680*/  SEL R0, R0, 0x7c, P0 ;  /* 0x0000007c00007807 */ /* 0x000fd20000000000 */
.L_x_4312:
[----:B------:R-:W-:Y:S05]  /*d690*/  BSYNC.RECONVERGENT B0 ;  /* 0x0000000000007941 */ /* 0x000fea0003800200 */
.L_x_4310:
[----:B------:R-:W-:-:S04]  /*d6a0*/  SHF.R.U32.HI R5, RZ, 0x18, R5 ;  /* 0x00000018ff057819 */ /* 0x000fc80000011605 */
[----:B------:R-:W-:-:S05]  /*d6b0*/  LOP3.LUT R5, R0, 0x80, R5, 0xf8, !PT ;  /* 0x0000008000057812 */ /* 0x000fca00078ef805 */
[----:B------:R2:W-:Y:S01]  /*d6c0*/  STG.E.U8 desc[UR36][R2.64], R5 ;  /* 0x0000000502007986 */ /* 0x0005e2000c101124 */
[----:B------:R-:W-:Y:S05]  /*d6d0*/  BRA `(.L_x_4283) ;  /* 0x00000000000c7947 */ /* 0x000fea0003800000 */
.L_x_4304:
[----:B------:R-:W-:-:S05]  /*d6e0*/  HADD2.F32 R0, -RZ, R5.H0_H0 ;  /* 0x20000005ff007230 */ /* 0x000fca0000004100 */
[----:B------:R-:W-:-:S05]  /*d6f0*/  F2FP.BF16.F32.PACK_AB R0, RZ, R0 ;  /* 0x00000000ff00723e */ /* 0x000fca00000010ff */
[----:B------:R4:W-:Y:S02]  /*d700*/  STG.E.U16 desc[UR36][R2.64], R0 ;  /* 0x0000000002007986 */ /* 0x0009e4000c101524 */
.L_x_4283:
[----:B------:R-:W-:-:S07]  /*d710*/  VIADD R17, R17, 0x80 ;  /* 0x0000008011117836 */ /* 0x000fce0000000000 */
.L_x_4210:
[----:B------:R-:W-:Y:S05]  /*d720*/  BSYNC.RECONVERGENT B6 ;  /* 0x0000000000067941 */ /* 0x000fea0003800200 */
.L_x_4209:
[----:B------:R-:W5:Y:S02]  /*d730*/  LDCU UR4, c[0x0][0x380] ;  /* 0x00007000ff0477ac */ /* 0x000f640008000800 */
[----:B-----5:R-:W-:-:S13]  /*d740*/  ISETP.GE.AND P0, PT, R17, UR4, PT ;  /* 0x0000000411007c0c */ /* 0x020fda000bf06270 */
[----:B------:R-:W-:Y:S05]  /*d750*/  @P0 EXIT ;  /* 0x000000000000094d */ /* 0x000fea0003800000 */
[----:B------:R-:W5:Y:S01]  /*d760*/  LDCU UR4, c[0x0][0x388] ;  /* 0x00007100ff0477ac */ /* 0x000f620008000800 */
[----:B------:R-:W-:Y:S02]  /*d770*/  IMAD.MOV.U32 R18, RZ, RZ, RZ ;  /* 0x000000ffff127224 */ /* 0x000fe400078e00ff */
[----:B0--34-:R-:W-:Y:S02]  /*d780*/  IMAD.MOV.U32 R0, RZ, RZ, RZ ;  /* 0x000000ffff007224 */ /* 0x019fe400078e00ff */
[----:B------:R-:W-:Y:S01]  /*d790*/  IMAD.MOV.U32 R16, RZ, RZ, RZ ;  /* 0x000000ffff107224 */ /* 0x000fe200078e00ff */
[----:B-----5:R-:W-:-:S09]  /*d7a0*/  UISETP.NE.AND UP0, UPT, UR4, URZ, UPT ;  /* 0x000000ff0400728c */ /* 0x020fd2000bf05270 */
[----:B------:R-:W-:Y:S05]  /*d7b0*/  BRA.U !UP0, `(.L_x_4313) ;  /* 0x0000001508707547 */ /* 0x000fea000b800000 */
[----:B------:R-:W1:Y:S01]  /*d7c0*/  LDCU.64 UR4, c[0x0][0x390] ;  /* 0x00007200ff0477ac */ /* 0x000e620008000a00 */
[----:B------:R-:W-:Y:S01]  /*d7d0*/  MOV R16, RZ ;  /* 0x000000ff00107202 */ /* 0x000fe20000000f00 */
[----:B------:R-:W0:Y:S01]  /*d7e0*/  LDCU UR6, c[0x0][0x38c] ;  /* 0x00007180ff0677ac */ /* 0x000e220008000800 */
[----:B------:R-:W3:Y:S01]  /*d7f0*/  LDCU.64 UR8, c[0x0][0x4b8] ;  /* 0x00009700ff0877ac */ /* 0x000ee20008000a00 */
[----:B------:R-:W-:Y:S02]  /*d800*/  UISETP.NE.AND UP0, UPT, UR41, URZ, UPT ;  /* 0x000000ff2900728c */ /* 0x000fe4000bf05270 */
[----:B-12---:R-:W-:Y:S01]  /*d810*/  IMAD.HI.U32 R2, R17, UR4, R16 ;  /* 0x0000000411027c27 */ /* 0x006fe2000f8e0010 */
        /* <DEDUP_REMOVED lines=342> */
.L_x_4313:
[----:B------:R-:W0:Y:S01]  /*ed80*/  LDCU.64 UR6, c[0x0][0x5e8] ;  /* 0x0000bd00ff0677ac */ /* 0x000e220008000a00 */
[----:B------:R-:W1:Y:S01]  /*ed90*/  LDCU.64 UR8, c[0x0][0x5f0] ;  /* 0x0000be00ff0877ac */ /* 0x000e620008000a00 */
[----:B------:R-:W-:-:S04]  /*eda0*/  UPRMT UR4, UR39, 0x9910, URZ ;  /* 0x0000991027047896 */ /* 0x000fc800080000ff */
[----:B------:R-:W-:Y:S01]  /*edb0*/  UISETP.GT.AND UP0, UPT, UR4, 0x9, UPT ;  /* 0x000000090400788c */ /* 0x000fe2000bf04270 */
[----:B0-----:R-:W-:Y:S02]  /*edc0*/  IADD3 R16, P0, PT, R16, UR6, RZ ;  /* 0x0000000610107c10 */ /* 0x001fe4000ff1e0ff */
[----:B-12---:R-:W-:-:S03]  /*edd0*/  IADD3 R2, P1, PT, R0, UR8, RZ ;  /* 0x0000000800027c10 */ /* 0x006fc6000ff3e0ff */
        /* <DEDUP_REMOVED lines=16> */
.L_x_4317:
[----:B------:R-:W2:Y:S02]  /*eee0*/  LDG.E.U8 R2, desc[UR36][R2.64] ;  /* 0x0000002402027981 */ /* 0x000ea4000c1e1100 */
[----:B--2---:R-:W-:-:S04]  /*eef0*/  I2FP.F32.U32 R0, R2 ;  /* 0x0000000200007245 */ /* 0x004fc80000201000 */
[----:B------:R-:W-:-:S04]  /*ef00*/  F2FP.F16.F32.PACK_AB R0, RZ, R0 ;  /* 0x00000000ff00723e */ /* 0x000fc800000000ff */
[----:B------:R-:W-:Y:S01]  /*ef10*/  PRMT R19, R0, 0x7610, R19 ;  /* 0x0000761000137816 */ /* 0x000fe20000000013 */
[----:B------:R-:W-:Y:S06]  /*ef20*/  BRA `(.L_x_4319) ;  /* 0x0000000c00d47947 */ /* 0x000fec0003800000 */
.L_x_4316:
        /* <DEDUP_REMOVED lines=11> */
.L_x_4321:
[----:B------:R-:W2:Y:S02]  /*efe0*/  LDG.E R2, desc[UR36][R2.64] ;  /* 0x0000002402027981 */ /* 0x000ea4000c1e1900 */
[----:B--2---:R-:W-:-:S04]  /*eff0*/  I2FP.F32.S32 R0, R2 ;  /* 0x0000000200007245 */ /* 0x004fc80000201400 */
[----:B------:R-:W-:-:S04]  /*f000*/  F2FP.F16.F32.PACK_AB R0, RZ, R0 ;  /* 0x00000000ff00723e */ /* 0x000fc800000000ff */
[----:B------:R-:W-:Y:S01]  /*f010*/  PRMT R19, R0, 0x7610, R19 ;  /* 0x0000761000137816 */ /* 0x000fe20000000013 */
[----:B------:R-:W-:Y:S06]  /*f020*/  BRA `(.L_x_4319) ;  /* 0x0000000c00947947 */ /* 0x000fec0003800000 */
.L_x_4320:
[----:B------:R-:W2:Y:S02]  /*f030*/  LDG.E.U16 R2, desc[UR36][R2.64] ;  /* 0x0000002402027981 */ /* 0x000ea4000c1e1500 */
[----:B--2---:R-:W0:Y:S02]  /*f040*/  I2F.S16 R0, R2 ;  /* 0x0000000200007306 */ /* 0x004e240000101400 */
[----:B0-----:R-:W-:-:S04]  /*f050*/  F2FP.F16.F32.PACK_AB R0, RZ, R0 ;  /* 0x00000000ff00723e */ /* 0x001fc800000000ff */
[----:B------:R-:W-:Y:S01]  /*f060*/  PRMT R19, R0, 0x7610, R19 ;  /* 0x0000761000137816 */ /* 0x000fe20000000013 */
[----:B------:R-:W-:Y:S06]  /*f070*/  BRA `(.L_x_4319) ;  /* 0x0000000c00807947 */ /* 0x000fec0003800000 */
.L_x_4315:
        /* <DEDUP_REMOVED lines=9> */
.L_x_4323:
[----:B------:R0:W5:Y:S01]  /*f110*/  LDG.E.U16 R19, desc[UR36][R2.64] ;  /* 0x0000002402137981 */ /* 0x000162000c1e1500 */
[----:B------:R-:W-:Y:S05]  /*f120*/  BRA `(.L_x_4319) ;  /* 0x0000000c00547947 */ /* 0x000fea0003800000 */
.L_x_4322:
        /* <DEDUP_REMOVED lines=9> */
.L_x_4325:
[----:B------:R1:W5:Y:S01]  /*f1c0*/  LDG.E.U16 R19, desc[UR36][R2.64] ;  /* 0x0000002402137981 */ /* 0x000362000c1e1500 */
[----:B------:R-:W-:Y:S05]  /*f1d0*/  BRA `(.L_x_4319) ;  /* 0x0000000c00287947 */ /* 0x000fea0003800000 */
.L_x_4324:
        /* <DEDUP_REMOVED lines=13> */
.L_x_4314:
        /* <DEDUP_REMOVED lines=14> */
.L_x_4328:
        /* <DEDUP_REMOVED lines=13> */
.L_x_4327:
        /* <DEDUP_REMOVED lines=27> */
.L_x_4330:
        /* <DEDUP_REMOVED lines=14> */
.L_x_4329:
[----:B------:R-:W2:Y:S02]  /*f6f0*/  LDG.E.U16 R0, desc[UR36][R2.64] ;  /* 0x0000002402007981 */ /* 0x000ea4000c1e1500 */
[----:B--2---:R-:W-:-:S05]  /*f700*/  IMAD.U32 R0, R0, 0x10000, RZ ;  /* 0x0001000000007824 */ /* 0x004fca00078e00ff */
[----:B------:R-:W-:-:S04]  /*f710*/  F2FP.F16.F32.PACK_AB R0, RZ, R0 ;  /* 0x00000000ff00723e */ /* 0x000fc800000000ff */
[----:B------:R-:W-:Y:S01]  /*f720*/  PRMT R19, R0, 0x7610, R19 ;  /* 0x0000761000137816 */ /* 0x000fe20000000013 */
[----:B------:R-:W-:Y:S06]  /*f730*/  BRA `(.L_x_4319) ;  /* 0x0000000400d07947 */ /* 0x000fec0003800000 */
.L_x_4326:
        /* <DEDUP_REMOVED lines=13> */
.L_x_4333:
        /* <DEDUP_REMOVED lines=21> */
.L_x_4337:
[----:B------:R-:W-:Y:S05]  /*f960*/  BSYNC.RECONVERGENT B1 ;  /* 0x0000000000017941 */ /* 0x000fea0003800200 */
.L_x_4336:
[----:B------:R-:W-:Y:S01]  /*f970*/  IMAD.SHL.U32 R0, R0, 0x100000, RZ ;  /* 0x0010000000007824 */ /* 0x000fe200078e00ff */
[----:B------:R-:W-:-:S04]  /*f980*/  LEA R2, R2, 0x3b800000, 0x17 ;  /* 0x3b80000002027811 */ /* 0x000fc800078eb8ff */
[----:B------:R-:W-:-:S07]  /*f990*/  LOP3.LUT R0, R2, R0, R7, 0xfe, !PT ;  /* 0x0000000002007212 */ /* 0x000fce00078efe07 */
.L_x_4335:
[----:B------:R-:W-:Y:S05]  /*f9a0*/  BSYNC.RECONVERGENT B0 ;  /* 0x0000000000007941 */ /* 0x000fea0003800200 */
.L_x_4334:
[----:B------:R-:W-:-:S04]  /*f9b0*/  F2FP.F16.F32.PACK_AB R0, RZ, R0 ;  /* 0x00000000ff00723e */ /* 0x000fc800000000ff */
[----:B------:R-:W-:Y:S01]  /*f9c0*/  PRMT R19, R0, 0x7610, R19 ;  /* 0x0000761000137816 */ /* 0x000fe20000000013 */
[----:B------:R-:W-:Y:S06]  /*f9d0*/  BRA `(.L_x_4319) ;  /* 0x0000000400287947 */ /* 0x000fec0003800000 */
.L_x_4332:
        /* <DEDUP_REMOVED lines=21> */
.L_x_4341:
[----:B------:R-:W-:Y:S05]  /*fb30*/  BSYNC.RECONVERGENT B1 ;  /* 0x0000000000017941 */ /* 0x000fea0003800200 */
.L_x_4340:
[----:B------:R-:W-:Y:S01]  /*fb40*/  IMAD.SHL.U32 R0, R0, 0x200000, RZ ;  /* 0x0020000000007824 */ /* 0x000fe200078e00ff */
[----:B------:R-:W-:-:S04]  /*fb50*/  LEA R2, R2, 0x37800000, 0x17 ;  /* 0x3780000002027811 */ /* 0x000fc800078eb8ff */
[----:B------:R-:W-:-:S07]  /*fb60*/  LOP3.LUT R0, R2, R0, R7, 0xfe, !PT ;  /* 0x0000000002007212 */ /* 0x000fce00078efe07 */
.L_x_4339:
[----:B------:R-:W-:Y:S05]  /*fb70*/  BSYNC.RECONVERGENT B0 ;  /* 0x0000000000007941 */ /* 0x000fea0003800200 */
.L_x_4338:
[----:B------:R-:W-:-:S04]  /*fb80*/  F2FP.F16.F32.PACK_AB R0, RZ, R0 ;  /* 0x00000000ff00723e */ /* 0x000fc800000000ff */
[----:B------:R-:W-:Y:S01]  /*fb90*/  PRMT R19, R0, 0x7610, R19 ;  /* 0x0000761000137816 */ /* 0x000fe20000000013 */
[----:B------:R-:W-:Y:S06]  /*fba0*/  BRA `(.L_x_4319) ;  /* 0x0000000000b47947 */ /* 0x000fec0003800000 */
.L_x_4331:
        /* <DEDUP_REMOVED lines=8> */
[----:B------:R-:W-:Y:S02]  /*fc30*/  MOV R0, 0x400000 ;  /* 0x0040000000007802 */ /* 0x000fe40000000f00 */
[----:B--2---:R-:W-:-:S13]  /*fc40*/  ISETP.NE.AND P0, PT, R2, RZ, PT ;  /* 0x000000ff0200720c */ /* 0x004fda0003f05270 */
[----:B------:R-:W-:Y:S05]  /*fc50*/  @!P0 BRA `(.L_x_4345) ;  /* 0x00000000000c8947 */ /* 0x000fea0003800000 */
[----:B------:R-:W-:-:S13]  /*fc60*/  ISETP.NE.AND P0, PT, R2, 0xff, PT ;  /* 0x000000ff0200780c */ /* 0x000fda0003f05270 */
[----:B------:R-:W-:Y:S02]  /*fc70*/  @!P0 IMAD.MOV.U32 R0, RZ, RZ, 0x7f800001 ;  /* 0x7f800001ff008424 */ /* 0x000fe400078e00ff */
[----:B------:R-:W-:-:S07]  /*fc80*/  @P0 IMAD.SHL.U32 R0, R2, 0x800000, RZ ;  /* 0x0080000002000824 */ /* 0x000fce00078e00ff */
.L_x_4345:
[----:B------:R-:W-:Y:S05]  /*fc90*/  BSYNC.RECONVERGENT B0 ;  /* 0x0000000000007941 */ /* 0x000fea0003800200 */
.L_x_4344:
[----:B------:R-:W-:-:S04]  /*fca0*/  F2FP.F16.F32.PACK_AB R0, RZ, R0 ;  /* 0x00000000ff00723e */ /* 0x000fc800000000ff */
[----:B------:R-:W-:Y:S01]  /*fcb0*/  PRMT R19, R0, 0x7610, R19 ;  /* 0x0000761000137816 */ /* 0x000fe20000000013 */
[----:B------:R-:W-:Y:S06]  /*fcc0*/  BRA `(.L_x_4319) ;  /* 0x00000000006c7947 */ /* 0x000fec0003800000 */
.L_x_4318:
        /* <DEDUP_REMOVED lines=16> */
.L_x_4346:
[----:B------:R-:W-:Y:S01]  /*fdd0*/  PRMT R19, RZ, 0x7610, R19 ;  /* 0x00007610ff137816 */ /* 0x000fe20000000013 */
[----:B------:R-:W-:Y:S06]  /*fde0*/  BRA `(.L_x_4319) ;  /* 0x0000000000247947 */ /* 0x000fec0003800000 */
.L_x_4343:
[----:B------:R-:W2:Y:S02]  /*fdf0*/  LDG.E.64 R2, desc[UR36][R2.64] ;  /* 0x0000002402027981 */ /* 0x000ea4000c1e1b00 */
[----:B--2---:R-:W0:Y:S02]  /*fe00*/  I2F.U64 R0, R2 ;  /* 0x0000000200007312 */ /* 0x004e240000301000 */
[----:B0-----:R-:W-:-:S04]  /*fe10*/  F2FP.F16.F32.PACK_AB R0, RZ, R0 ;  /* 0x00000000ff00723e */ /* 0x001fc800000000ff */
[----:B------:R-:W-:Y:S01]  /*fe20*/  PRMT R19, R0, 0x7610, R19 ;  /* 0x0000761000137816 */ /* 0x000fe20000000013 */
[----:B------:R-:W-:Y:S06]  /*fe30*/  BRA `(.L_x_4319) ;  /* 0x0000000000107947 */ /* 0x000fec0003800000 */
.L_x_4342:
[----:B------:R-:W2:Y:S02]  /*fe40*/  LDG.E R2, desc[UR36][R2.64] ;  /* 0x0000002402027981 */ /* 0x000ea4000c1e1900 */
[----:B--2---:R-:W-:-:S04]  /*fe50*/  I2FP.F32.U32 R0, R2 ;  /* 0x0000000200007245 */ /* 0x004fc80000201000 */
[----:B------:R-:W-:-:S04]  /*fe60*/  F2FP.F16.F32.PACK_AB R0, RZ, R0 ;  /* 0x00000000ff00723e */ /* 0x000fc800000000ff */
[----:B------:R-:W-:-:S07]  /*fe70*/  PRMT R19, R0, 0x7610, R19 ;  /* 0x0000761000137816 */ /* 0x000fce0000000013 */
.L_x_4319:
        /* <DEDUP_REMOVED lines=19> */
.L_x_4350:
[----:B------:R-:W2:Y:S02]  /*ffb0*/  LDG.E.U8 R2, desc[UR36][R2.64] ;  /* 0x0000002402027981 */ /* 0x000ea4000c1e1100 */
[----:B--2---:R-:W-:-:S04]  /*ffc0*/  I2FP.F32.U32 R0, R2 ;  /* 0x0000000200007245 */ /* 0x004fc80000201000 */
[----:B------:R-:W-:-:S04]  /*ffd0*/  F2FP.F16.F32.PACK_AB R0, RZ, R0 ;  /* 0x00000000ff00723e */ /* 0x000fc800000000ff */
[----:B------:R-:W-:Y:S01]  /*ffe0*/  PRMT R5, R0, 0x7610, R5 ;  /* 0x0000761000057816 */ /* 0x000fe20000000005 */
[----:B------:R-:W-:Y:S06]  /*fff0*/  BRA `(.L_x_4352) ;  /* 0x0000000c00d07947 */ /* 0x000fec0003800000 */
.L_x_4349:
        /* <DEDUP_REMOVED lines=11> */
.L_x_4354:
[----:B------:R-:W2:Y:S02]  /*100b0*/  LDG.E R2, desc[UR36][R2.64] ;  /* 0x0000002402027981 */ /* 0x000ea4000c1e1900 */
[----:B--2---:R-:W-:-:S04]  /*100c0*/  I2FP.F32.S32 R0, R2 ;  /* 0x0000000200007245 */ /* 0x004fc80000201400 */
[----:B------:R-:W-:-:S04]  /*100d0*/  F2FP.F16.F32.PACK_AB R0, RZ, R0 ;  /* 0x00000000ff00723e */ /* 0x000fc800000000ff */
[----:B------:R-:W-:Y:S01]  /*100e0*/  PRMT R5, R0, 0x7610, R5 ;  /* 0x0000761000057816 */ /* 0x000fe20000000005 */
[----:B------:R-:W-:Y:S06]  /*100f0*/  BRA `(.L_x_4352) ;  /* 0x0000000c00907947 */ /* 0x000fec0003800000 */
.L_x_4353:
[----:B------:R-:W2:Y:S02]  /*10100*/  LDG.E.U16 R2, desc[UR36][R2.64] ;  /* 0x0000002402027981 */ /* 0x000ea4000c1e1500 */
[----:B--2---:R-:W0:Y:S02]  /*10110*/  I2F.S16 R0, R2 ;  /* 0x0000000200007306 */ /* 0x004e240000101400 */
[----:B0-----:R-:W-:-:S04]  /*10120*/  F2FP.F16.F32.PACK_AB R0, RZ, R0 ;  /* 0x00000000ff00723e */ /* 0x001fc800000000ff */
[----:B------:R-:W-:Y:S01]  /*10130*/  PRMT R5, R0, 0x7610, R5 ;  /* 0x0000761000057816 */ /* 0x000fe20000000005 */
[----:B------:R-:W-:Y:S06]  /*10140*/  BRA `(.L_x_4352) ;  /* 0x0000000c007c7947 */ /* 0x000fec0003800000 */
.L_x_4348:
        /* <DEDUP_REMOVED lines=9> */
.L_x_4356:
[----:B------:R1:W5:Y:S01]  /*101e0*/  LDG.E.U16 R5, desc[UR36][R2.64] ;  /* 0x0000002402057981 */ /* 0x000362000c1e1500 */
[----:B------:R-:W-:Y:S05]  /*101f0*/  BRA `(.L_x_4352) ;  /* 0x0000000c00507947 */ /* 0x000fea0003800000 */
.L_x_4355:
        /* <DEDUP_REMOVED lines=9> */
.L_x_4358:
[----:B------:R0:W5:Y:S01]  /*10290*/  LDG.E.U16 R5, desc[UR36][R2.64] ;  /* 0x0000002402057981 */ /* 0x000162000c1e1500 */
[----:B------:R-:W-:Y:S05]  /*102a0*/  BRA `(.L_x_4352) ;  /* 0x0000000c00247947 */ /* 0x000fea0003800000 */
.L_x_4357:
        /* <DEDUP_REMOVED lines=13> */
.L_x_4347:
        /* <DEDUP_REMOVED lines=14> */
.L_x_4361:
        /* <DEDUP_REMOVED lines=13> */
.L_x_4360:
        /* <DEDUP_REMOVED lines=26> */
.L_x_4363:
        /* <DEDUP_REMOVED lines=14> */
.L_x_4362:
[----:B------:R-:W2:Y:S02]  /*107b0*/  LDG.E.U16 R0, desc[UR36][R2.64] ;  /* 0x0000002402007981 */ /* 0x000ea4000c1e1500 */
[----:B--2---:R-:W-:-:S05]  /*107c0*/  IMAD.U32 R0, R0, 0x10000, RZ ;  /* 0x0001000000007824 */ /* 0x004fca00078e00ff */
[----:B------:R-:W-:-:S04]  /*107d0*/  F2FP.F16.F32.PACK_AB R0, RZ, R0 ;  /* 0x00000000ff00723e */ /* 0x000fc800000000ff */
[----:B------:R-:W-:Y:S01]  /*107e0*/  PRMT R5, R0, 0x7610, R5 ;  /* 0x0000761000057816 */ /* 0x000fe20000000005 */
[----:B------:R-:W-:Y:S06]  /*107f0*/  BRA `(.L_x_4352) ;  /* 0x0000000400d07947 */ /* 0x000fec0003800000 */
.L_x_4359:
        /* <DEDUP_REMOVED lines=13> */
.L_x_4366:
        /* <DEDUP_REMOVED lines=21> */
.L_x_4370:
[----:B------:R-:W-:Y:S05]  /*10a20*/  BSYNC.RECONVERGENT B1 ;  /* 0x0000000000017941 */ /* 0x000fea0003800200 */
.L_x_4369:
[----:B------:R-:W-:Y:S01]  /*10a30*/  IMAD.SHL.U32 R0, R0, 0x100000, RZ ;  /* 0x0010000000007824 */ /* 0x000fe200078e00ff */
[----:B------:R-:W-:-:S04]  /*10a40*/  LEA R2, R2, 0x3b800000, 0x17 ;  /* 0x3b80000002027811 */ /* 0x000fc800078eb8ff */
[----:B------:R-:W-:-:S07]  /*10a50*/  LOP3.LUT R0, R2, R0, R7, 0xfe, !PT ;  /* 0x0000000002007212 */ /* 0x000fce00078efe07 */
.L_x_4368:
[----:B------:R-:W-:Y:S05]  /*10a60*/  BSYNC.RECONVERGENT B0 ;  /* 0x0000000000007941 */ /* 0x000fea0003800200 */
.L_x_4367:
[----:B------:R-:W-:-:S04]  /*10a70*/  F2FP.F16.F32.PACK_AB R0, RZ, R0 ;  /* 0x00000000ff00723e */ /* 0x000fc800000000ff */
[----:B------:R-:W-:Y:S01]  /*10a80*/  PRMT R5, R0, 0x7610, R5 ;  /* 0x0000761000057816 */ /* 0x000fe20000000005 */
[----:B------:R-:W-:Y:S06]  /*10a90*/  BRA `(.L_x_4352) ;  /* 0x0000000400287947 */ /* 0x000fec0003800000 */
.L_x_4365:
        /* <DEDUP_REMOVED lines=21> */
.L_x_4374:
[----:B------:R-:W-:Y:S05]  /*10bf0*/  BSYNC.RECONVERGENT B1 ;  /* 0x0000000000017941 */ /* 0x000fea0003800200 */
.L_x_4373:
[----:B------:R-:W-:Y:S02]  /*10c00*/  SHF.L.U32 R0, R0, 0x15, RZ ;  /* 0x0000001500007819 */ /* 0x000fe400000006ff */
[----:B------:R-:W-:-:S04]  /*10c10*/  LEA R2, R2, 0x37800000, 0x17 ;  /* 0x3780000002027811 */ /* 0x000fc800078eb8ff */
[----:B------:R-:W-:-:S07]  /*10c20*/  LOP3.LUT R0, R2, R0, R7, 0xfe, !PT ;  /* 0x0000000002007212 */ /* 0x000fce00078efe07 */
.L_x_4372:
[----:B------:R-:W-:Y:S05]  /*10c30*/  BSYNC.RECONVERGENT B0 ;  /* 0x0000000000007941 */ /* 0x000fea0003800200 */
.L_x_4371:
[----:B------:R-:W-:-:S04]  /*10c40*/  F2FP.F16.F32.PACK_AB R0, RZ, R0 ;  /* 0x00000000ff00723e */ /* 0x000fc800000000ff */
[----:B------:R-:W-:Y:S01]  /*10c50*/  PRMT R5, R0, 0x7610, R5 ;  /* 0x0000761000057816 */ /* 0x000fe20000000005 */
[----:B------:R-:W-:Y:S06]  /*10c60*/  BRA `(.L_x_4352) ;  /* 0x0000000000b47947 */ /* 0x000fec0003800000 */
.L_x_4364:
        /* <DEDUP_REMOVED lines=14> */
.L_x_4378:
[----:B------:R-:W-:Y:S05]  /*10d50*/  BSYNC.RECONVERGENT B0 ;  /* 0x0000000000007941 */ /* 0x000fea0003800200 */
.L_x_4377:
[----:B------:R-:W-:-:S04]  /*10d60*/  F2FP.F16.F32.PACK_AB R0, RZ, R0 ;  /* 0x00000000ff00723e */ /* 0x000fc800000000ff */
[----:B------:R-:W-:Y:S01]  /*10d70*/  PRMT R5, R0, 0x7610, R5 ;  /* 0x0000761000057816 */ /* 0x000fe20000000005 */
[----:B------:R-:W-:Y:S06]  /*10d80*/  BRA `(.L_x_4352) ;  /* 0x00000000006c7947 */ /* 0x000fec0003800000 */
.L_x_4351:
        /* <DEDUP_REMOVED lines=16> */
.L_x_4379:
[----:B------:R-:W-:Y:S01]  /*10e90*/  PRMT R5, RZ, 0x7610, R5 ;  /* 0x00007610ff057816 */ /* 0x000fe20000000005 */
[----:B------:R-:W-:Y:S06]  /*10ea0*/  BRA `(.L_x_4352) ;  /* 0x0000000000247947 */ /* 0x000fec0003800000 */
.L_x_4376:
[----:B------:R-:W2:Y:S02]  /*10eb0*/  LDG.E.64 R2, desc[UR36][R2.64] ;  /* 0x0000002402027981 */ /* 0x000ea4000c1e1b00 */
[----:B--2---:R-:W0:Y:S02]  /*10ec0*/  I2F.U64 R0, R2 ;  /* 0x0000000200007312 */ /* 0x004e240000301000 */
[----:B0-----:R-:W-:-:S04]  /*10ed0*/  F2FP.F16.F32.PACK_AB R0, RZ, R0 ;  /* 0x00000000ff00723e */ /* 0x001fc800000000ff */
[----:B------:R-:W-:Y:S01]  /*10ee0*/  PRMT R5, R0, 0x7610, R5 ;  /* 0x0000761000057816 */ /* 0x000fe20000000005 */
[----:B------:R-:W-:Y:S06]  /*10ef0*/  BRA `(.L_x_4352) ;  /* 0x0000000000107947 */ /* 0x000fec0003800000 */
.L_x_4375:
[----:B------:R-:W2:Y:S02]  /*10f00*/  LDG.E R2, desc[UR36][R2.64] ;  /* 0x0000002402027981 */ /* 0x000ea4000c1e1900 */
[----:B--2---:R-:W-:-:S04]  /*10f10*/  I2FP.F32.U32 R0, R2 ;  /* 0x0000000200007245 */ /* 0x004fc80000201000 */
[----:B------:R-:W-:-:S04]  /*10f20*/  F2FP.F16.F32.PACK_AB R0, RZ, R0 ;  /* 0x00000000ff00723e */ /* 0x000fc800000000ff */
[----:B------:R-:W-:-:S07]  /*10f30*/  PRMT R5, R0, 0x7610, R5 ;  /* 0x0000761000057816 */ /* 0x000fce0000000005 */
.L_x_4352:
[----:B-----5:R-:W-:Y:S01]  /*10f40*/  HADD2.F32 R19, -RZ, R19.H0_H0 ;  /* 0x20000013ff137230 */ /* 0x020fe20000004100 */
[----:B------:R-:W-:-:S04]  /*10f50*/  UPRMT UR4, UR43, 0x9910, URZ ;  /* 0x000099102b047896 */ /* 0x000fc800080000ff */
[----:B------:R-:W-:Y:S01]  /*10f60*/  FSETP.NEU.FTZ.AND P0, PT, R19, RZ, PT ;  /* 0x000000ff1300720b */ /* 0x000fe20003f1d000 */
[----:B------:R-:W-:-:S12]  /*10f70*/  UISETP.GT.AND UP0, UPT, UR4, 0x9, UPT ;  /* 0x000000090400788c */ /* 0x000fd8000bf04270 */
[----:B------:R-:W-:-:S04]  /*10f80*/  @P0 FSET.BF.GT.FTZ.AND R0, R19, RZ, PT ;  /* 0x000000ff1300020a */ /* 0x000fc80003814000 */
[----:B------:R-:W-:-:S04]  /*10f90*/  @P0 F2FP.F16.F32.PACK_AB R0, RZ, R0 ;  /* 0x00000000ff00023e */ /* 0x000fc800000000ff */
        /* <DEDUP_REMOVED lines=11> */
[----:B------:R-:W2:Y:S02]  /*11050*/  F2I.FTZ.TRUNC.NTZ R5, R5 ;  /* 0x0000000500057305 */ /* 0x000ea4000021f100 */
[----:B--2---:R-:W-:Y:S01]  /*11060*/  STG.E.U8 desc[UR36][R16.64], R5 ;  /* 0x0000000510007986 */ /* 0x004fe2000c101124 */
[----:B------:R-:W-:Y:S05]  /*11070*/  EXIT ;  /* 0x000000000000794d */ /* 0x000fea0003800000 */
.L_x_4383:
[----:B01----:R-:W-:-:S06]  /*11080*/  HADD2.F32 R3, -RZ, R5.H0_H0 ;  /* 0x20000005ff037230 */ /* 0x003fcc0000004100 */
[----:B------:R-:W0:Y:S02]  /*11090*/  F2I.S64.TRUNC R2, R3 ;  /* 0x0000000300027311 */ /* 0x000e24000020d900 */
[----:B0-----:R-:W-:Y:S01]  /*110a0*/  STG.E.U8 desc[UR36][R16.64], R2 ;  /* 0x0000000210007986 */ /* 0x001fe2000c101124 */
[----:B------:R-:W-:Y:S05]  /*110b0*/  EXIT ;  /* 0x000000000000794d */ /* 0x000fea0003800000 */
.L_x_4382:
[----:B------:R-:W-:-:S09]  /*110c0*/  UISETP.NE.AND UP0, UPT, UR4, 0x2, UPT ;  /* 0x000000020400788c */ /* 0x000fd2000bf05270 */
[----:B------:R-:W-:Y:S05]  /*110d0*/  BRA.U !UP0, `(.L_x_4385) ;  /* 0x0000000108307547 */ /* 0x000fea000b800000 */
[----:B------:R-:W-:-:S09]  /*110e0*/  UISETP.NE.AND UP0, UPT, UR4, 0x3, UPT ;  /* 0x000000030400788c */ /* 0x000fd2000bf05270 */
[----:B------:R-:W-:Y:S05]  /*110f0*/  BRA.U !UP0, `(.L_x_4386) ;  /* 0x0000000108187547 */ /* 0x000fea000b800000 */
[----:B------:R-:W-:-:S09]  /*11100*/  UISETP.NE.AND UP0, UPT, UR4, 0x4, UPT ;  /* 0x000000040400788c */ /* 0x000fd2000bf05270 */
[----:B------:R-:W-:Y:S05]  /*11110*/  BRA.U UP0, `(.L_x_4384) ;  /* 0x0000000900707547 */ /* 0x000fea000b800000 */
[----:B01----:R-:W-:-:S06]  /*11120*/  HADD2.F32 R2, -RZ, R5.H0_H0 ;  /* 0x20000005ff027230 */ /* 0x003fcc0000004100 */
[----:B------:R-:W0:Y:S02]  /*11130*/  F2I.S64.TRUNC R2, R2 ;  /* 0x0000000200027311 */ /* 0x000e24000020d900 */
[----:B0-----:R-:W-:Y:S01]  /*11140*/  STG.E.64 desc[UR36][R16.64], R2 ;  /* 0x0000000210007986 */ /* 0x001fe2000c101b24 */
[----:B------:R-:W-:Y:S05]  /*11150*/  EXIT ;  /* 0x000000000000794d */ /* 0x000fea0003800000 */
.L_x_4386:
[----:B------:R-:W-:-:S06]  /*11160*/  HADD2.F32 R5, -RZ, R5.H0_H0 ;  /* 0x20000005ff057230 */ /* 0x000fcc0000004100 */
[----:B------:R-:W2:Y:S02]  /*11170*/  F2I.FTZ.TRUNC.NTZ R5, R5 ;  /* 0x0000000500057305 */ /* 0x000ea4000021f100 */
[----:B--2---:R-:W-:Y:S01]  /*11180*/  STG.E desc[UR36][R16.64], R5 ;  /* 0x0000000510007986 */ /* 0x004fe2000c101924 */
[----:B------:R-:W-:Y:S05]  /*11190*/  EXIT ;  /* 0x000000000000794d */ /* 0x000fea0003800000 */
.L_x_4385:
[----:B------:R-:W-:-:S06]  /*111a0*/  HADD2.F32 R5, -RZ, R5.H0_H0 ;  /* 0x20000005ff057230 */ /* 0x000fcc0000004100 */
[----:B------:R-:W2:Y:S02]  /*111b0*/  F2I.FTZ.TRUNC.NTZ R5, R5 ;  /* 0x0000000500057305 */ /* 0x000ea4000021f100 */
[----:B--2---:R-:W-:Y:S01]  /*111c0*/  STG.E.U16 desc[UR36][R16.64], R5 ;  /* 0x0000000510007986 */ /* 0x004fe2000c101524 */
[----:B------:R-:W-:Y:S05]  /*111d0*/  EXIT ;  /* 0x000000000000794d */ /* 0x000fea0003800000 */
.L_x_4381:
[----:B------:R-:W-:-:S09]  /*111e0*/  UISETP.GT.AND UP0, UPT, UR4, 0x6, UPT ;  /* 0x000000060400788c */ /* 0x000fd2000bf04270 */
[----:B------:R-:W-:Y:S05]  /*111f0*/  BRA.U UP0, `(.L_x_4387) ;  /* 0x0000000100247547 */ /* 0x000fea000b800000 */
[----:B------:R-:W-:-:S09]  /*11200*/  UISETP.NE.AND UP0, UPT, UR4, 0x5, UPT ;  /* 0x000000050400788c */ /* 0x000fd2000bf05270 */
[----:B------:R-:W-:Y:S05]  /*11210*/  BRA.U !UP0, `(.L_x_4388) ;  /* 0x0000000108147547 */ /* 0x000fea000b800000 */
[----:B------:R-:W-:-:S09]  /*11220*/  UISETP.NE.AND UP0, UPT, UR4, 0x6, UPT ;  /* 0x000000060400788c */ /* 0x000fd2000bf05270 */
[----:B------:R-:W-:Y:S05]  /*11230*/  BRA.U UP0, `(.L_x_4384) ;  /* 0x0000000900287547 */ /* 0x000fea000b800000 */
[----:B------:R-:W-:-:S05]  /*11240*/  HADD2.F32 R5, -RZ, R5.H0_H0 ;  /* 0x20000005ff057230 */ /* 0x000fca0000004100 */
[----:B------:R-:W-:Y:S01]  /*11250*/  STG.E desc[UR36][R16.64], R5 ;  /* 0x0000000510007986 */ /* 0x000fe2000c101924 */
[----:B------:R-:W-:Y:S05]  /*11260*/  EXIT ;  /* 0x000000000000794d */ /* 0x000fea0003800000 */
.L_x_4388:
[----:B------:R-:W-:Y:S01]  /*11270*/  STG.E.U16 desc[UR36][R16.64], R5 ;  /* 0x0000000510007986 */ /* 0x000fe2000c101524 */
[----:B------:R-:W-:Y:S05]  /*11280*/  EXIT ;  /* 0x000000000000794d */ /* 0x000fea0003800000 */
.L_x_4387:
[----:B------:R-:W-:-:S09]  /*11290*/  UISETP.NE.AND UP0, UPT, UR4, 0x7, UPT ;  /* 0x000000070400788c */ /* 0x000fd2000bf05270 */
[----:B------:R-:W-:Y:S05]  /*112a0*/  BRA.U !UP0, `(.L_x_4389) ;  /* 0x0000000108347547 */ /* 0x000fea000b800000 */
[----:B------:R-:W-:-:S09]  /*112b0*/  UISETP.NE.AND UP0, UPT, UR4, 0x8, UPT ;  /* 0x000000080400788c */ /* 0x000fd2000bf05270 */
[----:B------:R-:W-:Y:S05]  /*112c0*/  BRA.U !UP0, `(.L_x_4390) ;  /* 0x0000000108187547 */ /* 0x000fea000b800000 */
[----:B------:R-:W-:-:S09]  /*112d0*/  UISETP.NE.AND UP0, UPT, UR4, 0x9, UPT ;  /* 0x000000090400788c */ /* 0x000fd2000bf05270 */
[----:B------:R-:W-:Y:S05]  /*112e0*/  BRA.U UP0, `(.L_x_4384) ;  /* 0x0000000500fc7547 */ /* 0x000fea000b800000 */
[----:B01----:R-:W-:Y:S02]  /*112f0*/  HADD2.F32 R2, -RZ, R5.H0_H0 ;  /* 0x20000005ff027230 */ /* 0x003fe40000004100 */
[----:B------:R-:W-:-:S05]  /*11300*/  IMAD.MOV.U32 R3, RZ, RZ, RZ ;  /* 0x000000ffff037224 */ /* 0x000fca00078e00ff */
[----:B------:R-:W-:Y:S01]  /*11310*/  STG.E.64 desc[UR36][R16.64], R2 ;  /* 0x0000000210007986 */ /* 0x000fe2000c101b24 */
[----:B------:R-:W-:Y:S05]  /*11320*/  EXIT ;  /* 0x000000000000794d */ /* 0x000fea0003800000 */
.L_x_4390:
[----:B------:R-:W-:-:S05]  /*11330*/  HADD2.F32 R0, -RZ, R5.H0_H0 ;  /* 0x20000005ff007230 */ /* 0x000fca0000004100 */
[----:B------:R-:W-:-:S04]  /*11340*/  F2FP.F16.F32.PACK_AB R0, RZ, R0 ;  /* 0x00000000ff00723e */ /* 0x000fc800000000ff */
[----:B------:R-:W-:-:S05]  /*11350*/  PRMT R0, R0, 0x5410, RZ ;  /* 0x0000541000007816 */ /* 0x000fca00000000ff */
[----:B------:R-:W-:Y:S01]  /*11360*/  STG.E desc[UR36][R16.64], R0 ;  /* 0x0000000010007986 */ /* 0x000fe2000c101924 */
[----:B------:R-:W-:Y:S05]  /*11370*/  EXIT ;  /* 0x000000000000794d */ /* 0x000fea0003800000 */
.L_x_4389:
[----:B01----:R-:W-:-:S05]  /*11380*/  HADD2.F32 R2, -RZ, R5.H0_H0 ;  /* 0x20000005ff027230 */ /* 0x003fca0000004100 */
[----:B------:R-:W-:-:S06]  /*11390*/  FMUL.FTZ R2, R2, 1 ;  /* 0x3f80000002027820 */ /* 0x000fcc0000410000 */
[----:B------:R-:W0:Y:S02]  /*113a0*/  F2F.F64.F32 R2, R2 ;  /* 0x0000000200027310 */ /* 0x000e240000201800 */
[----:B0-----:R-:W-:Y:S01]  /*113b0*/  STG.E.64 desc[UR36][R16.64], R2 ;  /* 0x0000000210007986 */ /* 0x001fe2000c101b24 */
[----:B------:R-:W-:Y:S05]  /*113c0*/  EXIT ;  /* 0x000000000000794d */ /* 0x000fea0003800000 */
.L_x_4380:
        /* <DEDUP_REMOVED lines=10> */
[----:B01----:R-:W-:-:S06]  /*11470*/  HADD2.F32 R3, -RZ, R5.H0_H0 ;  /* 0x20000005ff037230 */ /* 0x003fcc0000004100 */
[----:B------:R-:W0:Y:S02]  /*11480*/  F2I.FTZ.U32.TRUNC.NTZ R3, R3 ;  /* 0x0000000300037305 */ /* 0x000e24000021f000 */
[----:B0-----:R-:W-:Y:S01]  /*11490*/  STG.E.U16 desc[UR36][R16.64], R3 ;  /* 0x0000000310007986 */ /* 0x001fe2000c101524 */
[----:B------:R-:W-:Y:S05]  /*114a0*/  EXIT ;  /* 0x000000000000794d */ /* 0x000fea0003800000 */
.L_x_4394:
[----:B01----:R-:W-:Y:S01]  /*114b0*/  HADD2.F32 R3, -RZ, R5.H0_H0 ;  /* 0x20000005ff037230 */ /* 0x003fe20000004100 */
        /* <DEDUP_REMOVED lines=16> */
.L_x_4397:
[----:B------:R-:W-:-:S04]  /*115c0*/  SHF.R.U32.HI R3, RZ, 0x18, R3 ;  /* 0x00000018ff037819 */ /* 0x000fc80000011603 */
[----:B------:R-:W-:-:S04]  /*115d0*/  LOP3.LUT R0, R0, 0x80, R3, 0xf8, !PT ;  /* 0x0000008000007812 */ /* 0x000fc800078ef803 */
[----:B------:R-:W-:-:S07]  /*115e0*/  PRMT R8, R0, 0x7610, R8 ;  /* 0x0000761000087816 */ /* 0x000fce0000000008 */
.L_x_4396:
[----:B------:R-:W-:Y:S05]  /*115f0*/  BSYNC.RECONVERGENT B0 ;  /* 0x0000000000007941 */ /* 0x000fea0003800200 */
.L_x_4395:
[----:B------:R-:W-:Y:S01]  /*11600*/  STG.E.U8 desc[UR36][R16.64], R8 ;  /* 0x0000000810007986 */ /* 0x000fe2000c101124 */
[----:B------:R-:W-:Y:S05]  /*11610*/  EXIT ;  /* 0x000000000000794d */ /* 0x000fea0003800000 */
.L_x_4393:
        /* <DEDUP_REMOVED lines=17> */
.L_x_4400:
[----:B------:R-:W-:-:S04]  /*11730*/  SHF.R.U32.HI R3, RZ, 0x18, R3 ;  /* 0x00000018ff037819 */ /* 0x000fc80000011603 */
[----:B------:R-:W-:-:S04]  /*11740*/  LOP3.LUT R0, R0, 0x80, R3, 0xf8, !PT ;  /* 0x0000008000007812 */ /* 0x000fc800078ef803 */
[----:B------:R-:W-:-:S07]  /*11750*/  PRMT R8, R0, 0x7610, R8 ;  /* 0x0000761000087816 */ /* 0x000fce0000000008 */
.L_x_4399:
[----:B------:R-:W-:Y:S05]  /*11760*/  BSYNC.RECONVERGENT B0 ;  /* 0x0000000000007941 */ /* 0x000fea0003800200 */
.L_x_4398:
[----:B------:R-:W-:Y:S01]  /*11770*/  STG.E.U8 desc[UR36][R16.64], R8 ;  /* 0x0000000810007986 */ /* 0x000fe2000c101124 */
[----:B------:R-:W-:Y:S05]  /*11780*/  EXIT ;  /* 0x000000000000794d */ /* 0x000fea0003800000 */
.L_x_4392:
[----:B------:R-:W-:-:S09]  /*11790*/  UISETP.NE.AND UP0, UPT, UR4, 0x1c, UPT ;  /* 0x0000001c0400788c */ /* 0x000fd2000bf05270 */
[----:B------:R-:W-:Y:S05]  /*117a0*/  BRA.U !UP0, `(.L_x_4401) ;  /* 0x0000000108607547 */ /* 0x000fea000b800000 */
[----:B------:R-:W-:-:S09]  /*117b0*/  UISETP.NE.AND UP0, UPT, UR4, 0x1d, UPT ;  /* 0x0000001d0400788c */ /* 0x000fd2000bf05270 */
[----:B------:R-:W-:Y:S05]  /*117c0*/  BRA.U !UP0, `(.L_x_4402) ;  /* 0x0000000108487547 */ /* 0x000fea000b800000 */
[----:B------:R-:W-:-:S09]  /*117d0*/  UISETP.NE.AND UP0, UPT, UR4, 0x2c, UPT ;  /* 0x0000002c0400788c */ /* 0x000fd2000bf05270 */
[----:B------:R-:W-:Y:S05]  /*117e0*/  BRA.U UP0, `(.L_x_4384) ;  /* 0x0000000100bc7547 */ /* 0x000fea000b800000 */
[----:B------:R-:W-:Y:S02]  /*117f0*/  HADD2.F32 R5, -RZ, R5.H0_H0 ;  /* 0x20000005ff057230 */ /* 0x000fe40000004100 */
[----:B01----:R-:W-:-:S03]  /*11800*/  HFMA2 R3, -RZ, RZ, 0, 1.5199184417724609375e-05 ;  /* 0x000000ffff037431 */ /* 0x003fc600000001ff */
        /* <DEDUP_REMOVED lines=14> */
.L_x_4402:
[----:B01----:R-:W-:-:S06]  /*118f0*/  HADD2.F32 R2, -RZ, R5.H0_H0 ;  /* 0x20000005ff027230 */ /* 0x003fcc0000004100 */
[----:B------:R-:W0:Y:S02]  /*11900*/  F2I.U64.TRUNC R2, R2 ;  /* 0x0000000200027311 */ /* 0x000e24000020d800 */
[----:B0-----:R-:W-:Y:S01]  /*11910*/  STG.E.64 desc[UR36][R16.64], R2 ;  /* 0x0000000210007986 */ /* 0x001fe2000c101b24 */
[----:B------:R-:W-:Y:S05]  /*11920*/  EXIT ;  /* 0x000000000000794d */ /* 0x000fea0003800000 */
.L_x_4401:
[----:B------:R-:W-:-:S06]  /*11930*/  HADD2.F32 R5, -RZ, R5.H0_H0 ;  /* 0x20000005ff057230 */ /* 0x000fcc0000004100 */
[----:B------:R-:W2:Y:S02]  /*11940*/  F2I.FTZ.U32.TRUNC.NTZ R5, R5 ;  /* 0x0000000500057305 */ /* 0x000ea4000021f000 */
[----:B--2---:R-:W-:Y:S01]  /*11950*/  STG.E desc[UR36][R16.64], R5 ;  /* 0x0000000510007986 */ /* 0x004fe2000c101924 */
[----:B------:R-:W-:Y:S05]  /*11960*/  EXIT ;  /* 0x000000000000794d */ /* 0x000fea0003800000 */
.L_x_4391:
        /* <DEDUP_REMOVED lines=8> */
[----:B01----:R-:W-:-:S05]  /*119f0*/  SEL R3, RZ, 0x1, !P0 ;  /* 0x00000001ff037807 */ /* 0x003fca0004000000 */
[----:B------:R-:W-:Y:S01]  /*11a00*/  STG.E.U8 desc[UR36][R16.64], R3 ;  /* 0x0000000310007986 */ /* 0x000fe2000c101124 */
[----:B------:R-:W-:Y:S05]  /*11a10*/  EXIT ;  /* 0x000000000000794d */ /* 0x000fea0003800000 */
.L_x_4404:
[----:B------:R-:W-:Y:S01]  /*11a20*/  HADD2.F32 R5, -RZ, R5.H0_H0 ;  /* 0x20000005ff057230 */ /* 0x000fe20000004100 */
[----:B------:R-:W-:-:S04]  /*11a30*/  CS2R R6, SRZ ;  /* 0x0000000000067805 */ /* 0x000fc8000001ff00 */
[----:B------:R-:W-:-:S06]  /*11a40*/  FMUL.FTZ R5, R5, 1 ;  /* 0x3f80000005057820 */ /* 0x000fcc0000410000 */
[----:B------:R-:W2:Y:S02]  /*11a50*/  F2F.F64.F32 R4, R5 ;  /* 0x0000000500047310 */ /* 0x000ea40000201800 */
[----:B--2---:R-:W-:Y:S01]  /*11a60*/  STG.E.128 desc[UR36][R16.64], R4 ;  /* 0x0000000410007986 */ /* 0x004fe2000c101d24 */
[----:B------:R-:W-:Y:S05]  /*11a70*/  EXIT ;  /* 0x000000000000794d */ /* 0x000fea0003800000 */
.L_x_4403:
[----:B------:R-:W-:-:S09]  /*11a80*/  UISETP.NE.AND UP0, UPT, UR4, 0xf, UPT ;  /* 0x0000000f0400788c */ /* 0x000fd2000bf05270 */
[----:B------:R-:W-:Y:S05]  /*11a90*/  BRA.U !UP0, `(.L_x_4405) ;  /* 0x0000000108e87547 */ /* 0x000fea000b800000 */
[----:B------:R-:W-:-:S09]  /*11aa0*/  UISETP.NE.AND UP0, UPT, UR4, 0x17, UPT ;  /* 0x000000170400788c */ /* 0x000fd2000bf05270 */
[----:B------:R-:W-:Y:S05]  /*11ab0*/  BRA.U !UP0, `(.L_x_4406) ;  /* 0x0000000108907547 */ /* 0x000fea000b800000 */
[----:B------:R-:W-:-:S09]  /*11ac0*/  UISETP.NE.AND UP0, UPT, UR4, 0x18, UPT ;  /* 0x000000180400788c */ /* 0x000fd2000bf05270 */
[----:B------:R-:W-:Y:S05]  /*11ad0*/  BRA.U !UP0, `(.L_x_4407) ;  /* 0x0000000108447547 */ /* 0x000fea000b800000 */
.L_x_4384:
[----:B------:R-:W-:Y:S01]  /*11ae0*/  MOV R0, 0x0 ;  /* 0x0000000000007802 */ /* 0x000fe20000000f00 */
[----:B------:R-:W2:Y:S01]  /*11af0*/  LDCU.64 UR4, c[0x4][0x188] ;  /* 0x01003100ff0477ac */ /* 0x000ea20008000a00 */
[----:B------:R-:W-:Y:S02]  /*11b00*/  IMAD.MOV.U32 R8, RZ, RZ, 0x65 ;  /* 0x00000065ff087424 */ /* 0x000fe400078e00ff */
[----:B01----:R0:W1:Y:S01]  /*11b10*/  LDC.64 R2, c[0x4][R0] ;  /* 0x0100000000027b82 */ /* 0x0030620000000a00 */
[----:B------:R-:W3:Y:S01]  /*11b20*/  LDCU.64 UR6, c[0x4][0x190] ;  /* 0x01003200ff0677ac */ /* 0x000ee20008000a00 */
[----:B------:R-:W-:Y:S02]  /*11b30*/  IMAD.MOV.U32 R12, RZ, RZ, 0x1 ;  /* 0x00000001ff0c7424 */ /* 0x000fe400078e00ff */
[----:B------:R-:W-:Y:S01]  /*11b40*/  IMAD.MOV.U32 R13, RZ, RZ, RZ ;  /* 0x000000ffff0d7224 */ /* 0x000fe200078e00ff */
[----:B------:R-:W4:Y:S01]  /*11b50*/  LDCU.64 UR8, c[0x4][0x40] ;  /* 0x01000800ff0877ac */ /* 0x000f220008000a00 */
[----:B--2---:R-:W-:-:S02]  /*11b60*/  IMAD.U32 R4, RZ, RZ, UR4 ;  /* 0x00000004ff047e24 */ /* 0x004fc4000f8e00ff */
[----:B------:R-:W-:Y:S02]  /*11b70*/  IMAD.U32 R5, RZ, RZ, UR5 ;  /* 0x00000005ff057e24 */ /* 0x000fe4000f8e00ff */
[----:B---3--:R-:W-:Y:S02]  /*11b80*/  IMAD.U32 R6, RZ, RZ, UR6 ;  /* 0x00000006ff067e24 */ /* 0x008fe4000f8e00ff */
[----:B------:R-:W-:Y:S01]  /*11b90*/  IMAD.U32 R7, RZ, RZ, UR7 ;  /* 0x00000007ff077e24 */ /* 0x000fe2000f8e00ff */
[----:B----4-:R-:W-:Y:S01]  /*11ba0*/  MOV R10, UR8 ;  /* 0x00000008000a7c02 */ /* 0x010fe20008000f00 */
[----:B0-----:R-:W-:-:S07]  /*11bb0*/  IMAD.U32 R11, RZ, RZ, UR9 ;  /* 0x00000009ff0b7e24 */ /* 0x001fce000f8e00ff */
[----:B------:R-:W-:-:S07]  /*11bc0*/  LEPC R20, `(.L_x_4408) ;  /* 0x000000001014794e */ /* 0x000fce0000000000 */
[----:B-1----:R-:W-:Y:S05]  /*11bd0*/  CALL.ABS.NOINC R2 ;  /* 0x0000000002007343 */ /* 0x002fea0003c00000 */
.L_x_4408:
[----:B------:R-:W-:Y:S05]  /*11be0*/  EXIT ;  /* 0x000000000000794d */ /* 0x000fea0003800000 */
.L_x_4407:
[----:B------:R-:W-:Y:S01]  /*11bf0*/  HADD2.F32 R5, -RZ, R5.H0_H0 ;  /* 0x20000005ff057230 */ /* 0x000fe20000004100 */
[----:B------:R-:W-:Y:S01]  /*11c00*/  BSSY.RECONVERGENT B0, `(.L_x_4409) ;  /* 0x000000c000007945 */ /* 0x000fe20003800200 */
[----:B------:R-:W-:-:S03]  /*11c10*/  IMAD.MOV.U32 R0, RZ, RZ, 0x7f ;  /* 0x0000007fff007424 */ /* 0x000fc600078e00ff */
[----:B01----:R-:W-:Y:S02]  /*11c20*/  LOP3.LUT R2, R5, 0x7fffffff, RZ, 0xc0, !PT ;  /* 0x7fffffff05027812 */ /* 0x003fe400078ec0ff */
        /* <DEDUP_REMOVED lines=9> */
.L_x_4410:
[----:B------:R-:W-:Y:S05]  /*11cc0*/  BSYNC.RECONVERGENT B0 ;  /* 0x0000000000007941 */ /* 0x000fea0003800200 */
.L_x_4409:
[----:B------:R-:W-:-:S05]  /*11cd0*/  LOP3.LUT R3, R0, 0x80, R3, 0xf8, !PT ;  /* 0x0000008000037812 */ /* 0x000fca00078ef803 */
[----:B------:R-:W-:Y:S01]  /*11ce0*/  STG.E.U8 desc[UR36][R16.64], R3 ;  /* 0x0000000310007986 */ /* 0x000fe2000c101124 */
[----:B------:R-:W-:Y:S05]  /*11cf0*/  EXIT ;  /* 0x000000000000794d */ /* 0x000fea0003800000 */
.L_x_4406:
[----:B01----:R-:W-:Y:S01]  /*11d00*/  HADD2.F32 R3, -RZ, R5.H0_H0 ;  /* 0x20000005ff037230 */ /* 0x003fe20000004100 */
        /* <DEDUP_REMOVED lines=11> */
.L_x_4412:
[----:B------:R-:W-:Y:S01]  /*11dc0*/  IMAD.MOV.U32 R0, RZ, RZ, 0x7f ;  /* 0x0000007fff007424 */ /* 0x000fe200078e00ff */
[----:B------:R-:W-:-:S04]  /*11dd0*/  ISETP.GT.U32.AND P0, PT, R2, 0x7f800000, PT ;  /* 0x7f8000000200780c */ /* 0x000fc80003f04070 */
[----:B------:R-:W-:-:S09]  /*11de0*/  SEL R0, R0, 0x7c, P0 ;  /* 0x0000007c00007807 */ /* 0x000fd20000000000 */
.L_x_4413:
[----:B------:R-:W-:Y:S05]  /*11df0*/  BSYNC.RECONVERGENT B0 ;  /* 0x0000000000007941 */ /* 0x000fea0003800200 */
.L_x_4411:
[----:B------:R-:W-:-:S04]  /*11e00*/  SHF.R.U32.HI R3, RZ, 0x18, R3 ;  /* 0x00000018ff037819 */ /* 0x000fc80000011603 */
[----:B------:R-:W-:-:S05]  /*11e10*/  LOP3.LUT R3, R0, 0x80, R3, 0xf8, !PT ;  /* 0x0000008000037812 */ /* 0x000fca00078ef803 */
[----:B------:R-:W-:Y:S01]  /*11e20*/  STG.E.U8 desc[UR36][R16.64], R3 ;  /* 0x0000000310007986 */ /* 0x000fe2000c101124 */
[----:B------:R-:W-:Y:S05]  /*11e30*/  EXIT ;  /* 0x000000000000794d */ /* 0x000fea0003800000 */
.L_x_4405:
[----:B------:R-:W-:-:S05]  /*11e40*/  HADD2.F32 R0, -RZ, R5.H0_H0 ;  /* 0x20000005ff007230 */ /* 0x000fca0000004100 */
[----:B------:R-:W-:-:S05]  /*11e50*/  F2FP.BF16.F32.PACK_AB R0, RZ, R0 ;  /* 0x00000000ff00723e */ /* 0x000fca00000010ff */
[----:B------:R-:W-:Y:S01]  /*11e60*/  STG.E.U16 desc[UR36][R16.64], R0 ;  /* 0x0000000010007986 */ /* 0x000fe2000c101524 */
[----:B------:R-:W-:Y:S05]  /*11e70*/  EXIT ;  /* 0x000000000000794d */ /* 0x000fea0003800000 */
.L_x_4414:
        /* <DEDUP_REMOVED lines=16> */
.L_x_31052:


//--------------------- .text._ZN2at6native27unrolled_elementwise_kernelINS0_13BinaryFunctorIN3c104HalfES4_S4_ZZZNS0_21heaviside_kernel_cudaERNS_18TensorIteratorBaseEENKUlvE_clEvENKUlvE6_clEvEUlS4_S4_E_EESt5arrayIPcLm3EELi4E23TrivialOffsetCalculatorILi2EjESE_ILi1EjENS0_6memory12LoadWithCastILi2EEENSH_13StoreWithCastILi1EEEEEviT_T0_T2_T3_T4_T5_ --------------------------
	.section	.text._ZN2at6native27unrolled_elementwise_kernelINS0_13BinaryFunctorIN3c104HalfES4_S4_ZZZNS0_21heaviside_kernel_cudaERNS_18TensorIteratorBaseEENKUlvE_clEvENKUlvE6_clEvEUlS4_S4_E_EESt5arrayIPcLm3EELi4E23TrivialOffsetCalculatorILi2EjESE_ILi1EjENS0_6memory12LoadWithCastILi2EEENSH_13StoreWithCastILi1EEEEEviT_T0_T2_T3_T4_T5_,"ax",@progbits
	.align	128
        .global         _ZN2at6native27unrolled_elementwise_kernelINS0_13BinaryFunctorIN3c104HalfES4_S4_ZZZNS0_21heaviside_kernel_cudaERNS_18TensorIteratorBaseEENKUlvE_clEvENKUlvE6_clEvEUlS4_S4_E_EESt5arrayIPcLm3EELi4E23TrivialOffsetCalculatorILi2EjESE_ILi1EjENS0_6memory12LoadWithCastILi2EEENSH_13StoreWithCastILi1EEEEEviT_T0_T2_T3_T4_T5_
        .type           _ZN2at6native27unrolled_elementwise_kernelINS0_13BinaryFunctorIN3c104HalfES4_S4_ZZZNS0_21heaviside_kernel_cudaERNS_18TensorIteratorBaseEENKUlvE_clEvENKUlvE6_clEvEUlS4_S4_E_EESt5arrayIPcLm3EELi4E23TrivialOffsetCalculatorILi2EjESE_ILi1EjENS0_6memory12LoadWithCastILi2EEENSH_13StoreWithCastILi1EEEEEviT_T0_T2_T3_T4_T5_,@function
        .size           _ZN2at6native27unrolled_elementwise_kernelINS0_13BinaryFunctorIN3c104HalfES4_S4_ZZZNS0_21heaviside_kernel_cudaERNS_18TensorIteratorBaseEENKUlvE_clEvENKUlvE6_clEvEUlS4_S4_E_EESt5arrayIPcLm3EELi4E23TrivialOffsetCalculatorILi2EjESE_ILi1EjENS0_6memory12LoadWithCastILi2EEENSH_13StoreWithCastILi1EEEEEviT_T0_T2_T3_T4_T5_,(.L_x_31053 - _ZN2at6native27unrolled_elementwise_kernelINS0_13BinaryFunctorIN3c104HalfES4_S4_ZZZNS0_21heaviside_kernel_cudaERNS_18TensorIteratorBaseEENKUlvE_clEvENKUlvE6_clEvEUlS4_S4_E_EESt5arrayIPcLm3EELi4E23TrivialOffsetCalculatorILi2EjESE_ILi1EjENS0_6memory12LoadWithCastILi2EEENSH_13StoreWithCastILi1EEEEEviT_T0_T2_T3_T4_T5_)
        .other          _ZN2at6native27unrolled_elementwise_kernelINS0_13BinaryFunctorIN3c104HalfES4_S4_ZZZNS0_21heaviside_kernel_cudaERNS_18TensorIteratorBaseEENKUlvE_clEvENKUlvE6_clEvEUlS4_S4_E_EESt5arrayIPcLm3EELi4E23TrivialOffsetCalculatorILi2EjESE_ILi1EjENS0_6memory12LoadWithCastILi2EEENSH_13StoreWithCastILi1EEEEEviT_T0_T2_T3_T4_T5_,@"STO_CUDA_ENTRY STV_DEFAULT"
_ZN2at6native27unrolled_elementwise_kernelINS0_13BinaryFunctorIN3c104HalfES4_S4_ZZZNS0_21heaviside_kernel_cudaERNS_18TensorIteratorBaseEENKUlvE_clEvENKUlvE6_clEvEUlS4_S4_E_EESt5arrayIPcLm3EELi4E23TrivialOffsetCalculatorILi2EjESE_ILi1EjENS0_6memory12LoadWithCastILi2EEENSH_13StoreWithCastILi1EEEEEviT_T0_T2_T3_T4_T5_:
.text._ZN2at6native27unrolled_elementwise_kernelINS0_13BinaryFunctorIN3c104HalfES4_S4_ZZZNS0_21heaviside_kernel_cudaERNS_18TensorIteratorBaseEENKUlvE_clEvENKUlvE6_clEvEUlS4_S4_E_EESt5arrayIPcLm3EELi4E23TrivialOffsetCalculatorILi2EjESE_ILi1EjENS0_6memory12LoadWithCastILi2EEENSH_13StoreWithCastILi1EEEEEviT_T0_T2_T3_T4_T5_:
        /* <DEDUP_REMOVED lines=36> */
.L_x_4420:
[----:B------:R-:W2:Y:S02]  /*0240*/  LDG.E.U8 R4, desc[UR36][R4.64] ;  /* 0x0000002404047981 */ /* 0x000ea4000c1e1100 */
[----:B--2---:R-:W-:-:S04]  /*0250*/  I2FP.F32.U32 R0, R4 ;  /* 0x0000000400007245 */ /* 0x004fc80000201000 */
[----:B------:R-:W-:-:S04]  /*0260*/  F2FP.F16.F32.PACK_AB R0, RZ, R0 ;  /* 0x00000000ff00723e */ /* 0x000fc800000000ff */
[----:B------:R-:W-:Y:S01]  /*0270*/  PRMT R29, R0, 0x7610, R29 ;  /* 0x00007610001d7816 */ /* 0x000fe2000000001d */
[----:B------:R-:W-:Y:S06]  /*0280*/  BRA `(.L_x_4422) ;  /* 0x0000000c00d87947 */ /* 0x000fec0003800000 */
.L_x_4419:
        /* <DEDUP_REMOVED lines=11> */
.L_x_4424:
[----:B------:R-:W2:Y:S02]  /*0340*/  LDG.E R4, desc[UR36][R4.64] ;  /* 0x0000002404047981 */ /* 0x000ea4000c1e1900 */
[----:B--2---:R-:W-:-:S04]  /*0350*/  I2FP.F32.S32 R0, R4 ;  /* 0x0000000400007245 */ /* 0x004fc80000201400 */
[----:B------:R-:W-:-:S04]  /*0360*/  F2FP.F16.F32.PACK_AB R0, RZ, R0 ;  /* 0x00000000ff00723e */ /* 0x000fc800000000ff */
[----:B------:R-:W-:Y:S01]  /*0370*/  PRMT R29, R0, 0x7610, R29 ;  /* 0x00007610001d7816 */ /* 0x000fe2000000001d */
[----:B------:R-:W-:Y:S06]  /*0380*/  BRA `(.L_x_4422) ;  /* 0x0000000c00987947 */ /* 0x000fec0003800000 */
.L_x_4423:
[----:B------:R-:W2:Y:S02]  /*0390*/  LDG.E.U16 R4, desc[UR36][R4.64] ;  /* 0x0000002404047981 */ /* 0x000ea4000c1e1500 */
[----:B--2---:R-:W0:Y:S02]  /*03a0*/  I2F.S16 R0, R4 ;  /* 0x0000000400007306 */ /* 0x004e240000101400 */
[----:B0-----:R-:W-:-:S04]  /*03b0*/  F2FP.F16.F32.PACK_AB R0, RZ, R0 ;  /* 0x00000000ff00723e */ /* 0x001fc800000000ff */
[----:B------:R-:W-:Y:S01]  /*03c0*/  PRMT R29, R0, 0x7610, R29 ;  /* 0x00007610001d7816 */ /* 0x000fe2000000001d */
[----:B------:R-:W-:Y:S06]  /*03d0*/  BRA `(.L_x_4422) ;  /* 0x0000000c00847947 */ /* 0x000fec0003800000 */
.L_x_4418:
        /* <DEDUP_REMOVED lines=9> */
.L_x_4426:
[----:B------:R1:W5:Y:S01]  /*0470*/  LDG.E.U16 R29, desc[UR36][R4.64] ;  /* 0x00000024041d7981 */ /* 0x000362000c1e1500 */
[----:B------:R-:W-:Y:S05]  /*0480*/  BRA `(.L_x_4422) ;  /* 0x0000000c00587947 */ /* 0x000fea0003800000 */
.L_x_4425:
        /* <DEDUP_REMOVED lines=9> */
.L_x_4428:
[----:B------:R0:W5:Y:S01]  /*0520*/  LDG.E.U16 R29, desc[UR36][R4.64] ;  /* 0x00000024041d7981 */ /* 0x000162000c1e1500 */
[----:B------:R-:W-:Y:S05]  /*0530*/  BRA `(.L_x_4422) ;  /* 0x0000000c002c7947 */ /* 0x000fea0003800000 */
.L_x_4427:
        /* <DEDUP_REMOVED lines=13> */
.L_x_4417:
        /* <DEDUP_REMOVED lines=14> */
.L_x_4431:
        /* <DEDUP_REMOVED lines=13> */
.L_x_4430:
        /* <DEDUP_REMOVED lines=27> */
.L_x_4433:
        /* <DEDUP_REMOVED lines=12> */
[----:B------:R-:W-:-:S04]  /*0a30*/  F2FP.F16.F32.PACK_AB R0, RZ, R0 ;  /* 0x00000000ff00723e */ /* 0x000fc800000000ff */
[----:B------:R-:W-:Y:S01]  /*0a40*/  PRMT R29, R0, 0x7610, R29 ;  /* 0x00007610001d7816 */ /* 0x000fe2000000001d */
[----:B------:R-:W-:Y:S06]  /*0a50*/  BRA `(.L_x_4422) ;  /* 0x0000000400e47947 */ /* 0x000fec0003800000 */
.L_x_4432:
[----:B------:R-:W2:Y:S02]  /*0a60*/  LDG.E.U16 R0, desc[UR36][R4.64] ;  /* 0x0000002404007981 */ /* 0x000ea4000c1e1500 */
[----:B--2---:R-:W-:-:S05]  /*0a70*/  IMAD.U32 R0, R0, 0x10000, RZ ;  /* 0x0001000000007824 */ /* 0x004fca00078e00ff */
[----:B------:R-:W-:-:S04]  /*0a80*/  F2FP.F16.F32.PACK_AB R0, RZ, R0 ;  /* 0x00000000ff00723e */ /* 0x000fc800000000ff */
[----:B------:R-:W-:Y:S01]  /*0a90*/  PRMT R29, R0, 0x7610, R29 ;  /* 0x00007610001d7816 */ /* 0x000fe2000000001d */
[----:B------:R-:W-:Y:S06]  /*0aa0*/  BRA `(.L_x_4422) ;  /* 0x0000000400d07947 */ /* 0x000fec0003800000 */
.L_x_4429:
        /* <DEDUP_REMOVED lines=13> */
.L_x_4436:
        /* <DEDUP_REMOVED lines=21> */
.L_x_4440:
[----:B------:R-:W-:Y:S05]  /*0cd0*/  BSYNC.RECONVERGENT B1 ;  /* 0x0000000000017941 */ /* 0x000fea0003800200 */
.L_x_4439:
[----:B------:R-:W-:Y:S01]  /*0ce0*/  IMAD.SHL.U32 R0, R0, 0x100000, RZ ;  /* 0x0010000000007824 */ /* 0x000fe200078e00ff */
[----:B------:R-:W-:-:S04]  /*0cf0*/  LEA R3, R3, 0x3b800000, 0x17 ;  /* 0x3b80000003037811 */ /* 0x000fc800078eb8ff */
[----:B------:R-:W-:-:S07]  /*0d00*/  LOP3.LUT R0, R3, R0, R7, 0xfe, !PT ;  /* 0x0000000003007212 */ /* 0x000fce00078efe07 */
.L_x_4438:
[----:B------:R-:W-:Y:S05]  /*0d10*/  BSYNC.RECONVERGENT B0 ;  /* 0x0000000000007941 */ /* 0x000fea0003800200 */
.L_x_4437:
[----:B------:R-:W-:-:S04]  /*0d20*/  F2FP.F16.F32.PACK_AB R0, RZ, R0 ;  /* 0x00000000ff00723e */ /* 0x000fc800000000ff */
[----:B------:R-:W-:Y:S01]  /*0d30*/  PRMT R29, R0, 0x7610, R29 ;  /* 0x00007610001d7816 */ /* 0x000fe2000000001d */
[----:B------:R-:W-:Y:S06]  /*0d40*/  BRA `(.L_x_4422) ;  /* 0x0000000400287947 */ /* 0x000fec0003800000 */
.L_x_4435:
        /* <DEDUP_REMOVED lines=21> */
.L_x_4444:
[----:B------:R-:W-:Y:S05]  /*0ea0*/  BSYNC.RECONVERGENT B1 ;  /* 0x0000000000017941 */ /* 0x000fea0003800200 */
.L_x_4443:
[----:B------:R-:W-:Y:S01]  /*0eb0*/  IMAD.SHL.U32 R0, R0, 0x200000, RZ ;  /* 0x0020000000007824 */ /* 0x000fe200078e00ff */
[----:B------:R-:W-:-:S04]  /*0ec0*/  LEA R3, R3, 0x37800000, 0x17 ;  /* 0x3780000003037811 */ /* 0x000fc800078eb8ff */
[----:B------:R-:W-:-:S07]  /*0ed0*/  LOP3.LUT R0, R3, R0, R7, 0xfe, !PT ;  /* 0x0000000003007212 */ /* 0x000fce00078efe07 */
.L_x_4442:
[----:B------:R-:W-:Y:S05]  /*0ee0*/  BSYNC.RECONVERGENT B0 ;  /* 0x0000000000007941 */ /* 0x000fea0003800200 */
.L_x_4441:
[----:B------:R-:W-:-:S04]  /*0ef0*/  F2FP.F16.F32.PACK_AB R0, RZ, R0 ;  /* 0x00000000ff00723e */ /* 0x000fc800000000ff */
[----:B------:R-:W-:Y:S01]  /*0f00*/  PRMT R29, R0, 0x7610, R29 ;  /* 0x00007610001d7816 */ /* 0x000fe2000000001d */
[----:B------:R-:W-:Y:S06]  /*0f10*/  BRA `(.L_x_4422) ;  /* 0x0000000000b47947 */ /* 0x000fec0003800000 */
.L_x_4434:
[----:B------:R-:W-:-:S09]  /*0f20*/  UISETP.NE.AND UP0, UPT, UR4, 0x1c, UPT ;  /* 0x0000001c0400788c */ /* 0x000fd2000bf05270 */
[----:B------:R-:W-:Y:S05]  /*0f30*/  BRA.U !UP0, `(.L_x_4445) ;  /* 0x00000001089c7547 */ /* 0x000fea000b800000 */
[----:B------:R-:W-:-:S09]  /*0f40*/  UISETP.NE.AND UP0, UPT, UR4, 0x1d, UPT ;  /* 0x0000001d0400788c */ /* 0x000fd2000bf05270 */
[----:B------:R-:W-:Y:S05]  /*0f50*/  BRA.U !UP0, `(.L_x_4446) ;  /* 0x0000000108807547 */ /* 0x000fea000b800000 */
[----:B------:R-:W-:-:S09]  /*0f60*/  UISETP.NE.AND UP0, UPT, UR4, 0x2c, UPT ;  /* 0x0000002c0400788c */ /* 0x000fd2000bf05270 */
[----:B------:R-:W-:Y:S05]  /*0f70*/  BRA.U !UP0, `(.L_x_4447) ;  /* 0x0000000108487547 */ /* 0x000fea000b800000 */
.L_x_4421:
        /* <DEDUP_REMOVED lines=16> */
.L_x_4448:
[----:B------:R-:W-:Y:S01]  /*1080*/  PRMT R29, RZ, 0x7610, R29 ;  /* 0x00007610ff1d7816 */ /* 0x000fe2000000001d */
[----:B------:R-:W-:Y:S06]  /*1090*/  BRA `(.L_x_4422) ;  /* 0x0000000000547947 */ /* 0x000fec0003800000 */
.L_x_4447:
        /* <DEDUP_REMOVED lines=8> */
.L_x_4450:
[----:B------:R-:W-:Y:S05]  /*1120*/  BSYNC.RECONVERGENT B0 ;  /* 0x0000000000007941 */ /* 0x000fea0003800200 */
.L_x_4449:
[----:B------:R-:W-:-:S04]  /*1130*/  F2FP.F16.F32.PACK_AB R0, RZ, R0 ;  /* 0x00000000ff00723e */ /* 0x000fc800000000ff */
[----:B------:R-:W-:Y:S01]  /*1140*/  PRMT R29, R0, 0x7610, R29 ;  /* 0x00007610001d7816 */ /* 0x000fe2000000001d */
[----:B------:R-:W-:Y:S06]  /*1150*/  BRA `(.L_x_4422) ;  /* 0x0000000000247947 */ /* 0x000fec0003800000 */
.L_x_4446:
[----:B------:R-:W2:Y:S02]  /*1160*/  LDG.E.64 R4, desc[UR36][R4.64] ;  /* 0x0000002404047981 */ /* 0x000ea4000c1e1b00 */
[----:B--2---:R-:W0:Y:S02]  /*1170*/  I2F.U64 R0, R4 ;  /* 0x0000000400007312 */ /* 0x004e240000301000 */
[----:B0-----:R-:W-:-:S04]  /*1180*/  F2FP.F16.F32.PACK_AB R0, RZ, R0 ;  /* 0x00000000ff00723e */ /* 0x001fc800000000ff */
[----:B------:R-:W-:Y:S01]  /*1190*/  PRMT R29, R0, 0x7610, R29 ;  /* 0x00007610001d7816 */ /* 0x000fe2000000001d */
[----:B------:R-:W-:Y:S06]  /*11a0*/  BRA `(.L_x_4422) ;  /* 0x0000000000107947 */ /* 0x000fec0003800000 */
.L_x_4445:
[----:B------:R-:W2:Y:S02]  /*11b0*/  LDG.E R4, desc[UR36][R4.64] ;  /* 0x0000002404047981 */ /* 0x000ea4000c1e1900 */
[----:B--2---:R-:W-:-:S04]  /*11c0*/  I2FP.F32.U32 R0, R4 ;  /* 0x0000000400007245 */ /* 0x004fc80000201000 */
[----:B------:R-:W-:-:S04]  /*11d0*/  F2FP.F16.F32.PACK_AB R0, RZ, R0 ;  /* 0x00000000ff00723e */ /* 0x000fc800000000ff */
[----:B------:R-:W-:-:S07]  /*11e0*/  PRMT R29, R0, 0x7610, R29 ;  /* 0x00007610001d7816 */ /* 0x000fce000000001d */
.L_x_4422:
[----:B01----:R-:W0:Y:S01]  /*11f0*/  LDC.64 R4, c[0x0][0x398] ;  /* 0x0000e600ff047b82 */ /* 0x003e220000000a00 */
        /* <DEDUP_REMOVED lines=20> */
.L_x_4454:
[----:B------:R-:W2:Y:S02]  /*1340*/  LDG.E.U8 R4, desc[UR36][R4.64] ;  /* 0x0000002404047981 */ /* 0x000ea4000c1e1100 */
[----:B--2---:R-:W-:-:S04]  /*1350*/  I2FP.F32.U32 R0, R4 ;  /* 0x0000000400007245 */ /* 0x004fc80000201000 */
[----:B------:R-:W-:-:S04]  /*1360*/  F2FP.F16.F32.PACK_AB R0, RZ, R0 ;  /* 0x00000000ff00723e */ /* 0x000fc800000000ff */
[----:B------:R-:W-:Y:S01]  /*1370*/  PRMT R28, R0, 0x7610, R28 ;  /* 0x00007610001c7816 */ /* 0x000fe2000000001c */
[----:B------:R-:W-:Y:S06]  /*1380*/  BRA `(.L_x_4456) ;  /* 0x0000000c00d87947 */ /* 0x000fec0003800000 */
.L_x_4453:
        /* <DEDUP_REMOVED lines=11> */
.L_x_4458:
[----:B------:R-:W2:Y:S02]  /*1440*/  LDG.E R4, desc[UR36][R4.64] ;  /* 0x0000002404047981 */ /* 0x000ea4000c1e1900 */
[----:B--2---:R-:W-:-:S04]  /*1450*/  I2FP.F32.S32 R0, R4 ;  /* 0x0000000400007245 */ /* 0x004fc80000201400 */
[----:B------:R-:W-:-:S04]  /*1460*/  F2FP.F16.F32.PACK_AB R0, RZ, R0 ;  /* 0x00000000ff00723e */ /* 0x000fc800000000ff */
[----:B------:R-:W-:Y:S01]  /*1470*/  PRMT R28, R0, 0x7610, R28 ;  /* 0x00007610001c7816 */ /* 0x000fe2000000001c */
[----:B------:R-:W-:Y:S06]  /*1480*/  BRA `(.L_x_4456) ;  /* 0x0000000c00987947 */ /* 0x000fec0003800000 */
.L_x_4457:
[----:B------:R-:W2:Y:S02]  /*1490*/  LDG.E.U16 R4, desc[UR36][R4.64] ;  /* 0x0000002404047981 */ /* 0x000ea4000c1e1500 */
[----:B--2---:R-:W0:Y:S02]  /*14a0*/  I2F.S16 R0, R4 ;  /* 0x0000000400007306 */ /* 0x004e240000101400 */
[----:B0-----:R-:W-:-:S04]  /*14b0*/  F2FP.F16.F32.PACK_AB R0, RZ, R0 ;  /* 0x00000000ff00723e */ /* 0x001fc800000000ff */
[----:B------:R-:W-:Y:S01]  /*14c0*/  PRMT R28, R0, 0x7610, R28 ;  /* 0x00007610001c7816 */ /* 0x000fe2000000001c */
[----:B------:R-:W-:Y:S06]  /*14d0*/  BRA `(.L_x_4456) ;  /* 0x0000000c00847947 */ /* 0x000fec0003800000 */
.L_x_4452:
        /* <DEDUP_REMOVED lines=9> */
.L_x_4460:
[----:B------:R1:W5:Y:S01]  /*1570*/  LDG.E.U16 R28, desc[UR36][R4.64] ;  /* 0x00000024041c7981 */ /* 0x000362000c1e1500 */
[----:B------:R-:W-:Y:S05]  /*1580*/  BRA `(.L_x_4456) ;  /* 0x0000000c00587947 */ /* 0x000fea0003800000 */
.L_x_4459:
        /* <DEDUP_REMOVED lines=9> */
.L_x_4462:
[----:B------:R0:W5:Y:S01]  /*1620*/  LDG.E.U16 R28, desc[UR36][R4.64] ;  /* 0x00000024041c7981 */ /* 0x000162000c1e1500 */
[----:B------:R-:W-:Y:S05]  /*1630*/  BRA `(.L_x_4456) ;  /* 0x0000000c002c7947 */ /* 0x000fea0003800000 */
.L_x_4461:
        /* <DEDUP_REMOVED lines=13> */
.L_x_4451:
        /* <DEDUP_REMOVED lines=14> */
.L_x_4465:
        /* <DEDUP_REMOVED lines=13> */
.L_x_4464:
        /* <DEDUP_REMOVED lines=27> */
.L_x_4467:
        /* <DEDUP_REMOVED lines=15> */
.L_x_4466:
[----:B------:R-:W2:Y:S02]  /*1b60*/  LDG.E.U16 R0, desc[UR36][R4.64] ;  /* 0x0000002404007981 */ /* 0x000ea4000c1e1500 */
[----:B--2---:R-:W-:-:S05]  /*1b70*/  IMAD.U32 R0, R0, 0x10000, RZ ;  /* 0x0001000000007824 */ /* 0x004fca00078e00ff */
[----:B------:R-:W-:-:S04]  /*1b80*/  F2FP.F16.F32.PACK_AB R0, RZ, R0 ;  /* 0x00000000ff00723e */ /* 0x000fc800000000ff */
[----:B------:R-:W-:Y:S01]  /*1b90*/  PRMT R28, R0, 0x7610, R28 ;  /* 0x00007610001c7816 */ /* 0x000fe2000000001c */
[----:B------:R-:W-:Y:S06]  /*1ba0*/  BRA `(.L_x_4456) ;  /* 0x0000000400d07947 */ /* 0x000fec0003800000 */
.L_x_4463:
        /* <DEDUP_REMOVED lines=13> */
.L_x_4470:
        /* <DEDUP_REMOVED lines=21> */
.L_x_4474:
[----:B------:R-:W-:Y:S05]  /*1dd0*/  BSYNC.RECONVERGENT B1 ;  /* 0x0000000000017941 */ /* 0x000fea0003800200 */
.L_x_4473:
[----:B------:R-:W-:Y:S01]  /*1de0*/  IMAD.SHL.U32 R0, R0, 0x100000, RZ ;  /* 0x0010000000007824 */ /* 0x000fe200078e00ff */
[----:B------:R-:W-:-:S04]  /*1df0*/  LEA R3, R3, 0x3b800000, 0x17 ;  /* 0x3b80000003037811 */ /* 0x000fc800078eb8ff */
[----:B------:R-:W-:-:S07]  /*1e00*/  LOP3.LUT R0, R3, R0, R7, 0xfe, !PT ;  /* 0x0000000003007212 */ /* 0x000fce00078efe07 */
.L_x_4472:
[----:B------:R-:W-:Y:S05]  /*1e10*/  BSYNC.RECONVERGENT B0 ;  /* 0x0000000000007941 */ /* 0x000fea0003800200 */
.L_x_4471:
[----:B------:R-:W-:-:S04]  /*1e20*/  F2FP.F16.F32.PACK_AB R0, RZ, R0 ;  /* 0x00000000ff00723e */ /* 0x000fc800000000ff */
[----:B------:R-:W-:Y:S01]  /*1e30*/  PRMT R28, R0, 0x7610, R28 ;  /* 0x00007610001c7816 */ /* 0x000fe2000000001c */
[----:B------:R-:W-:Y:S06]  /*1e40*/  BRA `(.L_x_4456) ;  /* 0x0000000400287947 */ /* 0x000fec0003800000 */
.L_x_4469:
        /* <DEDUP_REMOVED lines=21> */
.L_x_4478:
[----:B------:R-:W-:Y:S05]  /*1fa0*/  BSYNC.RECONVERGENT B1 ;  /* 0x0000000000017941 */ /* 0x000fea0003800200 */
.L_x_4477:
[----:B------:R-:W-:Y:S01]  /*1fb0*/  IMAD.SHL.U32 R0, R0, 0x200000, RZ ;  /* 0x0020000000007824 */ /* 0x000fe200078e00ff */
[----:B------:R-:W-:-:S04]  /*1fc0*/  LEA R3, R3, 0x37800000, 0x17 ;  /* 0x3780000003037811 */ /* 0x000fc800078eb8ff */
[----:B------:R-:W-:-:S07]  /*1fd0*/  LOP3.LUT R0, R3, R0, R7, 0xfe, !PT ;  /* 0x0000000003007212 */ /* 0x000fce00078efe07 */
.L_x_4476:
[----:B------:R-:W-:Y:S05]  /*1fe0*/  BSYNC.RECONVERGENT B0 ;  /* 0x0000000000007941 */ /* 0x000fea0003800200 */
.L_x_4475:
[----:B------:R-:W-:-:S04]  /*1ff0*/  F2FP.F16.F32.PACK_AB R0, RZ, R0 ;  /* 0x00000000ff00723e */ /* 0x000fc800000000ff */
[----:B------:R-:W-:Y:S01]  /*2000*/  PRMT R28, R0, 0x7610, R28 ;  /* 0x00007610001c7816 */ /* 0x000fe2000000001c */
[----:B------:R-:W-:Y:S06]  /*2010*/  BRA `(.L_x_4456) ;  /* 0x0000000000b47947 */ /* 0x000fec0003800000 */
.L_x_4468:
[----:B------:R-:W-:-:S09]  /*2020*/  UISETP.NE.AND UP0, UPT, UR4, 0x1c, UPT ;  /* 0x0000001c0400788c */ /* 0x000fd2000bf05270 */
[----:B------:R-:W-:Y:S05]  /*2030*/  BRA.U !UP0, `(.L_x_4479) ;  /* 0x00000001089c7547 */ /* 0x000fea000b800000 */
[----:B------:R-:W-:-:S09]  /*2040*/  UISETP.NE.AND UP0, UPT, UR4, 0x1d, UPT ;  /* 0x0000001d0400788c */ /* 0x000fd2000bf05270 */
[----:B------:R-:W-:Y:S05]  /*2050*/  BRA.U !UP0, `(.L_x_4480) ;  /* 0x0000000108807547 */ /* 0x000fea000b800000 */
[----:B------:R-:W-:-:S09]  /*2060*/  UISETP.NE.AND UP0, UPT, UR4, 0x2c, UPT ;  /* 0x0000002c0400788c */ /* 0x000fd2000bf05270 */
[----:B------:R-:W-:Y:S05]  /*2070*/  BRA.U !UP0, `(.L_x_4481) ;  /* 0x0000000108487547 */ /* 0x000fea000b800000 */
.L_x_4455:
        /* <DEDUP_REMOVED lines=16> */
.L_x_4482:
[----:B------:R-:W-:Y:S01]  /*2180*/  PRMT R28, RZ, 0x7610, R28 ;  /* 0x00007610ff1c7816 */ /* 0x000fe2000000001c */
[----:B------:R-:W-:Y:S06]  /*2190*/  BRA `(.L_x_4456) ;  /* 0x0000000000547947 */ /* 0x000fec0003800000 */
.L_x_4481:
        /* <DEDUP_REMOVED lines=8> */
.L_x_4484:
[----:B------:R-:W-:Y:S05]  /*2220*/  BSYNC.RECONVERGENT B0 ;  /* 0x0000000000007941 */ /* 0x000fea0003800200 */
.L_x_4483:
[----:B------:R-:W-:-:S04]  /*2230*/  F2FP.F16.F32.PACK_AB R0, RZ, R0 ;  /* 0x00000000ff00723e */ /* 0x000fc800000000ff */
[----:B------:R-:W-:Y:S01]  /*2240*/  PRMT R28, R0, 0x7610, R28 ;  /* 0x00007610001c7816 */ /* 0x000fe2000000001c */
[----:B------:R-:W-:Y:S06]  /*2250*/  BRA `(.L_x_4456) ;  /* 0x0000000000247947 */ /* 0x000fec0003800000 */
.L_x_4480:
[----:B------:R-:W2:Y:S02]  /*2260*/  LDG.E.64 R4, desc[UR36][R4.64] ;  /* 0x0000002404047981 */ /* 0x000ea4000c1e1b00 */
[----:B--2---:R-:W0:Y:S02]  /*2270*/  I2F.U64 R0, R4 ;  /* 0x0000000400007312 */ /* 0x004e240000301000 */
[----:B0-----:R-:W-:-:S04]  /*2280*/  F2FP.F16.F32.PACK_AB R0, RZ, R0 ;  /* 0x00000000ff00723e */ /* 0x001fc800000000ff */
[----:B------:R-:W-:Y:S01]  /*2290*/  PRMT R28, R0, 0x7610, R28 ;  /* 0x00007610001c7816 */ /* 0x000fe2000000001c */
[----:B------:R-:W-:Y:S06]  /*22a0*/  BRA `(.L_x_4456) ;  /* 0x0000000000107947 */ /* 0x000fec0003800000 */
.L_x_4479:
[----:B------:R-:W2:Y:S02]  /*22b0*/  LDG.E R4, desc[UR36][R4.64] ;  /* 0x0000002404047981 */ /* 0x000ea4000c1e1900 */
[----:B--2---:R-:W-:-:S04]  /*22c0*/  I2FP.F32.U32 R0, R4 ;  /* 0x0000000400007245 */ /* 0x004fc80000201000 */
[----:B------:R-:W-:-:S04]  /*22d0*/  F2FP.F16.F32.PACK_AB R0, RZ, R0 ;  /* 0x00000000ff00723e */ /* 0x000fc800000000ff */
[----:B------:R-:W-:-:S07]  /*22e0*/  PRMT R28, R0, 0x7610, R28 ;  /* 0x00007610001c7816 */ /* 0x000fce000000001c */
.L_x_4456:
[----:B------:R-:W-:-:S07]  /*22f0*/  VIADD R19, R25, 0x80 ;  /* 0x0000008019137836 */ /* 0x000fce0000000000 */
.L_x_4416:
[----:B------:R-:W-:Y:S05]  /*2300*/  BSYNC.RECONVERGENT B6 ;  /* 0x0000000000067941 */ /* 0x000fea0003800200 */
.L_x_4415:
        /* <DEDUP_REMOVED lines=27> */
.L_x_4490:
[----:B------:R-:W2:Y:S02]  /*24c0*/  LDG.E.U8 R4, desc[UR36][R4.64] ;  /* 0x0000002404047981 */ /* 0x000ea4000c1e1100 */
[----:B--2---:R-:W-:-:S04]  /*24d0*/  I2FP.F32.U32 R0, R4 ;  /* 0x0000000400007245 */ /* 0x004fc80000201000 */
[----:B------:R-:W-:-:S04]  /*24e0*/  F2FP.F16.F32.PACK_AB R0, RZ, R0 ;  /* 0x00000000ff00723e */ /* 0x000fc800000000ff */
[----:B------:R-:W-:Y:S01]  /*24f0*/  PRMT R24, R0, 0x7610, R24 ;  /* 0x0000761000187816 */ /* 0x000fe20000000018 */
[----:B------:R-:W-:Y:S06]  /*2500*/  BRA `(.L_x_4492) ;  /* 0x0000000c00d87947 */ /* 0x000fec0003800000 */
.L_x_4489:
        /* <DEDUP_REMOVED lines=11> */
.L_x_4494:
[----:B------:R-:W2:Y:S02]  /*25c0*/  LDG.E R4, desc[UR36][R4.64] ;  /* 0x0000002404047981 */ /* 0x000ea4000c1e1900 */
[----:B--2---:R-:W-:-:S04]  /*25d0*/  I2FP.F32.S32 R0, R4 ;  /* 0x0000000400007245 */ /* 0x004fc80000201400 */
[----:B------:R-:W-:-:S04]  /*25e0*/  F2FP.F16.F32.PACK_AB R0, RZ, R0 ;  /* 0x00000000ff00723e */ /* 0x000fc800000000ff */
[----:B------:R-:W-:Y:S01]  /*25f0*/  PRMT R24, R0, 0x7610, R24 ;  /* 0x0000761000187816 */ /* 0x000fe20000000018 */
[----:B------:R-:W-:Y:S06]  /*2600*/  BRA `(.L_x_4492) ;  /* 0x0000000c00987947 */ /* 0x000fec0003800000 */
.L_x_4493:
[----:B------:R-:W2:Y:S02]  /*2610*/  LDG.E.U16 R4, desc[UR36][R4.64] ;  /* 0x0000002404047981 */ /* 0x000ea4000c1e1500 */
[----:B--2---:R-:W0:Y:S02]  /*2620*/  I2F.S16 R0, R4 ;  /* 0x0000000400007306 */ /* 0x004e240000101400 */
[----:B0-----:R-:W-:-:S04]  /*2630*/  F2FP.F16.F32.PACK_AB R0, RZ, R0 ;  /* 0x00000000ff00723e */ /* 0x001fc800000000ff */
[----:B------:R-:W-:Y:S01]  /*2640*/  PRMT R24, R0, 0x7610, R24 ;  /* 0x0000761000187816 */ /* 0x000fe20000000018 */
[----:B------:R-:W-:Y:S06]  /*2650*/  BRA `(.L_x_4492) ;  /* 0x0000000c00847947 */ /* 0x000fec0003800000 */
.L_x_4488:
        /* <DEDUP_REMOVED lines=9> */
.L_x_4496:
[----:B------:R1:W5:Y:S01]  /*26f0*/  LDG.E.U16 R24, desc[UR36][R4.64] ;  /* 0x0000002404187981 */ /* 0x000362000c1e1500 */
[----:B------:R-:W-:Y:S05]  /*2700*/  BRA `(.L_x_4492) ;  /* 0x0000000c00587947 */ /* 0x000fea0003800000 */
.L_x_4495:
        /* <DEDUP_REMOVED lines=9> */
.L_x_4498:
[----:B------:R0:W5:Y:S01]  /*27a0*/  LDG.E.U16 R24, desc[UR36][R4.64] ;  /* 0x0000002404187981 */ /* 0x000162000c1e1500 */
[----:B------:R-:W-:Y:S05]  /*27b0*/  BRA `(.L_x_4492) ;  /* 0x0000000c002c7947 */ /* 0x000fea0003800000 */
.L_x_4497:
        /* <DEDUP_REMOVED lines=13> */
.L_x_4487:
        /* <DEDUP_REMOVED lines=14> */
.L_x_4501:
        /* <DEDUP_REMOVED lines=13> */
.L_x_4500:
        /* <DEDUP_REMOVED lines=27> */
.L_x_4503:
        /* <DEDUP_REMOVED lines=12> */
[----:B------:R-:W-:-:S04]  /*2cb0*/  F2FP.F16.F32.PACK_AB R0, RZ, R0 ;  /* 0x00000000ff00723e */ /* 0x000fc800000000ff */
[----:B------:R-:W-:Y:S01]  /*2cc0*/  PRMT R24, R0, 0x7610, R24 ;  /* 0x0000761000187816 */ /* 0x000fe20000000018 */
[----:B------:R-:W-:Y:S06]  /*2cd0*/  BRA `(.L_x_4492) ;  /* 0x0000000400e47947 */ /* 0x000fec0003800000 */
.L_x_4502:
[----:B------:R-:W2:Y:S02]  /*2ce0*/  LDG.E.U16 R0, desc[UR36][R4.64] ;  /* 0x0000002404007981 */ /* 0x000ea4000c1e1500 */
[----:B--2---:R-:W-:-:S05]  /*2cf0*/  IMAD.U32 R0, R0, 0x10000, RZ ;  /* 0x0001000000007824 */ /* 0x004fca00078e00ff */
[----:B------:R-:W-:-:S04]  /*2d00*/  F2FP.F16.F32.PACK_AB R0, RZ, R0 ;  /* 0x00000000ff00723e */ /* 0x000fc800000000ff */
[----:B------:R-:W-:Y:S01]  /*2d10*/  PRMT R24, R0, 0x7610, R24 ;  /* 0x0000761000187816 */ /* 0x000fe20000000018 */
[----:B------:R-:W-:Y:S06]  /*2d20*/  BRA `(.L_x_4492) ;  /* 0x0000000400d07947 */ /* 0x000fec0003800000 */
.L_x_4499:
        /* <DEDUP_REMOVED lines=13> */
.L_x_4506:
        /* <DEDUP_REMOVED lines=21> */
.L_x_4510:
[----:B------:R-:W-:Y:S05]  /*2f50*/  BSYNC.RECONVERGENT B1 ;  /* 0x0000000000017941 */ /* 0x000fea0003800200 */
.L_x_4509:
[----:B------:R-:W-:Y:S01]  /*2f60*/  IMAD.SHL.U32 R0, R0, 0x100000, RZ ;  /* 0x0010000000007824 */ /* 0x000fe200078e00ff */
[----:B------:R-:W-:-:S04]  /*2f70*/  LEA R3, R3, 0x3b800000, 0x17 ;  /* 0x3b80000003037811 */ /* 0x000fc800078eb8ff */
[----:B------:R-:W-:-:S07]  /*2f80*/  LOP3.LUT R0, R3, R0, R7, 0xfe, !PT ;  /* 0x0000000003007212 */ /* 0x000fce00078efe07 */
.L_x_4508:
[----:B------:R-:W-:Y:S05]  /*2f90*/  BSYNC.RECONVERGENT B0 ;  /* 0x0000000000007941 */ /* 0x000fea0003800200 */
.L_x_4507:
[----:B------:R-:W-:-:S04]  /*2fa0*/  F2FP.F16.F32.PACK_AB R0, RZ, R0 ;  /* 0x00000000ff00723e */ /* 0x000fc800000000ff */
[----:B------:R-:W-:Y:S01]  /*2fb0*/  PRMT R24, R0, 0x7610, R24 ;  /* 0x0000761000187816 */ /* 0x000fe20000000018 */
[----:B------:R-:W-:Y:S06]  /*2fc0*/  BRA `(.L_x_4492) ;  /* 0x0000000400287947 */ /* 0x000fec0003800000 */
.L_x_4505:
        /* <DEDUP_REMOVED lines=21> */
.L_x_4514:
[----:B------:R-:W-:Y:S05]  /*3120*/  BSYNC.RECONVERGENT B1 ;  /* 0x0000000000017941 */ /* 0x000fea0003800200 */
.L_x_4513:
[----:B------:R-:W-:Y:S01]  /*3130*/  IMAD.SHL.U32 R0, R0, 0x200000, RZ ;  /* 0x0020000000007824 */ /* 0x000fe200078e00ff */
[----:B------:R-:W-:-:S04]  /*3140*/  LEA R3, R3, 0x37800000, 0x17 ;  /* 0x3780000003037811 */ /* 0x000fc800078eb8ff */
[----:B------:R-:W-:-:S07]  /*3150*/  LOP3.LUT R0, R3, R0, R7, 0xfe, !PT ;  /* 0x0000000003007212 */ /* 0x000fce00078efe07 */
.L_x_4512:
[----:B------:R-:W-:Y:S05]  /*3160*/  BSYNC.RECONVERGENT B0 ;  /* 0x0000000000007941 */ /* 0x000fea0003800200 */
.L_x_4511:
[----:B------:R-:W-:-:S04]  /*3170*/  F2FP.F16.F32.PACK_AB R0, RZ, R0 ;  /* 0x00000000ff00723e */ /* 0x000fc800000000ff */
[----:B------:R-:W-:Y:S01]  /*3180*/  PRMT R24, R0, 0x7610, R24 ;  /* 0x0000761000187816 */ /* 0x000fe20000000018 */
[----:B------:R-:W-:Y:S06]  /*3190*/  BRA `(.L_x_4492) ;  /* 0x0000000000b47947 */ /* 0x000fec0003800000 */
.L_x_4504:
        /* <DEDUP_REMOVED lines=14> */
.L_x_4518:
[----:B------:R-:W-:Y:S05]  /*3280*/  BSYNC.RECONVERGENT B0 ;  /* 0x0000000000007941 */ /* 0x000fea0003800200 */
.L_x_4517:
[----:B------:R-:W-:-:S04]  /*3290*/  F2FP.F16.F32.PACK_AB R0, RZ, R0 ;  /* 0x00000000ff00723e */ /* 0x000fc800000000ff */
[----:B------:R-:W-:Y:S01]  /*32a0*/  PRMT R24, R0, 0x7610, R24 ;  /* 0x0000761000187816 */ /* 0x000fe20000000018 */
[----:B------:R-:W-:Y:S06]  /*32b0*/  BRA `(.L_x_4492) ;  /* 0x00000000006c7947 */ /* 0x000fec0003800000 */
.L_x_4491:
        /* <DEDUP_REMOVED lines=16> */
.L_x_4519:
[----:B------:R-:W-:Y:S01]  /*33c0*/  PRMT R24, RZ, 0x7610, R24 ;  /* 0x00007610ff187816 */ /* 0x000fe20000000018 */
[----:B------:R-:W-:Y:S06]  /*33d0*/  BRA `(.L_x_4492) ;  /* 0x0000000000247947 */ /* 0x000fec0003800000 */
.L_x_4516:
[----:B------:R-:W2:Y:S02]  /*33e0*/  LDG.E.64 R4, desc[UR36][R4.64] ;  /* 0x0000002404047981 */ /* 0x000ea4000c1e1b00 */
[----:B--2---:R-:W0:Y:S02]  /*33f0*/  I2F.U64 R0, R4 ;  /* 0x0000000400007312 */ /* 0x004e240000301000 */
[----:B0-----:R-:W-:-:S04]  /*3400*/  F2FP.F16.F32.PACK_AB R0, RZ, R0 ;  /* 0x00000000ff00723e */ /* 0x001fc800000000ff */
[----:B------:R-:W-:Y:S01]  /*3410*/  PRMT R24, R0, 0x7610, R24 ;  /* 0x0000761000187816 */ /* 0x000fe20000000018 */
[----:B------:R-:W-:Y:S06]  /*3420*/  BRA `(.L_x_4492) ;  /* 0x0000000000107947 */ /* 0x000fec0003800000 */
.L_x_4515:
[----:B------:R-:W2:Y:S02]  /*3430*/  LDG.E R4, desc[UR36][R4.64] ;  /* 0x0000002404047981 */ /* 0x000ea4000c1e1900 */
[----:B--2---:R-:W-:-:S04]  /*3440*/  I2FP.F32.U32 R0, R4 ;  /* 0x0000000400007245 */ /* 0x004fc80000201000 */
[----:B------:R-:W-:-:S04]  /*3450*/  F2FP.F16.F32.PACK_AB R0, RZ, R0 ;  /* 0x00000000ff00723e */ /* 0x000fc800000000ff */
[----:B------:R-:W-:-:S07]  /*3460*/  PRMT R24, R0, 0x7610, R24 ;  /* 0x0000761000187816 */ /* 0x000fce0000000018 */
.L_x_4492:
        /* <DEDUP_REMOVED lines=21> */
.L_x_4523:
[----:B------:R-:W2:Y:S02]  /*35c0*/  LDG.E.U8 R4, desc[UR36][R4.64] ;  /* 0x0000002404047981 */ /* 0x000ea4000c1e1100 */
[----:B--2---:R-:W-:-:S04]  /*35d0*/  I2FP.F32.U32 R0, R4 ;  /* 0x0000000400007245 */ /* 0x004fc80000201000 */
[----:B------:R-:W-:-:S04]  /*35e0*/  F2FP.F16.F32.PACK_AB R0, RZ, R0 ;  /* 0x00000000ff00723e */ /* 0x000fc800000000ff */
[----:B------:R-:W-:Y:S01]  /*35f0*/  PRMT R22, R0, 0x7610, R22 ;  /* 0x0000761000167816 */ /* 0x000fe20000000016 */
[----:B------:R-:W-:Y:S06]  /*3600*/  BRA `(.L_x_4525) ;  /* 0x0000000c00d87947 */ /* 0x000fec0003800000 */
.L_x_4522:
        /* <DEDUP_REMOVED lines=11> */
.L_x_4527:
[----:B------:R-:W2:Y:S02]  /*36c0*/  LDG.E R4, desc[UR36][R4.64] ;  /* 0x0000002404047981 */ /* 0x000ea4000c1e1900 */
[----:B--2---:R-:W-:-:S04]  /*36d0*/  I2FP.F32.S32 R0, R4 ;  /* 0x0000000400007245 */ /* 0x004fc80000201400 */
[----:B------:R-:W-:-:S04]  /*36e0*/  F2FP.F16.F32.PACK_AB R0, RZ, R0 ;  /* 0x00000000ff00723e */ /* 0x000fc800000000ff */
[----:B------:R-:W-:Y:S01]  /*36f0*/  PRMT R22, R0, 0x7610, R22 ;  /* 0x0000761000167816 */ /* 0x000fe20000000016 */
[----:B------:R-:W-:Y:S06]  /*3700*/  BRA `(.L_x_4525) ;  /* 0x0000000c00987947 */ /* 0x000fec0003800000 */
.L_x_4526:
[----:B------:R-:W2:Y:S02]  /*3710*/  LDG.E.U16 R4, desc[UR36][R4.64] ;  /* 0x0000002404047981 */ /* 0x000ea4000c1e1500 */
[----:B--2---:R-:W0:Y:S02]  /*3720*/  I2F.S16 R0, R4 ;  /* 0x0000000400007306 */ /* 0x004e240000101400 */
[----:B0-----:R-:W-:-:S04]  /*3730*/  F2FP.F16.F32.PACK_AB R0, RZ, R0 ;  /* 0x00000000ff00723e */ /* 0x001fc800000000ff */
[----:B------:R-:W-:Y:S01]  /*3740*/  PRMT R22, R0, 0x7610, R22 ;  /* 0x0000761000167816 */ /* 0x000fe20000000016 */
[----:B------:R-:W-:Y:S06]  /*3750*/  BRA `(.L_x_4525) ;  /* 0x0000000c00847947 */ /* 0x000fec0003800000 */
.L_x_4521:
        /* <DEDUP_REMOVED lines=9> */
.L_x_4529:
[----:B------:R1:W5:Y:S01]  /*37f0*/  LDG.E.U16 R22, desc[UR36][R4.64] ;  /* 0x0000002404167981 */ /* 0x000362000c1e1500 */
[----:B------:R-:W-:Y:S05]  /*3800*/  BRA `(.L_x_4525) ;  /* 0x0000000c00587947 */ /* 0x000fea0003800000 */
.L_x_4528:
        /* <DEDUP_REMOVED lines=9> */
.L_x_4531:
[----:B------:R0:W5:Y:S01]  /*38a0*/  LDG.E.U16 R22, desc[UR36][R4.64] ;  /* 0x0000002404167981 */ /* 0x000162000c1e1500 */
[----:B------:R-:W-:Y:S05]  /*38b0*/  BRA `(.L_x_4525) ;  /* 0x0000000c002c7947 */ /* 0x000fea0003800000 */
.L_x_4530:
        /* <DEDUP_REMOVED lines=13> */
.L_x_4520:
        /* <DEDUP_REMOVED lines=14> */
.L_x_4534:
        /* <DEDUP_REMOVED lines=13> */
.L_x_4533:
        /* <DEDUP_REMOVED lines=27> */
.L_x_4536:
        /* <DEDUP_REMOVED lines=15> */
.L_x_4535:
[----:B------:R-:W2:Y:S02]  /*3de0*/  LDG.E.U16 R0, desc[UR36][R4.64] ;  /* 0x0000002404007981 */ /* 0x000ea4000c1e1500 */
[----:B--2---:R-:W-:-:S05]  /*3df0*/  IMAD.U32 R0, R0, 0x10000, RZ ;  /* 0x0001000000007824 */ /* 0x004fca00078e00ff */
[----:B------:R-:W-:-:S04]  /*3e00*/  F2FP.F16.F32.PACK_AB R0, RZ, R0 ;  /* 0x00000000ff00723e */ /* 0x000fc800000000ff */
[----:B------:R-:W-:Y:S01]  /*3e10*/  PRMT R22, R0, 0x7610, R22 ;  /* 0x0000761000167816 */ /* 0x000fe20000000016 */
[----:B------:R-:W-:Y:S06]  /*3e20*/  BRA `(.L_x_4525) ;  /* 0x0000000400d07947 */ /* 0x000fec0003800000 */
.L_x_4532:
        /* <DEDUP_REMOVED lines=13> */
.L_x_4539:
        /* <DEDUP_REMOVED lines=21> */
.L_x_4543:
[----:B------:R-:W-:Y:S05]  /*4050*/  BSYNC.RECONVERGENT B1 ;  /* 0x0000000000017941 */ /* 0x000fea0003800200 */
.L_x_4542:
[----:B------:R-:W-:Y:S01]  /*4060*/  IMAD.SHL.U32 R0, R0, 0x100000, RZ ;  /* 0x0010000000007824 */ /* 0x000fe200078e00ff */
[----:B------:R-:W-:-:S04]  /*4070*/  LEA R3, R3, 0x3b800000, 0x17 ;  /* 0x3b80000003037811 */ /* 0x000fc800078eb8ff */
[----:B------:R-:W-:-:S07]  /*4080*/  LOP3.LUT R0, R3, R0, R7, 0xfe, !PT ;  /* 0x0000000003007212 */ /* 0x000fce00078efe07 */
.L_x_4541:
[----:B------:R-:W-:Y:S05]  /*4090*/  BSYNC.RECONVERGENT B0 ;  /* 0x0000000000007941 */ /* 0x000fea0003800200 */
.L_x_4540:
[----:B------:R-:W-:-:S04]  /*40a0*/  F2FP.F16.F32.PACK_AB R0, RZ, R0 ;  /* 0x00000000ff00723e */ /* 0x000fc800000000ff */
[----:B------:R-:W-:Y:S01]  /*40b0*/  PRMT R22, R0, 0x7610, R22 ;  /* 0x0000761000167816 */ /* 0x000fe20000000016 */
[----:B------:R-:W-:Y:S06]  /*40c0*/  BRA `(.L_x_4525) ;  /* 0x0000000400287947 */ /* 0x000fec0003800000 */
.L_x_4538:
        /* <DEDUP_REMOVED lines=21> */
.L_x_4547:
[----:B------:R-:W-:Y:S05]  /*4220*/  BSYNC.RECONVERGENT B1 ;  /* 0x0000000000017941 */ /* 0x000fea0003800200 */
.L_x_4546:
[----:B------:R-:W-:Y:S01]  /*4230*/  IMAD.SHL.U32 R0, R0, 0x200000, RZ ;  /* 0x0020000000007824 */ /* 0x000fe200078e00ff */
[----:B------:R-:W-:-:S04]  /*4240*/  LEA R3, R3, 0x37800000, 0x17 ;  /* 0x3780000003037811 */ /* 0x000fc800078eb8ff */
[----:B------:R-:W-:-:S07]  /*4250*/  LOP3.LUT R0, R3, R0, R7, 0xfe, !PT ;  /* 0x0000000003007212 */ /* 0x000fce00078efe07 */
.L_x_4545:
[----:B------:R-:W-:Y:S05]  /*4260*/  BSYNC.RECONVERGENT B0 ;  /* 0x0000000000007941 */ /* 0x000fea0003800200 */
.L_x_4544:
[----:B------:R-:W-:-:S04]  /*4270*/  F2FP.F16.F32.PACK_AB R0, RZ, R0 ;  /* 0x00000000ff00723e */ /* 0x000fc800000000ff */
[----:B------:R-:W-:Y:S01]  /*4280*/  PRMT R22, R0, 0x7610, R22 ;  /* 0x0000761000167816 */ /* 0x000fe20000000016 */
[----:B------:R-:W-:Y:S06]  /*4290*/  BRA `(.L_x_4525) ;  /* 0x0000000000b47947 */ /* 0x000fec0003800000 */
.L_x_4537:
        /* <DEDUP_REMOVED lines=14> */
.L_x_4551:
[----:B------:R-:W-:Y:S05]  /*4380*/  BSYNC.RECONVERGENT B0 ;  /* 0x0000000000007941 */ /* 0x000fea0003800200 */
.L_x_4550:
[----:B------:R-:W-:-:S04]  /*4390*/  F2FP.F16.F32.PACK_AB R0, RZ, R0 ;  /* 0x00000000ff00723e */ /* 0x000fc800000000ff */
[----:B------:R-:W-:Y:S01]  /*43a0*/  PRMT R22, R0, 0x7610, R22 ;  /* 0x0000761000167816 */ /* 0x000fe20000000016 */
[----:B------:R-:W-:Y:S06]  /*43b0*/  BRA `(.L_x_4525) ;  /* 0x00000000006c7947 */ /* 0x000fec0003800000 */
.L_x_4524:
        /* <DEDUP_REMOVED lines=16> */
.L_x_4552:
[----:B------:R-:W-:Y:S01]  /*44c0*/  PRMT R22, RZ, 0x7610, R22 ;  /* 0x00007610ff167816 */ /* 0x000fe20000000016 */
[----:B------:R-:W-:Y:S06]  /*44d0*/  BRA `(.L_x_4525) ;  /* 0x0000000000247947 */ /* 0x000fec0003800000 */
.L_x_4549:
[----:B------:R-:W2:Y:S02]  /*44e0*/  LDG.E.64 R4, desc[UR36][R4.64] ;  /* 0x0000002404047981 */ /* 0x000ea4000c1e1b00 */
[----:B--2---:R-:W0:Y:S02]  /*44f0*/  I2F.U64 R0, R4 ;  /* 0x0000000400007312 */ /* 0x004e240000301000 */
[----:B0-----:R-:W-:-:S04]  /*4500*/  F2FP.F16.F32.PACK_AB R0, RZ, R0 ;  /* 0x00000000ff00723e */ /* 0x001fc800000000ff */
[----:B------:R-:W-:Y:S01]  /*4510*/  PRMT R22, R0, 0x7610, R22 ;  /* 0x0000761000167816 */ /* 0x000fe20000000016 */
[----:B------:R-:W-:Y:S06]  /*4520*/  BRA `(.L_x_4525) ;  /* 0x0000000000107947 */ /* 0x000fec0003800000 */
.L_x_4548:
[----:B------:R-:W2:Y:S02]  /*4530*/  LDG.E R4, desc[UR36][R4.64] ;  /* 0x0000002404047981 */ /* 0x000ea4000c1e1900 */
[----:B--2---:R-:W-:-:S04]  /*4540*/  I2FP.F32.U32 R0, R4 ;  /* 0x0000000400007245 */ /* 0x004fc80000201000 */
[----:B------:R-:W-:-:S04]  /*4550*/  F2FP.F16.F32.PACK_AB R0, RZ, R0 ;  /* 0x00000000ff00723e */ /* 0x000fc800000000ff */
[----:B------:R-:W-:-:S07]  /*4560*/  PRMT R22, R0, 0x7610, R22 ;  /* 0x0000761000167816 */ /* 0x000fce0000000016 */
.L_x_4525:
[----:B------:R-:W-:-:S07]  /*4570*/  VIADD R19, R19, 0x80 ;  /* 0x0000008013137836 */ /* 0x000fce0000000000 */
.L_x_4486:
[----:B------:R-:W-:Y:S05]  /*4580*/  BSYNC.RECONVERGENT B6 ;  /* 0x0000000000067941 */ /* 0x000fea0003800200 */
.L_x_4485:
        /* <DEDUP_REMOVED lines=27> */
.L_x_4558:
[----:B------:R-:W2:Y:S02]  /*4740*/  LDG.E.U8 R4, desc[UR36][R4.64] ;  /* 0x0000002404047981 */ /* 0x000ea4000c1e1100 */
[----:B--2---:R-:W-:-:S04]  /*4750*/  I2FP.F32.U32 R0, R4 ;  /* 0x0000000400007245 */ /* 0x004fc80000201000 */
[----:B------:R-:W-:-:S04]  /*4760*/  F2FP.F16.F32.PACK_AB R0, RZ, R0 ;  /* 0x00000000ff00723e */ /* 0x000fc800000000ff */
[----:B------:R-:W-:Y:S01]  /*4770*/  PRMT R26, R0, 0x7610, R26 ;  /* 0x00007610001a7816 */ /* 0x000fe2000000001a */
[----:B------:R-:W-:Y:S06]  /*4780*/  BRA `(.L_x_4560) ;  /* 0x0000000c00d87947 */ /* 0x000fec0003800000 */
.L_x_4557:
        /* <DEDUP_REMOVED lines=11> */
.L_x_4562:
[----:B------:R-:W2:Y:S02]  /*4840*/  LDG.E R4, desc[UR36][R4.64] ;  /* 0x0000002404047981 */ /* 0x000ea4000c1e1900 */
[----:B--2---:R-:W-:-:S04]  /*4850*/  I2FP.F32.S32 R0, R4 ;  /* 0x0000000400007245 */ /* 0x004fc80000201400 */
[----:B------:R-:W-:-:S04]  /*4860*/  F2FP.F16.F32.PACK_AB R0, RZ, R0 ;  /* 0x00000000ff00723e */ /* 0x000fc800000000ff */
[----:B------:R-:W-:Y:S01]  /*4870*/  PRMT R26, R0, 0x7610, R26 ;  /* 0x00007610001a7816 */ /* 0x000fe2000000001a */
[----:B------:R-:W-:Y:S06]  /*4880*/  BRA `(.L_x_4560) ;  /* 0x0000000c00987947 */ /* 0x000fec0003800000 */
.L_x_4561:
[----:B------:R-:W2:Y:S02]  /*4890*/  LDG.E.U16 R4, desc[UR36][R4.64] ;  /* 0x0000002404047981 */ /* 0x000ea4000c1e1500 */
[----:B--2---:R-:W0:Y:S02]  /*48a0*/  I2F.S16 R0, R4 ;  /* 0x0000000400007306 */ /* 0x004e240000101400 */
[----:B0-----:R-:W-:-:S04]  /*48b0*/  F2FP.F16.F32.PACK_AB R0, RZ, R0 ;  /* 0x00000000ff00723e */ /* 0x001fc800000000ff */
[----:B------:R-:W-:Y:S01]  /*48c0*/  PRMT R26, R0, 0x7610, R26 ;  /* 0x00007610001a7816 */ /* 0x000fe2000000001a */
[----:B------:R-:W-:Y:S06]  /*48d0*/  BRA `(.L_x_4560) ;  /* 0x0000000c00847947 */ /* 0x000fec0003800000 */
.L_x_4556:
        /* <DEDUP_REMOVED lines=9> */
.L_x_4564:
[----:B------:R1:W5:Y:S01]  /*4970*/  LDG.E.U16 R26, desc[UR36][R4.64] ;  /* 0x00000024041a7981 */ /* 0x000362000c1e1500 */
[----:B------:R-:W-:Y:S05]  /*4980*/  BRA `(.L_x_4560) ;  /* 0x0000000c00587947 */ /* 0x000fea0003800000 */
.L_x_4563:
        /* <DEDUP_REMOVED lines=9> */
.L_x_4566:
[----:B------:R0:W5:Y:S01]  /*4a20*/  LDG.E.U16 R26, desc[UR36][R4.64] ;  /* 0x00000024041a7981 */ /* 0x000162000c1e1500 */
[----:B------:R-:W-:Y:S05]  /*4a30*/  BRA `(.L_x_4560) ;  /* 0x0000000c002c7947 */ /* 0x000fea0003800000 */
.L_x_4565:
        /* <DEDUP_REMOVED lines=13> */
.L_x_4555:
        /* <DEDUP_REMOVED lines=14> */
.L_x_4569:
        /* <DEDUP_REMOVED lines=13> */
.L_x_4568:
        /* <DEDUP_REMOVED lines=27> */
.L_x_4571:
        /* <DEDUP_REMOVED lines=15> */
.L_x_4570:
[----:B------:R-:W2:Y:S02]  /*4f60*/  LDG.E.U16 R0, desc[UR36][R4.64] ;  /* 0x0000002404007981 */ /* 0x000ea4000c1e1500 */
[----:B--2---:R-:W-:-:S05]  /*4f70*/  IMAD.U32 R0, R0, 0x10000, RZ ;  /* 0x0001000000007824 */ /* 0x004fca00078e00ff */
[----:B------:R-:W-:-:S04]  /*4f80*/  F2FP.F16.F32.PACK_AB R0, RZ, R0 ;  /* 0x00000000ff00723e */ /* 0x000fc800000000ff */
[----:B------:R-:W-:Y:S01]  /*4f90*/  PRMT R26, R0, 0x7610, R26 ;  /* 0x00007610001a7816 */ /* 0x000fe2000000001a */
[----:B------:R-:W-:Y:S06]  /*4fa0*/  BRA `(.L_x_4560) ;  /* 0x0000000400d07947 */ /* 0x000fec0003800000 */
.L_x_4567:
        /* <DEDUP_REMOVED lines=13> */
.L_x_4574:
        /* <DEDUP_REMOVED lines=21> */
.L_x_4578:
[----:B------:R-:W-:Y:S05]  /*51d0*/  BSYNC.RECONVERGENT B1 ;  /* 0x0000000000017941 */ /* 0x000fea0003800200 */
.L_x_4577:
[----:B------:R-:W-:Y:S01]  /*51e0*/  IMAD.SHL.U32 R0, R0, 0x100000, RZ ;  /* 0x0010000000007824 */ /* 0x000fe200078e00ff */
[----:B------:R-:W-:-:S04]  /*51f0*/  LEA R3, R3, 0x3b800000, 0x17 ;  /* 0x3b80000003037811 */ /* 0x000fc800078eb8ff */
[----:B------:R-:W-:-:S07]  /*5200*/  LOP3.LUT R0, R3, R0, R7, 0xfe, !PT ;  /* 0x0000000003007212 */ /* 0x000fce00078efe07 */
.L_x_4576:
[----:B------:R-:W-:Y:S05]  /*5210*/  BSYNC.RECONVERGENT B0 ;  /* 0x0000000000007941 */ /* 0x000fea0003800200 */
.L_x_4575:
[----:B------:R-:W-:-:S04]  /*5220*/  F2FP.F16.F32.PACK_AB R0, RZ, R0 ;  /* 0x00000000ff00723e */ /* 0x000fc800000000ff */
[----:B------:R-:W-:Y:S01]  /*5230*/  PRMT R26, R0, 0x7610, R26 ;  /* 0x00007610001a7816 */ /* 0x000fe2000000001a */
[----:B------:R-:W-:Y:S06]  /*5240*/  BRA `(.L_x_4560) ;  /* 0x0000000400287947 */ /* 0x000fec0003800000 */
.L_x_4573:
        /* <DEDUP_REMOVED lines=21> */
.L_x_4582:
[----:B------:R-:W-:Y:S05]  /*53a0*/  BSYNC.RECONVERGENT B1 ;  /* 0x0000000000017941 */ /* 0x000fea0003800200 */
.L_x_4581:
[----:B------:R-:W-:Y:S01]  /*53b0*/  IMAD.SHL.U32 R0, R0, 0x200000, RZ ;  /* 0x0020000000007824 */ /* 0x000fe200078e00ff */
[----:B------:R-:W-:-:S04]  /*53c0*/  LEA R3, R3, 0x37800000, 0x17 ;  /* 0x3780000003037811 */ /* 0x000fc800078eb8ff */
[----:B------:R-:W-:-:S07]  /*53d0*/  LOP3.LUT R0, R3, R0, R7, 0xfe, !PT ;  /* 0x0000000003007212 */ /* 0x000fce00078efe07 */
.L_x_4580:
[----:B------:R-:W-:Y:S05]  /*53e0*/  BSYNC.RECONVERGENT B0 ;  /* 0x0000000000007941 */ /* 0x000fea0003800200 */
.L_x_4579:
[----:B------:R-:W-:-:S04]  /*53f0*/  F2FP.F16.F32.PACK_AB R0, RZ, R0 ;  /* 0x00000000ff00723e */ /* 0x000fc800000000ff */
[----:B------:R-:W-:Y:S01]  /*5400*/  PRMT R26, R0, 0x7610, R26 ;  /* 0x00007610001a7816 */ /* 0x000fe2000000001a */
[----:B------:R-:W-:Y:S06]  /*5410*/  BRA `(.L_x_4560) ;  /* 0x0000000000b47947 */ /* 0x000fec0003800000 */
.L_x_4572:
        /* <DEDUP_REMOVED lines=14> */
.L_x_4586:
[----:B------:R-:W-:Y:S05]  /*5500*/  BSYNC.RECONVERGENT B0 ;  /* 0x0000000000007941 */ /* 0x000fea0003800200 */
.L_x_4585:
[----:B------:R-:W-:-:S04]  /*5510*/  F2FP.F16.F32.PACK_AB R0, RZ, R0 ;  /* 0x00000000ff00723e */ /* 0x000fc800000000ff */
[----:B------:R-:W-:Y:S01]  /*5520*/  PRMT R26, R0, 0x7610, R26 ;  /* 0x00007610001a7816 */ /* 0x000fe2000000001a */
[----:B------:R-:W-:Y:S06]  /*5530*/  BRA `(.L_x_4560) ;  /* 0x00000000006c7947 */ /* 0x000fec0003800000 */
.L_x_4559:
        /* <DEDUP_REMOVED lines=16> */
.L_x_4587:
[----:B------:R-:W-:Y:S01]  /*5640*/  PRMT R26, RZ, 0x7610, R26 ;  /* 0x00007610ff1a7816 */ /* 0x000fe2000000001a */
[----:B------:R-:W-:Y:S06]  /*5650*/  BRA `(.L_x_4560) ;  /* 0x0000000000247947 */ /* 0x000fec0003800000 */
.L_x_4584:
[----:B------:R-:W2:Y:S02]  /*5660*/  LDG.E.64 R4, desc[UR36][R4.64] ;  /* 0x0000002404047981 */ /* 0x000ea4000c1e1b00 */
[----:B--2---:R-:W0:Y:S02]  /*5670*/  I2F.U64 R0, R4 ;  /* 0x0000000400007312 */ /* 0x004e240000301000 */
[----:B0-----:R-:W-:-:S04]  /*5680*/  F2FP.F16.F32.PACK_AB R0, RZ, R0 ;  /* 0x00000000ff00723e */ /* 0x001fc800000000ff */
[----:B------:R-:W-:Y:S01]  /*5690*/  PRMT R26, R0, 0x7610, R26 ;  /* 0x00007610001a7816 */ /* 0x000fe2000000001a */
[----:B------:R-:W-:Y:S06]  /*56a0*/  BRA `(.L_x_4560) ;  /* 0x0000000000107947 */ /* 0x000fec0003800000 */
.L_x_4583:
[----:B------:R-:W2:Y:S02]  /*56b0*/  LDG.E R4, desc[UR36][R4.64] ;  /* 0x0000002404047981 */ /* 0x000ea4000c1e1900 */
[----:B--2---:R-:W-:-:S04]  /*56c0*/  I2FP.F32.U32 R0, R4 ;  /* 0x0000000400007245 */ /* 0x004fc80000201000 */
[----:B------:R-:W-:-:S04]  /*56d0*/  F2FP.F16.F32.PACK_AB R0, RZ, R0 ;  /* 0x00000000ff00723e */ /* 0x000fc800000000ff */
[----:B------:R-:W-:-:S07]  /*56e0*/  PRMT R26, R0, 0x7610, R26 ;  /* 0x00007610001a7816 */ /* 0x000fce000000001a */
.L_x_4560:
[----:B------:R-:W2:Y:S01]  /*56f0*/  LDCU.U8 UR6, c[0x0][0x3a5] ;  /* 0x000074a0ff0677ac */ /* 0x000ea20008000000 */
[----:B01----:R-:W0:Y:S01]  /*5700*/  LDC.64 R4, c[0x0][0x398] ;  /* 0x0000e600ff047b82 */ /* 0x003e220000000a00 */
        /* <DEDUP_REMOVED lines=20> */
.L_x_4591:
[----:B------:R-:W2:Y:S02]  /*5850*/  LDG.E.U8 R4, desc[UR36][R4.64] ;  /* 0x0000002404047981 */ /* 0x000ea4000c1e1100 */
[----:B--2---:R-:W-:-:S04]  /*5860*/  I2FP.F32.U32 R0, R4 ;  /* 0x0000000400007245 */ /* 0x004fc80000201000 */
[----:B------:R-:W-:-:S04]  /*5870*/  F2FP.F16.F32.PACK_AB R0, RZ, R0 ;  /* 0x00000000ff00723e */ /* 0x000fc800000000ff */
[----:B------:R-:W-:Y:S01]  /*5880*/  PRMT R17, R0, 0x7610, R17 ;  /* 0x0000761000117816 */ /* 0x000fe20000000011 */
[----:B------:R-:W-:Y:S06]  /*5890*/  BRA `(.L_x_4593) ;  /* 0x0000000c00d87947 */ /* 0x000fec0003800000 */
.L_x_4590:
        /* <DEDUP_REMOVED lines=11> */
.L_x_4595:
[----:B------:R-:W2:Y:S02]  /*5950*/  LDG.E R4, desc[UR36][R4.64] ;  /* 0x0000002404047981 */ /* 0x000ea4000c1e1900 */
[----:B--2---:R-:W-:-:S04]  /*5960*/  I2FP.F32.S32 R0, R4 ;  /* 0x0000000400007245 */ /* 0x004fc80000201400 */
[----:B------:R-:W-:-:S04]  /*5970*/  F2FP.F16.F32.PACK_AB R0, RZ, R0 ;  /* 0x00000000ff00723e */ /* 0x000fc800000000ff */
[----:B------:R-:W-:Y:S01]  /*5980*/  PRMT R17, R0, 0x7610, R17 ;  /* 0x0000761000117816 */ /* 0x000fe20000000011 */
[----:B------:R-:W-:Y:S06]  /*5990*/  BRA `(.L_x_4593) ;  /* 0x0000000c00987947 */ /* 0x000fec0003800000 */
.L_x_4594:
[----:B------:R-:W2:Y:S02]  /*59a0*/  LDG.E.U16 R4, desc[UR36][R4.64] ;  /* 0x0000002404047981 */ /* 0x000ea4000c1e1500 */
[----:B--2---:R-:W0:Y:S02]  /*59b0*/  I2F.S16 R0, R4 ;  /* 0x0000000400007306 */ /* 0x004e240000101400 */
[----:B0-----:R-:W-:-:S04]  /*59c0*/  F2FP.F16.F32.PACK_AB R0, RZ, R0 ;  /* 0x00000000ff00723e */ /* 0x001fc800000000ff */
[----:B------:R-:W-:Y:S01]  /*59d0*/  PRMT R17, R0, 0x7610, R17 ;  /* 0x0000761000117816 */ /* 0x000fe20000000011 */
[----:B------:R-:W-:Y:S06]  /*59e0*/  BRA `(.L_x_4593) ;  /* 0x0000000c00847947 */ /* 0x000fec0003800000 */
.L_x_4589:
        /* <DEDUP_REMOVED lines=9> */
.L_x_4597:
[----:B------:R1:W5:Y:S01]  /*5a80*/  LDG.E.U16 R17, desc[UR36][R4.64] ;  /* 0x0000002404117981 */ /* 0x000362000c1e1500 */
[----:B------:R-:W-:Y:S05]  /*5a90*/  BRA `(.L_x_4593) ;  /* 0x0000000c00587947 */ /* 0x000fea0003800000 */
.L_x_4596:
        /* <DEDUP_REMOVED lines=9> */
.L_x_4599:
[----:B------:R0:W5:Y:S01]  /*5b30*/  LDG.E.U16 R17, desc[UR36][R4.64] ;  /* 0x0000002404117981 */ /* 0x000162000c1e1500 */
[----:B------:R-:W-:Y:S05]  /*5b40*/  BRA `(.L_x_4593) ;  /* 0x0000000c002c7947 */ /* 0x000fea0003800000 */
.L_x_4598:
        /* <DEDUP_REMOVED lines=13> */
.L_x_4588:
        /* <DEDUP_REMOVED lines=14> */
.L_x_4602:
        /* <DEDUP_REMOVED lines=13> */
.L_x_4601:
        /* <DEDUP_REMOVED lines=27> */
.L_x_4604:
        /* <DEDUP_REMOVED lines=15> */
.L_x_4603:
[----:B------:R-:W2:Y:S02]  /*6070*/  LDG.E.U16 R0, desc[UR36][R4.64] ;  /* 0x0000002404007981 */ /* 0x000ea4000c1e1500 */
[----:B--2---:R-:W-:-:S05]  /*6080*/  IMAD.U32 R0, R0, 0x10000, RZ ;  /* 0x0001000000007824 */ /* 0x004fca00078e00ff */
[----:B------:R-:W-:-:S04]  /*6090*/  F2FP.F16.F32.PACK_AB R0, RZ, R0 ;  /* 0x00000000ff00723e */ /* 0x000fc800000000ff */
[----:B------:R-:W-:Y:S01]  /*60a0*/  PRMT R17, R0, 0x7610, R17 ;  /* 0x0000761000117816 */ /* 0x000fe20000000011 */
[----:B------:R-:W-:Y:S06]  /*60b0*/  BRA `(.L_x_4593) ;  /* 0x0000000400d07947 */ /* 0x000fec0003800000 */
.L_x_4600:
        /* <DEDUP_REMOVED lines=13> */
.L_x_4607:
        /* <DEDUP_REMOVED lines=21> */
.L_x_4611:
[----:B------:R-:W-:Y:S05]  /*62e0*/  BSYNC.RECONVERGENT B1 ;  /* 0x0000000000017941 */ /* 0x000fea0003800200 */
.L_x_4610:
[----:B------:R-:W-:Y:S01]  /*62f0*/  IMAD.SHL.U32 R0, R0, 0x100000, RZ ;  /* 0x0010000000007824 */ /* 0x000fe200078e00ff */
[----:B------:R-:W-:-:S04]  /*6300*/  LEA R3, R3, 0x3b800000, 0x17 ;  /* 0x3b80000003037811 */ /* 0x000fc800078eb8ff */
[----:B------:R-:W-:-:S07]  /*6310*/  LOP3.LUT R0, R3, R0, R7, 0xfe, !PT ;  /* 0x0000000003007212 */ /* 0x000fce00078efe07 */
.L_x_4609:
[----:B------:R-:W-:Y:S05]  /*6320*/  BSYNC.RECONVERGENT B0 ;  /* 0x0000000000007941 */ /* 0x000fea0003800200 */
.L_x_4608:
[----:B------:R-:W-:-:S04]  /*6330*/  F2FP.F16.F32.PACK_AB R0, RZ, R0 ;  /* 0x00000000ff00723e */ /* 0x000fc800000000ff */
[----:B------:R-:W-:Y:S01]  /*6340*/  PRMT R17, R0, 0x7610, R17 ;  /* 0x0000761000117816 */ /* 0x000fe20000000011 */
[----:B------:R-:W-:Y:S06]  /*6350*/  BRA `(.L_x_4593) ;  /* 0x0000000400287947 */ /* 0x000fec0003800000 */
.L_x_4606:
        /* <DEDUP_REMOVED lines=21> */
.L_x_4615:
[----:B------:R-:W-:Y:S05]  /*64b0*/  BSYNC.RECONVERGENT B1 ;  /* 0x0000000000017941 */ /* 0x000fea0003800200 */
.L_x_4614:
[----:B------:R-:W-:Y:S01]  /*64c0*/  IMAD.SHL.U32 R0, R0, 0x200000, RZ ;  /* 0x0020000000007824 */ /* 0x000fe200078e00ff */
[----:B------:R-:W-:-:S04]  /*64d0*/  LEA R3, R3, 0x37800000, 0x17 ;  /* 0x3780000003037811 */ /* 0x000fc800078eb8ff */
[----:B------:R-:W-:-:S07]  /*64e0*/  LOP3.LUT R0, R3, R0, R7, 0xfe, !PT ;  /* 0x0000000003007212 */ /* 0x000fce00078efe07 */
.L_x_4613:
[----:B------:R-:W-:Y:S05]  /*64f0*/  BSYNC.RECONVERGENT B0 ;  /* 0x0000000000007941 */ /* 0x000fea0003800200 */
.L_x_4612:
[----:B------:R-:W-:-:S04]  /*6500*/  F2FP.F16.F32.PACK_AB R0, RZ, R0 ;  /* 0x00000000ff00723e */ /* 0x000fc800000000ff */
[----:B------:R-:W-:Y:S01]  /*6510*/  PRMT R17, R0, 0x7610, R17 ;  /* 0x0000761000117816 */ /* 0x000fe20000000011 */
[----:B------:R-:W-:Y:S06]  /*6520*/  BRA `(.L_x_4593) ;  /* 0x0000000000b47947 */ /* 0x000fec0003800000 */
.L_x_4605:
        /* <DEDUP_REMOVED lines=14> */
.L_x_4619:
[----:B------:R-:W-:Y:S05]  /*6610*/  BSYNC.RECONVERGENT B0 ;  /* 0x0000000000007941 */ /* 0x000fea0003800200 */
.L_x_4618:
[----:B------:R-:W-:-:S04]  /*6620*/  F2FP.F16.F32.PACK_AB R0, RZ, R0 ;  /* 0x00000000ff00723e */ /* 0x000fc800000000ff */
[----:B------:R-:W-:Y:S01]  /*6630*/  PRMT R17, R0, 0x7610, R17 ;  /* 0x0000761000117816 */ /* 0x000fe20000000011 */
[----:B------:R-:W-:Y:S06]  /*6640*/  BRA `(.L_x_4593) ;  /* 0x00000000006c7947 */ /* 0x000fec0003800000 */
.L_x_4592:
        /* <DEDUP_REMOVED lines=16> */
.L_x_4620:
[----:B------:R-:W-:Y:S01]  /*6750*/  PRMT R17, RZ, 0x7610, R17 ;  /* 0x00007610ff117816 */ /* 0x000fe20000000011 */
[----:B------:R-:W-:Y:S06]  /*6760*/  BRA `(.L_x_4593) ;  /* 0x0000000000247947 */ /* 0x000fec0003800000 */
.L_x_4617:
[----:B------:R-:W2:Y:S02]  /*6770*/  LDG.E.64 R4, desc[UR36][R4.64] ;  /* 0x0000002404047981 */ /* 0x000ea4000c1e1b00 */
[----:B--2---:R-:W0:Y:S02]  /*6780*/  I2F.U64 R0, R4 ;  /* 0x0000000400007312 */ /* 0x004e240000301000 */
[----:B0-----:R-:W-:-:S04]  /*6790*/  F2FP.F16.F32.PACK_AB R0, RZ, R0 ;  /* 0x00000000ff00723e */ /* 0x001fc800000000ff */
[----:B------:R-:W-:Y:S01]  /*67a0*/  PRMT R17, R0, 0x7610, R17 ;  /* 0x0000761000117816 */ /* 0x000fe20000000011 */
[----:B------:R-:W-:Y:S06]  /*67b0*/  BRA `(.L_x_4593) ;  /* 0x0000000000107947 */ /* 0x000fec0003800000 */
.L_x_4616:
[----:B------:R-:W2:Y:S02]  /*67c0*/  LDG.E R4, desc[UR36][R4.64] ;  /* 0x0000002404047981 */ /* 0x000ea4000c1e1900 */
[----:B--2---:R-:W-:-:S04]  /*67d0*/  I2FP.F32.U32 R0, R4 ;  /* 0x0000000400007245 */ /* 0x004fc80000201000 */
[----:B------:R-:W-:-:S04]  /*67e0*/  F2FP.F16.F32.PACK_AB R0, RZ, R0 ;  /* 0x00000000ff00723e */ /* 0x000fc800000000ff */
[----:B------:R-:W-:-:S07]  /*67f0*/  PRMT R17, R0, 0x7610, R17 ;  /* 0x0000761000117816 */ /* 0x000fce0000000011 */
.L_x_4593:
[----:B------:R-:W-:-:S07]  /*6800*/  VIADD R19, R19, 0x80 ;  /* 0x0000008013137836 */ /* 0x000fce0000000000 */
.L_x_4554:
[----:B------:R-:W-:Y:S05]  /*6810*/  BSYNC.RECONVERGENT B6 ;  /* 0x0000000000067941 */ /* 0x000fea0003800200 */
.L_x_4553:
        /* <DEDUP_REMOVED lines=27> */
.L_x_4626:
[----:B------:R-:W2:Y:S02]  /*69d0*/  LDG.E.U8 R4, desc[UR36][R4.64] ;  /* 0x0000002404047981 */ /* 0x000ea4000c1e1100 */
[----:B--2---:R-:W-:-:S04]  /*69e0*/  I2FP.F32.U32 R0, R4 ;  /* 0x0000000400007245 */ /* 0x004fc80000201000 */
[----:B------:R-:W-:-:S04]  /*69f0*/  F2FP.F16.F32.PACK_AB R0, RZ, R0 ;  /* 0x00000000ff00723e */ /* 0x000fc800000000ff */
[----:B------:R-:W-:Y:S01]  /*6a00*/  PRMT R27, R0, 0x7610, R27 ;  /* 0x00007610001b7816 */ /* 0x000fe2000000001b */
[----:B------:R-:W-:Y:S06]  /*6a10*/  BRA `(.L_x_4628) ;  /* 0x0000000c00d87947 */ /* 0x000fec0003800000 */
.L_x_4625:
        /* <DEDUP_REMOVED lines=11> */
.L_x_4630:
[----:B------:R-:W2:Y:S02]  /*6ad0*/  LDG.E R4, desc[UR36][R4.64] ;  /* 0x0000002404047981 */ /* 0x000ea4000c1e1900 */
[----:B--2---:R-:W-:-:S04]  /*6ae0*/  I2FP.F32.S32 R0, R4 ;  /* 0x0000000400007245 */ /* 0x004fc80000201400 */
[----:B------:R-:W-:-:S04]  /*6af0*/  F2FP.F16.F32.PACK_AB R0, RZ, R0 ;  /* 0x00000000ff00723e */ /* 0x000fc800000000ff */
[----:B------:R-:W-:Y:S01]  /*6b00*/  PRMT R27, R0, 0x7610, R27 ;  /* 0x00007610001b7816 */ /* 0x000fe2000000001b */
[----:B------:R-:W-:Y:S06]  /*6b10*/  BRA `(.L_x_4628) ;  /* 0x0000000c00987947 */ /* 0x000fec0003800000 */
.L_x_4629:
[----:B------:R-:W2:Y:S02]  /*6b20*/  LDG.E.U16 R4, desc[UR36][R4.64] ;  /* 0x0000002404047981 */ /* 0x000ea4000c1e1500 */
[----:B--2---:R-:W0:Y:S02]  /*6b30*/  I2F.S16 R0, R4 ;  /* 0x0000000400007306 */ /* 0x004e240000101400 */
[----:B0-----:R-:W-:-:S04]  /*6b40*/  F2FP.F16.F32.PACK_AB R0, RZ, R0 ;  /* 0x00000000ff00723e */ /* 0x001fc800000000ff */
[----:B------:R-:W-:Y:S01]  /*6b50*/  PRMT R27, R0, 0x7610, R27 ;  /* 0x00007610001b7816 */ /* 0x000fe2000000001b */
[----:B------:R-:W-:Y:S06]  /*6b60*/  BRA `(.L_x_4628) ;  /* 0x0000000c00847947 */ /* 0x000fec0003800000 */
.L_x_4624:
        /* <DEDUP_REMOVED lines=9> */
.L_x_4632:
[----:B------:R0:W5:Y:S01]  /*6c00*/  LDG.E.U16 R27, desc[UR36][R4.64] ;  /* 0x00000024041b7981 */ /* 0x000162000c1e1500 */
[----:B------:R-:W-:Y:S05]  /*6c10*/  BRA `(.L_x_4628) ;  /* 0x0000000c00587947 */ /* 0x000fea0003800000 */
.L_x_4631:
        /* <DEDUP_REMOVED lines=9> */
.L_x_4634:
[----:B------:R1:W5:Y:S01]  /*6cb0*/  LDG.E.U16 R27, desc[UR36][R4.64] ;  /* 0x00000024041b7981 */ /* 0x000362000c1e1500 */
[----:B------:R-:W-:Y:S05]  /*6cc0*/  BRA `(.L_x_4628) ;  /* 0x0000000c002c7947 */ /* 0x000fea0003800000 */
.L_x_4633:
        /* <DEDUP_REMOVED lines=13> */
.L_x_4623:
        /* <DEDUP_REMOVED lines=14> */
.L_x_4637:
        /* <DEDUP_REMOVED lines=13> */
.L_x_4636:
        /* <DEDUP_REMOVED lines=27> */
.L_x_4639:
        /* <DEDUP_REMOVED lines=15> */
.L_x_4638:
[----:B------:R-:W2:Y:S02]  /*71f0*/  LDG.E.U16 R0, desc[UR36][R4.64] ;  /* 0x0000002404007981 */ /* 0x000ea4000c1e1500 */
[----:B--2---:R-:W-:-:S05]  /*7200*/  IMAD.U32 R0, R0, 0x10000, RZ ;  /* 0x0001000000007824 */ /* 0x004fca00078e00ff */
[----:B------:R-:W-:-:S04]  /*7210*/  F2FP.F16.F32.PACK_AB R0, RZ, R0 ;  /* 0x00000000ff00723e */ /* 0x000fc800000000ff */
[----:B------:R-:W-:Y:S01]  /*7220*/  PRMT R27, R0, 0x7610, R27 ;  /* 0x00007610001b7816 */ /* 0x000fe2000000001b */
[----:B------:R-:W-:Y:S06]  /*7230*/  BRA `(.L_x_4628) ;  /* 0x0000000400d07947 */ /* 0x000fec0003800000 */
.L_x_4635:
        /* <DEDUP_REMOVED lines=13> */
.L_x_4642:
        /* <DEDUP_REMOVED lines=21> */
.L_x_4646:
[----:B------:R-:W-:Y:S05]  /*7460*/  BSYNC.RECONVERGENT B1 ;  /* 0x0000000000017941 */ /* 0x000fea0003800200 */
.L_x_4645:
[----:B------:R-:W-:Y:S01]  /*7470*/  IMAD.SHL.U32 R0, R0, 0x100000, RZ ;  /* 0x0010000000007824 */ /* 0x000fe200078e00ff */
[----:B------:R-:W-:-:S04]  /*7480*/  LEA R3, R3, 0x3b800000, 0x17 ;  /* 0x3b80000003037811 */ /* 0x000fc800078eb8ff */
[----:B------:R-:W-:-:S07]  /*7490*/  LOP3.LUT R0, R3, R0, R7, 0xfe, !PT ;  /* 0x0000000003007212 */ /* 0x000fce00078efe07 */
.L_x_4644:
[----:B------:R-:W-:Y:S05]  /*74a0*/  BSYNC.RECONVERGENT B0 ;  /* 0x0000000000007941 */ /* 0x000fea0003800200 */
.L_x_4643:
[----:B------:R-:W-:-:S04]  /*74b0*/  F2FP.F16.F32.PACK_AB R0, RZ, R0 ;  /* 0x00000000ff00723e */ /* 0x000fc800000000ff */
[----:B------:R-:W-:Y:S01]  /*74c0*/  PRMT R27, R0, 0x7610, R27 ;  /* 0x00007610001b7816 */ /* 0x000fe2000000001b */
[----:B------:R-:W-:Y:S06]  /*74d0*/  BRA `(.L_x_4628) ;  /* 0x0000000400287947 */ /* 0x000fec0003800000 */
.L_x_4641:
        /* <DEDUP_REMOVED lines=21> */
.L_x_4650:
[----:B------:R-:W-:Y:S05]  /*7630*/  BSYNC.RECONVERGENT B1 ;  /* 0x0000000000017941 */ /* 0x000fea0003800200 */
.L_x_4649:
[----:B------:R-:W-:Y:S01]  /*7640*/  IMAD.SHL.U32 R0, R0, 0x200000, RZ ;  /* 0x0020000000007824 */ /* 0x000fe200078e00ff */
[----:B------:R-:W-:-:S04]  /*7650*/  LEA R3, R3, 0x37800000, 0x17 ;  /* 0x3780000003037811 */ /* 0x000fc800078eb8ff */
[----:B------:R-:W-:-:S07]  /*7660*/  LOP3.LUT R0, R3, R0, R7, 0xfe, !PT ;  /* 0x0000000003007212 */ /* 0x000fce00078efe07 */
.L_x_4648:
[----:B------:R-:W-:Y:S05]  /*7670*/  BSYNC.RECONVERGENT B0 ;  /* 0x0000000000007941 */ /* 0x000fea0003800200 */
.L_x_4647:
[----:B------:R-:W-:-:S04]  /*7680*/  F2FP.F16.F32.PACK_AB R0, RZ, R0 ;  /* 0x00000000ff00723e */ /* 0x000fc800000000ff */
[----:B------:R-:W-:Y:S01]  /*7690*/  PRMT R27, R0, 0x7610, R27 ;  /* 0x00007610001b7816 */ /* 0x000fe2000000001b */
[----:B------:R-:W-:Y:S06]  /*76a0*/  BRA `(.L_x_4628) ;  /* 0x0000000000b47947 */ /* 0x000fec0003800000 */
.L_x_4640:
        /* <DEDUP_REMOVED lines=14> */
.L_x_4654:
[----:B------:R-:W-:Y:S05]  /*7790*/  BSYNC.RECONVERGENT B0 ;  /* 0x0000000000007941 */ /* 0x000fea0003800200 */
.L_x_4653:
[----:B------:R-:W-:-:S04]  /*77a0*/  F2FP.F16.F32.PACK_AB R0, RZ, R0 ;  /* 0x00000000ff00723e */ /* 0x000fc800000000ff */
[----:B------:R-:W-:Y:S01]  /*77b0*/  PRMT R27, R0, 0x7610, R27 ;  /* 0x00007610001b7816 */ /* 0x000fe2000000001b */
[----:B------:R-:W-:Y:S06]  /*77c0*/  BRA `(.L_x_4628) ;  /* 0x00000000006c7947 */ /* 0x000fec0003800000 */
.L_x_4627:
        /* <DEDUP_REMOVED lines=16> */
.L_x_4655:
[----:B------:R-:W-:Y:S01]  /*78d0*/  PRMT R27, RZ, 0x7610, R27 ;  /* 0x00007610ff1b7816 */ /* 0x000fe2000000001b */
[----:B------:R-:W-:Y:S06]  /*78e0*/  BRA `(.L_x_4628) ;  /* 0x0000000000247947 */ /* 0x000fec0003800000 */
.L_x_4652:
[----:B------:R-:W2:Y:S02]  /*78f0*/  LDG.E.64 R4, desc[UR36][R4.64] ;  /* 0x0000002404047981 */ /* 0x000ea4000c1e1b00 */
[----:B--2---:R-:W0:Y:S02]  /*7900*/  I2F.U64 R0, R4 ;  /* 0x0000000400007312 */ /* 0x004e240000301000 */
[----:B0-----:R-:W-:-:S04]  /*7910*/  F2FP.F16.F32.PACK_AB R0, RZ, R0 ;  /* 0x00000000ff00723e */ /* 0x001fc800000000ff */
[----:B------:R-:W-:Y:S01]  /*7920*/  PRMT R27, R0, 0x7610, R27 ;  /* 0x00007610001b7816 */ /* 0x000fe2000000001b */
[----:B------:R-:W-:Y:S06]  /*7930*/  BRA `(.L_x_4628) ;  /* 0x0000000000107947 */ /* 0x000fec0003800000 */
.L_x_4651:
[----:B------:R-:W2:Y:S02]  /*7940*/  LDG.E R4, desc[UR36][R4.64] ;  /* 0x0000002404047981 */ /* 0x000ea4000c1e1900 */
[----:B--2---:R-:W-:-:S04]  /*7950*/  I2FP.F32.U32 R0, R4 ;  /* 0x0000000400007245 */ /* 0x004fc80000201000 */
[----:B------:R-:W-:-:S04]  /*7960*/  F2FP.F16.F32.PACK_AB R0, RZ, R0 ;  /* 0x00000000ff00723e */ /* 0x000fc800000000ff */
[----:B------:R-:W-:-:S07]  /*7970*/  PRMT R27, R0, 0x7610, R27 ;  /* 0x00007610001b7816 */ /* 0x000fce000000001b */
.L_x_4628:
        /* <DEDUP_REMOVED lines=22> */
.L_x_4659:
[----:B------:R-:W2:Y:S02]  /*7ae0*/  LDG.E.U8 R4, desc[UR36][R4.64] ;  /* 0x0000002404047981 */ /* 0x000ea4000c1e1100 */
[----:B--2---:R-:W-:-:S04]  /*7af0*/  I2FP.F32.U32 R0, R4 ;  /* 0x0000000400007245 */ /* 0x004fc80000201000 */
[----:B------:R-:W-:-:S04]  /*7b00*/  F2FP.F16.F32.PACK_AB R0, RZ, R0 ;  /* 0x00000000ff00723e */ /* 0x000fc800000000ff */
[----:B------:R-:W-:Y:S01]  /*7b10*/  PRMT R18, R0, 0x7610, R18 ;  /* 0x0000761000127816 */ /* 0x000fe20000000012 */
[----:B------:R-:W-:Y:S06]  /*7b20*/  BRA `(.L_x_4622) ;  /* 0x0000000c00d87947 */ /* 0x000fec0003800000 */
.L_x_4658:
        /* <DEDUP_REMOVED lines=11> */
.L_x_4662:
[----:B------:R-:W2:Y:S02]  /*7be0*/  LDG.E R4, desc[UR36][R4.64] ;  /* 0x0000002404047981 */ /* 0x000ea4000c1e1900 */
[----:B--2---:R-:W-:-:S04]  /*7bf0*/  I2FP.F32.S32 R0, R4 ;  /* 0x0000000400007245 */ /* 0x004fc80000201400 */
[----:B------:R-:W-:-:S04]  /*7c00*/  F2FP.F16.F32.PACK_AB R0, RZ, R0 ;  /* 0x00000000ff00723e */ /* 0x000fc800000000ff */
[----:B------:R-:W-:Y:S01]  /*7c10*/  PRMT R18, R0, 0x7610, R18 ;  /* 0x0000761000127816 */ /* 0x000fe20000000012 */
[----:B------:R-:W-:Y:S06]  /*7c20*/  BRA `(.L_x_4622) ;  /* 0x0000000c00987947 */ /* 0x000fec0003800000 */
.L_x_4661:
[----:B------:R-:W2:Y:S02]  /*7c30*/  LDG.E.U16 R4, desc[UR36][R4.64] ;  /* 0x0000002404047981 */ /* 0x000ea4000c1e1500 */
[----:B--2---:R-:W0:Y:S02]  /*7c40*/  I2F.S16 R0, R4 ;  /* 0x0000000400007306 */ /* 0x004e240000101400 */
[----:B0-----:R-:W-:-:S04]  /*7c50*/  F2FP.F16.F32.PACK_AB R0, RZ, R0 ;  /* 0x00000000ff00723e */ /* 0x001fc800000000ff */
[----:B------:R-:W-:Y:S01]  /*7c60*/  PRMT R18, R0, 0x7610, R18 ;  /* 0x0000761000127816 */ /* 0x000fe20000000012 */
[----:B------:R-:W-:Y:S06]  /*7c70*/  BRA `(.L_x_4622) ;  /* 0x0000000c00847947 */ /* 0x000fec0003800000 */
.L_x_4657:
        /* <DEDUP_REMOVED lines=9> */
.L_x_4664:
[----:B------:R2:W5:Y:S01]  /*7d10*/  LDG.E.U16 R18, desc[UR36][R4.64] ;  /* 0x0000002404127981 */ /* 0x000562000c1e1500 */
[----:B------:R-:W-:Y:S05]  /*7d20*/  BRA `(.L_x_4622) ;  /* 0x0000000c00587947 */ /* 0x000fea0003800000 */
.L_x_4663:
        /* <DEDUP_REMOVED lines=9> */
.L_x_4666:
[----:B------:R3:W5:Y:S01]  /*7dc0*/  LDG.E.U16 R18, desc[UR36][R4.64] ;  /* 0x0000002404127981 */ /* 0x000762000c1e1500 */
[----:B------:R-:W-:Y:S05]  /*7dd0*/  BRA `(.L_x_4622) ;  /* 0x0000000c002c7947 */ /* 0x000fea0003800000 */
.L_x_4665:
        /* <DEDUP_REMOVED lines=13> */
.L_x_4656:
        /* <DEDUP_REMOVED lines=14> */
.L_x_4669:
        /* <DEDUP_REMOVED lines=13> */
.L_x_4668:
        /* <DEDUP_REMOVED lines=27> */
.L_x_4671:
        /* <DEDUP_REMOVED lines=15> */
.L_x_4670:
[----:B------:R-:W2:Y:S02]  /*8300*/  LDG.E.U16 R0, desc[UR36][R4.64] ;  /* 0x0000002404007981 */ /* 0x000ea4000c1e1500 */
[----:B--2---:R-:W-:-:S05]  /*8310*/  IMAD.U32 R0, R0, 0x10000, RZ ;  /* 0x0001000000007824 */ /* 0x004fca00078e00ff */
[----:B------:R-:W-:-:S04]  /*8320*/  F2FP.F16.F32.PACK_AB R0, RZ, R0 ;  /* 0x00000000ff00723e */ /* 0x000fc800000000ff */
[----:B------:R-:W-:Y:S01]  /*8330*/  PRMT R18, R0, 0x7610, R18 ;  /* 0x0000761000127816 */ /* 0x000fe20000000012 */
[----:B------:R-:W-:Y:S06]  /*8340*/  BRA `(.L_x_4622) ;  /* 0x0000000400d07947 */ /* 0x000fec0003800000 */
.L_x_4667:
        /* <DEDUP_REMOVED lines=13> */
.L_x_4674:
        /* <DEDUP_REMOVED lines=21> */
.L_x_4678:
[----:B------:R-:W-:Y:S05]  /*8570*/  BSYNC.RECONVERGENT B1 ;  /* 0x0000000000017941 */ /* 0x000fea0003800200 */
.L_x_4677:
[----:B------:R-:W-:Y:S01]  /*8580*/  IMAD.SHL.U32 R0, R0, 0x100000, RZ ;  /* 0x0010000000007824 */ /* 0x000fe200078e00ff */
[----:B------:R-:W-:-:S04]  /*8590*/  LEA R3, R3, 0x3b800000, 0x17 ;  /* 0x3b80000003037811 */ /* 0x000fc800078eb8ff */
[----:B------:R-:W-:-:S07]  /*85a0*/  LOP3.LUT R0, R3, R0, R7, 0xfe, !PT ;  /* 0x0000000003007212 */ /* 0x000fce00078efe07 */
.L_x_4676:
[----:B------:R-:W-:Y:S05]  /*85b0*/  BSYNC.RECONVERGENT B0 ;  /* 0x0000000000007941 */ /* 0x000fea0003800200 */
.L_x_4675:
[----:B------:R-:W-:-:S04]  /*85c0*/  F2FP.F16.F32.PACK_AB R0, RZ, R0 ;  /* 0x00000000ff00723e */ /* 0x000fc800000000ff */
[----:B------:R-:W-:Y:S01]  /*85d0*/  PRMT R18, R0, 0x7610, R18 ;  /* 0x0000761000127816 */ /* 0x000fe20000000012 */
[----:B------:R-:W-:Y:S06]  /*85e0*/  BRA `(.L_x_4622) ;  /* 0x0000000400287947 */ /* 0x000fec0003800000 */
.L_x_4673:
        /* <DEDUP_REMOVED lines=21> */
.L_x_4682:
[----:B------:R-:W-:Y:S05]  /*8740*/  BSYNC.RECONVERGENT B1 ;  /* 0x0000000000017941 */ /* 0x000fea0003800200 */
.L_x_4681:
[----:B------:R-:W-:Y:S01]  /*8750*/  IMAD.SHL.U32 R0, R0, 0x200000, RZ ;  /* 0x0020000000007824 */ /* 0x000fe200078e00ff */
[----:B------:R-:W-:-:S04]  /*8760*/  LEA R3, R3, 0x37800000, 0x17 ;  /* 0x3780000003037811 */ /* 0x000fc800078eb8ff */
[----:B------:R-:W-:-:S07]  /*8770*/  LOP3.LUT R0, R3, R0, R7, 0xfe, !PT ;  /* 0x0000000003007212 */ /* 0x000fce00078efe07 */
.L_x_4680:
[----:B------:R-:W-:Y:S05]  /*8780*/  BSYNC.RECONVERGENT B0 ;  /* 0x0000000000007941 */ /* 0x000fea0003800200 */
.L_x_4679:
[----:B------:R-:W-:-:S04]  /*8790*/  F2FP.F16.F32.PACK_AB R0, RZ, R0 ;  /* 0x00000000ff00723e */ /* 0x000fc800000000ff */
[----:B------:R-:W-:Y:S01]  /*87a0*/  PRMT R18, R0, 0x7610, R18 ;  /* 0x0000761000127816 */ /* 0x000fe20000000012 */
[----:B------:R-:W-:Y:S06]  /*87b0*/  BRA `(.L_x_4622) ;  /* 0x0000000000b47947 */ /* 0x000fec0003800000 */
.L_x_4672:
        /* <DEDUP_REMOVED lines=14> */
.L_x_4686:
[----:B------:R-:W-:Y:S05]  /*88a0*/  BSYNC.RECONVERGENT B0 ;  /* 0x0000000000007941 */ /* 0x000fea0003800200 */
.L_x_4685:
[----:B------:R-:W-:-:S04]  /*88b0*/  F2FP.F16.F32.PACK_AB R0, RZ, R0 ;  /* 0x00000000ff00723e */ /* 0x000fc800000000ff */
[----:B------:R-:W-:Y:S01]  /*88c0*/  PRMT R18, R0, 0x7610, R18 ;  /* 0x0000761000127816 */ /* 0x000fe20000000012 */
[----:B------:R-:W-:Y:S06]  /*88d0*/  BRA `(.L_x_4622) ;  /* 0x00000000006c7947 */ /* 0x000fec0003800000 */
.L_x_4660:
        /* <DEDUP_REMOVED lines=16> */
.L_x_4687:
[----:B------:R-:W-:Y:S01]  /*89e0*/  PRMT R18, RZ, 0x7610, R18 ;  /* 0x00007610ff127816 */ /* 0x000fe20000000012 */
[----:B------:R-:W-:Y:S06]  /*89f0*/  BRA `(.L_x_4622) ;  /* 0x0000000000247947 */ /* 0x000fec0003800000 */
.L_x_4684:
[----:B------:R-:W2:Y:S02]  /*8a00*/  LDG.E.64 R4, desc[UR36][R4.64] ;  /* 0x0000002404047981 */ /* 0x000ea4000c1e1b00 */
[----:B--2---:R-:W0:Y:S02]  /*8a10*/  I2F.U64 R0, R4 ;  /* 0x0000000400007312 */ /* 0x004e240000301000 */
[----:B0-----:R-:W-:-:S04]  /*8a20*/  F2FP.F16.F32.PACK_AB R0, RZ, R0 ;  /* 0x00000000ff00723e */ /* 0x001fc800000000ff */
[----:B------:R-:W-:Y:S01]  /*8a30*/  PRMT R18, R0, 0x7610, R18 ;  /* 0x0000761000127816 */ /* 0x000fe20000000012 */
[----:B------:R-:W-:Y:S06]  /*8a40*/  BRA `(.L_x_4622) ;  /* 0x0000000000107947 */ /* 0x000fec0003800000 */
.L_x_4683:
[----:B------:R-:W2:Y:S02]  /*8a50*/  LDG.E R4, desc[UR36][R4.64] ;  /* 0x0000002404047981 */ /* 0x000ea4000c1e1900 */
[----:B--2---:R-:W-:-:S04]  /*8a60*/  I2FP.F32.U32 R0, R4 ;  /* 0x0000000400007245 */ /* 0x004fc80000201000 */
[----:B------:R-:W-:-:S04]  /*8a70*/  F2FP.F16.F32.PACK_AB R0, RZ, R0 ;  /* 0x00000000ff00723e */ /* 0x000fc800000000ff */
[----:B------:R-:W-:-:S07]  /*8a80*/  PRMT R18, R0, 0x7610, R18 ;  /* 0x0000761000127816 */ /* 0x000fce0000000012 */
.L_x_4622:
[----:B------:R-:W-:Y:S05]  /*8a90*/  BSYNC.RECONVERGENT B6 ;  /* 0x0000000000067941 */ /* 0x000fea0003800200 */
.L_x_4621:
[----:B------:R-:W4:Y:S01]  /*8aa0*/  LDC.U8 R19, c[0x0][0x3b0] ;  /* 0x0000ec00ff137b82 */ /* 0x000f220000000000 */
[CC--:B------:R-:W-:Y:S01]  /*8ab0*/  ISETP.GE.AND P2, PT, R25.reuse, R16.reuse, PT ;  /* 0x000000101900720c */ /* 0x0c0fe20003f46270 */
[C---:B------:R-:W-:Y:S01]  /*8ac0*/  VIADD R3, R25.reuse, 0x100 ;  /* 0x0000010019037836 */ /* 0x040fe20000000000 */
[----:B------:R-:W-:Y:S01]  /*8ad0*/  BSSY.RECONVERGENT B0, `(.L_x_4688) ;  /* 0x000000c000007945 */ /* 0x000fe20003800200 */
[C---:B0123--:R-:W-:Y:S02]  /*8ae0*/  VIADD R5, R25.reuse, 0x180 ;  /* 0x0000018019057836 */ /* 0x04ffe40000000000 */
[----:B------:R-:W-:Y:S01]  /*8af0*/  VIADD R23, R25, 0x80 ;  /* 0x0000008019177836 */ /* 0x000fe20000000000 */
[-C--:B------:R-:W-:Y:S02]  /*8b00*/  ISETP.GE.AND P0, PT, R3, R16.reuse, PT ;  /* 0x000000100300720c */ /* 0x080fe40003f06270 */
[-C--:B------:R-:W-:Y:S02]  /*8b10*/  ISETP.GE.AND P1, PT, R5, R16.reuse, PT ;  /* 0x000000100500720c */ /* 0x080fe40003f26270 */
[----:B------:R-:W-:-:S03]  /*8b20*/  ISETP.GE.AND P4, PT, R23, R16, PT ;  /* 0x000000101700720c */ /* 0x000fc60003f86270 */
[----:B------:R-:W-:Y:S10]  /*8b30*/  @P2 BRA `(.L_x_4689) ;  /* 0x0000000000142947 */ /* 0x000ff40003800000 */
[----:B-----5:R-:W-:-:S05]  /*8b40*/  HADD2.F32 R29, -RZ, R29.H0_H0 ;  /* 0x2000001dff1d7230 */ /* 0x020fca0000004100 */
[----:B------:R-:W-:-:S13]  /*8b50*/  FSETP.NEU.FTZ.AND P3, PT, R29, RZ, PT ;  /* 0x000000ff1d00720b */ /* 0x000fda0003f7d000 */
[----:B------:R-:W-:-:S04]  /*8b60*/  @P3 FSET.BF.GT.FTZ.AND R0, R29, RZ, PT ;  /* 0x000000ff1d00320a */ /* 0x000fc80003814000 */
[----:B------:R-:W-:-:S04]  /*8b70*/  @P3 F2FP.F16.F32.PACK_AB R0, RZ, R0 ;  /* 0x00000000ff00323e */ /* 0x000fc800000000ff */
[----:B------:R-:W-:-:S07]  /*8b80*/  @P3 PRMT R28, R0, 0x7610, R28 ;  /* 0x00007610001c3816 */ /* 0x000fce000000001c */
.L_x_4689:
[----:B------:R-:W-:Y:S05]  /*8b90*/  BSYNC.RECONVERGENT B0 ;  /* 0x0000000000007941 */ /* 0x000fea0003800200 */
.L_x_4688:
[----:B------:R-:W-:Y:S04]  /*8ba0*/  BSSY.RECONVERGENT B0, `(.L_x_4690) ;  /* 0x0000007000007945 */ /* 0x000fe80003800200 */
[----:B------:R-:W-:Y:S05]  /*8bb0*/  @P4 BRA `(.L_x_4691) ;  /* 0x0000000000144947 */ /* 0x000fea0003800000 */
[----:B-----5:R-:W-:-:S05]  /*8bc0*/  HADD2.F32 R24, -RZ, R24.H0_H0 ;  /* 0x20000018ff187230 */ /* 0x020fca0000004100 */
[----:B------:R-:W-:-:S13]  /*8bd0*/  FSETP.NEU.FTZ.AND P3, PT, R24, RZ, PT ;  /* 0x000000ff1800720b */ /* 0x000fda0003f7d000 */
[----:B------:R-:W-:-:S04]  /*8be0*/  @P3 FSET.BF.GT.FTZ.AND R0, R24, RZ, PT ;  /* 0x000000ff1800320a */ /* 0x000fc80003814000 */
[----:B------:R-:W-:-:S04]  /*8bf0*/  @P3 F2FP.F16.F32.PACK_AB R0, RZ, R0 ;  /* 0x00000000ff00323e */ /* 0x000fc800000000ff */
[----:B------:R-:W-:-:S07]  /*8c00*/  @P3 PRMT R22, R0, 0x7610, R22 ;  /* 0x0000761000163816 */ /* 0x000fce0000000016 */
.L_x_4691:
[----:B------:R-:W-:Y:S05]  /*8c10*/  BSYNC.RECONVERGENT B0 ;  /* 0x0000000000007941 */ /* 0x000fea0003800200 */
.L_x_4690:
[----:B------:R-:W-:Y:S04]  /*8c20*/  BSSY.RECONVERGENT B0, `(.L_x_4692) ;  /* 0x0000007000007945 */ /* 0x000fe80003800200 */
[----:B------:R-:W-:Y:S05]  /*8c30*/  @P0 BRA `(.L_x_4693) ;  /* 0x0000000000140947 */ /* 0x000fea0003800000 */
[----:B-----5:R-:W-:-:S05]  /*8c40*/  HADD2.F32 R26, -RZ, R26.H0_H0 ;  /* 0x2000001aff1a7230 */ /* 0x020fca0000004100 */
[----:B------:R-:W-:-:S13]  /*8c50*/  FSETP.NEU.FTZ.AND P0, PT, R26, RZ, PT ;  /* 0x000000ff1a00720b */ /* 0x000fda0003f1d000 */
[----:B------:R-:W-:-:S04]  /*8c60*/  @P0 FSET.BF.GT.FTZ.AND R0, R26, RZ, PT ;  /* 0x000000ff1a00020a */ /* 0x000fc80003814000 */
[----:B------:R-:W-:-:S04]  /*8c70*/  @P0 F2FP.F16.F32.PACK_AB R0, RZ, R0 ;  /* 0x00000000ff00023e */ /* 0x000fc800000000ff */
[----:B------:R-:W-:-:S07]  /*8c80*/  @P0 PRMT R17, R0, 0x7610, R17 ;  /* 0x0000761000110816 */ /* 0x000fce0000000011 */
.L_x_4693:
[----:B------:R-:W-:Y:S05]  /*8c90*/  BSYNC.RECONVERGENT B0 ;  /* 0x0000000000007941 */ /* 0x000fea0003800200 */
.L_x_4692:
[----:B------:R-:W-:Y:S04]  /*8ca0*/  BSSY.RECONVERGENT B0, `(.L_x_4694) ;  /* 0x0000007000007945 */ /* 0x000fe80003800200 */
[----:B------:R-:W-:Y:S05]  /*8cb0*/  @P1 BRA `(.L_x_4695) ;  /* 0x0000000000141947 */ /* 0x000fea0003800000 */
[----:B-----5:R-:W-:-:S05]  /*8cc0*/  HADD2.F32 R27, -RZ, R27.H0_H0 ;  /* 0x2000001bff1b7230 */ /* 0x020fca0000004100 */
[----:B------:R-:W-:-:S13]  /*8cd0*/  FSETP.NEU.FTZ.AND P0, PT, R27, RZ, PT ;  /* 0x000000ff1b00720b */ /* 0x000fda0003f1d000 */
[----:B------:R-:W-:-:S04]  /*8ce0*/  @P0 FSET.BF.GT.FTZ.AND R0, R27, RZ, PT ;  /* 0x000000ff1b00020a */ /* 0x000fc80003814000 */
[----:B------:R-:W-:-:S04]  /*8cf0*/  @P0 F2FP.F16.F32.PACK_AB R0, RZ, R0 ;  /* 0x00000000ff00023e */ /* 0x000fc800000000ff */
[----:B------:R-:W-:-:S07]  /*8d00*/  @P0 PRMT R18, R0, 0x7610, R18 ;  /* 0x0000761000120816 */ /* 0x000fce0000000012 */
.L_x_4695:
[----:B------:R-:W-:Y:S05]  /*8d10*/  BSYNC.RECONVERGENT B0 ;  /* 0x0000000000007941 */ /* 0x000fea0003800200 */
.L_x_4694:
[----:B------:R-:W-:Y:S04]  /*8d20*/  BSSY.RECONVERGENT B6, `(.L_x_4696) ;  /* 0x000010e000067945 */ /* 0x000fe80003800200 */
[----:B------:R-:W-:Y:S05]  /*8d30*/  @P2 BRA `(.L_x_4697) ;  /* 0x0000001000302947 */ /* 0x000fea0003800000 */
[----:B------:R-:W0:Y:S01]  /*8d40*/  LDCU UR4, c[0x0][0x3b4] ;  /* 0x00007680ff0477ac */ /* 0x000e220008000800 */
[----:B------:R-:W1:Y:S01]  /*8d50*/  LDC.64 R8, c[0x0][0x388] ;  /* 0x0000e200ff087b82 */ /* 0x000e620000000a00 */
[----:B------:R-:W-:Y:S01]  /*8d60*/  IMAD R0, R2, 0x200, R25 ;  /* 0x0000020002007824 */ /* 0x000fe200078e0219 */
[----:B----4-:R-:W-:-:S03]  /*8d70*/  PRMT R4, R19, 0x9910, RZ ;  /* 0x0000991013047816 */ /* 0x010fc600000000ff */
        /* <DEDUP_REMOVED lines=14> */
[----:B-----5:R-:W-:Y:S02]  /*8e60*/  HADD2.F32 R28, -RZ, R28.H0_H0 ;  /* 0x2000001cff1c7230 */ /* 0x020fe40000004100 */
[----:B------:R-:W-:Y:S02]  /*8e70*/  IMAD.MOV.U32 R25, RZ, RZ, R23 ;  /* 0x000000ffff197224 */ /* 0x000fe400078e0017 */
[----:B------:R-:W0:Y:S02]  /*8e80*/  F2I.FTZ.TRUNC.NTZ R3, R28 ;  /* 0x0000001c00037305 */ /* 0x000e24000021f100 */
[----:B0-----:R0:W-:Y:S01]  /*8e90*/  STG.E.U8 desc[UR36][R8.64], R3 ;  /* 0x0000000308007986 */ /* 0x0011e2000c101124 */
[----:B------:R-:W-:Y:S05]  /*8ea0*/  BRA `(.L_x_4697) ;  /* 0x0000000c00d47947 */ /* 0x000fea0003800000 */
.L_x_4701:
[----:B-----5:R-:W-:Y:S02]  /*8eb0*/  HADD2.F32 R5, -RZ, R28.H0_H0 ;  /* 0x2000001cff057230 */ /* 0x020fe40000004100 */
[----:B------:R-:W-:-:S04]  /*8ec0*/  IMAD.MOV.U32 R25, RZ, RZ, R23 ;  /* 0x000000ffff197224 */ /* 0x000fc800078e0017 */
[----:B------:R-:W0:Y:S02]  /*8ed0*/  F2I.S64.TRUNC R4, R5 ;  /* 0x0000000500047311 */ /* 0x000e24000020d900 */
[----:B0-----:R0:W-:Y:S01]  /*8ee0*/  STG.E.U8 desc[UR36][R8.64], R4 ;  /* 0x0000000408007986 */ /* 0x0011e2000c101124 */
[----:B------:R-:W-:Y:S05]  /*8ef0*/  BRA `(.L_x_4697) ;  /* 0x0000000c00c07947 */ /* 0x000fea0003800000 */
.L_x_4700:
[----:B------:R-:W-:-:S13]  /*8f00*/  ISETP.NE.AND P0, PT, R0, 0x2, PT ;  /* 0x000000020000780c */ /* 0x000fda0003f05270 */
[----:B------:R-:W-:Y:S05]  /*8f10*/  @!P0 BRA `(.L_x_4703) ;  /* 0x0000000000388947 */ /* 0x000fea0003800000 */
[----:B------:R-:W-:-:S13]  /*8f20*/  ISETP.NE.AND P0, PT, R0, 0x3, PT ;  /* 0x000000030000780c */ /* 0x000fda0003f05270 */
[----:B------:R-:W-:Y:S05]  /*8f30*/  @!P0 BRA `(.L_x_4704) ;  /* 0x00000000001c8947 */ /* 0x000fea0003800000 */
[----:B------:R-:W-:-:S13]  /*8f40*/  ISETP.NE.AND P0, PT, R0, 0x4, PT ;  /* 0x000000040000780c */ /* 0x000fda0003f05270 */
[----:B------:R-:W-:Y:S05]  /*8f50*/  @P0 BRA `(.L_x_4702) ;  /* 0x0000000800f80947 */ /* 0x000fea0003800000 */
[----:B-----5:R-:W-:Y:S02]  /*8f60*/  HADD2.F32 R4, -RZ, R28.H0_H0 ;  /* 0x2000001cff047230 */ /* 0x020fe40000004100 */
[----:B------:R-:W-:-:S04]  /*8f70*/  IMAD.MOV.U32 R25, RZ, RZ, R23 ;  /* 0x000000ffff197224 */ /* 0x000fc800078e0017 */
[----:B------:R-:W0:Y:S02]  /*8f80*/  F2I.S64.TRUNC R4, R4 ;  /* 0x0000000400047311 */ /* 0x000e24000020d900 */
[----:B0-----:R0:W-:Y:S01]  /*8f90*/  STG.E.64 desc[UR36][R8.64], R4 ;  /* 0x0000000408007986 */ /* 0x0011e2000c101b24 */
[----:B------:R-:W-:Y:S05]  /*8fa0*/  BRA `(.L_x_4697) ;  /* 0x0000000c00947947 */ /* 0x000fea0003800000 */
.L_x_4704:
[----:B-----5:R-:W-:Y:S02]  /*8fb0*/  HADD2.F32 R28, -RZ, R28.H0_H0 ;  /* 0x2000001cff1c7230 */ /* 0x020fe40000004100 */
[----:B------:R-:W-:Y:S02]  /*8fc0*/  IMAD.MOV.U32 R25, RZ, RZ, R23 ;  /* 0x000000ffff197224 */ /* 0x000fe400078e0017 */
[----:B------:R-:W0:Y:S02]  /*8fd0*/  F2I.FTZ.TRUNC.NTZ R3, R28 ;  /* 0x0000001c00037305 */ /* 0x000e24000021f100 */
[----:B0-----:R0:W-:Y:S01]  /*8fe0*/  STG.E desc[UR36][R8.64], R3 ;  /* 0x0000000308007986 */ /* 0x0011e2000c101924 */
[----:B------:R-:W-:Y:S05]  /*8ff0*/  BRA `(.L_x_4697) ;  /* 0x0000000c00807947 */ /* 0x000fea0003800000 */
.L_x_4703:
[----:B-----5:R-:W-:Y:S02]  /*9000*/  HADD2.F32 R28, -RZ, R28.H0_H0 ;  /* 0x2000001cff1c7230 */ /* 0x020fe40000004100 */
[----:B------:R-:W-:Y:S02]  /*9010*/  IMAD.MOV.U32 R25, RZ, RZ, R23 ;  /* 0x000000ffff197224 */ /* 0x000fe400078e0017 */
[----:B------:R-:W0:Y:S02]  /*9020*/  F2I.FTZ.TRUNC.NTZ R3, R28 ;  /* 0x0000001c00037305 */ /* 0x000e24000021f100 */
[----:B0-----:R0:W-:Y:S01]  /*9030*/  STG.E.U16 desc[UR36][R8.64], R3 ;  /* 0x0000000308007986 */ /* 0x0011e2000c101524 */
[----:B------:R-:W-:Y:S05]  /*9040*/  BRA `(.L_x_4697) ;  /* 0x0000000c006c7947 */ /* 0x000fea0003800000 */
.L_x_4699:
[----:B------:R-:W-:-:S13]  /*9050*/  ISETP.GT.AND P0, PT, R0, 0x6, PT ;  /* 0x000000060000780c */ /* 0x000fda0003f04270 */
[----:B------:R-:W-:Y:S05]  /*9060*/  @P0 BRA `(.L_x_4705) ;  /* 0x00000000002c0947 */ /* 0x000fea0003800000 */
[----:B------:R-:W-:-:S13]  /*9070*/  ISETP.NE.AND P0, PT, R0, 0x5, PT ;  /* 0x000000050000780c */ /* 0x000fda0003f05270 */
[----:B------:R-:W-:Y:S05]  /*9080*/  @!P0 BRA `(.L_x_4706) ;  /* 0x0000000000188947 */ /* 0x000fea0003800000 */
[----:B------:R-:W-:-:S13]  /*9090*/  ISETP.NE.AND P0, PT, R0, 0x6, PT ;  /* 0x000000060000780c */ /* 0x000fda0003f05270 */
[----:B------:R-:W-:Y:S05]  /*90a0*/  @P0 BRA `(.L_x_4702) ;  /* 0x0000000800a40947 */ /* 0x000fea0003800000 */
[----:B-----5:R-:W-:Y:S02]  /*90b0*/  HADD2.F32 R3, -RZ, R28.H0_H0 ;  /* 0x2000001cff037230 */ /* 0x020fe40000004100 */
[----:B------:R-:W-:-:S03]  /*90c0*/  IMAD.MOV.U32 R25, RZ, RZ, R23 ;  /* 0x000000ffff197224 */ /* 0x000fc600078e0017 */
[----:B------:R0:W-:Y:S01]  /*90d0*/  STG.E desc[UR36][R8.64], R3 ;  /* 0x0000000308007986 */ /* 0x0001e2000c101924 */
[----:B------:R-:W-:Y:S05]  /*90e0*/  BRA `(.L_x_4697) ;  /* 0x0000000c00447947 */ /* 0x000fea0003800000 */
.L_x_4706:
[----:B-----5:R0:W-:Y:S01]  /*90f0*/  STG.E.U16 desc[UR36][R8.64], R28 ;  /* 0x0000001c08007986 */ /* 0x0201e2000c101524 */
[----:B------:R-:W-:Y:S01]  /*9100*/  IMAD.MOV.U32 R25, RZ, RZ, R23 ;  /* 0x000000ffff197224 */ /* 0x000fe200078e0017 */
[----:B------:R-:W-:Y:S06]  /*9110*/  BRA `(.L_x_4697) ;  /* 0x0000000c00387947 */ /* 0x000fec0003800000 */
.L_x_4705:
[----:B------:R-:W-:-:S13]  /*9120*/  ISETP.NE.AND P0, PT, R0, 0x7, PT ;  /* 0x000000070000780c */ /* 0x000fda0003f05270 */
[----:B------:R-:W-:Y:S05]  /*9130*/  @!P0 BRA `(.L_x_4707) ;  /* 0x00000000003c8947 */ /* 0x000fea0003800000 */
[----:B------:R-:W-:-:S13]  /*9140*/  ISETP.NE.AND P0, PT, R0, 0x8, PT ;  /* 0x000000080000780c */ /* 0x000fda0003f05270 */
[----:B------:R-:W-:Y:S05]  /*9150*/  @!P0 BRA `(.L_x_4708) ;  /* 0x00000000001c8947 */ /* 0x000fea0003800000 */
[----:B------:R-:W-:-:S13]  /*9160*/  ISETP.NE.AND P0, PT, R0, 0x9, PT ;  /* 0x000000090000780c */ /* 0x000fda0003f05270 */
[----:B------:R-:W-:Y:S05]  /*9170*/  @P0 BRA `(.L_x_4702) ;  /* 0x0000000800700947 */ /* 0x000fea0003800000 */
[----:B-----5:R-:W-:Y:S02]  /*9180*/  HADD2.F32 R28, -RZ, R28.H0_H0 ;  /* 0x2000001cff1c7230 */ /* 0x020fe40000004100 */
[----:B------:R-:W-:Y:S02]  /*9190*/  IMAD.MOV.U32 R29, RZ, RZ, RZ ;  /* 0x000000ffff1d7224 */ /* 0x000fe400078e00ff */
[----:B------:R-:W-:-:S03]  /*91a0*/  IMAD.MOV.U32 R25, RZ, RZ, R23 ;  /* 0x000000ffff197224 */ /* 0x000fc600078e0017 */
[----:B------:R0:W-:Y:S01]  /*91b0*/  STG.E.64 desc[UR36][R8.64], R28 ;  /* 0x0000001c08007986 */ /* 0x0001e2000c101b24 */
[----:B------:R-:W-:Y:S05]  /*91c0*/  BRA `(.L_x_4697) ;  /* 0x0000000c000c7947 */ /* 0x000fea0003800000 */
.L_x_4708:
[----:B-----5:R-:W-:Y:S02]  /*91d0*/  HADD2.F32 R0, -RZ, R28.H0_H0 ;  /* 0x2000001cff007230 */ /* 0x020fe40000004100 */
[----:B------:R-:W-:-:S03]  /*91e0*/  IMAD.MOV.U32 R25, RZ, RZ, R23 ;  /* 0x000000ffff197224 */ /* 0x000fc600078e0017 */
[----:B------:R-:W-:-:S04]  /*91f0*/  F2FP.F16.F32.PACK_AB R0, RZ, R0 ;  /* 0x00000000ff00723e */ /* 0x000fc800000000ff */
[----:B------:R-:W-:-:S05]  /*9200*/  PRMT R0, R0, 0x5410, RZ ;  /* 0x0000541000007816 */ /* 0x000fca00000000ff */
[----:B------:R0:W-:Y:S01]  /*9210*/  STG.E desc[UR36][R8.64], R0 ;  /* 0x0000000008007986 */ /* 0x0001e2000c101924 */
[----:B------:R-:W-:Y:S05]  /*9220*/  BRA `(.L_x_4697) ;  /* 0x0000000800f47947 */ /* 0x000fea0003800000 */
.L_x_4707:
[----:B-----5:R-:W-:Y:S02]  /*9230*/  HADD2.F32 R4, -RZ, R28.H0_H0 ;  /* 0x2000001cff047230 */ /* 0x020fe40000004100 */
[----:B------:R-:W-:-:S03]  /*9240*/  IMAD.MOV.U32 R25, RZ, RZ, R23 ;  /* 0x000000ffff197224 */ /* 0x000fc600078e0017 */
[----:B------:R-:W-:-:S06]  /*9250*/  FMUL.FTZ R4, R4, 1 ;  /* 0x3f80000004047820 */ /* 0x000fcc0000410000 */
[----:B------:R-:W0:Y:S02]  /*9260*/  F2F.F64.F32 R4, R4 ;  /* 0x0000000400047310 */ /* 0x000e240000201800 */
[----:B0-----:R0:W-:Y:S01]  /*9270*/  STG.E.64 desc[UR36][R8.64], R4 ;  /* 0x0000000408007986 */ /* 0x0011e2000c101b24 */
[----:B------:R-:W-:Y:S05]  /*9280*/  BRA `(.L_x_4697) ;  /* 0x0000000800dc7947 */ /* 0x000fea0003800000 */
.L_x_4698:
        /* <DEDUP_REMOVED lines=10> */
[----:B------:R-:W-:-:S04]  /*9330*/  FSETP.NEU.FTZ.AND P0, PT, R28, RZ, PT ;  /* 0x000000ff1c00720b */ /* 0x000fc80003f1d000 */
[----:B------:R-:W-:-:S05]  /*9340*/  SEL R3, RZ, 0x1, !P0 ;  /* 0x00000001ff037807 */ /* 0x000fca0004000000 */
[----:B------:R0:W-:Y:S01]  /*9350*/  STG.E.U8 desc[UR36][R8.64], R3 ;  /* 0x0000000308007986 */ /* 0x0001e2000c101124 */
[----:B------:R-:W-:Y:S05]  /*9360*/  BRA `(.L_x_4697) ;  /* 0x0000000800a47947 */ /* 0x000fea0003800000 */
.L_x_4711:
[----:B-----5:R-:W-:Y:S01]  /*9370*/  HADD2.F32 R28, -RZ, R28.H0_H0 ;  /* 0x2000001cff1c7230 */ /* 0x020fe20000004100 */
[----:B------:R-:W-:Y:S01]  /*9380*/  CS2R R6, SRZ ;  /* 0x0000000000067805 */ /* 0x000fe2000001ff00 */
[----:B------:R-:W-:-:S03]  /*9390*/  IMAD.MOV.U32 R25, RZ, RZ, R23 ;  /* 0x000000ffff197224 */ /* 0x000fc600078e0017 */
[----:B------:R-:W-:-:S06]  /*93a0*/  FMUL.FTZ R4, R28, 1 ;  /* 0x3f8000001c047820 */ /* 0x000fcc0000410000 */
[----:B------:R-:W0:Y:S02]  /*93b0*/  F2F.F64.F32 R4, R4 ;  /* 0x0000000400047310 */ /* 0x000e240000201800 */
[----:B0-----:R0:W-:Y:S01]  /*93c0*/  STG.E.128 desc[UR36][R8.64], R4 ;  /* 0x0000000408007986 */ /* 0x0011e2000c101d24 */
[----:B------:R-:W-:Y:S05]  /*93d0*/  BRA `(.L_x_4697) ;  /* 0x0000000800887947 */ /* 0x000fea0003800000 */
.L_x_4710:
[----:B------:R-:W-:-:S13]  /*93e0*/  ISETP.NE.AND P0, PT, R0, 0xf, PT ;  /* 0x0000000f0000780c */ /* 0x000fda0003f05270 */
[----:B------:R-:W-:Y:S05]  /*93f0*/  @!P0 BRA `(.L_x_4712) ;  /* 0x0000000000a88947 */ /* 0x000fea0003800000 */
[----:B------:R-:W-:-:S13]  /*9400*/  ISETP.NE.AND P0, PT, R0, 0x17, PT ;  /* 0x000000170000780c */ /* 0x000fda0003f05270 */
[----:B------:R-:W-:Y:S05]  /*9410*/  @!P0 BRA `(.L_x_4713) ;  /* 0x0000000000508947 */ /* 0x000fea0003800000 */
[----:B------:R-:W-:-:S13]  /*9420*/  ISETP.NE.AND P0, PT, R0, 0x18, PT ;  /* 0x000000180000780c */ /* 0x000fda0003f05270 */
[----:B------:R-:W-:Y:S05]  /*9430*/  @P0 BRA `(.L_x_4702) ;  /* 0x0000000400c00947 */ /* 0x000fea0003800000 */
[----:B-----5:R-:W-:Y:S01]  /*9440*/  HADD2.F32 R28, -RZ, R28.H0_H0 ;  /* 0x2000001cff1c7230 */ /* 0x020fe20000004100 */
        /* <DEDUP_REMOVED lines=12> */
.L_x_4715:
[----:B------:R-:W-:Y:S05]  /*9510*/  BSYNC.RECONVERGENT B0 ;  /* 0x0000000000007941 */ /* 0x000fea0003800200 */
.L_x_4714:
[----:B------:R-:W-:Y:S01]  /*9520*/  LOP3.LUT R5, R0, 0x80, R5, 0xf8, !PT ;  /* 0x0000008000057812 */ /* 0x000fe200078ef805 */
[----:B------:R-:W-:-:S04]  /*9530*/  IMAD.MOV.U32 R25, RZ, RZ, R23 ;  /* 0x000000ffff197224 */ /* 0x000fc800078e0017 */
[----:B------:R0:W-:Y:S01]  /*9540*/  STG.E.U8 desc[UR36][R8.64], R5 ;  /* 0x0000000508007986 */ /* 0x0001e2000c101124 */
[----:B------:R-:W-:Y:S05]  /*9550*/  BRA `(.L_x_4697) ;  /* 0x0000000800287947 */ /* 0x000fea0003800000 */
.L_x_4713:
[----:B-----5:R-:W-:Y:S01]  /*9560*/  HADD2.F32 R28, -RZ, R28.H0_H0 ;  /* 0x2000001cff1c7230 */ /* 0x020fe20000004100 */
        /* <DEDUP_REMOVED lines=14> */
.L_x_4717:
[----:B------:R-:W-:Y:S05]  /*9650*/  BSYNC.RECONVERGENT B0 ;  /* 0x0000000000007941 */ /* 0x000fea0003800200 */
.L_x_4716:
[----:B------:R-:W-:Y:S01]  /*9660*/  LOP3.LUT R5, R0, 0x80, R5, 0xf8, !PT ;  /* 0x0000008000057812 */ /* 0x000fe200078ef805 */
[----:B------:R-:W-:-:S04]  /*9670*/  IMAD.MOV.U32 R25, RZ, RZ, R23 ;  /* 0x000000ffff197224 */ /* 0x000fc800078e0017 */
[----:B------:R0:W-:Y:S01]  /*9680*/  STG.E.U8 desc[UR36][R8.64], R5 ;  /* 0x0000000508007986 */ /* 0x0001e2000c101124 */
[----:B------:R-:W-:Y:S05]  /*9690*/  BRA `(.L_x_4697) ;  /* 0x0000000400d87947 */ /* 0x000fea0003800000 */
.L_x_4712:
[----:B-----5:R-:W-:Y:S02]  /*96a0*/  HADD2.F32 R0, -RZ, R28.H0_H0 ;  /* 0x2000001cff007230 */ /* 0x020fe40000004100 */
[----:B------:R-:W-:-:S03]  /*96b0*/  IMAD.MOV.U32 R25, RZ, RZ, R23 ;  /* 0x000000ffff197224 */ /* 0x000fc600078e0017 */
[----:B------:R-:W-:-:S05]  /*96c0*/  F2FP.BF16.F32.PACK_AB R0, RZ, R0 ;  /* 0x00000000ff00723e */ /* 0x000fca00000010ff */
[----:B------:R0:W-:Y:S01]  /*96d0*/  STG.E.U16 desc[UR36][R8.64], R0 ;  /* 0x0000000008007986 */ /* 0x0001e2000c101524 */
[----:B------:R-:W-:Y:S05]  /*96e0*/  BRA `(.L_x_4697) ;  /* 0x0000000400c47947 */ /* 0x000fea0003800000 */
.L_x_4709:
        /* <DEDUP_REMOVED lines=10> */
[----:B------:R-:W0:Y:S02]  /*9790*/  F2I.FTZ.U32.TRUNC.NTZ R3, R3 ;  /* 0x0000000300037305 */ /* 0x000e24000021f000 */
[----:B0-----:R0:W-:Y:S01]  /*97a0*/  STG.E.U16 desc[UR36][R8.64], R3 ;  /* 0x0000000308007986 */ /* 0x0011e2000c101524 */
[----:B------:R-:W-:Y:S05]  /*97b0*/  BRA `(.L_x_4697) ;  /* 0x0000000400907947 */ /* 0x000fea0003800000 */
.L_x_4720:
[----:B-----5:R-:W-:Y:S01]  /*97c0*/  HADD2.F32 R3, -RZ, R28.H0_H0 ;  /* 0x2000001cff037230 */ /* 0x020fe20000004100 */
        /* <DEDUP_REMOVED lines=12> */
.L_x_4723:
[----:B------:R-:W-:-:S04]  /*9890*/  SHF.R.U32.HI R0, RZ, 0x14, R3 ;  /* 0x00000014ff007819 */ /* 0x000fc80000011603 */
[----:B------:R-:W-:-:S04]  /*98a0*/  LOP3.LUT R0, R0, 0x1, RZ, 0xc0, !PT ;  /* 0x0000000100007812 */ /* 0x000fc800078ec0ff */
[----:B------:R-:W-:-:S04]  /*98b0*/  IADD3 R0, PT, PT, R3, 0x487ffff, R0 ;  /* 0x0487ffff03007810 */ /* 0x000fc80007ffe000 */
[----:B------:R-:W-:-:S04]  /*98c0*/  SHF.R.U32.HI R0, RZ, 0x14, R0 ;  /* 0x00000014ff007819 */ /* 0x000fc80000011600 */
[----:B------:R-:W-:-:S07]  /*98d0*/  LOP3.LUT R0, R0, 0xff, RZ, 0xc0, !PT ;  /* 0x000000ff00007812 */ /* 0x000fce00078ec0ff */
.L_x_4724:
[----:B------:R-:W-:-:S04]  /*98e0*/  SHF.R.U32.HI R3, RZ, 0x18, R3 ;  /* 0x00000018ff037819 */ /* 0x000fc80000011603 */
[----:B------:R-:W-:-:S04]  /*98f0*/  LOP3.LUT R0, R0, 0x80, R3, 0xf8, !PT ;  /* 0x0000008000007812 */ /* 0x000fc800078ef803 */
[----:B------:R-:W-:-:S07]  /*9900*/  PRMT R4, R0, 0x7610, R4 ;  /* 0x0000761000047816 */ /* 0x000fce0000000004 */
.L_x_4722:
[----:B------:R-:W-:Y:S05]  /*9910*/  BSYNC.RECONVERGENT B0 ;  /* 0x0000000000007941 */ /* 0x000fea0003800200 */
.L_x_4721:
[----:B------:R0:W-:Y:S01]  /*9920*/  STG.E.U8 desc[UR36][R8.64], R4 ;  /* 0x0000000408007986 */ /* 0x0001e2000c101124 */
[----:B------:R-:W-:Y:S01]  /*9930*/  IMAD.MOV.U32 R25, RZ, RZ, R23 ;  /* 0x000000ffff197224 */ /* 0x000fe200078e0017 */
[----:B------:R-:W-:Y:S06]  /*9940*/  BRA `(.L_x_4697) ;  /* 0x00000004002c7947 */ /* 0x000fec0003800000 */
.L_x_4719:
        /* <DEDUP_REMOVED lines=13> */
.L_x_4727:
[----:B------:R-:W-:-:S04]  /*9a20*/  SHF.R.U32.HI R0, RZ, 0x15, R3 ;  /* 0x00000015ff007819 */ /* 0x000fc80000011603 */
[----:B------:R-:W-:-:S04]  /*9a30*/  LOP3.LUT R0, R0, 0x1, RZ, 0xc0, !PT ;  /* 0x0000000100007812 */ /* 0x000fc800078ec0ff */
[----:B------:R-:W-:-:S04]  /*9a40*/  IADD3 R0, PT, PT, R3, 0x88fffff, R0 ;  /* 0x088fffff03007810 */ /* 0x000fc80007ffe000 */
[----:B------:R-:W-:-:S04]  /*9a50*/  SHF.R.U32.HI R0, RZ, 0x15, R0 ;  /* 0x00000015ff007819 */ /* 0x000fc80000011600 */
[----:B------:R-:W-:-:S07]  /*9a60*/  LOP3.LUT R0, R0, 0xff, RZ, 0xc0, !PT ;  /* 0x000000ff00007812 */ /* 0x000fce00078ec0ff */
.L_x_4728:
[----:B------:R-:W-:-:S04]  /*9a70*/  SHF.R.U32.HI R3, RZ, 0x18, R3 ;  /* 0x00000018ff037819 */ /* 0x000fc80000011603 */
[----:B------:R-:W-:-:S04]  /*9a80*/  LOP3.LUT R0, R0, 0x80, R3, 0xf8, !PT ;  /* 0x0000008000007812 */ /* 0x000fc800078ef803 */
[----:B------:R-:W-:-:S07]  /*9a90*/  PRMT R4, R0, 0x7610, R4 ;  /* 0x0000761000047816 */ /* 0x000fce0000000004 */
.L_x_4726:
[----:B------:R-:W-:Y:S05]  /*9aa0*/  BSYNC.RECONVERGENT B0 ;  /* 0x0000000000007941 */ /* 0x000fea0003800200 */
.L_x_4725:
[----:B------:R3:W-:Y:S01]  /*9ab0*/  STG.E.U8 desc[UR36][R8.64], R4 ;  /* 0x0000000408007986 */ /* 0x0007e2000c101124 */
[----:B------:R-:W-:Y:S01]  /*9ac0*/  IMAD.MOV.U32 R25, RZ, RZ, R23 ;  /* 0x000000ffff197224 */ /* 0x000fe200078e0017 */
[----:B------:R-:W-:Y:S06]  /*9ad0*/  BRA `(.L_x_4697) ;  /* 0x0000000000c87947 */ /* 0x000fec0003800000 */
.L_x_4718:
[----:B------:R-:W-:-:S13]  /*9ae0*/  ISETP.NE.AND P0, PT, R0, 0x1c, PT ;  /* 0x0000001c0000780c */ /* 0x000fda0003f05270 */
[----:B------:R-:W-:Y:S05]  /*9af0*/  @!P0 BRA `(.L_x_4729) ;  /* 0x0000000000b08947 */ /* 0x000fea0003800000 */
[----:B------:R-:W-:-:S13]  /*9b00*/  ISETP.NE.AND P0, PT, R0, 0x1d, PT ;  /* 0x0000001d0000780c */ /* 0x000fda0003f05270 */
[----:B------:R-:W-:Y:S05]  /*9b10*/  @!P0 BRA `(.L_x_4730) ;  /* 0x0000000000948947 */ /* 0x000fea0003800000 */
[----:B------:R-:W-:-:S13]  /*9b20*/  ISETP.NE.AND P0, PT, R0, 0x2c, PT ;  /* 0x0000002c0000780c */ /* 0x000fda0003f05270 */
[----:B------:R-:W-:Y:S05]  /*9b30*/  @!P0 BRA `(.L_x_4731) ;  /* 0x0000000000488947 */ /* 0x000fea0003800000 */
.L_x_4702:
        /* <DEDUP_REMOVED lines=16> */
.L_x_4732:
[----:B------:R-:W-:Y:S01]  /*9c40*/  IMAD.MOV.U32 R25, RZ, RZ, R23 ;  /* 0x000000ffff197224 */ /* 0x000fe200078e0017 */
[----:B------:R-:W-:Y:S06]  /*9c50*/  BRA `(.L_x_4697) ;  /* 0x0000000000687947 */ /* 0x000fec0003800000 */
.L_x_4731:
[----:B-----5:R-:W-:Y:S02]  /*9c60*/  HADD2.F32 R28, -RZ, R28.H0_H0 ;  /* 0x2000001cff1c7230 */ /* 0x020fe40000004100 */
        /* <DEDUP_REMOVED lines=16> */
.L_x_4730:
[----:B-----5:R-:W-:Y:S02]  /*9d70*/  HADD2.F32 R4, -RZ, R28.H0_H0 ;  /* 0x2000001cff047230 */ /* 0x020fe40000004100 */
[----:B------:R-:W-:-:S04]  /*9d80*/  IMAD.MOV.U32 R25, RZ, RZ, R23 ;  /* 0x000000ffff197224 */ /* 0x000fc800078e0017 */
[----:B------:R-:W0:Y:S02]  /*9d90*/  F2I.U64.TRUNC R4, R4 ;  /* 0x0000000400047311 */ /* 0x000e24000020d800 */
[----:B0-----:R1:W-:Y:S01]  /*9da0*/  STG.E.64 desc[UR36][R8.64], R4 ;  /* 0x0000000408007986 */ /* 0x0013e2000c101b24 */
[----:B------:R-:W-:Y:S05]  /*9db0*/  BRA `(.L_x_4697) ;  /* 0x0000000000107947 */ /* 0x000fea0003800000 */
.L_x_4729:
[----:B-----5:R-:W-:Y:S02]  /*9dc0*/  HADD2.F32 R28, -RZ, R28.H0_H0 ;  /* 0x2000001cff1c7230 */ /* 0x020fe40000004100 */
[----:B------:R-:W-:Y:S02]  /*9dd0*/  IMAD.MOV.U32 R25, RZ, RZ, R23 ;  /* 0x000000ffff197224 */ /* 0x000fe400078e0017 */
[----:B------:R-:W0:Y:S02]  /*9de0*/  F2I.FTZ.U32.TRUNC.NTZ R3, R28 ;  /* 0x0000001c00037305 */ /* 0x000e24000021f000 */
[----:B0-----:R0:W-:Y:S03]  /*9df0*/  STG.E desc[UR36][R8.64], R3 ;  /* 0x0000000308007986 */ /* 0x0011e6000c101924 */
.L_x_4697:
[----:B------:R-:W-:Y:S05]  /*9e00*/  BSYNC.RECONVERGENT B6 ;  /* 0x0000000000067941 */ /* 0x000fea0003800200 */
.L_x_4696:
[----:B------:R-:W-:Y:S01]  /*9e10*/  ISETP.GE.AND P0, PT, R25, R16, PT ;  /* 0x000000101900720c */ /* 0x000fe20003f06270 */
[----:B------:R-:W-:-:S12]  /*9e20*/  BSSY.RECONVERGENT B6, `(.L_x_4733) ;  /* 0x00001f0000067945 */ /* 0x000fd80003800200 */
[----:B------:R-:W-:Y:S05]  /*9e30*/  @P0 BRA `(.L_x_4734) ;  /* 0x0000001c00b80947 */ /* 0x000fea0003800000 */
[----:B------:R-:W4:Y:S01]  /*9e40*/  LDCU UR4, c[0x0][0x3b4] ;  /* 0x00007680ff0477ac */ /* 0x000f220008000800 */
[----:B0123--:R-:W0:Y:S01]  /*9e50*/  LDC.64 R8, c[0x0][0x388] ;  /* 0x0000e200ff087b82 */ /* 0x00fe220000000a00 */
[----:B------:R-:W-:Y:S01]  /*9e60*/  IMAD R0, R2, 0x200, R25 ;  /* 0x0000020002007824 */ /* 0x000fe200078e0219 */
[----:B----4-:R-:W-:-:S03]  /*9e70*/  PRMT R4, R19, 0x9910, RZ ;  /* 0x0000991013047816 */ /* 0x010fc600000000ff */
        /* <DEDUP_REMOVED lines=14> */
[----:B-----5:R-:W-:-:S04]  /*9f60*/  HADD2.F32 R22, -RZ, R22.H0_H0 ;  /* 0x20000016ff167230 */ /* 0x020fc80000004100 */
[----:B------:R-:W0:Y:S02]  /*9f70*/  F2I.FTZ.TRUNC.NTZ R3, R22 ;  /* 0x0000001600037305 */ /* 0x000e24000021f100 */
[----:B0-----:R0:W-:Y:S01]  /*9f80*/  STG.E.U8 desc[UR36][R8.64], R3 ;  /* 0x0000000308007986 */ /* 0x0011e2000c101124 */
[----:B------:R-:W-:Y:S05]  /*9f90*/  BRA `(.L_x_4740) ;  /* 0x0000000c007c7947 */ /* 0x000fea0003800000 */
.L_x_4738:
[----:B-----5:R-:W-:-:S06]  /*9fa0*/  HADD2.F32 R5, -RZ, R22.H0_H0 ;  /* 0x20000016ff057230 */ /* 0x020fcc0000004100 */
[----:B------:R-:W0:Y:S02]  /*9fb0*/  F2I.S64.TRUNC R4, R5 ;  /* 0x0000000500047311 */ /* 0x000e24000020d900 */
[----:B0-----:R0:W-:Y:S01]  /*9fc0*/  STG.E.U8 desc[UR36][R8.64], R4 ;  /* 0x0000000408007986 */ /* 0x0011e2000c101124 */
[----:B------:R-:W-:Y:S05]  /*9fd0*/  BRA `(.L_x_4740) ;  /* 0x0000000c006c7947 */ /* 0x000fea0003800000 */
.L_x_4737:
[----:B------:R-:W-:-:S13]  /*9fe0*/  ISETP.NE.AND P0, PT, R0, 0x2, PT ;  /* 0x000000020000780c */ /* 0x000fda0003f05270 */
[----:B------:R-:W-:Y:S05]  /*9ff0*/  @!P0 BRA `(.L_x_4741) ;  /* 0x0000000000308947 */ /* 0x000fea0003800000 */
[----:B------:R-:W-:-:S13]  /*a000*/  ISETP.NE.AND P0, PT, R0, 0x3, PT ;  /* 0x000000030000780c */ /* 0x000fda0003f05270 */
[----:B------:R-:W-:Y:S05]  /*a010*/  @!P0 BRA `(.L_x_4742) ;  /* 0x0000000000188947 */ /* 0x000fea0003800000 */
[----:B------:R-:W-:-:S13]  /*a020*/  ISETP.NE.AND P0, PT, R0, 0x4, PT ;  /* 0x000000040000780c */ /* 0x000fda0003f05270 */
[----:B------:R-:W-:Y:S05]  /*a030*/  @P0 BRA `(.L_x_4739) ;  /* 0x0000000800700947 */ /* 0x000fea0003800000 */
[----:B-----5:R-:W-:-:S06]  /*a040*/  HADD2.F32 R4, -RZ, R22.H0_H0 ;  /* 0x20000016ff047230 */ /* 0x020fcc0000004100 */
[----:B------:R-:W0:Y:S02]  /*a050*/  F2I.S64.TRUNC R4, R4 ;  /* 0x0000000400047311 */ /* 0x000e24000020d900 */
[----:B0-----:R0:W-:Y:S01]  /*a060*/  STG.E.64 desc[UR36][R8.64], R4 ;  /* 0x0000000408007986 */ /* 0x0011e2000c101b24 */
[----:B------:R-:W-:Y:S05]  /*a070*/  BRA `(.L_x_4740) ;  /* 0x0000000c00447947 */ /* 0x000fea0003800000 */
.L_x_4742:
[----:B-----5:R-:W-:-:S04]  /*a080*/  HADD2.F32 R22, -RZ, R22.H0_H0 ;  /* 0x20000016ff167230 */ /* 0x020fc80000004100 */
[----:B------:R-:W0:Y:S02]  /*a090*/  F2I.FTZ.TRUNC.NTZ R3, R22 ;  /* 0x0000001600037305 */ /* 0x000e24000021f100 */
[----:B0-----:R0:W-:Y:S01]  /*a0a0*/  STG.E desc[UR36][R8.64], R3 ;  /* 0x0000000308007986 */ /* 0x0011e2000c101924 */
[----:B------:R-:W-:Y:S05]  /*a0b0*/  BRA `(.L_x_4740) ;  /* 0x0000000c00347947 */ /* 0x000fea0003800000 */
.L_x_4741:
[----:B-----5:R-:W-:-:S04]  /*a0c0*/  HADD2.F32 R22, -RZ, R22.H0_H0 ;  /* 0x20000016ff167230 */ /* 0x020fc80000004100 */
[----:B------:R-:W0:Y:S02]  /*a0d0*/  F2I.FTZ.TRUNC.NTZ R3, R22 ;  /* 0x0000001600037305 */ /* 0x000e24000021f100 */
[----:B0-----:R0:W-:Y:S01]  /*a0e0*/  STG.E.U16 desc[UR36][R8.64], R3 ;  /* 0x0000000308007986 */ /* 0x0011e2000c101524 */
[----:B------:R-:W-:Y:S05]  /*a0f0*/  BRA `(.L_x_4740) ;  /* 0x0000000c00247947 */ /* 0x000fea0003800000 */
.L_x_4736:
[----:B------:R-:W-:-:S13]  /*a100*/  ISETP.GT.AND P0, PT, R0, 0x6, PT ;  /* 0x000000060000780c */ /* 0x000fda0003f04270 */
[----:B------:R-:W-:Y:S05]  /*a110*/  @P0 BRA `(.L_x_4743) ;  /* 0x0000000000240947 */ /* 0x000fea0003800000 */
[----:B------:R-:W-:-:S13]  /*a120*/  ISETP.NE.AND P0, PT, R0, 0x5, PT ;  /* 0x000000050000780c */ /* 0x000fda0003f05270 */
[----:B------:R-:W-:Y:S05]  /*a130*/  @!P0 BRA `(.L_x_4744) ;  /* 0x0000000000148947 */ /* 0x000fea0003800000 */
[----:B------:R-:W-:-:S13]  /*a140*/  ISETP.NE.AND P0, PT, R0, 0x6, PT ;  /* 0x000000060000780c */ /* 0x000fda0003f05270 */
[----:B------:R-:W-:Y:S05]  /*a150*/  @P0 BRA `(.L_x_4739) ;  /* 0x0000000800280947 */ /* 0x000fea0003800000 */
[----:B-----5:R-:W-:-:S05]  /*a160*/  HADD2.F32 R3, -RZ, R22.H0_H0 ;  /* 0x20000016ff037230 */ /* 0x020fca0000004100 */
[----:B------:R3:W-:Y:S01]  /*a170*/  STG.E desc[UR36][R8.64], R3 ;  /* 0x0000000308007986 */ /* 0x0007e2000c101924 */
[----:B------:R-:W-:Y:S05]  /*a180*/  BRA `(.L_x_4740) ;  /* 0x0000000c00007947 */ /* 0x000fea0003800000 */
.L_x_4744:
[----:B-----5:R4:W-:Y:S01]  /*a190*/  STG.E.U16 desc[UR36][R8.64], R22 ;  /* 0x0000001608007986 */ /* 0x0209e2000c101524 */
[----:B------:R-:W-:Y:S05]  /*a1a0*/  BRA `(.L_x_4740) ;  /* 0x0000000800f87947 */ /* 0x000fea0003800000 */
.L_x_4743:
[----:B------:R-:W-:-:S13]  /*a1b0*/  ISETP.NE.AND P0, PT, R0, 0x7, PT ;  /* 0x000000070000780c */ /* 0x000fda0003f05270 */
[----:B------:R-:W-:Y:S05]  /*a1c0*/  @!P0 BRA `(.L_x_4745) ;  /* 0x0000000000348947 */ /* 0x000fea0003800000 */
[----:B------:R-:W-:-:S13]  /*a1d0*/  ISETP.NE.AND P0, PT, R0, 0x8, PT ;  /* 0x000000080000780c */ /* 0x000fda0003f05270 */
[----:B------:R-:W-:Y:S05]  /*a1e0*/  @!P0 BRA `(.L_x_4746) ;  /* 0x0000000000188947 */ /* 0x000fea0003800000 */
[----:B------:R-:W-:-:S13]  /*a1f0*/  ISETP.NE.AND P0, PT, R0, 0x9, PT ;  /* 0x000000090000780c */ /* 0x000fda0003f05270 */
[----:B------:R-:W-:Y:S05]  /*a200*/  @P0 BRA `(.L_x_4739) ;  /* 0x0000000400fc0947 */ /* 0x000fea0003800000 */
[----:B-----5:R-:W-:Y:S02]  /*a210*/  HADD2.F32 R22, -RZ, R22.H0_H0 ;  /* 0x20000016ff167230 */ /* 0x020fe40000004100 */
[----:B------:R-:W-:-:S05]  /*a220*/  IMAD.MOV.U32 R23, RZ, RZ, RZ ;  /* 0x000000ffff177224 */ /* 0x000fca00078e00ff */
[----:B------:R1:W-:Y:S01]  /*a230*/  STG.E.64 desc[UR36][R8.64], R22 ;  /* 0x0000001608007986 */ /* 0x0003e2000c101b24 */
[----:B------:R-:W-:Y:S05]  /*a240*/  BRA `(.L_x_4740) ;  /* 0x0000000800d07947 */ /* 0x000fea0003800000 */
.L_x_4746:
[----:B-----5:R-:W-:-:S05]  /*a250*/  HADD2.F32 R0, -RZ, R22.H0_H0 ;  /* 0x20000016ff007230 */ /* 0x020fca0000004100 */
[----:B------:R-:W-:-:S04]  /*a260*/  F2FP.F16.F32.PACK_AB R0, RZ, R0 ;  /* 0x00000000ff00723e */ /* 0x000fc800000000ff */
[----:B------:R-:W-:-:S05]  /*a270*/  PRMT R0, R0, 0x5410, RZ ;  /* 0x0000541000007816 */ /* 0x000fca00000000ff */
[----:B------:R2:W-:Y:S01]  /*a280*/  STG.E desc[UR36][R8.64], R0 ;  /* 0x0000000008007986 */ /* 0x0005e2000c101924 */
[----:B------:R-:W-:Y:S05]  /*a290*/  BRA `(.L_x_4740) ;  /* 0x0000000800bc7947 */ /* 0x000fea0003800000 */
.L_x_4745:
[----:B-----5:R-:W-:-:S05]  /*a2a0*/  HADD2.F32 R4, -RZ, R22.H0_H0 ;  /* 0x20000016ff047230 */ /* 0x020fca0000004100 */
[----:B------:R-:W-:-:S06]  /*a2b0*/  FMUL.FTZ R4, R4, 1 ;  /* 0x3f80000004047820 */ /* 0x000fcc0000410000 */
[----:B------:R-:W0:Y:S02]  /*a2c0*/  F2F.F64.F32 R4, R4 ;  /* 0x0000000400047310 */ /* 0x000e240000201800 */
[----:B0-----:R0:W-:Y:S01]  /*a2d0*/  STG.E.64 desc[UR36][R8.64], R4 ;  /* 0x0000000408007986 */ /* 0x0011e2000c101b24 */
[----:B------:R-:W-:Y:S05]  /*a2e0*/  BRA `(.L_x_4740) ;  /* 0x0000000800a87947 */ /* 0x000fea0003800000 */
.L_x_4735:
        /* <DEDUP_REMOVED lines=10> */
[----:B-----5:R-:W-:-:S06]  /*a390*/  HADD2.F32 R3, -RZ, R22.H0_H0 ;  /* 0x20000016ff037230 */ /* 0x020fcc0000004100 */
[----:B------:R-:W0:Y:S02]  /*a3a0*/  F2I.FTZ.U32.TRUNC.NTZ R3, R3 ;  /* 0x0000000300037305 */ /* 0x000e24000021f000 */
[----:B0-----:R0:W-:Y:S01]  /*a3b0*/  STG.E.U16 desc[UR36][R8.64], R3 ;  /* 0x0000000308007986 */ /* 0x0011e2000c101524 */
[----:B------:R-:W-:Y:S05]  /*a3c0*/  BRA `(.L_x_4740) ;  /* 0x0000000800707947 */ /* 0x000fea0003800000 */
.L_x_4750:
[----:B-----5:R-:W-:Y:S01]  /*a3d0*/  HADD2.F32 R5, -RZ, R22.H0_H0 ;  /* 0x20000016ff057230 */ /* 0x020fe20000004100 */
        /* <DEDUP_REMOVED lines=16> */
.L_x_4753:
[----:B------:R-:W-:-:S04]  /*a4e0*/  SHF.R.U32.HI R3, RZ, 0x18, R5 ;  /* 0x00000018ff037819 */ /* 0x000fc80000011605 */
[----:B------:R-:W-:-:S04]  /*a4f0*/  LOP3.LUT R0, R0, 0x80, R3, 0xf8, !PT ;  /* 0x0000008000007812 */ /* 0x000fc800078ef803 */
[----:B------:R-:W-:-:S07]  /*a500*/  PRMT R4, R0, 0x7610, R4 ;  /* 0x0000761000047816 */ /* 0x000fce0000000004 */
.L_x_4752:
[----:B------:R-:W-:Y:S05]  /*a510*/  BSYNC.RECONVERGENT B0 ;  /* 0x0000000000007941 */ /* 0x000fea0003800200 */
.L_x_4751:
[----:B------:R0:W-:Y:S01]  /*a520*/  STG.E.U8 desc[UR36][R8.64], R4 ;  /* 0x0000000408007986 */ /* 0x0001e2000c101124 */
[----:B------:R-:W-:Y:S05]  /*a530*/  BRA `(.L_x_4740) ;  /* 0x0000000800147947 */ /* 0x000fea0003800000 */
.L_x_4749:
        /* <DEDUP_REMOVED lines=17> */
.L_x_4756:
[----:B------:R-:W-:-:S04]  /*a650*/  SHF.R.U32.HI R3, RZ, 0x18, R5 ;  /* 0x00000018ff037819 */ /* 0x000fc80000011605 */
[----:B------:R-:W-:-:S04]  /*a660*/  LOP3.LUT R0, R0, 0x80, R3, 0xf8, !PT ;  /* 0x0000008000007812 */ /* 0x000fc800078ef803 */
[----:B------:R-:W-:-:S07]  /*a670*/  PRMT R4, R0, 0x7610, R4 ;  /* 0x0000761000047816 */ /* 0x000fce0000000004 */
.L_x_4755:
[----:B------:R-:W-:Y:S05]  /*a680*/  BSYNC.RECONVERGENT B0 ;  /* 0x0000000000007941 */ /* 0x000fea0003800200 */
.L_x_4754:
[----:B------:R0:W-:Y:S01]  /*a690*/  STG.E.U8 desc[UR36][R8.64], R4 ;  /* 0x0000000408007986 */ /* 0x0001e2000c101124 */
[----:B------:R-:W-:Y:S05]  /*a6a0*/  BRA `(.L_x_4740) ;  /* 0x0000000400b87947 */ /* 0x000fea0003800000 */
.L_x_4748:
[----:B------:R-:W-:-:S13]  /*a6b0*/  ISETP.NE.AND P0, PT, R0, 0x1c, PT ;  /* 0x0000001c0000780c */ /* 0x000fda0003f05270 */
[----:B------:R-:W-:Y:S05]  /*a6c0*/  @!P0 BRA `(.L_x_4757) ;  /* 0x0000000000608947 */ /* 0x000fea0003800000 */
[----:B------:R-:W-:-:S13]  /*a6d0*/  ISETP.NE.AND P0, PT, R0, 0x1d, PT ;  /* 0x0000001d0000780c */ /* 0x000fda0003f05270 */
[----:B------:R-:W-:Y:S05]  /*a6e0*/  @!P0 BRA `(.L_x_4758) ;  /* 0x0000000000488947 */ /* 0x000fea0003800000 */
[----:B------:R-:W-:-:S13]  /*a6f0*/  ISETP.NE.AND P0, PT, R0, 0x2c, PT ;  /* 0x0000002c0000780c */ /* 0x000fda0003f05270 */
[----:B------:R-:W-:Y:S05]  /*a700*/  @P0 BRA `(.L_x_4739) ;  /* 0x0000000000bc0947 */ /* 0x000fea0003800000 */
[----:B-----5:R-:W-:-:S05]  /*a710*/  HADD2.F32 R22, -RZ, R22.H0_H0 ;  /* 0x20000016ff167230 */ /* 0x020fca0000004100 */
        /* <DEDUP_REMOVED lines=15> */
.L_x_4758:
[----:B-----5:R-:W-:-:S06]  /*a810*/  HADD2.F32 R4, -RZ, R22.H0_H0 ;  /* 0x20000016ff047230 */ /* 0x020fcc0000004100 */
[----:B------:R-:W0:Y:S02]  /*a820*/  F2I.U64.TRUNC R4, R4 ;  /* 0x0000000400047311 */ /* 0x000e24000020d800 */
[----:B0-----:R0:W-:Y:S01]  /*a830*/  STG.E.64 desc[UR36][R8.64], R4 ;  /* 0x0000000408007986 */ /* 0x0011e2000c101b24 */
[----:B------:R-:W-:Y:S05]  /*a840*/  BRA `(.L_x_4740) ;  /* 0x0000000400507947 */ /* 0x000fea0003800000 */
.L_x_4757:
[----:B-----5:R-:W-:-:S04]  /*a850*/  HADD2.F32 R22, -RZ, R22.H0_H0 ;  /* 0x20000016ff167230 */ /* 0x020fc80000004100 */
[----:B------:R-:W0:Y:S02]  /*a860*/  F2I.FTZ.U32.TRUNC.NTZ R3, R22 ;  /* 0x0000001600037305 */ /* 0x000e24000021f000 */
[----:B0-----:R0:W-:Y:S01]  /*a870*/  STG.E desc[UR36][R8.64], R3 ;  /* 0x0000000308007986 */ /* 0x0011e2000c101924 */
[----:B------:R-:W-:Y:S05]  /*a880*/  BRA `(.L_x_4740) ;  /* 0x0000000400407947 */ /* 0x000fea0003800000 */
.L_x_4747:
[----:B------:R-:W-:-:S13]  /*a890*/  ISETP.GT.AND P0, PT, R0, 0xe, PT ;  /* 0x0000000e0000780c */ /* 0x000fda0003f04270 */
[----:B------:R-:W-:Y:S05]  /*a8a0*/  @P0 BRA `(.L_x_4759) ;  /* 0x00000000003c0947 */ /* 0x000fea0003800000 */
[----:B------:R-:W-:-:S13]  /*a8b0*/  ISETP.NE.AND P0, PT, R0, 0xa, PT ;  /* 0x0000000a0000780c */ /* 0x000fda0003f05270 */
[----:B------:R-:W-:Y:S05]  /*a8c0*/  @!P0 BRA `(.L_x_4760) ;  /* 0x00000000001c8947 */ /* 0x000fea0003800000 */
[----:B------:R-:W-:-:S13]  /*a8d0*/  ISETP.NE.AND P0, PT, R0, 0xb, PT ;  /* 0x0000000b0000780c */ /* 0x000fda0003f05270 */
[----:B------:R-:W-:Y:S05]  /*a8e0*/  @P0 BRA `(.L_x_4739) ;  /* 0x0000000000440947 */ /* 0x000fea0003800000 */
[----:B-----5:R-:W-:-:S05]  /*a8f0*/  HADD2.F32 R22, -RZ, R22.H0_H0 ;  /* 0x20000016ff167230 */ /* 0x020fca0000004100 */
[----:B------:R-:W-:-:S04]  /*a900*/  FSETP.NEU.FTZ.AND P0, PT, R22, RZ, PT ;  /* 0x000000ff1600720b */ /* 0x000fc80003f1d000 */
[----:B------:R-:W-:-:S05]  /*a910*/  SEL R3, RZ, 0x1, !P0 ;  /* 0x00000001ff037807 */ /* 0x000fca0004000000 */
[----:B------:R0:W-:Y:S01]  /*a920*/  STG.E.U8 desc[UR36][R8.64], R3 ;  /* 0x0000000308007986 */ /* 0x0001e2000c101124 */
[----:B------:R-:W-:Y:S05]  /*a930*/  BRA `(.L_x_4740) ;  /* 0x0000000400147947 */ /* 0x000fea0003800000 */
.L_x_4760:
[----:B-----5:R-:W-:Y:S01]  /*a940*/  HADD2.F32 R22, -RZ, R22.H0_H0 ;  /* 0x20000016ff167230 */ /* 0x020fe20000004100 */
[----:B------:R-:W-:-:S04]  /*a950*/  CS2R R6, SRZ ;  /* 0x0000000000067805 */ /* 0x000fc8000001ff00 */
[----:B------:R-:W-:-:S06]  /*a960*/  FMUL.FTZ R4, R22, 1 ;  /* 0x3f80000016047820 */ /* 0x000fcc0000410000 */
[----:B------:R-:W0:Y:S02]  /*a970*/  F2F.F64.F32 R4, R4 ;  /* 0x0000000400047310 */ /* 0x000e240000201800 */
[----:B0-----:R0:W-:Y:S01]  /*a980*/  STG.E.128 desc[UR36][R8.64], R4 ;  /* 0x0000000408007986 */ /* 0x0011e2000c101d24 */
[----:B------:R-:W-:Y:S05]  /*a990*/  BRA `(.L_x_4740) ;  /* 0x0000000000fc7947 */ /* 0x000fea0003800000 */
.L_x_4759:
[----:B------:R-:W-:-:S13]  /*a9a0*/  ISETP.NE.AND P0, PT, R0, 0xf, PT ;  /* 0x0000000f0000780c */ /* 0x000fda0003f05270 */
[----:B------:R-:W-:Y:S05]  /*a9b0*/  @!P0 BRA `(.L_x_4761) ;  /* 0x0000000000e88947 */ /* 0x000fea0003800000 */
[----:B------:R-:W-:-:S13]  /*a9c0*/  ISETP.NE.AND P0, PT, R0, 0x17, PT ;  /* 0x000000170000780c */ /* 0x000fda0003f05270 */
[----:B------:R-:W-:Y:S05]  /*a9d0*/  @!P0 BRA `(.L_x_4762) ;  /* 0x0000000000908947 */ /* 0x000fea0003800000 */
[----:B------:R-:W-:-:S13]  /*a9e0*/  ISETP.NE.AND P0, PT, R0, 0x18, PT ;  /* 0x000000180000780c */ /* 0x000fda0003f05270 */
[----:B------:R-:W-:Y:S05]  /*a9f0*/  @!P0 BRA `(.L_x_4763) ;  /* 0x0000000000448947 */ /* 0x000fea0003800000 */
.L_x_4739:
        /* <DEDUP_REMOVED lines=16> */
.L_x_4764:
[----:B------:R-:W-:Y:S05]  /*ab00*/  BRA `(.L_x_4740) ;  /* 0x0000000000a07947 */ /* 0x000fea0003800000 */
.L_x_4763:
[----:B-----5:R-:W-:Y:S01]  /*ab10*/  HADD2.F32 R5, -RZ, R22.H0_H0 ;  /* 0x20000016ff057230 */ /* 0x020fe20000004100 */
        /* <DEDUP_REMOVED lines=12> */
.L_x_4766:
[----:B------:R-:W-:Y:S05]  /*abe0*/  BSYNC.RECONVERGENT B0 ;  /* 0x0000000000007941 */ /* 0x000fea0003800200 */
.L_x_4765:
[----:B------:R-:W-:-:S05]  /*abf0*/  LOP3.LUT R3, R0, 0x80, R3, 0xf8, !PT ;  /* 0x0000008000037812 */ /* 0x000fca00078ef803 */
[----:B------:R0:W-:Y:S01]  /*ac00*/  STG.E.U8 desc[UR36][R8.64], R3 ;  /* 0x0000000308007986 */ /* 0x0001e2000c101124 */
[----:B------:R-:W-:Y:S05]  /*ac10*/  BRA `(.L_x_4740) ;  /* 0x00000000005c7947 */ /* 0x000fea0003800000 */
.L_x_4762:
[----:B-----5:R-:W-:Y:S01]  /*ac20*/  HADD2.F32 R3, -RZ, R22.H0_H0 ;  /* 0x20000016ff037230 */ /* 0x020fe20000004100 */
        /* <DEDUP_REMOVED lines=11> */
.L_x_4768:
[----:B------:R-:W-:Y:S01]  /*ace0*/  IMAD.MOV.U32 R0, RZ, RZ, 0x7f ;  /* 0x0000007fff007424 */ /* 0x000fe200078e00ff */
[----:B------:R-:W-:-:S04]  /*acf0*/  ISETP.GT.U32.AND P0, PT, R4, 0x7f800000, PT ;  /* 0x7f8000000400780c */ /* 0x000fc80003f04070 */
[----:B------:R-:W-:-:S09]  /*ad00*/  SEL R0, R0, 0x7c, P0 ;  /* 0x0000007c00007807 */ /* 0x000fd20000000000 */
.L_x_4769:
[----:B------:R-:W-:Y:S05]  /*ad10*/  BSYNC.RECONVERGENT B0 ;  /* 0x0000000000007941 */ /* 0x000fea0003800200 */
.L_x_4767:
[----:B------:R-:W-:-:S04]  /*ad20*/  SHF.R.U32.HI R3, RZ, 0x18, R3 ;  /* 0x00000018ff037819 */ /* 0x000fc80000011603 */
[----:B------:R-:W-:-:S05]  /*ad30*/  LOP3.LUT R3, R0, 0x80, R3, 0xf8, !PT ;  /* 0x0000008000037812 */ /* 0x000fca00078ef803 */
[----:B------:R0:W-:Y:S01]  /*ad40*/  STG.E.U8 desc[UR36][R8.64], R3 ;  /* 0x0000000308007986 */ /* 0x0001e2000c101124 */
[----:B------:R-:W-:Y:S05]  /*ad50*/  BRA `(.L_x_4740) ;  /* 0x00000000000c7947 */ /* 0x000fea0003800000 */
.L_x_4761:
[----:B-----5:R-:W-:-:S05]  /*ad60*/  HADD2.F32 R0, -RZ, R22.H0_H0 ;  /* 0x20000016ff007230 */ /* 0x020fca0000004100 */
[----:B------:R-:W-:-:S05]  /*ad70*/  F2FP.BF16.F32.PACK_AB R0, RZ, R0 ;  /* 0x00000000ff00723e */ /* 0x000fca00000010ff */
[----:B------:R0:W-:Y:S02]  /*ad80*/  STG.E.U16 desc[UR36][R8.64], R0 ;  /* 0x0000000008007986 */ /* 0x0001e4000c101524 */
.L_x_4740:
        /* <DEDUP_REMOVED lines=21> */
[----:B------:R-:W-:-:S06]  /*aee0*/  HADD2.F32 R17, -RZ, R17.H0_H0 ;  /* 0x20000011ff117230 */ /* 0x000fcc0000004100 */
[----:B------:R-:W0:Y:S02]  /*aef0*/  F2I.FTZ.TRUNC.NTZ R17, R17 ;  /* 0x0000001100117305 */ /* 0x000e24000021f100 */
[----:B0-----:R0:W-:Y:S01]  /*af00*/  STG.E.U8 desc[UR36][R8.64], R17 ;  /* 0x0000001108007986 */ /* 0x0011e2000c101124 */
[----:B------:R-:W-:Y:S05]  /*af10*/  BRA `(.L_x_4775) ;  /* 0x0000000c007c7947 */ /* 0x000fea0003800000 */
.L_x_4773:
[----:B------:R-:W-:-:S06]  /*af20*/  HADD2.F32 R5, -RZ, R17.H0_H0 ;  /* 0x20000011ff057230 */ /* 0x000fcc0000004100 */
[----:B------:R-:W0:Y:S02]  /*af30*/  F2I.S64.TRUNC R4, R5 ;  /* 0x0000000500047311 */ /* 0x000e24000020d900 */
[----:B0-----:R0:W-:Y:S01]  /*af40*/  STG.E.U8 desc[UR36][R8.64], R4 ;  /* 0x0000000408007986 */ /* 0x0011e2000c101124 */
[----:B------:R-:W-:Y:S05]  /*af50*/  BRA `(.L_x_4775) ;  /* 0x0000000c006c7947 */ /* 0x000fea0003800000 */
.L_x_4772:
[----:B------:R-:W-:-:S13]  /*af60*/  ISETP.NE.AND P0, PT, R0, 0x2, PT ;  /* 0x000000020000780c */ /* 0x000fda0003f05270 */
[----:B------:R-:W-:Y:S05]  /*af70*/  @!P0 BRA `(.L_x_4776) ;  /* 0x0000000000308947 */ /* 0x000fea0003800000 */
[----:B------:R-:W-:-:S13]  /*af80*/  ISETP.NE.AND P0, PT, R0, 0x3, PT ;  /* 0x000000030000780c */ /* 0x000fda0003f05270 */
[----:B------:R-:W-:Y:S05]  /*af90*/  @!P0 BRA `(.L_x_4777) ;  /* 0x0000000000188947 */ /* 0x000fea0003800000 */
[----:B------:R-:W-:-:S13]  /*afa0*/  ISETP.NE.AND P0, PT, R0, 0x4, PT ;  /* 0x000000040000780c */ /* 0x000fda0003f05270 */
[----:B------:R-:W-:Y:S05]  /*afb0*/  @P0 BRA `(.L_x_4774) ;  /* 0x0000000800700947 */ /* 0x000fea0003800000 */
[----:B------:R-:W-:-:S06]  /*afc0*/  HADD2.F32 R4, -RZ, R17.H0_H0 ;  /* 0x20000011ff047230 */ /* 0x000fcc0000004100 */
[----:B------:R-:W0:Y:S02]  /*afd0*/  F2I.S64.TRUNC R4, R4 ;  /* 0x0000000400047311 */ /* 0x000e24000020d900 */
[----:B0-----:R0:W-:Y:S01]  /*afe0*/  STG.E.64 desc[UR36][R8.64], R4 ;  /* 0x0000000408007986 */ /* 0x0011e2000c101b24 */
[----:B------:R-:W-:Y:S05]  /*aff0*/  BRA `(.L_x_4775) ;  /* 0x0000000c00447947 */ /* 0x000fea0003800000 */
.L_x_4777:
[----:B------:R-:W-:-:S06]  /*b000*/  HADD2.F32 R17, -RZ, R17.H0_H0 ;  /* 0x20000011ff117230 */ /* 0x000fcc0000004100 */
[----:B------:R-:W0:Y:S02]  /*b010*/  F2I.FTZ.TRUNC.NTZ R17, R17 ;  /* 0x0000001100117305 */ /* 0x000e24000021f100 */
[----:B0-----:R0:W-:Y:S01]  /*b020*/  STG.E desc[UR36][R8.64], R17 ;  /* 0x0000001108007986 */ /* 0x0011e2000c101924 */
[----:B------:R-:W-:Y:S05]  /*b030*/  BRA `(.L_x_4775) ;  /* 0x0000000c00347947 */ /* 0x000fea0003800000 */
.L_x_4776:
[----:B------:R-:W-:-:S06]  /*b040*/  HADD2.F32 R17, -RZ, R17.H0_H0 ;  /* 0x20000011ff117230 */ /* 0x000fcc0000004100 */
[----:B------:R-:W0:Y:S02]  /*b050*/  F2I.FTZ.TRUNC.NTZ R17, R17 ;  /* 0x0000001100117305 */ /* 0x000e24000021f100 */
[----:B0-----:R0:W-:Y:S01]  /*b060*/  STG.E.U16 desc[UR36][R8.64], R17 ;  /* 0x0000001108007986 */ /* 0x0011e2000c101524 */
[----:B------:R-:W-:Y:S05]  /*b070*/  BRA `(.L_x_4775) ;  /* 0x0000000c00247947 */ /* 0x000fea0003800000 */
.L_x_4771:
[----:B------:R-:W-:-:S13]  /*b080*/  ISETP.GT.AND P0, PT, R0, 0x6, PT ;  /* 0x000000060000780c */ /* 0x000fda0003f04270 */
[----:B------:R-:W-:Y:S05]  /*b090*/  @P0 BRA `(.L_x_4778) ;  /* 0x0000000000240947 */ /* 0x000fea0003800000 */
[----:B------:R-:W-:-:S13]  /*b0a0*/  ISETP.NE.AND P0, PT, R0, 0x5, PT ;  /* 0x000000050000780c */ /* 0x000fda0003f05270 */
[----:B------:R-:W-:Y:S05]  /*b0b0*/  @!P0 BRA `(.L_x_4779) ;  /* 0x0000000000148947 */ /* 0x000fea0003800000 */
[----:B------:R-:W-:-:S13]  /*b0c0*/  ISETP.NE.AND P0, PT, R0, 0x6, PT ;  /* 0x000000060000780c */ /* 0x000fda0003f05270 */
[----:B------:R-:W-:Y:S05]  /*b0d0*/  @P0 BRA `(.L_x_4774) ;  /* 0x0000000800280947 */ /* 0x000fea0003800000 */
[----:B------:R-:W-:-:S05]  /*b0e0*/  HADD2.F32 R17, -RZ, R17.H0_H0 ;  /* 0x20000011ff117230 */ /* 0x000fca0000004100 */
[----:B------:R0:W-:Y:S01]  /*b0f0*/  STG.E desc[UR36][R8.64], R17 ;  /* 0x0000001108007986 */ /* 0x0001e2000c101924 */
[----:B------:R-:W-:Y:S05]  /*b100*/  BRA `(.L_x_4775) ;  /* 0x0000000c00007947 */ /* 0x000fea0003800000 */
.L_x_4779:
[----:B------:R0:W-:Y:S01]  /*b110*/  STG.E.U16 desc[UR36][R8.64], R17 ;  /* 0x0000001108007986 */ /* 0x0001e2000c101524 */
[----:B------:R-:W-:Y:S05]  /*b120*/  BRA `(.L_x_4775) ;  /* 0x0000000800f87947 */ /* 0x000fea0003800000 */
.L_x_4778:
[----:B------:R-:W-:-:S13]  /*b130*/  ISETP.NE.AND P0, PT, R0, 0x7, PT ;  /* 0x000000070000780c */ /* 0x000fda0003f05270 */
[----:B------:R-:W-:Y:S05]  /*b140*/  @!P0 BRA `(.L_x_4780) ;  /* 0x0000000000348947 */ /* 0x000fea0003800000 */
[----:B------:R-:W-:-:S13]  /*b150*/  ISETP.NE.AND P0, PT, R0, 0x8, PT ;  /* 0x000000080000780c */ /* 0x000fda0003f05270 */
[----:B------:R-:W-:Y:S05]  /*b160*/  @!P0 BRA `(.L_x_4781) ;  /* 0x0000000000188947 */ /* 0x000fea0003800000 */
[----:B------:R-:W-:-:S13]  /*b170*/  ISETP.NE.AND P0, PT, R0, 0x9, PT ;  /* 0x000000090000780c */ /* 0x000fda0003f05270 */
[----:B------:R-:W-:Y:S05]  /*b180*/  @P0 BRA `(.L_x_4774) ;  /* 0x0000000400fc0947 */ /* 0x000fea0003800000 */
[----:B------:R-:W-:Y:S02]  /*b190*/  HADD2.F32 R4, -RZ, R17.H0_H0 ;  /* 0x20000011ff047230 */ /* 0x000fe40000004100 */
[----:B------:R-:W-:-:S05]  /*b1a0*/  IMAD.MOV.U32 R5, RZ, RZ, RZ ;  /* 0x000000ffff057224 */ /* 0x000fca00078e00ff */
[----:B------:R0:W-:Y:S01]  /*b1b0*/  STG.E.64 desc[UR36][R8.64], R4 ;  /* 0x0000000408007986 */ /* 0x0001e2000c101b24 */
[----:B------:R-:W-:Y:S05]  /*b1c0*/  BRA `(.L_x_4775) ;  /* 0x0000000800d07947 */ /* 0x000fea0003800000 */
.L_x_4781:
[----:B------:R-:W-:-:S05]  /*b1d0*/  HADD2.F32 R0, -RZ, R17.H0_H0 ;  /* 0x20000011ff007230 */ /* 0x000fca0000004100 */
[----:B------:R-:W-:-:S04]  /*b1e0*/  F2FP.F16.F32.PACK_AB R0, RZ, R0 ;  /* 0x00000000ff00723e */ /* 0x000fc800000000ff */
[----:B------:R-:W-:-:S05]  /*b1f0*/  PRMT R0, R0, 0x5410, RZ ;  /* 0x0000541000007816 */ /* 0x000fca00000000ff */
[----:B------:R0:W-:Y:S01]  /*b200*/  STG.E desc[UR36][R8.64], R0 ;  /* 0x0000000008007986 */ /* 0x0001e2000c101924 */
[----:B------:R-:W-:Y:S05]  /*b210*/  BRA `(.L_x_4775) ;  /* 0x0000000800bc7947 */ /* 0x000fea0003800000 */
.L_x_4780:
[----:B------:R-:W-:-:S05]  /*b220*/  HADD2.F32 R4, -RZ, R17.H0_H0 ;  /* 0x20000011ff047230 */ /* 0x000fca0000004100 */
[----:B------:R-:W-:-:S06]  /*b230*/  FMUL.FTZ R4, R4, 1 ;  /* 0x3f80000004047820 */ /* 0x000fcc0000410000 */
[----:B------:R-:W0:Y:S02]  /*b240*/  F2F.F64.F32 R4, R4 ;  /* 0x0000000400047310 */ /* 0x000e240000201800 */
[----:B0-----:R0:W-:Y:S01]  /*b250*/  STG.E.64 desc[UR36][R8.64], R4 ;  /* 0x0000000408007986 */ /* 0x0011e2000c101b24 */
[----:B------:R-:W-:Y:S05]  /*b260*/  BRA `(.L_x_4775) ;  /* 0x0000000800a87947 */ /* 0x000fea0003800000 */
.L_x_4770:
        /* <DEDUP_REMOVED lines=10> */
[----:B------:R-:W-:-:S06]  /*b310*/  HADD2.F32 R3, -RZ, R17.H0_H0 ;  /* 0x20000011ff037230 */ /* 0x000fcc0000004100 */
[----:B------:R-:W0:Y:S02]  /*b320*/  F2I.FTZ.U32.TRUNC.NTZ R3, R3 ;  /* 0x0000000300037305 */ /* 0x000e24000021f000 */
[----:B0-----:R0:W-:Y:S01]  /*b330*/  STG.E.U16 desc[UR36][R8.64], R3 ;  /* 0x0000000308007986 */ /* 0x0011e2000c101524 */
[----:B------:R-:W-:Y:S05]  /*b340*/  BRA `(.L_x_4775) ;  /* 0x0000000800707947 */ /* 0x000fea0003800000 */
.L_x_4785:
        /* <DEDUP_REMOVED lines=17> */
.L_x_4788:
[----:B------:R-:W-:-:S04]  /*b460*/  SHF.R.U32.HI R3, RZ, 0x18, R17 ;  /* 0x00000018ff037819 */ /* 0x000fc80000011611 */
[----:B------:R-:W-:-:S04]  /*b470*/  LOP3.LUT R0, R0, 0x80, R3, 0xf8, !PT ;  /* 0x0000008000007812 */ /* 0x000fc800078ef803 */
[----:B------:R-:W-:-:S07]  /*b480*/  PRMT R4, R0, 0x7610, R4 ;  /* 0x0000761000047816 */ /* 0x000fce0000000004 */
.L_x_4787:
[----:B------:R-:W-:Y:S05]  /*b490*/  BSYNC.RECONVERGENT B0 ;  /* 0x0000000000007941 */ /* 0x000fea0003800200 */
.L_x_4786:
[----:B------:R0:W-:Y:S01]  /*b4a0*/  STG.E.U8 desc[UR36][R8.64], R4 ;  /* 0x0000000408007986 */ /* 0x0001e2000c101124 */
[----:B------:R-:W-:Y:S05]  /*b4b0*/  BRA `(.L_x_4775) ;  /* 0x0000000800147947 */ /* 0x000fea0003800000 */
.L_x_4784:
        /* <DEDUP_REMOVED lines=17> */
.L_x_4791:
[----:B------:R-:W-:-:S04]  /*b5d0*/  SHF.R.U32.HI R3, RZ, 0x18, R17 ;  /* 0x00000018ff037819 */ /* 0x000fc80000011611 */
[----:B------:R-:W-:-:S04]  /*b5e0*/  LOP3.LUT R0, R0, 0x80, R3, 0xf8, !PT ;  /* 0x0000008000007812 */ /* 0x000fc800078ef803 */
[----:B------:R-:W-:-:S07]  /*b5f0*/  PRMT R4, R0, 0x7610, R4 ;  /* 0x0000761000047816 */ /* 0x000fce0000000004 */
.L_x_4790:
[----:B------:R-:W-:Y:S05]  /*b600*/  BSYNC.RECONVERGENT B0 ;  /* 0x0000000000007941 */ /* 0x000fea0003800200 */
.L_x_4789:
[----:B------:R0:W-:Y:S01]  /*b610*/  STG.E.U8 desc[UR36][R8.64], R4 ;  /* 0x0000000408007986 */ /* 0x0001e2000c101124 */
[----:B------:R-:W-:Y:S05]  /*b620*/  BRA `(.L_x_4775) ;  /* 0x0000000400b87947 */ /* 0x000fea0003800000 */
.L_x_4783:
[----:B------:R-:W-:-:S13]  /*b630*/  ISETP.NE.AND P0, PT, R0, 0x1c, PT ;  /* 0x0000001c0000780c */ /* 0x000fda0003f05270 */
[----:B------:R-:W-:Y:S05]  /*b640*/  @!P0 BRA `(.L_x_4792) ;  /* 0x0000000000608947 */ /* 0x000fea0003800000 */
[----:B------:R-:W-:-:S13]  /*b650*/  ISETP.NE.AND P0, PT, R0, 0x1d, PT ;  /* 0x0000001d0000780c */ /* 0x000fda0003f05270 */
[----:B------:R-:W-:Y:S05]  /*b660*/  @!P0 BRA `(.L_x_4793) ;  /* 0x0000000000488947 */ /* 0x000fea0003800000 */
[----:B------:R-:W-:-:S13]  /*b670*/  ISETP.NE.AND P0, PT, R0, 0x2c, PT ;  /* 0x0000002c0000780c */ /* 0x000fda0003f05270 */
[----:B------:R-:W-:Y:S05]  /*b680*/  @P0 BRA `(.L_x_4774) ;  /* 0x0000000000bc0947 */ /* 0x000fea0003800000 */
        /* <DEDUP_REMOVED lines=16> */
.L_x_4793:
[----:B------:R-:W-:-:S06]  /*b790*/  HADD2.F32 R4, -RZ, R17.H0_H0 ;  /* 0x20000011ff047230 */ /* 0x000fcc0000004100 */
[----:B------:R-:W0:Y:S02]  /*b7a0*/  F2I.U64.TRUNC R4, R4 ;  /* 0x0000000400047311 */ /* 0x000e24000020d800 */
[----:B0-----:R0:W-:Y:S01]  /*b7b0*/  STG.E.64 desc[UR36][R8.64], R4 ;  /* 0x0000000408007986 */ /* 0x0011e2000c101b24 */
[----:B------:R-:W-:Y:S05]  /*b7c0*/  BRA `(.L_x_4775) ;  /* 0x0000000400507947 */ /* 0x000fea0003800000 */
.L_x_4792:
[----:B------:R-:W-:-:S06]  /*b7d0*/  HADD2.F32 R17, -RZ, R17.H0_H0 ;  /* 0x20000011ff117230 */ /* 0x000fcc0000004100 */
[----:B------:R-:W0:Y:S02]  /*b7e0*/  F2I.FTZ.U32.TRUNC.NTZ R17, R17 ;  /* 0x0000001100117305 */ /* 0x000e24000021f000 */
[----:B0-----:R0:W-:Y:S01]  /*b7f0*/  STG.E desc[UR36][R8.64], R17 ;  /* 0x0000001108007986 */ /* 0x0011e2000c101924 */
[----:B------:R-:W-:Y:S05]  /*b800*/  BRA `(.L_x_4775) ;  /* 0x0000000400407947 */ /* 0x000fea0003800000 */
.L_x_4782:
[----:B------:R-:W-:-:S13]  /*b810*/  ISETP.GT.AND P0, PT, R0, 0xe, PT ;  /* 0x0000000e0000780c */ /* 0x000fda0003f04270 */
[----:B------:R-:W-:Y:S05]  /*b820*/  @P0 BRA `(.L_x_4794) ;  /* 0x00000000003c0947 */ /* 0x000fea0003800000 */
[----:B------:R-:W-:-:S13]  /*b830*/  ISETP.NE.AND P0, PT, R0, 0xa, PT ;  /* 0x0000000a0000780c */ /* 0x000fda0003f05270 */
[----:B------:R-:W-:Y:S05]  /*b840*/  @!P0 BRA `(.L_x_4795) ;  /* 0x00000000001c8947 */ /* 0x000fea0003800000 */
[----:B------:R-:W-:-:S13]  /*b850*/  ISETP.NE.AND P0, PT, R0, 0xb, PT ;  /* 0x0000000b0000780c */ /* 0x000fda0003f05270 */
[----:B------:R-:W-:Y:S05]  /*b860*/  @P0 BRA `(.L_x_4774) ;  /* 0x0000000000440947 */ /* 0x000fea0003800000 */
[----:B------:R-:W-:-:S05]  /*b870*/  HADD2.F32 R17, -RZ, R17.H0_H0 ;  /* 0x20000011ff117230 */ /* 0x000fca0000004100 */
[----:B------:R-:W-:-:S04]  /*b880*/  FSETP.NEU.FTZ.AND P0, PT, R17, RZ, PT ;  /* 0x000000ff1100720b */ /* 0x000fc80003f1d000 */
[----:B------:R-:W-:-:S05]  /*b890*/  SEL R3, RZ, 0x1, !P0 ;  /* 0x00000001ff037807 */ /* 0x000fca0004000000 */
[----:B------:R4:W-:Y:S01]  /*b8a0*/  STG.E.U8 desc[UR36][R8.64], R3 ;  /* 0x0000000308007986 */ /* 0x0009e2000c101124 */
[----:B------:R-:W-:Y:S05]  /*b8b0*/  BRA `(.L_x_4775) ;  /* 0x0000000400147947 */ /* 0x000fea0003800000 */
.L_x_4795:
[----:B------:R-:W-:Y:S01]  /*b8c0*/  HADD2.F32 R17, -RZ, R17.H0_H0 ;  /* 0x20000011ff117230 */ /* 0x000fe20000004100 */
[----:B------:R-:W-:-:S04]  /*b8d0*/  CS2R R6, SRZ ;  /* 0x0000000000067805 */ /* 0x000fc8000001ff00 */
[----:B------:R-:W-:-:S06]  /*b8e0*/  FMUL.FTZ R4, R17, 1 ;  /* 0x3f80000011047820 */ /* 0x000fcc0000410000 */
[----:B------:R-:W0:Y:S02]  /*b8f0*/  F2F.F64.F32 R4, R4 ;  /* 0x0000000400047310 */ /* 0x000e240000201800 */
[----:B0-----:R3:W-:Y:S01]  /*b900*/  STG.E.128 desc[UR36][R8.64], R4 ;  /* 0x0000000408007986 */ /* 0x0017e2000c101d24 */
[----:B------:R-:W-:Y:S05]  /*b910*/  BRA `(.L_x_4775) ;  /* 0x0000000000fc7947 */ /* 0x000fea0003800000 */
.L_x_4794:
[----:B------:R-:W-:-:S13]  /*b920*/  ISETP.NE.AND P0, PT, R0, 0xf, PT ;  /* 0x0000000f0000780c */ /* 0x000fda0003f05270 */
[----:B------:R-:W-:Y:S05]  /*b930*/  @!P0 BRA `(.L_x_4796) ;  /* 0x0000000000e88947 */ /* 0x000fea0003800000 */
[----:B------:R-:W-:-:S13]  /*b940*/  ISETP.NE.AND P0, PT, R0, 0x17, PT ;  /* 0x000000170000780c */ /* 0x000fda0003f05270 */
[----:B------:R-:W-:Y:S05]  /*b950*/  @!P0 BRA `(.L_x_4797) ;  /* 0x0000000000908947 */ /* 0x000fea0003800000 */
[----:B------:R-:W-:-:S13]  /*b960*/  ISETP.NE.AND P0, PT, R0, 0x18, PT ;  /* 0x000000180000780c */ /* 0x000fda0003f05270 */
[----:B------:R-:W-:Y:S05]  /*b970*/  @!P0 BRA `(.L_x_4798) ;  /* 0x0000000000448947 */ /* 0x000fea0003800000 */
.L_x_4774:
        /* <DEDUP_REMOVED lines=16> */
.L_x_4799:
[----:B------:R-:W-:Y:S05]  /*ba80*/  BRA `(.L_x_4775) ;  /* 0x0000000000a07947 */ /* 0x000fea0003800000 */
.L_x_4798:
        /* <DEDUP_REMOVED lines=13> */
.L_x_4801:
[----:B------:R-:W-:Y:S05]  /*bb60*/  BSYNC.RECONVERGENT B0 ;  /* 0x0000000000007941 */ /* 0x000fea0003800200 */
.L_x_4800:
[----:B------:R-:W-:-:S05]  /*bb70*/  LOP3.LUT R3, R0, 0x80, R3, 0xf8, !PT ;  /* 0x0000008000037812 */ /* 0x000fca00078ef803 */
[----:B------:R1:W-:Y:S01]  /*bb80*/  STG.E.U8 desc[UR36][R8.64], R3 ;  /* 0x0000000308007986 */ /* 0x0003e2000c101124 */
[----:B------:R-:W-:Y:S05]  /*bb90*/  BRA `(.L_x_4775) ;  /* 0x00000000005c7947 */ /* 0x000fea0003800000 */
.L_x_4797:
        /* <DEDUP_REMOVED lines=12> */
.L_x_4803:
[----:B------:R-:W-:Y:S01]  /*bc60*/  IMAD.MOV.U32 R0, RZ, RZ, 0x7f ;  /* 0x0000007fff007424 */ /* 0x000fe200078e00ff */
[----:B------:R-:W-:-:S04]  /*bc70*/  ISETP.GT.U32.AND P0, PT, R4, 0x7f800000, PT ;  /* 0x7f8000000400780c */ /* 0x000fc80003f04070 */
[----:B------:R-:W-:-:S09]  /*bc80*/  SEL R0, R0, 0x7c, P0 ;  /* 0x0000007c00007807 */ /* 0x000fd20000000000 */
.L_x_4804:
[----:B------:R-:W-:Y:S05]  /*bc90*/  BSYNC.RECONVERGENT B0 ;  /* 0x0000000000007941 */ /* 0x000fea0003800200 */
.L_x_4802:
[----:B------:R-:W-:-:S04]  /*bca0*/  SHF.R.U32.HI R3, RZ, 0x18, R3 ;  /* 0x00000018ff037819 */ /* 0x000fc80000011603 */
[----:B------:R-:W-:-:S05]  /*bcb0*/  LOP3.LUT R3, R0, 0x80, R3, 0xf8, !PT ;  /* 0x0000008000037812 */ /* 0x000fca00078ef803 */
[----:B------:R2:W-:Y:S01]  /*bcc0*/  STG.E.U8 desc[UR36][R8.64], R3 ;  /* 0x0000000308007986 */ /* 0x0005e2000c101124 */
[----:B------:R-:W-:Y:S05]  /*bcd0*/  BRA `(.L_x_4775) ;  /* 0x00000000000c7947 */ /* 0x000fea0003800000 */
.L_x_4796:
[----:B------:R-:W-:-:S05]  /*bce0*/  HADD2.F32 R0, -RZ, R17.H0_H0 ;  /* 0x20000011ff007230 */ /* 0x000fca0000004100 */
[----:B------:R-:W-:-:S05]  /*bcf0*/  F2FP.BF16.F32.PACK_AB R0, RZ, R0 ;  /* 0x00000000ff00723e */ /* 0x000fca00000010ff */
[----:B------:R0:W-:Y:S02]  /*bd00*/  STG.E.U16 desc[UR36][R8.64], R0 ;  /* 0x0000000008007986 */ /* 0x0001e4000c101524 */
.L_x_4775:
[----:B------:R-:W-:-:S07]  /*bd10*/  VIADD R25, R25, 0x80 ;  /* 0x0000008019197836 */ /* 0x000fce0000000000 */
.L_x_4734:
[----:B------:R-:W-:Y:S05]  /*bd20*/  BSYNC.RECONVERGENT B6 ;  /* 0x0000000000067941 */ /* 0x000fea0003800200 */
.L_x_4733:
[----:B------:R-:W-:-:S13]  /*bd30*/  ISETP.GE.AND P0, PT, R25, R16, PT ;  /* 0x000000101900720c */ /* 0x000fda0003f06270 */
[----:B------:R-:W-:Y:S05]  /*bd40*/  @P0 EXIT ;  /* 0x000000000000094d */ /* 0x000fea0003800000 */
[----:B01-3--:R-:W0:Y:S01]  /*bd50*/  LDC.64 R4, c[0x0][0x388] ;  /* 0x0000e200ff047b82 */ /* 0x00be220000000a00 */
[----:B------:R-:W1:Y:S01]  /*bd60*/  LDCU UR4, c[0x0][0x3b4] ;  /* 0x00007680ff0477ac */ /* 0x000e620008000800 */
[----:B--2-4-:R-:W-:Y:S01]  /*bd70*/  PRMT R0, R19, 0x9910, RZ ;  /* 0x0000991013007816 */ /* 0x014fe200000000ff */
        /* <DEDUP_REMOVED lines=16> */
[----:B0-----:R-:W-:Y:S01]  /*be80*/  STG.E.U8 desc[UR36][R2.64], R5 ;  /* 0x0000000502007986 */ /* 0x001fe2000c101124 */
[----:B------:R-:W-:Y:S05]  /*be90*/  EXIT ;  /* 0x000000000000794d */ /* 0x000fea0003800000 */
.L_x_4808:
[----:B-----5:R-:W-:-:S06]  /*bea0*/  HADD2.F32 R5, -RZ, R18.H0_H0 ;  /* 0x20000012ff057230 */ /* 0x020fcc0000004100 */
[----:B------:R-:W0:Y:S02]  /*beb0*/  F2I.S64.TRUNC R4, R5 ;  /* 0x0000000500047311 */ /* 0x000e24000020d900 */
[----:B0-----:R-:W-:Y:S01]  /*bec0*/  STG.E.U8 desc[UR36][R2.64], R4 ;  /* 0x0000000402007986 */ /* 0x001fe2000c101124 */
[----:B------:R-:W-:Y:S05]  /*bed0*/  EXIT ;  /* 0x000000000000794d */ /* 0x000fea0003800000 */
.L_x_4807:
        /* <DEDUP_REMOVED lines=8> */
[----:B0-----:R-:W-:Y:S01]  /*bf60*/  STG.E.64 desc[UR36][R2.64], R4 ;  /* 0x0000000402007986 */ /* 0x001fe2000c101b24 */
[----:B------:R-:W-:Y:S05]  /*bf70*/  EXIT ;  /* 0x000000000000794d */ /* 0x000fea0003800000 */
.L_x_4811:
[----:B-----5:R-:W-:-:S04]  /*bf80*/  HADD2.F32 R18, -RZ, R18.H0_H0 ;  /* 0x20000012ff127230 */ /* 0x020fc80000004100 */
[----:B------:R-:W0:Y:S02]  /*bf90*/  F2I.FTZ.TRUNC.NTZ R5, R18 ;  /* 0x0000001200057305 */ /* 0x000e24000021f100 */
[----:B0-----:R-:W-:Y:S01]  /*bfa0*/  STG.E desc[UR36][R2.64], R5 ;  /* 0x0000000502007986 */ /* 0x001fe2000c101924 */
[----:B------:R-:W-:Y:S05]  /*bfb0*/  EXIT ;  /* 0x000000000000794d */ /* 0x000fea0003800000 */
.L_x_4810:
[----:B-----5:R-:W-:-:S04]  /*bfc0*/  HADD2.F32 R18, -RZ, R18.H0_H0 ;  /* 0x20000012ff127230 */ /* 0x020fc80000004100 */
[----:B------:R-:W0:Y:S02]  /*bfd0*/  F2I.FTZ.TRUNC.NTZ R5, R18 ;  /* 0x0000001200057305 */ /* 0x000e24000021f100 */
[----:B0-----:R-:W-:Y:S01]  /*bfe0*/  STG.E.U16 desc[UR36][R2.64], R5 ;  /* 0x0000000502007986 */ /* 0x001fe2000c101524 */
[----:B------:R-:W-:Y:S05]  /*bff0*/  EXIT ;  /* 0x000000000000794d */ /* 0x000fea0003800000 */
.L_x_4806:
[----:B------:R-:W-:-:S13]  /*c000*/  ISETP.GT.AND P0, PT, R0, 0x6, PT ;  /* 0x000000060000780c */ /* 0x000fda0003f04270 */
[----:B------:R-:W-:Y:S05]  /*c010*/  @P0 BRA `(.L_x_4812) ;  /* 0x0000000000240947 */ /* 0x000fea0003800000 */
[----:B------:R-:W-:-:S13]  /*c020*/  ISETP.NE.AND P0, PT, R0, 0x5, PT ;  /* 0x000000050000780c */ /* 0x000fda0003f05270 */
[----:B------:R-:W-:Y:S05]  /*c030*/  @!P0 BRA `(.L_x_4813) ;  /* 0x0000000000148947 */ /* 0x000fea0003800000 */
[----:B------:R-:W-:-:S13]  /*c040*/  ISETP.NE.AND P0, PT, R0, 0x6, PT ;  /* 0x000000060000780c */ /* 0x000fda0003f05270 */
[----:B------:R-:W-:Y:S05]  /*c050*/  @P0 BRA `(.L_x_4809) ;  /* 0x0000000800280947 */ /* 0x000fea0003800000 */
[----:B-----5:R-:W-:-:S05]  /*c060*/  HADD2.F32 R5, -RZ, R18.H0_H0 ;  /* 0x20000012ff057230 */ /* 0x020fca0000004100 */
[----:B------:R-:W-:Y:S01]  /*c070*/  STG.E desc[UR36][R2.64], R5 ;  /* 0x0000000502007986 */ /* 0x000fe2000c101924 */
[----:B------:R-:W-:Y:S05]  /*c080*/  EXIT ;  /* 0x000000000000794d */ /* 0x000fea0003800000 */
.L_x_4813:
[----:B-----5:R-:W-:Y:S01]  /*c090*/  STG.E.U16 desc[UR36][R2.64], R18 ;  /* 0x0000001202007986 */ /* 0x020fe2000c101524 */
[----:B------:R-:W-:Y:S05]  /*c0a0*/  EXIT ;  /* 0x000000000000794d */ /* 0x000fea0003800000 */
.L_x_4812:
        /* <DEDUP_REMOVED lines=8> */
[----:B------:R-:W-:Y:S01]  /*c130*/  STG.E.64 desc[UR36][R2.64], R18 ;  /* 0x0000001202007986 */ /* 0x000fe2000c101b24 */
[----:B------:R-:W-:Y:S05]  /*c140*/  EXIT ;  /* 0x000000000000794d */ /* 0x000fea0003800000 */
.L_x_4815:
[----:B-----5:R-:W-:-:S05]  /*c150*/  HADD2.F32 R0, -RZ, R18.H0_H0 ;  /* 0x20000012ff007230 */ /* 0x020fca0000004100 */
[----:B------:R-:W-:-:S04]  /*c160*/  F2FP.F16.F32.PACK_AB R0, RZ, R0 ;  /* 0x00000000ff00723e */ /* 0x000fc800000000ff */
[----:B------:R-:W-:-:S05]  /*c170*/  PRMT R0, R0, 0x5410, RZ ;  /* 0x0000541000007816 */ /* 0x000fca00000000ff */
[----:B------:R-:W-:Y:S01]  /*c180*/  STG.E desc[UR36][R2.64], R0 ;  /* 0x0000000002007986 */ /* 0x000fe2000c101924 */
[----:B------:R-:W-:Y:S05]  /*c190*/  EXIT ;  /* 0x000000000000794d */ /* 0x000fea0003800000 */
.L_x_4814:
[----:B-----5:R-:W-:-:S05]  /*c1a0*/  HADD2.F32 R4, -RZ, R18.H0_H0 ;  /* 0x20000012ff047230 */ /* 0x020fca0000004100 */
[----:B------:R-:W-:-:S06]  /*c1b0*/  FMUL.FTZ R4, R4, 1 ;  /* 0x3f80000004047820 */ /* 0x000fcc0000410000 */
[----:B------:R-:W0:Y:S02]  /*c1c0*/  F2F.F64.F32 R4, R4 ;  /* 0x0000000400047310 */ /* 0x000e240000201800 */
[----:B0-----:R-:W-:Y:S01]  /*c1d0*/  STG.E.64 desc[UR36][R2.64], R4 ;  /* 0x0000000402007986 */ /* 0x001fe2000c101b24 */
[----:B------:R-:W-:Y:S05]  /*c1e0*/  EXIT ;  /* 0x000000000000794d */ /* 0x000fea0003800000 */
.L_x_4805:
        /* <DEDUP_REMOVED lines=12> */
[----:B0-----:R-:W-:Y:S01]  /*c2b0*/  STG.E.U16 desc[UR36][R2.64], R5 ;  /* 0x0000000502007986 */ /* 0x001fe2000c101524 */
[----:B------:R-:W-:Y:S05]  /*c2c0*/  EXIT ;  /* 0x000000000000794d */ /* 0x000fea0003800000 */
.L_x_4819:
        /* <DEDUP_REMOVED lines=18> */
.L_x_4822:
[----:B------:R-:W-:-:S04]  /*c3f0*/  SHF.R.U32.HI R5, RZ, 0x18, R5 ;  /* 0x00000018ff057819 */ /* 0x000fc80000011605 */
[----:B------:R-:W-:-:S07]  /*c400*/  LOP3.LUT R0, R0, 0x80, R5, 0xf8, !PT ;  /* 0x0000008000007812 */ /* 0x000fce00078ef805 */
.L_x_4821:
[----:B------:R-:W-:Y:S05]  /*c410*/  BSYNC.RECONVERGENT B0 ;  /* 0x0000000000007941 */ /* 0x000fea0003800200 */
.L_x_4820:
[----:B------:R-:W-:Y:S01]  /*c420*/  STG.E.U8 desc[UR36][R2.64], R0 ;  /* 0x0000000002007986 */ /* 0x000fe2000c101124 */
[----:B------:R-:W-:Y:S05]  /*c430*/  EXIT ;  /* 0x000000000000794d */ /* 0x000fea0003800000 */
.L_x_4818:
        /* <DEDUP_REMOVED lines=18> */
.L_x_4825:
[----:B------:R-:W-:-:S04]  /*c560*/  SHF.R.U32.HI R5, RZ, 0x18, R5 ;  /* 0x00000018ff057819 */ /* 0x000fc80000011605 */
[----:B------:R-:W-:-:S07]  /*c570*/  LOP3.LUT R0, R0, 0x80, R5, 0xf8, !PT ;  /* 0x0000008000007812 */ /* 0x000fce00078ef805 */
.L_x_4824:
[----:B------:R-:W-:Y:S05]  /*c580*/  BSYNC.RECONVERGENT B0 ;  /* 0x0000000000007941 */ /* 0x000fea0003800200 */
.L_x_4823:
[----:B------:R-:W-:Y:S01]  /*c590*/  STG.E.U8 desc[UR36][R2.64], R0 ;  /* 0x0000000002007986 */ /* 0x000fe2000c101124 */
[----:B------:R-:W-:Y:S05]  /*c5a0*/  EXIT ;  /* 0x000000000000794d */ /* 0x000fea0003800000 */
.L_x_4817:
        /* <DEDUP_REMOVED lines=22> */
.L_x_4827:
[----:B-----5:R-:W-:-:S06]  /*c710*/  HADD2.F32 R4, -RZ, R18.H0_H0 ;  /* 0x20000012ff047230 */ /* 0x020fcc0000004100 */
[----:B------:R-:W0:Y:S02]  /*c720*/  F2I.U64.TRUNC R4, R4 ;  /* 0x0000000400047311 */ /* 0x000e24000020d800 */
[----:B0-----:R-:W-:Y:S01]  /*c730*/  STG.E.64 desc[UR36][R2.64], R4 ;  /* 0x0000000402007986 */ /* 0x001fe2000c101b24 */
[----:B------:R-:W-:Y:S05]  /*c740*/  EXIT ;  /* 0x000000000000794d */ /* 0x000fea0003800000 */
.L_x_4826:
[----:B-----5:R-:W-:-:S04]  /*c750*/  HADD2.F32 R18, -RZ, R18.H0_H0 ;  /* 0x20000012ff127230 */ /* 0x020fc80000004100 */
[----:B------:R-:W0:Y:S02]  /*c760*/  F2I.FTZ.U32.TRUNC.NTZ R5, R18 ;  /* 0x0000001200057305 */ /* 0x000e24000021f000 */
[----:B0-----:R-:W-:Y:S01]  /*c770*/  STG.E desc[UR36][R2.64], R5 ;  /* 0x0000000502007986 */ /* 0x001fe2000c101924 */
[----:B------:R-:W-:Y:S05]  /*c780*/  EXIT ;  /* 0x000000000000794d */ /* 0x000fea0003800000 */
.L_x_4816:
        /* <DEDUP_REMOVED lines=9> */
[----:B------:R-:W-:Y:S01]  /*c820*/  STG.E.U8 desc[UR36][R2.64], R5 ;  /* 0x0000000502007986 */ /* 0x000fe2000c101124 */
[----:B------:R-:W-:Y:S05]  /*c830*/  EXIT ;  /* 0x000000000000794d */ /* 0x000fea0003800000 */
.L_x_4829:
[----:B-----5:R-:W-:Y:S01]  /*c840*/  HADD2.F32 R18, -RZ, R18.H0_H0 ;  /* 0x20000012ff127230 */ /* 0x020fe20000004100 */
[----:B------:R-:W-:-:S04]  /*c850*/  CS2R R6, SRZ ;  /* 0x0000000000067805 */ /* 0x000fc8000001ff00 */
[----:B------:R-:W-:-:S06]  /*c860*/  FMUL.FTZ R4, R18, 1 ;  /* 0x3f80000012047820 */ /* 0x000fcc0000410000 */
[----:B------:R-:W0:Y:S02]  /*c870*/  F2F.F64.F32 R4, R4 ;  /* 0x0000000400047310 */ /* 0x000e240000201800 */
[----:B0-----:R-:W-:Y:S01]  /*c880*/  STG.E.128 desc[UR36][R2.64], R4 ;  /* 0x0000000402007986 */ /* 0x001fe2000c101d24 */
[----:B------:R-:W-:Y:S05]  /*c890*/  EXIT ;  /* 0x000000000000794d */ /* 0x000fea0003800000 */
.L_x_4828:
[----:B------:R-:W-:-:S13]  /*c8a0*/  ISETP.NE.AND P0, PT, R0, 0xf, PT ;  /* 0x0000000f0000780c */ /* 0x000fda0003f05270 */
[----:B------:R-:W-:Y:S05]  /*c8b0*/  @!P0 BRA `(.L_x_4830) ;  /* 0x0000000000e88947 */ /* 0x000fea0003800000 */
[----:B------:R-:W-:-:S13]  /*c8c0*/  ISETP.NE.AND P0, PT, R0, 0x17, PT ;  /* 0x000000170000780c */ /* 0x000fda0003f05270 */
[----:B------:R-:W-:Y:S05]  /*c8d0*/  @!P0 BRA `(.L_x_4831) ;  /* 0x0000000000908947 */ /* 0x000fea0003800000 */
[----:B------:R-:W-:-:S13]  /*c8e0*/  ISETP.NE.AND P0, PT, R0, 0x18, PT ;  /* 0x000000180000780c */ /* 0x000fda0003f05270 */
[----:B------:R-:W-:Y:S05]  /*c8f0*/  @!P0 BRA `(.L_x_4832) ;  /* 0x0000000000448947 */ /* 0x000fea0003800000 */
.L_x_4809:
        /* <DEDUP_REMOVED lines=16> */
.L_x_4833:
[----:B------:R-:W-:Y:S05]  /*ca00*/  EXIT ;  /* 0x000000000000794d */ /* 0x000fea0003800000 */
.L_x_4832:
        /* <DEDUP_REMOVED lines=13> */
.L_x_4835:
[----:B------:R-:W-:Y:S05]  /*cae0*/  BSYNC.RECONVERGENT B0 ;  /* 0x0000000000007941 */ /* 0x000fea0003800200 */
.L_x_4834:
[----:B------:R-:W-:-:S05]  /*caf0*/  LOP3.LUT R5, R0, 0x80, R5, 0xf8, !PT ;  /* 0x0000008000057812 */ /* 0x000fca00078ef805 */
[----:B------:R-:W-:Y:S01]  /*cb00*/  STG.E.U8 desc[UR36][R2.64], R5 ;  /* 0x0000000502007986 */ /* 0x000fe2000c101124 */
[----:B------:R-:W-:Y:S05]  /*cb10*/  EXIT ;  /* 0x000000000000794d */ /* 0x000fea0003800000 */
.L_x_4831:
        /* <DEDUP_REMOVED lines=12> */
.L_x_4837:
[----:B------:R-:W-:Y:S01]  /*cbe0*/  IMAD.MOV.U32 R0, RZ, RZ, 0x7f ;  /* 0x0000007fff007424 */ /* 0x000fe200078e00ff */
[----:B------:R-:W-:-:S04]  /*cbf0*/  ISETP.GT.U32.AND P0, PT, R4, 0x7f800000, PT ;  /* 0x7f8000000400780c */ /* 0x000fc80003f04070 */
[----:B------:R-:W-:-:S09]  /*cc00*/  SEL R0, R0, 0x7c, P0 ;  /* 0x0000007c00007807 */ /* 0x000fd20000000000 */
.L_x_4838:
[----:B------:R-:W-:Y:S05]  /*cc10*/  BSYNC.RECONVERGENT B0 ;  /* 0x0000000000007941 */ /* 0x000fea0003800200 */
.L_x_4836:
[----:B------:R-:W-:-:S04]  /*cc20*/  SHF.R.U32.HI R5, RZ, 0x18, R5 ;  /* 0x00000018ff057819 */ /* 0x000fc80000011605 */
[----:B------:R-:W-:-:S05]  /*cc30*/  LOP3.LUT R5, R0, 0x80, R5, 0xf8, !PT ;  /* 0x0000008000057812 */ /* 0x000fca00078ef805 */
[----:B------:R-:W-:Y:S01]  /*cc40*/  STG.E.U8 desc[UR36][R2.64], R5 ;  /* 0x0000000502007986 */ /* 0x000fe2000c101124 */
[----:B------:R-:W-:Y:S05]  /*cc50*/  EXIT ;  /* 0x000000000000794d */ /* 0x000fea0003800000 */
.L_x_4830:
[----:B-----5:R-:W-:-:S05]  /*cc60*/  HADD2.F32 R0, -RZ, R18.H0_H0 ;  /* 0x20000012ff007230 */ /* 0x020fca0000004100 */
[----:B------:R-:W-:-:S05]  /*cc70*/  F2FP.BF16.F32.PACK_AB R0, RZ, R0 ;  /* 0x00000000ff00723e */ /* 0x000fca00000010ff */
[----:B------:R-:W-:Y:S01]  /*cc80*/  STG.E.U16 desc[UR36][R2.64], R0 ;  /* 0x0000000002007986 */ /* 0x000fe2000c101524 */
[----:B------:R-:W-:Y:S05]  /*cc90*/  EXIT ;  /* 0x000000000000794d */ /* 0x000fea0003800000 */
.L_x_4839:
        /* <DEDUP_REMOVED lines=14> */
.L_x_31053:


//--------------------- .text._ZN2at6native18elementwise_kernelILi128ELi4EZNS0_22gpu_kernel_impl_nocastINS0_13BinaryFunctorIN3c104HalfES5_S5_ZZZNS0_21heaviside_kernel_cudaERNS_18TensorIteratorBaseEENKUlvE_clEvENKUlvE6_clEvEUlS5_S5_E_EEEEvS7_RKT_EUliE_EEviT1_ --------------------------
	.section	.text._ZN2at6native18elementwise_kernelILi128ELi4EZNS0_22gpu_kernel_impl_nocastINS0_13BinaryFunctorIN3c104HalfES5_S5_ZZZNS0_21heaviside_kernel_cudaERNS_18TensorIteratorBaseEENKUlvE_clEvENKUlvE6_clEvEUlS5_S5_E_EEEEvS7_RKT_EUliE_EEviT1_,"ax",@progbits
	.align	128
        .global         _ZN2at6native18elementwise_kernelILi128ELi4EZNS0_22gpu_kernel_impl_nocastINS0_13BinaryFunctorIN3c104HalfES5_S5_ZZZNS0_21heaviside_kernel_cudaERNS_18TensorIteratorBaseEENKUlvE_clEvENKUlvE6_clEvEUlS5_S5_E_EEEEvS7_RKT_EUliE_EEviT1_
        .type           _ZN2at6native18elementwise_kernelILi128ELi4EZNS0_22gpu_kernel_impl_nocastINS0_13BinaryFunctorIN3c104HalfES5_S5_ZZZNS0_21heaviside_kernel_cudaERNS_18TensorIteratorBaseEENKUlvE_clEvENKUlvE6_clEvEUlS5_S5_E_EEEEvS7_RKT_EUliE_EEviT1_,@function
        .size           _ZN2at6native18elementwise_kernelILi128ELi4EZNS0_22gpu_kernel_impl_nocastINS0_13BinaryFunctorIN3c104HalfES5_S5_ZZZNS0_21heaviside_kernel_cudaERNS_18TensorIteratorBaseEENKUlvE_clEvENKUlvE6_clEvEUlS5_S5_E_EEEEvS7_RKT_EUliE_EEviT1_,(.L_x_31054 - _ZN2at6native18elementwise_kernelILi128ELi4EZNS0_22gpu_kernel_impl_nocastINS0_13BinaryFunctorIN3c104HalfES5_S5_ZZZNS0_21heaviside_kernel_cudaERNS_18TensorIteratorBaseEENKUlvE_clEvENKUlvE6_clEvEUlS5_S5_E_EEEEvS7_RKT_EUliE_EEviT1_)
        .other          _ZN2at6native18elementwise_kernelILi128ELi4EZNS0_22gpu_kernel_impl_nocastINS0_13BinaryFunctorIN3c104HalfES5_S5_ZZZNS0_21heaviside_kernel_cudaERNS_18TensorIteratorBaseEENKUlvE_clEvENKUlvE6_clEvEUlS5_S5_E_EEEEvS7_RKT_EUliE_EEviT1_,@"STO_CUDA_ENTRY STV_DEFAULT"
_ZN2at6native18elementwise_kernelILi128ELi4EZNS0_22gpu_kernel_impl_nocastINS0_13BinaryFunctorIN3c104HalfES5_S5_ZZZNS0_21heaviside_kernel_cudaERNS_18TensorIteratorBaseEENKUlvE_clEvENKUlvE6_clEvEUlS5_S5_E_EEEEvS7_RKT_EUliE_EEviT1_:
.text._ZN2at6native18elementwise_kernelILi128ELi4EZNS0_22gpu_kernel_impl_nocastINS0_13BinaryFunctorIN3c104HalfES5_S5_ZZZNS0_21heaviside_kernel_cudaERNS_18TensorIteratorBaseEENKUlvE_clEvENKUlvE6_clEvEUlS5_S5_E_EEEEvS7_RKT_EUliE_EEviT1_:
        /* <DEDUP_REMOVED lines=19> */
[----:B------:R-:W-:Y:S01]  /*0130*/  IADD3 R3, PT, PT, R3, 0x80, RZ ;  /* 0x0000008003037810 */ /* 0x000fe20007ffe0ff */
[----:B--2---:R-:W-:-:S05]  /*0140*/  HADD2.F32 R0, -RZ, R4.H0_H0 ;  /* 0x20000004ff007230 */ /* 0x004fca0000004100 */
[----:B------:R-:W-:-:S13]  /*0150*/  FSETP.NEU.FTZ.AND P0, PT, R0, RZ, PT ;  /* 0x000000ff0000720b */ /* 0x000fda0003f1d000 */
[----:B------:R-:W-:-:S04]  /*0160*/  @P0 FSET.BF.GT.FTZ.AND R0, R0, RZ, PT ;  /* 0x000000ff0000020a */ /* 0x000fc80003814000 */
[----:B------:R-:W-:-:S04]  /*0170*/  @P0 F2FP.F16.F32.PACK_AB R0, RZ, R0 ;  /* 0x00000000ff00023e */ /* 0x000fc800000000ff */
        /* <DEDUP_REMOVED lines=10> */
[----:B------:R-:W-:Y:S01]  /*0220*/  IADD3 R3, PT, PT, R3, 0x80, RZ ;  /* 0x0000008003037810 */ /* 0x000fe20007ffe0ff */
[----:B--2---:R-:W-:-:S05]  /*0230*/  HADD2.F32 R0, -RZ, R4.H0_H0 ;  /* 0x20000004ff007230 */ /* 0x004fca0000004100 */
[----:B------:R-:W-:-:S13]  /*0240*/  FSETP.NEU.FTZ.AND P0, PT, R0, RZ, PT ;  /* 0x000000ff0000720b */ /* 0x000fda0003f1d000 */
[----:B------:R-:W-:-:S04]  /*0250*/  @P0 FSET.BF.GT.FTZ.AND R0, R0, RZ, PT ;  /* 0x000000ff0000020a */ /* 0x000fc80003814000 */
[----:B------:R-:W-:-:S04]  /*0260*/  @P0 F2FP.F16.F32.PACK_AB R0, RZ, R0 ;  /* 0x00000000ff00023e */ /* 0x000fc800000000ff */
[----:B---3--:R-:W-:-:S05]  /*0270*/  @P0 PRMT R11, R0, 0x7610, R11 ;  /* 0x00007610000b0816 */ /* 0x008fca000000000b */
[----:B0-----:R0:W-:Y:S02]  /*0280*/  STG.E.U16 desc[UR6][R8.64], R11 ;  /* 0x0000000b08007986 */ /* 0x0011e4000c101506 */
.L_x_4843:
[----:B------:R-:W-:-:S13]  /*0290*/  ISETP.GE.AND P0, PT, R3, UR4, PT ;  /* 0x0000000403007c0c */ /* 0x000fda000bf06270 */
[----:B------:R-:W-:Y:S05]  /*02a0*/  @P0 BREAK.RELIABLE B1 ;  /* 0x0000000000010942 */ /* 0x000fea0003800100 */
[----:B------:R-:W-:Y:S05]  /*02b0*/  @P0 BRA `(.L_x_4844) ;  /* 0x0000000000340947 */ /* 0x000fea0003800000 */
[----:B------:R-:W-:Y:S05]  /*02c0*/  BSYNC.RELIABLE B1 ;  /* 0x0000000000017941 */ /* 0x000fea0003800100 */
.L_x_4842:
        /* <DEDUP_REMOVED lines=12> */
.L_x_4844:
[----:B------:R-:W-:Y:S05]  /*0390*/  BSYNC.RECONVERGENT B0 ;  /* 0x0000000000007941 */ /* 0x000fea0003800200 */
.L_x_4841:
        /* <DEDUP_REMOVED lines=8> */
[----:B--2---:R-:W-:-:S05]  /*0420*/  HADD2.F32 R0, -RZ, R2.H0_H0 ;  /* 0x20000002ff007230 */ /* 0x004fca0000004100 */
[----:B------:R-:W-:-:S13]  /*0430*/  FSETP.NEU.FTZ.AND P0, PT, R0, RZ, PT ;  /* 0x000000ff0000720b */ /* 0x000fda0003f1d000 */
[----:B------:R-:W-:-:S04]  /*0440*/  @P0 FSET.BF.GT.FTZ.AND R0, R0, RZ, PT ;  /* 0x000000ff0000020a */ /* 0x000fc80003814000 */
[----:B------:R-:W-:-:S04]  /*0450*/  @P0 F2FP.F16.F32.PACK_AB R0, RZ, R0 ;  /* 0x00000000ff00023e */ /* 0x000fc800000000ff */
[----:B---3--:R-:W-:-:S05]  /*0460*/  @P0 PRMT R9, R0, 0x7610, R9 ;  /* 0x0000761000090816 */ /* 0x008fca0000000009 */
[----:B0-----:R-:W-:Y:S01]  /*0470*/  STG.E.U16 desc[UR6][R6.64], R9 ;  /* 0x0000000906007986 */ /* 0x001fe2000c101506 */
[----:B------:R-:W-:Y:S05]  /*0480*/  EXIT ;  /* 0x000000000000794d */ /* 0x000fea0003800000 */
.L_x_4840:
        /* <DEDUP_REMOVED lines=356> */
.L_x_4848:
        /* <DEDUP_REMOVED lines=10> */
[----:B------:R-:W-:Y:S01]  /*1b70*/  IADD3.X R5, PT, PT, RZ, UR9, RZ, P1, !PT ;  /* 0x00000009ff057c10 */ /* 0x000fe20008ffe4ff */
[----:B--2---:R-:W-:-:S05]  /*1b80*/  HADD2.F32 R10, -RZ, R6.H0_H0 ;  /* 0x20000006ff0a7230 */ /* 0x004fca0000004100 */
[----:B------:R-:W-:-:S13]  /*1b90*/  FSETP.NEU.FTZ.AND P0, PT, R10, RZ, PT ;  /* 0x000000ff0a00720b */ /* 0x000fda0003f1d000 */
[----:B------:R-:W-:-:S04]  /*1ba0*/  @P0 FSET.BF.GT.FTZ.AND R10, R10, RZ, PT ;  /* 0x000000ff0a0a020a */ /* 0x000fc80003814000 */
[----:B------:R-:W-:-:S04]  /*1bb0*/  @P0 F2FP.F16.F32.PACK_AB R10, RZ, R10 ;  /* 0x0000000aff0a023e */ /* 0x000fc800000000ff */
        /* <DEDUP_REMOVED lines=353> */
.L_x_4850:
        /* <DEDUP_REMOVED lines=15> */
[----:B---3--:R-:W-:-:S05]  /*32c0*/  @P0 PRMT R11, R10, 0x7610, R11 ;  /* 0x000076100a0b0816 */ /* 0x008fca000000000b */
[----:B------:R0:W-:Y:S02]  /*32d0*/  STG.E.U16 desc[UR6][R4.64], R11 ;  /* 0x0000000b04007986 */ /* 0x0001e4000c101506 */
.L_x_4847:
[----:B------:R-:W-:-:S13]  /*32e0*/  ISETP.GE.AND P0, PT, R3, UR4, PT ;  /* 0x0000000403007c0c */ /* 0x000fda000bf06270 */
[----:B------:R-:W-:Y:S05]  /*32f0*/  @P0 BREAK.RELIABLE B1 ;  /* 0x0000000000010942 */ /* 0x000fea0003800100 */
[----:B------:R-:W-:Y:S05]  /*3300*/  @P0 BRA `(.L_x_4849) ;  /* 0x0000001400b80947 */ /* 0x000fea0003800000 */
[----:B------:R-:W-:Y:S05]  /*3310*/  BSYNC.RELIABLE B1 ;  /* 0x0000000000017941 */ /* 0x000fea0003800100 */
.L_x_4846:
        /* <DEDUP_REMOVED lines=348> */
.L_x_4851:
        /* <DEDUP_REMOVED lines=17> */
.L_x_4849:
[----:B------:R-:W-:Y:S05]  /*49f0*/  BSYNC.RECONVERGENT B0 ;  /* 0x0000000000007941 */ /* 0x000fea0003800200 */
.L_x_4845:
        /* <DEDUP_REMOVED lines=351> */
.L_x_4852:
        /* <DEDUP_REMOVED lines=9> */
[----:B------:R-:W-:Y:S01]  /*6080*/  IADD3.X R3, PT, PT, RZ, UR5, RZ, P1, !PT ;  /* 0x00000005ff037c10 */ /* 0x000fe20008ffe4ff */
[----:B--2---:R-:W-:-:S05]  /*6090*/  HADD2.F32 R0, -RZ, R4.H0_H0 ;  /* 0x20000004ff007230 */ /* 0x004fca0000004100 */
[----:B------:R-:W-:-:S13]  /*60a0*/  FSETP.NEU.FTZ.AND P0, PT, R0, RZ, PT ;  /* 0x000000ff0000720b */ /* 0x000fda0003f1d000 */
[----:B------:R-:W-:-:S04]  /*60b0*/  @P0 FSET.BF.GT.FTZ.AND R0, R0, RZ, PT ;  /* 0x000000ff0000020a */ /* 0x000fc80003814000 */
[----:B------:R-:W-:-:S04]  /*60c0*/  @P0 F2FP.F16.F32.PACK_AB R0, RZ, R0 ;  /* 0x00000000ff00023e */ /* 0x000fc800000000ff */
[----:B---3--:R-:W-:-:S05]  /*60d0*/  @P0 PRMT R9, R0, 0x7610, R9 ;  /* 0x0000761000090816 */ /* 0x008fca0000000009 */
[----:B------:R-:W-:Y:S01]  /*60e0*/  STG.E.U16 desc[UR6][R2.64], R9 ;  /* 0x0000000902007986 */ /* 0x000fe2000c101506 */
[----:B------:R-:W-:Y:S05]  /*60f0*/  EXIT ;  /* 0x000000000000794d */ /* 0x000fea0003800000 */
.L_x_4853:
        /* <DEDUP_REMOVED lines=16> */
.L_x_31054:


//--------------------- .text._ZN2at6native27unrolled_elementwise_kernelINS0_13BinaryFunctorIN3c104HalfES4_S4_ZZZNS0_21heaviside_kernel_cudaERNS_18TensorIteratorBaseEENKUlvE_clEvENKUlvE6_clEvEUlS4_S4_E_EESt5arrayIPcLm3EELi4E23TrivialOffsetCalculatorILi2EjESE_ILi1EjENS0_6memory15LoadWithoutCastENSH_16StoreWithoutCastEEEviT_T0_T2_T3_T4_T5_ --------------------------
	.section	.text._ZN2at6native27unrolled_elementwise_kernelINS0_13BinaryFunctorIN3c104HalfES4_S4_ZZZNS0_21heaviside_kernel_cudaERNS_18TensorIteratorBaseEENKUlvE_clEvENKUlvE6_clEvEUlS4_S4_E_EESt5arrayIPcLm3EELi4E23TrivialOffsetCalculatorILi2EjESE_ILi1EjENS0_6memory15LoadWithoutCastENSH_16StoreWithoutCastEEEviT_T0_T2_T3_T4_T5_,"ax",@progbits
	.align	128
        .global         _ZN2at6native27unrolled_elementwise_kernelINS0_13BinaryFunctorIN3c104HalfES4_S4_ZZZNS0_21heaviside_kernel_cudaERNS_18TensorIteratorBaseEENKUlvE_clEvENKUlvE6_clEvEUlS4_S4_E_EESt5arrayIPcLm3EELi4E23TrivialOffsetCalculatorILi2EjESE_ILi1EjENS0_6memory15LoadWithoutCastENSH_16StoreWithoutCastEEEviT_T0_T2_T3_T4_T5_
        .type           _ZN2at6native27unrolled_elementwise_kernelINS0_13BinaryFunctorIN3c104HalfES4_S4_ZZZNS0_21heaviside_kernel_cudaERNS_18TensorIteratorBaseEENKUlvE_clEvENKUlvE6_clEvEUlS4_S4_E_EESt5arrayIPcLm3EELi4E23TrivialOffsetCalculatorILi2EjESE_ILi1EjENS0_6memory15LoadWithoutCastENSH_16StoreWithoutCastEEEviT_T0_T2_T3_T4_T5_,@function
        .size           _ZN2at6native27unrolled_elementwise_kernelINS0_13BinaryFunctorIN3c104HalfES4_S4_ZZZNS0_21heaviside_kernel_cudaERNS_18TensorIteratorBaseEENKUlvE_clEvENKUlvE6_clEvEUlS4_S4_E_EESt5arrayIPcLm3EELi4E23TrivialOffsetCalculatorILi2EjESE_ILi1EjENS0_6memory15LoadWithoutCastENSH_16StoreWithoutCastEEEviT_T0_T2_T3_T4_T5_,(.L_x_31055 - _ZN2at6native27unrolled_elementwise_kernelINS0_13BinaryFunctorIN3c104HalfES4_S4_ZZZNS0_21heaviside_kernel_cudaERNS_18TensorIteratorBaseEENKUlvE_clEvENKUlvE6_clEvEUlS4_S4_E_EESt5arrayIPcLm3EELi4E23TrivialOffsetCalculatorILi2EjESE_ILi1EjENS0_6memory15LoadWithoutCastENSH_16StoreWithoutCastEEEviT_T0_T2_T3_T4_T5_)
        .other          _ZN2at6native27unrolled_elementwise_kernelINS0_13BinaryFunctorIN3c104HalfES4_S4_ZZZNS0_21heaviside_kernel_cudaERNS_18TensorIteratorBaseEENKUlvE_clEvENKUlvE6_clEvEUlS4_S4_E_EESt5arrayIPcLm3EELi4E23TrivialOffsetCalculatorILi2EjESE_ILi1EjENS0_6memory15LoadWithoutCastENSH_16StoreWithoutCastEEEviT_T0_T2_T3_T4_T5_,@"STO_CUDA_ENTRY STV_DEFAULT"
_ZN2at6native27unrolled_elementwise_kernelINS0_13BinaryFunctorIN3c104HalfES4_S4_ZZZNS0_21heaviside_kernel_cudaERNS_18TensorIteratorBaseEENKUlvE_clEvENKUlvE6_clEvEUlS4_S4_E_EESt5arrayIPcLm3EELi4E23TrivialOffsetCalculatorILi2EjESE_ILi1EjENS0_6memory15LoadWithoutCastENSH_16StoreWithoutCastEEEviT_T0_T2_T3_T4_T5_:
.text._ZN2at6native27unrolled_elementwise_kernelINS0_13BinaryFunctorIN3c104HalfES4_S4_ZZZNS0_21heaviside_kernel_cudaERNS_18TensorIteratorBaseEENKUlvE_clEvENKUlvE6_clEvEUlS4_S4_E_EESt5arrayIPcLm3EELi4E23TrivialOffsetCalculatorILi2EjESE_ILi1EjENS0_6memory15LoadWithoutCastENSH_16StoreWithoutCastEEEviT_T0_T2_T3_T4_T5_:
        /* <DEDUP_REMOVED lines=64> */
[----:B-----5:R-:W-:-:S05]  /*0400*/  HADD2.F32 R20, -RZ, R20.H0_H0 ;  /* 0x20000014ff147230 */ /* 0x020fca0000004100 */
[----:B------:R-:W-:-:S13]  /*0410*/  FSETP.NEU.FTZ.AND P4, PT, R20, RZ, PT ;  /* 0x000000ff1400720b */ /* 0x000fda0003f9d000 */
[----:B------:R-:W-:-:S04]  /*0420*/  @P4 FSET.BF.GT.FTZ.AND R4, R20, RZ, PT ;  /* 0x000000ff1404420a */ /* 0x000fc80003814000 */
[----:B------:R-:W-:-:S04]  /*0430*/  @P4 F2FP.F16.F32.PACK_AB R4, RZ, R4 ;  /* 0x00000004ff04423e */ /* 0x000fc800000000ff */
[----:B------:R-:W-:-:S07]  /*0440*/  @P4 PRMT R21, R4, 0x7610, R21 ;  /* 0x0000761004154816 */ /* 0x000fce0000000015 */
.L_x_4855:
[----:B------:R-:W-:Y:S05]  /*0450*/  BSYNC.RECONVERGENT B0 ;  /* 0x0000000000007941 */ /* 0x000fea0003800200 */
.L_x_4854:
[----:B------:R-:W-:Y:S04]  /*0460*/  BSSY.RECONVERGENT B0, `(.L_x_4856) ;  /* 0x0000007000007945 */ /* 0x000fe80003800200 */
[----:B------:R-:W-:Y:S05]  /*0470*/  @P5 BRA `(.L_x_4857) ;  /* 0x0000000000145947 */ /* 0x000fea0003800000 */
[----:B-----5:R-:W-:-:S05]  /*0480*/  HADD2.F32 R13, -RZ, R13.H0_H0 ;  /* 0x2000000dff0d7230 */ /* 0x020fca0000004100 */
[----:B------:R-:W-:-:S13]  /*0490*/  FSETP.NEU.FTZ.AND P4, PT, R13, RZ, PT ;  /* 0x000000ff0d00720b */ /* 0x000fda0003f9d000 */
[----:B------:R-:W-:-:S04]  /*04a0*/  @P4 FSET.BF.GT.FTZ.AND R4, R13, RZ, PT ;  /* 0x000000ff0d04420a */ /* 0x000fc80003814000 */
[----:B------:R-:W-:-:S04]  /*04b0*/  @P4 F2FP.F16.F32.PACK_AB R4, RZ, R4 ;  /* 0x00000004ff04423e */ /* 0x000fc800000000ff */
[----:B------:R-:W-:-:S07]  /*04c0*/  @P4 PRMT R19, R4, 0x7610, R19 ;  /* 0x0000761004134816 */ /* 0x000fce0000000013 */
.L_x_4857:
[----:B------:R-:W-:Y:S05]  /*04d0*/  BSYNC.RECONVERGENT B0 ;  /* 0x0000000000007941 */ /* 0x000fea0003800200 */
.L_x_4856:
[----:B------:R-:W-:Y:S04]  /*04e0*/  BSSY.RECONVERGENT B0, `(.L_x_4858) ;  /* 0x0000007000007945 */ /* 0x000fe80003800200 */
[----:B------:R-:W-:Y:S05]  /*04f0*/  @P1 BRA `(.L_x_4859) ;  /* 0x0000000000141947 */ /* 0x000fea0003800000 */
[----:B-----5:R-:W-:-:S05]  /*0500*/  HADD2.F32 R12, -RZ, R12.H0_H0 ;  /* 0x2000000cff0c7230 */ /* 0x020fca0000004100 */
[----:B------:R-:W-:-:S13]  /*0510*/  FSETP.NEU.FTZ.AND P1, PT, R12, RZ, PT ;  /* 0x000000ff0c00720b */ /* 0x000fda0003f3d000 */
[----:B------:R-:W-:-:S04]  /*0520*/  @P1 FSET.BF.GT.FTZ.AND R4, R12, RZ, PT ;  /* 0x000000ff0c04120a */ /* 0x000fc80003814000 */
[----:B------:R-:W-:-:S04]  /*0530*/  @P1 F2FP.F16.F32.PACK_AB R4, RZ, R4 ;  /* 0x00000004ff04123e */ /* 0x000fc800000000ff */
[----:B------:R-:W-:-:S07]  /*0540*/  @P1 PRMT R18, R4, 0x7610, R18 ;  /* 0x0000761004121816 */ /* 0x000fce0000000012 */
.L_x_4859:
[----:B------:R-:W-:Y:S05]  /*0550*/  BSYNC.RECONVERGENT B0 ;  /* 0x0000000000007941 */ /* 0x000fea0003800200 */
.L_x_4858:
[----:B------:R-:W-:Y:S04]  /*0560*/  BSSY.RECONVERGENT B0, `(.L_x_4860) ;  /* 0x0000007000007945 */ /* 0x000fe80003800200 */
[----:B------:R-:W-:Y:S05]  /*0570*/  @P2 BRA `(.L_x_4861) ;  /* 0x0000000000142947 */ /* 0x000fea0003800000 */
[----:B-----5:R-:W-:-:S05]  /*0580*/  HADD2.F32 R0, -RZ, R0.H0_H0 ;  /* 0x20000000ff007230 */ /* 0x020fca0000004100 */
[----:B------:R-:W-:-:S13]  /*0590*/  FSETP.NEU.FTZ.AND P1, PT, R0, RZ, PT ;  /* 0x000000ff0000720b */ /* 0x000fda0003f3d000 */
[----:B------:R-:W-:-:S04]  /*05a0*/  @P1 FSET.BF.GT.FTZ.AND R0, R0, RZ, PT ;  /* 0x000000ff0000120a */ /* 0x000fc80003814000 */
[----:B------:R-:W-:-:S04]  /*05b0*/  @P1 F2FP.F16.F32.PACK_AB R0, RZ, R0 ;  /* 0x00000000ff00123e */ /* 0x000fc800000000ff */
[----:B------:R-:W-:-:S07]  /*05c0*/  @P1 PRMT R16, R0, 0x7610, R16 ;  /* 0x0000761000101816 */ /* 0x000fce0000000010 */
.L_x_4861:
[----:B------:R-:W-:Y:S05]  /*05d0*/  BSYNC.RECONVERGENT B0 ;  /* 0x0000000000007941 */ /* 0x000fea0003800200 */
.L_x_4860:
        /* <DEDUP_REMOVED lines=13> */
.L_x_4863:
[----:B------:R-:W-:Y:S05]  /*06b0*/  BSYNC.RECONVERGENT B0 ;  /* 0x0000000000007941 */ /* 0x000fea0003800200 */
.L_x_4862:
[----:B------:R-:W-:-:S13]  /*06c0*/  ISETP.GE.AND P0, PT, R14, R15, PT ;  /* 0x0000000f0e00720c */ /* 0x000fda0003f06270 */
[----:B------:R-:W-:Y:S05]  /*06d0*/  @P0 EXIT ;  /* 0x000000000000094d */ /* 0x000fea0003800000 */
[----:B01----:R-:W0:Y:S01]  /*06e0*/  LDC.64 R2, c[0x0][0x388] ;  /* 0x0000e200ff027b82 */ /* 0x003e220000000a00 */
[----:B------:R-:W-:-:S04]  /*06f0*/  IMAD R17, R17, 0x200, R14 ;  /* 0x0000020011117824 */ /* 0x000fc800078e020e */
[----:B0-----:R-:W-:-:S05]  /*0700*/  IMAD.WIDE.U32 R2, R17, 0x2, R2 ;  /* 0x0000000211027825 */ /* 0x001fca00078e0002 */
[----:B------:R-:W-:Y:S01]  /*0710*/  STG.E.U16 desc[UR4][R2.64], R16 ;  /* 0x0000001002007986 */ /* 0x000fe2000c101504 */
[----:B------:R-:W-:Y:S05]  /*0720*/  EXIT ;  /* 0x000000000000794d */ /* 0x000fea0003800000 */
.L_x_4864:
        /* <DEDUP_REMOVED lines=13> */
.L_x_31055:


//--------------------- .text._ZN2at6native29vectorized_elementwise_kernelILi2ENS0_13BinaryFunctorIN3c104HalfES4_S4_ZZZNS0_21heaviside_kernel_cudaERNS_18TensorIteratorBaseEENKUlvE_clEvENKUlvE6_clEvEUlS4_S4_E_EESt5arrayIPcLm3EEEEviT0_T1_ --------------------------
	.section	.text._ZN2at6native29vectorized_elementwise_kernelILi2ENS0_13BinaryFunctorIN3c104HalfES4_S4_ZZZNS0_21heaviside_kernel_cudaERNS_18TensorIteratorBaseEENKUlvE_clEvENKUlvE6_clEvEUlS4_S4_E_EESt5arrayIPcLm3EEEEviT0_T1_,"ax",@progbits
	.align	128
        .global         _ZN2at6native29vectorized_elementwise_kernelILi2ENS0_13BinaryFunctorIN3c104HalfES4_S4_ZZZNS0_21heaviside_kernel_cudaERNS_18TensorIteratorBaseEENKUlvE_clEvENKUlvE6_clEvEUlS4_S4_E_EESt5arrayIPcLm3EEEEviT0_T1_
        .type           _ZN2at6native29vectorized_elementwise_kernelILi2ENS0_13BinaryFunctorIN3c104HalfES4_S4_ZZZNS0_21heaviside_kernel_cudaERNS_18TensorIteratorBaseEENKUlvE_clEvENKUlvE6_clEvEUlS4_S4_E_EESt5arrayIPcLm3EEEEviT0_T1_,@function
        .size           _ZN2at6native29vectorized_elementwise_kernelILi2ENS0_13BinaryFunctorIN3c104HalfES4_S4_ZZZNS0_21heaviside_kernel_cudaERNS_18TensorIteratorBaseEENKUlvE_clEvENKUlvE6_clEvEUlS4_S4_E_EESt5arrayIPcLm3EEEEviT0_T1_,(.L_x_31056 - _ZN2at6native29vectorized_elementwise_kernelILi2ENS0_13BinaryFunctorIN3c104HalfES4_S4_ZZZNS0_21heaviside_kernel_cudaERNS_18TensorIteratorBaseEENKUlvE_clEvENKUlvE6_clEvEUlS4_S4_E_EESt5arrayIPcLm3EEEEviT0_T1_)
        .other          _ZN2at6native29vectorized_elementwise_kernelILi2ENS0_13BinaryFunctorIN3c104HalfES4_S4_ZZZNS0_21heaviside_kernel_cudaERNS_18TensorIteratorBaseEENKUlvE_clEvENKUlvE6_clEvEUlS4_S4_E_EESt5arrayIPcLm3EEEEviT0_T1_,@"STO_CUDA_ENTRY STV_DEFAULT"
_ZN2at6native29vectorized_elementwise_kernelILi2ENS0_13BinaryFunctorIN3c104HalfES4_S4_ZZZNS0_21heaviside_kernel_cudaERNS_18TensorIteratorBaseEENKUlvE_clEvENKUlvE6_clEvEUlS4_S4_E_EESt5arrayIPcLm3EEEEviT0_T1_:
.text._ZN2at6native29vectorized_elementwise_kernelILi2ENS0_13BinaryFunctorIN3c104HalfES4_S4_ZZZNS0_21heaviside_kernel_cudaERNS_18TensorIteratorBaseEENKUlvE_clEvENKUlvE6_clEvEUlS4_S4_E_EESt5arrayIPcLm3EEEEviT0_T1_:
        /* <DEDUP_REMOVED lines=111> */
[----:B-----5:R-:W-:-:S05]  /*06f0*/  HADD2.F32 R5, -RZ, R5.H0_H0 ;  /* 0x20000005ff057230 */ /* 0x020fca0000004100 */
[----:B------:R-:W-:-:S13]  /*0700*/  FSETP.NEU.FTZ.AND P5, PT, R5, RZ, PT ;  /* 0x000000ff0500720b */ /* 0x000fda0003fbd000 */
[----:B------:R-:W-:-:S04]  /*0710*/  @P5 FSET.BF.GT.FTZ.AND R5, R5, RZ, PT ;  /* 0x000000ff0505520a */ /* 0x000fc80003814000 */
[----:B------:R-:W-:-:S04]  /*0720*/  @P5 F2FP.F16.F32.PACK_AB R5, RZ, R5 ;  /* 0x00000005ff05523e */ /* 0x000fc800000000ff */
[----:B------:R-:W-:-:S07]  /*0730*/  @P5 PRMT R7, R5, 0x7610, R7 ;  /* 0x0000761005075816 */ /* 0x000fce0000000007 */
.L_x_4867:
[----:B------:R-:W-:Y:S05]  /*0740*/  BSYNC.RECONVERGENT B0 ;  /* 0x0000000000007941 */ /* 0x000fea0003800200 */
.L_x_4866:
[-C--:B------:R-:W-:Y:S01]  /*0750*/  ISETP.GE.U32.AND P6, PT, R13, R4.reuse, PT ;  /* 0x000000040d00720c */ /* 0x080fe20003fc6070 */
[----:B------:R-:W-:Y:S01]  /*0760*/  BSSY.RECONVERGENT B0, `(.L_x_4868) ;  /* 0x0000009000007945 */ /* 0x000fe20003800200 */
[----:B------:R-:W-:Y:S01]  /*0770*/  ISETP.GE.U32.AND P5, PT, R15, R4, PT ;  /* 0x000000040f00720c */ /* 0x000fe20003fa6070 */
[----:B------:R-:W-:-:S10]  /*0780*/  VIADD R15, R6, 0x380 ;  /* 0x00000380060f7836 */ /* 0x000fd40000000000 */
[----:B------:R-:W-:Y:S05]  /*0790*/  @P6 BRA `(.L_x_4869) ;  /* 0x0000000000146947 */ /* 0x000fea0003800000 */
[----:B-----5:R-:W-:-:S05]  /*07a0*/  HADD2.F32 R8, -RZ, R8.H0_H0 ;  /* 0x20000008ff087230 */ /* 0x020fca0000004100 */
[----:B------:R-:W-:-:S13]  /*07b0*/  FSETP.NEU.FTZ.AND P6, PT, R8, RZ, PT ;  /* 0x000000ff0800720b */ /* 0x000fda0003fdd000 */
[----:B------:R-:W-:-:S04]  /*07c0*/  @P6 FSET.BF.GT.FTZ.AND R5, R8, RZ, PT ;  /* 0x000000ff0805620a */ /* 0x000fc80003814000 */
[----:B------:R-:W-:-:S04]  /*07d0*/  @P6 F2FP.F16.F32.PACK_AB R5, RZ, R5 ;  /* 0x00000005ff05623e */ /* 0x000fc800000000ff */
[----:B------:R-:W-:-:S07]  /*07e0*/  @P6 PRMT R23, R5, 0x7610, R23 ;  /* 0x0000761005176816 */ /* 0x000fce0000000017 */
.L_x_4869:
[----:B------:R-:W-:Y:S05]  /*07f0*/  BSYNC.RECONVERGENT B0 ;  /* 0x0000000000007941 */ /* 0x000fea0003800200 */
.L_x_4868:
[----:B-----5:R-:W-:Y:S01]  /*0800*/  @!P0 IMAD.IADD R5, R3, 0x1, R6 ;  /* 0x0000000103058824 */ /* 0x020fe200078e0206 */
[----:B------:R-:W-:Y:S01]  /*0810*/  BSSY.RECONVERGENT B0, `(.L_x_4870) ;  /* 0x0000009000007945 */ /* 0x000fe20003800200 */
[----:B------:R-:W-:Y:S02]  /*0820*/  ISETP.GE.U32.AND P6, PT, R15, R4, PT ;  /* 0x000000040f00720c */ /* 0x000fe40003fc6070 */
[----:B0-----:R-:W-:Y:S01]  /*0830*/  @!P0 IMAD.WIDE.U32 R20, R5, 0x2, R20 ;  /* 0x0000000205148825 */ /* 0x001fe200078e0014 */
[----:B------:R-:W-:Y:S10]  /*0840*/  @P1 BRA `(.L_x_4871) ;  /* 0x0000000000141947 */ /* 0x000ff40003800000 */
[----:B------:R-:W-:-:S05]  /*0850*/  HADD2.F32 R9, -RZ, R9.H0_H0 ;  /* 0x20000009ff097230 */ /* 0x000fca0000004100 */
[----:B------:R-:W-:-:S13]  /*0860*/  FSETP.NEU.FTZ.AND P1, PT, R9, RZ, PT ;  /* 0x000000ff0900720b */ /* 0x000fda0003f3d000 */
[----:B------:R-:W-:-:S04]  /*0870*/  @P1 FSET.BF.GT.FTZ.AND R5, R9, RZ, PT ;  /* 0x000000ff0905120a */ /* 0x000fc80003814000 */
[----:B------:R-:W-:-:S04]  /*0880*/  @P1 F2FP.F16.F32.PACK_AB R5, RZ, R5 ;  /* 0x00000005ff05123e */ /* 0x000fc800000000ff */
[----:B------:R-:W-:-:S07]  /*0890*/  @P1 PRMT R24, R5, 0x7610, R24 ;  /* 0x0000761005181816 */ /* 0x000fce0000000018 */
.L_x_4871:
[----:B------:R-:W-:Y:S05]  /*08a0*/  BSYNC.RECONVERGENT B0 ;  /* 0x0000000000007941 */ /* 0x000fea0003800200 */
.L_x_4870:
[----:B------:R-:W-:Y:S04]  /*08b0*/  BSSY.RECONVERGENT B0, `(.L_x_4872) ;  /* 0x0000007000007945 */ /* 0x000fe80003800200 */
[----:B------:R-:W-:Y:S05]  /*08c0*/  @P2 BRA `(.L_x_4873) ;  /* 0x0000000000142947 */ /* 0x000fea0003800000 */
[----:B------:R-:W-:-:S05]  /*08d0*/  HADD2.F32 R10, -RZ, R10.H0_H0 ;  /* 0x2000000aff0a7230 */ /* 0x000fca0000004100 */
[----:B------:R-:W-:-:S13]  /*08e0*/  FSETP.NEU.FTZ.AND P1, PT, R10, RZ, PT ;  /* 0x000000ff0a00720b */ /* 0x000fda0003f3d000 */
[----:B------:R-:W-:-:S04]  /*08f0*/  @P1 FSET.BF.GT.FTZ.AND R5, R10, RZ, PT ;  /* 0x000000ff0a05120a */ /* 0x000fc80003814000 */
[----:B------:R-:W-:-:S04]  /*0900*/  @P1 F2FP.F16.F32.PACK_AB R5, RZ, R5 ;  /* 0x00000005ff05123e */ /* 0x000fc800000000ff */
[----:B------:R-:W-:-:S07]  /*0910*/  @P1 PRMT R2, R5, 0x7610, R2 ;  /* 0x0000761005021816 */ /* 0x000fce0000000002 */
.L_x_4873:
[----:B------:R-:W-:Y:S05]  /*0920*/  BSYNC.RECONVERGENT B0 ;  /* 0x0000000000007941 */ /* 0x000fea0003800200 */
.L_x_4872:
[----:B------:R-:W-:Y:S04]  /*0930*/  BSSY.RECONVERGENT B0, `(.L_x_4874) ;  /* 0x0000007000007945 */ /* 0x000fe80003800200 */
[----:B------:R-:W-:Y:S05]  /*0940*/  @P3 BRA `(.L_x_4875) ;  /* 0x0000000000143947 */ /* 0x000fea0003800000 */
[----:B------:R-:W-:-:S05]  /*0950*/  HADD2.F32 R11, -RZ, R11.H0_H0 ;  /* 0x2000000bff0b7230 */ /* 0x000fca0000004100 */
[----:B------:R-:W-:-:S13]  /*0960*/  FSETP.NEU.FTZ.AND P1, PT, R11, RZ, PT ;  /* 0x000000ff0b00720b */ /* 0x000fda0003f3d000 */
[----:B------:R-:W-:-:S04]  /*0970*/  @P1 FSET.BF.GT.FTZ.AND R5, R11, RZ, PT ;  /* 0x000000ff0b05120a */ /* 0x000fc80003814000 */
[----:B------:R-:W-:-:S04]  /*0980*/  @P1 F2FP.F16.F32.PACK_AB R5, RZ, R5 ;  /* 0x00000005ff05123e */ /* 0x000fc800000000ff */
[----:B------:R-:W-:-:S07]  /*0990*/  @P1 PRMT R0, R5, 0x7610, R0 ;  /* 0x0000761005001816 */ /* 0x000fce0000000000 */
.L_x_4875:
[----:B------:R-:W-:Y:S05]  /*09a0*/  BSYNC.RECONVERGENT B0 ;  /* 0x0000000000007941 */ /* 0x000fea0003800200 */
.L_x_4874:
[----:B------:R-:W-:Y:S04]  /*09b0*/  BSSY.RECONVERGENT B0, `(.L_x_4876) ;  /* 0x0000007000007945 */ /* 0x000fe80003800200 */
[----:B------:R-:W-:Y:S05]  /*09c0*/  @P4 BRA `(.L_x_4877) ;  /* 0x0000000000144947 */ /* 0x000fea0003800000 */
[----:B------:R-:W-:-:S05]  /*09d0*/  HADD2.F32 R18, -RZ, R18.H0_H0 ;  /* 0x20000012ff127230 */ /* 0x000fca0000004100 */
[----:B------:R-:W-:-:S13]  /*09e0*/  FSETP.NEU.FTZ.AND P1, PT, R18, RZ, PT ;  /* 0x000000ff1200720b */ /* 0x000fda0003f3d000 */
[----:B------:R-:W-:-:S04]  /*09f0*/  @P1 FSET.BF.GT.FTZ.AND R5, R18, RZ, PT ;  /* 0x000000ff1205120a */ /* 0x000fc80003814000 */
[----:B------:R-:W-:-:S04]  /*0a00*/  @P1 F2FP.F16.F32.PACK_AB R5, RZ, R5 ;  /* 0x00000005ff05123e */ /* 0x000fc800000000ff */
[----:B------:R-:W-:-:S07]  /*0a10*/  @P1 PRMT R27, R5, 0x7610, R27 ;  /* 0x00007610051b1816 */ /* 0x000fce000000001b */
.L_x_4877:
[----:B------:R-:W-:Y:S05]  /*0a20*/  BSYNC.RECONVERGENT B0 ;  /* 0x0000000000007941 */ /* 0x000fea0003800200 */
.L_x_4876:
[----:B------:R-:W-:Y:S04]  /*0a30*/  BSSY.RECONVERGENT B0, `(.L_x_4878) ;  /* 0x0000007000007945 */ /* 0x000fe80003800200 */
[----:B------:R-:W-:Y:S05]  /*0a40*/  @P5 BRA `(.L_x_4879) ;  /* 0x0000000000145947 */ /* 0x000fea0003800000 */
[----:B------:R-:W-:-:S05]  /*0a50*/  HADD2.F32 R19, -RZ, R19.H0_H0 ;  /* 0x20000013ff137230 */ /* 0x000fca0000004100 */
[----:B------:R-:W-:-:S13]  /*0a60*/  FSETP.NEU.FTZ.AND P1, PT, R19, RZ, PT ;  /* 0x000000ff1300720b */ /* 0x000fda0003f3d000 */
[----:B------:R-:W-:-:S04]  /*0a70*/  @P1 FSET.BF.GT.FTZ.AND R5, R19, RZ, PT ;  /* 0x000000ff1305120a */ /* 0x000fc80003814000 */
[----:B------:R-:W-:-:S04]  /*0a80*/  @P1 F2FP.F16.F32.PACK_AB R5, RZ, R5 ;  /* 0x00000005ff05123e */ /* 0x000fc800000000ff */
[----:B------:R-:W-:-:S07]  /*0a90*/  @P1 PRMT R26, R5, 0x7610, R26 ;  /* 0x00007610051a1816 */ /* 0x000fce000000001a */
.L_x_4879:
[----:B------:R-:W-:Y:S05]  /*0aa0*/  BSYNC.RECONVERGENT B0 ;  /* 0x0000000000007941 */ /* 0x000fea0003800200 */
.L_x_4878:
[----:B------:R-:W-:Y:S04]  /*0ab0*/  BSSY.RECONVERGENT B0, `(.L_x_4880) ;  /* 0x0000007000007945 */ /* 0x000fe80003800200 */
[----:B------:R-:W-:Y:S05]  /*0ac0*/  @P6 BRA `(.L_x_4881) ;  /* 0x0000000000146947 */ /* 0x000fea0003800000 */
[----:B------:R-:W-:-:S05]  /*0ad0*/  HADD2.F32 R22, -RZ, R22.H0_H0 ;  /* 0x20000016ff167230 */ /* 0x000fca0000004100 */
[----:B------:R-:W-:-:S13]  /*0ae0*/  FSETP.NEU.FTZ.AND P1, PT, R22, RZ, PT ;  /* 0x000000ff1600720b */ /* 0x000fda0003f3d000 */
[----:B------:R-:W-:-:S04]  /*0af0*/  @P1 FSET.BF.GT.FTZ.AND R5, R22, RZ, PT ;  /* 0x000000ff1605120a */ /* 0x000fc80003814000 */
[----:B------:R-:W-:-:S04]  /*0b00*/  @P1 F2FP.F16.F32.PACK_AB R5, RZ, R5 ;  /* 0x00000005ff05123e */ /* 0x000fc800000000ff */
[----:B------:R-:W-:-:S07]  /*0b10*/  @P1 PRMT R25, R5, 0x7610, R25 ;  /* 0x0000761005191816 */ /* 0x000fce0000000019 */
.L_x_4881:
[----:B------:R-:W-:Y:S05]  /*0b20*/  BSYNC.RECONVERGENT B0 ;  /* 0x0000000000007941 */ /* 0x000fea0003800200 */
.L_x_4880:
        /* <DEDUP_REMOVED lines=18> */
.L_x_4884:
[----:B------:R-:W-:-:S13]  /*0c50*/  ISETP.GE.U32.AND P0, PT, R6, R4, PT ;  /* 0x000000040600720c */ /* 0x000fda0003f06070 */
[----:B------:R-:W-:Y:S05]  /*0c60*/  @P0 BRA `(.L_x_4886) ;  /* 0x0000000000300947 */ /* 0x000fea0003800000 */
[----:B0-----:R-:W0:Y:S01]  /*0c70*/  LDC.64 R8, c[0x0][0x388] ;  /* 0x0000e200ff087b82 */ /* 0x001e220000000a00 */
[----:B------:R-:W-:Y:S02]  /*0c80*/  IMAD.IADD R5, R3, 0x1, R6 ;  /* 0x0000000103057824 */ /* 0x000fe400078e0206 */
[----:B------:R-:W-:Y:S02]  /*0c90*/  VIADD R6, R6, 0x80 ;  /* 0x0000008006067836 */ /* 0x000fe40000000000 */
[----:B0-----:R-:W-:-:S05]  /*0ca0*/  IMAD.WIDE.U32 R8, R5, 0x2, R8 ;  /* 0x0000000205087825 */ /* 0x001fca00078e0008 */
[----:B------:R1:W-:Y:S02]  /*0cb0*/  STG.E.U16 desc[UR4][R8.64], R2 ;  /* 0x0000000208007986 */ /* 0x0003e4000c101504 */
.L_x_4885:
[----:B------:R-:W-:-:S13]  /*0cc0*/  ISETP.GE.U32.AND P0, PT, R6, R4, PT ;  /* 0x000000040600720c */ /* 0x000fda0003f06070 */
[----:B------:R-:W-:Y:S05]  /*0cd0*/  @P0 BRA `(.L_x_4887) ;  /* 0x0000000000340947 */ /* 0x000fea0003800000 */
[----:B01----:R-:W0:Y:S01]  /*0ce0*/  LDC.64 R8, c[0x0][0x388] ;  /* 0x0000e200ff087b82 */ /* 0x003e220000000a00 */
[----:B------:R-:W-:Y:S02]  /*0cf0*/  IMAD.IADD R5, R3, 0x1, R6 ;  /* 0x0000000103057824 */ /* 0x000fe400078e0206 */
[----:B------:R-:W-:Y:S02]  /*0d00*/  VIADD R6, R6, 0x80 ;  /* 0x0000008006067836 */ /* 0x000fe40000000000 */
[----:B0-----:R-:W-:-:S05]  /*0d10*/  IMAD.WIDE.U32 R8, R5, 0x2, R8 ;  /* 0x0000000205087825 */ /* 0x001fca00078e0008 */
[----:B------:R1:W-:Y:S02]  /*0d20*/  STG.E.U16 desc[UR4][R8.64], R0 ;  /* 0x0000000008007986 */ /* 0x0003e4000c101504 */
.L_x_4886:
        /* <DEDUP_REMOVED lines=8> */
.L_x_4887:
[----:B------:R-:W-:Y:S05]  /*0db0*/  BSYNC.RELIABLE B1 ;  /* 0x0000000000017941 */ /* 0x000fea0003800100 */
.L_x_4883:
[----:B------:R-:W-:-:S13]  /*0dc0*/  ISETP.GE.U32.AND P0, PT, R6, R4, PT ;  /* 0x000000040600720c */ /* 0x000fda0003f06070 */
[----:B012---:R-:W0:Y:S01]  /*0dd0*/  @!P0 LDC.64 R8, c[0x0][0x388] ;  /* 0x0000e200ff088b82 */ /* 0x007e220000000a00 */
[----:B------:R-:W-:Y:S02]  /*0de0*/  @!P0 IMAD.IADD R5, R3, 0x1, R6 ;  /* 0x0000000103058824 */ /* 0x000fe400078e0206 */
[----:B------:R-:W-:Y:S02]  /*0df0*/  @!P0 VIADD R6, R6, 0x80 ;  /* 0x0000008006068836 */ /* 0x000fe40000000000 */
[----:B0-----:R-:W-:-:S05]  /*0e00*/  @!P0 IMAD.WIDE.U32 R8, R5, 0x2, R8 ;  /* 0x0000000205088825 */ /* 0x001fca00078e0008 */
[----:B------:R2:W-:Y:S02]  /*0e10*/  @!P0 STG.E.U16 desc[UR4][R8.64], R26 ;  /* 0x0000001a08008986 */ /* 0x0005e4000c101504 */
.L_x_4888:
[----:B------:R-:W-:Y:S05]  /*0e20*/  BSYNC.RECONVERGENT B0 ;  /* 0x0000000000007941 */ /* 0x000fea0003800200 */
.L_x_4882:
        /* <DEDUP_REMOVED lines=8> */
.L_x_4865:
        /* <DEDUP_REMOVED lines=16> */
[----:B0-----:R-:W-:-:S04]  /*0fb0*/  IMAD.WIDE.U32 R4, R3, 0x2, R4 ;  /* 0x0000000203047825 */ /* 0x001fc800078e0004 */
[----:B------:R-:W-:-:S04]  /*0fc0*/  IMAD.WIDE.U32 R2, R2, 0x4, R4 ;  /* 0x0000000402027825 */ /* 0x000fc800078e0004 */
[--C-:B---3--:R-:W-:Y:S02]  /*0fd0*/  HADD2.F32 R17, -RZ, R14.reuse.H0_H0 ;  /* 0x2000000eff117230 */ /* 0x108fe40000004100 */
[----:B------:R-:W-:-:S03]  /*0fe0*/  HADD2.F32 R14, -RZ, R14.H1_H1 ;  /* 0x3000000eff0e7230 */ /* 0x000fc60000004100 */
[----:B------:R-:W-:Y:S02]  /*0ff0*/  FSETP.NEU.FTZ.AND P0, PT, R17, RZ, PT ;  /* 0x000000ff1100720b */ /* 0x000fe40003f1d000 */
[----:B------:R-:W-:Y:S02]  /*1000*/  FSETP.NEU.FTZ.AND P1, PT, R14, RZ, PT ;  /* 0x000000ff0e00720b */ /* 0x000fe40003f3d000 */
[C---:B-----5:R-:W-:Y:S02]  /*1010*/  PRMT R11, R16.reuse, 0x7610, R11 ;  /* 0x00007610100b7816 */ /* 0x060fe4000000000b */
[----:B------:R-:W-:-:S07]  /*1020*/  PRMT R16, R16, 0x7632, R16 ;  /* 0x0000763210107816 */ /* 0x000fce0000000010 */
[----:B------:R-:W-:Y:S02]  /*1030*/  @P0 FSET.BF.GT.FTZ.AND R17, R17, RZ, PT ;  /* 0x000000ff1111020a */ /* 0x000fe40003814000 */
[----:B------:R-:W-:Y:S02]  /*1040*/  @P1 FSET.BF.GT.FTZ.AND R14, R14, RZ, PT ;  /* 0x000000ff0e0e120a */ /* 0x000fe40003814000 */
[----:B------:R-:W-:Y:S02]  /*1050*/  @P0 F2FP.F16.F32.PACK_AB R11, RZ, R17 ;  /* 0x00000011ff0b023e */ /* 0x000fe400000000ff */
[----:B------:R-:W-:Y:S01]  /*1060*/  @P1 F2FP.F16.F32.PACK_AB R16, RZ, R14 ;  /* 0x0000000eff10123e */ /* 0x000fe200000000ff */
[----:B--2---:R-:W-:Y:S02]  /*1070*/  HADD2.F32 R10, -RZ, R15.H0_H0 ;  /* 0x2000000fff0a7230 */ /* 0x004fe40000004100 */
[----:B----4-:R-:W-:Y:S01]  /*1080*/  HADD2.F32 R13, -RZ, R9.H1_H1 ;  /* 0x30000009ff0d7230 */ /* 0x010fe20000004100 */
[----:B------:R-:W-:Y:S01]  /*1090*/  PRMT R5, R11, 0x5410, R16 ;  /* 0x000054100b057816 */ /* 0x000fe20000000010 */
[----:B------:R-:W-:-:S02]  /*10a0*/  HADD2.F32 R15, -RZ, R15.H1_H1 ;  /* 0x3000000fff0f7230 */ /* 0x000fc40000004100 */
[--C-:B------:R-:W-:Y:S02]  /*10b0*/  HADD2.F32 R11, -RZ, R8.reuse.H0_H0 ;  /* 0x20000008ff0b7230 */ /* 0x100fe40000004100 */
[----:B------:R-:W-:Y:S02]  /*10c0*/  HADD2.F32 R12, -RZ, R8.H1_H1 ;  /* 0x30000008ff0c7230 */ /* 0x000fe40000004100 */
[----:B------:R-:W-:Y:S01]  /*10d0*/  HADD2.F32 R9, -RZ, R9.H0_H0 ;  /* 0x20000009ff097230 */ /* 0x000fe20000004100 */
[----:B------:R-:W-:Y:S02]  /*10e0*/  FSETP.NEU.FTZ.AND P0, PT, R10, RZ, PT ;  /* 0x000000ff0a00720b */ /* 0x000fe40003f1d000 */
[----:B------:R-:W-:Y:S02]  /*10f0*/  FSETP.NEU.FTZ.AND P1, PT, R15, RZ, PT ;  /* 0x000000ff0f00720b */ /* 0x000fe40003f3d000 */
[----:B------:R-:W-:Y:S02]  /*1100*/  FSETP.NEU.FTZ.AND P2, PT, R11, RZ, PT ;  /* 0x000000ff0b00720b */ /* 0x000fe40003f5d000 */
[----:B------:R-:W-:-:S02]  /*1110*/  FSETP.NEU.FTZ.AND P3, PT, R12, RZ, PT ;  /* 0x000000ff0c00720b */ /* 0x000fc40003f7d000 */
[----:B------:R-:W-:Y:S02]  /*1120*/  FSETP.NEU.FTZ.AND P5, PT, R13, RZ, PT ;  /* 0x000000ff0d00720b */ /* 0x000fe40003fbd000 */
[----:B------:R-:W-:Y:S01]  /*1130*/  FSETP.NEU.FTZ.AND P4, PT, R9, RZ, PT ;  /* 0x000000ff0900720b */ /* 0x000fe20003f9d000 */
[----:B------:R0:W-:Y:S02]  /*1140*/  STG.E desc[UR4][R2.64], R5 ;  /* 0x0000000502007986 */ /* 0x0001e4000c101904 */
[----:B------:R-:W-:Y:S02]  /*1150*/  @P0 FSET.BF.GT.FTZ.AND R10, R10, RZ, PT ;  /* 0x000000ff0a0a020a */ /* 0x000fe40003814000 */
[----:B------:R-:W-:Y:S02]  /*1160*/  @P1 FSET.BF.GT.FTZ.AND R15, R15, RZ, PT ;  /* 0x000000ff0f0f120a */ /* 0x000fe40003814000 */
[----:B------:R-:W-:Y:S02]  /*1170*/  @P2 FSET.BF.GT.FTZ.AND R11, R11, RZ, PT ;  /* 0x000000ff0b0b220a */ /* 0x000fe40003814000 */
[----:B------:R-:W-:-:S02]  /*1180*/  @P3 FSET.BF.GT.FTZ.AND R12, R12, RZ, PT ;  /* 0x000000ff0c0c320a */ /* 0x000fc40003814000 */
[----:B------:R-:W-:Y:S02]  /*1190*/  @P5 FSET.BF.GT.FTZ.AND R13, R13, RZ, PT ;  /* 0x000000ff0d0d520a */ /* 0x000fe40003814000 */
[----:B------:R-:W-:Y:S02]  /*11a0*/  @P4 FSET.BF.GT.FTZ.AND R9, R9, RZ, PT ;  /* 0x000000ff0909420a */ /* 0x000fe40003814000 */
[C---:B------:R-:W-:Y:S02]  /*11b0*/  PRMT R4, R7.reuse, 0x7610, R4 ;  /* 0x0000761007047816 */ /* 0x040fe40000000004 */
[C---:B0-----:R-:W-:Y:S02]  /*11c0*/  PRMT R5, R6.reuse, 0x7610, R5 ;  /* 0x0000761006057816 */ /* 0x041fe40000000005 */
[----:B------:R-:W-:Y:S02]  /*11d0*/  PRMT R7, R7, 0x7632, R7 ;  /* 0x0000763207077816 */ /* 0x000fe40000000007 */
[----:B------:R-:W-:-:S02]  /*11e0*/  PRMT R6, R6, 0x7632, R6 ;  /* 0x0000763206067816 */ /* 0x000fc40000000006 */
[----:B------:R-:W-:Y:S02]  /*11f0*/  PRMT R8, R0, 0x7632, R8 ;  /* 0x0000763200087816 */ /* 0x000fe40000000008 */
[----:B------:R-:W-:Y:S02]  /*1200*/  @P0 F2FP.F16.F32.PACK_AB R4, RZ, R10 ;  /* 0x0000000aff04023e */ /* 0x000fe400000000ff */
[----:B------:R-:W-:Y:S02]  /*1210*/  @P1 F2FP.F16.F32.PACK_AB R7, RZ, R15 ;  /* 0x0000000fff07123e */ /* 0x000fe400000000ff */
[----:B------:R-:W-:Y:S02]  /*1220*/  @P2 F2FP.F16.F32.PACK_AB R5, RZ, R11 ;  /* 0x0000000bff05223e */ /* 0x000fe400000000ff */
[----:B------:R-:W-:Y:S02]  /*1230*/  @P3 F2FP.F16.F32.PACK_AB R6, RZ, R12 ;  /* 0x0000000cff06323e */ /* 0x000fe400000000ff */
[----:B------:R-:W-:-:S02]  /*1240*/  @P5 F2FP.F16.F32.PACK_AB R8, RZ, R13 ;  /* 0x0000000dff08523e */ /* 0x000fc400000000ff */
[----:B------:R-:W-:Y:S02]  /*1250*/  @P4 F2FP.F16.F32.PACK_AB R0, RZ, R9 ;  /* 0x00000009ff00423e */ /* 0x000fe400000000ff */
[----:B------:R-:W-:Y:S02]  /*1260*/  PRMT R4, R4, 0x5410, R7 ;  /* 0x0000541004047816 */ /* 0x000fe40000000007 */
[----:B------:R-:W-:Y:S02]  /*1270*/  PRMT R5, R5, 0x5410, R6 ;  /* 0x0000541005057816 */ /* 0x000fe40000000006 */
[----:B------:R-:W-:Y:S01]  /*1280*/  PRMT R0, R0, 0x5410, R8 ;  /* 0x0000541000007816 */ /* 0x000fe20000000008 */
[----:B------:R-:W-:Y:S04]  /*1290*/  STG.E desc[UR4][R2.64+0x200], R4 ;  /* 0x0002000402007986 */ /* 0x000fe8000c101904 */
[----:B------:R-:W-:Y:S04]  /*12a0*/  STG.E desc[UR4][R2.64+0x400], R5 ;  /* 0x0004000502007986 */ /* 0x000fe8000c101904 */
[----:B------:R-:W-:Y:S01]  /*12b0*/  STG.E desc[UR4][R2.64+0x600], R0 ;  /* 0x0006000002007986 */ /* 0x000fe2000c101904 */
[----:B------:R-:W-:Y:S05]  /*12c0*/  EXIT ;  /* 0x000000000000794d */ /* 0x000fea0003800000 */
.L_x_4889:
        /* <DEDUP_REMOVED lines=11> */
.L_x_31056:


//--------------------- .text._ZN2at6native29vectorized_elementwise_kernelILi4ENS0_13BinaryFunctorIN3c104HalfES4_S4_ZZZNS0_21heaviside_kernel_cudaERNS_18TensorIteratorBaseEENKUlvE_clEvENKUlvE6_clEvEUlS4_S4_E_EESt5arrayIPcLm3EEEEviT0_T1_ --------------------------
	.section	.text._ZN2at6native29vectorized_elementwise_kernelILi4ENS0_13BinaryFunctorIN3c104HalfES4_S4_ZZZNS0_21heaviside_kernel_cudaERNS_18TensorIteratorBaseEENKUlvE_clEvENKUlvE6_clEvEUlS4_S4_E_EESt5arrayIPcLm3EEEEviT0_T1_,"ax",@progbits
	.align	128
        .global         _ZN2at6native29vectorized_elementwise_kernelILi4ENS0_13BinaryFunctorIN3c104HalfES4_S4_ZZZNS0_21heaviside_kernel_cudaERNS_18TensorIteratorBaseEENKUlvE_clEvENKUlvE6_clEvEUlS4_S4_E_EESt5arrayIPcLm3EEEEviT0_T1_
        .type           _ZN2at6native29vectorized_elementwise_kernelILi4ENS0_13BinaryFunctorIN3c104HalfES4_S4_ZZZNS0_21heaviside_kernel_cudaERNS_18TensorIteratorBaseEENKUlvE_clEvENKUlvE6_clEvEUlS4_S4_E_EESt5arrayIPcLm3EEEEviT0_T1_,@function
        .size           _ZN2at6native29vectorized_elementwise_kernelILi4ENS0_13BinaryFunctorIN3c104HalfES4_S4_ZZZNS0_21heaviside_kernel_cudaERNS_18TensorIteratorBaseEENKUlvE_clEvENKUlvE6_clEvEUlS4_S4_E_EESt5arrayIPcLm3EEEEviT0_T1_,(.L_x_31057 - _ZN2at6native29vectorized_elementwise_kernelILi4ENS0_13BinaryFunctorIN3c104HalfES4_S4_ZZZNS0_21heaviside_kernel_cudaERNS_18TensorIteratorBaseEENKUlvE_clEvENKUlvE6_clEvEUlS4_S4_E_EESt5arrayIPcLm3EEEEviT0_T1_)
        .other          _ZN2at6native29vectorized_elementwise_kernelILi4ENS0_13BinaryFunctorIN3c104HalfES4_S4_ZZZNS0_21heaviside_kernel_cudaERNS_18TensorIteratorBaseEENKUlvE_clEvENKUlvE6_clEvEUlS4_S4_E_EESt5arrayIPcLm3EEEEviT0_T1_,@"STO_CUDA_ENTRY STV_DEFAULT"
_ZN2at6native29vectorized_elementwise_kernelILi4ENS0_13BinaryFunctorIN3c104HalfES4_S4_ZZZNS0_21heaviside_kernel_cudaERNS_18TensorIteratorBaseEENKUlvE_clEvENKUlvE6_clEvEUlS4_S4_E_EESt5arrayIPcLm3EEEEviT0_T1_:
.text._ZN2at6native29vectorized_elementwise_kernelILi4ENS0_13BinaryFunctorIN3c104HalfES4_S4_ZZZNS0_21heaviside_kernel_cudaERNS_18TensorIteratorBaseEENKUlvE_clEvENKUlvE6_clEvEUlS4_S4_E_EESt5arrayIPcLm3EEEEviT0_T1_:
        /* <DEDUP_REMOVED lines=116> */
.L_x_4892:
[----:B------:R-:W-:Y:S05]  /*0740*/  BSYNC.RECONVERGENT B0 ;  /* 0x0000000000007941 */ /* 0x000fea0003800200 */
.L_x_4891:
        /* <DEDUP_REMOVED lines=10> */
.L_x_4894:
[----:B------:R-:W-:Y:S05]  /*07f0*/  BSYNC.RECONVERGENT B0 ;  /* 0x0000000000007941 */ /* 0x000fea0003800200 */
.L_x_4893:
        /* <DEDUP_REMOVED lines=10> */
.L_x_4896:
[----:B------:R-:W-:Y:S05]  /*08a0*/  BSYNC.RECONVERGENT B0 ;  /* 0x0000000000007941 */ /* 0x000fea0003800200 */
.L_x_4895:
[----:B------:R-:W-:Y:S04]  /*08b0*/  BSSY.RECONVERGENT B0, `(.L_x_4897) ;  /* 0x0000007000007945 */ /* 0x000fe80003800200 */
[----:B------:R-:W-:Y:S05]  /*08c0*/  @P2 BRA `(.L_x_4898) ;  /* 0x0000000000142947 */ /* 0x000fea0003800000 */
[----:B------:R-:W-:-:S05]  /*08d0*/  HADD2.F32 R10, -RZ, R10.H0_H0 ;  /* 0x2000000aff0a7230 */ /* 0x000fca0000004100 */
[----:B------:R-:W-:-:S13]  /*08e0*/  FSETP.NEU.FTZ.AND P1, PT, R10, RZ, PT ;  /* 0x000000ff0a00720b */ /* 0x000fda0003f3d000 */
[----:B------:R-:W-:-:S04]  /*08f0*/  @P1 FSET.BF.GT.FTZ.AND R5, R10, RZ, PT ;  /* 0x000000ff0a05120a */ /* 0x000fc80003814000 */
[----:B------:R-:W-:-:S04]  /*0900*/  @P1 F2FP.F16.F32.PACK_AB R5, RZ, R5 ;  /* 0x00000005ff05123e */ /* 0x000fc800000000ff */
[----:B------:R-:W-:-:S07]  /*0910*/  @P1 PRMT R2, R5, 0x7610, R2 ;  /* 0x0000761005021816 */ /* 0x000fce0000000002 */
.L_x_4898:
[----:B------:R-:W-:Y:S05]  /*0920*/  BSYNC.RECONVERGENT B0 ;  /* 0x0000000000007941 */ /* 0x000fea0003800200 */
.L_x_4897:
[----:B------:R-:W-:Y:S04]  /*0930*/  BSSY.RECONVERGENT B0, `(.L_x_4899) ;  /* 0x0000007000007945 */ /* 0x000fe80003800200 */
[----:B------:R-:W-:Y:S05]  /*0940*/  @P3 BRA `(.L_x_4900) ;  /* 0x0000000000143947 */ /* 0x000fea0003800000 */
[----:B------:R-:W-:-:S05]  /*0950*/  HADD2.F32 R11, -RZ, R11.H0_H0 ;  /* 0x2000000bff0b7230 */ /* 0x000fca0000004100 */
[----:B------:R-:W-:-:S13]  /*0960*/  FSETP.NEU.FTZ.AND P1, PT, R11, RZ, PT ;  /* 0x000000ff0b00720b */ /* 0x000fda0003f3d000 */
[----:B------:R-:W-:-:S04]  /*0970*/  @P1 FSET.BF.GT.FTZ.AND R5, R11, RZ, PT ;  /* 0x000000ff0b05120a */ /* 0x000fc80003814000 */
[----:B------:R-:W-:-:S04]  /*0980*/  @P1 F2FP.F16.F32.PACK_AB R5, RZ, R5 ;  /* 0x00000005ff05123e */ /* 0x000fc800000000ff */
[----:B------:R-:W-:-:S07]  /*0990*/  @P1 PRMT R0, R5, 0x7610, R0 ;  /* 0x0000761005001816 */ /* 0x000fce0000000000 */
.L_x_4900:
[----:B------:R-:W-:Y:S05]  /*09a0*/  BSYNC.RECONVERGENT B0 ;  /* 0x0000000000007941 */ /* 0x000fea0003800200 */
.L_x_4899:
[----:B------:R-:W-:Y:S04]  /*09b0*/  BSSY.RECONVERGENT B0, `(.L_x_4901) ;  /* 0x0000007000007945 */ /* 0x000fe80003800200 */
[----:B------:R-:W-:Y:S05]  /*09c0*/  @P4 BRA `(.L_x_4902) ;  /* 0x0000000000144947 */ /* 0x000fea0003800000 */
[----:B------:R-:W-:-:S05]  /*09d0*/  HADD2.F32 R18, -RZ, R18.H0_H0 ;  /* 0x20000012ff127230 */ /* 0x000fca0000004100 */
[----:B------:R-:W-:-:S13]  /*09e0*/  FSETP.NEU.FTZ.AND P1, PT, R18, RZ, PT ;  /* 0x000000ff1200720b */ /* 0x000fda0003f3d000 */
[----:B------:R-:W-:-:S04]  /*09f0*/  @P1 FSET.BF.GT.FTZ.AND R5, R18, RZ, PT ;  /* 0x000000ff1205120a */ /* 0x000fc80003814000 */
[----:B------:R-:W-:-:S04]  /*0a00*/  @P1 F2FP.F16.F32.PACK_AB R5, RZ, R5 ;  /* 0x00000005ff05123e */ /* 0x000fc800000000ff */
[----:B------:R-:W-:-:S07]  /*0a10*/  @P1 PRMT R27, R5, 0x7610, R27 ;  /* 0x00007610051b1816 */ /* 0x000fce000000001b */
.L_x_4902:
[----:B------:R-:W-:Y:S05]  /*0a20*/  BSYNC.RECONVERGENT B0 ;  /* 0x0000000000007941 */ /* 0x000fea0003800200 */
.L_x_4901:
[----:B------:R-:W-:Y:S04]  /*0a30*/  BSSY.RECONVERGENT B0, `(.L_x_4903) ;  /* 0x0000007000007945 */ /* 0x000fe80003800200 */
[----:B------:R-:W-:Y:S05]  /*0a40*/  @P5 BRA `(.L_x_4904) ;  /* 0x0000000000145947 */ /* 0x000fea0003800000 */
[----:B------:R-:W-:-:S05]  /*0a50*/  HADD2.F32 R19, -RZ, R19.H0_H0 ;  /* 0x20000013ff137230 */ /* 0x000fca0000004100 */
[----:B------:R-:W-:-:S13]  /*0a60*/  FSETP.NEU.FTZ.AND P1, PT, R19, RZ, PT ;  /* 0x000000ff1300720b */ /* 0x000fda0003f3d000 */
[----:B------:R-:W-:-:S04]  /*0a70*/  @P1 FSET.BF.GT.FTZ.AND R5, R19, RZ, PT ;  /* 0x000000ff1305120a */ /* 0x000fc80003814000 */
[----:B------:R-:W-:-:S04]  /*0a80*/  @P1 F2FP.F16.F32.PACK_AB R5, RZ, R5 ;  /* 0x00000005ff05123e */ /* 0x000fc800000000ff */
[----:B------:R-:W-:-:S07]  /*0a90*/  @P1 PRMT R26, R5, 0x7610, R26 ;  /* 0x00007610051a1816 */ /* 0x000fce000000001a */
.L_x_4904:
[----:B------:R-:W-:Y:S05]  /*0aa0*/  BSYNC.RECONVERGENT B0 ;  /* 0x0000000000007941 */ /* 0x000fea0003800200 */
.L_x_4903:
[----:B------:R-:W-:Y:S04]  /*0ab0*/  BSSY.RECONVERGENT B0, `(.L_x_4905) ;  /* 0x0000007000007945 */ /* 0x000fe80003800200 */
[----:B------:R-:W-:Y:S05]  /*0ac0*/  @P6 BRA `(.L_x_4906) ;  /* 0x0000000000146947 */ /* 0x000fea0003800000 */
[----:B------:R-:W-:-:S05]  /*0ad0*/  HADD2.F32 R22, -RZ, R22.H0_H0 ;  /* 0x20000016ff167230 */ /* 0x000fca0000004100 */
[----:B------:R-:W-:-:S13]  /*0ae0*/  FSETP.NEU.FTZ.AND P1, PT, R22, RZ, PT ;  /* 0x000000ff1600720b */ /* 0x000fda0003f3d000 */
[----:B------:R-:W-:-:S04]  /*0af0*/  @P1 FSET.BF.GT.FTZ.AND R5, R22, RZ, PT ;  /* 0x000000ff1605120a */ /* 0x000fc80003814000 */
[----:B------:R-:W-:-:S04]  /*0b00*/  @P1 F2FP.F16.F32.PACK_AB R5, RZ, R5 ;  /* 0x00000005ff05123e */ /* 0x000fc800000000ff */
[----:B------:R-:W-:-:S07]  /*0b10*/  @P1 PRMT R25, R5, 0x7610, R25 ;  /* 0x0000761005191816 */ /* 0x000fce0000000019 */
.L_x_4906:
[----:B------:R-:W-:Y:S05]  /*0b20*/  BSYNC.RECONVERGENT B0 ;  /* 0x0000000000007941 */ /* 0x000fea0003800200 */
.L_x_4905:
        /* <DEDUP_REMOVED lines=18> */
.L_x_4909:
[----:B------:R-:W-:-:S13]  /*0c50*/  ISETP.GE.U32.AND P0, PT, R6, R4, PT ;  /* 0x000000040600720c */ /* 0x000fda0003f06070 */
[----:B------:R-:W-:Y:S05]  /*0c60*/  @P0 BRA `(.L_x_4911) ;  /* 0x0000000000300947 */ /* 0x000fea0003800000 */
[----:B0-----:R-:W0:Y:S01]  /*0c70*/  LDC.64 R8, c[0x0][0x388] ;  /* 0x0000e200ff087b82 */ /* 0x001e220000000a00 */
[----:B------:R-:W-:Y:S02]  /*0c80*/  IMAD.IADD R5, R3, 0x1, R6 ;  /* 0x0000000103057824 */ /* 0x000fe400078e0206 */
[----:B------:R-:W-:Y:S02]  /*0c90*/  VIADD R6, R6, 0x80 ;  /* 0x0000008006067836 */ /* 0x000fe40000000000 */
[----:B0-----:R-:W-:-:S05]  /*0ca0*/  IMAD.WIDE.U32 R8, R5, 0x2, R8 ;  /* 0x0000000205087825 */ /* 0x001fca00078e0008 */
[----:B------:R1:W-:Y:S02]  /*0cb0*/  STG.E.U16 desc[UR4][R8.64], R2 ;  /* 0x0000000208007986 */ /* 0x0003e4000c101504 */
.L_x_4910:
[----:B------:R-:W-:-:S13]  /*0cc0*/  ISETP.GE.U32.AND P0, PT, R6, R4, PT ;  /* 0x000000040600720c */ /* 0x000fda0003f06070 */
[----:B------:R-:W-:Y:S05]  /*0cd0*/  @P0 BRA `(.L_x_4912) ;  /* 0x0000000000340947 */ /* 0x000fea0003800000 */
[----:B01----:R-:W0:Y:S01]  /*0ce0*/  LDC.64 R8, c[0x0][0x388] ;  /* 0x0000e200ff087b82 */ /* 0x003e220000000a00 */
[----:B------:R-:W-:Y:S02]  /*0cf0*/  IMAD.IADD R5, R3, 0x1, R6 ;  /* 0x0000000103057824 */ /* 0x000fe400078e0206 */
[----:B------:R-:W-:Y:S02]  /*0d00*/  VIADD R6, R6, 0x80 ;  /* 0x0000008006067836 */ /* 0x000fe40000000000 */
[----:B0-----:R-:W-:-:S05]  /*0d10*/  IMAD.WIDE.U32 R8, R5, 0x2, R8 ;  /* 0x0000000205087825 */ /* 0x001fca00078e0008 */
[----:B------:R1:W-:Y:S02]  /*0d20*/  STG.E.U16 desc[UR4][R8.64], R0 ;  /* 0x0000000008007986 */ /* 0x0003e4000c101504 */
.L_x_4911:
        /* <DEDUP_REMOVED lines=8> */
.L_x_4912:
[----:B------:R-:W-:Y:S05]  /*0db0*/  BSYNC.RELIABLE B1 ;  /* 0x0000000000017941 */ /* 0x000fea0003800100 */
.L_x_4908:
[----:B------:R-:W-:-:S13]  /*0dc0*/  ISETP.GE.U32.AND P0, PT, R6, R4, PT ;  /* 0x000000040600720c */ /* 0x000fda0003f06070 */
[----:B012---:R-:W0:Y:S01]  /*0dd0*/  @!P0 LDC.64 R8, c[0x0][0x388] ;  /* 0x0000e200ff088b82 */ /* 0x007e220000000a00 */
[----:B------:R-:W-:Y:S02]  /*0de0*/  @!P0 IMAD.IADD R5, R3, 0x1, R6 ;  /* 0x0000000103058824 */ /* 0x000fe400078e0206 */
[----:B------:R-:W-:Y:S02]  /*0df0*/  @!P0 VIADD R6, R6, 0x80 ;  /* 0x0000008006068836 */ /* 0x000fe40000000000 */
[----:B0-----:R-:W-:-:S05]  /*0e00*/  @!P0 IMAD.WIDE.U32 R8, R5, 0x2, R8 ;  /* 0x0000000205088825 */ /* 0x001fca00078e0008 */
[----:B------:R2:W-:Y:S02]  /*0e10*/  @!P0 STG.E.U16 desc[UR4][R8.64], R26 ;  /* 0x0000001a08008986 */ /* 0x0005e4000c101504 */
.L_x_4913:
[----:B------:R-:W-:Y:S05]  /*0e20*/  BSYNC.RECONVERGENT B0 ;  /* 0x0000000000007941 */ /* 0x000fea0003800200 */
.L_x_4907:
        /* <DEDUP_REMOVED lines=8> */
.L_x_4890:
[----:B------:R-:W0:Y:S01]  /*0eb0*/  S2R R0, SR_TID.X ;  /* 0x0000000000007919 */ /* 0x000e220000002100 */
[----:B------:R-:W1:Y:S08]  /*0ec0*/  LDC.64 R4, c[0x0][0x390] ;  /* 0x0000e400ff047b82 */ /* 0x000e700000000a00 */
[----:B------:R-:W2:Y:S01]  /*0ed0*/  LDC.64 R6, c[0x0][0x398] ;  /* 0x0000e600ff067b82 */ /* 0x000ea20000000a00 */
[----:B-1----:R-:W-:-:S04]  /*0ee0*/  IMAD.WIDE.U32 R4, R3, 0x2, R4 ;  /* 0x0000000203047825 */ /* 0x002fc800078e0004 */
[----:B0-----:R-:W-:-:S04]  /*0ef0*/  IMAD.WIDE.U32 R14, R0, 0x8, R4 ;  /* 0x00000008000e7825 */ /* 0x001fc800078e0004 */
[----:B--2---:R-:W-:Y:S01]  /*0f00*/  IMAD.WIDE.U32 R4, R3, 0x2, R6 ;  /* 0x0000000203047825 */ /* 0x004fe200078e0006 */
[----:B------:R-:W2:Y:S01]  /*0f10*/  LDG.E.64 R10, desc[UR4][R14.64] ;  /* 0x000000040e0a7981 */ /* 0x000ea2000c1e1b00 */
[----:B------:R-:W0:Y:S03]  /*0f20*/  LDC.64 R6, c[0x0][0x388] ;  /* 0x0000e200ff067b82 */ /* 0x000e260000000a00 */
[----:B------:R-:W3:Y:S01]  /*0f30*/  LDG.E.64 R8, desc[UR4][R14.64+0x400] ;  /* 0x000400040e087981 */ /* 0x000ee2000c1e1b00 */
[----:B------:R-:W-:-:S05]  /*0f40*/  IMAD.WIDE.U32 R16, R0, 0x8, R4 ;  /* 0x0000000800107825 */ /* 0x000fca00078e0004 */
[----:B------:R-:W4:Y:S04]  /*0f50*/  LDG.E.64 R12, desc[UR4][R16.64] ;  /* 0x00000004100c7981 */ /* 0x000f28000c1e1b00 */
[----:B------:R-:W5:Y:S01]  /*0f60*/  LDG.E.64 R4, desc[UR4][R16.64+0x400] ;  /* 0x0004000410047981 */ /* 0x000f62000c1e1b00 */
[----:B0-----:R-:W-:-:S04]  /*0f70*/  IMAD.WIDE.U32 R6, R3, 0x2, R6 ;  /* 0x0000000203067825 */ /* 0x001fc800078e0006 */
[----:B------:R-:W-:-:S04]  /*0f80*/  IMAD.WIDE.U32 R6, R0, 0x8, R6 ;  /* 0x0000000800067825 */ /* 0x000fc800078e0006 */
[----:B--2---:R-:W-:-:S05]  /*0f90*/  HADD2.F32 R20, -RZ, R11.H0_H0 ;  /* 0x2000000bff147230 */ /* 0x004fca0000004100 */
[----:B------:R-:W-:Y:S01]  /*0fa0*/  FSETP.NEU.FTZ.AND P3, PT, R20, RZ, PT ;  /* 0x000000ff1400720b */ /* 0x000fe20003f7d000 */
[--C-:B------:R-:W-:Y:S02]  /*0fb0*/  HADD2.F32 R18, -RZ, R10.reuse.H0_H0 ;  /* 0x2000000aff127230 */ /* 0x100fe40000004100 */
[----:B------:R-:W-:Y:S01]  /*0fc0*/  HADD2.F32 R19, -RZ, R10.H1_H1 ;  /* 0x3000000aff137230 */ /* 0x000fe20000004100 */
[C---:B----4-:R-:W-:Y:S01]  /*0fd0*/  PRMT R10, R13.reuse, 0x7610, R10 ;  /* 0x000076100d0a7816 */ /* 0x050fe2000000000a */
[--C-:B---3--:R-:W-:Y:S01]  /*0fe0*/  HADD2.F32 R15, -RZ, R8.reuse.H1_H1 ;  /* 0x30000008ff0f7230 */ /* 0x108fe20000004100 */
[----:B------:R-:W-:Y:S01]  /*0ff0*/  PRMT R2, R13, 0x7632, R2 ;  /* 0x000076320d027816 */ /* 0x000fe20000000002 */
[----:B------:R-:W-:Y:S02]  /*1000*/  HADD2.F32 R13, -RZ, R8.H0_H0 ;  /* 0x20000008ff0d7230 */ /* 0x000fe40000004100 */
[----:B------:R-:W-:Y:S02]  /*1010*/  HADD2.F32 R8, -RZ, R9.H0_H0 ;  /* 0x20000009ff087230 */ /* 0x000fe40000004100 */
[----:B------:R-:W-:-:S02]  /*1020*/  HADD2.F32 R21, -RZ, R11.H1_H1 ;  /* 0x3000000bff157230 */ /* 0x000fc40000004100 */
[----:B------:R-:W-:Y:S01]  /*1030*/  @P3 FSET.BF.GT.FTZ.AND R20, R20, RZ, PT ;  /* 0x000000ff1414320a */ /* 0x000fe20003814000 */
[----:B------:R-:W-:Y:S01]  /*1040*/  HADD2.F32 R9, -RZ, R9.H1_H1 ;  /* 0x30000009ff097230 */ /* 0x000fe20000004100 */
[----:B------:R-:W-:Y:S02]  /*1050*/  FSETP.NEU.FTZ.AND P1, PT, R19, RZ, PT ;  /* 0x000000ff1300720b */ /* 0x000fe40003f3d000 */
[----:B------:R-:W-:Y:S02]  /*1060*/  @P3 F2FP.F16.F32.PACK_AB R10, RZ, R20 ;  /* 0x00000014ff0a323e */ /* 0x000fe400000000ff */
[----:B------:R-:W-:Y:S02]  /*1070*/  FSETP.NEU.FTZ.AND P2, PT, R21, RZ, PT ;  /* 0x000000ff1500720b */ /* 0x000fe40003f5d000 */
[----:B------:R-:W-:Y:S02]  /*1080*/  FSETP.NEU.FTZ.AND P0, PT, R18, RZ, PT ;  /* 0x000000ff1200720b */ /* 0x000fe40003f1d000 */
[----:B------:R-:W-:-:S02]  /*1090*/  FSETP.NEU.FTZ.AND P3, PT, R13, RZ, PT ;  /* 0x000000ff0d00720b */ /* 0x000fc40003f7d000 */
[----:B------:R-:W-:Y:S02]  /*10a0*/  FSETP.NEU.FTZ.AND P4, PT, R15, RZ, PT ;  /* 0x000000ff0f00720b */ /* 0x000fe40003f9d000 */
[----:B------:R-:W-:Y:S02]  /*10b0*/  FSETP.NEU.FTZ.AND P5, PT, R8, RZ, PT ;  /* 0x000000ff0800720b */ /* 0x000fe40003fbd000 */
[----:B------:R-:W-:Y:S02]  /*10c0*/  FSETP.NEU.FTZ.AND P6, PT, R9, RZ, PT ;  /* 0x000000ff0900720b */ /* 0x000fe40003fdd000 */
[----:B------:R-:W-:Y:S02]  /*10d0*/  @P1 FSET.BF.GT.FTZ.AND R19, R19, RZ, PT ;  /* 0x000000ff1313120a */ /* 0x000fe40003814000 */
[----:B------:R-:W-:Y:S02]  /*10e0*/  @P2 FSET.BF.GT.FTZ.AND R21, R21, RZ, PT ;  /* 0x000000ff1515220a */ /* 0x000fe40003814000 */
[----:B------:R-:W-:-:S02]  /*10f0*/  @P0 FSET.BF.GT.FTZ.AND R18, R18, RZ, PT ;  /* 0x000000ff1212020a */ /* 0x000fc40003814000 */
[----:B------:R-:W-:Y:S02]  /*1100*/  @P3 FSET.BF.GT.FTZ.AND R13, R13, RZ, PT ;  /* 0x000000ff0d0d320a */ /* 0x000fe40003814000 */
[----:B------:R-:W-:Y:S02]  /*1110*/  @P4 FSET.BF.GT.FTZ.AND R15, R15, RZ, PT ;  /* 0x000000ff0f0f420a */ /* 0x000fe40003814000 */
[----:B------:R-:W-:Y:S02]  /*1120*/  @P5 FSET.BF.GT.FTZ.AND R8, R8, RZ, PT ;  /* 0x000000ff0808520a */ /* 0x000fe40003814000 */
[----:B------:R-:W-:Y:S02]  /*1130*/  @P6 FSET.BF.GT.FTZ.AND R9, R9, RZ, PT ;  /* 0x000000ff0909620a */ /* 0x000fe40003814000 */
[----:B------:R-:W-:Y:S02]  /*1140*/  PRMT R11, R12, 0x7610, R11 ;  /* 0x000076100c0b7816 */ /* 0x000fe4000000000b */
[----:B-----5:R-:W-:-:S02]  /*1150*/  PRMT R3, R4, 0x7610, R3 ;  /* 0x0000761004037816 */ /* 0x020fc40000000003 */
[----:B------:R-:W-:Y:S02]  /*1160*/  PRMT R12, R12, 0x7632, R12 ;  /* 0x000076320c0c7816 */ /* 0x000fe4000000000c */
[----:B------:R-:W-:Y:S02]  /*1170*/  PRMT R4, R4, 0x7632, R4 ;  /* 0x0000763204047816 */ /* 0x000fe40000000004 */
[----:B------:R-:W-:Y:S02]  /*1180*/  PRMT R14, R5, 0x7632, R14 ;  /* 0x00007632050e7816 */ /* 0x000fe4000000000e */
[----:B------:R-:W-:Y:S02]  /*1190*/  @P2 F2FP.F16.F32.PACK_AB R2, RZ, R21 ;  /* 0x00000015ff02223e */ /* 0x000fe400000000ff */
[----:B------:R-:W-:Y:S02]  /*11a0*/  @P1 F2FP.F16.F32.PACK_AB R12, RZ, R19 ;  /* 0x00000013ff0c123e */ /* 0x000fe400000000ff */
[----:B------:R-:W-:-:S02]  /*11b0*/  @P0 F2FP.F16.F32.PACK_AB R11, RZ, R18 ;  /* 0x00000012ff0b023e */ /* 0x000fc400000000ff */
[----:B------:R-:W-:Y:S02]  /*11c0*/  @P3 F2FP.F16.F32.PACK_AB R3, RZ, R13 ;  /* 0x0000000dff03323e */ /* 0x000fe400000000ff */
[----:B------:R-:W-:Y:S02]  /*11d0*/  @P4 F2FP.F16.F32.PACK_AB R4, RZ, R15 ;  /* 0x0000000fff04423e */ /* 0x000fe400000000ff */
[----:B------:R-:W-:Y:S02]  /*11e0*/  @P5 F2FP.F16.F32.PACK_AB R5, RZ, R8 ;  /* 0x00000008ff05523e */ /* 0x000fe400000000ff */
[----:B------:R-:W-:Y:S02]  /*11f0*/  @P6 F2FP.F16.F32.PACK_AB R14, RZ, R9 ;  /* 0x00000009ff0e623e */ /* 0x000fe400000000ff */
[----:B------:R-:W-:Y:S02]  /*1200*/  PRMT R13, R10, 0x5410, R2 ;  /* 0x000054100a0d7816 */ /* 0x000fe40000000002 */
[----:B------:R-:W-:-:S02]  /*1210*/  PRMT R12, R11, 0x5410, R12 ;  /* 0x000054100b0c7816 */ /* 0x000fc4000000000c */
[----:B------:R-:W-:Y:S02]  /*1220*/  PRMT R4, R3, 0x5410, R4 ;  /* 0x0000541003047816 */ /* 0x000fe40000000004 */
[----:B------:R-:W-:Y:S01]  /*1230*/  PRMT R5, R5, 0x5410, R14 ;  /* 0x0000541005057816 */ /* 0x000fe2000000000e */
[----:B------:R-:W-:Y:S04]  /*1240*/  STG.E.64 desc[UR4][R6.64], R12 ;  /* 0x0000000c06007986 */ /* 0x000fe8000c101b04 */
[----:B------:R-:W-:Y:S01]  /*1250*/  STG.E.64 desc[UR4][R6.64+0x400], R4 ;  /* 0x0004000406007986 */ /* 0x000fe2000c101b04 */
[----:B------:R-:W-:Y:S05]  /*1260*/  EXIT ;  /* 0x000000000000794d */ /* 0x000fea0003800000 */
.L_x_4914:
        /* <DEDUP_REMOVED lines=9> */
.L_x_31057:


//--------------------- .text._ZN2at6native29vectorized_elementwise_kernelILi8ENS0_13BinaryFunctorIN3c104HalfES4_S4_ZZZNS0_21heaviside_kernel_cudaERNS_18TensorIteratorBaseEENKUlvE_clEvENKUlvE6_clEvEUlS4_S4_E_EESt5arrayIPcLm3EEEEviT0_T1_ --------------------------
	.section	.text._ZN2at6native29vectorized_elementwise_kernelILi8ENS0_13BinaryFunctorIN3c104HalfES4_S4_ZZZNS0_21heaviside_kernel_cudaERNS_18TensorIteratorBaseEENKUlvE_clEvENKUlvE6_clEvEUlS4_S4_E_EESt5arrayIPcLm3EEEEviT0_T1_,"ax",@progbits
	.align	128
        .global         _ZN2at6native29vectorized_elementwise_kernelILi8ENS0_13BinaryFunctorIN3c104HalfES4_S4_ZZZNS0_21heaviside_kernel_cudaERNS_18TensorIteratorBaseEENKUlvE_clEvENKUlvE6_clEvEUlS4_S4_E_EESt5arrayIPcLm3EEEEviT0_T1_
        .type           _ZN2at6native29vectorized_elementwise_kernelILi8ENS0_13BinaryFunctorIN3c104HalfES4_S4_ZZZNS0_21heaviside_kernel_cudaERNS_18TensorIteratorBaseEENKUlvE_clEvENKUlvE6_clEvEUlS4_S4_E_EESt5arrayIPcLm3EEEEviT0_T1_,@function
        .size           _ZN2at6native29vectorized_elementwise_kernelILi8ENS0_13BinaryFunctorIN3c104HalfES4_S4_ZZZNS0_21heaviside_kernel_cudaERNS_18TensorIteratorBaseEENKUlvE_clEvENKUlvE6_clEvEUlS4_S4_E_EESt5arrayIPcLm3EEEEviT0_T1_,(.L_x_31058 - _ZN2at6native29vectorized_elementwise_kernelILi8ENS0_13BinaryFunctorIN3c104HalfES4_S4_ZZZNS0_21heaviside_kernel_cudaERNS_18TensorIteratorBaseEENKUlvE_clEvENKUlvE6_clEvEUlS4_S4_E_EESt5arrayIPcLm3EEEEviT0_T1_)
        .other          _ZN2at6native29vectorized_elementwise_kernelILi8ENS0_13BinaryFunctorIN3c104HalfES4_S4_ZZZNS0_21heaviside_kernel_cudaERNS_18TensorIteratorBaseEENKUlvE_clEvENKUlvE6_clEvEUlS4_S4_E_EESt5arrayIPcLm3EEEEviT0_T1_,@"STO_CUDA_ENTRY STV_DEFAULT"
_ZN2at6native29vectorized_elementwise_kernelILi8ENS0_13BinaryFunctorIN3c104HalfES4_S4_ZZZNS0_21heaviside_kernel_cudaERNS_18TensorIteratorBaseEENKUlvE_clEvENKUlvE6_clEvEUlS4_S4_E_EESt5arrayIPcLm3EEEEviT0_T1_:
.text._ZN2at6native29vectorized_elementwise_kernelILi8ENS0_13BinaryFunctorIN3c104HalfES4_S4_ZZZNS0_21heaviside_kernel_cudaERNS_18TensorIteratorBaseEENKUlvE_clEvENKUlvE6_clEvEUlS4_S4_E_EESt5arrayIPcLm3EEEEviT0_T1_:
[----:B------:R-:W-:Y:S01]  /*0000*/  LDC R1, c[0x0][0x37c] ;  /* 0x0000df00ff017b82 */ /* 0x000fe20000000800 */
[----:B------:R-:W-:Y:S05]  /*0010*/  EXIT ;  /* 0x000000000000794d */ /* 0x000fea0003800000 */
.L_x_4915:
        /* <DEDUP_REMOVED lines=14> */
.L_x_31058:


//--------------------- .text._ZN2at6native18elementwise_kernelILi128ELi4EZNS0_15gpu_kernel_implINS0_13BUnaryFunctorIN3c104HalfES5_S5_ZZZNS0_21heaviside_kernel_cudaERNS_18TensorIteratorBaseEENKUlvE_clEvENKUlvE6_clEvEUlS5_S5_E_EEEEvS7_RKT_EUliE_EEviT1_ --------------------------
	.section	.text._ZN2at6native18elementwise_kernelILi128ELi4EZNS0_15gpu_kernel_implINS0_13BUnaryFunctorIN3c104HalfES5_S5_ZZZNS0_21heaviside_kernel_cudaERNS_18TensorIteratorBaseEENKUlvE_clEvENKUlvE6_clEvEUlS5_S5_E_EEEEvS7_RKT_EUliE_EEviT1_,"ax",@progbits
	.align	128
        .global         _ZN2at6native18elementwise_kernelILi128ELi4EZNS0_15gpu_kernel_implINS0_13BUnaryFunctorIN3c104HalfES5_S5_ZZZNS0_21heaviside_kernel_cudaERNS_18TensorIteratorBaseEENKUlvE_clEvENKUlvE6_clEvEUlS5_S5_E_EEEEvS7_RKT_EUliE_EEviT1_
        .type           _ZN2at6native18elementwise_kernelILi128ELi4EZNS0_15gpu_kernel_implINS0_13BUnaryFunctorIN3c104HalfES5_S5_ZZZNS0_21heaviside_kernel_cudaERNS_18TensorIteratorBaseEENKUlvE_clEvENKUlvE6_clEvEUlS5_S5_E_EEEEvS7_RKT_EUliE_EEviT1_,@function
        .size           _ZN2at6native18elementwise_kernelILi128ELi4EZNS0_15gpu_kernel_implINS0_13BUnaryFunctorIN3c104HalfES5_S5_ZZZNS0_21heaviside_kernel_cudaERNS_18TensorIteratorBaseEENKUlvE_clEvENKUlvE6_clEvEUlS5_S5_E_EEEEvS7_RKT_EUliE_EEviT1_,(.L_x_31059 - _ZN2at6native18elementwise_kernelILi128ELi4EZNS0_15gpu_kernel_implINS0_13BUnaryFunctorIN3c104HalfES5_S5_ZZZNS0_21heaviside_kernel_cudaERNS_18TensorIteratorBaseEENKUlvE_clEvENKUlvE6_clEvEUlS5_S5_E_EEEEvS7_RKT_EUliE_EEviT1_)
        .other          _ZN2at6native18elementwise_kernelILi128ELi4EZNS0_15gpu_kernel_implINS0_13BUnaryFunctorIN3c104HalfES5_S5_ZZZNS0_21heaviside_kernel_cudaERNS_18TensorIteratorBaseEENKUlvE_clEvENKUlvE6_clEvEUlS5_S5_E_EEEEvS7_RKT_EUliE_EEviT1_,@"STO_CUDA_ENTRY STV_DEFAULT"
_ZN2at6native18elementwise_kernelILi128ELi4EZNS0_15gpu_kernel_implINS0_13BUnaryFunctorIN3c104HalfES5_S5_ZZZNS0_21heaviside_kernel_cudaERNS_18TensorIteratorBaseEENKUlvE_clEvENKUlvE6_clEvEUlS5_S5_E_EEEEvS7_RKT_EUliE_EEviT1_:
.text._ZN2at6native18elementwise_kernelILi128ELi4EZNS0_15gpu_kernel_implINS0_13BUnaryFunctorIN3c104HalfES5_S5_ZZZNS0_21heaviside_kernel_cudaERNS_18TensorIteratorBaseEENKUlvE_clEvENKUlvE6_clEvEUlS5_S5_E_EEEEvS7_RKT_EUliE_EEviT1_:
        /* <DEDUP_REMOVED lines=20> */
[----:B------:R-:W-:Y:S02]  /*0140*/  HFMA2 R16, -RZ, RZ, 0, 0 ;  /* 0x00000000ff107431 */ /* 0x000fe400000001ff */
        /* <DEDUP_REMOVED lines=300> */
.L_x_4918:
        /* <DEDUP_REMOVED lines=16> */
[----:B0-----:R-:W-:Y:S01]  /*1510*/  F2FP.F16.F32.PACK_AB R0, RZ, R0 ;  /* 0x00000000ff00723e */ /* 0x001fe200000000ff */
[----:B------:R-:W-:Y:S06]  /*1520*/  BRA `(.L_x_4924) ;  /* 0x0000000c00ac7947 */ /* 0x000fec0003800000 */
.L_x_4922:
[----:B------:R-:W2:Y:S02]  /*1530*/  LDG.E.U8 R2, desc[UR36][R2.64] ;  /* 0x0000002402027981 */ /* 0x000ea4000c1e1100 */
[----:B--2---:R-:W-:-:S04]  /*1540*/  I2FP.F32.U32 R0, R2 ;  /* 0x0000000200007245 */ /* 0x004fc80000201000 */
[----:B------:R-:W-:Y:S01]  /*1550*/  F2FP.F16.F32.PACK_AB R0, RZ, R0 ;  /* 0x00000000ff00723e */ /* 0x000fe200000000ff */
[----:B------:R-:W-:Y:S06]  /*1560*/  BRA `(.L_x_4924) ;  /* 0x0000000c009c7947 */ /* 0x000fec0003800000 */
.L_x_4921:
        /* <DEDUP_REMOVED lines=8> */
[----:B0-----:R-:W-:Y:S01]  /*15f0*/  F2FP.F16.F32.PACK_AB R0, RZ, R0 ;  /* 0x00000000ff00723e */ /* 0x001fe200000000ff */
[----:B------:R-:W-:Y:S06]  /*1600*/  BRA `(.L_x_4924) ;  /* 0x0000000c00747947 */ /* 0x000fec0003800000 */
.L_x_4926:
[----:B------:R-:W2:Y:S02]  /*1610*/  LDG.E R2, desc[UR36][R2.64] ;  /* 0x0000002402027981 */ /* 0x000ea4000c1e1900 */
[----:B--2---:R-:W-:-:S04]  /*1620*/  I2FP.F32.S32 R0, R2 ;  /* 0x0000000200007245 */ /* 0x004fc80000201400 */
[----:B------:R-:W-:Y:S01]  /*1630*/  F2FP.F16.F32.PACK_AB R0, RZ, R0 ;  /* 0x00000000ff00723e */ /* 0x000fe200000000ff */
[----:B------:R-:W-:Y:S06]  /*1640*/  BRA `(.L_x_4924) ;  /* 0x0000000c00647947 */ /* 0x000fec0003800000 */
.L_x_4925:
[----:B------:R-:W2:Y:S02]  /*1650*/  LDG.E.U16 R2, desc[UR36][R2.64] ;  /* 0x0000002402027981 */ /* 0x000ea4000c1e1500 */
[----:B--2---:R-:W0:Y:S02]  /*1660*/  I2F.S16 R0, R2 ;  /* 0x0000000200007306 */ /* 0x004e240000101400 */
[----:B0-----:R-:W-:Y:S01]  /*1670*/  F2FP.F16.F32.PACK_AB R0, RZ, R0 ;  /* 0x00000000ff00723e */ /* 0x001fe200000000ff */
[----:B------:R-:W-:Y:S06]  /*1680*/  BRA `(.L_x_4924) ;  /* 0x0000000c00547947 */ /* 0x000fec0003800000 */
.L_x_4920:
        /* <DEDUP_REMOVED lines=9> */
.L_x_4928:
[----:B------:R0:W5:Y:S01]  /*1720*/  LDG.E.U16 R0, desc[UR36][R2.64] ;  /* 0x0000002402007981 */ /* 0x000162000c1e1500 */
[----:B------:R-:W-:Y:S05]  /*1730*/  BRA `(.L_x_4924) ;  /* 0x0000000c00287947 */ /* 0x000fea0003800000 */
.L_x_4927:
        /* <DEDUP_REMOVED lines=9> */
.L_x_4930:
[----:B------:R1:W5:Y:S01]  /*17d0*/  LDG.E.U16 R0, desc[UR36][R2.64] ;  /* 0x0000002402007981 */ /* 0x000362000c1e1500 */
[----:B------:R-:W-:Y:S05]  /*17e0*/  BRA `(.L_x_4924) ;  /* 0x0000000800fc7947 */ /* 0x000fea0003800000 */
.L_x_4929:
        /* <DEDUP_REMOVED lines=10> */
[----:B------:R-:W-:Y:S01]  /*1890*/  F2FP.F16.F32.PACK_AB R0, RZ, R0 ;  /* 0x00000000ff00723e */ /* 0x000fe200000000ff */
[----:B------:R-:W-:Y:S06]  /*18a0*/  BRA `(.L_x_4924) ;  /* 0x0000000800cc7947 */ /* 0x000fec0003800000 */
.L_x_4919:
        /* <DEDUP_REMOVED lines=11> */
[----:B------:R-:W-:Y:S01]  /*1960*/  F2FP.F16.F32.PACK_AB R0, RZ, R0 ;  /* 0x00000000ff00723e */ /* 0x000fe200000000ff */
[----:B------:R-:W-:Y:S06]  /*1970*/  BRA `(.L_x_4924) ;  /* 0x0000000800987947 */ /* 0x000fec0003800000 */
.L_x_4933:
        /* <DEDUP_REMOVED lines=12> */
.L_x_4932:
        /* <DEDUP_REMOVED lines=27> */
.L_x_4935:
        /* <DEDUP_REMOVED lines=11> */
[----:B------:R-:W-:Y:S01]  /*1ca0*/  F2FP.F16.F32.PACK_AB R0, RZ, R0 ;  /* 0x00000000ff00723e */ /* 0x000fe200000000ff */
[----:B------:R-:W-:Y:S06]  /*1cb0*/  BRA `(.L_x_4924) ;  /* 0x0000000400c87947 */ /* 0x000fec0003800000 */
.L_x_4934:
[----:B------:R-:W2:Y:S02]  /*1cc0*/  LDG.E.U16 R0, desc[UR36][R2.64] ;  /* 0x0000002402007981 */ /* 0x000ea4000c1e1500 */
[----:B--2---:R-:W-:-:S05]  /*1cd0*/  IMAD.U32 R0, R0, 0x10000, RZ ;  /* 0x0001000000007824 */ /* 0x004fca00078e00ff */
[----:B------:R-:W-:Y:S01]  /*1ce0*/  F2FP.F16.F32.PACK_AB R0, RZ, R0 ;  /* 0x00000000ff00723e */ /* 0x000fe200000000ff */
[----:B------:R-:W-:Y:S06]  /*1cf0*/  BRA `(.L_x_4924) ;  /* 0x0000000400b87947 */ /* 0x000fec0003800000 */
.L_x_4931:
        /* <DEDUP_REMOVED lines=10> */
[----:B------:R-:W-:Y:S01]  /*1da0*/  F2FP.F16.F32.PACK_AB R0, RZ, R0 ;  /* 0x00000000ff00723e */ /* 0x000fe200000000ff */
[----:B------:R-:W-:Y:S06]  /*1db0*/  BRA `(.L_x_4924) ;  /* 0x0000000400887947 */ /* 0x000fec0003800000 */
.L_x_4938:
        /* <DEDUP_REMOVED lines=21> */
.L_x_4942:
[----:B------:R-:W-:Y:S05]  /*1f10*/  BSYNC.RECONVERGENT B1 ;  /* 0x0000000000017941 */ /* 0x000fea0003800200 */
.L_x_4941:
[----:B------:R-:W-:Y:S02]  /*1f20*/  SHF.L.U32 R0, R0, 0x14, RZ ;  /* 0x0000001400007819 */ /* 0x000fe400000006ff */
[----:B------:R-:W-:-:S04]  /*1f30*/  LEA R2, R2, 0x3b800000, 0x17 ;  /* 0x3b80000002027811 */ /* 0x000fc800078eb8ff */
[----:B------:R-:W-:-:S07]  /*1f40*/  LOP3.LUT R0, R2, R0, R7, 0xfe, !PT ;  /* 0x0000000002007212 */ /* 0x000fce00078efe07 */
.L_x_4940:
[----:B------:R-:W-:Y:S05]  /*1f50*/  BSYNC.RECONVERGENT B0 ;  /* 0x0000000000007941 */ /* 0x000fea0003800200 */
.L_x_4939:
[----:B------:R-:W-:Y:S01]  /*1f60*/  F2FP.F16.F32.PACK_AB R0, RZ, R0 ;  /* 0x00000000ff00723e */ /* 0x000fe200000000ff */
[----:B------:R-:W-:Y:S06]  /*1f70*/  BRA `(.L_x_4924) ;  /* 0x0000000400187947 */ /* 0x000fec0003800000 */
.L_x_4937:
        /* <DEDUP_REMOVED lines=21> */
.L_x_4946:
[----:B------:R-:W-:Y:S05]  /*20d0*/  BSYNC.RECONVERGENT B1 ;  /* 0x0000000000017941 */ /* 0x000fea0003800200 */
.L_x_4945:
[----:B------:R-:W-:Y:S01]  /*20e0*/  IMAD.SHL.U32 R0, R0, 0x200000, RZ ;  /* 0x0020000000007824 */ /* 0x000fe200078e00ff */
[----:B------:R-:W-:-:S04]  /*20f0*/  LEA R2, R2, 0x37800000, 0x17 ;  /* 0x3780000002027811 */ /* 0x000fc800078eb8ff */
[----:B------:R-:W-:-:S07]  /*2100*/  LOP3.LUT R0, R2, R0, R7, 0xfe, !PT ;  /* 0x0000000002007212 */ /* 0x000fce00078efe07 */
.L_x_4944:
[----:B------:R-:W-:Y:S05]  /*2110*/  BSYNC.RECONVERGENT B0 ;  /* 0x0000000000007941 */ /* 0x000fea0003800200 */
.L_x_4943:
[----:B------:R-:W-:Y:S01]  /*2120*/  F2FP.F16.F32.PACK_AB R0, RZ, R0 ;  /* 0x00000000ff00723e */ /* 0x000fe200000000ff */
[----:B------:R-:W-:Y:S06]  /*2130*/  BRA `(.L_x_4924) ;  /* 0x0000000000a87947 */ /* 0x000fec0003800000 */
.L_x_4936:
[----:B------:R-:W-:-:S09]  /*2140*/  UISETP.NE.AND UP0, UPT, UR4, 0x1c, UPT ;  /* 0x0000001c0400788c */ /* 0x000fd2000bf05270 */
[----:B------:R-:W-:Y:S05]  /*2150*/  BRA.U !UP0, `(.L_x_4947) ;  /* 0x0000000108947547 */ /* 0x000fea000b800000 */
[----:B------:R-:W-:-:S09]  /*2160*/  UISETP.NE.AND UP0, UPT, UR4, 0x1d, UPT ;  /* 0x0000001d0400788c */ /* 0x000fd2000bf05270 */
[----:B------:R-:W-:Y:S05]  /*2170*/  BRA.U !UP0, `(.L_x_4948) ;  /* 0x00000001087c7547 */ /* 0x000fea000b800000 */
[----:B------:R-:W-:-:S09]  /*2180*/  UISETP.NE.AND UP0, UPT, UR4, 0x2c, UPT ;  /* 0x0000002c0400788c */ /* 0x000fd2000bf05270 */
[----:B------:R-:W-:Y:S05]  /*2190*/  BRA.U !UP0, `(.L_x_4949) ;  /* 0x0000000108487547 */ /* 0x000fea000b800000 */
.L_x_4923:
        /* <DEDUP_REMOVED lines=16> */
.L_x_4950:
[----:B------:R-:W-:Y:S01]  /*22a0*/  PRMT R0, RZ, 0x7610, R0 ;  /* 0x00007610ff007816 */ /* 0x000fe20000000000 */
[----:B------:R-:W-:Y:S06]  /*22b0*/  BRA `(.L_x_4924) ;  /* 0x0000000000487947 */ /* 0x000fec0003800000 */
.L_x_4949:
        /* <DEDUP_REMOVED lines=8> */
.L_x_4952:
[----:B------:R-:W-:Y:S05]  /*2340*/  BSYNC.RECONVERGENT B0 ;  /* 0x0000000000007941 */ /* 0x000fea0003800200 */
.L_x_4951:
[----:B------:R-:W-:Y:S01]  /*2350*/  F2FP.F16.F32.PACK_AB R0, RZ, R0 ;  /* 0x00000000ff00723e */ /* 0x000fe200000000ff */
[----:B------:R-:W-:Y:S06]  /*2360*/  BRA `(.L_x_4924) ;  /* 0x00000000001c7947 */ /* 0x000fec0003800000 */
.L_x_4948:
[----:B------:R-:W2:Y:S02]  /*2370*/  LDG.E.64 R2, desc[UR36][R2.64] ;  /* 0x0000002402027981 */ /* 0x000ea4000c1e1b00 */
[----:B--2---:R-:W0:Y:S02]  /*2380*/  I2F.U64 R0, R2 ;  /* 0x0000000200007312 */ /* 0x004e240000301000 */
[----:B0-----:R-:W-:Y:S01]  /*2390*/  F2FP.F16.F32.PACK_AB R0, RZ, R0 ;  /* 0x00000000ff00723e */ /* 0x001fe200000000ff */
[----:B------:R-:W-:Y:S06]  /*23a0*/  BRA `(.L_x_4924) ;  /* 0x00000000000c7947 */ /* 0x000fec0003800000 */
.L_x_4947:
[----:B------:R-:W2:Y:S02]  /*23b0*/  LDG.E R2, desc[UR36][R2.64] ;  /* 0x0000002402027981 */ /* 0x000ea4000c1e1900 */
[----:B--2---:R-:W-:-:S04]  /*23c0*/  I2FP.F32.U32 R0, R2 ;  /* 0x0000000200007245 */ /* 0x004fc80000201000 */
[----:B------:R-:W-:-:S07]  /*23d0*/  F2FP.F16.F32.PACK_AB R0, RZ, R0 ;  /* 0x00000000ff00723e */ /* 0x000fce00000000ff */
.L_x_4924:
[----:B-----5:R-:W-:Y:S01]  /*23e0*/  HADD2.F32 R0, -RZ, R0.H0_H0 ;  /* 0x20000000ff007230 */ /* 0x020fe20000004100 */
[----:B------:R-:W0:Y:S01]  /*23f0*/  LDCU.64 UR6, c[0x0][0x580] ;  /* 0x0000b000ff0677ac */ /* 0x000e220008000a00 */
[----:B------:R-:W2:Y:S03]  /*2400*/  LDCU.U16 UR5, c[0x0][0x592] ;  /* 0x0000b240ff0577ac */ /* 0x000ea60008000400 */
[----:B------:R-:W-:Y:S01]  /*2410*/  FSETP.NEU.FTZ.AND P0, PT, R0, RZ, PT ;  /* 0x000000ff0000720b */ /* 0x000fe20003f1d000 */
[----:B------:R-:W-:-:S04]  /*2420*/  UPRMT UR4, UR41, 0x9910, URZ ;  /* 0x0000991029047896 */ /* 0x000fc800080000ff */
[----:B------:R-:W-:-:S08]  /*2430*/  UISETP.GT.AND UP0, UPT, UR4, 0x9, UPT ;  /* 0x000000090400788c */ /* 0x000fd0000bf04270 */
[----:B------:R-:W-:Y:S02]  /*2440*/  @P0 FSET.BF.GT.FTZ.AND R0, R0, RZ, PT ;  /* 0x000000ff0000020a */ /* 0x000fe40003814000 */
[----:B01----:R-:W-:Y:S02]  /*2450*/  IADD3 R2, P1, PT, R16, UR6, RZ ;  /* 0x0000000610027c10 */ /* 0x003fe4000ff3e0ff */
[----:B------:R-:W-:Y:S02]  /*2460*/  @P0 F2FP.F16.F32.PACK_AB R0, RZ, R0 ;  /* 0x00000000ff00023e */ /* 0x000fe400000000ff */
[----:B--2---:R-:W-:Y:S01]  /*2470*/  MOV R5, UR5 ;  /* 0x0000000500057c02 */ /* 0x004fe20008000f00 */
        /* <DEDUP_REMOVED lines=15> */
.L_x_4956:
[----:B------:R-:W-:-:S06]  /*2570*/  HADD2.F32 R5, -RZ, R5.H0_H0 ;  /* 0x20000005ff057230 */ /* 0x000fcc0000004100 */
[----:B------:R-:W0:Y:S02]  /*2580*/  F2I.S64.TRUNC R4, R5 ;  /* 0x0000000500047311 */ /* 0x000e24000020d900 */
[----:B0-----:R3:W-:Y:S01]  /*2590*/  STG.E.U8 desc[UR36][R2.64], R4 ;  /* 0x0000000402007986 */ /* 0x0017e2000c101124 */
[----:B------:R-:W-:Y:S05]  /*25a0*/  BRA `(.L_x_4958) ;  /* 0x0000000c00707947 */ /* 0x000fea0003800000 */
.L_x_4955:
        /* <DEDUP_REMOVED lines=10> */
.L_x_4960:
[----:B------:R-:W-:-:S06]  /*2650*/  HADD2.F32 R5, -RZ, R5.H0_H0 ;  /* 0x20000005ff057230 */ /* 0x000fcc0000004100 */
[----:B------:R-:W0:Y:S02]  /*2660*/  F2I.FTZ.TRUNC.NTZ R5, R5 ;  /* 0x0000000500057305 */ /* 0x000e24000021f100 */
[----:B0-----:R1:W-:Y:S01]  /*2670*/  STG.E desc[UR36][R2.64], R5 ;  /* 0x0000000502007986 */ /* 0x0013e2000c101924 */
[----:B------:R-:W-:Y:S05]  /*2680*/  BRA `(.L_x_4958) ;  /* 0x0000000c00387947 */ /* 0x000fea0003800000 */
.L_x_4959:
[----:B------:R-:W-:-:S06]  /*2690*/  HADD2.F32 R5, -RZ, R5.H0_H0 ;  /* 0x20000005ff057230 */ /* 0x000fcc0000004100 */
[----:B------:R-:W0:Y:S02]  /*26a0*/  F2I.FTZ.TRUNC.NTZ R5, R5 ;  /* 0x0000000500057305 */ /* 0x000e24000021f100 */
[----:B0-----:R2:W-:Y:S01]  /*26b0*/  STG.E.U16 desc[UR36][R2.64], R5 ;  /* 0x0000000502007986 */ /* 0x0015e2000c101524 */
[----:B------:R-:W-:Y:S05]  /*26c0*/  BRA `(.L_x_4958) ;  /* 0x0000000c00287947 */ /* 0x000fea0003800000 */
.L_x_4954:
        /* <DEDUP_REMOVED lines=9> */
.L_x_4962:
[----:B------:R0:W-:Y:S01]  /*2760*/  STG.E.U16 desc[UR36][R2.64], R5 ;  /* 0x0000000502007986 */ /* 0x0001e2000c101524 */
[----:B------:R-:W-:Y:S05]  /*2770*/  BRA `(.L_x_4958) ;  /* 0x0000000800fc7947 */ /* 0x000fea0003800000 */
.L_x_4961:
        /* <DEDUP_REMOVED lines=10> */
.L_x_4964:
[----:B------:R-:W-:-:S05]  /*2820*/  HADD2.F32 R0, -RZ, R5.H0_H0 ;  /* 0x20000005ff007230 */ /* 0x000fca0000004100 */
[----:B------:R-:W-:-:S04]  /*2830*/  F2FP.F16.F32.PACK_AB R0, RZ, R0 ;  /* 0x00000000ff00723e */ /* 0x000fc800000000ff */
[----:B------:R-:W-:-:S05]  /*2840*/  PRMT R0, R0, 0x5410, RZ ;  /* 0x0000541000007816 */ /* 0x000fca00000000ff */
[----:B------:R0:W-:Y:S01]  /*2850*/  STG.E desc[UR36][R2.64], R0 ;  /* 0x0000000002007986 */ /* 0x0001e2000c101924 */
[----:B------:R-:W-:Y:S05]  /*2860*/  BRA `(.L_x_4958) ;  /* 0x0000000800c07947 */ /* 0x000fea0003800000 */
.L_x_4963:
[----:B------:R-:W-:-:S05]  /*2870*/  HADD2.F32 R4, -RZ, R5.H0_H0 ;  /* 0x20000005ff047230 */ /* 0x000fca0000004100 */
[----:B------:R-:W-:-:S06]  /*2880*/  FMUL.FTZ R4, R4, 1 ;  /* 0x3f80000004047820 */ /* 0x000fcc0000410000 */
[----:B------:R-:W0:Y:S02]  /*2890*/  F2F.F64.F32 R4, R4 ;  /* 0x0000000400047310 */ /* 0x000e240000201800 */
[----:B0-----:R0:W-:Y:S01]  /*28a0*/  STG.E.64 desc[UR36][R2.64], R4 ;  /* 0x0000000402007986 */ /* 0x0011e2000c101b24 */
[----:B------:R-:W-:Y:S05]  /*28b0*/  BRA `(.L_x_4958) ;  /* 0x0000000800ac7947 */ /* 0x000fea0003800000 */
.L_x_4953:
        /* <DEDUP_REMOVED lines=13> */
.L_x_4967:
[----:B------:R-:W-:Y:S01]  /*2990*/  HADD2.F32 R5, -RZ, R5.H0_H0 ;  /* 0x20000005ff057230 */ /* 0x000fe20000004100 */
[----:B------:R-:W-:-:S04]  /*29a0*/  CS2R R6, SRZ ;  /* 0x0000000000067805 */ /* 0x000fc8000001ff00 */
[----:B------:R-:W-:-:S06]  /*29b0*/  FMUL.FTZ R5, R5, 1 ;  /* 0x3f80000005057820 */ /* 0x000fcc0000410000 */
[----:B------:R-:W0:Y:S02]  /*29c0*/  F2F.F64.F32 R4, R5 ;  /* 0x0000000500047310 */ /* 0x000e240000201800 */
[----:B0-----:R0:W-:Y:S01]  /*29d0*/  STG.E.128 desc[UR36][R2.64], R4 ;  /* 0x0000000402007986 */ /* 0x0011e2000c101d24 */
[----:B------:R-:W-:Y:S05]  /*29e0*/  BRA `(.L_x_4958) ;  /* 0x0000000800607947 */ /* 0x000fea0003800000 */
.L_x_4966:
        /* <DEDUP_REMOVED lines=8> */
[----:B------:R-:W-:-:S03]  /*2a70*/  HFMA2 R0, -RZ, RZ, 0, 7.569789886474609375e-06 ;  /* 0x0000007fff007431 */ /* 0x000fc600000001ff */
        /* <DEDUP_REMOVED lines=10> */
.L_x_4971:
[----:B------:R-:W-:Y:S05]  /*2b20*/  BSYNC.RECONVERGENT B0 ;  /* 0x0000000000007941 */ /* 0x000fea0003800200 */
.L_x_4970:
[----:B------:R-:W-:-:S05]  /*2b30*/  LOP3.LUT R5, R0, 0x80, R5, 0xf8, !PT ;  /* 0x0000008000057812 */ /* 0x000fca00078ef805 */
[----:B------:R0:W-:Y:S01]  /*2b40*/  STG.E.U8 desc[UR36][R2.64], R5 ;  /* 0x0000000502007986 */ /* 0x0001e2000c101124 */
[----:B------:R-:W-:Y:S05]  /*2b50*/  BRA `(.L_x_4958) ;  /* 0x0000000800047947 */ /* 0x000fea0003800000 */
.L_x_4969:
        /* <DEDUP_REMOVED lines=15> */
.L_x_4973:
[----:B------:R-:W-:Y:S05]  /*2c50*/  BSYNC.RECONVERGENT B0 ;  /* 0x0000000000007941 */ /* 0x000fea0003800200 */
.L_x_4972:
[----:B------:R-:W-:-:S05]  /*2c60*/  LOP3.LUT R5, R0, 0x80, R5, 0xf8, !PT ;  /* 0x0000008000057812 */ /* 0x000fca00078ef805 */
[----:B------:R0:W-:Y:S01]  /*2c70*/  STG.E.U8 desc[UR36][R2.64], R5 ;  /* 0x0000000502007986 */ /* 0x0001e2000c101124 */
[----:B------:R-:W-:Y:S05]  /*2c80*/  BRA `(.L_x_4958) ;  /* 0x0000000400b87947 */ /* 0x000fea0003800000 */
.L_x_4968:
[----:B------:R-:W-:-:S05]  /*2c90*/  HADD2.F32 R0, -RZ, R5.H0_H0 ;  /* 0x20000005ff007230 */ /* 0x000fca0000004100 */
[----:B------:R-:W-:-:S05]  /*2ca0*/  F2FP.BF16.F32.PACK_AB R0, RZ, R0 ;  /* 0x00000000ff00723e */ /* 0x000fca00000010ff */
[----:B------:R0:W-:Y:S01]  /*2cb0*/  STG.E.U16 desc[UR36][R2.64], R0 ;  /* 0x0000000002007986 */ /* 0x0001e2000c101524 */
[----:B------:R-:W-:Y:S05]  /*2cc0*/  BRA `(.L_x_4958) ;  /* 0x0000000400a87947 */ /* 0x000fea0003800000 */
.L_x_4965:
        /* <DEDUP_REMOVED lines=12> */
.L_x_4976:
        /* <DEDUP_REMOVED lines=13> */
.L_x_4979:
[----:B------:R-:W-:-:S04]  /*2e60*/  SHF.R.U32.HI R0, RZ, 0x14, R5 ;  /* 0x00000014ff007819 */ /* 0x000fc80000011605 */
[----:B------:R-:W-:-:S04]  /*2e70*/  LOP3.LUT R0, R0, 0x1, RZ, 0xc0, !PT ;  /* 0x0000000100007812 */ /* 0x000fc800078ec0ff */
[----:B------:R-:W-:-:S04]  /*2e80*/  IADD3 R0, PT, PT, R5, 0x487ffff, R0 ;  /* 0x0487ffff05007810 */ /* 0x000fc80007ffe000 */
[----:B------:R-:W-:-:S04]  /*2e90*/  SHF.R.U32.HI R0, RZ, 0x14, R0 ;  /* 0x00000014ff007819 */ /* 0x000fc80000011600 */
[----:B------:R-:W-:-:S07]  /*2ea0*/  LOP3.LUT R4, R0, 0xff, RZ, 0xc0, !PT ;  /* 0x000000ff00047812 */ /* 0x000fce00078ec0ff */
.L_x_4980:
[----:B------:R-:W-:-:S04]  /*2eb0*/  SHF.R.U32.HI R5, RZ, 0x18, R5 ;  /* 0x00000018ff057819 */ /* 0x000fc80000011605 */
[----:B------:R-:W-:-:S04]  /*2ec0*/  LOP3.LUT R4, R4, 0x80, R5, 0xf8, !PT ;  /* 0x0000008004047812 */ /* 0x000fc800078ef805 */
[----:B------:R-:W-:-:S07]  /*2ed0*/  PRMT R0, R4, 0x7610, R0 ;  /* 0x0000761004007816 */ /* 0x000fce0000000000 */
.L_x_4978:
[----:B------:R-:W-:Y:S05]  /*2ee0*/  BSYNC.RECONVERGENT B0 ;  /* 0x0000000000007941 */ /* 0x000fea0003800200 */
.L_x_4977:
[----:B------:R0:W-:Y:S01]  /*2ef0*/  STG.E.U8 desc[UR36][R2.64], R0 ;  /* 0x0000000002007986 */ /* 0x0001e2000c101124 */
[----:B------:R-:W-:Y:S05]  /*2f00*/  BRA `(.L_x_4958) ;  /* 0x0000000400187947 */ /* 0x000fea0003800000 */
.L_x_4975:
[----:B------:R-:W-:Y:S01]  /*2f10*/  HADD2.F32 R5, -RZ, R5.H0_H0 ;  /* 0x20000005ff057230 */ /* 0x000fe20000004100 */
[----:B------:R-:W-:Y:S01]  /*2f20*/  BSSY.RECONVERGENT B0, `(.L_x_4981) ;  /* 0x0000014000007945 */ /* 0x000fe20003800200 */
[----:B------:R-:W-:-:S03]  /*2f30*/  MOV R0, 0x80 ;  /* 0x0000008000007802 */ /* 0x000fc60000000f00 */
        /* <DEDUP_REMOVED lines=10> */
.L_x_4983:
[----:B------:R-:W-:-:S04]  /*2fe0*/  SHF.R.U32.HI R0, RZ, 0x15, R5 ;  /* 0x00000015ff007819 */ /* 0x000fc80000011605 */
[----:B------:R-:W-:-:S04]  /*2ff0*/  LOP3.LUT R0, R0, 0x1, RZ, 0xc0, !PT ;  /* 0x0000000100007812 */ /* 0x000fc800078ec0ff */
[----:B------:R-:W-:-:S04]  /*3000*/  IADD3 R0, PT, PT, R5, 0x88fffff, R0 ;  /* 0x088fffff05007810 */ /* 0x000fc80007ffe000 */
[----:B------:R-:W-:-:S04]  /*3010*/  SHF.R.U32.HI R0, RZ, 0x15, R0 ;  /* 0x00000015ff007819 */ /* 0x000fc80000011600 */
[----:B------:R-:W-:-:S07]  /*3020*/  LOP3.LUT R4, R0, 0xff, RZ, 0xc0, !PT ;  /* 0x000000ff00047812 */ /* 0x000fce00078ec0ff */
.L_x_4984:
[----:B------:R-:W-:-:S04]  /*3030*/  SHF.R.U32.HI R5, RZ, 0x18, R5 ;  /* 0x00000018ff057819 */ /* 0x000fc80000011605 */
[----:B------:R-:W-:-:S04]  /*3040*/  LOP3.LUT R4, R4, 0x80, R5, 0xf8, !PT ;  /* 0x0000008004047812 */ /* 0x000fc800078ef805 */
[----:B------:R-:W-:-:S07]  /*3050*/  PRMT R0, R4, 0x7610, R0 ;  /* 0x0000761004007816 */ /* 0x000fce0000000000 */
.L_x_4982:
[----:B------:R-:W-:Y:S05]  /*3060*/  BSYNC.RECONVERGENT B0 ;  /* 0x0000000000007941 */ /* 0x000fea0003800200 */
.L_x_4981:
[----:B------:R0:W-:Y:S01]  /*3070*/  STG.E.U8 desc[UR36][R2.64], R0 ;  /* 0x0000000002007986 */ /* 0x0001e2000c101124 */
[----:B------:R-:W-:Y:S05]  /*3080*/  BRA `(.L_x_4958) ;  /* 0x0000000000b87947 */ /* 0x000fea0003800000 */
.L_x_4974:
[----:B------:R-:W-:-:S09]  /*3090*/  UISETP.NE.AND UP0, UPT, UR4, 0x1c, UPT ;  /* 0x0000001c0400788c */ /* 0x000fd2000bf05270 */
[----:B------:R-:W-:Y:S05]  /*30a0*/  BRA.U !UP0, `(.L_x_4985) ;  /* 0x0000000108a47547 */ /* 0x000fea000b800000 */
[----:B------:R-:W-:-:S09]  /*30b0*/  UISETP.NE.AND UP0, UPT, UR4, 0x1d, UPT ;  /* 0x0000001d0400788c */ /* 0x000fd2000bf05270 */
[----:B------:R-:W-:Y:S05]  /*30c0*/  BRA.U !UP0, `(.L_x_4986) ;  /* 0x00000001088c7547 */ /* 0x000fea000b800000 */
[----:B------:R-:W-:-:S09]  /*30d0*/  UISETP.NE.AND UP0, UPT, UR4, 0x2c, UPT ;  /* 0x0000002c0400788c */ /* 0x000fd2000bf05270 */
[----:B------:R-:W-:Y:S05]  /*30e0*/  BRA.U !UP0, `(.L_x_4987) ;  /* 0x0000000108447547 */ /* 0x000fea000b800000 */
.L_x_4957:
        /* <DEDUP_REMOVED lines=16> */
.L_x_4988:
[----:B------:R-:W-:Y:S05]  /*31f0*/  BRA `(.L_x_4958) ;  /* 0x00000000005c7947 */ /* 0x000fea0003800000 */
.L_x_4987:
        /* <DEDUP_REMOVED lines=16> */
.L_x_4986:
[----:B------:R-:W-:-:S06]  /*3300*/  HADD2.F32 R5, -RZ, R5.H0_H0 ;  /* 0x20000005ff057230 */ /* 0x000fcc0000004100 */
[----:B------:R-:W0:Y:S02]  /*3310*/  F2I.U64.TRUNC R4, R5 ;  /* 0x0000000500047311 */ /* 0x000e24000020d800 */
[----:B0-----:R0:W-:Y:S01]  /*3320*/  STG.E.64 desc[UR36][R2.64], R4 ;  /* 0x0000000402007986 */ /* 0x0011e2000c101b24 */
[----:B------:R-:W-:Y:S05]  /*3330*/  BRA `(.L_x_4958) ;  /* 0x00000000000c7947 */ /* 0x000fea0003800000 */
.L_x_4985:
[----:B------:R-:W-:-:S06]  /*3340*/  HADD2.F32 R5, -RZ, R5.H0_H0 ;  /* 0x20000005ff057230 */ /* 0x000fcc0000004100 */
[----:B------:R-:W0:Y:S02]  /*3350*/  F2I.FTZ.U32.TRUNC.NTZ R5, R5 ;  /* 0x0000000500057305 */ /* 0x000e24000021f000 */
[----:B0-----:R0:W-:Y:S02]  /*3360*/  STG.E desc[UR36][R2.64], R5 ;  /* 0x0000000502007986 */ /* 0x0011e4000c101924 */
.L_x_4958:
[----:B------:R-:W-:-:S07]  /*3370*/  VIADD R17, R17, 0x80 ;  /* 0x0000008011117836 */ /* 0x000fce0000000000 */
.L_x_4917:
[----:B------:R-:W-:Y:S05]  /*3380*/  BSYNC.RECONVERGENT B6 ;  /* 0x0000000000067941 */ /* 0x000fea0003800200 */
.L_x_4916:
        /* <DEDUP_REMOVED lines=15> */
[----:B------:R-:W-:-:S04]  /*3480*/  SHF.R.U32.HI R3, RZ, UR5, R2 ;  /* 0x00000005ff037c19 */ /* 0x000fc80008011602 */
[----:B------:R-:W-:-:S05]  /*3490*/  IADD3 R0, PT, PT, -R3, RZ, RZ ;  /* 0x000000ff03007210 */ /* 0x000fca0007ffe1ff */
        /* <DEDUP_REMOVED lines=290> */
.L_x_4991:
        /* <DEDUP_REMOVED lines=18> */
.L_x_4995:
[----:B------:R-:W2:Y:S02]  /*47e0*/  LDG.E.U8 R2, desc[UR36][R2.64] ;  /* 0x0000002402027981 */ /* 0x000ea4000c1e1100 */
[----:B--2---:R-:W-:-:S04]  /*47f0*/  I2FP.F32.U32 R0, R2 ;  /* 0x0000000200007245 */ /* 0x004fc80000201000 */
[----:B------:R-:W-:Y:S01]  /*4800*/  F2FP.F16.F32.PACK_AB R0, RZ, R0 ;  /* 0x00000000ff00723e */ /* 0x000fe200000000ff */
[----:B------:R-:W-:Y:S06]  /*4810*/  BRA `(.L_x_4997) ;  /* 0x0000000c009c7947 */ /* 0x000fec0003800000 */
.L_x_4994:
        /* <DEDUP_REMOVED lines=10> */
.L_x_4999:
[----:B------:R-:W2:Y:S02]  /*48c0*/  LDG.E R2, desc[UR36][R2.64] ;  /* 0x0000002402027981 */ /* 0x000ea4000c1e1900 */
[----:B--2---:R-:W-:-:S04]  /*48d0*/  I2FP.F32.S32 R0, R2 ;  /* 0x0000000200007245 */ /* 0x004fc80000201400 */
[----:B------:R-:W-:Y:S01]  /*48e0*/  F2FP.F16.F32.PACK_AB R0, RZ, R0 ;  /* 0x00000000ff00723e */ /* 0x000fe200000000ff */
[----:B------:R-:W-:Y:S06]  /*48f0*/  BRA `(.L_x_4997) ;  /* 0x0000000c00647947 */ /* 0x000fec0003800000 */
.L_x_4998:
[----:B------:R-:W2:Y:S02]  /*4900*/  LDG.E.U16 R2, desc[UR36][R2.64] ;  /* 0x0000002402027981 */ /* 0x000ea4000c1e1500 */
[----:B--2---:R-:W0:Y:S02]  /*4910*/  I2F.S16 R0, R2 ;  /* 0x0000000200007306 */ /* 0x004e240000101400 */
[----:B0-----:R-:W-:Y:S01]  /*4920*/  F2FP.F16.F32.PACK_AB R0, RZ, R0 ;  /* 0x00000000ff00723e */ /* 0x001fe200000000ff */
[----:B------:R-:W-:Y:S06]  /*4930*/  BRA `(.L_x_4997) ;  /* 0x0000000c00547947 */ /* 0x000fec0003800000 */
.L_x_4993:
        /* <DEDUP_REMOVED lines=9> */
.L_x_5001:
[----:B------:R1:W5:Y:S01]  /*49d0*/  LDG.E.U16 R0, desc[UR36][R2.64] ;  /* 0x0000002402007981 */ /* 0x000362000c1e1500 */
[----:B------:R-:W-:Y:S05]  /*49e0*/  BRA `(.L_x_4997) ;  /* 0x0000000c00287947 */ /* 0x000fea0003800000 */
.L_x_5000:
        /* <DEDUP_REMOVED lines=9> */
.L_x_5003:
[----:B------:R0:W5:Y:S01]  /*4a80*/  LDG.E.U16 R0, desc[UR36][R2.64] ;  /* 0x0000002402007981 */ /* 0x000162000c1e1500 */
[----:B------:R-:W-:Y:S05]  /*4a90*/  BRA `(.L_x_4997) ;  /* 0x0000000800fc7947 */ /* 0x000fea0003800000 */
.L_x_5002:
        /* <DEDUP_REMOVED lines=12> */
.L_x_4992:
        /* <DEDUP_REMOVED lines=13> */
.L_x_5006:
        /* <DEDUP_REMOVED lines=12> */
.L_x_5005:
        /* <DEDUP_REMOVED lines=27> */
.L_x_5008:
        /* <DEDUP_REMOVED lines=11> */
[----:B------:R-:W-:Y:S01]  /*4f50*/  F2FP.F16.F32.PACK_AB R0, RZ, R0 ;  /* 0x00000000ff00723e */ /* 0x000fe200000000ff */
[----:B------:R-:W-:Y:S06]  /*4f60*/  BRA `(.L_x_4997) ;  /* 0x0000000400c87947 */ /* 0x000fec0003800000 */
.L_x_5007:
[----:B------:R-:W2:Y:S02]  /*4f70*/  LDG.E.U16 R0, desc[UR36][R2.64] ;  /* 0x0000002402007981 */ /* 0x000ea4000c1e1500 */
[----:B--2---:R-:W-:-:S05]  /*4f80*/  IMAD.U32 R0, R0, 0x10000, RZ ;  /* 0x0001000000007824 */ /* 0x004fca00078e00ff */
[----:B------:R-:W-:Y:S01]  /*4f90*/  F2FP.F16.F32.PACK_AB R0, RZ, R0 ;  /* 0x00000000ff00723e */ /* 0x000fe200000000ff */
[----:B------:R-:W-:Y:S06]  /*4fa0*/  BRA `(.L_x_4997) ;  /* 0x0000000400b87947 */ /* 0x000fec0003800000 */
.L_x_5004:
        /* <DEDUP_REMOVED lines=12> */
.L_x_5011:
        /* <DEDUP_REMOVED lines=21> */
.L_x_5015:
[----:B------:R-:W-:Y:S05]  /*51c0*/  BSYNC.RECONVERGENT B1 ;  /* 0x0000000000017941 */ /* 0x000fea0003800200 */
.L_x_5014:
[----:B------:R-:W-:Y:S01]  /*51d0*/  IMAD.SHL.U32 R0, R0, 0x100000, RZ ;  /* 0x0010000000007824 */ /* 0x000fe200078e00ff */
[----:B------:R-:W-:-:S04]  /*51e0*/  LEA R2, R2, 0x3b800000, 0x17 ;  /* 0x3b80000002027811 */ /* 0x000fc800078eb8ff */
[----:B------:R-:W-:-:S07]  /*51f0*/  LOP3.LUT R0, R2, R0, R7, 0xfe, !PT ;  /* 0x0000000002007212 */ /* 0x000fce00078efe07 */
.L_x_5013:
[----:B------:R-:W-:Y:S05]  /*5200*/  BSYNC.RECONVERGENT B0 ;  /* 0x0000000000007941 */ /* 0x000fea0003800200 */
.L_x_5012:
[----:B------:R-:W-:Y:S01]  /*5210*/  F2FP.F16.F32.PACK_AB R0, RZ, R0 ;  /* 0x00000000ff00723e */ /* 0x000fe200000000ff */
[----:B------:R-:W-:Y:S06]  /*5220*/  BRA `(.L_x_4997) ;  /* 0x0000000400187947 */ /* 0x000fec0003800000 */
.L_x_5010:
        /* <DEDUP_REMOVED lines=21> */
.L_x_5019:
[----:B------:R-:W-:Y:S05]  /*5380*/  BSYNC.RECONVERGENT B1 ;  /* 0x0000000000017941 */ /* 0x000fea0003800200 */
.L_x_5018:
[----:B------:R-:W-:Y:S02]  /*5390*/  SHF.L.U32 R0, R0, 0x15, RZ ;  /* 0x0000001500007819 */ /* 0x000fe400000006ff */
[----:B------:R-:W-:-:S04]  /*53a0*/  LEA R2, R2, 0x37800000, 0x17 ;  /* 0x3780000002027811 */ /* 0x000fc800078eb8ff */
[----:B------:R-:W-:-:S07]  /*53b0*/  LOP3.LUT R0, R2, R0, R7, 0xfe, !PT ;  /* 0x0000000002007212 */ /* 0x000fce00078efe07 */
.L_x_5017:
[----:B------:R-:W-:Y:S05]  /*53c0*/  BSYNC.RECONVERGENT B0 ;  /* 0x0000000000007941 */ /* 0x000fea0003800200 */
.L_x_5016:
[----:B------:R-:W-:Y:S01]  /*53d0*/  F2FP.F16.F32.PACK_AB R0, RZ, R0 ;  /* 0x00000000ff00723e */ /* 0x000fe200000000ff */
[----:B------:R-:W-:Y:S06]  /*53e0*/  BRA `(.L_x_4997) ;  /* 0x0000000000a87947 */ /* 0x000fec0003800000 */
.L_x_5009:
        /* <DEDUP_REMOVED lines=14> */
.L_x_5023:
[----:B------:R-:W-:Y:S05]  /*54d0*/  BSYNC.RECONVERGENT B0 ;  /* 0x0000000000007941 */ /* 0x000fea0003800200 */
.L_x_5022:
[----:B------:R-:W-:Y:S01]  /*54e0*/  F2FP.F16.F32.PACK_AB R0, RZ, R0 ;  /* 0x00000000ff00723e */ /* 0x000fe200000000ff */
[----:B------:R-:W-:Y:S06]  /*54f0*/  BRA `(.L_x_4997) ;  /* 0x0000000000647947 */ /* 0x000fec0003800000 */
.L_x_4996:
        /* <DEDUP_REMOVED lines=16> */
.L_x_5024:
[----:B------:R-:W-:Y:S01]  /*5600*/  PRMT R0, RZ, 0x7610, R0 ;  /* 0x00007610ff007816 */ /* 0x000fe20000000000 */
[----:B------:R-:W-:Y:S06]  /*5610*/  BRA `(.L_x_4997) ;  /* 0x00000000001c7947 */ /* 0x000fec0003800000 */
.L_x_5021:
[----:B------:R-:W2:Y:S02]  /*5620*/  LDG.E.64 R2, desc[UR36][R2.64] ;  /* 0x0000002402027981 */ /* 0x000ea4000c1e1b00 */
[----:B--2---:R-:W0:Y:S02]  /*5630*/  I2F.U64 R0, R2 ;  /* 0x0000000200007312 */ /* 0x004e240000301000 */
[----:B0-----:R-:W-:Y:S01]  /*5640*/  F2FP.F16.F32.PACK_AB R0, RZ, R0 ;  /* 0x00000000ff00723e */ /* 0x001fe200000000ff */
[----:B------:R-:W-:Y:S06]  /*5650*/  BRA `(.L_x_4997) ;  /* 0x00000000000c7947 */ /* 0x000fec0003800000 */
.L_x_5020:
[----:B------:R-:W2:Y:S02]  /*5660*/  LDG.E R2, desc[UR36][R2.64] ;  /* 0x0000002402027981 */ /* 0x000ea4000c1e1900 */
[----:B--2---:R-:W-:-:S04]  /*5670*/  I2FP.F32.U32 R0, R2 ;  /* 0x0000000200007245 */ /* 0x004fc80000201000 */
[----:B------:R-:W-:-:S07]  /*5680*/  F2FP.F16.F32.PACK_AB R0, RZ, R0 ;  /* 0x00000000ff00723e */ /* 0x000fce00000000ff */
.L_x_4997:
[----:B-----5:R-:W-:Y:S01]  /*5690*/  HADD2.F32 R0, -RZ, R0.H0_H0 ;  /* 0x20000000ff007230 */ /* 0x020fe20000004100 */
[----:B------:R-:W0:Y:S01]  /*56a0*/  LDCU.64 UR6, c[0x0][0x580] ;  /* 0x0000b000ff0677ac */ /* 0x000e220008000a00 */
[----:B------:R-:W2:Y:S03]  /*56b0*/  LDCU.U16 UR5, c[0x0][0x592] ;  /* 0x0000b240ff0577ac */ /* 0x000ea60008000400 */
[----:B------:R-:W-:Y:S01]  /*56c0*/  FSETP.NEU.FTZ.AND P0, PT, R0, RZ, PT ;  /* 0x000000ff0000720b */ /* 0x000fe20003f1d000 */
[----:B------:R-:W-:-:S04]  /*56d0*/  UPRMT UR4, UR41, 0x9910, URZ ;  /* 0x0000991029047896 */ /* 0x000fc800080000ff */
[----:B------:R-:W-:-:S08]  /*56e0*/  UISETP.GT.AND UP0, UPT, UR4, 0x9, UPT ;  /* 0x000000090400788c */ /* 0x000fd0000bf04270 */
[----:B------:R-:W-:Y:S02]  /*56f0*/  @P0 FSET.BF.GT.FTZ.AND R0, R0, RZ, PT ;  /* 0x000000ff0000020a */ /* 0x000fe40003814000 */
[----:B01----:R-:W-:Y:S01]  /*5700*/  IADD3 R2, P1, PT, R16, UR6, RZ ;  /* 0x0000000610027c10 */ /* 0x003fe2000ff3e0ff */
[----:B--2---:R-:W-:Y:S01]  /*5710*/  IMAD.U32 R5, RZ, RZ, UR5 ;  /* 0x00000005ff057e24 */ /* 0x004fe2000f8e00ff */
        /* <DEDUP_REMOVED lines=16> */
.L_x_5028:
[----:B------:R-:W-:-:S06]  /*5820*/  HADD2.F32 R5, -RZ, R5.H0_H0 ;  /* 0x20000005ff057230 */ /* 0x000fcc0000004100 */
[----:B------:R-:W0:Y:S02]  /*5830*/  F2I.S64.TRUNC R4, R5 ;  /* 0x0000000500047311 */ /* 0x000e24000020d900 */
[----:B0-----:R0:W-:Y:S01]  /*5840*/  STG.E.U8 desc[UR36][R2.64], R4 ;  /* 0x0000000402007986 */ /* 0x0011e2000c101124 */
[----:B------:R-:W-:Y:S05]  /*5850*/  BRA `(.L_x_5030) ;  /* 0x0000000c006c7947 */ /* 0x000fea0003800000 */
.L_x_5027:
        /* <DEDUP_REMOVED lines=10> */
.L_x_5032:
[----:B------:R-:W-:-:S06]  /*5900*/  HADD2.F32 R5, -RZ, R5.H0_H0 ;  /* 0x20000005ff057230 */ /* 0x000fcc0000004100 */
[----:B------:R-:W0:Y:S02]  /*5910*/  F2I.FTZ.TRUNC.NTZ R5, R5 ;  /* 0x0000000500057305 */ /* 0x000e24000021f100 */
[----:B0-----:R0:W-:Y:S01]  /*5920*/  STG.E desc[UR36][R2.64], R5 ;  /* 0x0000000502007986 */ /* 0x0011e2000c101924 */
[----:B------:R-:W-:Y:S05]  /*5930*/  BRA `(.L_x_5030) ;  /* 0x0000000c00347947 */ /* 0x000fea0003800000 */
.L_x_5031:
[----:B------:R-:W-:-:S06]  /*5940*/  HADD2.F32 R5, -RZ, R5.H0_H0 ;  /* 0x20000005ff057230 */ /* 0x000fcc0000004100 */
[----:B------:R-:W0:Y:S02]  /*5950*/  F2I.FTZ.TRUNC.NTZ R5, R5 ;  /* 0x0000000500057305 */ /* 0x000e24000021f100 */
[----:B0-----:R0:W-:Y:S01]  /*5960*/  STG.E.U16 desc[UR36][R2.64], R5 ;  /* 0x0000000502007986 */ /* 0x0011e2000c101524 */
[----:B------:R-:W-:Y:S05]  /*5970*/  BRA `(.L_x_5030) ;  /* 0x0000000c00247947 */ /* 0x000fea0003800000 */
.L_x_5026:
        /* <DEDUP_REMOVED lines=9> */
.L_x_5034:
[----:B------:R0:W-:Y:S01]  /*5a10*/  STG.E.U16 desc[UR36][R2.64], R5 ;  /* 0x0000000502007986 */ /* 0x0001e2000c101524 */
[----:B------:R-:W-:Y:S05]  /*5a20*/  BRA `(.L_x_5030) ;  /* 0x0000000800f87947 */ /* 0x000fea0003800000 */
.L_x_5033:
[----:B------:R-:W-:-:S09]  /*5a30*/  UISETP.NE.AND UP0, UPT, UR4, 0x7, UPT ;  /* 0x000000070400788c */ /* 0x000fd2000bf05270 */
[----:B------:R-:W-:Y:S05]  /*5a40*/  BRA.U !UP0, `(.L_x_5035) ;  /* 0x0000000108347547 */ /* 0x000fea000b800000 */
[----:B------:R-:W-:-:S09]  /*5a50*/  UISETP.NE.AND UP0, UPT, UR4, 0x8, UPT ;  /* 0x000000080400788c */ /* 0x000fd2000bf05270 */
[----:B------:R-:W-:Y:S05]  /*5a60*/  BRA.U !UP0, `(.L_x_5036) ;  /* 0x0000000108187547 */ /* 0x000fea000b800000 */
[----:B------:R-:W-:-:S09]  /*5a70*/  UISETP.NE.AND UP0, UPT, UR4, 0x9, UPT ;  /* 0x000000090400788c */ /* 0x000fd2000bf05270 */
[----:B------:R-:W-:Y:S05]  /*5a80*/  BRA.U UP0, `(.L_x_5029) ;  /* 0x0000000500fc7547 */ /* 0x000fea000b800000 */
[----:B------:R-:W-:Y:S01]  /*5a90*/  HADD2.F32 R4, -RZ, R5.H0_H0 ;  /* 0x20000005ff047230 */ /* 0x000fe20000004100 */
[----:B------:R-:W-:-:S05]  /*5aa0*/  MOV R5, RZ ;  /* 0x000000ff00057202 */ /* 0x000fca0000000f00 */
[----:B------:R0:W-:Y:S01]  /*5ab0*/  STG.E.64 desc[UR36][R2.64], R4 ;  /* 0x0000000402007986 */ /* 0x0001e2000c101b24 */
[----:B------:R-:W-:Y:S05]  /*5ac0*/  BRA `(.L_x_5030) ;  /* 0x0000000800d07947 */ /* 0x000fea0003800000 */
.L_x_5036:
[----:B------:R-:W-:-:S05]  /*5ad0*/  HADD2.F32 R0, -RZ, R5.H0_H0 ;  /* 0x20000005ff007230 */ /* 0x000fca0000004100 */
[----:B------:R-:W-:-:S04]  /*5ae0*/  F2FP.F16.F32.PACK_AB R0, RZ, R0 ;  /* 0x00000000ff00723e */ /* 0x000fc800000000ff */
[----:B------:R-:W-:-:S05]  /*5af0*/  PRMT R0, R0, 0x5410, RZ ;  /* 0x0000541000007816 */ /* 0x000fca00000000ff */
[----:B------:R0:W-:Y:S01]  /*5b00*/  STG.E desc[UR36][R2.64], R0 ;  /* 0x0000000002007986 */ /* 0x0001e2000c101924 */
[----:B------:R-:W-:Y:S05]  /*5b10*/  BRA `(.L_x_5030) ;  /* 0x0000000800bc7947 */ /* 0x000fea0003800000 */
.L_x_5035:
[----:B------:R-:W-:-:S05]  /*5b20*/  HADD2.F32 R4, -RZ, R5.H0_H0 ;  /* 0x20000005ff047230 */ /* 0x000fca0000004100 */
[----:B------:R-:W-:-:S06]  /*5b30*/  FMUL.FTZ R4, R4, 1 ;  /* 0x3f80000004047820 */ /* 0x000fcc0000410000 */
[----:B------:R-:W0:Y:S02]  /*5b40*/  F2F.F64.F32 R4, R4 ;  /* 0x0000000400047310 */ /* 0x000e240000201800 */
[----:B0-----:R0:W-:Y:S01]  /*5b50*/  STG.E.64 desc[UR36][R2.64], R4 ;  /* 0x0000000402007986 */ /* 0x0011e2000c101b24 */
[----:B------:R-:W-:Y:S05]  /*5b60*/  BRA `(.L_x_5030) ;  /* 0x0000000800a87947 */ /* 0x000fea0003800000 */
.L_x_5025:
        /* <DEDUP_REMOVED lines=14> */
.L_x_5040:
        /* <DEDUP_REMOVED lines=18> */
.L_x_5043:
[----:B------:R-:W-:-:S04]  /*5d70*/  SHF.R.U32.HI R5, RZ, 0x18, R5 ;  /* 0x00000018ff057819 */ /* 0x000fc80000011605 */
[----:B------:R-:W-:-:S07]  /*5d80*/  LOP3.LUT R0, R0, 0x80, R5, 0xf8, !PT ;  /* 0x0000008000007812 */ /* 0x000fce00078ef805 */
.L_x_5042:
[----:B------:R-:W-:Y:S05]  /*5d90*/  BSYNC.RECONVERGENT B0 ;  /* 0x0000000000007941 */ /* 0x000fea0003800200 */
.L_x_5041:
[----:B------:R0:W-:Y:S01]  /*5da0*/  STG.E.U8 desc[UR36][R2.64], R0 ;  /* 0x0000000002007986 */ /* 0x0001e2000c101124 */
[----:B------:R-:W-:Y:S05]  /*5db0*/  BRA `(.L_x_5030) ;  /* 0x0000000800147947 */ /* 0x000fea0003800000 */
.L_x_5039:
[----:B------:R-:W-:Y:S01]  /*5dc0*/  HADD2.F32 R5, -RZ, R5.H0_H0 ;  /* 0x20000005ff057230 */ /* 0x000fe20000004100 */
        /* <DEDUP_REMOVED lines=17> */
.L_x_5046:
[----:B------:R-:W-:-:S04]  /*5ee0*/  SHF.R.U32.HI R5, RZ, 0x18, R5 ;  /* 0x00000018ff057819 */ /* 0x000fc80000011605 */
[----:B------:R-:W-:-:S07]  /*5ef0*/  LOP3.LUT R0, R0, 0x80, R5, 0xf8, !PT ;  /* 0x0000008000007812 */ /* 0x000fce00078ef805 */
.L_x_5045:
[----:B------:R-:W-:Y:S05]  /*5f00*/  BSYNC.RECONVERGENT B0 ;  /* 0x0000000000007941 */ /* 0x000fea0003800200 */
.L_x_5044:
[----:B------:R0:W-:Y:S01]  /*5f10*/  STG.E.U8 desc[UR36][R2.64], R0 ;  /* 0x0000000002007986 */ /* 0x0001e2000c101124 */
[----:B------:R-:W-:Y:S05]  /*5f20*/  BRA `(.L_x_5030) ;  /* 0x0000000400b87947 */ /* 0x000fea0003800000 */
.L_x_5038:
        /* <DEDUP_REMOVED lines=22> */
.L_x_5048:
[----:B------:R-:W-:-:S06]  /*6090*/  HADD2.F32 R5, -RZ, R5.H0_H0 ;  /* 0x20000005ff057230 */ /* 0x000fcc0000004100 */
[----:B------:R-:W0:Y:S02]  /*60a0*/  F2I.U64.TRUNC R4, R5 ;  /* 0x0000000500047311 */ /* 0x000e24000020d800 */
[----:B0-----:R0:W-:Y:S01]  /*60b0*/  STG.E.64 desc[UR36][R2.64], R4 ;  /* 0x0000000402007986 */ /* 0x0011e2000c101b24 */
[----:B------:R-:W-:Y:S05]  /*60c0*/  BRA `(.L_x_5030) ;  /* 0x0000000400507947 */ /* 0x000fea0003800000 */
.L_x_5047:
[----:B------:R-:W-:-:S06]  /*60d0*/  HADD2.F32 R5, -RZ, R5.H0_H0 ;  /* 0x20000005ff057230 */ /* 0x000fcc0000004100 */
[----:B------:R-:W0:Y:S02]  /*60e0*/  F2I.FTZ.U32.TRUNC.NTZ R5, R5 ;  /* 0x0000000500057305 */ /* 0x000e24000021f000 */
[----:B0-----:R0:W-:Y:S01]  /*60f0*/  STG.E desc[UR36][R2.64], R5 ;  /* 0x0000000502007986 */ /* 0x0011e2000c101924 */
[----:B------:R-:W-:Y:S05]  /*6100*/  BRA `(.L_x_5030) ;  /* 0x0000000400407947 */ /* 0x000fea0003800000 */
.L_x_5037:
        /* <DEDUP_REMOVED lines=11> */
.L_x_5050:
[----:B------:R-:W-:Y:S01]  /*61c0*/  HADD2.F32 R5, -RZ, R5.H0_H0 ;  /* 0x20000005ff057230 */ /* 0x000fe20000004100 */
[----:B------:R-:W-:-:S04]  /*61d0*/  CS2R R6, SRZ ;  /* 0x0000000000067805 */ /* 0x000fc8000001ff00 */
[----:B------:R-:W-:-:S06]  /*61e0*/  FMUL.FTZ R5, R5, 1 ;  /* 0x3f80000005057820 */ /* 0x000fcc0000410000 */
[----:B------:R-:W0:Y:S02]  /*61f0*/  F2F.F64.F32 R4, R5 ;  /* 0x0000000500047310 */ /* 0x000e240000201800 */
[----:B0-----:R4:W-:Y:S01]  /*6200*/  STG.E.128 desc[UR36][R2.64], R4 ;  /* 0x0000000402007986 */ /* 0x0019e2000c101d24 */
[----:B------:R-:W-:Y:S05]  /*6210*/  BRA `(.L_x_5030) ;  /* 0x0000000000fc7947 */ /* 0x000fea0003800000 */
.L_x_5049:
[----:B------:R-:W-:-:S09]  /*6220*/  UISETP.NE.AND UP0, UPT, UR4, 0xf, UPT ;  /* 0x0000000f0400788c */ /* 0x000fd2000bf05270 */
[----:B------:R-:W-:Y:S05]  /*6230*/  BRA.U !UP0, `(.L_x_5051) ;  /* 0x0000000108e87547 */ /* 0x000fea000b800000 */
[----:B------:R-:W-:-:S09]  /*6240*/  UISETP.NE.AND UP0, UPT, UR4, 0x17, UPT ;  /* 0x000000170400788c */ /* 0x000fd2000bf05270 */
[----:B------:R-:W-:Y:S05]  /*6250*/  BRA.U !UP0, `(.L_x_5052) ;  /* 0x0000000108907547 */ /* 0x000fea000b800000 */
[----:B------:R-:W-:-:S09]  /*6260*/  UISETP.NE.AND UP0, UPT, UR4, 0x18, UPT ;  /* 0x000000180400788c */ /* 0x000fd2000bf05270 */
[----:B------:R-:W-:Y:S05]  /*6270*/  BRA.U !UP0, `(.L_x_5053) ;  /* 0x0000000108447547 */ /* 0x000fea000b800000 */
.L_x_5029:
        /* <DEDUP_REMOVED lines=16> */
.L_x_5054:
[----:B------:R-:W-:Y:S05]  /*6380*/  BRA `(.L_x_5030) ;  /* 0x0000000000a07947 */ /* 0x000fea0003800000 */
.L_x_5053:
[----:B------:R-:W-:Y:S01]  /*6390*/  HADD2.F32 R7, -RZ, R5.H0_H0 ;  /* 0x20000005ff077230 */ /* 0x000fe20000004100 */
        /* <DEDUP_REMOVED lines=12> */
.L_x_5056:
[----:B------:R-:W-:Y:S05]  /*6460*/  BSYNC.RECONVERGENT B0 ;  /* 0x0000000000007941 */ /* 0x000fea0003800200 */
.L_x_5055:
[----:B------:R-:W-:-:S05]  /*6470*/  LOP3.LUT R5, R0, 0x80, R5, 0xf8, !PT ;  /* 0x0000008000057812 */ /* 0x000fca00078ef805 */
[----:B------:R2:W-:Y:S01]  /*6480*/  STG.E.U8 desc[UR36][R2.64], R5 ;  /* 0x0000000502007986 */ /* 0x0005e2000c101124 */
[----:B------:R-:W-:Y:S05]  /*6490*/  BRA `(.L_x_5030) ;  /* 0x00000000005c7947 */ /* 0x000fea0003800000 */
.L_x_5052:
        /* <DEDUP_REMOVED lines=12> */
.L_x_5058:
[----:B------:R-:W-:Y:S01]  /*6560*/  IMAD.MOV.U32 R0, RZ, RZ, 0x7f ;  /* 0x0000007fff007424 */ /* 0x000fe200078e00ff */
[----:B------:R-:W-:-:S04]  /*6570*/  ISETP.GT.U32.AND P0, PT, R4, 0x7f800000, PT ;  /* 0x7f8000000400780c */ /* 0x000fc80003f04070 */
[----:B------:R-:W-:-:S09]  /*6580*/  SEL R0, R0, 0x7c, P0 ;  /* 0x0000007c00007807 */ /* 0x000fd20000000000 */
.L_x_5059:
[----:B------:R-:W-:Y:S05]  /*6590*/  BSYNC.RECONVERGENT B0 ;  /* 0x0000000000007941 */ /* 0x000fea0003800200 */
.L_x_5057:
[----:B------:R-:W-:-:S04]  /*65a0*/  SHF.R.U32.HI R5, RZ, 0x18, R5 ;  /* 0x00000018ff057819 */ /* 0x000fc80000011605 */
[----:B------:R-:W-:-:S05]  /*65b0*/  LOP3.LUT R5, R0, 0x80, R5, 0xf8, !PT ;  /* 0x0000008000057812 */ /* 0x000fca00078ef805 */
[----:B------:R1:W-:Y:S01]  /*65c0*/  STG.E.U8 desc[UR36][R2.64], R5 ;  /* 0x0000000502007986 */ /* 0x0003e2000c101124 */
[----:B------:R-:W-:Y:S05]  /*65d0*/  BRA `(.L_x_5030) ;  /* 0x00000000000c7947 */ /* 0x000fea0003800000 */
.L_x_5051:
[----:B------:R-:W-:-:S05]  /*65e0*/  HADD2.F32 R0, -RZ, R5.H0_H0 ;  /* 0x20000005ff007230 */ /* 0x000fca0000004100 */
[----:B------:R-:W-:-:S05]  /*65f0*/  F2FP.BF16.F32.PACK_AB R0, RZ, R0 ;  /* 0x00000000ff00723e */ /* 0x000fca00000010ff */
[----:B------:R0:W-:Y:S02]  /*6600*/  STG.E.U16 desc[UR36][R2.64], R0 ;  /* 0x0000000002007986 */ /* 0x0001e4000c101524 */
.L_x_5030:
[----:B------:R-:W-:-:S07]  /*6610*/  VIADD R17, R17, 0x80 ;  /* 0x0000008011117836 */ /* 0x000fce0000000000 */
.L_x_4990:
[----:B------:R-:W-:Y:S05]  /*6620*/  BSYNC.RECONVERGENT B6 ;  /* 0x0000000000067941 */ /* 0x000fea0003800200 */
.L_x_4989:
        /* <DEDUP_REMOVED lines=307> */
.L_x_5062:
        /* <DEDUP_REMOVED lines=18> */
.L_x_5066:
[----:B------:R-:W2:Y:S02]  /*7a80*/  LDG.E.U8 R2, desc[UR36][R2.64] ;  /* 0x0000002402027981 */ /* 0x000ea4000c1e1100 */
[----:B--2---:R-:W-:-:S04]  /*7a90*/  I2FP.F32.U32 R0, R2 ;  /* 0x0000000200007245 */ /* 0x004fc80000201000 */
[----:B------:R-:W-:Y:S01]  /*7aa0*/  F2FP.F16.F32.PACK_AB R0, RZ, R0 ;  /* 0x00000000ff00723e */ /* 0x000fe200000000ff */
[----:B------:R-:W-:Y:S06]  /*7ab0*/  BRA `(.L_x_5068) ;  /* 0x0000000c009c7947 */ /* 0x000fec0003800000 */
.L_x_5065:
        /* <DEDUP_REMOVED lines=10> */
.L_x_5070:
[----:B------:R-:W2:Y:S02]  /*7b60*/  LDG.E R2, desc[UR36][R2.64] ;  /* 0x0000002402027981 */ /* 0x000ea4000c1e1900 */
[----:B--2---:R-:W-:-:S04]  /*7b70*/  I2FP.F32.S32 R0, R2 ;  /* 0x0000000200007245 */ /* 0x004fc80000201400 */
[----:B------:R-:W-:Y:S01]  /*7b80*/  F2FP.F16.F32.PACK_AB R0, RZ, R0 ;  /* 0x00000000ff00723e */ /* 0x000fe200000000ff */
[----:B------:R-:W-:Y:S06]  /*7b90*/  BRA `(.L_x_5068) ;  /* 0x0000000c00647947 */ /* 0x000fec0003800000 */
.L_x_5069:
[----:B------:R-:W2:Y:S02]  /*7ba0*/  LDG.E.U16 R2, desc[UR36][R2.64] ;  /* 0x0000002402027981 */ /* 0x000ea4000c1e1500 */
[----:B--2---:R-:W0:Y:S02]  /*7bb0*/  I2F.S16 R0, R2 ;  /* 0x0000000200007306 */ /* 0x004e240000101400 */
[----:B0-----:R-:W-:Y:S01]  /*7bc0*/  F2FP.F16.F32.PACK_AB R0, RZ, R0 ;  /* 0x00000000ff00723e */ /* 0x001fe200000000ff */
[----:B------:R-:W-:Y:S06]  /*7bd0*/  BRA `(.L_x_5068) ;  /* 0x0000000c00547947 */ /* 0x000fec0003800000 */
.L_x_5064:
        /* <DEDUP_REMOVED lines=9> */
.L_x_5072:
[----:B------:R1:W5:Y:S01]  /*7c70*/  LDG.E.U16 R0, desc[UR36][R2.64] ;  /* 0x0000002402007981 */ /* 0x000362000c1e1500 */
[----:B------:R-:W-:Y:S05]  /*7c80*/  BRA `(.L_x_5068) ;  /* 0x0000000c00287947 */ /* 0x000fea0003800000 */
.L_x_5071:
        /* <DEDUP_REMOVED lines=9> */
.L_x_5074:
[----:B------:R0:W5:Y:S01]  /*7d20*/  LDG.E.U16 R0, desc[UR36][R2.64] ;  /* 0x0000002402007981 */ /* 0x000162000c1e1500 */
[----:B------:R-:W-:Y:S05]  /*7d30*/  BRA `(.L_x_5068) ;  /* 0x0000000800fc7947 */ /* 0x000fea0003800000 */
.L_x_5073:
        /* <DEDUP_REMOVED lines=12> */
.L_x_5063:
        /* <DEDUP_REMOVED lines=13> */
.L_x_5077:
        /* <DEDUP_REMOVED lines=12> */
.L_x_5076:
        /* <DEDUP_REMOVED lines=27> */
.L_x_5079:
        /* <DEDUP_REMOVED lines=13> */
.L_x_5078:
[----:B------:R-:W2:Y:S02]  /*8210*/  LDG.E.U16 R0, desc[UR36][R2.64] ;  /* 0x0000002402007981 */ /* 0x000ea4000c1e1500 */
[----:B--2---:R-:W-:-:S05]  /*8220*/  IMAD.U32 R0, R0, 0x10000, RZ ;  /* 0x0001000000007824 */ /* 0x004fca00078e00ff */
[----:B------:R-:W-:Y:S01]  /*8230*/  F2FP.F16.F32.PACK_AB R0, RZ, R0 ;  /* 0x00000000ff00723e */ /* 0x000fe200000000ff */
[----:B------:R-:W-:Y:S06]  /*8240*/  BRA `(.L_x_5068) ;  /* 0x0000000400b87947 */ /* 0x000fec0003800000 */
.L_x_5075:
        /* <DEDUP_REMOVED lines=12> */
.L_x_5082:
        /* <DEDUP_REMOVED lines=21> */
.L_x_5086:
[----:B------:R-:W-:Y:S05]  /*8460*/  BSYNC.RECONVERGENT B1 ;  /* 0x0000000000017941 */ /* 0x000fea0003800200 */
.L_x_5085:
[----:B------:R-:W-:Y:S01]  /*8470*/  IMAD.SHL.U32 R0, R0, 0x100000, RZ ;  /* 0x0010000000007824 */ /* 0x000fe200078e00ff */
[----:B------:R-:W-:-:S04]  /*8480*/  LEA R2, R2, 0x3b800000, 0x17 ;  /* 0x3b80000002027811 */ /* 0x000fc800078eb8ff */
[----:B------:R-:W-:-:S07]  /*8490*/  LOP3.LUT R0, R2, R0, R7, 0xfe, !PT ;  /* 0x0000000002007212 */ /* 0x000fce00078efe07 */
.L_x_5084:
[----:B------:R-:W-:Y:S05]  /*84a0*/  BSYNC.RECONVERGENT B0 ;  /* 0x0000000000007941 */ /* 0x000fea0003800200 */
.L_x_5083:
[----:B------:R-:W-:Y:S01]  /*84b0*/  F2FP.F16.F32.PACK_AB R0, RZ, R0 ;  /* 0x00000000ff00723e */ /* 0x000fe200000000ff */
[----:B------:R-:W-:Y:S06]  /*84c0*/  BRA `(.L_x_5068) ;  /* 0x0000000400187947 */ /* 0x000fec0003800000 */
.L_x_5081:
        /* <DEDUP_REMOVED lines=21> */
.L_x_5090:
[----:B------:R-:W-:Y:S05]  /*8620*/  BSYNC.RECONVERGENT B1 ;  /* 0x0000000000017941 */ /* 0x000fea0003800200 */
.L_x_5089:
[----:B------:R-:W-:Y:S02]  /*8630*/  SHF.L.U32 R0, R0, 0x15, RZ ;  /* 0x0000001500007819 */ /* 0x000fe400000006ff */
[----:B------:R-:W-:-:S04]  /*8640*/  LEA R2, R2, 0x37800000, 0x17 ;  /* 0x3780000002027811 */ /* 0x000fc800078eb8ff */
[----:B------:R-:W-:-:S07]  /*8650*/  LOP3.LUT R0, R2, R0, R7, 0xfe, !PT ;  /* 0x0000000002007212 */ /* 0x000fce00078efe07 */
.L_x_5088:
[----:B------:R-:W-:Y:S05]  /*8660*/  BSYNC.RECONVERGENT B0 ;  /* 0x0000000000007941 */ /* 0x000fea0003800200 */
.L_x_5087:
[----:B------:R-:W-:Y:S01]  /*8670*/  F2FP.F16.F32.PACK_AB R0, RZ, R0 ;  /* 0x00000000ff00723e */ /* 0x000fe200000000ff */
[----:B------:R-:W-:Y:S06]  /*8680*/  BRA `(.L_x_5068) ;  /* 0x0000000000a87947 */ /* 0x000fec0003800000 */
.L_x_5080:
        /* <DEDUP_REMOVED lines=14> */
.L_x_5094:
[----:B------:R-:W-:Y:S05]  /*8770*/  BSYNC.RECONVERGENT B0 ;  /* 0x0000000000007941 */ /* 0x000fea0003800200 */
.L_x_5093:
[----:B------:R-:W-:Y:S01]  /*8780*/  F2FP.F16.F32.PACK_AB R0, RZ, R0 ;  /* 0x00000000ff00723e */ /* 0x000fe200000000ff */
[----:B------:R-:W-:Y:S06]  /*8790*/  BRA `(.L_x_5068) ;  /* 0x0000000000647947 */ /* 0x000fec0003800000 */
.L_x_5067:
        /* <DEDUP_REMOVED lines=16> */
.L_x_5095:
[----:B------:R-:W-:Y:S01]  /*88a0*/  PRMT R0, RZ, 0x7610, R0 ;  /* 0x00007610ff007816 */ /* 0x000fe20000000000 */
[----:B------:R-:W-:Y:S06]  /*88b0*/  BRA `(.L_x_5068) ;  /* 0x00000000001c7947 */ /* 0x000fec0003800000 */
.L_x_5092:
[----:B------:R-:W2:Y:S02]  /*88c0*/  LDG.E.64 R2, desc[UR36][R2.64] ;  /* 0x0000002402027981 */ /* 0x000ea4000c1e1b00 */
[----:B--2---:R-:W0:Y:S02]  /*88d0*/  I2F.U64 R0, R2 ;  /* 0x0000000200007312 */ /* 0x004e240000301000 */
[----:B0-----:R-:W-:Y:S01]  /*88e0*/  F2FP.F16.F32.PACK_AB R0, RZ, R0 ;  /* 0x00000000ff00723e */ /* 0x001fe200000000ff */
[----:B------:R-:W-:Y:S06]  /*88f0*/  BRA `(.L_x_5068) ;  /* 0x00000000000c7947 */ /* 0x000fec0003800000 */
.L_x_5091:
[----:B------:R-:W2:Y:S02]  /*8900*/  LDG.E R2, desc[UR36][R2.64] ;  /* 0x0000002402027981 */ /* 0x000ea4000c1e1900 */
[----:B--2---:R-:W-:-:S04]  /*8910*/  I2FP.F32.U32 R0, R2 ;  /* 0x0000000200007245 */ /* 0x004fc80000201000 */
[----:B------:R-:W-:-:S07]  /*8920*/  F2FP.F16.F32.PACK_AB R0, RZ, R0 ;  /* 0x00000000ff00723e */ /* 0x000fce00000000ff */
.L_x_5068:
        /* <DEDUP_REMOVED lines=25> */
.L_x_5099:
[----:B------:R-:W-:-:S06]  /*8ac0*/  HADD2.F32 R5, -RZ, R5.H0_H0 ;  /* 0x20000005ff057230 */ /* 0x000fcc0000004100 */
[----:B------:R-:W0:Y:S02]  /*8ad0*/  F2I.S64.TRUNC R4, R5 ;  /* 0x0000000500047311 */ /* 0x000e24000020d900 */
[----:B0-----:R4:W-:Y:S01]  /*8ae0*/  STG.E.U8 desc[UR36][R2.64], R4 ;  /* 0x0000000402007986 */ /* 0x0019e2000c101124 */
[----:B------:R-:W-:Y:S05]  /*8af0*/  BRA `(.L_x_5101) ;  /* 0x0000000c006c7947 */ /* 0x000fea0003800000 */
.L_x_5098:
        /* <DEDUP_REMOVED lines=10> */
.L_x_5103:
[----:B------:R-:W-:-:S06]  /*8ba0*/  HADD2.F32 R5, -RZ, R5.H0_H0 ;  /* 0x20000005ff057230 */ /* 0x000fcc0000004100 */
[----:B------:R-:W0:Y:S02]  /*8bb0*/  F2I.FTZ.TRUNC.NTZ R5, R5 ;  /* 0x0000000500057305 */ /* 0x000e24000021f100 */
[----:B0-----:R2:W-:Y:S01]  /*8bc0*/  STG.E desc[UR36][R2.64], R5 ;  /* 0x0000000502007986 */ /* 0x0015e2000c101924 */
[----:B------:R-:W-:Y:S05]  /*8bd0*/  BRA `(.L_x_5101) ;  /* 0x0000000c00347947 */ /* 0x000fea0003800000 */
.L_x_5102:
[----:B------:R-:W-:-:S06]  /*8be0*/  HADD2.F32 R5, -RZ, R5.H0_H0 ;  /* 0x20000005ff057230 */ /* 0x000fcc0000004100 */
[----:B------:R-:W0:Y:S02]  /*8bf0*/  F2I.FTZ.TRUNC.NTZ R5, R5 ;  /* 0x0000000500057305 */ /* 0x000e24000021f100 */
[----:B0-----:R0:W-:Y:S01]  /*8c00*/  STG.E.U16 desc[UR36][R2.64], R5 ;  /* 0x0000000502007986 */ /* 0x0011e2000c101524 */
[----:B------:R-:W-:Y:S05]  /*8c10*/  BRA `(.L_x_5101) ;  /* 0x0000000c00247947 */ /* 0x000fea0003800000 */
.L_x_5097:
        /* <DEDUP_REMOVED lines=9> */
.L_x_5105:
[----:B------:R0:W-:Y:S01]  /*8cb0*/  STG.E.U16 desc[UR36][R2.64], R5 ;  /* 0x0000000502007986 */ /* 0x0001e2000c101524 */
[----:B------:R-:W-:Y:S05]  /*8cc0*/  BRA `(.L_x_5101) ;  /* 0x0000000800f87947 */ /* 0x000fea0003800000 */
.L_x_5104:
        /* <DEDUP_REMOVED lines=10> */
.L_x_5107:
[----:B------:R-:W-:-:S05]  /*8d70*/  HADD2.F32 R0, -RZ, R5.H0_H0 ;  /* 0x20000005ff007230 */ /* 0x000fca0000004100 */
[----:B------:R-:W-:-:S04]  /*8d80*/  F2FP.F16.F32.PACK_AB R0, RZ, R0 ;  /* 0x00000000ff00723e */ /* 0x000fc800000000ff */
[----:B------:R-:W-:-:S05]  /*8d90*/  PRMT R0, R0, 0x5410, RZ ;  /* 0x0000541000007816 */ /* 0x000fca00000000ff */
[----:B------:R0:W-:Y:S01]  /*8da0*/  STG.E desc[UR36][R2.64], R0 ;  /* 0x0000000002007986 */ /* 0x0001e2000c101924 */
[----:B------:R-:W-:Y:S05]  /*8db0*/  BRA `(.L_x_5101) ;  /* 0x0000000800bc7947 */ /* 0x000fea0003800000 */
.L_x_5106:
[----:B------:R-:W-:-:S05]  /*8dc0*/  HADD2.F32 R4, -RZ, R5.H0_H0 ;  /* 0x20000005ff047230 */ /* 0x000fca0000004100 */
[----:B------:R-:W-:-:S06]  /*8dd0*/  FMUL.FTZ R4, R4, 1 ;  /* 0x3f80000004047820 */ /* 0x000fcc0000410000 */
[----:B------:R-:W0:Y:S02]  /*8de0*/  F2F.F64.F32 R4, R4 ;  /* 0x0000000400047310 */ /* 0x000e240000201800 */
[----:B0-----:R0:W-:Y:S01]  /*8df0*/  STG.E.64 desc[UR36][R2.64], R4 ;  /* 0x0000000402007986 */ /* 0x0011e2000c101b24 */
[----:B------:R-:W-:Y:S05]  /*8e00*/  BRA `(.L_x_5101) ;  /* 0x0000000800a87947 */ /* 0x000fea0003800000 */
.L_x_5096:
        /* <DEDUP_REMOVED lines=14> */
.L_x_5111:
        /* <DEDUP_REMOVED lines=18> */
.L_x_5114:
[----:B------:R-:W-:-:S04]  /*9010*/  SHF.R.U32.HI R5, RZ, 0x18, R5 ;  /* 0x00000018ff057819 */ /* 0x000fc80000011605 */
[----:B------:R-:W-:-:S07]  /*9020*/  LOP3.LUT R0, R0, 0x80, R5, 0xf8, !PT ;  /* 0x0000008000007812 */ /* 0x000fce00078ef805 */
.L_x_5113:
[----:B------:R-:W-:Y:S05]  /*9030*/  BSYNC.RECONVERGENT B0 ;  /* 0x0000000000007941 */ /* 0x000fea0003800200 */
.L_x_5112:
[----:B------:R0:W-:Y:S01]  /*9040*/  STG.E.U8 desc[UR36][R2.64], R0 ;  /* 0x0000000002007986 */ /* 0x0001e2000c101124 */
[----:B------:R-:W-:Y:S05]  /*9050*/  BRA `(.L_x_5101) ;  /* 0x0000000800147947 */ /* 0x000fea0003800000 */
.L_x_5110:
        /* <DEDUP_REMOVED lines=18> */
.L_x_5117:
[----:B------:R-:W-:-:S04]  /*9180*/  SHF.R.U32.HI R5, RZ, 0x18, R5 ;  /* 0x00000018ff057819 */ /* 0x000fc80000011605 */
[----:B------:R-:W-:-:S07]  /*9190*/  LOP3.LUT R0, R0, 0x80, R5, 0xf8, !PT ;  /* 0x0000008000007812 */ /* 0x000fce00078ef805 */
.L_x_5116:
[----:B------:R-:W-:Y:S05]  /*91a0*/  BSYNC.RECONVERGENT B0 ;  /* 0x0000000000007941 */ /* 0x000fea0003800200 */
.L_x_5115:
[----:B------:R0:W-:Y:S01]  /*91b0*/  STG.E.U8 desc[UR36][R2.64], R0 ;  /* 0x0000000002007986 */ /* 0x0001e2000c101124 */
[----:B------:R-:W-:Y:S05]  /*91c0*/  BRA `(.L_x_5101) ;  /* 0x0000000400b87947 */ /* 0x000fea0003800000 */
.L_x_5109:
        /* <DEDUP_REMOVED lines=22> */
.L_x_5119:
[----:B------:R-:W-:-:S06]  /*9330*/  HADD2.F32 R5, -RZ, R5.H0_H0 ;  /* 0x20000005ff057230 */ /* 0x000fcc0000004100 */
[----:B------:R-:W0:Y:S02]  /*9340*/  F2I.U64.TRUNC R4, R5 ;  /* 0x0000000500047311 */ /* 0x000e24000020d800 */
[----:B0-----:R0:W-:Y:S01]  /*9350*/  STG.E.64 desc[UR36][R2.64], R4 ;  /* 0x0000000402007986 */ /* 0x0011e2000c101b24 */
[----:B------:R-:W-:Y:S05]  /*9360*/  BRA `(.L_x_5101) ;  /* 0x0000000400507947 */ /* 0x000fea0003800000 */
.L_x_5118:
[----:B------:R-:W-:-:S06]  /*9370*/  HADD2.F32 R5, -RZ, R5.H0_H0 ;  /* 0x20000005ff057230 */ /* 0x000fcc0000004100 */
[----:B------:R-:W0:Y:S02]  /*9380*/  F2I.FTZ.U32.TRUNC.NTZ R5, R5 ;  /* 0x0000000500057305 */ /* 0x000e24000021f000 */
[----:B0-----:R0:W-:Y:S01]  /*9390*/  STG.E desc[UR36][R2.64], R5 ;  /* 0x0000000502007986 */ /* 0x0011e2000c101924 */
[----:B------:R-:W-:Y:S05]  /*93a0*/  BRA `(.L_x_5101) ;  /* 0x0000000400407947 */ /* 0x000fea0003800000 */
.L_x_5108:
        /* <DEDUP_REMOVED lines=11> */
.L_x_5121:
[----:B------:R-:W-:Y:S01]  /*9460*/  HADD2.F32 R5, -RZ, R5.H0_H0 ;  /* 0x20000005ff057230 */ /* 0x000fe20000004100 */
[----:B------:R-:W-:-:S04]  /*9470*/  CS2R R6, SRZ ;  /* 0x0000000000067805 */ /* 0x000fc8000001ff00 */
[----:B------:R-:W-:-:S06]  /*9480*/  FMUL.FTZ R5, R5, 1 ;  /* 0x3f80000005057820 */ /* 0x000fcc0000410000 */
[----:B------:R-:W0:Y:S02]  /*9490*/  F2F.F64.F32 R4, R5 ;  /* 0x0000000500047310 */ /* 0x000e240000201800 */
[----:B0-----:R0:W-:Y:S01]  /*94a0*/  STG.E.128 desc[UR36][R2.64], R4 ;  /* 0x0000000402007986 */ /* 0x0011e2000c101d24 */
[----:B------:R-:W-:Y:S05]  /*94b0*/  BRA `(.L_x_5101) ;  /* 0x0000000000fc7947 */ /* 0x000fea0003800000 */
.L_x_5120:
[----:B------:R-:W-:-:S09]  /*94c0*/  UISETP.NE.AND UP0, UPT, UR4, 0xf, UPT ;  /* 0x0000000f0400788c */ /* 0x000fd2000bf05270 */
[----:B------:R-:W-:Y:S05]  /*94d0*/  BRA.U !UP0, `(.L_x_5122) ;  /* 0x0000000108e87547 */ /* 0x000fea000b800000 */
[----:B------:R-:W-:-:S09]  /*94e0*/  UISETP.NE.AND UP0, UPT, UR4, 0x17, UPT ;  /* 0x000000170400788c */ /* 0x000fd2000bf05270 */
[----:B------:R-:W-:Y:S05]  /*94f0*/  BRA.U !UP0, `(.L_x_5123) ;  /* 0x0000000108907547 */ /* 0x000fea000b800000 */
[----:B------:R-:W-:-:S09]  /*9500*/  UISETP.NE.AND UP0, UPT, UR4, 0x18, UPT ;  /* 0x000000180400788c */ /* 0x000fd2000bf05270 */
[----:B------:R-:W-:Y:S05]  /*9510*/  BRA.U !UP0, `(.L_x_5124) ;  /* 0x0000000108447547 */ /* 0x000fea000b800000 */
.L_x_5100:
        /* <DEDUP_REMOVED lines=16> */
.L_x_5125:
[----:B------:R-:W-:Y:S05]  /*9620*/  BRA `(.L_x_5101) ;  /* 0x0000000000a07947 */ /* 0x000fea0003800000 */
.L_x_5124:
        /* <DEDUP_REMOVED lines=13> */
.L_x_5127:
[----:B------:R-:W-:Y:S05]  /*9700*/  BSYNC.RECONVERGENT B0 ;  /* 0x0000000000007941 */ /* 0x000fea0003800200 */
.L_x_5126:
[----:B------:R-:W-:-:S05]  /*9710*/  LOP3.LUT R5, R0, 0x80, R5, 0xf8, !PT ;  /* 0x0000008000057812 */ /* 0x000fca00078ef805 */
[----:B------:R0:W-:Y:S01]  /*9720*/  STG.E.U8 desc[UR36][R2.64], R5 ;  /* 0x0000000502007986 */ /* 0x0001e2000c101124 */
[----:B------:R-:W-:Y:S05]  /*9730*/  BRA `(.L_x_5101) ;  /* 0x00000000005c7947 */ /* 0x000fea0003800000 */
.L_x_5123:
        /* <DEDUP_REMOVED lines=12> */
.L_x_5129:
[----:B------:R-:W-:Y:S01]  /*9800*/  IMAD.MOV.U32 R0, RZ, RZ, 0x7f ;  /* 0x0000007fff007424 */ /* 0x000fe200078e00ff */
[----:B------:R-:W-:-:S04]  /*9810*/  ISETP.GT.U32.AND P0, PT, R4, 0x7f800000, PT ;  /* 0x7f8000000400780c */ /* 0x000fc80003f04070 */
[----:B------:R-:W-:-:S09]  /*9820*/  SEL R0, R0, 0x7c, P0 ;  /* 0x0000007c00007807 */ /* 0x000fd20000000000 */
.L_x_5130:
[----:B------:R-:W-:Y:S05]  /*9830*/  BSYNC.RECONVERGENT B0 ;  /* 0x0000000000007941 */ /* 0x000fea0003800200 */
.L_x_5128:
[----:B------:R-:W-:-:S04]  /*9840*/  SHF.R.U32.HI R5, RZ, 0x18, R5 ;  /* 0x00000018ff057819 */ /* 0x000fc80000011605 */
[----:B------:R-:W-:-:S05]  /*9850*/  LOP3.LUT R5, R0, 0x80, R5, 0xf8, !PT ;  /* 0x0000008000057812 */ /* 0x000fca00078ef805 */
[----:B------:R0:W-:Y:S01]  /*9860*/  STG.E.U8 desc[UR36][R2.64], R5 ;  /* 0x0000000502007986 */ /* 0x0001e2000c101124 */
[----:B------:R-:W-:Y:S05]  /*9870*/  BRA `(.L_x_5101) ;  /* 0x00000000000c7947 */ /* 0x000fea0003800000 */
.L_x_5122:
[----:B------:R-:W-:-:S05]  /*9880*/  HADD2.F32 R0, -RZ, R5.H0_H0 ;  /* 0x20000005ff007230 */ /* 0x000fca0000004100 */
[----:B------:R-:W-:-:S05]  /*9890*/  F2FP.BF16.F32.PACK_AB R0, RZ, R0 ;  /* 0x00000000ff00723e */ /* 0x000fca00000010ff */
[----:B------:R0:W-:Y:S02]  /*98a0*/  STG.E.U16 desc[UR36][R2.64], R0 ;  /* 0x0000000002007986 */ /* 0x0001e4000c101524 */
.L_x_5101:
[----:B------:R-:W-:-:S07]  /*98b0*/  VIADD R17, R17, 0x80 ;  /* 0x0000008011117836 */ /* 0x000fce0000000000 */
.L_x_5061:
[----:B------:R-:W-:Y:S05]  /*98c0*/  BSYNC.RECONVERGENT B6 ;  /* 0x0000000000067941 */ /* 0x000fea0003800200 */
.L_x_5060:
        /* <DEDUP_REMOVED lines=306> */
.L_x_5131:
[----:B------:R-:W0:Y:S01]  /*abf0*/  LDCU.128 UR8, c[0x0][0x580] ;  /* 0x0000b000ff0877ac */ /* 0x000e220008000c00 */
[----:B------:R-:W-:-:S04]  /*ac00*/  UPRMT UR4, UR42, 0x9910, URZ ;  /* 0x000099102a047896 */ /* 0x000fc800080000ff */
[----:B------:R-:W-:Y:S01]  /*ac10*/  UISETP.GT.AND UP0, UPT, UR4, 0x9, UPT ;  /* 0x000000090400788c */ /* 0x000fe2000bf04270 */
[----:B0-----:R-:W-:Y:S02]  /*ac20*/  IADD3 R16, P0, PT, R16, UR8, RZ ;  /* 0x0000000810107c10 */ /* 0x001fe4000ff1e0ff */
[----:B-1234-:R-:W-:-:S03]  /*ac30*/  IADD3 R2, P1, PT, R0, UR10, RZ ;  /* 0x0000000a00027c10 */ /* 0x01efc6000ff3e0ff */
        /* <DEDUP_REMOVED lines=15> */
.L_x_5135:
[----:B------:R-:W2:Y:S02]  /*ad30*/  LDG.E.U8 R2, desc[UR36][R2.64] ;  /* 0x0000002402027981 */ /* 0x000ea4000c1e1100 */
[----:B--2---:R-:W-:-:S04]  /*ad40*/  I2FP.F32.U32 R0, R2 ;  /* 0x0000000200007245 */ /* 0x004fc80000201000 */
[----:B------:R-:W-:Y:S01]  /*ad50*/  F2FP.F16.F32.PACK_AB R0, RZ, R0 ;  /* 0x00000000ff00723e */ /* 0x000fe200000000ff */
[----:B------:R-:W-:Y:S06]  /*ad60*/  BRA `(.L_x_5137) ;  /* 0x0000000c009c7947 */ /* 0x000fec0003800000 */
.L_x_5134:
        /* <DEDUP_REMOVED lines=10> */
.L_x_5139:
[----:B------:R-:W2:Y:S02]  /*ae10*/  LDG.E R2, desc[UR36][R2.64] ;  /* 0x0000002402027981 */ /* 0x000ea4000c1e1900 */
[----:B--2---:R-:W-:-:S04]  /*ae20*/  I2FP.F32.S32 R0, R2 ;  /* 0x0000000200007245 */ /* 0x004fc80000201400 */
[----:B------:R-:W-:Y:S01]  /*ae30*/  F2FP.F16.F32.PACK_AB R0, RZ, R0 ;  /* 0x00000000ff00723e */ /* 0x000fe200000000ff */
[----:B------:R-:W-:Y:S06]  /*ae40*/  BRA `(.L_x_5137) ;  /* 0x0000000c00647947 */ /* 0x000fec0003800000 */
.L_x_5138:
[----:B------:R-:W2:Y:S02]  /*ae50*/  LDG.E.U16 R2, desc[UR36][R2.64] ;  /* 0x0000002402027981 */ /* 0x000ea4000c1e1500 */
[----:B--2---:R-:W0:Y:S02]  /*ae60*/  I2F.S16 R0, R2 ;  /* 0x0000000200007306 */ /* 0x004e240000101400 */
[----:B0-----:R-:W-:Y:S01]  /*ae70*/  F2FP.F16.F32.PACK_AB R0, RZ, R0 ;  /* 0x00000000ff00723e */ /* 0x001fe200000000ff */
[----:B------:R-:W-:Y:S06]  /*ae80*/  BRA `(.L_x_5137) ;  /* 0x0000000c00547947 */ /* 0x000fec0003800000 */
.L_x_5133:
        /* <DEDUP_REMOVED lines=9> */
.L_x_5141:
[----:B------:R1:W5:Y:S01]  /*af20*/  LDG.E.U16 R0, desc[UR36][R2.64] ;  /* 0x0000002402007981 */ /* 0x000362000c1e1500 */
[----:B------:R-:W-:Y:S05]  /*af30*/  BRA `(.L_x_5137) ;  /* 0x0000000c00287947 */ /* 0x000fea0003800000 */
.L_x_5140:
        /* <DEDUP_REMOVED lines=9> */
.L_x_5143:
[----:B------:R0:W5:Y:S01]  /*afd0*/  LDG.E.U16 R0, desc[UR36][R2.64] ;  /* 0x0000002402007981 */ /* 0x000162000c1e1500 */
[----:B------:R-:W-:Y:S05]  /*afe0*/  BRA `(.L_x_5137) ;  /* 0x0000000800fc7947 */ /* 0x000fea0003800000 */
.L_x_5142:
        /* <DEDUP_REMOVED lines=12> */
.L_x_5132:
        /* <DEDUP_REMOVED lines=13> */
.L_x_5146:
        /* <DEDUP_REMOVED lines=12> */
.L_x_5145:
[----:B------:R-:W-:-:S09]  /*b240*/  UISETP.NE.AND UP0, UPT, UR4, 0xf, UPT ;  /* 0x0000000f0400788c */ /* 0x000fd2000bf05270 */
[----:B------:R-:W-:Y:S05]  /*b250*/  BRA.U !UP0, `(.L_x_5147) ;  /* 0x0000000108987547 */ /* 0x000fea000b800000 */
[----:B------:R-:W-:-:S09]  /*b260*/  UISETP.NE.AND UP0, UPT, UR4, 0x17, UPT ;  /* 0x000000170400788c */ /* 0x000fd2000bf05270 */
[----:B------:R-:W-:Y:S05]  /*b270*/  BRA.U !UP0, `(.L_x_5148) ;  /* 0x00000001085c7547 */ /* 0x000fea000b800000 */
[----:B------:R-:W-:-:S09]  /*b280*/  UISETP.NE.AND UP0, UPT, UR4, 0x18, UPT ;  /* 0x000000180400788c */ /* 0x000fd2000bf05270 */
[----:B------:R-:W-:Y:S05]  /*b290*/  BRA.U UP0, `(.L_x_5136) ;  /* 0x0000000500ec7547 */ /* 0x000fea000b800000 */
[----:B------:R-:W2:Y:S01]  /*b2a0*/  LDG.E.U8 R0, desc[UR36][R2.64] ;  /* 0x0000002402007981 */ /* 0x000ea2000c1e1100 */
[----:B------:R-:W-:Y:S01]  /*b2b0*/  IMAD.MOV.U32 R6, RZ, RZ, 0x1f ;  /* 0x0000001fff067424 */ /* 0x000fe200078e00ff */
[----:B--2---:R-:W-:-:S04]  /*b2c0*/  SHF.L.U32 R0, R0, 0x18, RZ ;  /* 0x0000001800007819 */ /* 0x004fc800000006ff */
        /* <DEDUP_REMOVED lines=10> */
[----:B------:R-:W-:Y:S02]  /*b370*/  SHF.R.S32.HI R5, RZ, 0x8, R5 ;  /* 0x00000008ff057819 */ /* 0x000fe40000011405 */
[----:B------:R-:W-:-:S04]  /*b380*/  IADD3 R6, PT, PT, R6, 0x3c000000, RZ ;  /* 0x3c00000006067810 */ /* 0x000fc80007ffe0ff */
[----:B------:R-:W-:-:S04]  /*b390*/  LOP3.LUT R5, R6, 0x7f800000, R5, 0xf8, !PT ;  /* 0x7f80000006057812 */ /* 0x000fc800078ef805 */
[----:B------:R-:W-:-:S04]  /*b3a0*/  SEL R5, R5, RZ, P0 ;  /* 0x000000ff05057207 */ /* 0x000fc80000000000 */
[----:B------:R-:W-:-:S04]  /*b3b0*/  LOP3.LUT R5, R5, 0x80000000, R0, 0xf8, !PT ;  /* 0x8000000005057812 */ /* 0x000fc800078ef800 */
[----:B------:R-:W-:-:S04]  /*b3c0*/  F2FP.F16.F32.PACK_AB R5, RZ, R5 ;  /* 0x00000005ff05723e */ /* 0x000fc800000000ff */
[----:B------:R-:W-:Y:S01]  /*b3d0*/  PRMT R0, R5, 0x7610, R0 ;  /* 0x0000761005007816 */ /* 0x000fe20000000000 */
[----:B------:R-:W-:Y:S06]  /*b3e0*/  BRA `(.L_x_5137) ;  /* 0x0000000400fc7947 */ /* 0x000fec0003800000 */
.L_x_5148:
        /* <DEDUP_REMOVED lines=13> */
.L_x_5147:
[----:B------:R-:W2:Y:S02]  /*b4c0*/  LDG.E.U16 R0, desc[UR36][R2.64] ;  /* 0x0000002402007981 */ /* 0x000ea4000c1e1500 */
[----:B--2---:R-:W-:-:S04]  /*b4d0*/  SHF.L.U32 R0, R0, 0x10, RZ ;  /* 0x0000001000007819 */ /* 0x004fc800000006ff */
[----:B------:R-:W-:Y:S01]  /*b4e0*/  F2FP.F16.F32.PACK_AB R0, RZ, R0 ;  /* 0x00000000ff00723e */ /* 0x000fe200000000ff */
[----:B------:R-:W-:Y:S06]  /*b4f0*/  BRA `(.L_x_5137) ;  /* 0x0000000400b87947 */ /* 0x000fec0003800000 */
.L_x_5144:
        /* <DEDUP_REMOVED lines=12> */
.L_x_5151:
        /* <DEDUP_REMOVED lines=21> */
.L_x_5155:
[----:B------:R-:W-:Y:S05]  /*b710*/  BSYNC.RECONVERGENT B1 ;  /* 0x0000000000017941 */ /* 0x000fea0003800200 */
.L_x_5154:
[----:B------:R-:W-:Y:S01]  /*b720*/  IMAD.SHL.U32 R0, R0, 0x100000, RZ ;  /* 0x0010000000007824 */ /* 0x000fe200078e00ff */
[----:B------:R-:W-:-:S04]  /*b730*/  LEA R2, R2, 0x3b800000, 0x17 ;  /* 0x3b80000002027811 */ /* 0x000fc800078eb8ff */
[----:B------:R-:W-:-:S07]  /*b740*/  LOP3.LUT R0, R2, R0, R7, 0xfe, !PT ;  /* 0x0000000002007212 */ /* 0x000fce00078efe07 */
.L_x_5153:
[----:B------:R-:W-:Y:S05]  /*b750*/  BSYNC.RECONVERGENT B0 ;  /* 0x0000000000007941 */ /* 0x000fea0003800200 */
.L_x_5152:
[----:B------:R-:W-:Y:S01]  /*b760*/  F2FP.F16.F32.PACK_AB R0, RZ, R0 ;  /* 0x00000000ff00723e */ /* 0x000fe200000000ff */
[----:B------:R-:W-:Y:S06]  /*b770*/  BRA `(.L_x_5137) ;  /* 0x0000000400187947 */ /* 0x000fec0003800000 */
.L_x_5150:
        /* <DEDUP_REMOVED lines=21> */
.L_x_5159:
[----:B------:R-:W-:Y:S05]  /*b8d0*/  BSYNC.RECONVERGENT B1 ;  /* 0x0000000000017941 */ /* 0x000fea0003800200 */
.L_x_5158:
[----:B------:R-:W-:Y:S02]  /*b8e0*/  SHF.L.U32 R0, R0, 0x15, RZ ;  /* 0x0000001500007819 */ /* 0x000fe400000006ff */
[----:B------:R-:W-:-:S04]  /*b8f0*/  LEA R2, R2, 0x37800000, 0x17 ;  /* 0x3780000002027811 */ /* 0x000fc800078eb8ff */
[----:B------:R-:W-:-:S07]  /*b900*/  LOP3.LUT R0, R2, R0, R7, 0xfe, !PT ;  /* 0x0000000002007212 */ /* 0x000fce00078efe07 */
.L_x_5157:
[----:B------:R-:W-:Y:S05]  /*b910*/  BSYNC.RECONVERGENT B0 ;  /* 0x0000000000007941 */ /* 0x000fea0003800200 */
.L_x_5156:
[----:B------:R-:W-:Y:S01]  /*b920*/  F2FP.F16.F32.PACK_AB R0, RZ, R0 ;  /* 0x00000000ff00723e */ /* 0x000fe200000000ff */
[----:B------:R-:W-:Y:S06]  /*b930*/  BRA `(.L_x_5137) ;  /* 0x0000000000a87947 */ /* 0x000fec0003800000 */
.L_x_5149:
        /* <DEDUP_REMOVED lines=14> */
.L_x_5163:
[----:B------:R-:W-:Y:S05]  /*ba20*/  BSYNC.RECONVERGENT B0 ;  /* 0x0000000000007941 */ /* 0x000fea0003800200 */
.L_x_5162:
[----:B------:R-:W-:Y:S01]  /*ba30*/  F2FP.F16.F32.PACK_AB R0, RZ, R0 ;  /* 0x00000000ff00723e */ /* 0x000fe200000000ff */
[----:B------:R-:W-:Y:S06]  /*ba40*/  BRA `(.L_x_5137) ;  /* 0x0000000000647947 */ /* 0x000fec0003800000 */
.L_x_5136:
[----:B------:R-:W-:Y:S01]  /*ba50*/  MOV R2, 0x0 ;  /* 0x0000000000027802 */ /* 0x000fe20000000f00 */
[----:B------:R-:W0:Y:S01]  /*ba60*/  LDCU.64 UR4, c[0x4][0x188] ;  /* 0x01003100ff0477ac */ /* 0x000e220008000a00 */
[----:B------:R-:W-:Y:S02]  /*ba70*/  HFMA2 R8, -RZ, RZ, 0, 4.64916229248046875e-06 ;  /* 0x0000004eff087431 */ /* 0x000fe400000001ff */
[----:B------:R-:W-:Y:S01]  /*ba80*/  IMAD.MOV.U32 R12, RZ, RZ, 0x1 ;  /* 0x00000001ff0c7424 */ /* 0x000fe200078e00ff */
[----:B------:R-:W-:Y:S01]  /*ba90*/  MOV R13, RZ ;  /* 0x000000ff000d7202 */ /* 0x000fe20000000f00 */
[----:B------:R-:W1:Y:S01]  /*baa0*/  LDCU.64 UR6, c[0x4][0x190] ;  /* 0x01003200ff0677ac */ /* 0x000e620008000a00 */
[----:B------:R-:W2:Y:S01]  /*bab0*/  LDC.64 R2, c[0x4][R2] ;  /* 0x0100000002027b82 */ /* 0x000ea20000000a00 */
[----:B------:R-:W3:Y:S01]  /*bac0*/  LDCU.64 UR8, c[0x4][0x38] ;  /* 0x01000700ff0877ac */ /* 0x000ee20008000a00 */
[----:B0-----:R-:W-:Y:S01]  /*bad0*/  MOV R4, UR4 ;  /* 0x0000000400047c02 */ /* 0x001fe20008000f00 */
[----:B------:R-:W-:Y:S01]  /*bae0*/  IMAD.U32 R5, RZ, RZ, UR5 ;  /* 0x00000005ff057e24 */ /* 0x000fe2000f8e00ff */
[----:B-1----:R-:W-:Y:S01]  /*baf0*/  MOV R6, UR6 ;  /* 0x0000000600067c02 */ /* 0x002fe20008000f00 */
[----:B------:R-:W-:Y:S01]  /*bb00*/  IMAD.U32 R7, RZ, RZ, UR7 ;  /* 0x00000007ff077e24 */ /* 0x000fe2000f8e00ff */
[----:B---3--:R-:W-:Y:S01]  /*bb10*/  MOV R10, UR8 ;  /* 0x00000008000a7c02 */ /* 0x008fe20008000f00 */
[----:B------:R-:W-:-:S07]  /*bb20*/  IMAD.U32 R11, RZ, RZ, UR9 ;  /* 0x00000009ff0b7e24 */ /* 0x000fce000f8e00ff */
[----:B------:R-:W-:-:S07]  /*bb30*/  LEPC R20, `(.L_x_5164) ;  /* 0x000000001014794e */ /* 0x000fce0000000000 */
[----:B--2---:R-:W-:Y:S05]  /*bb40*/  CALL.ABS.NOINC R2 ;  /* 0x0000000002007343 */ /* 0x004fea0003c00000 */
.L_x_5164:
[----:B------:R-:W-:Y:S01]  /*bb50*/  PRMT R0, RZ, 0x7610, R0 ;  /* 0x00007610ff007816 */ /* 0x000fe20000000000 */
[----:B------:R-:W-:Y:S06]  /*bb60*/  BRA `(.L_x_5137) ;  /* 0x00000000001c7947 */ /* 0x000fec0003800000 */
.L_x_5161:
[----:B------:R-:W2:Y:S02]  /*bb70*/  LDG.E.64 R2, desc[UR36][R2.64] ;  /* 0x0000002402027981 */ /* 0x000ea4000c1e1b00 */
[----:B--2---:R-:W0:Y:S02]  /*bb80*/  I2F.U64 R0, R2 ;  /* 0x0000000200007312 */ /* 0x004e240000301000 */
[----:B0-----:R-:W-:Y:S01]  /*bb90*/  F2FP.F16.F32.PACK_AB R0, RZ, R0 ;  /* 0x00000000ff00723e */ /* 0x001fe200000000ff */
[----:B------:R-:W-:Y:S06]  /*bba0*/  BRA `(.L_x_5137) ;  /* 0x00000000000c7947 */ /* 0x000fec0003800000 */
.L_x_5160:
[----:B------:R-:W2:Y:S02]  /*bbb0*/  LDG.E R2, desc[UR36][R2.64] ;  /* 0x0000002402027981 */ /* 0x000ea4000c1e1900 */
[----:B--2---:R-:W-:-:S04]  /*bbc0*/  I2FP.F32.U32 R0, R2 ;  /* 0x0000000200007245 */ /* 0x004fc80000201000 */
[----:B------:R-:W-:-:S07]  /*bbd0*/  F2FP.F16.F32.PACK_AB R0, RZ, R0 ;  /* 0x00000000ff00723e */ /* 0x000fce00000000ff */
.L_x_5137:
        /* <DEDUP_REMOVED lines=20> */
.L_x_5168:
[----:B01----:R-:W-:-:S06]  /*bd20*/  HADD2.F32 R3, -RZ, R19.H0_H0 ;  /* 0x20000013ff037230 */ /* 0x003fcc0000004100 */
[----:B------:R-:W0:Y:S02]  /*bd30*/  F2I.S64.TRUNC R2, R3 ;  /* 0x0000000300027311 */ /* 0x000e24000020d900 */
[----:B0-----:R-:W-:Y:S01]  /*bd40*/  STG.E.U8 desc[UR36][R16.64], R2 ;  /* 0x0000000210007986 */ /* 0x001fe2000c101124 */
[----:B------:R-:W-:Y:S05]  /*bd50*/  EXIT ;  /* 0x000000000000794d */ /* 0x000fea0003800000 */
.L_x_5167:
        /* <DEDUP_REMOVED lines=10> */
.L_x_5171:
[----:B------:R-:W-:-:S06]  /*be00*/  HADD2.F32 R19, -RZ, R19.H0_H0 ;  /* 0x20000013ff137230 */ /* 0x000fcc0000004100 */
[----:B------:R-:W2:Y:S02]  /*be10*/  F2I.FTZ.TRUNC.NTZ R19, R19 ;  /* 0x0000001300137305 */ /* 0x000ea4000021f100 */
[----:B--2---:R-:W-:Y:S01]  /*be20*/  STG.E desc[UR36][R16.64], R19 ;  /* 0x0000001310007986 */ /* 0x004fe2000c101924 */
[----:B------:R-:W-:Y:S05]  /*be30*/  EXIT ;  /* 0x000000000000794d */ /* 0x000fea0003800000 */
.L_x_5170:
[----:B------:R-:W-:-:S06]  /*be40*/  HADD2.F32 R19, -RZ, R19.H0_H0 ;  /* 0x20000013ff137230 */ /* 0x000fcc0000004100 */
[----:B------:R-:W2:Y:S02]  /*be50*/  F2I.FTZ.TRUNC.NTZ R19, R19 ;  /* 0x0000001300137305 */ /* 0x000ea4000021f100 */
[----:B--2---:R-:W-:Y:S01]  /*be60*/  STG.E.U16 desc[UR36][R16.64], R19 ;  /* 0x0000001310007986 */ /* 0x004fe2000c101524 */
[----:B------:R-:W-:Y:S05]  /*be70*/  EXIT ;  /* 0x000000000000794d */ /* 0x000fea0003800000 */
.L_x_5166:
        /* <DEDUP_REMOVED lines=9> */
.L_x_5173:
[----:B------:R-:W-:Y:S01]  /*bf10*/  STG.E.U16 desc[UR36][R16.64], R19 ;  /* 0x0000001310007986 */ /* 0x000fe2000c101524 */
[----:B------:R-:W-:Y:S05]  /*bf20*/  EXIT ;  /* 0x000000000000794d */ /* 0x000fea0003800000 */
.L_x_5172:
        /* <DEDUP_REMOVED lines=10> */
.L_x_5175:
[----:B------:R-:W-:-:S05]  /*bfd0*/  HADD2.F32 R0, -RZ, R19.H0_H0 ;  /* 0x20000013ff007230 */ /* 0x000fca0000004100 */
[----:B------:R-:W-:-:S04]  /*bfe0*/  F2FP.F16.F32.PACK_AB R0, RZ, R0 ;  /* 0x00000000ff00723e */ /* 0x000fc800000000ff */
[----:B------:R-:W-:-:S05]  /*bff0*/  PRMT R0, R0, 0x5410, RZ ;  /* 0x0000541000007816 */ /* 0x000fca00000000ff */
[----:B------:R-:W-:Y:S01]  /*c000*/  STG.E desc[UR36][R16.64], R0 ;  /* 0x0000000010007986 */ /* 0x000fe2000c101924 */
[----:B------:R-:W-:Y:S05]  /*c010*/  EXIT ;  /* 0x000000000000794d */ /* 0x000fea0003800000 */
.L_x_5174:
[----:B01----:R-:W-:-:S05]  /*c020*/  HADD2.F32 R2, -RZ, R19.H0_H0 ;  /* 0x20000013ff027230 */ /* 0x003fca0000004100 */
[----:B------:R-:W-:-:S06]  /*c030*/  FMUL.FTZ R2, R2, 1 ;  /* 0x3f80000002027820 */ /* 0x000fcc0000410000 */
[----:B------:R-:W0:Y:S02]  /*c040*/  F2F.F64.F32 R2, R2 ;  /* 0x0000000200027310 */ /* 0x000e240000201800 */
[----:B0-----:R-:W-:Y:S01]  /*c050*/  STG.E.64 desc[UR36][R16.64], R2 ;  /* 0x0000000210007986 */ /* 0x001fe2000c101b24 */
[----:B------:R-:W-:Y:S05]  /*c060*/  EXIT ;  /* 0x000000000000794d */ /* 0x000fea0003800000 */
.L_x_5165:
        /* <DEDUP_REMOVED lines=14> */
.L_x_5179:
[----:B01----:R-:W-:Y:S01]  /*c150*/  HADD2.F32 R3, -RZ, R19.H0_H0 ;  /* 0x20000013ff037230 */ /* 0x003fe20000004100 */
        /* <DEDUP_REMOVED lines=16> */
.L_x_5182:
[----:B------:R-:W-:-:S04]  /*c260*/  SHF.R.U32.HI R3, RZ, 0x18, R3 ;  /* 0x00000018ff037819 */ /* 0x000fc80000011603 */
[----:B------:R-:W-:-:S04]  /*c270*/  LOP3.LUT R0, R0, 0x80, R3, 0xf8, !PT ;  /* 0x0000008000007812 */ /* 0x000fc800078ef803 */
[----:B------:R-:W-:-:S07]  /*c280*/  PRMT R8, R0, 0x7610, R8 ;  /* 0x0000761000087816 */ /* 0x000fce0000000008 */
.L_x_5181:
[----:B------:R-:W-:Y:S05]  /*c290*/  BSYNC.RECONVERGENT B0 ;  /* 0x0000000000007941 */ /* 0x000fea0003800200 */
.L_x_5180:
[----:B------:R-:W-:Y:S01]  /*c2a0*/  STG.E.U8 desc[UR36][R16.64], R8 ;  /* 0x0000000810007986 */ /* 0x000fe2000c101124 */
[----:B------:R-:W-:Y:S05]  /*c2b0*/  EXIT ;  /* 0x000000000000794d */ /* 0x000fea0003800000 */
.L_x_5178:
        /* <DEDUP_REMOVED lines=17> */
.L_x_5185:
[----:B------:R-:W-:-:S04]  /*c3d0*/  SHF.R.U32.HI R3, RZ, 0x18, R3 ;  /* 0x00000018ff037819 */ /* 0x000fc80000011603 */
[----:B------:R-:W-:-:S04]  /*c3e0*/  LOP3.LUT R0, R0, 0x80, R3, 0xf8, !PT ;  /* 0x0000008000007812 */ /* 0x000fc800078ef803 */
[----:B------:R-:W-:-:S07]  /*c3f0*/  PRMT R8, R0, 0x7610, R8 ;  /* 0x0000761000087816 */ /* 0x000fce0000000008 */
.L_x_5184:
[----:B------:R-:W-:Y:S05]  /*c400*/  BSYNC.RECONVERGENT B0 ;  /* 0x0000000000007941 */ /* 0x000fea0003800200 */
.L_x_5183:
[----:B------:R-:W-:Y:S01]  /*c410*/  STG.E.U8 desc[UR36][R16.64], R8 ;  /* 0x0000000810007986 */ /* 0x000fe2000c101124 */
[----:B------:R-:W-:Y:S05]  /*c420*/  EXIT ;  /* 0x000000000000794d */ /* 0x000fea0003800000 */
.L_x_5177:
        /* <DEDUP_REMOVED lines=22> */
.L_x_5187:
[----:B01----:R-:W-:-:S06]  /*c590*/  HADD2.F32 R2, -RZ, R19.H0_H0 ;  /* 0x20000013ff027230 */ /* 0x003fcc0000004100 */
[----:B------:R-:W0:Y:S02]  /*c5a0*/  F2I.U64.TRUNC R2, R2 ;  /* 0x0000000200027311 */ /* 0x000e24000020d800 */
[----:B0-----:R-:W-:Y:S01]  /*c5b0*/  STG.E.64 desc[UR36][R16.64], R2 ;  /* 0x0000000210007986 */ /* 0x001fe2000c101b24 */
[----:B------:R-:W-:Y:S05]  /*c5c0*/  EXIT ;  /* 0x000000000000794d */ /* 0x000fea0003800000 */
.L_x_5186:
[----:B------:R-:W-:-:S06]  /*c5d0*/  HADD2.F32 R19, -RZ, R19.H0_H0 ;  /* 0x20000013ff137230 */ /* 0x000fcc0000004100 */
[----:B------:R-:W2:Y:S02]  /*c5e0*/  F2I.FTZ.U32.TRUNC.NTZ R19, R19 ;  /* 0x0000001300137305 */ /* 0x000ea4000021f000 */
[----:B--2---:R-:W-:Y:S01]  /*c5f0*/  STG.E desc[UR36][R16.64], R19 ;  /* 0x0000001310007986 */ /* 0x004fe2000c101924 */
[----:B------:R-:W-:Y:S05]  /*c600*/  EXIT ;  /* 0x000000000000794d */ /* 0x000fea0003800000 */
.L_x_5176:
        /* <DEDUP_REMOVED lines=11> */
.L_x_5189:
[----:B------:R-:W-:Y:S01]  /*c6c0*/  HADD2.F32 R19, -RZ, R19.H0_H0 ;  /* 0x20000013ff137230 */ /* 0x000fe20000004100 */
[----:B------:R-:W-:-:S04]  /*c6d0*/  CS2R R6, SRZ ;  /* 0x0000000000067805 */ /* 0x000fc8000001ff00 */
[----:B------:R-:W-:-:S06]  /*c6e0*/  FMUL.FTZ R4, R19, 1 ;  /* 0x3f80000013047820 */ /* 0x000fcc0000410000 */
[----:B------:R-:W2:Y:S02]  /*c6f0*/  F2F.F64.F32 R4, R4 ;  /* 0x0000000400047310 */ /* 0x000ea40000201800 */
[----:B--2---:R-:W-:Y:S01]  /*c700*/  STG.E.128 desc[UR36][R16.64], R4 ;  /* 0x0000000410007986 */ /* 0x004fe2000c101d24 */
[----:B------:R-:W-:Y:S05]  /*c710*/  EXIT ;  /* 0x000000000000794d */ /* 0x000fea0003800000 */
.L_x_5188:
[----:B------:R-:W-:-:S09]  /*c720*/  UISETP.NE.AND UP0, UPT, UR4, 0xf, UPT ;  /* 0x0000000f0400788c */ /* 0x000fd2000bf05270 */
[----:B------:R-:W-:Y:S05]  /*c730*/  BRA.U !UP0, `(.L_x_5190) ;  /* 0x0000000108e87547 */ /* 0x000fea000b800000 */
[----:B------:R-:W-:-:S09]  /*c740*/  UISETP.NE.AND UP0, UPT, UR4, 0x17, UPT ;  /* 0x000000170400788c */ /* 0x000fd2000bf05270 */
[----:B------:R-:W-:Y:S05]  /*c750*/  BRA.U !UP0, `(.L_x_5191) ;  /* 0x0000000108907547 */ /* 0x000fea000b800000 */
[----:B------:R-:W-:-:S09]  /*c760*/  UISETP.NE.AND UP0, UPT, UR4, 0x18, UPT ;  /* 0x000000180400788c */ /* 0x000fd2000bf05270 */
[----:B------:R-:W-:Y:S05]  /*c770*/  BRA.U !UP0, `(.L_x_5192) ;  /* 0x0000000108447547 */ /* 0x000fea000b800000 */
.L_x_5169:
[----:B------:R-:W-:Y:S01]  /*c780*/  MOV R0, 0x0 ;  /* 0x0000000000007802 */ /* 0x000fe20000000f00 */
[----:B------:R-:W2:Y:S01]  /*c790*/  LDCU.64 UR4, c[0x4][0x188] ;  /* 0x01003100ff0477ac */ /* 0x000ea20008000a00 */
[----:B------:R-:W-:Y:S02]  /*c7a0*/  HFMA2 R8, -RZ, RZ, 0, 6.020069122314453125e-06 ;  /* 0x00000065ff087431 */ /* 0x000fe400000001ff */
[----:B------:R-:W-:Y:S01]  /*c7b0*/  IMAD.MOV.U32 R12, RZ, RZ, 0x1 ;  /* 0x00000001ff0c7424 */ /* 0x000fe200078e00ff */
[----:B01----:R0:W1:Y:S01]  /*c7c0*/  LDC.64 R2, c[0x4][R0] ;  /* 0x0100000000027b82 */ /* 0x0030620000000a00 */
[----:B------:R-:W3:Y:S01]  /*c7d0*/  LDCU.64 UR6, c[0x4][0x190] ;  /* 0x01003200ff0677ac */ /* 0x000ee20008000a00 */
[----:B------:R-:W-:Y:S01]  /*c7e0*/  MOV R13, RZ ;  /* 0x000000ff000d7202 */ /* 0x000fe20000000f00 */
[----:B------:R-:W4:Y:S01]  /*c7f0*/  LDCU.64 UR8, c[0x4][0x40] ;  /* 0x01000800ff0877ac */ /* 0x000f220008000a00 */
[----:B--2---:R-:W-:Y:S01]  /*c800*/  MOV R4, UR4 ;  /* 0x0000000400047c02 */ /* 0x004fe20008000f00 */
[----:B------:R-:W-:Y:S01]  /*c810*/  IMAD.U32 R5, RZ, RZ, UR5 ;  /* 0x00000005ff057e24 */ /* 0x000fe2000f8e00ff */
[----:B---3--:R-:W-:Y:S01]  /*c820*/  MOV R6, UR6 ;  /* 0x0000000600067c02 */ /* 0x008fe20008000f00 */
[----:B------:R-:W-:Y:S01]  /*c830*/  IMAD.U32 R7, RZ, RZ, UR7 ;  /* 0x00000007ff077e24 */ /* 0x000fe2000f8e00ff */
[----:B----4-:R-:W-:Y:S01]  /*c840*/  MOV R10, UR8 ;  /* 0x00000008000a7c02 */ /* 0x010fe20008000f00 */
[----:B0-----:R-:W-:-:S07]  /*c850*/  IMAD.U32 R11, RZ, RZ, UR9 ;  /* 0x00000009ff0b7e24 */ /* 0x001fce000f8e00ff */
[----:B------:R-:W-:-:S07]  /*c860*/  LEPC R20, `(.L_x_5193) ;  /* 0x000000001014794e */ /* 0x000fce0000000000 */
[----:B-1----:R-:W-:Y:S05]  /*c870*/  CALL.ABS.NOINC R2 ;  /* 0x0000000002007343 */ /* 0x002fea0003c00000 */
.L_x_5193:
[----:B------:R-:W-:Y:S05]  /*c880*/  EXIT ;  /* 0x000000000000794d */ /* 0x000fea0003800000 */
.L_x_5192:
        /* <DEDUP_REMOVED lines=13> */
.L_x_5195:
[----:B------:R-:W-:Y:S05]  /*c960*/  BSYNC.RECONVERGENT B0 ;  /* 0x0000000000007941 */ /* 0x000fea0003800200 */
.L_x_5194:
[----:B------:R-:W-:-:S05]  /*c970*/  LOP3.LUT R3, R0, 0x80, R3, 0xf8, !PT ;  /* 0x0000008000037812 */ /* 0x000fca00078ef803 */
[----:B------:R-:W-:Y:S01]  /*c980*/  STG.E.U8 desc[UR36][R16.64], R3 ;  /* 0x0000000310007986 */ /* 0x000fe2000c101124 */
[----:B------:R-:W-:Y:S05]  /*c990*/  EXIT ;  /* 0x000000000000794d */ /* 0x000fea0003800000 */
.L_x_5191:
        /* <DEDUP_REMOVED lines=12> */
.L_x_5197:
[----:B------:R-:W-:Y:S01]  /*ca60*/  HFMA2 R0, -RZ, RZ, 0, 7.569789886474609375e-06 ;  /* 0x0000007fff007431 */ /* 0x000fe200000001ff */
[----:B------:R-:W-:-:S04]  /*ca70*/  ISETP.GT.U32.AND P0, PT, R2, 0x7f800000, PT ;  /* 0x7f8000000200780c */ /* 0x000fc80003f04070 */
[----:B------:R-:W-:-:S09]  /*ca80*/  SEL R0, R0, 0x7c, P0 ;  /* 0x0000007c00007807 */ /* 0x000fd20000000000 */
.L_x_5198:
[----:B------:R-:W-:Y:S05]  /*ca90*/  BSYNC.RECONVERGENT B0 ;  /* 0x0000000000007941 */ /* 0x000fea0003800200 */
.L_x_5196:
[----:B------:R-:W-:-:S04]  /*caa0*/  SHF.R.U32.HI R3, RZ, 0x18, R3 ;  /* 0x00000018ff037819 */ /* 0x000fc80000011603 */
[----:B------:R-:W-:-:S05]  /*cab0*/  LOP3.LUT R3, R0, 0x80, R3, 0xf8, !PT ;  /* 0x0000008000037812 */ /* 0x000fca00078ef803 */
[----:B------:R-:W-:Y:S01]  /*cac0*/  STG.E.U8 desc[UR36][R16.64], R3 ;  /* 0x0000000310007986 */ /* 0x000fe2000c101124 */
[----:B------:R-:W-:Y:S05]  /*cad0*/  EXIT ;  /* 0x000000000000794d */ /* 0x000fea0003800000 */
.L_x_5190:
[----:B------:R-:W-:-:S05]  /*cae0*/  HADD2.F32 R0, -RZ, R19.H0_H0 ;  /* 0x20000013ff007230 */ /* 0x000fca0000004100 */
[----:B------:R-:W-:-:S05]  /*caf0*/  F2FP.BF16.F32.PACK_AB R0, RZ, R0 ;  /* 0x00000000ff00723e */ /* 0x000fca00000010ff */
[----:B------:R-:W-:Y:S01]  /*cb00*/  STG.E.U16 desc[UR36][R16.64], R0 ;  /* 0x0000000010007986 */ /* 0x000fe2000c101524 */
[----:B------:R-:W-:Y:S05]  /*cb10*/  EXIT ;  /* 0x000000000000794d */ /* 0x000fea0003800000 */
.L_x_5199:
        /* <DEDUP_REMOVED lines=14> */
.L_x_31059:


//--------------------- .text._ZN2at6native27unrolled_elementwise_kernelINS0_13BUnaryFunctorIN3c104HalfES4_S4_ZZZNS0_21heaviside_kernel_cudaERNS_18TensorIteratorBaseEENKUlvE_clEvENKUlvE6_clEvEUlS4_S4_E_EESt5arrayIPcLm2EELi4E23TrivialOffsetCalculatorILi1EjESF_NS0_6memory12LoadWithCastILi1EEENSG_13StoreWithCastILi1EEEEEviT_T0_T2_T3_T4_T5_ --------------------------
	.section	.text._ZN2at6native27unrolled_elementwise_kernelINS0_13BUnaryFunctorIN3c104HalfES4_S4_ZZZNS0_21heaviside_kernel_cudaERNS_18TensorIteratorBaseEENKUlvE_clEvENKUlvE6_clEvEUlS4_S4_E_EESt5arrayIPcLm2EELi4E23TrivialOffsetCalculatorILi1EjESF_NS0_6memory12LoadWithCastILi1EEENSG_13StoreWithCastILi1EEEEEviT_T0_T2_T3_T4_T5_,"ax",@progbits
	.align	128
        .global         _ZN2at6native27unrolled_elementwise_kernelINS0_13BUnaryFunctorIN3c104HalfES4_S4_ZZZNS0_21heaviside_kernel_cudaERNS_18TensorIteratorBaseEENKUlvE_clEvENKUlvE6_clEvEUlS4_S4_E_EESt5arrayIPcLm2EELi4E23TrivialOffsetCalculatorILi1EjESF_NS0_6memory12LoadWithCastILi1EEENSG_13StoreWithCastILi1EEEEEviT_T0_T2_T3_T4_T5_
        .type           _ZN2at6native27unrolled_elementwise_kernelINS0_13BUnaryFunctorIN3c104HalfES4_S4_ZZZNS0_21heaviside_kernel_cudaERNS_18TensorIteratorBaseEENKUlvE_clEvENKUlvE6_clEvEUlS4_S4_E_EESt5arrayIPcLm2EELi4E23TrivialOffsetCalculatorILi1EjESF_NS0_6memory12LoadWithCastILi1EEENSG_13StoreWithCastILi1EEEEEviT_T0_T2_T3_T4_T5_,@function
        .size           _ZN2at6native27unrolled_elementwise_kernelINS0_13BUnaryFunctorIN3c104HalfES4_S4_ZZZNS0_21heaviside_kernel_cudaERNS_18TensorIteratorBaseEENKUlvE_clEvENKUlvE6_clEvEUlS4_S4_E_EESt5arrayIPcLm2EELi4E23TrivialOffsetCalculatorILi1EjESF_NS0_6memory12LoadWithCastILi1EEENSG_13StoreWithCastILi1EEEEEviT_T0_T2_T3_T4_T5_,(.L_x_31060 - _ZN2at6native27unrolled_elementwise_kernelINS0_13BUnaryFunctorIN3c104HalfES4_S4_ZZZNS0_21heaviside_kernel_cudaERNS_18TensorIteratorBaseEENKUlvE_clEvENKUlvE6_clEvEUlS4_S4_E_EESt5arrayIPcLm2EELi4E23TrivialOffsetCalculatorILi1EjESF_NS0_6memory12LoadWithCastILi1EEENSG_13StoreWithCastILi1EEEEEviT_T0_T2_T3_T4_T5_)
        .other          _ZN2at6native27unrolled_elementwise_kernelINS0_13BUnaryFunctorIN3c104HalfES4_S4_ZZZNS0_21heaviside_kernel_cudaERNS_18TensorIteratorBaseEENKUlvE_clEvENKUlvE6_clEvEUlS4_S4_E_EESt5arrayIPcLm2EELi4E23TrivialOffsetCalculatorILi1EjESF_NS0_6memory12LoadWithCastILi1EEENSG_13StoreWithCastILi1EEEEEviT_T0_T2_T3_T4_T5_,@"STO_CUDA_ENTRY STV_DEFAULT"
_ZN2at6native27unrolled_elementwise_kernelINS0_13BUnaryFunctorIN3c104HalfES4_S4_ZZZNS0_21heaviside_kernel_cudaERNS_18TensorIteratorBaseEENKUlvE_clEvENKUlvE6_clEvEUlS4_S4_E_EESt5arrayIPcLm2EELi4E23TrivialOffsetCalculatorILi1EjESF_NS0_6memory12LoadWithCastILi1EEENSG_13StoreWithCastILi1EEEEEviT_T0_T2_T3_T4_T5_:
.text._ZN2at6native27unrolled_elementwise_kernelINS0_13BUnaryFunctorIN3c104HalfES4_S4_ZZZNS0_21heaviside_kernel_cudaERNS_18TensorIteratorBaseEENKUlvE_clEvENKUlvE6_clEvEUlS4_S4_E_EESt5arrayIPcLm2EELi4E23TrivialOffsetCalculatorILi1EjESF_NS0_6memory12LoadWithCastILi1EEENSG_13StoreWithCastILi1EEEEEviT_T0_T2_T3_T4_T5_:
        /* <DEDUP_REMOVED lines=36> */
.L_x_5205:
[----:B------:R-:W2:Y:S02]  /*0240*/  LDG.E.U8 R4, desc[UR36][R4.64] ;  /* 0x0000002404047981 */ /* 0x000ea4000c1e1100 */
[----:B--2---:R-:W-:-:S04]  /*0250*/  I2FP.F32.U32 R0, R4 ;  /* 0x0000000400007245 */ /* 0x004fc80000201000 */
[----:B------:R-:W-:-:S04]  /*0260*/  F2FP.F16.F32.PACK_AB R0, RZ, R0 ;  /* 0x00000000ff00723e */ /* 0x000fc800000000ff */
[----:B------:R-:W-:Y:S01]  /*0270*/  PRMT R24, R0, 0x7610, R24 ;  /* 0x0000761000187816 */ /* 0x000fe20000000018 */
[----:B------:R-:W-:Y:S06]  /*0280*/  BRA `(.L_x_5207) ;  /* 0x0000000c00d87947 */ /* 0x000fec0003800000 */
.L_x_5204:
        /* <DEDUP_REMOVED lines=11> */
.L_x_5209:
[----:B------:R-:W2:Y:S02]  /*0340*/  LDG.E R4, desc[UR36][R4.64] ;  /* 0x0000002404047981 */ /* 0x000ea4000c1e1900 */
[----:B--2---:R-:W-:-:S04]  /*0350*/  I2FP.F32.S32 R0, R4 ;  /* 0x0000000400007245 */ /* 0x004fc80000201400 */
[----:B------:R-:W-:-:S04]  /*0360*/  F2FP.F16.F32.PACK_AB R0, RZ, R0 ;  /* 0x00000000ff00723e */ /* 0x000fc800000000ff */
[----:B------:R-:W-:Y:S01]  /*0370*/  PRMT R24, R0, 0x7610, R24 ;  /* 0x0000761000187816 */ /* 0x000fe20000000018 */
[----:B------:R-:W-:Y:S06]  /*0380*/  BRA `(.L_x_5207) ;  /* 0x0000000c00987947 */ /* 0x000fec0003800000 */
.L_x_5208:
[----:B------:R-:W2:Y:S02]  /*0390*/  LDG.E.U16 R4, desc[UR36][R4.64] ;  /* 0x0000002404047981 */ /* 0x000ea4000c1e1500 */
[----:B--2---:R-:W0:Y:S02]  /*03a0*/  I2F.S16 R0, R4 ;  /* 0x0000000400007306 */ /* 0x004e240000101400 */
[----:B0-----:R-:W-:-:S04]  /*03b0*/  F2FP.F16.F32.PACK_AB R0, RZ, R0 ;  /* 0x00000000ff00723e */ /* 0x001fc800000000ff */
[----:B------:R-:W-:Y:S01]  /*03c0*/  PRMT R24, R0, 0x7610, R24 ;  /* 0x0000761000187816 */ /* 0x000fe20000000018 */
[----:B------:R-:W-:Y:S06]  /*03d0*/  BRA `(.L_x_5207) ;  /* 0x0000000c00847947 */ /* 0x000fec0003800000 */
.L_x_5203:
        /* <DEDUP_REMOVED lines=9> */
.L_x_5211:
[----:B------:R1:W5:Y:S01]  /*0470*/  LDG.E.U16 R24, desc[UR36][R4.64] ;  /* 0x0000002404187981 */ /* 0x000362000c1e1500 */
[----:B------:R-:W-:Y:S05]  /*0480*/  BRA `(.L_x_5207) ;  /* 0x0000000c00587947 */ /* 0x000fea0003800000 */
.L_x_5210:
        /* <DEDUP_REMOVED lines=9> */
.L_x_5213:
[----:B------:R0:W5:Y:S01]  /*0520*/  LDG.E.U16 R24, desc[UR36][R4.64] ;  /* 0x0000002404187981 */ /* 0x000162000c1e1500 */
[----:B------:R-:W-:Y:S05]  /*0530*/  BRA `(.L_x_5207) ;  /* 0x0000000c002c7947 */ /* 0x000fea0003800000 */
.L_x_5212:
        /* <DEDUP_REMOVED lines=13> */
.L_x_5202:
        /* <DEDUP_REMOVED lines=14> */
.L_x_5216:
        /* <DEDUP_REMOVED lines=13> */
.L_x_5215:
        /* <DEDUP_REMOVED lines=27> */
.L_x_5218:
        /* <DEDUP_REMOVED lines=15> */
.L_x_5217:
[----:B------:R-:W2:Y:S02]  /*0a60*/  LDG.E.U16 R0, desc[UR36][R4.64] ;  /* 0x0000002404007981 */ /* 0x000ea4000c1e1500 */
[----:B--2---:R-:W-:-:S05]  /*0a70*/  IMAD.U32 R0, R0, 0x10000, RZ ;  /* 0x0001000000007824 */ /* 0x004fca00078e00ff */
[----:B------:R-:W-:-:S04]  /*0a80*/  F2FP.F16.F32.PACK_AB R0, RZ, R0 ;  /* 0x00000000ff00723e */ /* 0x000fc800000000ff */
[----:B------:R-:W-:Y:S01]  /*0a90*/  PRMT R24, R0, 0x7610, R24 ;  /* 0x0000761000187816 */ /* 0x000fe20000000018 */
[----:B------:R-:W-:Y:S06]  /*0aa0*/  BRA `(.L_x_5207) ;  /* 0x0000000400d07947 */ /* 0x000fec0003800000 */
.L_x_5214:
        /* <DEDUP_REMOVED lines=13> */
.L_x_5221:
        /* <DEDUP_REMOVED lines=21> */
.L_x_5225:
[----:B------:R-:W-:Y:S05]  /*0cd0*/  BSYNC.RECONVERGENT B1 ;  /* 0x0000000000017941 */ /* 0x000fea0003800200 */
.L_x_5224:
[----:B------:R-:W-:Y:S01]  /*0ce0*/  IMAD.SHL.U32 R0, R0, 0x100000, RZ ;  /* 0x0010000000007824 */ /* 0x000fe200078e00ff */
[----:B------:R-:W-:-:S04]  /*0cf0*/  LEA R3, R3, 0x3b800000, 0x17 ;  /* 0x3b80000003037811 */ /* 0x000fc800078eb8ff */
[----:B------:R-:W-:-:S07]  /*0d00*/  LOP3.LUT R0, R3, R0, R7, 0xfe, !PT ;  /* 0x0000000003007212 */ /* 0x000fce00078efe07 */
.L_x_5223:
[----:B------:R-:W-:Y:S05]  /*0d10*/  BSYNC.RECONVERGENT B0 ;  /* 0x0000000000007941 */ /* 0x000fea0003800200 */
.L_x_5222:
[----:B------:R-:W-:-:S04]  /*0d20*/  F2FP.F16.F32.PACK_AB R0, RZ, R0 ;  /* 0x00000000ff00723e */ /* 0x000fc800000000ff */
[----:B------:R-:W-:Y:S01]  /*0d30*/  PRMT R24, R0, 0x7610, R24 ;  /* 0x0000761000187816 */ /* 0x000fe20000000018 */
[----:B------:R-:W-:Y:S06]  /*0d40*/  BRA `(.L_x_5207) ;  /* 0x0000000400287947 */ /* 0x000fec0003800000 */
.L_x_5220:
        /* <DEDUP_REMOVED lines=21> */
.L_x_5229:
[----:B------:R-:W-:Y:S05]  /*0ea0*/  BSYNC.RECONVERGENT B1 ;  /* 0x0000000000017941 */ /* 0x000fea0003800200 */
.L_x_5228:
[----:B------:R-:W-:Y:S01]  /*0eb0*/  IMAD.SHL.U32 R0, R0, 0x200000, RZ ;  /* 0x0020000000007824 */ /* 0x000fe200078e00ff */
[----:B------:R-:W-:-:S04]  /*0ec0*/  LEA R3, R3, 0x37800000, 0x17 ;  /* 0x3780000003037811 */ /* 0x000fc800078eb8ff */
[----:B------:R-:W-:-:S07]  /*0ed0*/  LOP3.LUT R0, R3, R0, R7, 0xfe, !PT ;  /* 0x0000000003007212 */ /* 0x000fce00078efe07 */
.L_x_5227:
[----:B------:R-:W-:Y:S05]  /*0ee0*/  BSYNC.RECONVERGENT B0 ;  /* 0x0000000000007941 */ /* 0x000fea0003800200 */
.L_x_5226:
[----:B------:R-:W-:-:S04]  /*0ef0*/  F2FP.F16.F32.PACK_AB R0, RZ, R0 ;  /* 0x00000000ff00723e */ /* 0x000fc800000000ff */
[----:B------:R-:W-:Y:S01]  /*0f00*/  PRMT R24, R0, 0x7610, R24 ;  /* 0x0000761000187816 */ /* 0x000fe20000000018 */
[----:B------:R-:W-:Y:S06]  /*0f10*/  BRA `(.L_x_5207) ;  /* 0x0000000000b47947 */ /* 0x000fec0003800000 */
.L_x_5219:
[----:B------:R-:W-:-:S09]  /*0f20*/  UISETP.NE.AND UP0, UPT, UR4, 0x1c, UPT ;  /* 0x0000001c0400788c */ /* 0x000fd2000bf05270 */
[----:B------:R-:W-:Y:S05]  /*0f30*/  BRA.U !UP0, `(.L_x_5230) ;  /* 0x00000001089c7547 */ /* 0x000fea000b800000 */
[----:B------:R-:W-:-:S09]  /*0f40*/  UISETP.NE.AND UP0, UPT, UR4, 0x1d, UPT ;  /* 0x0000001d0400788c */ /* 0x000fd2000bf05270 */
[----:B------:R-:W-:Y:S05]  /*0f50*/  BRA.U !UP0, `(.L_x_5231) ;  /* 0x0000000108807547 */ /* 0x000fea000b800000 */
[----:B------:R-:W-:-:S09]  /*0f60*/  UISETP.NE.AND UP0, UPT, UR4, 0x2c, UPT ;  /* 0x0000002c0400788c */ /* 0x000fd2000bf05270 */
[----:B------:R-:W-:Y:S05]  /*0f70*/  BRA.U !UP0, `(.L_x_5232) ;  /* 0x0000000108487547 */ /* 0x000fea000b800000 */
.L_x_5206:
        /* <DEDUP_REMOVED lines=16> */
.L_x_5233:
[----:B------:R-:W-:Y:S01]  /*1080*/  PRMT R24, RZ, 0x7610, R24 ;  /* 0x00007610ff187816 */ /* 0x000fe20000000018 */
[----:B------:R-:W-:Y:S06]  /*1090*/  BRA `(.L_x_5207) ;  /* 0x0000000000547947 */ /* 0x000fec0003800000 */
.L_x_5232:
        /* <DEDUP_REMOVED lines=8> */
.L_x_5235:
[----:B------:R-:W-:Y:S05]  /*1120*/  BSYNC.RECONVERGENT B0 ;  /* 0x0000000000007941 */ /* 0x000fea0003800200 */
.L_x_5234:
[----:B------:R-:W-:-:S04]  /*1130*/  F2FP.F16.F32.PACK_AB R0, RZ, R0 ;  /* 0x00000000ff00723e */ /* 0x000fc800000000ff */
[----:B------:R-:W-:Y:S01]  /*1140*/  PRMT R24, R0, 0x7610, R24 ;  /* 0x0000761000187816 */ /* 0x000fe20000000018 */
[----:B------:R-:W-:Y:S06]  /*1150*/  BRA `(.L_x_5207) ;  /* 0x0000000000247947 */ /* 0x000fec0003800000 */
.L_x_5231:
[----:B------:R-:W2:Y:S02]  /*1160*/  LDG.E.64 R4, desc[UR36][R4.64] ;  /* 0x0000002404047981 */ /* 0x000ea4000c1e1b00 */
[----:B--2---:R-:W0:Y:S02]  /*1170*/  I2F.U64 R0, R4 ;  /* 0x0000000400007312 */ /* 0x004e240000301000 */
[----:B0-----:R-:W-:-:S04]  /*1180*/  F2FP.F16.F32.PACK_AB R0, RZ, R0 ;  /* 0x00000000ff00723e */ /* 0x001fc800000000ff */
[----:B------:R-:W-:Y:S01]  /*1190*/  PRMT R24, R0, 0x7610, R24 ;  /* 0x0000761000187816 */ /* 0x000fe20000000018 */
[----:B------:R-:W-:Y:S06]  /*11a0*/  BRA `(.L_x_5207) ;  /* 0x0000000000107947 */ /* 0x000fec0003800000 */
.L_x_5230:
[----:B------:R-:W2:Y:S02]  /*11b0*/  LDG.E R4, desc[UR36][R4.64] ;  /* 0x0000002404047981 */ /* 0x000ea4000c1e1900 */
[----:B--2---:R-:W-:-:S04]  /*11c0*/  I2FP.F32.U32 R0, R4 ;  /* 0x0000000400007245 */ /* 0x004fc80000201000 */
[----:B------:R-:W-:-:S04]  /*11d0*/  F2FP.F16.F32.PACK_AB R0, RZ, R0 ;  /* 0x00000000ff00723e */ /* 0x000fc800000000ff */
[----:B------:R-:W-:-:S07]  /*11e0*/  PRMT R24, R0, 0x7610, R24 ;  /* 0x0000761000187816 */ /* 0x000fce0000000018 */
.L_x_5207:
[----:B------:R-:W-:-:S07]  /*11f0*/  VIADD R23, R25, 0x80 ;  /* 0x0000008019177836 */ /* 0x000fce0000000000 */
.L_x_5201:
[----:B------:R-:W-:Y:S05]  /*1200*/  BSYNC.RECONVERGENT B6 ;  /* 0x0000000000067941 */ /* 0x000fea0003800200 */
.L_x_5200:
[----:B------:R-:W-:Y:S01]  /*1210*/  ISETP.GE.AND P0, PT, R23, R16, PT ;  /* 0x000000101700720c */ /* 0x000fe20003f06270 */
[----:B------:R-:W-:Y:S01]  /*1220*/  BSSY.RECONVERGENT B6, `(.L_x_5236) ;  /* 0x0000115000067945 */ /* 0x000fe20003800200 */
[----:B------:R-:W-:-:S11]  /*1230*/  PRMT R22, RZ, 0x7610, R22 ;  /* 0x00007610ff167816 */ /* 0x000fd60000000016 */
        /* <DEDUP_REMOVED lines=23> */
.L_x_5241:
[----:B------:R-:W2:Y:S02]  /*13b0*/  LDG.E.U8 R4, desc[UR36][R4.64] ;  /* 0x0000002404047981 */ /* 0x000ea4000c1e1100 */
[----:B--2---:R-:W-:-:S04]  /*13c0*/  I2FP.F32.U32 R0, R4 ;  /* 0x0000000400007245 */ /* 0x004fc80000201000 */
[----:B------:R-:W-:-:S04]  /*13d0*/  F2FP.F16.F32.PACK_AB R0, RZ, R0 ;  /* 0x00000000ff00723e */ /* 0x000fc800000000ff */
[----:B------:R-:W-:Y:S01]  /*13e0*/  PRMT R22, R0, 0x7610, R22 ;  /* 0x0000761000167816 */ /* 0x000fe20000000016 */
[----:B------:R-:W-:Y:S06]  /*13f0*/  BRA `(.L_x_5243) ;  /* 0x0000000c00d87947 */ /* 0x000fec0003800000 */
.L_x_5240:
        /* <DEDUP_REMOVED lines=11> */
.L_x_5245:
[----:B------:R-:W2:Y:S02]  /*14b0*/  LDG.E R4, desc[UR36][R4.64] ;  /* 0x0000002404047981 */ /* 0x000ea4000c1e1900 */
[----:B--2---:R-:W-:-:S04]  /*14c0*/  I2FP.F32.S32 R0, R4 ;  /* 0x0000000400007245 */ /* 0x004fc80000201400 */
[----:B------:R-:W-:-:S04]  /*14d0*/  F2FP.F16.F32.PACK_AB R0, RZ, R0 ;  /* 0x00000000ff00723e */ /* 0x000fc800000000ff */
[----:B------:R-:W-:Y:S01]  /*14e0*/  PRMT R22, R0, 0x7610, R22 ;  /* 0x0000761000167816 */ /* 0x000fe20000000016 */
[----:B------:R-:W-:Y:S06]  /*14f0*/  BRA `(.L_x_5243) ;  /* 0x0000000c00987947 */ /* 0x000fec0003800000 */
.L_x_5244:
[----:B------:R-:W2:Y:S02]  /*1500*/  LDG.E.U16 R4, desc[UR36][R4.64] ;  /* 0x0000002404047981 */ /* 0x000ea4000c1e1500 */
[----:B--2---:R-:W0:Y:S02]  /*1510*/  I2F.S16 R0, R4 ;  /* 0x0000000400007306 */ /* 0x004e240000101400 */
[----:B0-----:R-:W-:-:S04]  /*1520*/  F2FP.F16.F32.PACK_AB R0, RZ, R0 ;  /* 0x00000000ff00723e */ /* 0x001fc800000000ff */
[----:B------:R-:W-:Y:S01]  /*1530*/  PRMT R22, R0, 0x7610, R22 ;  /* 0x0000761000167816 */ /* 0x000fe20000000016 */
[----:B------:R-:W-:Y:S06]  /*1540*/  BRA `(.L_x_5243) ;  /* 0x0000000c00847947 */ /* 0x000fec0003800000 */
.L_x_5239:
        /* <DEDUP_REMOVED lines=9> */
.L_x_5247:
[----:B------:R0:W5:Y:S01]  /*15e0*/  LDG.E.U16 R22, desc[UR36][R4.64] ;  /* 0x0000002404167981 */ /* 0x000162000c1e1500 */
[----:B------:R-:W-:Y:S05]  /*15f0*/  BRA `(.L_x_5243) ;  /* 0x0000000c00587947 */ /* 0x000fea0003800000 */
.L_x_5246:
        /* <DEDUP_REMOVED lines=9> */
.L_x_5249:
[----:B------:R1:W5:Y:S01]  /*1690*/  LDG.E.U16 R22, desc[UR36][R4.64] ;  /* 0x0000002404167981 */ /* 0x000362000c1e1500 */
[----:B------:R-:W-:Y:S05]  /*16a0*/  BRA `(.L_x_5243) ;  /* 0x0000000c002c7947 */ /* 0x000fea0003800000 */
.L_x_5248:
        /* <DEDUP_REMOVED lines=13> */
.L_x_5238:
        /* <DEDUP_REMOVED lines=14> */
.L_x_5252:
        /* <DEDUP_REMOVED lines=13> */
.L_x_5251:
        /* <DEDUP_REMOVED lines=27> */
.L_x_5254:
        /* <DEDUP_REMOVED lines=15> */
.L_x_5253:
[----:B------:R-:W2:Y:S02]  /*1bd0*/  LDG.E.U16 R0, desc[UR36][R4.64] ;  /* 0x0000002404007981 */ /* 0x000ea4000c1e1500 */
[----:B--2---:R-:W-:-:S05]  /*1be0*/  IMAD.U32 R0, R0, 0x10000, RZ ;  /* 0x0001000000007824 */ /* 0x004fca00078e00ff */
[----:B------:R-:W-:-:S04]  /*1bf0*/  F2FP.F16.F32.PACK_AB R0, RZ, R0 ;  /* 0x00000000ff00723e */ /* 0x000fc800000000ff */
[----:B------:R-:W-:Y:S01]  /*1c00*/  PRMT R22, R0, 0x7610, R22 ;  /* 0x0000761000167816 */ /* 0x000fe20000000016 */
[----:B------:R-:W-:Y:S06]  /*1c10*/  BRA `(.L_x_5243) ;  /* 0x0000000400d07947 */ /* 0x000fec0003800000 */
.L_x_5250:
        /* <DEDUP_REMOVED lines=13> */
.L_x_5257:
        /* <DEDUP_REMOVED lines=21> */
.L_x_5261:
[----:B------:R-:W-:Y:S05]  /*1e40*/  BSYNC.RECONVERGENT B1 ;  /* 0x0000000000017941 */ /* 0x000fea0003800200 */
.L_x_5260:
[----:B------:R-:W-:Y:S01]  /*1e50*/  IMAD.SHL.U32 R0, R0, 0x100000, RZ ;  /* 0x0010000000007824 */ /* 0x000fe200078e00ff */
[----:B------:R-:W-:-:S04]  /*1e60*/  LEA R3, R3, 0x3b800000, 0x17 ;  /* 0x3b80000003037811 */ /* 0x000fc800078eb8ff */
[----:B------:R-:W-:-:S07]  /*1e70*/  LOP3.LUT R0, R3, R0, R7, 0xfe, !PT ;  /* 0x0000000003007212 */ /* 0x000fce00078efe07 */
.L_x_5259:
[----:B------:R-:W-:Y:S05]  /*1e80*/  BSYNC.RECONVERGENT B0 ;  /* 0x0000000000007941 */ /* 0x000fea0003800200 */
.L_x_5258:
[----:B------:R-:W-:-:S04]  /*1e90*/  F2FP.F16.F32.PACK_AB R0, RZ, R0 ;  /* 0x00000000ff00723e */ /* 0x000fc800000000ff */
[----:B------:R-:W-:Y:S01]  /*1ea0*/  PRMT R22, R0, 0x7610, R22 ;  /* 0x0000761000167816 */ /* 0x000fe20000000016 */
[----:B------:R-:W-:Y:S06]  /*1eb0*/  BRA `(.L_x_5243) ;  /* 0x0000000400287947 */ /* 0x000fec0003800000 */
.L_x_5256:
        /* <DEDUP_REMOVED lines=21> */
.L_x_5265:
[----:B------:R-:W-:Y:S05]  /*2010*/  BSYNC.RECONVERGENT B1 ;  /* 0x0000000000017941 */ /* 0x000fea0003800200 */
.L_x_5264:
[----:B------:R-:W-:Y:S01]  /*2020*/  IMAD.SHL.U32 R0, R0, 0x200000, RZ ;  /* 0x0020000000007824 */ /* 0x000fe200078e00ff */
[----:B------:R-:W-:-:S04]  /*2030*/  LEA R3, R3, 0x37800000, 0x17 ;  /* 0x3780000003037811 */ /* 0x000fc800078eb8ff */
[----:B------:R-:W-:-:S07]  /*2040*/  LOP3.LUT R0, R3, R0, R7, 0xfe, !PT ;  /* 0x0000000003007212 */ /* 0x000fce00078efe07 */
.L_x_5263:
[----:B------:R-:W-:Y:S05]  /*2050*/  BSYNC.RECONVERGENT B0 ;  /* 0x0000000000007941 */ /* 0x000fea0003800200 */
.L_x_5262:
[----:B------:R-:W-:-:S04]  /*2060*/  F2FP.F16.F32.PACK_AB R0, RZ, R0 ;  /* 0x00000000ff00723e */ /* 0x000fc800000000ff */
[----:B------:R-:W-:Y:S01]  /*2070*/  PRMT R22, R0, 0x7610, R22 ;  /* 0x0000761000167816 */ /* 0x000fe20000000016 */
[----:B------:R-:W-:Y:S06]  /*2080*/  BRA `(.L_x_5243) ;  /* 0x0000000000b47947 */ /* 0x000fec0003800000 */
.L_x_5255:
        /* <DEDUP_REMOVED lines=14> */
.L_x_5269:
[----:B------:R-:W-:Y:S05]  /*2170*/  BSYNC.RECONVERGENT B0 ;  /* 0x0000000000007941 */ /* 0x000fea0003800200 */
.L_x_5268:
[----:B------:R-:W-:-:S04]  /*2180*/  F2FP.F16.F32.PACK_AB R0, RZ, R0 ;  /* 0x00000000ff00723e */ /* 0x000fc800000000ff */
[----:B------:R-:W-:Y:S01]  /*2190*/  PRMT R22, R0, 0x7610, R22 ;  /* 0x0000761000167816 */ /* 0x000fe20000000016 */
[----:B------:R-:W-:Y:S06]  /*21a0*/  BRA `(.L_x_5243) ;  /* 0x00000000006c7947 */ /* 0x000fec0003800000 */
.L_x_5242:
        /* <DEDUP_REMOVED lines=16> */
.L_x_5270:
[----:B------:R-:W-:Y:S01]  /*22b0*/  PRMT R22, RZ, 0x7610, R22 ;  /* 0x00007610ff167816 */ /* 0x000fe20000000016 */
[----:B------:R-:W-:Y:S06]  /*22c0*/  BRA `(.L_x_5243) ;  /* 0x0000000000247947 */ /* 0x000fec0003800000 */
.L_x_5267:
[----:B------:R-:W2:Y:S02]  /*22d0*/  LDG.E.64 R4, desc[UR36][R4.64] ;  /* 0x0000002404047981 */ /* 0x000ea4000c1e1b00 */
[----:B--2---:R-:W0:Y:S02]  /*22e0*/  I2F.U64 R0, R4 ;  /* 0x0000000400007312 */ /* 0x004e240000301000 */
[----:B0-----:R-:W-:-:S04]  /*22f0*/  F2FP.F16.F32.PACK_AB R0, RZ, R0 ;  /* 0x00000000ff00723e */ /* 0x001fc800000000ff */
[----:B------:R-:W-:Y:S01]  /*2300*/  PRMT R22, R0, 0x7610, R22 ;  /* 0x0000761000167816 */ /* 0x000fe20000000016 */
[----:B------:R-:W-:Y:S06]  /*2310*/  BRA `(.L_x_5243) ;  /* 0x0000000000107947 */ /* 0x000fec0003800000 */
.L_x_5266:
[----:B------:R-:W2:Y:S02]  /*2320*/  LDG.E R4, desc[UR36][R4.64] ;  /* 0x0000002404047981 */ /* 0x000ea4000c1e1900 */
[----:B--2---:R-:W-:-:S04]  /*2330*/  I2FP.F32.U32 R0, R4 ;  /* 0x0000000400007245 */ /* 0x004fc80000201000 */
[----:B------:R-:W-:-:S04]  /*2340*/  F2FP.F16.F32.PACK_AB R0, RZ, R0 ;  /* 0x00000000ff00723e */ /* 0x000fc800000000ff */
[----:B------:R-:W-:-:S07]  /*2350*/  PRMT R22, R0, 0x7610, R22 ;  /* 0x0000761000167816 */ /* 0x000fce0000000016 */
.L_x_5243:
[----:B------:R-:W-:-:S07]  /*2360*/  VIADD R23, R23, 0x80 ;  /* 0x0000008017177836 */ /* 0x000fce0000000000 */
.L_x_5237:
[----:B------:R-:W-:Y:S05]  /*2370*/  BSYNC.RECONVERGENT B6 ;  /* 0x0000000000067941 */ /* 0x000fea0003800200 */
.L_x_5236:
        /* <DEDUP_REMOVED lines=26> */
.L_x_5276:
[----:B------:R-:W2:Y:S02]  /*2520*/  LDG.E.U8 R4, desc[UR36][R4.64] ;  /* 0x0000002404047981 */ /* 0x000ea4000c1e1100 */
[----:B--2---:R-:W-:-:S04]  /*2530*/  I2FP.F32.U32 R0, R4 ;  /* 0x0000000400007245 */ /* 0x004fc80000201000 */
[----:B------:R-:W-:-:S04]  /*2540*/  F2FP.F16.F32.PACK_AB R0, RZ, R0 ;  /* 0x00000000ff00723e */ /* 0x000fc800000000ff */
[----:B------:R-:W-:Y:S01]  /*2550*/  PRMT R19, R0, 0x7610, R19 ;  /* 0x0000761000137816 */ /* 0x000fe20000000013 */
[----:B------:R-:W-:Y:S06]  /*2560*/  BRA `(.L_x_5278) ;  /* 0x0000000c00d87947 */ /* 0x000fec0003800000 */
.L_x_5275:
        /* <DEDUP_REMOVED lines=11> */
.L_x_5280:
[----:B------:R-:W2:Y:S02]  /*2620*/  LDG.E R4, desc[UR36][R4.64] ;  /* 0x0000002404047981 */ /* 0x000ea4000c1e1900 */
[----:B--2---:R-:W-:-:S04]  /*2630*/  I2FP.F32.S32 R0, R4 ;  /* 0x0000000400007245 */ /* 0x004fc80000201400 */
[----:B------:R-:W-:-:S04]  /*2640*/  F2FP.F16.F32.PACK_AB R0, RZ, R0 ;  /* 0x00000000ff00723e */ /* 0x000fc800000000ff */
[----:B------:R-:W-:Y:S01]  /*2650*/  PRMT R19, R0, 0x7610, R19 ;  /* 0x0000761000137816 */ /* 0x000fe20000000013 */
[----:B------:R-:W-:Y:S06]  /*2660*/  BRA `(.L_x_5278) ;  /* 0x0000000c00987947 */ /* 0x000fec0003800000 */
.L_x_5279:
[----:B------:R-:W2:Y:S02]  /*2670*/  LDG.E.U16 R4, desc[UR36][R4.64] ;  /* 0x0000002404047981 */ /* 0x000ea4000c1e1500 */
[----:B--2---:R-:W0:Y:S02]  /*2680*/  I2F.S16 R0, R4 ;  /* 0x0000000400007306 */ /* 0x004e240000101400 */
[----:B0-----:R-:W-:-:S04]  /*2690*/  F2FP.F16.F32.PACK_AB R0, RZ, R0 ;  /* 0x00000000ff00723e */ /* 0x001fc800000000ff */
[----:B------:R-:W-:Y:S01]  /*26a0*/  PRMT R19, R0, 0x7610, R19 ;  /* 0x0000761000137816 */ /* 0x000fe20000000013 */
[----:B------:R-:W-:Y:S06]  /*26b0*/  BRA `(.L_x_5278) ;  /* 0x0000000c00847947 */ /* 0x000fec0003800000 */
.L_x_5274:
        /* <DEDUP_REMOVED lines=9> */
.L_x_5282:
[----:B------:R0:W5:Y:S01]  /*2750*/  LDG.E.U16 R19, desc[UR36][R4.64] ;  /* 0x0000002404137981 */ /* 0x000162000c1e1500 */
[----:B------:R-:W-:Y:S05]  /*2760*/  BRA `(.L_x_5278) ;  /* 0x0000000c00587947 */ /* 0x000fea0003800000 */
.L_x_5281:
        /* <DEDUP_REMOVED lines=9> */
.L_x_5284:
[----:B------:R1:W5:Y:S01]  /*2800*/  LDG.E.U16 R19, desc[UR36][R4.64] ;  /* 0x0000002404137981 */ /* 0x000362000c1e1500 */
[----:B------:R-:W-:Y:S05]  /*2810*/  BRA `(.L_x_5278) ;  /* 0x0000000c002c7947 */ /* 0x000fea0003800000 */
.L_x_5283:
        /* <DEDUP_REMOVED lines=13> */
.L_x_5273:
        /* <DEDUP_REMOVED lines=14> */
.L_x_5287:
        /* <DEDUP_REMOVED lines=13> */
.L_x_5286:
        /* <DEDUP_REMOVED lines=27> */
.L_x_5289:
        /* <DEDUP_REMOVED lines=15> */
.L_x_5288:
[----:B------:R-:W2:Y:S02]  /*2d40*/  LDG.E.U16 R0, desc[UR36][R4.64] ;  /* 0x0000002404007981 */ /* 0x000ea4000c1e1500 */
[----:B--2---:R-:W-:-:S05]  /*2d50*/  IMAD.U32 R0, R0, 0x10000, RZ ;  /* 0x0001000000007824 */ /* 0x004fca00078e00ff */
[----:B------:R-:W-:-:S04]  /*2d60*/  F2FP.F16.F32.PACK_AB R0, RZ, R0 ;  /* 0x00000000ff00723e */ /* 0x000fc800000000ff */
[----:B------:R-:W-:Y:S01]  /*2d70*/  PRMT R19, R0, 0x7610, R19 ;  /* 0x0000761000137816 */ /* 0x000fe20000000013 */
[----:B------:R-:W-:Y:S06]  /*2d80*/  BRA `(.L_x_5278) ;  /* 0x0000000400d07947 */ /* 0x000fec0003800000 */
.L_x_5285:
        /* <DEDUP_REMOVED lines=13> */
.L_x_5292:
        /* <DEDUP_REMOVED lines=21> */
.L_x_5296:
[----:B------:R-:W-:Y:S05]  /*2fb0*/  BSYNC.RECONVERGENT B1 ;  /* 0x0000000000017941 */ /* 0x000fea0003800200 */
.L_x_5295:
[----:B------:R-:W-:Y:S01]  /*2fc0*/  IMAD.SHL.U32 R0, R0, 0x100000, RZ ;  /* 0x0010000000007824 */ /* 0x000fe200078e00ff */
[----:B------:R-:W-:-:S04]  /*2fd0*/  LEA R3, R3, 0x3b800000, 0x17 ;  /* 0x3b80000003037811 */ /* 0x000fc800078eb8ff */
[----:B------:R-:W-:-:S07]  /*2fe0*/  LOP3.LUT R0, R3, R0, R7, 0xfe, !PT ;  /* 0x0000000003007212 */ /* 0x000fce00078efe07 */
.L_x_5294:
[----:B------:R-:W-:Y:S05]  /*2ff0*/  BSYNC.RECONVERGENT B0 ;  /* 0x0000000000007941 */ /* 0x000fea0003800200 */
.L_x_5293:
[----:B------:R-:W-:-:S04]  /*3000*/  F2FP.F16.F32.PACK_AB R0, RZ, R0 ;  /* 0x00000000ff00723e */ /* 0x000fc800000000ff */
[----:B------:R-:W-:Y:S01]  /*3010*/  PRMT R19, R0, 0x7610, R19 ;  /* 0x0000761000137816 */ /* 0x000fe20000000013 */
[----:B------:R-:W-:Y:S06]  /*3020*/  BRA `(.L_x_5278) ;  /* 0x0000000400287947 */ /* 0x000fec0003800000 */
.L_x_5291:
        /* <DEDUP_REMOVED lines=21> */
.L_x_5300:
[----:B------:R-:W-:Y:S05]  /*3180*/  BSYNC.RECONVERGENT B1 ;  /* 0x0000000000017941 */ /* 0x000fea0003800200 */
.L_x_5299:
[----:B------:R-:W-:Y:S01]  /*3190*/  IMAD.SHL.U32 R0, R0, 0x200000, RZ ;  /* 0x0020000000007824 */ /* 0x000fe200078e00ff */
[----:B------:R-:W-:-:S04]  /*31a0*/  LEA R3, R3, 0x37800000, 0x17 ;  /* 0x3780000003037811 */ /* 0x000fc800078eb8ff */
[----:B------:R-:W-:-:S07]  /*31b0*/  LOP3.LUT R0, R3, R0, R7, 0xfe, !PT ;  /* 0x0000000003007212 */ /* 0x000fce00078efe07 */
.L_x_5298:
[----:B------:R-:W-:Y:S05]  /*31c0*/  BSYNC.RECONVERGENT B0 ;  /* 0x0000000000007941 */ /* 0x000fea0003800200 */
.L_x_5297:
[----:B------:R-:W-:-:S04]  /*31d0*/  F2FP.F16.F32.PACK_AB R0, RZ, R0 ;  /* 0x00000000ff00723e */ /* 0x000fc800000000ff */
[----:B------:R-:W-:Y:S01]  /*31e0*/  PRMT R19, R0, 0x7610, R19 ;  /* 0x0000761000137816 */ /* 0x000fe20000000013 */
[----:B------:R-:W-:Y:S06]  /*31f0*/  BRA `(.L_x_5278) ;  /* 0x0000000000b47947 */ /* 0x000fec0003800000 */
.L_x_5290:
        /* <DEDUP_REMOVED lines=14> */
.L_x_5304:
[----:B------:R-:W-:Y:S05]  /*32e0*/  BSYNC.RECONVERGENT B0 ;  /* 0x0000000000007941 */ /* 0x000fea0003800200 */
.L_x_5303:
[----:B------:R-:W-:-:S04]  /*32f0*/  F2FP.F16.F32.PACK_AB R0, RZ, R0 ;  /* 0x00000000ff00723e */ /* 0x000fc800000000ff */
[----:B------:R-:W-:Y:S01]  /*3300*/  PRMT R19, R0, 0x7610, R19 ;  /* 0x0000761000137816 */ /* 0x000fe20000000013 */
[----:B------:R-:W-:Y:S06]  /*3310*/  BRA `(.L_x_5278) ;  /* 0x00000000006c7947 */ /* 0x000fec0003800000 */
.L_x_5277:
        /* <DEDUP_REMOVED lines=16> */
.L_x_5305:
[----:B------:R-:W-:Y:S01]  /*3420*/  PRMT R19, RZ, 0x7610, R19 ;  /* 0x00007610ff137816 */ /* 0x000fe20000000013 */
[----:B------:R-:W-:Y:S06]  /*3430*/  BRA `(.L_x_5278) ;  /* 0x0000000000247947 */ /* 0x000fec0003800000 */
.L_x_5302:
[----:B------:R-:W2:Y:S02]  /*3440*/  LDG.E.64 R4, desc[UR36][R4.64] ;  /* 0x0000002404047981 */ /* 0x000ea4000c1e1b00 */
[----:B--2---:R-:W0:Y:S02]  /*3450*/  I2F.U64 R0, R4 ;  /* 0x0000000400007312 */ /* 0x004e240000301000 */
[----:B0-----:R-:W-:-:S04]  /*3460*/  F2FP.F16.F32.PACK_AB R0, RZ, R0 ;  /* 0x00000000ff00723e */ /* 0x001fc800000000ff */
[----:B------:R-:W-:Y:S01]  /*3470*/  PRMT R19, R0, 0x7610, R19 ;  /* 0x0000761000137816 */ /* 0x000fe20000000013 */
[----:B------:R-:W-:Y:S06]  /*3480*/  BRA `(.L_x_5278) ;  /* 0x0000000000107947 */ /* 0x000fec0003800000 */
.L_x_5301:
[----:B------:R-:W2:Y:S02]  /*3490*/  LDG.E R4, desc[UR36][R4.64] ;  /* 0x0000002404047981 */ /* 0x000ea4000c1e1900 */
[----:B--2---:R-:W-:-:S04]  /*34a0*/  I2FP.F32.U32 R0, R4 ;  /* 0x0000000400007245 */ /* 0x004fc80000201000 */
[----:B------:R-:W-:-:S04]  /*34b0*/  F2FP.F16.F32.PACK_AB R0, RZ, R0 ;  /* 0x00000000ff00723e */ /* 0x000fc800000000ff */
[----:B------:R-:W-:-:S07]  /*34c0*/  PRMT R19, R0, 0x7610, R19 ;  /* 0x0000761000137816 */ /* 0x000fce0000000013 */
.L_x_5278:
[----:B------:R-:W-:-:S07]  /*34d0*/  VIADD R23, R23, 0x80 ;  /* 0x0000008017177836 */ /* 0x000fce0000000000 */
.L_x_5272:
[----:B------:R-:W-:Y:S05]  /*34e0*/  BSYNC.RECONVERGENT B6 ;  /* 0x0000000000067941 */ /* 0x000fea0003800200 */
.L_x_5271:
        /* <DEDUP_REMOVED lines=25> */
.L_x_5311:
[----:B------:R-:W2:Y:S02]  /*3680*/  LDG.E.U8 R4, desc[UR36][R4.64] ;  /* 0x0000002404047981 */ /* 0x000ea4000c1e1100 */
[----:B--2---:R-:W-:-:S04]  /*3690*/  I2FP.F32.U32 R0, R4 ;  /* 0x0000000400007245 */ /* 0x004fc80000201000 */
[----:B------:R-:W-:Y:S01]  /*36a0*/  F2FP.F16.F32.PACK_AB R0, RZ, R0 ;  /* 0x00000000ff00723e */ /* 0x000fe200000000ff */
[----:B------:R-:W-:Y:S06]  /*36b0*/  BRA `(.L_x_5307) ;  /* 0x0000000c00a07947 */ /* 0x000fec0003800000 */
.L_x_5310:
        /* <DEDUP_REMOVED lines=10> */
.L_x_5314:
[----:B------:R-:W2:Y:S02]  /*3760*/  LDG.E R4, desc[UR36][R4.64] ;  /* 0x0000002404047981 */ /* 0x000ea4000c1e1900 */
[----:B--2---:R-:W-:-:S04]  /*3770*/  I2FP.F32.S32 R0, R4 ;  /* 0x0000000400007245 */ /* 0x004fc80000201400 */
[----:B------:R-:W-:Y:S01]  /*3780*/  F2FP.F16.F32.PACK_AB R0, RZ, R0 ;  /* 0x00000000ff00723e */ /* 0x000fe200000000ff */
[----:B------:R-:W-:Y:S06]  /*3790*/  BRA `(.L_x_5307) ;  /* 0x0000000c00687947 */ /* 0x000fec0003800000 */
.L_x_5313:
[----:B------:R-:W2:Y:S02]  /*37a0*/  LDG.E.U16 R4, desc[UR36][R4.64] ;  /* 0x0000002404047981 */ /* 0x000ea4000c1e1500 */
[----:B--2---:R-:W0:Y:S02]  /*37b0*/  I2F.S16 R0, R4 ;  /* 0x0000000400007306 */ /* 0x004e240000101400 */
[----:B0-----:R-:W-:Y:S01]  /*37c0*/  F2FP.F16.F32.PACK_AB R0, RZ, R0 ;  /* 0x00000000ff00723e */ /* 0x001fe200000000ff */
[----:B------:R-:W-:Y:S06]  /*37d0*/  BRA `(.L_x_5307) ;  /* 0x0000000c00587947 */ /* 0x000fec0003800000 */
.L_x_5309:
        /* <DEDUP_REMOVED lines=9> */
.L_x_5316:
[----:B------:R2:W5:Y:S01]  /*3870*/  LDG.E.U16 R0, desc[UR36][R4.64] ;  /* 0x0000002404007981 */ /* 0x000562000c1e1500 */
[----:B------:R-:W-:Y:S05]  /*3880*/  BRA `(.L_x_5307) ;  /* 0x0000000c002c7947 */ /* 0x000fea0003800000 */
.L_x_5315:
        /* <DEDUP_REMOVED lines=9> */
.L_x_5318:
[----:B------:R3:W5:Y:S01]  /*3920*/  LDG.E.U16 R0, desc[UR36][R4.64] ;  /* 0x0000002404007981 */ /* 0x000762000c1e1500 */
[----:B------:R-:W-:Y:S05]  /*3930*/  BRA `(.L_x_5307) ;  /* 0x0000000c00007947 */ /* 0x000fea0003800000 */
.L_x_5317:
        /* <DEDUP_REMOVED lines=12> */
.L_x_5308:
        /* <DEDUP_REMOVED lines=13> */
.L_x_5321:
        /* <DEDUP_REMOVED lines=12> */
.L_x_5320:
        /* <DEDUP_REMOVED lines=27> */
.L_x_5323:
        /* <DEDUP_REMOVED lines=12> */
[----:B------:R-:W-:Y:S01]  /*3e00*/  F2FP.F16.F32.PACK_AB R0, RZ, R0 ;  /* 0x00000000ff00723e */ /* 0x000fe200000000ff */
[----:B------:R-:W-:Y:S06]  /*3e10*/  BRA `(.L_x_5307) ;  /* 0x0000000400c87947 */ /* 0x000fec0003800000 */
.L_x_5322:
[----:B------:R-:W2:Y:S02]  /*3e20*/  LDG.E.U16 R0, desc[UR36][R4.64] ;  /* 0x0000002404007981 */ /* 0x000ea4000c1e1500 */
[----:B--2---:R-:W-:-:S05]  /*3e30*/  IMAD.U32 R0, R0, 0x10000, RZ ;  /* 0x0001000000007824 */ /* 0x004fca00078e00ff */
[----:B------:R-:W-:Y:S01]  /*3e40*/  F2FP.F16.F32.PACK_AB R0, RZ, R0 ;  /* 0x00000000ff00723e */ /* 0x000fe200000000ff */
[----:B------:R-:W-:Y:S06]  /*3e50*/  BRA `(.L_x_5307) ;  /* 0x0000000400b87947 */ /* 0x000fec0003800000 */
.L_x_5319:
        /* <DEDUP_REMOVED lines=12> */
.L_x_5326:
        /* <DEDUP_REMOVED lines=21> */
.L_x_5330:
[----:B------:R-:W-:Y:S05]  /*4070*/  BSYNC.RECONVERGENT B1 ;  /* 0x0000000000017941 */ /* 0x000fea0003800200 */
.L_x_5329:
[----:B------:R-:W-:Y:S01]  /*4080*/  IMAD.SHL.U32 R0, R0, 0x100000, RZ ;  /* 0x0010000000007824 */ /* 0x000fe200078e00ff */
[----:B------:R-:W-:-:S04]  /*4090*/  LEA R3, R3, 0x3b800000, 0x17 ;  /* 0x3b80000003037811 */ /* 0x000fc800078eb8ff */
[----:B------:R-:W-:-:S07]  /*40a0*/  LOP3.LUT R0, R3, R0, R7, 0xfe, !PT ;  /* 0x0000000003007212 */ /* 0x000fce00078efe07 */
.L_x_5328:
[----:B------:R-:W-:Y:S05]  /*40b0*/  BSYNC.RECONVERGENT B0 ;  /* 0x0000000000007941 */ /* 0x000fea0003800200 */
.L_x_5327:
[----:B------:R-:W-:Y:S01]  /*40c0*/  F2FP.F16.F32.PACK_AB R0, RZ, R0 ;  /* 0x00000000ff00723e */ /* 0x000fe200000000ff */
[----:B------:R-:W-:Y:S06]  /*40d0*/  BRA `(.L_x_5307) ;  /* 0x0000000400187947 */ /* 0x000fec0003800000 */
.L_x_5325:
        /* <DEDUP_REMOVED lines=21> */
.L_x_5334:
[----:B------:R-:W-:Y:S05]  /*4230*/  BSYNC.RECONVERGENT B1 ;  /* 0x0000000000017941 */ /* 0x000fea0003800200 */
.L_x_5333:
[----:B------:R-:W-:Y:S01]  /*4240*/  IMAD.SHL.U32 R0, R0, 0x200000, RZ ;  /* 0x0020000000007824 */ /* 0x000fe200078e00ff */
[----:B------:R-:W-:-:S04]  /*4250*/  LEA R3, R3, 0x37800000, 0x17 ;  /* 0x3780000003037811 */ /* 0x000fc800078eb8ff */
[----:B------:R-:W-:-:S07]  /*4260*/  LOP3.LUT R0, R3, R0, R7, 0xfe, !PT ;  /* 0x0000000003007212 */ /* 0x000fce00078efe07 */
.L_x_5332:
[----:B------:R-:W-:Y:S05]  /*4270*/  BSYNC.RECONVERGENT B0 ;  /* 0x0000000000007941 */ /* 0x000fea0003800200 */
.L_x_5331:
[----:B------:R-:W-:Y:S01]  /*4280*/  F2FP.F16.F32.PACK_AB R0, RZ, R0 ;  /* 0x00000000ff00723e */ /* 0x000fe200000000ff */
[----:B------:R-:W-:Y:S06]  /*4290*/  BRA `(.L_x_5307) ;  /* 0x0000000000a87947 */ /* 0x000fec0003800000 */
.L_x_5324:
        /* <DEDUP_REMOVED lines=14> */
.L_x_5338:
[----:B------:R-:W-:Y:S05]  /*4380*/  BSYNC.RECONVERGENT B0 ;  /* 0x0000000000007941 */ /* 0x000fea0003800200 */
.L_x_5337:
[----:B------:R-:W-:Y:S01]  /*4390*/  F2FP.F16.F32.PACK_AB R0, RZ, R0 ;  /* 0x00000000ff00723e */ /* 0x000fe200000000ff */
[----:B------:R-:W-:Y:S06]  /*43a0*/  BRA `(.L_x_5307) ;  /* 0x0000000000647947 */ /* 0x000fec0003800000 */
.L_x_5312:
        /* <DEDUP_REMOVED lines=16> */
.L_x_5339:
[----:B------:R-:W-:Y:S01]  /*44b0*/  PRMT R0, RZ, 0x7610, R0 ;  /* 0x00007610ff007816 */ /* 0x000fe20000000000 */
[----:B------:R-:W-:Y:S06]  /*44c0*/  BRA `(.L_x_5307) ;  /* 0x00000000001c7947 */ /* 0x000fec0003800000 */
.L_x_5336:
[----:B------:R-:W2:Y:S02]  /*44d0*/  LDG.E.64 R4, desc[UR36][R4.64] ;  /* 0x0000002404047981 */ /* 0x000ea4000c1e1b00 */
[----:B--2---:R-:W0:Y:S02]  /*44e0*/  I2F.U64 R0, R4 ;  /* 0x0000000400007312 */ /* 0x004e240000301000 */
[----:B0-----:R-:W-:Y:S01]  /*44f0*/  F2FP.F16.F32.PACK_AB R0, RZ, R0 ;  /* 0x00000000ff00723e */ /* 0x001fe200000000ff */
[----:B------:R-:W-:Y:S06]  /*4500*/  BRA `(.L_x_5307) ;  /* 0x00000000000c7947 */ /* 0x000fec0003800000 */
.L_x_5335:
[----:B------:R-:W2:Y:S02]  /*4510*/  LDG.E R4, desc[UR36][R4.64] ;  /* 0x0000002404047981 */ /* 0x000ea4000c1e1900 */
[----:B--2---:R-:W-:-:S04]  /*4520*/  I2FP.F32.U32 R0, R4 ;  /* 0x0000000400007245 */ /* 0x004fc80000201000 */
[----:B------:R-:W-:-:S07]  /*4530*/  F2FP.F16.F32.PACK_AB R0, RZ, R0 ;  /* 0x00000000ff00723e */ /* 0x000fce00000000ff */
.L_x_5307:
[----:B------:R-:W-:Y:S05]  /*4540*/  BSYNC.RECONVERGENT B6 ;  /* 0x0000000000067941 */ /* 0x000fea0003800200 */
.L_x_5306:
        /* <DEDUP_REMOVED lines=10> */
[----:B-----5:R-:W-:Y:S01]  /*45f0*/  HADD2.F32 R24, -RZ, R24.H0_H0 ;  /* 0x20000018ff187230 */ /* 0x020fe20000004100 */
[----:B------:R-:W0:Y:S04]  /*4600*/  LDCU.U16 UR4, c[0x0][0x386] ;  /* 0x000070c0ff0477ac */ /* 0x000e280008000400 */
[----:B------:R-:W-:-:S13]  /*4610*/  FSETP.NEU.FTZ.AND P3, PT, R24, RZ, PT ;  /* 0x000000ff1800720b */ /* 0x000fda0003f7d000 */
[----:B------:R-:W-:Y:S01]  /*4620*/  @P3 FSET.BF.GT.FTZ.AND R4, R24, RZ, PT ;  /* 0x000000ff1804320a */ /* 0x000fe20003814000 */
[----:B0-----:R-:W-:-:S03]  /*4630*/  IMAD.U32 R3, RZ, RZ, UR4 ;  /* 0x00000004ff037e24 */ /* 0x001fc6000f8e00ff */
[----:B------:R-:W-:-:S04]  /*4640*/  @P3 F2FP.F16.F32.PACK_AB R4, RZ, R4 ;  /* 0x00000004ff04323e */ /* 0x000fc800000000ff */
[----:B------:R-:W-:-:S07]  /*4650*/  @P3 PRMT R3, R4, 0x7610, R3 ;  /* 0x0000761004033816 */ /* 0x000fce0000000003 */
.L_x_5341:
[----:B------:R-:W-:Y:S05]  /*4660*/  BSYNC.RECONVERGENT B0 ;  /* 0x0000000000007941 */ /* 0x000fea0003800200 */
.L_x_5340:
[----:B------:R-:W-:Y:S04]  /*4670*/  BSSY.RECONVERGENT B0, `(.L_x_5342) ;  /* 0x0000009000007945 */ /* 0x000fe80003800200 */
[----:B------:R-:W-:Y:S05]  /*4680*/  @P4 BRA `(.L_x_5343) ;  /* 0x00000000001c4947 */ /* 0x000fea0003800000 */
[----:B-----5:R-:W-:Y:S01]  /*4690*/  HADD2.F32 R22, -RZ, R22.H0_H0 ;  /* 0x20000016ff167230 */ /* 0x020fe20000004100 */
[----:B------:R-:W0:Y:S04]  /*46a0*/  LDCU.U16 UR4, c[0x0][0x386] ;  /* 0x000070c0ff0477ac */ /* 0x000e280008000400 */
[----:B------:R-:W-:-:S13]  /*46b0*/  FSETP.NEU.FTZ.AND P3, PT, R22, RZ, PT ;  /* 0x000000ff1600720b */ /* 0x000fda0003f7d000 */
[----:B------:R-:W-:Y:S01]  /*46c0*/  @P3 FSET.BF.GT.FTZ.AND R4, R22, RZ, PT ;  /* 0x000000ff1604320a */ /* 0x000fe20003814000 */
[----:B0-----:R-:W-:-:S03]  /*46d0*/  IMAD.U32 R22, RZ, RZ, UR4 ;  /* 0x00000004ff167e24 */ /* 0x001fc6000f8e00ff */
[----:B------:R-:W-:-:S04]  /*46e0*/  @P3 F2FP.F16.F32.PACK_AB R4, RZ, R4 ;  /* 0x00000004ff04323e */ /* 0x000fc800000000ff */
[----:B------:R-:W-:-:S07]  /*46f0*/  @P3 PRMT R22, R4, 0x7610, R22 ;  /* 0x0000761004163816 */ /* 0x000fce0000000016 */
.L_x_5343:
[----:B------:R-:W-:Y:S05]  /*4700*/  BSYNC.RECONVERGENT B0 ;  /* 0x0000000000007941 */ /* 0x000fea0003800200 */
.L_x_5342:
        /* <DEDUP_REMOVED lines=9> */
.L_x_5345:
[----:B------:R-:W-:Y:S05]  /*47a0*/  BSYNC.RECONVERGENT B0 ;  /* 0x0000000000007941 */ /* 0x000fea0003800200 */
.L_x_5344:
[----:B------:R-:W-:Y:S04]  /*47b0*/  BSSY.RECONVERGENT B0, `(.L_x_5346) ;  /* 0x0000007000007945 */ /* 0x000fe80003800200 */
[----:B------:R-:W-:Y:S05]  /*47c0*/  @P1 BRA `(.L_x_5347) ;  /* 0x0000000000141947 */ /* 0x000fea0003800000 */
[----:B-----5:R-:W-:-:S05]  /*47d0*/  HADD2.F32 R0, -RZ, R0.H0_H0 ;  /* 0x20000000ff007230 */ /* 0x020fca0000004100 */
[----:B------:R-:W-:-:S13]  /*47e0*/  FSETP.NEU.FTZ.AND P0, PT, R0, RZ, PT ;  /* 0x000000ff0000720b */ /* 0x000fda0003f1d000 */
[----:B------:R-:W-:-:S04]  /*47f0*/  @P0 FSET.BF.GT.FTZ.AND R0, R0, RZ, PT ;  /* 0x000000ff0000020a */ /* 0x000fc80003814000 */
[----:B------:R-:W-:-:S04]  /*4800*/  @P0 F2FP.F16.F32.PACK_AB R0, RZ, R0 ;  /* 0x00000000ff00023e */ /* 0x000fc800000000ff */
[----:B------:R-:W-:-:S07]  /*4810*/  @P0 PRMT R17, R0, 0x7610, R17 ;  /* 0x0000761000110816 */ /* 0x000fce0000000011 */
.L_x_5347:
[----:B------:R-:W-:Y:S05]  /*4820*/  BSYNC.RECONVERGENT B0 ;  /* 0x0000000000007941 */ /* 0x000fea0003800200 */
.L_x_5346:
[----:B------:R-:W-:Y:S04]  /*4830*/  BSSY.RECONVERGENT B6, `(.L_x_5348) ;  /* 0x000010e000067945 */ /* 0x000fe80003800200 */
[----:B------:R-:W-:Y:S05]  /*4840*/  @P2 BRA `(.L_x_5349) ;  /* 0x0000001000302947 */ /* 0x000fea0003800000 */
[----:B------:R-:W0:Y:S01]  /*4850*/  LDCU UR4, c[0x0][0x3a8] ;  /* 0x00007500ff0477ac */ /* 0x000e220008000800 */
[----:B------:R-:W1:Y:S01]  /*4860*/  LDC.64 R8, c[0x0][0x388] ;  /* 0x0000e200ff087b82 */ /* 0x000e620000000a00 */
[----:B-----5:R-:W-:Y:S01]  /*4870*/  IMAD R0, R2, 0x200, R25 ;  /* 0x0000020002007824 */ /* 0x020fe200078e0219 */
        /* <DEDUP_REMOVED lines=15> */
[----:B------:R-:W-:Y:S02]  /*4970*/  HADD2.F32 R3, -RZ, R3.H0_H0 ;  /* 0x20000003ff037230 */ /* 0x000fe40000004100 */
[----:B------:R-:W-:-:S04]  /*4980*/  IMAD.MOV.U32 R25, RZ, RZ, R23 ;  /* 0x000000ffff197224 */ /* 0x000fc800078e0017 */
[----:B------:R-:W0:Y:S02]  /*4990*/  F2I.FTZ.TRUNC.NTZ R3, R3 ;  /* 0x0000000300037305 */ /* 0x000e24000021f100 */
[----:B0-----:R3:W-:Y:S01]  /*49a0*/  STG.E.U8 desc[UR36][R8.64], R3 ;  /* 0x0000000308007986 */ /* 0x0017e2000c101124 */
[----:B------:R-:W-:Y:S05]  /*49b0*/  BRA `(.L_x_5349) ;  /* 0x0000000c00d47947 */ /* 0x000fea0003800000 */
.L_x_5353:
[----:B------:R-:W-:Y:S02]  /*49c0*/  HADD2.F32 R5, -RZ, R3.H0_H0 ;  /* 0x20000003ff057230 */ /* 0x000fe40000004100 */
[----:B------:R-:W-:-:S04]  /*49d0*/  IMAD.MOV.U32 R25, RZ, RZ, R23 ;  /* 0x000000ffff197224 */ /* 0x000fc800078e0017 */
[----:B------:R-:W0:Y:S02]  /*49e0*/  F2I.S64.TRUNC R4, R5 ;  /* 0x0000000500047311 */ /* 0x000e24000020d900 */
[----:B0-----:R0:W-:Y:S01]  /*49f0*/  STG.E.U8 desc[UR36][R8.64], R4 ;  /* 0x0000000408007986 */ /* 0x0011e2000c101124 */
[----:B------:R-:W-:Y:S05]  /*4a00*/  BRA `(.L_x_5349) ;  /* 0x0000000c00c07947 */ /* 0x000fea0003800000 */
.L_x_5352:
[----:B------:R-:W-:-:S13]  /*4a10*/  ISETP.NE.AND P0, PT, R0, 0x2, PT ;  /* 0x000000020000780c */ /* 0x000fda0003f05270 */
[----:B------:R-:W-:Y:S05]  /*4a20*/  @!P0 BRA `(.L_x_5355) ;  /* 0x0000000000388947 */ /* 0x000fea0003800000 */
[----:B------:R-:W-:-:S13]  /*4a30*/  ISETP.NE.AND P0, PT, R0, 0x3, PT ;  /* 0x000000030000780c */ /* 0x000fda0003f05270 */
[----:B------:R-:W-:Y:S05]  /*4a40*/  @!P0 BRA `(.L_x_5356) ;  /* 0x00000000001c8947 */ /* 0x000fea0003800000 */
[----:B------:R-:W-:-:S13]  /*4a50*/  ISETP.NE.AND P0, PT, R0, 0x4, PT ;  /* 0x000000040000780c */ /* 0x000fda0003f05270 */
[----:B------:R-:W-:Y:S05]  /*4a60*/  @P0 BRA `(.L_x_5354) ;  /* 0x0000000800f80947 */ /* 0x000fea0003800000 */
[----:B------:R-:W-:Y:S02]  /*4a70*/  HADD2.F32 R4, -RZ, R3.H0_H0 ;  /* 0x20000003ff047230 */ /* 0x000fe40000004100 */
[----:B------:R-:W-:-:S04]  /*4a80*/  IMAD.MOV.U32 R25, RZ, RZ, R23 ;  /* 0x000000ffff197224 */ /* 0x000fc800078e0017 */
[----:B------:R-:W0:Y:S02]  /*4a90*/  F2I.S64.TRUNC R4, R4 ;  /* 0x0000000400047311 */ /* 0x000e24000020d900 */
[----:B0-----:R1:W-:Y:S01]  /*4aa0*/  STG.E.64 desc[UR36][R8.64], R4 ;  /* 0x0000000408007986 */ /* 0x0013e2000c101b24 */
[----:B------:R-:W-:Y:S05]  /*4ab0*/  BRA `(.L_x_5349) ;  /* 0x0000000c00947947 */ /* 0x000fea0003800000 */
.L_x_5356:
[----:B------:R-:W-:Y:S02]  /*4ac0*/  HADD2.F32 R3, -RZ, R3.H0_H0 ;  /* 0x20000003ff037230 */ /* 0x000fe40000004100 */
[----:B------:R-:W-:-:S04]  /*4ad0*/  IMAD.MOV.U32 R25, RZ, RZ, R23 ;  /* 0x000000ffff197224 */ /* 0x000fc800078e0017 */
[----:B------:R-:W0:Y:S02]  /*4ae0*/  F2I.FTZ.TRUNC.NTZ R3, R3 ;  /* 0x0000000300037305 */ /* 0x000e24000021f100 */
[----:B0-----:R2:W-:Y:S01]  /*4af0*/  STG.E desc[UR36][R8.64], R3 ;  /* 0x0000000308007986 */ /* 0x0015e2000c101924 */
[----:B------:R-:W-:Y:S05]  /*4b00*/  BRA `(.L_x_5349) ;  /* 0x0000000c00807947 */ /* 0x000fea0003800000 */
.L_x_5355:
[----:B------:R-:W-:Y:S02]  /*4b10*/  HADD2.F32 R3, -RZ, R3.H0_H0 ;  /* 0x20000003ff037230 */ /* 0x000fe40000004100 */
[----:B------:R-:W-:-:S04]  /*4b20*/  IMAD.MOV.U32 R25, RZ, RZ, R23 ;  /* 0x000000ffff197224 */ /* 0x000fc800078e0017 */
[----:B------:R-:W0:Y:S02]  /*4b30*/  F2I.FTZ.TRUNC.NTZ R3, R3 ;  /* 0x0000000300037305 */ /* 0x000e24000021f100 */
[----:B0-----:R0:W-:Y:S01]  /*4b40*/  STG.E.U16 desc[UR36][R8.64], R3 ;  /* 0x0000000308007986 */ /* 0x0011e2000c101524 */
[----:B------:R-:W-:Y:S05]  /*4b50*/  BRA `(.L_x_5349) ;  /* 0x0000000c006c7947 */ /* 0x000fea0003800000 */
.L_x_5351:
[----:B------:R-:W-:-:S13]  /*4b60*/  ISETP.GT.AND P0, PT, R0, 0x6, PT ;  /* 0x000000060000780c */ /* 0x000fda0003f04270 */
[----:B------:R-:W-:Y:S05]  /*4b70*/  @P0 BRA `(.L_x_5357) ;  /* 0x00000000002c0947 */ /* 0x000fea0003800000 */
[----:B------:R-:W-:-:S13]  /*4b80*/  ISETP.NE.AND P0, PT, R0, 0x5, PT ;  /* 0x000000050000780c */ /* 0x000fda0003f05270 */
[----:B------:R-:W-:Y:S05]  /*4b90*/  @!P0 BRA `(.L_x_5358) ;  /* 0x0000000000188947 */ /* 0x000fea0003800000 */
[----:B------:R-:W-:-:S13]  /*4ba0*/  ISETP.NE.AND P0, PT, R0, 0x6, PT ;  /* 0x000000060000780c */ /* 0x000fda0003f05270 */
[----:B------:R-:W-:Y:S05]  /*4bb0*/  @P0 BRA `(.L_x_5354) ;  /* 0x0000000800a40947 */ /* 0x000fea0003800000 */
[----:B------:R-:W-:Y:S02]  /*4bc0*/  HADD2.F32 R3, -RZ, R3.H0_H0 ;  /* 0x20000003ff037230 */ /* 0x000fe40000004100 */
[----:B------:R-:W-:-:S03]  /*4bd0*/  IMAD.MOV.U32 R25, RZ, RZ, R23 ;  /* 0x000000ffff197224 */ /* 0x000fc600078e0017 */
[----:B------:R0:W-:Y:S01]  /*4be0*/  STG.E desc[UR36][R8.64], R3 ;  /* 0x0000000308007986 */ /* 0x0001e2000c101924 */
[----:B------:R-:W-:Y:S05]  /*4bf0*/  BRA `(.L_x_5349) ;  /* 0x0000000c00447947 */ /* 0x000fea0003800000 */
.L_x_5358:
[----:B------:R0:W-:Y:S01]  /*4c00*/  STG.E.U16 desc[UR36][R8.64], R3 ;  /* 0x0000000308007986 */ /* 0x0001e2000c101524 */
[----:B------:R-:W-:Y:S01]  /*4c10*/  IMAD.MOV.U32 R25, RZ, RZ, R23 ;  /* 0x000000ffff197224 */ /* 0x000fe200078e0017 */
[----:B------:R-:W-:Y:S06]  /*4c20*/  BRA `(.L_x_5349) ;  /* 0x0000000c00387947 */ /* 0x000fec0003800000 */
.L_x_5357:
[----:B------:R-:W-:-:S13]  /*4c30*/  ISETP.NE.AND P0, PT, R0, 0x7, PT ;  /* 0x000000070000780c */ /* 0x000fda0003f05270 */
[----:B------:R-:W-:Y:S05]  /*4c40*/  @!P0 BRA `(.L_x_5359) ;  /* 0x00000000003c8947 */ /* 0x000fea0003800000 */
[----:B------:R-:W-:-:S13]  /*4c50*/  ISETP.NE.AND P0, PT, R0, 0x8, PT ;  /* 0x000000080000780c */ /* 0x000fda0003f05270 */
[----:B------:R-:W-:Y:S05]  /*4c60*/  @!P0 BRA `(.L_x_5360) ;  /* 0x00000000001c8947 */ /* 0x000fea0003800000 */
[----:B------:R-:W-:-:S13]  /*4c70*/  ISETP.NE.AND P0, PT, R0, 0x9, PT ;  /* 0x000000090000780c */ /* 0x000fda0003f05270 */
[----:B------:R-:W-:Y:S05]  /*4c80*/  @P0 BRA `(.L_x_5354) ;  /* 0x0000000800700947 */ /* 0x000fea0003800000 */
[----:B------:R-:W-:Y:S02]  /*4c90*/  HADD2.F32 R4, -RZ, R3.H0_H0 ;  /* 0x20000003ff047230 */ /* 0x000fe40000004100 */
[----:B------:R-:W-:Y:S02]  /*4ca0*/  IMAD.MOV.U32 R5, RZ, RZ, RZ ;  /* 0x000000ffff057224 */ /* 0x000fe400078e00ff */
[----:B------:R-:W-:-:S03]  /*4cb0*/  IMAD.MOV.U32 R25, RZ, RZ, R23 ;  /* 0x000000ffff197224 */ /* 0x000fc600078e0017 */
[----:B------:R0:W-:Y:S01]  /*4cc0*/  STG.E.64 desc[UR36][R8.64], R4 ;  /* 0x0000000408007986 */ /* 0x0001e2000c101b24 */
[----:B------:R-:W-:Y:S05]  /*4cd0*/  BRA `(.L_x_5349) ;  /* 0x0000000c000c7947 */ /* 0x000fea0003800000 */
.L_x_5360:
[----:B------:R-:W-:Y:S02]  /*4ce0*/  HADD2.F32 R0, -RZ, R3.H0_H0 ;  /* 0x20000003ff007230 */ /* 0x000fe40000004100 */
[----:B------:R-:W-:-:S03]  /*4cf0*/  IMAD.MOV.U32 R25, RZ, RZ, R23 ;  /* 0x000000ffff197224 */ /* 0x000fc600078e0017 */
[----:B------:R-:W-:-:S04]  /*4d00*/  F2FP.F16.F32.PACK_AB R0, RZ, R0 ;  /* 0x00000000ff00723e */ /* 0x000fc800000000ff */
[----:B------:R-:W-:-:S05]  /*4d10*/  PRMT R0, R0, 0x5410, RZ ;  /* 0x0000541000007816 */ /* 0x000fca00000000ff */
[----:B------:R0:W-:Y:S01]  /*4d20*/  STG.E desc[UR36][R8.64], R0 ;  /* 0x0000000008007986 */ /* 0x0001e2000c101924 */
[----:B------:R-:W-:Y:S05]  /*4d30*/  BRA `(.L_x_5349) ;  /* 0x0000000800f47947 */ /* 0x000fea0003800000 */
.L_x_5359:
[----:B------:R-:W-:Y:S02]  /*4d40*/  HADD2.F32 R4, -RZ, R3.H0_H0 ;  /* 0x20000003ff047230 */ /* 0x000fe40000004100 */
[----:B------:R-:W-:-:S03]  /*4d50*/  IMAD.MOV.U32 R25, RZ, RZ, R23 ;  /* 0x000000ffff197224 */ /* 0x000fc600078e0017 */
[----:B------:R-:W-:-:S06]  /*4d60*/  FMUL.FTZ R4, R4, 1 ;  /* 0x3f80000004047820 */ /* 0x000fcc0000410000 */
[----:B------:R-:W0:Y:S02]  /*4d70*/  F2F.F64.F32 R4, R4 ;  /* 0x0000000400047310 */ /* 0x000e240000201800 */
[----:B0-----:R0:W-:Y:S01]  /*4d80*/  STG.E.64 desc[UR36][R8.64], R4 ;  /* 0x0000000408007986 */ /* 0x0011e2000c101b24 */
[----:B------:R-:W-:Y:S05]  /*4d90*/  BRA `(.L_x_5349) ;  /* 0x0000000800dc7947 */ /* 0x000fea0003800000 */
.L_x_5350:
        /* <DEDUP_REMOVED lines=10> */
[----:B------:R-:W-:-:S04]  /*4e40*/  FSETP.NEU.FTZ.AND P0, PT, R3, RZ, PT ;  /* 0x000000ff0300720b */ /* 0x000fc80003f1d000 */
[----:B------:R-:W-:-:S05]  /*4e50*/  SEL R3, RZ, 0x1, !P0 ;  /* 0x00000001ff037807 */ /* 0x000fca0004000000 */
[----:B------:R0:W-:Y:S01]  /*4e60*/  STG.E.U8 desc[UR36][R8.64], R3 ;  /* 0x0000000308007986 */ /* 0x0001e2000c101124 */
[----:B------:R-:W-:Y:S05]  /*4e70*/  BRA `(.L_x_5349) ;  /* 0x0000000800a47947 */ /* 0x000fea0003800000 */
.L_x_5363:
[----:B------:R-:W-:Y:S01]  /*4e80*/  HADD2.F32 R3, -RZ, R3.H0_H0 ;  /* 0x20000003ff037230 */ /* 0x000fe20000004100 */
[----:B------:R-:W-:Y:S01]  /*4e90*/  CS2R R6, SRZ ;  /* 0x0000000000067805 */ /* 0x000fe2000001ff00 */
[----:B------:R-:W-:-:S03]  /*4ea0*/  IMAD.MOV.U32 R25, RZ, RZ, R23 ;  /* 0x000000ffff197224 */ /* 0x000fc600078e0017 */
[----:B------:R-:W-:-:S04]  /*4eb0*/  FMUL.FTZ R3, R3, 1 ;  /* 0x3f80000003037820 */ /* 0x000fc80000410000 */
[----:B------:R-:W0:Y:S02]  /*4ec0*/  F2F.F64.F32 R4, R3 ;  /* 0x0000000300047310 */ /* 0x000e240000201800 */
[----:B0-----:R0:W-:Y:S01]  /*4ed0*/  STG.E.128 desc[UR36][R8.64], R4 ;  /* 0x0000000408007986 */ /* 0x0011e2000c101d24 */
[----:B------:R-:W-:Y:S05]  /*4ee0*/  BRA `(.L_x_5349) ;  /* 0x0000000800887947 */ /* 0x000fea0003800000 */
.L_x_5362:
[----:B------:R-:W-:-:S13]  /*4ef0*/  ISETP.NE.AND P0, PT, R0, 0xf, PT ;  /* 0x0000000f0000780c */ /* 0x000fda0003f05270 */
[----:B------:R-:W-:Y:S05]  /*4f00*/  @!P0 BRA `(.L_x_5364) ;  /* 0x0000000000a88947 */ /* 0x000fea0003800000 */
[----:B------:R-:W-:-:S13]  /*4f10*/  ISETP.NE.AND P0, PT, R0, 0x17, PT ;  /* 0x000000170000780c */ /* 0x000fda0003f05270 */
[----:B------:R-:W-:Y:S05]  /*4f20*/  @!P0 BRA `(.L_x_5365) ;  /* 0x0000000000508947 */ /* 0x000fea0003800000 */
[----:B------:R-:W-:-:S13]  /*4f30*/  ISETP.NE.AND P0, PT, R0, 0x18, PT ;  /* 0x000000180000780c */ /* 0x000fda0003f05270 */
[----:B------:R-:W-:Y:S05]  /*4f40*/  @P0 BRA `(.L_x_5354) ;  /* 0x0000000400c00947 */ /* 0x000fea0003800000 */
        /* <DEDUP_REMOVED lines=13> */
.L_x_5367:
[----:B------:R-:W-:Y:S05]  /*5020*/  BSYNC.RECONVERGENT B0 ;  /* 0x0000000000007941 */ /* 0x000fea0003800200 */
.L_x_5366:
[----:B------:R-:W-:Y:S01]  /*5030*/  LOP3.LUT R5, R0, 0x80, R5, 0xf8, !PT ;  /* 0x0000008000057812 */ /* 0x000fe200078ef805 */
[----:B------:R-:W-:-:S04]  /*5040*/  IMAD.MOV.U32 R25, RZ, RZ, R23 ;  /* 0x000000ffff197224 */ /* 0x000fc800078e0017 */
[----:B------:R0:W-:Y:S01]  /*5050*/  STG.E.U8 desc[UR36][R8.64], R5 ;  /* 0x0000000508007986 */ /* 0x0001e2000c101124 */
[----:B------:R-:W-:Y:S05]  /*5060*/  BRA `(.L_x_5349) ;  /* 0x0000000800287947 */ /* 0x000fea0003800000 */
.L_x_5365:
        /* <DEDUP_REMOVED lines=15> */
.L_x_5369:
[----:B------:R-:W-:Y:S05]  /*5160*/  BSYNC.RECONVERGENT B0 ;  /* 0x0000000000007941 */ /* 0x000fea0003800200 */
.L_x_5368:
[----:B------:R-:W-:Y:S01]  /*5170*/  LOP3.LUT R5, R0, 0x80, R5, 0xf8, !PT ;  /* 0x0000008000057812 */ /* 0x000fe200078ef805 */
[----:B------:R-:W-:-:S04]  /*5180*/  IMAD.MOV.U32 R25, RZ, RZ, R23 ;  /* 0x000000ffff197224 */ /* 0x000fc800078e0017 */
[----:B------:R0:W-:Y:S01]  /*5190*/  STG.E.U8 desc[UR36][R8.64], R5 ;  /* 0x0000000508007986 */ /* 0x0001e2000c101124 */
[----:B------:R-:W-:Y:S05]  /*51a0*/  BRA `(.L_x_5349) ;  /* 0x0000000400d87947 */ /* 0x000fea0003800000 */
.L_x_5364:
[----:B------:R-:W-:Y:S02]  /*51b0*/  HADD2.F32 R0, -RZ, R3.H0_H0 ;  /* 0x20000003ff007230 */ /* 0x000fe40000004100 */
[----:B------:R-:W-:-:S03]  /*51c0*/  IMAD.MOV.U32 R25, RZ, RZ, R23 ;  /* 0x000000ffff197224 */ /* 0x000fc600078e0017 */
[----:B------:R-:W-:-:S05]  /*51d0*/  F2FP.BF16.F32.PACK_AB R0, RZ, R0 ;  /* 0x00000000ff00723e */ /* 0x000fca00000010ff */
[----:B------:R0:W-:Y:S01]  /*51e0*/  STG.E.U16 desc[UR36][R8.64], R0 ;  /* 0x0000000008007986 */ /* 0x0001e2000c101524 */
[----:B------:R-:W-:Y:S05]  /*51f0*/  BRA `(.L_x_5349) ;  /* 0x0000000400c47947 */ /* 0x000fea0003800000 */
.L_x_5361:
        /* <DEDUP_REMOVED lines=10> */
[----:B------:R-:W0:Y:S02]  /*52a0*/  F2I.FTZ.U32.TRUNC.NTZ R3, R3 ;  /* 0x0000000300037305 */ /* 0x000e24000021f000 */
[----:B0-----:R0:W-:Y:S01]  /*52b0*/  STG.E.U16 desc[UR36][R8.64], R3 ;  /* 0x0000000308007986 */ /* 0x0011e2000c101524 */
[----:B------:R-:W-:Y:S05]  /*52c0*/  BRA `(.L_x_5349) ;  /* 0x0000000400907947 */ /* 0x000fea0003800000 */
.L_x_5372:
        /* <DEDUP_REMOVED lines=13> */
.L_x_5375:
[----:B------:R-:W-:-:S04]  /*53a0*/  SHF.R.U32.HI R0, RZ, 0x14, R3 ;  /* 0x00000014ff007819 */ /* 0x000fc80000011603 */
[----:B------:R-:W-:-:S04]  /*53b0*/  LOP3.LUT R0, R0, 0x1, RZ, 0xc0, !PT ;  /* 0x0000000100007812 */ /* 0x000fc800078ec0ff */
[----:B------:R-:W-:-:S04]  /*53c0*/  IADD3 R0, PT, PT, R3, 0x487ffff, R0 ;  /* 0x0487ffff03007810 */ /* 0x000fc80007ffe000 */
[----:B------:R-:W-:-:S04]  /*53d0*/  SHF.R.U32.HI R0, RZ, 0x14, R0 ;  /* 0x00000014ff007819 */ /* 0x000fc80000011600 */
[----:B------:R-:W-:-:S07]  /*53e0*/  LOP3.LUT R0, R0, 0xff, RZ, 0xc0, !PT ;  /* 0x000000ff00007812 */ /* 0x000fce00078ec0ff */
.L_x_5376:
[----:B------:R-:W-:-:S04]  /*53f0*/  SHF.R.U32.HI R3, RZ, 0x18, R3 ;  /* 0x00000018ff037819 */ /* 0x000fc80000011603 */
[----:B------:R-:W-:-:S04]  /*5400*/  LOP3.LUT R0, R0, 0x80, R3, 0xf8, !PT ;  /* 0x0000008000007812 */ /* 0x000fc800078ef803 */
[----:B------:R-:W-:-:S07]  /*5410*/  PRMT R4, R0, 0x7610, R4 ;  /* 0x0000761000047816 */ /* 0x000fce0000000004 */
.L_x_5374:
[----:B------:R-:W-:Y:S05]  /*5420*/  BSYNC.RECONVERGENT B0 ;  /* 0x0000000000007941 */ /* 0x000fea0003800200 */
.L_x_5373:
[----:B------:R0:W-:Y:S01]  /*5430*/  STG.E.U8 desc[UR36][R8.64], R4 ;  /* 0x0000000408007986 */ /* 0x0001e2000c101124 */
[----:B------:R-:W-:Y:S01]  /*5440*/  IMAD.MOV.U32 R25, RZ, RZ, R23 ;  /* 0x000000ffff197224 */ /* 0x000fe200078e0017 */
[----:B------:R-:W-:Y:S06]  /*5450*/  BRA `(.L_x_5349) ;  /* 0x00000004002c7947 */ /* 0x000fec0003800000 */
.L_x_5371:
        /* <DEDUP_REMOVED lines=13> */
.L_x_5379:
[----:B------:R-:W-:-:S04]  /*5530*/  SHF.R.U32.HI R0, RZ, 0x15, R3 ;  /* 0x00000015ff007819 */ /* 0x000fc80000011603 */
[----:B------:R-:W-:-:S04]  /*5540*/  LOP3.LUT R0, R0, 0x1, RZ, 0xc0, !PT ;  /* 0x0000000100007812 */ /* 0x000fc800078ec0ff */
[----:B------:R-:W-:-:S04]  /*5550*/  IADD3 R0, PT, PT, R3, 0x88fffff, R0 ;  /* 0x088fffff03007810 */ /* 0x000fc80007ffe000 */
[----:B------:R-:W-:-:S04]  /*5560*/  SHF.R.U32.HI R0, RZ, 0x15, R0 ;  /* 0x00000015ff007819 */ /* 0x000fc80000011600 */
[----:B------:R-:W-:-:S07]  /*5570*/  LOP3.LUT R0, R0, 0xff, RZ, 0xc0, !PT ;  /* 0x000000ff00007812 */ /* 0x000fce00078ec0ff */
.L_x_5380:
[----:B------:R-:W-:-:S04]  /*5580*/  SHF.R.U32.HI R3, RZ, 0x18, R3 ;  /* 0x00000018ff037819 */ /* 0x000fc80000011603 */
[----:B------:R-:W-:-:S04]  /*5590*/  LOP3.LUT R0, R0, 0x80, R3, 0xf8, !PT ;  /* 0x0000008000007812 */ /* 0x000fc800078ef803 */
[----:B------:R-:W-:-:S07]  /*55a0*/  PRMT R4, R0, 0x7610, R4 ;  /* 0x0000761000047816 */ /* 0x000fce0000000004 */
.L_x_5378:
[----:B------:R-:W-:Y:S05]  /*55b0*/  BSYNC.RECONVERGENT B0 ;  /* 0x0000000000007941 */ /* 0x000fea0003800200 */
.L_x_5377:
[----:B------:R0:W-:Y:S01]  /*55c0*/  STG.E.U8 desc[UR36][R8.64], R4 ;  /* 0x0000000408007986 */ /* 0x0001e2000c101124 */
[----:B------:R-:W-:Y:S01]  /*55d0*/  IMAD.MOV.U32 R25, RZ, RZ, R23 ;  /* 0x000000ffff197224 */ /* 0x000fe200078e0017 */
[----:B------:R-:W-:Y:S06]  /*55e0*/  BRA `(.L_x_5349) ;  /* 0x0000000000c87947 */ /* 0x000fec0003800000 */
.L_x_5370:
[----:B------:R-:W-:-:S13]  /*55f0*/  ISETP.NE.AND P0, PT, R0, 0x1c, PT ;  /* 0x0000001c0000780c */ /* 0x000fda0003f05270 */
[----:B------:R-:W-:Y:S05]  /*5600*/  @!P0 BRA `(.L_x_5381) ;  /* 0x0000000000b08947 */ /* 0x000fea0003800000 */
[----:B------:R-:W-:-:S13]  /*5610*/  ISETP.NE.AND P0, PT, R0, 0x1d, PT ;  /* 0x0000001d0000780c */ /* 0x000fda0003f05270 */
[----:B------:R-:W-:Y:S05]  /*5620*/  @!P0 BRA `(.L_x_5382) ;  /* 0x0000000000948947 */ /* 0x000fea0003800000 */
[----:B------:R-:W-:-:S13]  /*5630*/  ISETP.NE.AND P0, PT, R0, 0x2c, PT ;  /* 0x0000002c0000780c */ /* 0x000fda0003f05270 */
[----:B------:R-:W-:Y:S05]  /*5640*/  @!P0 BRA `(.L_x_5383) ;  /* 0x0000000000488947 */ /* 0x000fea0003800000 */
.L_x_5354:
        /* <DEDUP_REMOVED lines=16> */
.L_x_5384:
[----:B------:R-:W-:Y:S01]  /*5750*/  IMAD.MOV.U32 R25, RZ, RZ, R23 ;  /* 0x000000ffff197224 */ /* 0x000fe200078e0017 */
[----:B------:R-:W-:Y:S06]  /*5760*/  BRA `(.L_x_5349) ;  /* 0x0000000000687947 */ /* 0x000fec0003800000 */
.L_x_5383:
[----:B------:R-:W-:Y:S02]  /*5770*/  HADD2.F32 R4, -RZ, R3.H0_H0 ;  /* 0x20000003ff047230 */ /* 0x000fe40000004100 */
        /* <DEDUP_REMOVED lines=16> */
.L_x_5382:
[----:B------:R-:W-:Y:S02]  /*5880*/  HADD2.F32 R4, -RZ, R3.H0_H0 ;  /* 0x20000003ff047230 */ /* 0x000fe40000004100 */
[----:B------:R-:W-:-:S04]  /*5890*/  IMAD.MOV.U32 R25, RZ, RZ, R23 ;  /* 0x000000ffff197224 */ /* 0x000fc800078e0017 */
[----:B------:R-:W0:Y:S02]  /*58a0*/  F2I.U64.TRUNC R4, R4 ;  /* 0x0000000400047311 */ /* 0x000e24000020d800 */
[----:B0-----:R0:W-:Y:S01]  /*58b0*/  STG.E.64 desc[UR36][R8.64], R4 ;  /* 0x0000000408007986 */ /* 0x0011e2000c101b24 */
[----:B------:R-:W-:Y:S05]  /*58c0*/  BRA `(.L_x_5349) ;  /* 0x0000000000107947 */ /* 0x000fea0003800000 */
.L_x_5381:
[----:B------:R-:W-:Y:S02]  /*58d0*/  HADD2.F32 R3, -RZ, R3.H0_H0 ;  /* 0x20000003ff037230 */ /* 0x000fe40000004100 */
[----:B------:R-:W-:-:S04]  /*58e0*/  IMAD.MOV.U32 R25, RZ, RZ, R23 ;  /* 0x000000ffff197224 */ /* 0x000fc800078e0017 */
[----:B------:R-:W0:Y:S02]  /*58f0*/  F2I.FTZ.U32.TRUNC.NTZ R3, R3 ;  /* 0x0000000300037305 */ /* 0x000e24000021f000 */
[----:B0-----:R0:W-:Y:S02]  /*5900*/  STG.E desc[UR36][R8.64], R3 ;  /* 0x0000000308007986 */ /* 0x0011e4000c101924 */
.L_x_5349:
[----:B------:R-:W-:Y:S05]  /*5910*/  BSYNC.RECONVERGENT B6 ;  /* 0x0000000000067941 */ /* 0x000fea0003800200 */
.L_x_5348:
[----:B------:R-:W-:Y:S01]  /*5920*/  ISETP.GE.AND P0, PT, R25, R16, PT ;  /* 0x000000101900720c */ /* 0x000fe20003f06270 */
[----:B------:R-:W-:-:S12]  /*5930*/  BSSY.RECONVERGENT B6, `(.L_x_5385) ;  /* 0x00001f0000067945 */ /* 0x000fd80003800200 */
[----:B------:R-:W-:Y:S05]  /*5940*/  @P0 BRA `(.L_x_5386) ;  /* 0x0000001c00b80947 */ /* 0x000fea0003800000 */
[----:B------:R-:W4:Y:S01]  /*5950*/  LDCU UR4, c[0x0][0x3a8] ;  /* 0x00007500ff0477ac */ /* 0x000f220008000800 */
[----:B0123--:R-:W0:Y:S01]  /*5960*/  LDC.64 R8, c[0x0][0x388] ;  /* 0x0000e200ff087b82 */ /* 0x00fe220000000a00 */
[----:B-----5:R-:W-:Y:S01]  /*5970*/  IMAD R0, R2, 0x200, R25 ;  /* 0x0000020002007824 */ /* 0x020fe200078e0219 */
        /* <DEDUP_REMOVED lines=15> */
[----:B------:R-:W-:-:S04]  /*5a70*/  HADD2.F32 R22, -RZ, R22.H0_H0 ;  /* 0x20000016ff167230 */ /* 0x000fc80000004100 */
[----:B------:R-:W0:Y:S02]  /*5a80*/  F2I.FTZ.TRUNC.NTZ R3, R22 ;  /* 0x0000001600037305 */ /* 0x000e24000021f100 */
[----:B0-----:R4:W-:Y:S01]  /*5a90*/  STG.E.U8 desc[UR36][R8.64], R3 ;  /* 0x0000000308007986 */ /* 0x0019e2000c101124 */
[----:B------:R-:W-:Y:S05]  /*5aa0*/  BRA `(.L_x_5392) ;  /* 0x0000000c007c7947 */ /* 0x000fea0003800000 */
.L_x_5390:
[----:B------:R-:W-:-:S06]  /*5ab0*/  HADD2.F32 R5, -RZ, R22.H0_H0 ;  /* 0x20000016ff057230 */ /* 0x000fcc0000004100 */
[----:B------:R-:W0:Y:S02]  /*5ac0*/  F2I.S64.TRUNC R4, R5 ;  /* 0x0000000500047311 */ /* 0x000e24000020d900 */
[----:B0-----:R3:W-:Y:S01]  /*5ad0*/  STG.E.U8 desc[UR36][R8.64], R4 ;  /* 0x0000000408007986 */ /* 0x0017e2000c101124 */
[----:B------:R-:W-:Y:S05]  /*5ae0*/  BRA `(.L_x_5392) ;  /* 0x0000000c006c7947 */ /* 0x000fea0003800000 */
.L_x_5389:
        /* <DEDUP_REMOVED lines=10> */
.L_x_5394:
[----:B------:R-:W-:-:S04]  /*5b90*/  HADD2.F32 R22, -RZ, R22.H0_H0 ;  /* 0x20000016ff167230 */ /* 0x000fc80000004100 */
[----:B------:R-:W0:Y:S02]  /*5ba0*/  F2I.FTZ.TRUNC.NTZ R3, R22 ;  /* 0x0000001600037305 */ /* 0x000e24000021f100 */
[----:B0-----:R2:W-:Y:S01]  /*5bb0*/  STG.E desc[UR36][R8.64], R3 ;  /* 0x0000000308007986 */ /* 0x0015e2000c101924 */
[----:B------:R-:W-:Y:S05]  /*5bc0*/  BRA `(.L_x_5392) ;  /* 0x0000000c00347947 */ /* 0x000fea0003800000 */
.L_x_5393:
[----:B------:R-:W-:-:S04]  /*5bd0*/  HADD2.F32 R22, -RZ, R22.H0_H0 ;  /* 0x20000016ff167230 */ /* 0x000fc80000004100 */
[----:B------:R-:W0:Y:S02]  /*5be0*/  F2I.FTZ.TRUNC.NTZ R3, R22 ;  /* 0x0000001600037305 */ /* 0x000e24000021f100 */
[----:B0-----:R0:W-:Y:S01]  /*5bf0*/  STG.E.U16 desc[UR36][R8.64], R3 ;  /* 0x0000000308007986 */ /* 0x0011e2000c101524 */
[----:B------:R-:W-:Y:S05]  /*5c00*/  BRA `(.L_x_5392) ;  /* 0x0000000c00247947 */ /* 0x000fea0003800000 */
.L_x_5388:
        /* <DEDUP_REMOVED lines=9> */
.L_x_5396:
[----:B------:R0:W-:Y:S01]  /*5ca0*/  STG.E.U16 desc[UR36][R8.64], R22 ;  /* 0x0000001608007986 */ /* 0x0001e2000c101524 */
[----:B------:R-:W-:Y:S05]  /*5cb0*/  BRA `(.L_x_5392) ;  /* 0x0000000800f87947 */ /* 0x000fea0003800000 */
.L_x_5395:
        /* <DEDUP_REMOVED lines=10> */
.L_x_5398:
[----:B------:R-:W-:-:S05]  /*5d60*/  HADD2.F32 R0, -RZ, R22.H0_H0 ;  /* 0x20000016ff007230 */ /* 0x000fca0000004100 */
[----:B------:R-:W-:-:S04]  /*5d70*/  F2FP.F16.F32.PACK_AB R0, RZ, R0 ;  /* 0x00000000ff00723e */ /* 0x000fc800000000ff */
[----:B------:R-:W-:-:S05]  /*5d80*/  PRMT R0, R0, 0x5410, RZ ;  /* 0x0000541000007816 */ /* 0x000fca00000000ff */
[----:B------:R0:W-:Y:S01]  /*5d90*/  STG.E desc[UR36][R8.64], R0 ;  /* 0x0000000008007986 */ /* 0x0001e2000c101924 */
[----:B------:R-:W-:Y:S05]  /*5da0*/  BRA `(.L_x_5392) ;  /* 0x0000000800bc7947 */ /* 0x000fea0003800000 */
.L_x_5397:
[----:B------:R-:W-:-:S05]  /*5db0*/  HADD2.F32 R4, -RZ, R22.H0_H0 ;  /* 0x20000016ff047230 */ /* 0x000fca0000004100 */
[----:B------:R-:W-:-:S06]  /*5dc0*/  FMUL.FTZ R4, R4, 1 ;  /* 0x3f80000004047820 */ /* 0x000fcc0000410000 */
[----:B------:R-:W0:Y:S02]  /*5dd0*/  F2F.F64.F32 R4, R4 ;  /* 0x0000000400047310 */ /* 0x000e240000201800 */
[----:B0-----:R0:W-:Y:S01]  /*5de0*/  STG.E.64 desc[UR36][R8.64], R4 ;  /* 0x0000000408007986 */ /* 0x0011e2000c101b24 */
[----:B------:R-:W-:Y:S05]  /*5df0*/  BRA `(.L_x_5392) ;  /* 0x0000000800a87947 */ /* 0x000fea0003800000 */
.L_x_5387:
        /* <DEDUP_REMOVED lines=14> */
.L_x_5402:
        /* <DEDUP_REMOVED lines=17> */
.L_x_5405:
[----:B------:R-:W-:-:S04]  /*5ff0*/  SHF.R.U32.HI R3, RZ, 0x18, R5 ;  /* 0x00000018ff037819 */ /* 0x000fc80000011605 */
[----:B------:R-:W-:-:S04]  /*6000*/  LOP3.LUT R0, R0, 0x80, R3, 0xf8, !PT ;  /* 0x0000008000007812 */ /* 0x000fc800078ef803 */
[----:B------:R-:W-:-:S07]  /*6010*/  PRMT R4, R0, 0x7610, R4 ;  /* 0x0000761000047816 */ /* 0x000fce0000000004 */
.L_x_5404:
[----:B------:R-:W-:Y:S05]  /*6020*/  BSYNC.RECONVERGENT B0 ;  /* 0x0000000000007941 */ /* 0x000fea0003800200 */
.L_x_5403:
[----:B------:R0:W-:Y:S01]  /*6030*/  STG.E.U8 desc[UR36][R8.64], R4 ;  /* 0x0000000408007986 */ /* 0x0001e2000c101124 */
[----:B------:R-:W-:Y:S05]  /*6040*/  BRA `(.L_x_5392) ;  /* 0x0000000800147947 */ /* 0x000fea0003800000 */
.L_x_5401:
        /* <DEDUP_REMOVED lines=17> */
.L_x_5408:
[----:B------:R-:W-:-:S04]  /*6160*/  SHF.R.U32.HI R3, RZ, 0x18, R5 ;  /* 0x00000018ff037819 */ /* 0x000fc80000011605 */
[----:B------:R-:W-:-:S04]  /*6170*/  LOP3.LUT R0, R0, 0x80, R3, 0xf8, !PT ;  /* 0x0000008000007812 */ /* 0x000fc800078ef803 */
[----:B------:R-:W-:-:S07]  /*6180*/  PRMT R4, R0, 0x7610, R4 ;  /* 0x0000761000047816 */ /* 0x000fce0000000004 */
.L_x_5407:
[----:B------:R-:W-:Y:S05]  /*6190*/  BSYNC.RECONVERGENT B0 ;  /* 0x0000000000007941 */ /* 0x000fea0003800200 */
.L_x_5406:
[----:B------:R0:W-:Y:S01]  /*61a0*/  STG.E.U8 desc[UR36][R8.64], R4 ;  /* 0x0000000408007986 */ /* 0x0001e2000c101124 */
[----:B------:R-:W-:Y:S05]  /*61b0*/  BRA `(.L_x_5392) ;  /* 0x0000000400b87947 */ /* 0x000fea0003800000 */
.L_x_5400:
        /* <DEDUP_REMOVED lines=22> */
.L_x_5410:
[----:B------:R-:W-:-:S06]  /*6320*/  HADD2.F32 R4, -RZ, R22.H0_H0 ;  /* 0x20000016ff047230 */ /* 0x000fcc0000004100 */
[----:B------:R-:W0:Y:S02]  /*6330*/  F2I.U64.TRUNC R4, R4 ;  /* 0x0000000400047311 */ /* 0x000e24000020d800 */
[----:B0-----:R0:W-:Y:S01]  /*6340*/  STG.E.64 desc[UR36][R8.64], R4 ;  /* 0x0000000408007986 */ /* 0x0011e2000c101b24 */
[----:B------:R-:W-:Y:S05]  /*6350*/  BRA `(.L_x_5392) ;  /* 0x0000000400507947 */ /* 0x000fea0003800000 */
.L_x_5409:
[----:B------:R-:W-:-:S04]  /*6360*/  HADD2.F32 R22, -RZ, R22.H0_H0 ;  /* 0x20000016ff167230 */ /* 0x000fc80000004100 */
[----:B------:R-:W0:Y:S02]  /*6370*/  F2I.FTZ.U32.TRUNC.NTZ R3, R22 ;  /* 0x0000001600037305 */ /* 0x000e24000021f000 */
[----:B0-----:R0:W-:Y:S01]  /*6380*/  STG.E desc[UR36][R8.64], R3 ;  /* 0x0000000308007986 */ /* 0x0011e2000c101924 */
[----:B------:R-:W-:Y:S05]  /*6390*/  BRA `(.L_x_5392) ;  /* 0x0000000400407947 */ /* 0x000fea0003800000 */
.L_x_5399:
        /* <DEDUP_REMOVED lines=11> */
.L_x_5412:
[----:B------:R-:W-:Y:S01]  /*6450*/  HADD2.F32 R22, -RZ, R22.H0_H0 ;  /* 0x20000016ff167230 */ /* 0x000fe20000004100 */
[----:B------:R-:W-:-:S04]  /*6460*/  CS2R R6, SRZ ;  /* 0x0000000000067805 */ /* 0x000fc8000001ff00 */
[----:B------:R-:W-:-:S06]  /*6470*/  FMUL.FTZ R4, R22, 1 ;  /* 0x3f80000016047820 */ /* 0x000fcc0000410000 */
[----:B------:R-:W0:Y:S02]  /*6480*/  F2F.F64.F32 R4, R4 ;  /* 0x0000000400047310 */ /* 0x000e240000201800 */
[----:B0-----:R0:W-:Y:S01]  /*6490*/  STG.E.128 desc[UR36][R8.64], R4 ;  /* 0x0000000408007986 */ /* 0x0011e2000c101d24 */
[----:B------:R-:W-:Y:S05]  /*64a0*/  BRA `(.L_x_5392) ;  /* 0x0000000000fc7947 */ /* 0x000fea0003800000 */
.L_x_5411:
[----:B------:R-:W-:-:S13]  /*64b0*/  ISETP.NE.AND P0, PT, R0, 0xf, PT ;  /* 0x0000000f0000780c */ /* 0x000fda0003f05270 */
[----:B------:R-:W-:Y:S05]  /*64c0*/  @!P0 BRA `(.L_x_5413) ;  /* 0x0000000000e88947 */ /* 0x000fea0003800000 */
[----:B------:R-:W-:-:S13]  /*64d0*/  ISETP.NE.AND P0, PT, R0, 0x17, PT ;  /* 0x000000170000780c */ /* 0x000fda0003f05270 */
[----:B------:R-:W-:Y:S05]  /*64e0*/  @!P0 BRA `(.L_x_5414) ;  /* 0x0000000000908947 */ /* 0x000fea0003800000 */
[----:B------:R-:W-:-:S13]  /*64f0*/  ISETP.NE.AND P0, PT, R0, 0x18, PT ;  /* 0x000000180000780c */ /* 0x000fda0003f05270 */
[----:B------:R-:W-:Y:S05]  /*6500*/  @!P0 BRA `(.L_x_5415) ;  /* 0x0000000000448947 */ /* 0x000fea0003800000 */
.L_x_5391:
        /* <DEDUP_REMOVED lines=16> */
.L_x_5416:
[----:B------:R-:W-:Y:S05]  /*6610*/  BRA `(.L_x_5392) ;  /* 0x0000000000a07947 */ /* 0x000fea0003800000 */
.L_x_5415:
        /* <DEDUP_REMOVED lines=13> */
.L_x_5418:
[----:B------:R-:W-:Y:S05]  /*66f0*/  BSYNC.RECONVERGENT B0 ;  /* 0x0000000000007941 */ /* 0x000fea0003800200 */
.L_x_5417:
[----:B------:R-:W-:-:S05]  /*6700*/  LOP3.LUT R3, R0, 0x80, R3, 0xf8, !PT ;  /* 0x0000008000037812 */ /* 0x000fca00078ef803 */
[----:B------:R0:W-:Y:S01]  /*6710*/  STG.E.U8 desc[UR36][R8.64], R3 ;  /* 0x0000000308007986 */ /* 0x0001e2000c101124 */
[----:B------:R-:W-:Y:S05]  /*6720*/  BRA `(.L_x_5392) ;  /* 0x00000000005c7947 */ /* 0x000fea0003800000 */
.L_x_5414:
        /* <DEDUP_REMOVED lines=12> */
.L_x_5420:
[----:B------:R-:W-:Y:S01]  /*67f0*/  IMAD.MOV.U32 R0, RZ, RZ, 0x7f ;  /* 0x0000007fff007424 */ /* 0x000fe200078e00ff */
[----:B------:R-:W-:-:S04]  /*6800*/  ISETP.GT.U32.AND P0, PT, R4, 0x7f800000, PT ;  /* 0x7f8000000400780c */ /* 0x000fc80003f04070 */
[----:B------:R-:W-:-:S09]  /*6810*/  SEL R0, R0, 0x7c, P0 ;  /* 0x0000007c00007807 */ /* 0x000fd20000000000 */
.L_x_5421:
[----:B------:R-:W-:Y:S05]  /*6820*/  BSYNC.RECONVERGENT B0 ;  /* 0x0000000000007941 */ /* 0x000fea0003800200 */
.L_x_5419:
[----:B------:R-:W-:-:S04]  /*6830*/  SHF.R.U32.HI R3, RZ, 0x18, R3 ;  /* 0x00000018ff037819 */ /* 0x000fc80000011603 */
[----:B------:R-:W-:-:S05]  /*6840*/  LOP3.LUT R3, R0, 0x80, R3, 0xf8, !PT ;  /* 0x0000008000037812 */ /* 0x000fca00078ef803 */
[----:B------:R0:W-:Y:S01]  /*6850*/  STG.E.U8 desc[UR36][R8.64], R3 ;  /* 0x0000000308007986 */ /* 0x0001e2000c101124 */
[----:B------:R-:W-:Y:S05]  /*6860*/  BRA `(.L_x_5392) ;  /* 0x00000000000c7947 */ /* 0x000fea0003800000 */
.L_x_5413:
[----:B------:R-:W-:-:S05]  /*6870*/  HADD2.F32 R0, -RZ, R22.H0_H0 ;  /* 0x20000016ff007230 */ /* 0x000fca0000004100 */
[----:B------:R-:W-:-:S05]  /*6880*/  F2FP.BF16.F32.PACK_AB R0, RZ, R0 ;  /* 0x00000000ff00723e */ /* 0x000fca00000010ff */
[----:B------:R0:W-:Y:S02]  /*6890*/  STG.E.U16 desc[UR36][R8.64], R0 ;  /* 0x0000000008007986 */ /* 0x0001e4000c101524 */
.L_x_5392:
        /* <DEDUP_REMOVED lines=25> */
.L_x_5425:
[----:B------:R-:W-:-:S06]  /*6a30*/  HADD2.F32 R5, -RZ, R19.H0_H0 ;  /* 0x20000013ff057230 */ /* 0x000fcc0000004100 */
[----:B------:R-:W0:Y:S02]  /*6a40*/  F2I.S64.TRUNC R4, R5 ;  /* 0x0000000500047311 */ /* 0x000e24000020d900 */
[----:B0-----:R0:W-:Y:S01]  /*6a50*/  STG.E.U8 desc[UR36][R8.64], R4 ;  /* 0x0000000408007986 */ /* 0x0011e2000c101124 */
[----:B------:R-:W-:Y:S05]  /*6a60*/  BRA `(.L_x_5427) ;  /* 0x0000000c006c7947 */ /* 0x000fea0003800000 */
.L_x_5424:
        /* <DEDUP_REMOVED lines=10> */
.L_x_5429:
[----:B------:R-:W-:-:S06]  /*6b10*/  HADD2.F32 R19, -RZ, R19.H0_H0 ;  /* 0x20000013ff137230 */ /* 0x000fcc0000004100 */
[----:B------:R-:W0:Y:S02]  /*6b20*/  F2I.FTZ.TRUNC.NTZ R19, R19 ;  /* 0x0000001300137305 */ /* 0x000e24000021f100 */
[----:B0-----:R0:W-:Y:S01]  /*6b30*/  STG.E desc[UR36][R8.64], R19 ;  /* 0x0000001308007986 */ /* 0x0011e2000c101924 */
[----:B------:R-:W-:Y:S05]  /*6b40*/  BRA `(.L_x_5427) ;  /* 0x0000000c00347947 */ /* 0x000fea0003800000 */
.L_x_5428:
[----:B------:R-:W-:-:S06]  /*6b50*/  HADD2.F32 R19, -RZ, R19.H0_H0 ;  /* 0x20000013ff137230 */ /* 0x000fcc0000004100 */
[----:B------:R-:W0:Y:S02]  /*6b60*/  F2I.FTZ.TRUNC.NTZ R19, R19 ;  /* 0x0000001300137305 */ /* 0x000e24000021f100 */
[----:B0-----:R0:W-:Y:S01]  /*6b70*/  STG.E.U16 desc[UR36][R8.64], R19 ;  /* 0x0000001308007986 */ /* 0x0011e2000c101524 */
[----:B------:R-:W-:Y:S05]  /*6b80*/  BRA `(.L_x_5427) ;  /* 0x0000000c00247947 */ /* 0x000fea0003800000 */
.L_x_5423:
        /* <DEDUP_REMOVED lines=9> */
.L_x_5431:
[----:B------:R0:W-:Y:S01]  /*6c20*/  STG.E.U16 desc[UR36][R8.64], R19 ;  /* 0x0000001308007986 */ /* 0x0001e2000c101524 */
[----:B------:R-:W-:Y:S05]  /*6c30*/  BRA `(.L_x_5427) ;  /* 0x0000000800f87947 */ /* 0x000fea0003800000 */
.L_x_5430:
        /* <DEDUP_REMOVED lines=10> */
.L_x_5433:
[----:B------:R-:W-:-:S05]  /*6ce0*/  HADD2.F32 R0, -RZ, R19.H0_H0 ;  /* 0x20000013ff007230 */ /* 0x000fca0000004100 */
[----:B------:R-:W-:-:S04]  /*6cf0*/  F2FP.F16.F32.PACK_AB R0, RZ, R0 ;  /* 0x00000000ff00723e */ /* 0x000fc800000000ff */
[----:B------:R-:W-:-:S05]  /*6d00*/  PRMT R0, R0, 0x5410, RZ ;  /* 0x0000541000007816 */ /* 0x000fca00000000ff */
[----:B------:R0:W-:Y:S01]  /*6d10*/  STG.E desc[UR36][R8.64], R0 ;  /* 0x0000000008007986 */ /* 0x0001e2000c101924 */
[----:B------:R-:W-:Y:S05]  /*6d20*/  BRA `(.L_x_5427) ;  /* 0x0000000800bc7947 */ /* 0x000fea0003800000 */
.L_x_5432:
[----:B------:R-:W-:-:S05]  /*6d30*/  HADD2.F32 R4, -RZ, R19.H0_H0 ;  /* 0x20000013ff047230 */ /* 0x000fca0000004100 */
[----:B------:R-:W-:-:S06]  /*6d40*/  FMUL.FTZ R4, R4, 1 ;  /* 0x3f80000004047820 */ /* 0x000fcc0000410000 */
[----:B------:R-:W0:Y:S02]  /*6d50*/  F2F.F64.F32 R4, R4 ;  /* 0x0000000400047310 */ /* 0x000e240000201800 */
[----:B0-----:R0:W-:Y:S01]  /*6d60*/  STG.E.64 desc[UR36][R8.64], R4 ;  /* 0x0000000408007986 */ /* 0x0011e2000c101b24 */
[----:B------:R-:W-:Y:S05]  /*6d70*/  BRA `(.L_x_5427) ;  /* 0x0000000800a87947 */ /* 0x000fea0003800000 */
.L_x_5422:
        /* <DEDUP_REMOVED lines=14> */
.L_x_5437:
        /* <DEDUP_REMOVED lines=17> */
.L_x_5440:
[----:B------:R-:W-:-:S04]  /*6f70*/  SHF.R.U32.HI R3, RZ, 0x18, R19 ;  /* 0x00000018ff037819 */ /* 0x000fc80000011613 */
[----:B------:R-:W-:-:S04]  /*6f80*/  LOP3.LUT R0, R0, 0x80, R3, 0xf8, !PT ;  /* 0x0000008000007812 */ /* 0x000fc800078ef803 */
[----:B------:R-:W-:-:S07]  /*6f90*/  PRMT R4, R0, 0x7610, R4 ;  /* 0x0000761000047816 */ /* 0x000fce0000000004 */
.L_x_5439:
[----:B------:R-:W-:Y:S05]  /*6fa0*/  BSYNC.RECONVERGENT B0 ;  /* 0x0000000000007941 */ /* 0x000fea0003800200 */
.L_x_5438:
[----:B------:R0:W-:Y:S01]  /*6fb0*/  STG.E.U8 desc[UR36][R8.64], R4 ;  /* 0x0000000408007986 */ /* 0x0001e2000c101124 */
[----:B------:R-:W-:Y:S05]  /*6fc0*/  BRA `(.L_x_5427) ;  /* 0x0000000800147947 */ /* 0x000fea0003800000 */
.L_x_5436:
        /* <DEDUP_REMOVED lines=17> */
.L_x_5443:
[----:B------:R-:W-:-:S04]  /*70e0*/  SHF.R.U32.HI R3, RZ, 0x18, R19 ;  /* 0x00000018ff037819 */ /* 0x000fc80000011613 */
[----:B------:R-:W-:-:S04]  /*70f0*/  LOP3.LUT R0, R0, 0x80, R3, 0xf8, !PT ;  /* 0x0000008000007812 */ /* 0x000fc800078ef803 */
[----:B------:R-:W-:-:S07]  /*7100*/  PRMT R4, R0, 0x7610, R4 ;  /* 0x0000761000047816 */ /* 0x000fce0000000004 */
.L_x_5442:
[----:B------:R-:W-:Y:S05]  /*7110*/  BSYNC.RECONVERGENT B0 ;  /* 0x0000000000007941 */ /* 0x000fea0003800200 */
.L_x_5441:
[----:B------:R0:W-:Y:S01]  /*7120*/  STG.E.U8 desc[UR36][R8.64], R4 ;  /* 0x0000000408007986 */ /* 0x0001e2000c101124 */
[----:B------:R-:W-:Y:S05]  /*7130*/  BRA `(.L_x_5427) ;  /* 0x0000000400b87947 */ /* 0x000fea0003800000 */
.L_x_5435:
        /* <DEDUP_REMOVED lines=22> */
.L_x_5445:
[----:B------:R-:W-:-:S06]  /*72a0*/  HADD2.F32 R4, -RZ, R19.H0_H0 ;  /* 0x20000013ff047230 */ /* 0x000fcc0000004100 */
[----:B------:R-:W0:Y:S02]  /*72b0*/  F2I.U64.TRUNC R4, R4 ;  /* 0x0000000400047311 */ /* 0x000e24000020d800 */
[----:B0-----:R0:W-:Y:S01]  /*72c0*/  STG.E.64 desc[UR36][R8.64], R4 ;  /* 0x0000000408007986 */ /* 0x0011e2000c101b24 */
[----:B------:R-:W-:Y:S05]  /*72d0*/  BRA `(.L_x_5427) ;  /* 0x0000000400507947 */ /* 0x000fea0003800000 */
.L_x_5444:
[----:B------:R-:W-:-:S06]  /*72e0*/  HADD2.F32 R19, -RZ, R19.H0_H0 ;  /* 0x20000013ff137230 */ /* 0x000fcc0000004100 */
[----:B------:R-:W0:Y:S02]  /*72f0*/  F2I.FTZ.U32.TRUNC.NTZ R19, R19 ;  /* 0x0000001300137305 */ /* 0x000e24000021f000 */
[----:B0-----:R0:W-:Y:S01]  /*7300*/  STG.E desc[UR36][R8.64], R19 ;  /* 0x0000001308007986 */ /* 0x0011e2000c101924 */
[----:B------:R-:W-:Y:S05]  /*7310*/  BRA `(.L_x_5427) ;  /* 0x0000000400407947 */ /* 0x000fea0003800000 */
.L_x_5434:
        /* <DEDUP_REMOVED lines=11> */
.L_x_5447:
[----:B------:R-:W-:Y:S01]  /*73d0*/  HADD2.F32 R19, -RZ, R19.H0_H0 ;  /* 0x20000013ff137230 */ /* 0x000fe20000004100 */
[----:B------:R-:W-:-:S04]  /*73e0*/  CS2R R6, SRZ ;  /* 0x0000000000067805 */ /* 0x000fc8000001ff00 */
[----:B------:R-:W-:-:S06]  /*73f0*/  FMUL.FTZ R4, R19, 1 ;  /* 0x3f80000013047820 */ /* 0x000fcc0000410000 */
[----:B------:R-:W0:Y:S02]  /*7400*/  F2F.F64.F32 R4, R4 ;  /* 0x0000000400047310 */ /* 0x000e240000201800 */
[----:B0-----:R4:W-:Y:S01]  /*7410*/  STG.E.128 desc[UR36][R8.64], R4 ;  /* 0x0000000408007986 */ /* 0x0019e2000c101d24 */
[----:B------:R-:W-:Y:S05]  /*7420*/  BRA `(.L_x_5427) ;  /* 0x0000000000fc7947 */ /* 0x000fea0003800000 */
.L_x_5446:
[----:B------:R-:W-:-:S13]  /*7430*/  ISETP.NE.AND P0, PT, R0, 0xf, PT ;  /* 0x0000000f0000780c */ /* 0x000fda0003f05270 */
[----:B------:R-:W-:Y:S05]  /*7440*/  @!P0 BRA `(.L_x_5448) ;  /* 0x0000000000e88947 */ /* 0x000fea0003800000 */
[----:B------:R-:W-:-:S13]  /*7450*/  ISETP.NE.AND P0, PT, R0, 0x17, PT ;  /* 0x000000170000780c */ /* 0x000fda0003f05270 */
[----:B------:R-:W-:Y:S05]  /*7460*/  @!P0 BRA `(.L_x_5449) ;  /* 0x0000000000908947 */ /* 0x000fea0003800000 */
[----:B------:R-:W-:-:S13]  /*7470*/  ISETP.NE.AND P0, PT, R0, 0x18, PT ;  /* 0x000000180000780c */ /* 0x000fda0003f05270 */
[----:B------:R-:W-:Y:S05]  /*7480*/  @!P0 BRA `(.L_x_5450) ;  /* 0x0000000000448947 */ /* 0x000fea0003800000 */
.L_x_5426:
        /* <DEDUP_REMOVED lines=16> */
.L_x_5451:
[----:B------:R-:W-:Y:S05]  /*7590*/  BRA `(.L_x_5427) ;  /* 0x0000000000a07947 */ /* 0x000fea0003800000 */
.L_x_5450:
        /* <DEDUP_REMOVED lines=13> */
.L_x_5453:
[----:B------:R-:W-:Y:S05]  /*7670*/  BSYNC.RECONVERGENT B0 ;  /* 0x0000000000007941 */ /* 0x000fea0003800200 */
.L_x_5452:
[----:B------:R-:W-:-:S05]  /*7680*/  LOP3.LUT R3, R0, 0x80, R3, 0xf8, !PT ;  /* 0x0000008000037812 */ /* 0x000fca00078ef803 */
[----:B------:R1:W-:Y:S01]  /*7690*/  STG.E.U8 desc[UR36][R8.64], R3 ;  /* 0x0000000308007986 */ /* 0x0003e2000c101124 */
[----:B------:R-:W-:Y:S05]  /*76a0*/  BRA `(.L_x_5427) ;  /* 0x00000000005c7947 */ /* 0x000fea0003800000 */
.L_x_5449:
        /* <DEDUP_REMOVED lines=12> */
.L_x_5455:
[----:B------:R-:W-:Y:S01]  /*7770*/  IMAD.MOV.U32 R0, RZ, RZ, 0x7f ;  /* 0x0000007fff007424 */ /* 0x000fe200078e00ff */
[----:B------:R-:W-:-:S04]  /*7780*/  ISETP.GT.U32.AND P0, PT, R4, 0x7f800000, PT ;  /* 0x7f8000000400780c */ /* 0x000fc80003f04070 */
[----:B------:R-:W-:-:S09]  /*7790*/  SEL R0, R0, 0x7c, P0 ;  /* 0x0000007c00007807 */ /* 0x000fd20000000000 */
.L_x_5456:
[----:B------:R-:W-:Y:S05]  /*77a0*/  BSYNC.RECONVERGENT B0 ;  /* 0x0000000000007941 */ /* 0x000fea0003800200 */
.L_x_5454:
[----:B------:R-:W-:-:S04]  /*77b0*/  SHF.R.U32.HI R3, RZ, 0x18, R3 ;  /* 0x00000018ff037819 */ /* 0x000fc80000011603 */
[----:B------:R-:W-:-:S05]  /*77c0*/  LOP3.LUT R3, R0, 0x80, R3, 0xf8, !PT ;  /* 0x0000008000037812 */ /* 0x000fca00078ef803 */
[----:B------:R2:W-:Y:S01]  /*77d0*/  STG.E.U8 desc[UR36][R8.64], R3 ;  /* 0x0000000308007986 */ /* 0x0005e2000c101124 */
[----:B------:R-:W-:Y:S05]  /*77e0*/  BRA `(.L_x_5427) ;  /* 0x00000000000c7947 */ /* 0x000fea0003800000 */
.L_x_5448:
[----:B------:R-:W-:-:S05]  /*77f0*/  HADD2.F32 R0, -RZ, R19.H0_H0 ;  /* 0x20000013ff007230 */ /* 0x000fca0000004100 */
[----:B------:R-:W-:-:S05]  /*7800*/  F2FP.BF16.F32.PACK_AB R0, RZ, R0 ;  /* 0x00000000ff00723e */ /* 0x000fca00000010ff */
[----:B------:R0:W-:Y:S02]  /*7810*/  STG.E.U16 desc[UR36][R8.64], R0 ;  /* 0x0000000008007986 */ /* 0x0001e4000c101524 */
.L_x_5427:
[----:B------:R-:W-:-:S07]  /*7820*/  VIADD R25, R25, 0x80 ;  /* 0x0000008019197836 */ /* 0x000fce0000000000 */
.L_x_5386:
[----:B------:R-:W-:Y:S05]  /*7830*/  BSYNC.RECONVERGENT B6 ;  /* 0x0000000000067941 */ /* 0x000fea0003800200 */
.L_x_5385:
[----:B------:R-:W-:-:S13]  /*7840*/  ISETP.GE.AND P0, PT, R25, R16, PT ;  /* 0x000000101900720c */ /* 0x000fda0003f06270 */
[----:B------:R-:W-:Y:S05]  /*7850*/  @P0 EXIT ;  /* 0x000000000000094d */ /* 0x000fea0003800000 */
[----:B01-34-:R-:W0:Y:S01]  /*7860*/  LDC.64 R4, c[0x0][0x388] ;  /* 0x0000e200ff047b82 */ /* 0x01be220000000a00 */
[----:B------:R-:W2:Y:S01]  /*7870*/  LDCU UR4, c[0x0][0x3a8] ;  /* 0x00007500ff0477ac */ /* 0x000ea20008000800 */
[----:B-----5:R-:W-:Y:S01]  /*7880*/  PRMT R0, R18, 0x9910, RZ ;  /* 0x0000991012007816 */ /* 0x020fe200000000ff */
[----:B------:R-:W-:-:S03]  /*7890*/  IMAD R2, R2, 0x200, R25 ;  /* 0x0000020002027824 */ /* 0x000fc600078e0219 */
[----:B------:R-:W-:Y:S01]  /*78a0*/  ISETP.GT.AND P1, PT, R0, 0x9, PT ;  /* 0x000000090000780c */ /* 0x000fe20003f24270 */
[----:B--2---:R-:W-:-:S05]  /*78b0*/  IMAD R3, R2, UR4, RZ ;  /* 0x0000000402037c24 */ /* 0x004fca000f8e02ff */
        /* <DEDUP_REMOVED lines=13> */
[----:B0-----:R-:W-:Y:S01]  /*7990*/  STG.E.U8 desc[UR36][R2.64], R17 ;  /* 0x0000001102007986 */ /* 0x001fe2000c101124 */
[----:B------:R-:W-:Y:S05]  /*79a0*/  EXIT ;  /* 0x000000000000794d */ /* 0x000fea0003800000 */
.L_x_5460:
[----:B------:R-:W-:-:S06]  /*79b0*/  HADD2.F32 R5, -RZ, R17.H0_H0 ;  /* 0x20000011ff057230 */ /* 0x000fcc0000004100 */
[----:B------:R-:W0:Y:S02]  /*79c0*/  F2I.S64.TRUNC R4, R5 ;  /* 0x0000000500047311 */ /* 0x000e24000020d900 */
[----:B0-----:R-:W-:Y:S01]  /*79d0*/  STG.E.U8 desc[UR36][R2.64], R4 ;  /* 0x0000000402007986 */ /* 0x001fe2000c101124 */
[----:B------:R-:W-:Y:S05]  /*79e0*/  EXIT ;  /* 0x000000000000794d */ /* 0x000fea0003800000 */
.L_x_5459:
        /* <DEDUP_REMOVED lines=8> */
[----:B0-----:R-:W-:Y:S01]  /*7a70*/  STG.E.64 desc[UR36][R2.64], R4 ;  /* 0x0000000402007986 */ /* 0x001fe2000c101b24 */
[----:B------:R-:W-:Y:S05]  /*7a80*/  EXIT ;  /* 0x000000000000794d */ /* 0x000fea0003800000 */
.L_x_5463:
[----:B------:R-:W-:-:S06]  /*7a90*/  HADD2.F32 R17, -RZ, R17.H0_H0 ;  /* 0x20000011ff117230 */ /* 0x000fcc0000004100 */
[----:B------:R-:W0:Y:S02]  /*7aa0*/  F2I.FTZ.TRUNC.NTZ R17, R17 ;  /* 0x0000001100117305 */ /* 0x000e24000021f100 */
[----:B0-----:R-:W-:Y:S01]  /*7ab0*/  STG.E desc[UR36][R2.64], R17 ;  /* 0x0000001102007986 */ /* 0x001fe2000c101924 */
[----:B------:R-:W-:Y:S05]  /*7ac0*/  EXIT ;  /* 0x000000000000794d */ /* 0x000fea0003800000 */
.L_x_5462:
[----:B------:R-:W-:-:S06]  /*7ad0*/  HADD2.F32 R17, -RZ, R17.H0_H0 ;  /* 0x20000011ff117230 */ /* 0x000fcc0000004100 */
[----:B------:R-:W0:Y:S02]  /*7ae0*/  F2I.FTZ.TRUNC.NTZ R17, R17 ;  /* 0x0000001100117305 */ /* 0x000e24000021f100 */
[----:B0-----:R-:W-:Y:S01]  /*7af0*/  STG.E.U16 desc[UR36][R2.64], R17 ;  /* 0x0000001102007986 */ /* 0x001fe2000c101524 */
[----:B------:R-:W-:Y:S05]  /*7b00*/  EXIT ;  /* 0x000000000000794d */ /* 0x000fea0003800000 */
.L_x_5458:
[----:B------:R-:W-:-:S13]  /*7b10*/  ISETP.GT.AND P0, PT, R0, 0x6, PT ;  /* 0x000000060000780c */ /* 0x000fda0003f04270 */
[----:B------:R-:W-:Y:S05]  /*7b20*/  @P0 BRA `(.L_x_5464) ;  /* 0x0000000000240947 */ /* 0x000fea0003800000 */
[----:B------:R-:W-:-:S13]  /*7b30*/  ISETP.NE.AND P0, PT, R0, 0x5, PT ;  /* 0x000000050000780c */ /* 0x000fda0003f05270 */
[----:B------:R-:W-:Y:S05]  /*7b40*/  @!P0 BRA `(.L_x_5465) ;  /* 0x0000000000148947 */ /* 0x000fea0003800000 */
[----:B------:R-:W-:-:S13]  /*7b50*/  ISETP.NE.AND P0, PT, R0, 0x6, PT ;  /* 0x000000060000780c */ /* 0x000fda0003f05270 */
[----:B------:R-:W-:Y:S05]  /*7b60*/  @P0 BRA `(.L_x_5461) ;  /* 0x0000000800280947 */ /* 0x000fea0003800000 */
[----:B------:R-:W-:-:S05]  /*7b70*/  HADD2.F32 R17, -RZ, R17.H0_H0 ;  /* 0x20000011ff117230 */ /* 0x000fca0000004100 */
[----:B------:R-:W-:Y:S01]  /*7b80*/  STG.E desc[UR36][R2.64], R17 ;  /* 0x0000001102007986 */ /* 0x000fe2000c101924 */
[----:B------:R-:W-:Y:S05]  /*7b90*/  EXIT ;  /* 0x000000000000794d */ /* 0x000fea0003800000 */
.L_x_5465:
[----:B------:R-:W-:Y:S01]  /*7ba0*/  STG.E.U16 desc[UR36][R2.64], R17 ;  /* 0x0000001102007986 */ /* 0x000fe2000c101524 */
[----:B------:R-:W-:Y:S05]  /*7bb0*/  EXIT ;  /* 0x000000000000794d */ /* 0x000fea0003800000 */
.L_x_5464:
        /* <DEDUP_REMOVED lines=8> */
[----:B------:R-:W-:Y:S01]  /*7c40*/  STG.E.64 desc[UR36][R2.64], R4 ;  /* 0x0000000402007986 */ /* 0x000fe2000c101b24 */
[----:B------:R-:W-:Y:S05]  /*7c50*/  EXIT ;  /* 0x000000000000794d */ /* 0x000fea0003800000 */
.L_x_5467:
[----:B------:R-:W-:-:S05]  /*7c60*/  HADD2.F32 R0, -RZ, R17.H0_H0 ;  /* 0x20000011ff007230 */ /* 0x000fca0000004100 */
[----:B------:R-:W-:-:S04]  /*7c70*/  F2FP.F16.F32.PACK_AB R0, RZ, R0 ;  /* 0x00000000ff00723e */ /* 0x000fc800000000ff */
[----:B------:R-:W-:-:S05]  /*7c80*/  PRMT R0, R0, 0x5410, RZ ;  /* 0x0000541000007816 */ /* 0x000fca00000000ff */
[----:B------:R-:W-:Y:S01]  /*7c90*/  STG.E desc[UR36][R2.64], R0 ;  /* 0x0000000002007986 */ /* 0x000fe2000c101924 */
[----:B------:R-:W-:Y:S05]  /*7ca0*/  EXIT ;  /* 0x000000000000794d */ /* 0x000fea0003800000 */
.L_x_5466:
[----:B------:R-:W-:-:S05]  /*7cb0*/  HADD2.F32 R4, -RZ, R17.H0_H0 ;  /* 0x20000011ff047230 */ /* 0x000fca0000004100 */
[----:B------:R-:W-:-:S06]  /*7cc0*/  FMUL.FTZ R4, R4, 1 ;  /* 0x3f80000004047820 */ /* 0x000fcc0000410000 */
[----:B------:R-:W0:Y:S02]  /*7cd0*/  F2F.F64.F32 R4, R4 ;  /* 0x0000000400047310 */ /* 0x000e240000201800 */
[----:B0-----:R-:W-:Y:S01]  /*7ce0*/  STG.E.64 desc[UR36][R2.64], R4 ;  /* 0x0000000402007986 */ /* 0x001fe2000c101b24 */
[----:B------:R-:W-:Y:S05]  /*7cf0*/  EXIT ;  /* 0x000000000000794d */ /* 0x000fea0003800000 */
.L_x_5457:
        /* <DEDUP_REMOVED lines=12> */
[----:B0-----:R-:W-:Y:S01]  /*7dc0*/  STG.E.U16 desc[UR36][R2.64], R5 ;  /* 0x0000000502007986 */ /* 0x001fe2000c101524 */
[----:B------:R-:W-:Y:S05]  /*7dd0*/  EXIT ;  /* 0x000000000000794d */ /* 0x000fea0003800000 */
.L_x_5471:
        /* <DEDUP_REMOVED lines=18> */
.L_x_5474:
[----:B------:R-:W-:-:S04]  /*7f00*/  SHF.R.U32.HI R5, RZ, 0x18, R5 ;  /* 0x00000018ff057819 */ /* 0x000fc80000011605 */
[----:B------:R-:W-:-:S07]  /*7f10*/  LOP3.LUT R0, R0, 0x80, R5, 0xf8, !PT ;  /* 0x0000008000007812 */ /* 0x000fce00078ef805 */
.L_x_5473:
[----:B------:R-:W-:Y:S05]  /*7f20*/  BSYNC.RECONVERGENT B0 ;  /* 0x0000000000007941 */ /* 0x000fea0003800200 */
.L_x_5472:
[----:B------:R-:W-:Y:S01]  /*7f30*/  STG.E.U8 desc[UR36][R2.64], R0 ;  /* 0x0000000002007986 */ /* 0x000fe2000c101124 */
[----:B------:R-:W-:Y:S05]  /*7f40*/  EXIT ;  /* 0x000000000000794d */ /* 0x000fea0003800000 */
.L_x_5470:
        /* <DEDUP_REMOVED lines=18> */
.L_x_5477:
[----:B------:R-:W-:-:S04]  /*8070*/  SHF.R.U32.HI R5, RZ, 0x18, R5 ;  /* 0x00000018ff057819 */ /* 0x000fc80000011605 */
[----:B------:R-:W-:-:S07]  /*8080*/  LOP3.LUT R0, R0, 0x80, R5, 0xf8, !PT ;  /* 0x0000008000007812 */ /* 0x000fce00078ef805 */
.L_x_5476:
[----:B------:R-:W-:Y:S05]  /*8090*/  BSYNC.RECONVERGENT B0 ;  /* 0x0000000000007941 */ /* 0x000fea0003800200 */
.L_x_5475:
[----:B------:R-:W-:Y:S01]  /*80a0*/  STG.E.U8 desc[UR36][R2.64], R0 ;  /* 0x0000000002007986 */ /* 0x000fe2000c101124 */
[----:B------:R-:W-:Y:S05]  /*80b0*/  EXIT ;  /* 0x000000000000794d */ /* 0x000fea0003800000 */
.L_x_5469:
[----:B------:R-:W-:-:S13]  /*80c0*/  ISETP.NE.AND P0, PT, R0, 0x1c, PT ;  /* 0x0000001c0000780c */ /* 0x000fda0003f05270 */
[----:B------:R-:W-:Y:S05]  /*80d0*/  @!P0 BRA `(.L_x_5478) ;  /* 0x0000000000608947 */ /* 0x000fea0003800000 */
[----:B------:R-:W-:-:S13]  /*80e0*/  ISETP.NE.AND P0, PT, R0, 0x1d, PT ;  /* 0x0000001d0000780c */ /* 0x000fda0003f05270 */
[----:B------:R-:W-:Y:S05]  /*80f0*/  @!P0 BRA `(.L_x_5479) ;  /* 0x0000000000488947 */ /* 0x000fea0003800000 */
[----:B------:R-:W-:-:S13]  /*8100*/  ISETP.NE.AND P0, PT, R0, 0x2c, PT ;  /* 0x0000002c0000780c */ /* 0x000fda0003f05270 */
[----:B------:R-:W-:Y:S05]  /*8110*/  @P0 BRA `(.L_x_5461) ;  /* 0x0000000000bc0947 */ /* 0x000fea0003800000 */
[----:B------:R-:W-:Y:S02]  /*8120*/  HADD2.F32 R17, -RZ, R17.H0_H0 ;  /* 0x20000011ff117230 */ /* 0x000fe40000004100 */
        /* <DEDUP_REMOVED lines=15> */
.L_x_5479:
[----:B------:R-:W-:-:S06]  /*8220*/  HADD2.F32 R4, -RZ, R17.H0_H0 ;  /* 0x20000011ff047230 */ /* 0x000fcc0000004100 */
[----:B------:R-:W0:Y:S02]  /*8230*/  F2I.U64.TRUNC R4, R4 ;  /* 0x0000000400047311 */ /* 0x000e24000020d800 */
[----:B0-----:R-:W-:Y:S01]  /*8240*/  STG.E.64 desc[UR36][R2.64], R4 ;  /* 0x0000000402007986 */ /* 0x001fe2000c101b24 */
[----:B------:R-:W-:Y:S05]  /*8250*/  EXIT ;  /* 0x000000000000794d */ /* 0x000fea0003800000 */
.L_x_5478:
[----:B------:R-:W-:-:S06]  /*8260*/  HADD2.F32 R17, -RZ, R17.H0_H0 ;  /* 0x20000011ff117230 */ /* 0x000fcc0000004100 */
[----:B------:R-:W0:Y:S02]  /*8270*/  F2I.FTZ.U32.TRUNC.NTZ R17, R17 ;  /* 0x0000001100117305 */ /* 0x000e24000021f000 */
[----:B0-----:R-:W-:Y:S01]  /*8280*/  STG.E desc[UR36][R2.64], R17 ;  /* 0x0000001102007986 */ /* 0x001fe2000c101924 */
[----:B------:R-:W-:Y:S05]  /*8290*/  EXIT ;  /* 0x000000000000794d */ /* 0x000fea0003800000 */
.L_x_5468:
        /* <DEDUP_REMOVED lines=9> */
[----:B------:R-:W-:Y:S01]  /*8330*/  STG.E.U8 desc[UR36][R2.64], R5 ;  /* 0x0000000502007986 */ /* 0x000fe2000c101124 */
[----:B------:R-:W-:Y:S05]  /*8340*/  EXIT ;  /* 0x000000000000794d */ /* 0x000fea0003800000 */
.L_x_5481:
[----:B------:R-:W-:Y:S01]  /*8350*/  HADD2.F32 R17, -RZ, R17.H0_H0 ;  /* 0x20000011ff117230 */ /* 0x000fe20000004100 */
[----:B------:R-:W-:-:S04]  /*8360*/  CS2R R6, SRZ ;  /* 0x0000000000067805 */ /* 0x000fc8000001ff00 */
[----:B------:R-:W-:-:S06]  /*8370*/  FMUL.FTZ R4, R17, 1 ;  /* 0x3f80000011047820 */ /* 0x000fcc0000410000 */
[----:B------:R-:W0:Y:S02]  /*8380*/  F2F.F64.F32 R4, R4 ;  /* 0x0000000400047310 */ /* 0x000e240000201800 */
[----:B0-----:R-:W-:Y:S01]  /*8390*/  STG.E.128 desc[UR36][R2.64], R4 ;  /* 0x0000000402007986 */ /* 0x001fe2000c101d24 */
[----:B------:R-:W-:Y:S05]  /*83a0*/  EXIT ;  /* 0x000000000000794d */ /* 0x000fea0003800000 */
.L_x_5480:
[----:B------:R-:W-:-:S13]  /*83b0*/  ISETP.NE.AND P0, PT, R0, 0xf, PT ;  /* 0x0000000f0000780c */ /* 0x000fda0003f05270 */
[----:B------:R-:W-:Y:S05]  /*83c0*/  @!P0 BRA `(.L_x_5482) ;  /* 0x0000000000e88947 */ /* 0x000fea0003800000 */
[----:B------:R-:W-:-:S13]  /*83d0*/  ISETP.NE.AND P0, PT, R0, 0x17, PT ;  /* 0x000000170000780c */ /* 0x000fda0003f05270 */
[----:B------:R-:W-:Y:S05]  /*83e0*/  @!P0 BRA `(.L_x_5483) ;  /* 0x0000000000908947 */ /* 0x000fea0003800000 */
[----:B------:R-:W-:-:S13]  /*83f0*/  ISETP.NE.AND P0, PT, R0, 0x18, PT ;  /* 0x000000180000780c */ /* 0x000fda0003f05270 */
[----:B------:R-:W-:Y:S05]  /*8400*/  @!P0 BRA `(.L_x_5484) ;  /* 0x0000000000448947 */ /* 0x000fea0003800000 */
.L_x_5461:
        /* <DEDUP_REMOVED lines=16> */
.L_x_5485:
[----:B------:R-:W-:Y:S05]  /*8510*/  EXIT ;  /* 0x000000000000794d */ /* 0x000fea0003800000 */
.L_x_5484:
        /* <DEDUP_REMOVED lines=13> */
.L_x_5487:
[----:B------:R-:W-:Y:S05]  /*85f0*/  BSYNC.RECONVERGENT B0 ;  /* 0x0000000000007941 */ /* 0x000fea0003800200 */
.L_x_5486:
[----:B------:R-:W-:-:S05]  /*8600*/  LOP3.LUT R5, R0, 0x80, R5, 0xf8, !PT ;  /* 0x0000008000057812 */ /* 0x000fca00078ef805 */
[----:B------:R-:W-:Y:S01]  /*8610*/  STG.E.U8 desc[UR36][R2.64], R5 ;  /* 0x0000000502007986 */ /* 0x000fe2000c101124 */
[----:B------:R-:W-:Y:S05]  /*8620*/  EXIT ;  /* 0x000000000000794d */ /* 0x000fea0003800000 */
.L_x_5483:
        /* <DEDUP_REMOVED lines=12> */
.L_x_5489:
[----:B------:R-:W-:Y:S01]  /*86f0*/  IMAD.MOV.U32 R0, RZ, RZ, 0x7f ;  /* 0x0000007fff007424 */ /* 0x000fe200078e00ff */
[----:B------:R-:W-:-:S04]  /*8700*/  ISETP.GT.U32.AND P0, PT, R4, 0x7f800000, PT ;  /* 0x7f8000000400780c */ /* 0x000fc80003f04070 */
[----:B------:R-:W-:-:S09]  /*8710*/  SEL R0, R0, 0x7c, P0 ;  /* 0x0000007c00007807 */ /* 0x000fd20000000000 */
.L_x_5490:
[----:B------:R-:W-:Y:S05]  /*8720*/  BSYNC.RECONVERGENT B0 ;  /* 0x0000000000007941 */ /* 0x000fea0003800200 */
.L_x_5488:
[----:B------:R-:W-:-:S04]  /*8730*/  SHF.R.U32.HI R5, RZ, 0x18, R5 ;  /* 0x00000018ff057819 */ /* 0x000fc80000011605 */
[----:B------:R-:W-:-:S05]  /*8740*/  LOP3.LUT R5, R0, 0x80, R5, 0xf8, !PT ;  /* 0x0000008000057812 */ /* 0x000fca00078ef805 */
[----:B------:R-:W-:Y:S01]  /*8750*/  STG.E.U8 desc[UR36][R2.64], R5 ;  /* 0x0000000502007986 */ /* 0x000fe2000c101124 */
[----:B------:R-:W-:Y:S05]  /*8760*/  EXIT ;  /* 0x000000000000794d */ /* 0x000fea0003800000 */
.L_x_5482:
[----:B------:R-:W-:-:S05]  /*8770*/  HADD2.F32 R0, -RZ, R17.H0_H0 ;  /* 0x20000011ff007230 */ /* 0x000fca0000004100 */
[----:B------:R-:W-:-:S05]  /*8780*/  F2FP.BF16.F32.PACK_AB R0, RZ, R0 ;  /* 0x00000000ff00723e */ /* 0x000fca00000010ff */
[----:B------:R-:W-:Y:S01]  /*8790*/  STG.E.U16 desc[UR36][R2.64], R0 ;  /* 0x0000000002007986 */ /* 0x000fe2000c101524 */
[----:B------:R-:W-:Y:S05]  /*87a0*/  EXIT ;  /* 0x000000000000794d */ /* 0x000fea0003800000 */
.L_x_5491:
        /* <DEDUP_REMOVED lines=13> */
.L_x_31060:


//--------------------- .text._ZN2at6native18elementwise_kernelILi128ELi4EZNS0_22gpu_kernel_impl_nocastINS0_13BUnaryFunctorIN3c104HalfES5_S5_ZZZNS0_21heaviside_kernel_cudaERNS_18TensorIteratorBaseEENKUlvE_clEvENKUlvE6_clEvEUlS5_S5_E_EEEEvS7_RKT_EUliE_EEviT1_ --------------------------
	.section	.text._ZN2at6native18elementwise_kernelILi128ELi4EZNS0_22gpu_kernel_impl_nocastINS0_13BUnaryFunctorIN3c104HalfES5_S5_ZZZNS0_21heaviside_kernel_cudaERNS_18TensorIteratorBaseEENKUlvE_clEvENKUlvE6_clEvEUlS5_S5_E_EEEEvS7_RKT_EUliE_EEviT1_,"ax",@progbits
	.align	128
        .global         _ZN2at6native18elementwise_kernelILi128ELi4EZNS0_22gpu_kernel_impl_nocastINS0_13BUnaryFunctorIN3c104HalfES5_S5_ZZZNS0_21heaviside_kernel_cudaERNS_18TensorIteratorBaseEENKUlvE_clEvENKUlvE6_clEvEUlS5_S5_E_EEEEvS7_RKT_EUliE_EEviT1_
        .type           _ZN2at6native18elementwise_kernelILi128ELi4EZNS0_22gpu_kernel_impl_nocastINS0_13BUnaryFunctorIN3c104HalfES5_S5_ZZZNS0_21heaviside_kernel_cudaERNS_18TensorIteratorBaseEENKUlvE_clEvENKUlvE6_clEvEUlS5_S5_E_EEEEvS7_RKT_EUliE_EEviT1_,@function
        .size           _ZN2at6native18elementwise_kernelILi128ELi4EZNS0_22gpu_kernel_impl_nocastINS0_13BUnaryFunctorIN3c104HalfES5_S5_ZZZNS0_21heaviside_kernel_cudaERNS_18TensorIteratorBaseEENKUlvE_clEvENKUlvE6_clEvEUlS5_S5_E_EEEEvS7_RKT_EUliE_EEviT1_,(.L_x_31061 - _ZN2at6native18elementwise_kernelILi128ELi4EZNS0_22gpu_kernel_impl_nocastINS0_13BUnaryFunctorIN3c104HalfES5_S5_ZZZNS0_21heaviside_kernel_cudaERNS_18TensorIteratorBaseEENKUlvE_clEvENKUlvE6_clEvEUlS5_S5_E_EEEEvS7_RKT_EUliE_EEviT1_)
        .other          _ZN2at6native18elementwise_kernelILi128ELi4EZNS0_22gpu_kernel_impl_nocastINS0_13BUnaryFunctorIN3c104HalfES5_S5_ZZZNS0_21heaviside_kernel_cudaERNS_18TensorIteratorBaseEENKUlvE_clEvENKUlvE6_clEvEUlS5_S5_E_EEEEvS7_RKT_EUliE_EEviT1_,@"STO_CUDA_ENTRY STV_DEFAULT"
_ZN2at6native18elementwise_kernelILi128ELi4EZNS0_22gpu_kernel_impl_nocastINS0_13BUnaryFunctorIN3c104HalfES5_S5_ZZZNS0_21heaviside_kernel_cudaERNS_18TensorIteratorBaseEENKUlvE_clEvENKUlvE6_clEvEUlS5_S5_E_EEEEvS7_RKT_EUliE_EEviT1_:
.text._ZN2at6native18elementwise_kernelILi128ELi4EZNS0_22gpu_kernel_impl_nocastINS0_13BUnaryFunctorIN3c104HalfES5_S5_ZZZNS0_21heaviside_kernel_cudaERNS_18TensorIteratorBaseEENKUlvE_clEvENKUlvE6_clEvEUlS5_S5_E_EEEEvS7_RKT_EUliE_EEviT1_:
        /* <DEDUP_REMOVED lines=20> */
[----:B------:R-:W-:Y:S01]  /*0140*/  IADD3 R3, PT, PT, R3, 0x80, RZ ;  /* 0x0000008003037810 */ /* 0x000fe20007ffe0ff */
[----:B--2---:R-:W-:-:S05]  /*0150*/  HADD2.F32 R2, -RZ, R4.H0_H0 ;  /* 0x20000004ff027230 */ /* 0x004fca0000004100 */
[----:B------:R-:W-:-:S13]  /*0160*/  FSETP.NEU.FTZ.AND P0, PT, R2, RZ, PT ;  /* 0x000000ff0200720b */ /* 0x000fda0003f1d000 */
[----:B------:R-:W-:-:S04]  /*0170*/  @P0 FSET.BF.GT.FTZ.AND R2, R2, RZ, PT ;  /* 0x000000ff0202020a */ /* 0x000fc80003814000 */
[----:B------:R-:W-:-:S04]  /*0180*/  @P0 F2FP.F16.F32.PACK_AB R2, RZ, R2 ;  /* 0x00000002ff02023e */ /* 0x000fc800000000ff */
        /* <DEDUP_REMOVED lines=10> */
[----:B--2---:R-:W-:-:S05]  /*0230*/  HADD2.F32 R2, -RZ, R4.H0_H0 ;  /* 0x20000004ff027230 */ /* 0x004fca0000004100 */
[----:B------:R-:W-:-:S13]  /*0240*/  FSETP.NEU.FTZ.AND P0, PT, R2, RZ, PT ;  /* 0x000000ff0200720b */ /* 0x000fda0003f1d000 */
[----:B------:R-:W-:-:S04]  /*0250*/  @P0 FSET.BF.GT.FTZ.AND R2, R2, RZ, PT ;  /* 0x000000ff0202020a */ /* 0x000fc80003814000 */
[----:B------:R-:W-:-:S04]  /*0260*/  @P0 F2FP.F16.F32.PACK_AB R2, RZ, R2 ;  /* 0x00000002ff02023e */ /* 0x000fc800000000ff */
[----:B------:R-:W-:-:S05]  /*0270*/  @P0 PRMT R9, R2, 0x7610, R9 ;  /* 0x0000761002090816 */ /* 0x000fca0000000009 */
[----:B0-----:R0:W-:Y:S02]  /*0280*/  STG.E.U16 desc[UR6][R6.64], R9 ;  /* 0x0000000906007986 */ /* 0x0011e4000c101506 */
.L_x_5495:
[----:B------:R-:W-:-:S13]  /*0290*/  ISETP.GE.AND P0, PT, R3, UR4, PT ;  /* 0x0000000403007c0c */ /* 0x000fda000bf06270 */
[----:B------:R-:W-:Y:S05]  /*02a0*/  @P0 BREAK.RELIABLE B1 ;  /* 0x0000000000010942 */ /* 0x000fea0003800100 */
[----:B------:R-:W-:Y:S05]  /*02b0*/  @P0 BRA `(.L_x_5496) ;  /* 0x0000000000300947 */ /* 0x000fea0003800000 */
[----:B------:R-:W-:Y:S05]  /*02c0*/  BSYNC.RELIABLE B1 ;  /* 0x0000000000017941 */ /* 0x000fea0003800100 */
.L_x_5494:
[----:B------:R-:W1:Y:S02]  /*02d0*/  LDC.64 R4, c[0x0][0x588] ;  /* 0x00016200ff047b82 */ /* 0x000e640000000a00 */
[----:B-1----:R-:W2:Y:S06]  /*02e0*/  LDG.E.U16 R4, desc[UR6][R4.64] ;  /* 0x0000000604047981 */ /* 0x002eac000c1e1500 */
[----:B0-----:R-:W0:Y:S01]  /*02f0*/  LDC.64 R6, c[0x0][0x580] ;  /* 0x00016000ff067b82 */ /* 0x001e220000000a00 */
[----:B------:R-:W-:Y:S01]  /*0300*/  IMAD.U32 R9, RZ, RZ, UR5 ;  /* 0x00000005ff097e24 */ /* 0x000fe2000f8e00ff */
[----:B------:R-:W-:Y:S01]  /*0310*/  IADD3 R3, PT, PT, R3, 0x80, RZ ;  /* 0x0000008003037810 */ /* 0x000fe20007ffe0ff */
[----:B--2---:R-:W-:-:S05]  /*0320*/  HADD2.F32 R2, -RZ, R4.H0_H0 ;  /* 0x20000004ff027230 */ /* 0x004fca0000004100 */
[----:B------:R-:W-:-:S13]  /*0330*/  FSETP.NEU.FTZ.AND P0, PT, R2, RZ, PT ;  /* 0x000000ff0200720b */ /* 0x000fda0003f1d000 */
[----:B------:R-:W-:-:S04]  /*0340*/  @P0 FSET.BF.GT.FTZ.AND R2, R2, RZ, PT ;  /* 0x000000ff0202020a */ /* 0x000fc80003814000 */
[----:B------:R-:W-:-:S04]  /*0350*/  @P0 F2FP.F16.F32.PACK_AB R2, RZ, R2 ;  /* 0x00000002ff02023e */ /* 0x000fc800000000ff */
[----:B------:R-:W-:-:S05]  /*0360*/  @P0 PRMT R9, R2, 0x7610, R9 ;  /* 0x0000761002090816 */ /* 0x000fca0000000009 */
[----:B0-----:R1:W-:Y:S02]  /*0370*/  STG.E.U16 desc[UR6][R6.64], R9 ;  /* 0x0000000906007986 */ /* 0x0013e4000c101506 */
.L_x_5496:
[----:B------:R-:W-:Y:S05]  /*0380*/  BSYNC.RECONVERGENT B0 ;  /* 0x0000000000007941 */ /* 0x000fea0003800200 */
.L_x_5493:
[----:B------:R-:W-:Y:S05]  /*0390*/  WARPSYNC.ALL ;  /* 0x0000000000007948 */ /* 0x000fea0003800000 */
[----:B------:R-:W-:-:S13]  /*03a0*/  ISETP.GE.AND P0, PT, R3, UR4, PT ;  /* 0x0000000403007c0c */ /* 0x000fda000bf06270 */
[----:B------:R-:W-:Y:S05]  /*03b0*/  @P0 EXIT ;  /* 0x000000000000094d */ /* 0x000fea0003800000 */
[----:B------:R-:W2:Y:S02]  /*03c0*/  LDC.64 R2, c[0x0][0x588] ;  /* 0x00016200ff027b82 */ /* 0x000ea40000000a00 */
[----:B--2---:R-:W0:Y:S06]  /*03d0*/  LDG.E.U16 R2, desc[UR6][R2.64] ;  /* 0x0000000602027981 */ /* 0x004e2c000c1e1500 */
[----:B------:R-:W2:Y:S01]  /*03e0*/  LDC.64 R4, c[0x0][0x580] ;  /* 0x00016000ff047b82 */ /* 0x000ea20000000a00 */
[----:B01----:R-:W-:-:S05]  /*03f0*/  HADD2.F32 R6, -RZ, R2.H0_H0 ;  /* 0x20000002ff067230 */ /* 0x003fca0000004100 */
[----:B------:R-:W-:-:S13]  /*0400*/  FSETP.NEU.FTZ.AND P0, PT, R6, RZ, PT ;  /* 0x000000ff0600720b */ /* 0x000fda0003f1d000 */
[----:B------:R-:W-:-:S04]  /*0410*/  @P0 FSET.BF.GT.FTZ.AND R6, R6, RZ, PT ;  /* 0x000000ff0606020a */ /* 0x000fc80003814000 */
[----:B------:R-:W-:-:S04]  /*0420*/  @P0 F2FP.F16.F32.PACK_AB R6, RZ, R6 ;  /* 0x00000006ff06023e */ /* 0x000fc800000000ff */
[----:B------:R-:W-:-:S05]  /*0430*/  @P0 PRMT R0, R6, 0x7610, R0 ;  /* 0x0000761006000816 */ /* 0x000fca0000000000 */
[----:B--2---:R-:W-:Y:S01]  /*0440*/  STG.E.U16 desc[UR6][R4.64], R0 ;  /* 0x0000000004007986 */ /* 0x004fe2000c101506 */
[----:B------:R-:W-:Y:S05]  /*0450*/  EXIT ;  /* 0x000000000000794d */ /* 0x000fea0003800000 */
.L_x_5492:
        /* <DEDUP_REMOVED lines=301> */
[C---:B-1----:R-:W-:Y:S02]  /*1730*/  IMAD R5, R8.reuse, UR8, R5 ;  /* 0x0000000808057c24 */ /* 0x042fe4000f8e0205 */
[----:B0-----:R-:W-:Y:S02]  /*1740*/  @P0 IMAD R12, R7, R14, R13 ;  /* 0x0000000e070c0224 */ /* 0x001fe400078e020d */
[----:B------:R-:W-:Y:S02]  /*1750*/  IMAD R6, R8, UR9, R6 ;  /* 0x0000000908067c24 */ /* 0x000fe4000f8e0206 */
[C---:B---3--:R-:W-:Y:S02]  /*1760*/  @P0 IMAD R5, R12.reuse, R10, R5 ;  /* 0x0000000a0c050224 */ /* 0x048fe400078e0205 */
[----:B------:R-:W-:-:S07]  /*1770*/  @P0 IMAD R6, R12, R11, R6 ;  /* 0x0000000b0c060224 */ /* 0x000fce00078e0206 */
.L_x_5500:
        /* <DEDUP_REMOVED lines=8> */
[----:B--2---:R-:W-:-:S05]  /*1800*/  HADD2.F32 R9, -RZ, R6.H0_H0 ;  /* 0x20000006ff097230 */ /* 0x004fca0000004100 */
[----:B------:R-:W-:-:S13]  /*1810*/  FSETP.NEU.FTZ.AND P0, PT, R9, RZ, PT ;  /* 0x000000ff0900720b */ /* 0x000fda0003f1d000 */
[----:B------:R-:W-:-:S04]  /*1820*/  @P0 FSET.BF.GT.FTZ.AND R9, R9, RZ, PT ;  /* 0x000000ff0909020a */ /* 0x000fc80003814000 */
[----:B------:R-:W-:Y:S02]  /*1830*/  @P0 F2FP.F16.F32.PACK_AB R5, RZ, R9 ;  /* 0x00000009ff05023e */ /* 0x000fe400000000ff */
[----:B------:R-:W-:Y:S02]  /*1840*/  IADD3.X R9, PT, PT, RZ, UR9, RZ, P1, !PT ;  /* 0x00000009ff097c10 */ /* 0x000fe40008ffe4ff */
[----:B------:R-:W-:Y:S02]  /*1850*/  @P0 PRMT R11, R5, 0x7610, R11 ;  /* 0x00007610050b0816 */ /* 0x000fe4000000000b */
[----:B------:R-:W-:-:S03]  /*1860*/  ISETP.GE.AND P0, PT, R3, UR4, PT ;  /* 0x0000000403007c0c */ /* 0x000fc6000bf06270 */
[----:B------:R0:W-:Y:S10]  /*1870*/  STG.E.U16 desc[UR6][R8.64], R11 ;  /* 0x0000000b08007986 */ /* 0x0001f4000c101506 */
        /* <DEDUP_REMOVED lines=300> */
.L_x_5502:
[----:B------:R-:W0:Y:S02]  /*2b40*/  LDCU.64 UR8, c[0x0][0x588] ;  /* 0x0000b100ff0877ac */ /* 0x000e240008000a00 */
[----:B0-----:R-:W-:-:S05]  /*2b50*/  IADD3 R6, P0, PT, R6, UR8, RZ ;  /* 0x0000000806067c10 */ /* 0x001fca000ff1e0ff */
[----:B------:R-:W-:Y:S01]  /*2b60*/  IMAD.X R7, RZ, RZ, UR9, P0 ;  /* 0x00000009ff077e24 */ /* 0x000fe200080e06ff */
        /* <DEDUP_REMOVED lines=10> */
[----:B------:R-:W-:-:S05]  /*2c10*/  @P0 PRMT R11, R5, 0x7610, R11 ;  /* 0x00007610050b0816 */ /* 0x000fca000000000b */
[----:B------:R0:W-:Y:S02]  /*2c20*/  STG.E.U16 desc[UR6][R8.64], R11 ;  /* 0x0000000b08007986 */ /* 0x0001e4000c101506 */
.L_x_5499:
[----:B------:R-:W-:-:S13]  /*2c30*/  ISETP.GE.AND P0, PT, R3, UR4, PT ;  /* 0x0000000403007c0c */ /* 0x000fda000bf06270 */
[----:B------:R-:W-:Y:S05]  /*2c40*/  @P0 BREAK.RELIABLE B1 ;  /* 0x0000000000010942 */ /* 0x000fea0003800100 */
[----:B------:R-:W-:Y:S05]  /*2c50*/  @P0 BRA `(.L_x_5501) ;  /* 0x0000001000e80947 */ /* 0x000fea0003800000 */
[----:B------:R-:W-:Y:S05]  /*2c60*/  BSYNC.RELIABLE B1 ;  /* 0x0000000000017941 */ /* 0x000fea0003800100 */
.L_x_5498:
        /* <DEDUP_REMOVED lines=298> */
.L_x_5503:
[----:B------:R-:W0:Y:S02]  /*3f10*/  LDCU.64 UR8, c[0x0][0x588] ;  /* 0x0000b100ff0877ac */ /* 0x000e240008000a00 */
[----:B0-----:R-:W-:-:S04]  /*3f20*/  IADD3 R6, P0, PT, R6, UR8, RZ ;  /* 0x0000000806067c10 */ /* 0x001fc8000ff1e0ff */
[----:B------:R-:W-:Y:S01]  /*3f30*/  IADD3.X R7, PT, PT, RZ, UR9, RZ, P0, !PT ;  /* 0x00000009ff077c10 */ /* 0x000fe200087fe4ff */
[----:B------:R-:W0:Y:S04]  /*3f40*/  LDCU.64 UR8, c[0x0][0x580] ;  /* 0x0000b000ff0877ac */ /* 0x000e280008000a00 */
[----:B------:R-:W2:Y:S01]  /*3f50*/  LDG.E.U16 R6, desc[UR6][R6.64] ;  /* 0x0000000606067981 */ /* 0x000ea2000c1e1500 */
[----:B------:R-:W-:Y:S01]  /*3f60*/  IMAD.U32 R11, RZ, RZ, UR5 ;  /* 0x00000005ff0b7e24 */ /* 0x000fe2000f8e00ff */
        /* <DEDUP_REMOVED lines=9> */
.L_x_5501:
[----:B------:R-:W-:Y:S05]  /*4000*/  BSYNC.RECONVERGENT B0 ;  /* 0x0000000000007941 */ /* 0x000fea0003800200 */
.L_x_5497:
[----:B------:R-:W-:Y:S05]  /*4010*/  WARPSYNC.ALL ;  /* 0x0000000000007948 */ /* 0x000fea0003800000 */
[----:B------:R-:W-:-:S13]  /*4020*/  ISETP.GE.AND P0, PT, R3, UR4, PT ;  /* 0x0000000403007c0c */ /* 0x000fda000bf06270 */
[----:B------:R-:W-:Y:S05]  /*4030*/  @P0 EXIT ;  /* 0x000000000000094d */ /* 0x000fea0003800000 */
[----:B------:R-:W2:Y:S01]  /*4040*/  LDCU.64 UR4, c[0x0][0x390] ;  /* 0x00007200ff0477ac */ /* 0x000ea20008000a00 */
[----:B------:R-:W-:Y:S01]  /*4050*/  HFMA2 R6, -RZ, RZ, 0, 0 ;  /* 0x00000000ff067431 */ /* 0x000fe200000001ff */
[----:B------:R-:W-:Y:S01]  /*4060*/  MOV R7, R3 ;  /* 0x0000000300077202 */ /* 0x000fe20000000f00 */
[----:B------:R-:W3:Y:S01]  /*4070*/  LDCU UR8, c[0x0][0x38c] ;  /* 0x00007180ff0877ac */ /* 0x000ee20008000800 */
[----:B------:R-:W-:Y:S01]  /*4080*/  ISETP.NE.AND P0, PT, R4, RZ, PT ;  /* 0x000000ff0400720c */ /* 0x000fe20003f05270 */
        /* <DEDUP_REMOVED lines=293> */
.L_x_5504:
[----:B------:R-:W0:Y:S02]  /*52e0*/  LDCU.128 UR8, c[0x0][0x580] ;  /* 0x0000b000ff0877ac */ /* 0x000e240008000c00 */
[----:B0-----:R-:W-:-:S04]  /*52f0*/  IADD3 R4, P0, PT, R4, UR10, RZ ;  /* 0x0000000a04047c10 */ /* 0x001fc8000ff1e0ff */
[----:B------:R-:W-:-:S05]  /*5300*/  IADD3.X R5, PT, PT, RZ, UR11, RZ, P0, !PT ;  /* 0x0000000bff057c10 */ /* 0x000fca00087fe4ff */
[----:B------:R-:W2:Y:S01]  /*5310*/  LDG.E.U16 R4, desc[UR6][R4.64] ;  /* 0x0000000604047981 */ /* 0x000ea2000c1e1500 */
[----:B------:R-:W-:-:S04]  /*5320*/  IADD3 R2, P1, PT, R3, UR8, RZ ;  /* 0x0000000803027c10 */ /* 0x000fc8000ff3e0ff */
[----:B------:R-:W-:Y:S01]  /*5330*/  IADD3.X R3, PT, PT, RZ, UR9, RZ, P1, !PT ;  /* 0x00000009ff037c10 */ /* 0x000fe20008ffe4ff */
[----:B--2---:R-:W-:-:S05]  /*5340*/  HADD2.F32 R6, -RZ, R4.H0_H0 ;  /* 0x20000004ff067230 */ /* 0x004fca0000004100 */
[----:B------:R-:W-:-:S13]  /*5350*/  FSETP.NEU.FTZ.AND P0, PT, R6, RZ, PT ;  /* 0x000000ff0600720b */ /* 0x000fda0003f1d000 */
[----:B------:R-:W-:-:S04]  /*5360*/  @P0 FSET.BF.GT.FTZ.AND R6, R6, RZ, PT ;  /* 0x000000ff0606020a */ /* 0x000fc80003814000 */
[----:B------:R-:W-:-:S04]  /*5370*/  @P0 F2FP.F16.F32.PACK_AB R6, RZ, R6 ;  /* 0x00000006ff06023e */ /* 0x000fc800000000ff */
[----:B------:R-:W-:-:S05]  /*5380*/  @P0 PRMT R0, R6, 0x7610, R0 ;  /* 0x0000761006000816 */ /* 0x000fca0000000000 */
[----:B------:R-:W-:Y:S01]  /*5390*/  STG.E.U16 desc[UR6][R2.64], R0 ;  /* 0x0000000002007986 */ /* 0x000fe2000c101506 */
[----:B------:R-:W-:Y:S05]  /*53a0*/  EXIT ;  /* 0x000000000000794d */ /* 0x000fea0003800000 */
.L_x_5505:
        /* <DEDUP_REMOVED lines=13> */
.L_x_31061:


//--------------------- .text._ZN2at6native27unrolled_elementwise_kernelINS0_13BUnaryFunctorIN3c104HalfES4_S4_ZZZNS0_21heaviside_kernel_cudaERNS_18TensorIteratorBaseEENKUlvE_clEvENKUlvE6_clEvEUlS4_S4_E_EESt5arrayIPcLm2EELi4E23TrivialOffsetCalculatorILi1EjESF_NS0_6memory15LoadWithoutCastENSG_16StoreWithoutCastEEEviT_T0_T2_T3_T4_T5_ --------------------------
	.section	.text._ZN2at6native27unrolled_elementwise_kernelINS0_13BUnaryFunctorIN3c104HalfES4_S4_ZZZNS0_21heaviside_kernel_cudaERNS_18TensorIteratorBaseEENKUlvE_clEvENKUlvE6_clEvEUlS4_S4_E_EESt5arrayIPcLm2EELi4E23TrivialOffsetCalculatorILi1EjESF_NS0_6memory15LoadWithoutCastENSG_16StoreWithoutCastEEEviT_T0_T2_T3_T4_T5_,"ax",@progbits
	.align	128
        .global         _ZN2at6native27unrolled_elementwise_kernelINS0_13BUnaryFunctorIN3c104HalfES4_S4_ZZZNS0_21heaviside_kernel_cudaERNS_18TensorIteratorBaseEENKUlvE_clEvENKUlvE6_clEvEUlS4_S4_E_EESt5arrayIPcLm2EELi4E23TrivialOffsetCalculatorILi1EjESF_NS0_6memory15LoadWithoutCastENSG_16StoreWithoutCastEEEviT_T0_T2_T3_T4_T5_
        .type           _ZN2at6native27unrolled_elementwise_kernelINS0_13BUnaryFunctorIN3c104HalfES4_S4_ZZZNS0_21heaviside_kernel_cudaERNS_18TensorIteratorBaseEENKUlvE_clEvENKUlvE6_clEvEUlS4_S4_E_EESt5arrayIPcLm2EELi4E23TrivialOffsetCalculatorILi1EjESF_NS0_6memory15LoadWithoutCastENSG_16StoreWithoutCastEEEviT_T0_T2_T3_T4_T5_,@function
        .size           _ZN2at6native27unrolled_elementwise_kernelINS0_13BUnaryFunctorIN3c104HalfES4_S4_ZZZNS0_21heaviside_kernel_cudaERNS_18TensorIteratorBaseEENKUlvE_clEvENKUlvE6_clEvEUlS4_S4_E_EESt5arrayIPcLm2EELi4E23TrivialOffsetCalculatorILi1EjESF_NS0_6memory15LoadWithoutCastENSG_16StoreWithoutCastEEEviT_T0_T2_T3_T4_T5_,(.L_x_31062 - _ZN2at6native27unrolled_elementwise_kernelINS0_13BUnaryFunctorIN3c104HalfES4_S4_ZZZNS0_21heaviside_kernel_cudaERNS_18TensorIteratorBaseEENKUlvE_clEvENKUlvE6_clEvEUlS4_S4_E_EESt5arrayIPcLm2EELi4E23TrivialOffsetCalculatorILi1EjESF_NS0_6memory15LoadWithoutCastENSG_16StoreWithoutCastEEEviT_T0_T2_T3_T4_T5_)
        .other          _ZN2at6native27unrolled_elementwise_kernelINS0_13BUnaryFunctorIN3c104HalfES4_S4_ZZZNS0_21heaviside_kernel_cudaERNS_18TensorIteratorBaseEENKUlvE_clEvENKUlvE6_clEvEUlS4_S4_E_EESt5arrayIPcLm2EELi4E23TrivialOffsetCalculatorILi1EjESF_NS0_6memory15LoadWithoutCastENSG_16StoreWithoutCastEEEviT_T0_T2_T3_T4_T5_,@"STO_CUDA_ENTRY STV_DEFAULT"
_ZN2at6native27unrolled_elementwise_kernelINS0_13BUnaryFunctorIN3c104HalfES4_S4_ZZZNS0_21heaviside_kernel_cudaERNS_18TensorIteratorBaseEENKUlvE_clEvENKUlvE6_clEvEUlS4_S4_E_EESt5arrayIPcLm2EELi4E23TrivialOffsetCalculatorILi1EjESF_NS0_6memory15LoadWithoutCastENSG_16StoreWithoutCastEEEviT_T0_T2_T3_T4_T5_:
.text._ZN2at6native27unrolled_elementwise_kernelINS0_13BUnaryFunctorIN3c104HalfES4_S4_ZZZNS0_21heaviside_kernel_cudaERNS_18TensorIteratorBaseEENKUlvE_clEvENKUlvE6_clEvEUlS4_S4_E_EESt5arrayIPcLm2EELi4E23TrivialOffsetCalculatorILi1EjESF_NS0_6memory15LoadWithoutCastENSG_16StoreWithoutCastEEEviT_T0_T2_T3_T4_T5_:
        /* <DEDUP_REMOVED lines=10> */
[C---:B------:R-:W-:Y:S01]  /*00a0*/  @!P1 IMAD R9, R0.reuse, 0x200, R7 ;  /* 0x0000020000099824 */ /* 0x040fe200078e0207 */
[----:B------:R-:W-:Y:S01]  /*00b0*/  @!P0 LEA R15, R0, R3, 0x9 ;  /* 0x00000003000f8211 */ /* 0x000fe200078e48ff */
[----:B------:R-:W-:Y:S01]  /*00c0*/  @!P1 VIADD R7, R7, 0x80 ;  /* 0x0000008007079836 */ /* 0x000fe20000000000 */
[----:B------:R-:W-:Y:S01]  /*00d0*/  PRMT R18, RZ, 0x7610, R18 ;  /* 0x00007610ff127816 */ /* 0x000fe20000000012 */
[----:B------:R-:W0:Y:S03]  /*00e0*/  @!P1 LDC.64 R10, c[0x0][0x390] ;  /* 0x0000e400ff0a9b82 */ /* 0x000e260000000a00 */
[----:B------:R-:W-:-:S13]  /*00f0*/  ISETP.GE.AND P3, PT, R7, R2, PT ;  /* 0x000000020700720c */ /* 0x000fda0003f66270 */
[----:B------:R-:W-:Y:S01]  /*0100*/  @!P3 IMAD R17, R0, 0x200, R7 ;  /* 0x000002000011b824 */ /* 0x000fe200078e0207 */
[----:B------:R-:W2:Y:S01]  /*0110*/  @!P3 LDC.64 R4, c[0x0][0x390] ;  /* 0x0000e400ff04bb82 */ /* 0x000ea20000000a00 */
[----:B------:R-:W-:-:S05]  /*0120*/  @!P3 VIADD R7, R7, 0x80 ;  /* 0x000000800707b836 */ /* 0x000fca0000000000 */
[----:B------:R-:W-:Y:S01]  /*0130*/  ISETP.GE.AND P2, PT, R7, R2, PT ;  /* 0x000000020700720c */ /* 0x000fe20003f46270 */
[----:B------:R-:W3:Y:S01]  /*0140*/  LDCU.U16 UR6, c[0x0][0x386] ;  /* 0x000070c0ff0677ac */ /* 0x000ee20008000400 */
[----:B0-----:R-:W-:Y:S01]  /*0150*/  @!P1 IMAD.WIDE.U32 R10, R9, 0x2, R10 ;  /* 0x00000002090a9825 */ /* 0x001fe200078e000a */
[----:B------:R-:W-:-:S03]  /*0160*/  PRMT R9, RZ, 0x7610, R9 ;  /* 0x00007610ff097816 */ /* 0x000fc60000000009 */
[----:B------:R-:W-:-:S03]  /*0170*/  VIADD R19, R3, 0x80 ;  /* 0x0000008003137836 */ /* 0x000fc60000000000 */
[----:B-1----:R0:W5:Y:S04]  /*0180*/  @!P1 LDG.E.U16 R9, desc[UR4][R10.64] ;  /* 0x000000040a099981 */ /* 0x002168000c1e1500 */
        /* <DEDUP_REMOVED lines=18> */
[-C--:B------:R-:W-:Y:S02]  /*02b0*/  ISETP.GE.AND P5, PT, R19, R2.reuse, PT ;  /* 0x000000021300720c */ /* 0x080fe40003fa6270 */
[-C--:B------:R-:W-:Y:S02]  /*02c0*/  ISETP.GE.AND P1, PT, R11, R2.reuse, PT ;  /* 0x000000020b00720c */ /* 0x080fe40003f26270 */
[----:B------:R-:W-:-:S02]  /*02d0*/  ISETP.GE.AND P2, PT, R13, R2, PT ;  /* 0x000000020d00720c */ /* 0x000fc40003f46270 */
[----:B------:R-:W-:Y:S02]  /*02e0*/  ISETP.GE.AND P3, PT, R3, R2, PT ;  /* 0x000000020300720c */ /* 0x000fe40003f66270 */
[----:B---3--:R-:W-:Y:S01]  /*02f0*/  MOV R8, UR6 ;  /* 0x0000000600087c02 */ /* 0x008fe20008000f00 */
[----:B0-----:R-:W-:Y:S01]  /*0300*/  @!P0 IMAD.WIDE.U32 R6, R17, 0x2, R14 ;  /* 0x0000000211068825 */ /* 0x001fe200078e000e */
[----:B------:R-:W-:Y:S09]  /*0310*/  @P0 BRA `(.L_x_5507) ;  /* 0x0000000000180947 */ /* 0x000ff20003800000 */
[----:B-----5:R-:W-:Y:S02]  /*0320*/  HADD2.F32 R18, -RZ, R18.H0_H0 ;  /* 0x20000012ff127230 */ /* 0x020fe40000004100 */
[----:B------:R-:W-:-:S03]  /*0330*/  IMAD.U32 R11, RZ, RZ, UR6 ;  /* 0x00000006ff0b7e24 */ /* 0x000fc6000f8e00ff */
[----:B------:R-:W-:-:S13]  /*0340*/  FSETP.NEU.FTZ.AND P4, PT, R18, RZ, PT ;  /* 0x000000ff1200720b */ /* 0x000fda0003f9d000 */
[----:B------:R-:W-:-:S04]  /*0350*/  @P4 FSET.BF.GT.FTZ.AND R10, R18, RZ, PT ;  /* 0x000000ff120a420a */ /* 0x000fc80003814000 */
[----:B------:R-:W-:-:S04]  /*0360*/  @P4 F2FP.F16.F32.PACK_AB R10, RZ, R10 ;  /* 0x0000000aff0a423e */ /* 0x000fc800000000ff */
[----:B------:R-:W-:-:S07]  /*0370*/  @P4 PRMT R11, R10, 0x7610, R11 ;  /* 0x000076100a0b4816 */ /* 0x000fce000000000b */
.L_x_5507:
[----:B------:R-:W-:Y:S05]  /*0380*/  BSYNC.RECONVERGENT B0 ;  /* 0x0000000000007941 */ /* 0x000fea0003800200 */
.L_x_5506:
[----:B------:R-:W-:Y:S04]  /*0390*/  BSSY.RECONVERGENT B0, `(.L_x_5508) ;  /* 0x0000008000007945 */ /* 0x000fe80003800200 */
[----:B------:R-:W-:Y:S05]  /*03a0*/  @P5 BRA `(.L_x_5509) ;  /* 0x0000000000185947 */ /* 0x000fea0003800000 */
[----:B-----5:R-:W-:-:S05]  /*03b0*/  HADD2.F32 R9, -RZ, R9.H0_H0 ;  /* 0x20000009ff097230 */ /* 0x020fca0000004100 */
[----:B------:R-:W-:-:S13]  /*03c0*/  FSETP.NEU.FTZ.AND P4, PT, R9, RZ, PT ;  /* 0x000000ff0900720b */ /* 0x000fda0003f9d000 */
[----:B------:R-:W-:Y:S01]  /*03d0*/  @P4 FSET.BF.GT.FTZ.AND R10, R9, RZ, PT ;  /* 0x000000ff090a420a */ /* 0x000fe20003814000 */
[----:B------:R-:W-:-:S03]  /*03e0*/  IMAD.U32 R9, RZ, RZ, UR6 ;  /* 0x00000006ff097e24 */ /* 0x000fc6000f8e00ff */
[----:B------:R-:W-:-:S04]  /*03f0*/  @P4 F2FP.F16.F32.PACK_AB R10, RZ, R10 ;  /* 0x0000000aff0a423e */ /* 0x000fc800000000ff */
[----:B------:R-:W-:-:S07]  /*0400*/  @P4 PRMT R9, R10, 0x7610, R9 ;  /* 0x000076100a094816 */ /* 0x000fce0000000009 */
.L_x_5509:
[----:B------:R-:W-:Y:S05]  /*0410*/  BSYNC.RECONVERGENT B0 ;  /* 0x0000000000007941 */ /* 0x000fea0003800200 */
.L_x_5508:
[----:B------:R-:W-:Y:S04]  /*0420*/  BSSY.RECONVERGENT B0, `(.L_x_5510) ;  /* 0x0000008000007945 */ /* 0x000fe80003800200 */
[----:B------:R-:W-:Y:S05]  /*0430*/  @P1 BRA `(.L_x_5511) ;  /* 0x0000000000181947 */ /* 0x000fea0003800000 */
[----:B-----5:R-:W-:Y:S02]  /*0440*/  HADD2.F32 R5, -RZ, R5.H0_H0 ;  /* 0x20000005ff057230 */ /* 0x020fe40000004100 */
[----:B------:R-:W-:-:S03]  /*0450*/  IMAD.U32 R13, RZ, RZ, UR6 ;  /* 0x00000006ff0d7e24 */ /* 0x000fc6000f8e00ff */
[----:B------:R-:W-:-:S13]  /*0460*/  FSETP.NEU.FTZ.AND P1, PT, R5, RZ, PT ;  /* 0x000000ff0500720b */ /* 0x000fda0003f3d000 */
[----:B------:R-:W-:-:S04]  /*0470*/  @P1 FSET.BF.GT.FTZ.AND R5, R5, RZ, PT ;  /* 0x000000ff0505120a */ /* 0x000fc80003814000 */
[----:B------:R-:W-:-:S04]  /*0480*/  @P1 F2FP.F16.F32.PACK_AB R5, RZ, R5 ;  /* 0x00000005ff05123e */ /* 0x000fc800000000ff */
[----:B------:R-:W-:-:S07]  /*0490*/  @P1 PRMT R13, R5, 0x7610, R13 ;  /* 0x00007610050d1816 */ /* 0x000fce000000000d */
.L_x_5511:
[----:B------:R-:W-:Y:S05]  /*04a0*/  BSYNC.RECONVERGENT B0 ;  /* 0x0000000000007941 */ /* 0x000fea0003800200 */
.L_x_5510:
[----:B------:R-:W-:Y:S04]  /*04b0*/  BSSY.RECONVERGENT B0, `(.L_x_5512) ;  /* 0x0000007000007945 */ /* 0x000fe80003800200 */
[----:B------:R-:W-:Y:S05]  /*04c0*/  @P2 BRA `(.L_x_5513) ;  /* 0x0000000000142947 */ /* 0x000fea0003800000 */
[----:B-----5:R-:W-:-:S05]  /*04d0*/  HADD2.F32 R4, -RZ, R4.H0_H0 ;  /* 0x20000004ff047230 */ /* 0x020fca0000004100 */
[----:B------:R-:W-:-:S13]  /*04e0*/  FSETP.NEU.FTZ.AND P1, PT, R4, RZ, PT ;  /* 0x000000ff0400720b */ /* 0x000fda0003f3d000 */
[----:B------:R-:W-:-:S04]  /*04f0*/  @P1 FSET.BF.GT.FTZ.AND R4, R4, RZ, PT ;  /* 0x000000ff0404120a */ /* 0x000fc80003814000 */
[----:B------:R-:W-:-:S04]  /*0500*/  @P1 F2FP.F16.F32.PACK_AB R4, RZ, R4 ;  /* 0x00000004ff04123e */ /* 0x000fc800000000ff */
[----:B------:R-:W-:-:S07]  /*0510*/  @P1 PRMT R8, R4, 0x7610, R8 ;  /* 0x0000761004081816 */ /* 0x000fce0000000008 */
.L_x_5513:
[----:B------:R-:W-:Y:S05]  /*0520*/  BSYNC.RECONVERGENT B0 ;  /* 0x0000000000007941 */ /* 0x000fea0003800200 */
.L_x_5512:
[----:B------:R0:W-:Y:S01]  /*0530*/  @!P0 STG.E.U16 desc[UR4][R6.64], R11 ;  /* 0x0000000b06008986 */ /* 0x0001e2000c101504 */
[----:B------:R-:W-:Y:S04]  /*0540*/  BSSY.RECONVERGENT B0, `(.L_x_5514) ;  /* 0x000000c000007945 */ /* 0x000fe80003800200 */
[----:B------:R-:W-:Y:S05]  /*0550*/  @P3 BRA `(.L_x_5515) ;  /* 0x0000000000283947 */ /* 0x000fea0003800000 */
[----:B-----5:R-:W1:Y:S01]  /*0560*/  LDC.64 R4, c[0x0][0x388] ;  /* 0x0000e200ff047b82 */ /* 0x020e620000000a00 */
[----:B0-----:R-:W-:Y:S01]  /*0570*/  IMAD R7, R0, 0x200, R3 ;  /* 0x0000020000077824 */ /* 0x001fe200078e0203 */
[----:B------:R-:W-:-:S04]  /*0580*/  IADD3 R3, PT, PT, R3, 0x80, RZ ;  /* 0x0000008003037810 */ /* 0x000fc80007ffe0ff */
[----:B------:R-:W-:-:S13]  /*0590*/  ISETP.GE.AND P0, PT, R3, R2, PT ;  /* 0x000000020300720c */ /* 0x000fda0003f06270 */
[----:B------:R-:W-:Y:S02]  /*05a0*/  @!P0 IMAD R11, R0, 0x200, R3 ;  /* 0x00000200000b8824 */ /* 0x000fe400078e0203 */
[----:B------:R-:W-:Y:S02]  /*05b0*/  @!P0 VIADD R3, R3, 0x80 ;  /* 0x0000008003038836 */ /* 0x000fe40000000000 */
[----:B-1----:R-:W-:-:S04]  /*05c0*/  IMAD.WIDE.U32 R6, R7, 0x2, R4 ;  /* 0x0000000207067825 */ /* 0x002fc800078e0004 */
[----:B------:R-:W-:Y:S01]  /*05d0*/  @!P0 IMAD.WIDE.U32 R4, R11, 0x2, R4 ;  /* 0x000000020b048825 */ /* 0x000fe200078e0004 */
[----:B------:R1:W-:Y:S04]  /*05e0*/  STG.E.U16 desc[UR4][R6.64], R9 ;  /* 0x0000000906007986 */ /* 0x0003e8000c101504 */
[----:B------:R1:W-:Y:S02]  /*05f0*/  @!P0 STG.E.U16 desc[UR4][R4.64], R13 ;  /* 0x0000000d04008986 */ /* 0x0003e4000c101504 */
.L_x_5515:
[----:B------:R-:W-:Y:S05]  /*0600*/  BSYNC.RECONVERGENT B0 ;  /* 0x0000000000007941 */ /* 0x000fea0003800200 */
.L_x_5514:
[----:B------:R-:W-:-:S13]  /*0610*/  ISETP.GE.AND P0, PT, R3, R2, PT ;  /* 0x000000020300720c */ /* 0x000fda0003f06270 */
[----:B------:R-:W-:Y:S05]  /*0620*/  @P0 EXIT ;  /* 0x000000000000094d */ /* 0x000fea0003800000 */
[----:B-1---5:R-:W1:Y:S01]  /*0630*/  LDC.64 R4, c[0x0][0x388] ;  /* 0x0000e200ff047b82 */ /* 0x022e620000000a00 */
[----:B------:R-:W-:-:S04]  /*0640*/  IMAD R3, R0, 0x200, R3 ;  /* 0x0000020000037824 */ /* 0x000fc800078e0203 */
[----:B-1----:R-:W-:-:S05]  /*0650*/  IMAD.WIDE.U32 R2, R3, 0x2, R4 ;  /* 0x0000000203027825 */ /* 0x002fca00078e0004 */
[----:B------:R-:W-:Y:S01]  /*0660*/  STG.E.U16 desc[UR4][R2.64], R8 ;  /* 0x0000000802007986 */ /* 0x000fe2000c101504 */
[----:B------:R-:W-:Y:S05]  /*0670*/  EXIT ;  /* 0x000000000000794d */ /* 0x000fea0003800000 */
.L_x_5516:
        /* <DEDUP_REMOVED lines=16> */
.L_x_31062:


//--------------------- .text._ZN2at6native29vectorized_elementwise_kernelILi2ENS0_13BUnaryFunctorIN3c104HalfES4_S4_ZZZNS0_21heaviside_kernel_cudaERNS_18TensorIteratorBaseEENKUlvE_clEvENKUlvE6_clEvEUlS4_S4_E_EESt5arrayIPcLm2EEEEviT0_T1_ --------------------------
	.section	.text._ZN2at6native29vectorized_elementwise_kernelILi2ENS0_13BUnaryFunctorIN3c104HalfES4_S4_ZZZNS0_21heaviside_kernel_cudaERNS_18TensorIteratorBaseEENKUlvE_clEvENKUlvE6_clEvEUlS4_S4_E_EESt5arrayIPcLm2EEEEviT0_T1_,"ax",@progbits
	.align	128
        .global         _ZN2at6native29vectorized_elementwise_kernelILi2ENS0_13BUnaryFunctorIN3c104HalfES4_S4_ZZZNS0_21heaviside_kernel_cudaERNS_18TensorIteratorBaseEENKUlvE_clEvENKUlvE6_clEvEUlS4_S4_E_EESt5arrayIPcLm2EEEEviT0_T1_
        .type           _ZN2at6native29vectorized_elementwise_kernelILi2ENS0_13BUnaryFunctorIN3c104HalfES4_S4_ZZZNS0_21heaviside_kernel_cudaERNS_18TensorIteratorBaseEENKUlvE_clEvENKUlvE6_clEvEUlS4_S4_E_EESt5arrayIPcLm2EEEEviT0_T1_,@function
        .size           _ZN2at6native29vectorized_elementwise_kernelILi2ENS0_13BUnaryFunctorIN3c104HalfES4_S4_ZZZNS0_21heaviside_kernel_cudaERNS_18TensorIteratorBaseEENKUlvE_clEvENKUlvE6_clEvEUlS4_S4_E_EESt5arrayIPcLm2EEEEviT0_T1_,(.L_x_31063 - _ZN2at6native29vectorized_elementwise_kernelILi2ENS0_13BUnaryFunctorIN3c104HalfES4_S4_ZZZNS0_21heaviside_kernel_cudaERNS_18TensorIteratorBaseEENKUlvE_clEvENKUlvE6_clEvEUlS4_S4_E_EESt5arrayIPcLm2EEEEviT0_T1_)
        .other          _ZN2at6native29vectorized_elementwise_kernelILi2ENS0_13BUnaryFunctorIN3c104HalfES4_S4_ZZZNS0_21heaviside_kernel_cudaERNS_18TensorIteratorBaseEENKUlvE_clEvENKUlvE6_clEvEUlS4_S4_E_EESt5arrayIPcLm2EEEEviT0_T1_,@"STO_CUDA_ENTRY STV_DEFAULT"
_ZN2at6native29vectorized_elementwise_kernelILi2ENS0_13BUnaryFunctorIN3c104HalfES4_S4_ZZZNS0_21heaviside_kernel_cudaERNS_18TensorIteratorBaseEENKUlvE_clEvENKUlvE6_clEvEUlS4_S4_E_EESt5arrayIPcLm2EEEEviT0_T1_:
.text._ZN2at6native29vectorized_elementwise_kernelILi2ENS0_13BUnaryFunctorIN3c104HalfES4_S4_ZZZNS0_21heaviside_kernel_cudaERNS_18TensorIteratorBaseEENKUlvE_clEvENKUlvE6_clEvEUlS4_S4_E_EESt5arrayIPcLm2EEEEviT0_T1_:
        /* <DEDUP_REMOVED lines=81> */
[----:B-----5:R-:W-:Y:S02]  /*0510*/  HADD2.F32 R22, -RZ, R22.H0_H0 ;  /* 0x20000016ff167230 */ /* 0x020fe40000004100 */
[----:B------:R-:W-:-:S03]  /*0520*/  IMAD.U32 R21, RZ, RZ, UR7 ;  /* 0x00000007ff157e24 */ /* 0x000fc6000f8e00ff */
[----:B------:R-:W-:-:S13]  /*0530*/  FSETP.NEU.FTZ.AND P5, PT, R22, RZ, PT ;  /* 0x000000ff1600720b */ /* 0x000fda0003fbd000 */
[----:B------:R-:W-:-:S04]  /*0540*/  @P5 FSET.BF.GT.FTZ.AND R6, R22, RZ, PT ;  /* 0x000000ff1606520a */ /* 0x000fc80003814000 */
[----:B------:R-:W-:-:S04]  /*0550*/  @P5 F2FP.F16.F32.PACK_AB R6, RZ, R6 ;  /* 0x00000006ff06523e */ /* 0x000fc800000000ff */
[----:B------:R-:W-:-:S07]  /*0560*/  @P5 PRMT R21, R6, 0x7610, R21 ;  /* 0x0000761006155816 */ /* 0x000fce0000000015 */
.L_x_5519:
[----:B------:R-:W-:Y:S05]  /*0570*/  BSYNC.RECONVERGENT B0 ;  /* 0x0000000000007941 */ /* 0x000fea0003800200 */
.L_x_5518:
[-C--:B------:R-:W-:Y:S01]  /*0580*/  ISETP.GE.U32.AND P6, PT, R19, R10.reuse, PT ;  /* 0x0000000a1300720c */ /* 0x080fe20003fc6070 */
[----:B------:R-:W-:Y:S01]  /*0590*/  BSSY.RECONVERGENT B0, `(.L_x_5520) ;  /* 0x000000a000007945 */ /* 0x000fe20003800200 */
[----:B------:R-:W-:Y:S01]  /*05a0*/  ISETP.GE.U32.AND P5, PT, R7, R10, PT ;  /* 0x0000000a0700720c */ /* 0x000fe20003fa6070 */
[----:B------:R-:W-:-:S10]  /*05b0*/  VIADD R7, R13, 0x380 ;  /* 0x000003800d077836 */ /* 0x000fd40000000000 */
[----:B------:R-:W-:Y:S05]  /*05c0*/  @P6 BRA `(.L_x_5521) ;  /* 0x0000000000186947 */ /* 0x000fea0003800000 */
[----:B-----5:R-:W-:Y:S02]  /*05d0*/  HADD2.F32 R16, -RZ, R16.H0_H0 ;  /* 0x20000010ff107230 */ /* 0x020fe40000004100 */
[----:B------:R-:W-:-:S03]  /*05e0*/  IMAD.U32 R9, RZ, RZ, UR7 ;  /* 0x00000007ff097e24 */ /* 0x000fc6000f8e00ff */
[----:B------:R-:W-:-:S13]  /*05f0*/  FSETP.NEU.FTZ.AND P6, PT, R16, RZ, PT ;  /* 0x000000ff1000720b */ /* 0x000fda0003fdd000 */
[----:B------:R-:W-:-:S04]  /*0600*/  @P6 FSET.BF.GT.FTZ.AND R6, R16, RZ, PT ;  /* 0x000000ff1006620a */ /* 0x000fc80003814000 */
[----:B------:R-:W-:-:S04]  /*0610*/  @P6 F2FP.F16.F32.PACK_AB R6, RZ, R6 ;  /* 0x00000006ff06623e */ /* 0x000fc800000000ff */
[----:B------:R-:W-:-:S07]  /*0620*/  @P6 PRMT R9, R6, 0x7610, R9 ;  /* 0x0000761006096816 */ /* 0x000fce0000000009 */
.L_x_5521:
[----:B------:R-:W-:Y:S05]  /*0630*/  BSYNC.RECONVERGENT B0 ;  /* 0x0000000000007941 */ /* 0x000fea0003800200 */
.L_x_5520:
[----:B------:R-:W-:Y:S01]  /*0640*/  ISETP.GE.U32.AND P6, PT, R7, R10, PT ;  /* 0x0000000a0700720c */ /* 0x000fe20003fc6070 */
[----:B------:R-:W-:Y:S01]  /*0650*/  @!P0 IMAD.IADD R7, R0, 0x1, R13 ;  /* 0x0000000100078824 */ /* 0x000fe200078e020d */
[----:B------:R-:W-:Y:S03]  /*0660*/  BSSY.RECONVERGENT B0, `(.L_x_5522) ;  /* 0x0000009000007945 */ /* 0x000fe60003800200 */
[----:B--2---:R-:W-:Y:S01]  /*0670*/  @!P0 IMAD.WIDE.U32 R2, R7, 0x2, R2 ;  /* 0x0000000207028825 */ /* 0x004fe200078e0002 */
[----:B------:R-:W-:Y:S07]  /*0680*/  @P1 BRA `(.L_x_5523) ;  /* 0x0000000000181947 */ /* 0x000fee0003800000 */
[----:B-----5:R-:W-:-:S05]  /*0690*/  HADD2.F32 R12, -RZ, R12.H0_H0 ;  /* 0x2000000cff0c7230 */ /* 0x020fca0000004100 */
[----:B------:R-:W-:-:S13]  /*06a0*/  FSETP.NEU.FTZ.AND P1, PT, R12, RZ, PT ;  /* 0x000000ff0c00720b */ /* 0x000fda0003f3d000 */
[----:B------:R-:W-:Y:S01]  /*06b0*/  @P1 FSET.BF.GT.FTZ.AND R6, R12, RZ, PT ;  /* 0x000000ff0c06120a */ /* 0x000fe20003814000 */
[----:B------:R-:W-:-:S03]  /*06c0*/  IMAD.U32 R12, RZ, RZ, UR7 ;  /* 0x00000007ff0c7e24 */ /* 0x000fc6000f8e00ff */
[----:B------:R-:W-:-:S04]  /*06d0*/  @P1 F2FP.F16.F32.PACK_AB R6, RZ, R6 ;  /* 0x00000006ff06123e */ /* 0x000fc800000000ff */
[----:B------:R-:W-:-:S07]  /*06e0*/  @P1 PRMT R12, R6, 0x7610, R12 ;  /* 0x00007610060c1816 */ /* 0x000fce000000000c */
.L_x_5523:
[----:B------:R-:W-:Y:S05]  /*06f0*/  BSYNC.RECONVERGENT B0 ;  /* 0x0000000000007941 */ /* 0x000fea0003800200 */
.L_x_5522:
        /* <DEDUP_REMOVED lines=8> */
.L_x_5525:
[----:B------:R-:W-:Y:S05]  /*0780*/  BSYNC.RECONVERGENT B0 ;  /* 0x0000000000007941 */ /* 0x000fea0003800200 */
.L_x_5524:
        /* <DEDUP_REMOVED lines=8> */
.L_x_5527:
[----:B------:R-:W-:Y:S05]  /*0810*/  BSYNC.RECONVERGENT B0 ;  /* 0x0000000000007941 */ /* 0x000fea0003800200 */
.L_x_5526:
        /* <DEDUP_REMOVED lines=8> */
.L_x_5529:
[----:B------:R-:W-:Y:S05]  /*08a0*/  BSYNC.RECONVERGENT B0 ;  /* 0x0000000000007941 */ /* 0x000fea0003800200 */
.L_x_5528:
        /* <DEDUP_REMOVED lines=8> */
.L_x_5531:
[----:B------:R-:W-:Y:S05]  /*0930*/  BSYNC.RECONVERGENT B0 ;  /* 0x0000000000007941 */ /* 0x000fea0003800200 */
.L_x_5530:
[----:B------:R-:W-:Y:S04]  /*0940*/  BSSY.RECONVERGENT B0, `(.L_x_5532) ;  /* 0x0000007000007945 */ /* 0x000fe80003800200 */
[----:B------:R-:W-:Y:S05]  /*0950*/  @P6 BRA `(.L_x_5533) ;  /* 0x0000000000146947 */ /* 0x000fea0003800000 */
[----:B-----5:R-:W-:-:S05]  /*0960*/  HADD2.F32 R5, -RZ, R5.H0_H0 ;  /* 0x20000005ff057230 */ /* 0x020fca0000004100 */
[----:B------:R-:W-:-:S13]  /*0970*/  FSETP.NEU.FTZ.AND P1, PT, R5, RZ, PT ;  /* 0x000000ff0500720b */ /* 0x000fda0003f3d000 */
[----:B------:R-:W-:-:S04]  /*0980*/  @P1 FSET.BF.GT.FTZ.AND R5, R5, RZ, PT ;  /* 0x000000ff0505120a */ /* 0x000fc80003814000 */
[----:B------:R-:W-:-:S04]  /*0990*/  @P1 F2FP.F16.F32.PACK_AB R5, RZ, R5 ;  /* 0x00000005ff05123e */ /* 0x000fc800000000ff */
[----:B------:R-:W-:-:S07]  /*09a0*/  @P1 PRMT R11, R5, 0x7610, R11 ;  /* 0x00007610050b1816 */ /* 0x000fce000000000b */
.L_x_5533:
[----:B------:R-:W-:Y:S05]  /*09b0*/  BSYNC.RECONVERGENT B0 ;  /* 0x0000000000007941 */ /* 0x000fea0003800200 */
.L_x_5532:
        /* <DEDUP_REMOVED lines=18> */
.L_x_5536:
[----:B------:R-:W-:-:S13]  /*0ae0*/  ISETP.GE.U32.AND P0, PT, R13, R10, PT ;  /* 0x0000000a0d00720c */ /* 0x000fda0003f06070 */
[----:B------:R-:W-:Y:S05]  /*0af0*/  @P0 BRA `(.L_x_5538) ;  /* 0x0000000000300947 */ /* 0x000fea0003800000 */
[----:B0-----:R-:W0:Y:S01]  /*0b00*/  LDC.64 R2, c[0x0][0x388] ;  /* 0x0000e200ff027b82 */ /* 0x001e220000000a00 */
[----:B-----5:R-:W-:Y:S02]  /*0b10*/  IMAD.IADD R5, R0, 0x1, R13 ;  /* 0x0000000100057824 */ /* 0x020fe400078e020d */
[----:B------:R-:W-:Y:S02]  /*0b20*/  VIADD R13, R13, 0x80 ;  /* 0x000000800d0d7836 */ /* 0x000fe40000000000 */
[----:B0-----:R-:W-:-:S05]  /*0b30*/  IMAD.WIDE.U32 R2, R5, 0x2, R2 ;  /* 0x0000000205027825 */ /* 0x001fca00078e0002 */
[----:B------:R1:W-:Y:S02]  /*0b40*/  STG.E.U16 desc[UR4][R2.64], R6 ;  /* 0x0000000602007986 */ /* 0x0003e4000c101504 */
.L_x_5537:
[----:B------:R-:W-:-:S13]  /*0b50*/  ISETP.GE.U32.AND P0, PT, R13, R10, PT ;  /* 0x0000000a0d00720c */ /* 0x000fda0003f06070 */
[----:B------:R-:W-:Y:S05]  /*0b60*/  @P0 BRA `(.L_x_5539) ;  /* 0x0000000000340947 */ /* 0x000fea0003800000 */
[----:B01----:R-:W0:Y:S01]  /*0b70*/  LDC.64 R2, c[0x0][0x388] ;  /* 0x0000e200ff027b82 */ /* 0x003e220000000a00 */
[----:B------:R-:W-:Y:S02]  /*0b80*/  IMAD.IADD R5, R0, 0x1, R13 ;  /* 0x0000000100057824 */ /* 0x000fe400078e020d */
[----:B------:R-:W-:Y:S02]  /*0b90*/  VIADD R13, R13, 0x80 ;  /* 0x000000800d0d7836 */ /* 0x000fe40000000000 */
[----:B0-----:R-:W-:-:S05]  /*0ba0*/  IMAD.WIDE.U32 R2, R5, 0x2, R2 ;  /* 0x0000000205027825 */ /* 0x001fca00078e0002 */
[----:B------:R1:W-:Y:S02]  /*0bb0*/  STG.E.U16 desc[UR4][R2.64], R8 ;  /* 0x0000000802007986 */ /* 0x0003e4000c101504 */
.L_x_5538:
        /* <DEDUP_REMOVED lines=8> */
.L_x_5539:
[----:B------:R-:W-:Y:S05]  /*0c40*/  BSYNC.RELIABLE B1 ;  /* 0x0000000000017941 */ /* 0x000fea0003800100 */
.L_x_5535:
[----:B------:R-:W-:-:S13]  /*0c50*/  ISETP.GE.U32.AND P0, PT, R13, R10, PT ;  /* 0x0000000a0d00720c */ /* 0x000fda0003f06070 */
[----:B012---:R-:W0:Y:S01]  /*0c60*/  @!P0 LDC.64 R2, c[0x0][0x388] ;  /* 0x0000e200ff028b82 */ /* 0x007e220000000a00 */
[----:B------:R-:W-:Y:S02]  /*0c70*/  @!P0 IMAD.IADD R5, R0, 0x1, R13 ;  /* 0x0000000100058824 */ /* 0x000fe400078e020d */
[----:B------:R-:W-:Y:S02]  /*0c80*/  @!P0 VIADD R13, R13, 0x80 ;  /* 0x000000800d0d8836 */ /* 0x000fe40000000000 */
[----:B0-----:R-:W-:-:S05]  /*0c90*/  @!P0 IMAD.WIDE.U32 R2, R5, 0x2, R2 ;  /* 0x0000000205028825 */ /* 0x001fca00078e0002 */
[----:B------:R2:W-:Y:S02]  /*0ca0*/  @!P0 STG.E.U16 desc[UR4][R2.64], R4 ;  /* 0x0000000402008986 */ /* 0x0005e4000c101504 */
.L_x_5540:
[----:B------:R-:W-:Y:S05]  /*0cb0*/  BSYNC.RECONVERGENT B0 ;  /* 0x0000000000007941 */ /* 0x000fea0003800200 */
.L_x_5534:
        /* <DEDUP_REMOVED lines=8> */
.L_x_5517:
        /* <DEDUP_REMOVED lines=12> */
[--C-:B--2---:R-:W-:Y:S02]  /*0e00*/  HADD2.F32 R9, -RZ, R5.reuse.H0_H0 ;  /* 0x20000005ff097230 */ /* 0x104fe40000004100 */
[----:B------:R-:W-:Y:S02]  /*0e10*/  HADD2.F32 R10, -RZ, R5.H1_H1 ;  /* 0x30000005ff0a7230 */ /* 0x000fe40000004100 */
[----:B------:R-:W-:Y:S01]  /*0e20*/  IMAD.U32 R5, RZ, RZ, UR7 ;  /* 0x00000007ff057e24 */ /* 0x000fe2000f8e00ff */
[----:B------:R-:W-:Y:S01]  /*0e30*/  FSETP.NEU.FTZ.AND P3, PT, R9, RZ, PT ;  /* 0x000000ff0900720b */ /* 0x000fe20003f7d000 */
[--C-:B---3--:R-:W-:Y:S01]  /*0e40*/  HADD2.F32 R12, -RZ, R6.reuse.H0_H0 ;  /* 0x20000006ff0c7230 */ /* 0x108fe20000004100 */
[----:B------:R-:W-:Y:S01]  /*0e50*/  FSETP.NEU.FTZ.AND P2, PT, R10, RZ, PT ;  /* 0x000000ff0a00720b */ /* 0x000fe20003f5d000 */
[----:B------:R-:W-:-:S03]  /*0e60*/  HADD2.F32 R6, -RZ, R6.H1_H1 ;  /* 0x30000006ff067230 */ /* 0x000fc60000004100 */
[----:B------:R-:W-:Y:S01]  /*0e70*/  FSETP.NEU.FTZ.AND P1, PT, R12, RZ, PT ;  /* 0x000000ff0c00720b */ /* 0x000fe20003f3d000 */
[--C-:B-----5:R-:W-:Y:S01]  /*0e80*/  HADD2.F32 R13, -RZ, R8.reuse.H0_H0 ;  /* 0x20000008ff0d7230 */ /* 0x120fe20000004100 */
[----:B------:R-:W-:Y:S01]  /*0e90*/  FSETP.NEU.FTZ.AND P0, PT, R6, RZ, PT ;  /* 0x000000ff0600720b */ /* 0x000fe20003f1d000 */
[----:B------:R-:W-:Y:S02]  /*0ea0*/  HADD2.F32 R14, -RZ, R8.H1_H1 ;  /* 0x30000008ff0e7230 */ /* 0x000fe40000004100 */
[----:B------:R-:W-:Y:S01]  /*0eb0*/  IMAD.U32 R8, RZ, RZ, UR7 ;  /* 0x00000007ff087e24 */ /* 0x000fe2000f8e00ff */
[----:B------:R-:W-:Y:S02]  /*0ec0*/  FSETP.NEU.FTZ.AND P5, PT, R13, RZ, PT ;  /* 0x000000ff0d00720b */ /* 0x000fe40003fbd000 */
[----:B------:R-:W-:Y:S02]  /*0ed0*/  @P3 FSET.BF.GT.FTZ.AND R9, R9, RZ, PT ;  /* 0x000000ff0909320a */ /* 0x000fe40003814000 */
[----:B------:R-:W-:-:S02]  /*0ee0*/  @P2 FSET.BF.GT.FTZ.AND R10, R10, RZ, PT ;  /* 0x000000ff0a0a220a */ /* 0x000fc40003814000 */
[----:B------:R-:W-:Y:S02]  /*0ef0*/  @P3 F2FP.F16.F32.PACK_AB R9, RZ, R9 ;  /* 0x00000009ff09323e */ /* 0x000fe400000000ff */
[----:B------:R-:W-:Y:S01]  /*0f00*/  @P2 F2FP.F16.F32.PACK_AB R15, RZ, R10 ;  /* 0x0000000aff0f223e */ /* 0x000fe200000000ff */
[--C-:B----4-:R-:W-:Y:S01]  /*0f10*/  HADD2.F32 R10, -RZ, R7.reuse.H1_H1 ;  /* 0x30000007ff0a7230 */ /* 0x110fe20000004100 */
[----:B------:R-:W-:Y:S01]  /*0f20*/  @P3 PRMT R5, R9, 0x7610, R5 ;  /* 0x0000761009053816 */ /* 0x000fe20000000005 */
[----:B------:R-:W-:Y:S01]  /*0f30*/  HADD2.F32 R9, -RZ, R7.H0_H0 ;  /* 0x20000007ff097230 */ /* 0x000fe20000004100 */
[----:B------:R-:W-:Y:S01]  /*0f40*/  FSETP.NEU.FTZ.AND P6, PT, R14, RZ, PT ;  /* 0x000000ff0e00720b */ /* 0x000fe20003fdd000 */
[----:B------:R-:W-:Y:S01]  /*0f50*/  IMAD.U32 R7, RZ, RZ, UR7 ;  /* 0x00000007ff077e24 */ /* 0x000fe2000f8e00ff */
[----:B------:R-:W-:Y:S02]  /*0f60*/  FSETP.NEU.FTZ.AND P4, PT, R10, RZ, PT ;  /* 0x000000ff0a00720b */ /* 0x000fe40003f9d000 */
[----:B------:R-:W-:-:S02]  /*0f70*/  FSETP.NEU.FTZ.AND P3, PT, R9, RZ, PT ;  /* 0x000000ff0900720b */ /* 0x000fc40003f7d000 */
[----:B------:R-:W-:Y:S02]  /*0f80*/  @P1 FSET.BF.GT.FTZ.AND R12, R12, RZ, PT ;  /* 0x000000ff0c0c120a */ /* 0x000fe40003814000 */
[----:B------:R-:W-:Y:S02]  /*0f90*/  @P0 FSET.BF.GT.FTZ.AND R6, R6, RZ, PT ;  /* 0x000000ff0606020a */ /* 0x000fe40003814000 */
[----:B------:R-:W-:Y:S02]  /*0fa0*/  @P1 F2FP.F16.F32.PACK_AB R12, RZ, R12 ;  /* 0x0000000cff0c123e */ /* 0x000fe400000000ff */
[----:B------:R-:W-:Y:S02]  /*0fb0*/  @P5 FSET.BF.GT.FTZ.AND R13, R13, RZ, PT ;  /* 0x000000ff0d0d520a */ /* 0x000fe40003814000 */
[----:B------:R-:W-:Y:S02]  /*0fc0*/  @P6 FSET.BF.GT.FTZ.AND R14, R14, RZ, PT ;  /* 0x000000ff0e0e620a */ /* 0x000fe40003814000 */
[----:B------:R-:W-:-:S02]  /*0fd0*/  @P4 FSET.BF.GT.FTZ.AND R10, R10, RZ, PT ;  /* 0x000000ff0a0a420a */ /* 0x000fc40003814000 */
[----:B------:R-:W-:Y:S02]  /*0fe0*/  @P3 FSET.BF.GT.FTZ.AND R9, R9, RZ, PT ;  /* 0x000000ff0909320a */ /* 0x000fe40003814000 */
[----:B------:R-:W-:Y:S02]  /*0ff0*/  @P2 PRMT R8, R15, 0x7610, R8 ;  /* 0x000076100f082816 */ /* 0x000fe40000000008 */
[----:B------:R-:W-:Y:S02]  /*1000*/  @P1 PRMT R7, R12, 0x7610, R7 ;  /* 0x000076100c071816 */ /* 0x000fe40000000007 */
[----:B------:R-:W-:Y:S01]  /*1010*/  @P0 F2FP.F16.F32.PACK_AB R16, RZ, R6 ;  /* 0x00000006ff10023e */ /* 0x000fe200000000ff */
[----:B------:R-:W-:Y:S01]  /*1020*/  IMAD.U32 R6, RZ, RZ, UR7 ;  /* 0x00000007ff067e24 */ /* 0x000fe2000f8e00ff */
[----:B------:R-:W-:Y:S01]  /*1030*/  @P3 F2FP.F16.F32.PACK_AB R12, RZ, R9 ;  /* 0x00000009ff0c323e */ /* 0x000fe200000000ff */
[----:B------:R-:W-:Y:S01]  /*1040*/  IMAD.U32 R9, RZ, RZ, UR7 ;  /* 0x00000007ff097e24 */ /* 0x000fe2000f8e00ff */
[----:B------:R-:W-:Y:S01]  /*1050*/  @P4 F2FP.F16.F32.PACK_AB R15, RZ, R10 ;  /* 0x0000000aff0f423e */ /* 0x000fe200000000ff */
[----:B------:R-:W-:Y:S01]  /*1060*/  IMAD.U32 R10, RZ, RZ, UR7 ;  /* 0x00000007ff0a7e24 */ /* 0x000fe2000f8e00ff */
[----:B------:R-:W-:-:S02]  /*1070*/  @P5 F2FP.F16.F32.PACK_AB R13, RZ, R13 ;  /* 0x0000000dff0d523e */ /* 0x000fc400000000ff */
[----:B------:R-:W-:Y:S02]  /*1080*/  @P6 F2FP.F16.F32.PACK_AB R14, RZ, R14 ;  /* 0x0000000eff0e623e */ /* 0x000fe400000000ff */
[----:B------:R-:W-:Y:S02]  /*1090*/  @P0 PRMT R6, R16, 0x7610, R6 ;  /* 0x0000761010060816 */ /* 0x000fe40000000006 */
[----:B------:R-:W-:Y:S02]  /*10a0*/  @P3 PRMT R0, R12, 0x7610, R0 ;  /* 0x000076100c003816 */ /* 0x000fe40000000000 */
[----:B------:R-:W-:Y:S02]  /*10b0*/  @P4 PRMT R9, R15, 0x7610, R9 ;  /* 0x000076100f094816 */ /* 0x000fe40000000009 */
[----:B------:R-:W-:Y:S02]  /*10c0*/  @P5 PRMT R10, R13, 0x7610, R10 ;  /* 0x000076100d0a5816 */ /* 0x000fe4000000000a */
[----:B------:R-:W-:-:S02]  /*10d0*/  @P6 PRMT R11, R14, 0x7610, R11 ;  /* 0x000076100e0b6816 */ /* 0x000fc4000000000b */
[----:B------:R-:W-:Y:S02]  /*10e0*/  PRMT R5, R5, 0x5410, R8 ;  /* 0x0000541005057816 */ /* 0x000fe40000000008 */
        /* <DEDUP_REMOVED lines=8> */
.L_x_5541:
        /* <DEDUP_REMOVED lines=9> */
.L_x_31063:


//--------------------- .text._ZN2at6native29vectorized_elementwise_kernelILi4ENS0_13BUnaryFunctorIN3c104HalfES4_S4_ZZZNS0_21heaviside_kernel_cudaERNS_18TensorIteratorBaseEENKUlvE_clEvENKUlvE6_clEvEUlS4_S4_E_EESt5arrayIPcLm2EEEEviT0_T1_ --------------------------
	.section	.text._ZN2at6native29vectorized_elementwise_kernelILi4ENS0_13BUnaryFunctorIN3c104HalfES4_S4_ZZZNS0_21heaviside_kernel_cudaERNS_18TensorIteratorBaseEENKUlvE_clEvENKUlvE6_clEvEUlS4_S4_E_EESt5arrayIPcLm2EEEEviT0_T1_,"ax",@progbits
	.align	128
        .global         _ZN2at6native29vectorized_elementwise_kernelILi4ENS0_13BUnaryFunctorIN3c104HalfES4_S4_ZZZNS0_21heaviside_kernel_cudaERNS_18TensorIteratorBaseEENKUlvE_clEvENKUlvE6_clEvEUlS4_S4_E_EESt5arrayIPcLm2EEEEviT0_T1_
        .type           _ZN2at6native29vectorized_elementwise_kernelILi4ENS0_13BUnaryFunctorIN3c104HalfES4_S4_ZZZNS0_21heaviside_kernel_cudaERNS_18TensorIteratorBaseEENKUlvE_clEvENKUlvE6_clEvEUlS4_S4_E_EESt5arrayIPcLm2EEEEviT0_T1_,@function
        .size           _ZN2at6native29vectorized_elementwise_kernelILi4ENS0_13BUnaryFunctorIN3c104HalfES4_S4_ZZZNS0_21heaviside_kernel_cudaERNS_18TensorIteratorBaseEENKUlvE_clEvENKUlvE6_clEvEUlS4_S4_E_EESt5arrayIPcLm2EEEEviT0_T1_,(.L_x_31064 - _ZN2at6native29vectorized_elementwise_kernelILi4ENS0_13BUnaryFunctorIN3c104HalfES4_S4_ZZZNS0_21heaviside_kernel_cudaERNS_18TensorIteratorBaseEENKUlvE_clEvENKUlvE6_clEvEUlS4_S4_E_EESt5arrayIPcLm2EEEEviT0_T1_)
        .other          _ZN2at6native29vectorized_elementwise_kernelILi4ENS0_13BUnaryFunctorIN3c104HalfES4_S4_ZZZNS0_21heaviside_kernel_cudaERNS_18TensorIteratorBaseEENKUlvE_clEvENKUlvE6_clEvEUlS4_S4_E_EESt5arrayIPcLm2EEEEviT0_T1_,@"STO_CUDA_ENTRY STV_DEFAULT"
_ZN2at6native29vectorized_elementwise_kernelILi4ENS0_13BUnaryFunctorIN3c104HalfES4_S4_ZZZNS0_21heaviside_kernel_cudaERNS_18TensorIteratorBaseEENKUlvE_clEvENKUlvE6_clEvEUlS4_S4_E_EESt5arrayIPcLm2EEEEviT0_T1_:
.text._ZN2at6native29vectorized_elementwise_kernelILi4ENS0_13BUnaryFunctorIN3c104HalfES4_S4_ZZZNS0_21heaviside_kernel_cudaERNS_18TensorIteratorBaseEENKUlvE_clEvENKUlvE6_clEvEUlS4_S4_E_EESt5arrayIPcLm2EEEEviT0_T1_:
        /* <DEDUP_REMOVED lines=87> */
.L_x_5544:
[----:B------:R-:W-:Y:S05]  /*0570*/  BSYNC.RECONVERGENT B0 ;  /* 0x0000000000007941 */ /* 0x000fea0003800200 */
.L_x_5543:
        /* <DEDUP_REMOVED lines=11> */
.L_x_5546:
[----:B------:R-:W-:Y:S05]  /*0630*/  BSYNC.RECONVERGENT B0 ;  /* 0x0000000000007941 */ /* 0x000fea0003800200 */
.L_x_5545:
        /* <DEDUP_REMOVED lines=11> */
.L_x_5548:
[----:B------:R-:W-:Y:S05]  /*06f0*/  BSYNC.RECONVERGENT B0 ;  /* 0x0000000000007941 */ /* 0x000fea0003800200 */
.L_x_5547:
        /* <DEDUP_REMOVED lines=8> */
.L_x_5550:
[----:B------:R-:W-:Y:S05]  /*0780*/  BSYNC.RECONVERGENT B0 ;  /* 0x0000000000007941 */ /* 0x000fea0003800200 */
.L_x_5549:
        /* <DEDUP_REMOVED lines=8> */
.L_x_5552:
[----:B------:R-:W-:Y:S05]  /*0810*/  BSYNC.RECONVERGENT B0 ;  /* 0x0000000000007941 */ /* 0x000fea0003800200 */
.L_x_5551:
        /* <DEDUP_REMOVED lines=8> */
.L_x_5554:
[----:B------:R-:W-:Y:S05]  /*08a0*/  BSYNC.RECONVERGENT B0 ;  /* 0x0000000000007941 */ /* 0x000fea0003800200 */
.L_x_5553:
        /* <DEDUP_REMOVED lines=8> */
.L_x_5556:
[----:B------:R-:W-:Y:S05]  /*0930*/  BSYNC.RECONVERGENT B0 ;  /* 0x0000000000007941 */ /* 0x000fea0003800200 */
.L_x_5555:
[----:B------:R-:W-:Y:S04]  /*0940*/  BSSY.RECONVERGENT B0, `(.L_x_5557) ;  /* 0x0000007000007945 */ /* 0x000fe80003800200 */
[----:B------:R-:W-:Y:S05]  /*0950*/  @P6 BRA `(.L_x_5558) ;  /* 0x0000000000146947 */ /* 0x000fea0003800000 */
[----:B-----5:R-:W-:-:S05]  /*0960*/  HADD2.F32 R5, -RZ, R5.H0_H0 ;  /* 0x20000005ff057230 */ /* 0x020fca0000004100 */
[----:B------:R-:W-:-:S13]  /*0970*/  FSETP.NEU.FTZ.AND P1, PT, R5, RZ, PT ;  /* 0x000000ff0500720b */ /* 0x000fda0003f3d000 */
[----:B------:R-:W-:-:S04]  /*0980*/  @P1 FSET.BF.GT.FTZ.AND R5, R5, RZ, PT ;  /* 0x000000ff0505120a */ /* 0x000fc80003814000 */
[----:B------:R-:W-:-:S04]  /*0990*/  @P1 F2FP.F16.F32.PACK_AB R5, RZ, R5 ;  /* 0x00000005ff05123e */ /* 0x000fc800000000ff */
[----:B------:R-:W-:-:S07]  /*09a0*/  @P1 PRMT R11, R5, 0x7610, R11 ;  /* 0x00007610050b1816 */ /* 0x000fce000000000b */
.L_x_5558:
[----:B------:R-:W-:Y:S05]  /*09b0*/  BSYNC.RECONVERGENT B0 ;  /* 0x0000000000007941 */ /* 0x000fea0003800200 */
.L_x_5557:
        /* <DEDUP_REMOVED lines=18> */
.L_x_5561:
[----:B------:R-:W-:-:S13]  /*0ae0*/  ISETP.GE.U32.AND P0, PT, R13, R10, PT ;  /* 0x0000000a0d00720c */ /* 0x000fda0003f06070 */
[----:B------:R-:W-:Y:S05]  /*0af0*/  @P0 BRA `(.L_x_5563) ;  /* 0x0000000000300947 */ /* 0x000fea0003800000 */
[----:B0-----:R-:W0:Y:S01]  /*0b00*/  LDC.64 R2, c[0x0][0x388] ;  /* 0x0000e200ff027b82 */ /* 0x001e220000000a00 */
[----:B-----5:R-:W-:Y:S02]  /*0b10*/  IMAD.IADD R5, R0, 0x1, R13 ;  /* 0x0000000100057824 */ /* 0x020fe400078e020d */
[----:B------:R-:W-:Y:S02]  /*0b20*/  VIADD R13, R13, 0x80 ;  /* 0x000000800d0d7836 */ /* 0x000fe40000000000 */
[----:B0-----:R-:W-:-:S05]  /*0b30*/  IMAD.WIDE.U32 R2, R5, 0x2, R2 ;  /* 0x0000000205027825 */ /* 0x001fca00078e0002 */
[----:B------:R1:W-:Y:S02]  /*0b40*/  STG.E.U16 desc[UR4][R2.64], R6 ;  /* 0x0000000602007986 */ /* 0x0003e4000c101504 */
.L_x_5562:
[----:B------:R-:W-:-:S13]  /*0b50*/  ISETP.GE.U32.AND P0, PT, R13, R10, PT ;  /* 0x0000000a0d00720c */ /* 0x000fda0003f06070 */
[----:B------:R-:W-:Y:S05]  /*0b60*/  @P0 BRA `(.L_x_5564) ;  /* 0x0000000000340947 */ /* 0x000fea0003800000 */
[----:B01----:R-:W0:Y:S01]  /*0b70*/  LDC.64 R2, c[0x0][0x388] ;  /* 0x0000e200ff027b82 */ /* 0x003e220000000a00 */
[----:B------:R-:W-:Y:S02]  /*0b80*/  IMAD.IADD R5, R0, 0x1, R13 ;  /* 0x0000000100057824 */ /* 0x000fe400078e020d */
[----:B------:R-:W-:Y:S02]  /*0b90*/  VIADD R13, R13, 0x80 ;  /* 0x000000800d0d7836 */ /* 0x000fe40000000000 */
[----:B0-----:R-:W-:-:S05]  /*0ba0*/  IMAD.WIDE.U32 R2, R5, 0x2, R2 ;  /* 0x0000000205027825 */ /* 0x001fca00078e0002 */
[----:B------:R1:W-:Y:S02]  /*0bb0*/  STG.E.U16 desc[UR4][R2.64], R8 ;  /* 0x0000000802007986 */ /* 0x0003e4000c101504 */
.L_x_5563:
        /* <DEDUP_REMOVED lines=8> */
.L_x_5564:
[----:B------:R-:W-:Y:S05]  /*0c40*/  BSYNC.RELIABLE B1 ;  /* 0x0000000000017941 */ /* 0x000fea0003800100 */
.L_x_5560:
[----:B------:R-:W-:-:S13]  /*0c50*/  ISETP.GE.U32.AND P0, PT, R13, R10, PT ;  /* 0x0000000a0d00720c */ /* 0x000fda0003f06070 */
[----:B012---:R-:W0:Y:S01]  /*0c60*/  @!P0 LDC.64 R2, c[0x0][0x388] ;  /* 0x0000e200ff028b82 */ /* 0x007e220000000a00 */
[----:B------:R-:W-:Y:S02]  /*0c70*/  @!P0 IMAD.IADD R5, R0, 0x1, R13 ;  /* 0x0000000100058824 */ /* 0x000fe400078e020d */
[----:B------:R-:W-:Y:S02]  /*0c80*/  @!P0 VIADD R13, R13, 0x80 ;  /* 0x000000800d0d8836 */ /* 0x000fe40000000000 */
[----:B0-----:R-:W-:-:S05]  /*0c90*/  @!P0 IMAD.WIDE.U32 R2, R5, 0x2, R2 ;  /* 0x0000000205028825 */ /* 0x001fca00078e0002 */
[----:B------:R2:W-:Y:S02]  /*0ca0*/  @!P0 STG.E.U16 desc[UR4][R2.64], R4 ;  /* 0x0000000402008986 */ /* 0x0005e4000c101504 */
.L_x_5565:
[----:B------:R-:W-:Y:S05]  /*0cb0*/  BSYNC.RECONVERGENT B0 ;  /* 0x0000000000007941 */ /* 0x000fea0003800200 */
.L_x_5559:
        /* <DEDUP_REMOVED lines=8> */
.L_x_5542:
[----:B------:R-:W0:Y:S01]  /*0d40*/  S2R R4, SR_TID.X ;  /* 0x0000000000047919 */ /* 0x000e220000002100 */
[----:B------:R-:W1:Y:S02]  /*0d50*/  LDC.64 R2, c[0x0][0x390] ;  /* 0x0000e400ff027b82 */ /* 0x000e640000000a00 */
[----:B-1----:R-:W-:-:S04]  /*0d60*/  IMAD.WIDE.U32 R2, R0, 0x2, R2 ;  /* 0x0000000200027825 */ /* 0x002fc800078e0002 */
[----:B0-----:R-:W-:-:S05]  /*0d70*/  IMAD.WIDE.U32 R2, R4, 0x8, R2 ;  /* 0x0000000804027825 */ /* 0x001fca00078e0002 */
[----:B------:R-:W2:Y:S04]  /*0d80*/  LDG.E.64 R12, desc[UR4][R2.64] ;  /* 0x00000004020c7981 */ /* 0x000ea8000c1e1b00 */
[----:B------:R-:W3:Y:S01]  /*0d90*/  LDG.E.64 R6, desc[UR4][R2.64+0x400] ;  /* 0x0004000402067981 */ /* 0x000ee2000c1e1b00 */
[--C-:B--2---:R-:W-:Y:S02]  /*0da0*/  HADD2.F32 R5, -RZ, R12.reuse.H0_H0 ;  /* 0x2000000cff057230 */ /* 0x104fe40000004100 */
[--C-:B------:R-:W-:Y:S02]  /*0db0*/  HADD2.F32 R9, -RZ, R13.reuse.H0_H0 ;  /* 0x2000000dff097230 */ /* 0x100fe40000004100 */
[----:B------:R-:W-:Y:S01]  /*0dc0*/  HADD2.F32 R10, -RZ, R13.H1_H1 ;  /* 0x3000000dff0a7230 */ /* 0x000fe20000004100 */
[----:B------:R-:W-:Y:S01]  /*0dd0*/  FSETP.NEU.FTZ.AND P3, PT, R5, RZ, PT ;  /* 0x000000ff0500720b */ /* 0x000fe20003f7d000 */
[----:B------:R-:W-:Y:S01]  /*0de0*/  HADD2.F32 R8, -RZ, R12.H1_H1 ;  /* 0x3000000cff087230 */ /* 0x000fe20000004100 */
[----:B------:R-:W-:Y:S01]  /*0df0*/  FSETP.NEU.FTZ.AND P1, PT, R9, RZ, PT ;  /* 0x000000ff0900720b */ /* 0x000fe20003f3d000 */
[--C-:B---3--:R-:W-:Y:S01]  /*0e00*/  HADD2.F32 R12, -RZ, R6.reuse.H0_H0 ;  /* 0x20000006ff0c7230 */ /* 0x108fe20000004100 */
[----:B------:R-:W-:Y:S01]  /*0e10*/  FSETP.NEU.FTZ.AND P0, PT, R10, RZ, PT ;  /* 0x000000ff0a00720b */ /* 0x000fe20003f1d000 */
[----:B------:R-:W-:Y:S01]  /*0e20*/  HADD2.F32 R13, -RZ, R6.H1_H1 ;  /* 0x30000006ff0d7230 */ /* 0x000fe20000004100 */
[----:B------:R-:W-:Y:S01]  /*0e30*/  FSETP.NEU.FTZ.AND P2, PT, R8, RZ, PT ;  /* 0x000000ff0800720b */ /* 0x000fe20003f5d000 */
[----:B------:R-:W-:-:S02]  /*0e40*/  HADD2.F32 R14, -RZ, R7.H0_H0 ;  /* 0x20000007ff0e7230 */ /* 0x000fc40000004100 */
[----:B------:R-:W-:Y:S01]  /*0e50*/  HADD2.F32 R15, -RZ, R7.H1_H1 ;  /* 0x30000007ff0f7230 */ /* 0x000fe20000004100 */
[----:B------:R-:W-:Y:S01]  /*0e60*/  FSETP.NEU.FTZ.AND P4, PT, R13, RZ, PT ;  /* 0x000000ff0d00720b */ /* 0x000fe20003f9d000 */
[----:B------:R-:W-:Y:S01]  /*0e70*/  IMAD.U32 R7, RZ, RZ, UR7 ;  /* 0x00000007ff077e24 */ /* 0x000fe2000f8e00ff */
[----:B------:R-:W-:Y:S01]  /*0e80*/  FSETP.NEU.FTZ.AND P5, PT, R14, RZ, PT ;  /* 0x000000ff0e00720b */ /* 0x000fe20003fbd000 */
[----:B------:R-:W-:Y:S01]  /*0e90*/  IMAD.U32 R6, RZ, RZ, UR7 ;  /* 0x00000007ff067e24 */ /* 0x000fe2000f8e00ff */
[----:B------:R-:W-:Y:S02]  /*0ea0*/  @P3 FSET.BF.GT.FTZ.AND R5, R5, RZ, PT ;  /* 0x000000ff0505320a */ /* 0x000fe40003814000 */
[----:B------:R-:W-:Y:S02]  /*0eb0*/  FSETP.NEU.FTZ.AND P6, PT, R15, RZ, PT ;  /* 0x000000ff0f00720b */ /* 0x000fe40003fdd000 */
[----:B------:R-:W-:Y:S01]  /*0ec0*/  @P3 F2FP.F16.F32.PACK_AB R3, RZ, R5 ;  /* 0x00000005ff03323e */ /* 0x000fe200000000ff */
[----:B------:R-:W-:Y:S01]  /*0ed0*/  IMAD.U32 R5, RZ, RZ, UR7 ;  /* 0x00000007ff057e24 */ /* 0x000fe2000f8e00ff */
[----:B------:R-:W-:-:S02]  /*0ee0*/  @P1 FSET.BF.GT.FTZ.AND R9, R9, RZ, PT ;  /* 0x000000ff0909120a */ /* 0x000fc40003814000 */
[----:B------:R-:W-:Y:S02]  /*0ef0*/  @P0 FSET.BF.GT.FTZ.AND R10, R10, RZ, PT ;  /* 0x000000ff0a0a020a */ /* 0x000fe40003814000 */
[----:B------:R-:W-:Y:S02]  /*0f00*/  @P3 PRMT R5, R3, 0x7610, R5 ;  /* 0x0000761003053816 */ /* 0x000fe40000000005 */
[----:B------:R-:W0:Y:S01]  /*0f10*/  LDC.64 R2, c[0x0][0x388] ;  /* 0x0000e200ff027b82 */ /* 0x000e220000000a00 */
[----:B------:R-:W-:Y:S02]  /*0f20*/  FSETP.NEU.FTZ.AND P3, PT, R12, RZ, PT ;  /* 0x000000ff0c00720b */ /* 0x000fe40003f7d000 */
[----:B------:R-:W-:Y:S02]  /*0f30*/  @P2 FSET.BF.GT.FTZ.AND R8, R8, RZ, PT ;  /* 0x000000ff0808220a */ /* 0x000fe40003814000 */
[----:B------:R-:W-:Y:S02]  /*0f40*/  @P1 F2FP.F16.F32.PACK_AB R9, RZ, R9 ;  /* 0x00000009ff09123e */ /* 0x000fe400000000ff */
[----:B------:R-:W-:-:S02]  /*0f50*/  @P0 F2FP.F16.F32.PACK_AB R10, RZ, R10 ;  /* 0x0000000aff0a023e */ /* 0x000fc400000000ff */
[----:B------:R-:W-:Y:S01]  /*0f60*/  @P2 F2FP.F16.F32.PACK_AB R16, RZ, R8 ;  /* 0x00000008ff10223e */ /* 0x000fe200000000ff */
[----:B------:R-:W-:Y:S01]  /*0f70*/  IMAD.U32 R8, RZ, RZ, UR7 ;  /* 0x00000007ff087e24 */ /* 0x000fe2000f8e00ff */
[----:B------:R-:W-:Y:S02]  /*0f80*/  @P4 FSET.BF.GT.FTZ.AND R13, R13, RZ, PT ;  /* 0x000000ff0d0d420a */ /* 0x000fe40003814000 */
[----:B------:R-:W-:Y:S02]  /*0f90*/  @P5 FSET.BF.GT.FTZ.AND R14, R14, RZ, PT ;  /* 0x000000ff0e0e520a */ /* 0x000fe40003814000 */
[----:B------:R-:W-:Y:S02]  /*0fa0*/  @P3 FSET.BF.GT.FTZ.AND R12, R12, RZ, PT ;  /* 0x000000ff0c0c320a */ /* 0x000fe40003814000 */
[----:B------:R-:W-:Y:S02]  /*0fb0*/  @P6 FSET.BF.GT.FTZ.AND R15, R15, RZ, PT ;  /* 0x000000ff0f0f620a */ /* 0x000fe40003814000 */
[----:B------:R-:W-:Y:S01]  /*0fc0*/  @P1 PRMT R7, R9, 0x7610, R7 ;  /* 0x0000761009071816 */ /* 0x000fe20000000007 */
[----:B------:R-:W-:Y:S01]  /*0fd0*/  IMAD.U32 R9, RZ, RZ, UR7 ;  /* 0x00000007ff097e24 */ /* 0x000fe2000f8e00ff */
[----:B------:R-:W-:Y:S01]  /*0fe0*/  @P0 PRMT R6, R10, 0x7610, R6 ;  /* 0x000076100a060816 */ /* 0x000fe20000000006 */
[----:B------:R-:W-:Y:S01]  /*0ff0*/  IMAD.U32 R10, RZ, RZ, UR7 ;  /* 0x00000007ff0a7e24 */ /* 0x000fe2000f8e00ff */
[----:B------:R-:W-:Y:S01]  /*1000*/  @P3 F2FP.F16.F32.PACK_AB R12, RZ, R12 ;  /* 0x0000000cff0c323e */ /* 0x000fe200000000ff */
[----:B0-----:R-:W-:Y:S01]  /*1010*/  IMAD.WIDE.U32 R2, R0, 0x2, R2 ;  /* 0x0000000200027825 */ /* 0x001fe200078e0002 */
[----:B------:R-:W-:-:S02]  /*1020*/  @P4 F2FP.F16.F32.PACK_AB R13, RZ, R13 ;  /* 0x0000000dff0d423e */ /* 0x000fc400000000ff */
[----:B------:R-:W-:Y:S01]  /*1030*/  @P5 F2FP.F16.F32.PACK_AB R14, RZ, R14 ;  /* 0x0000000eff0e523e */ /* 0x000fe200000000ff */
[----:B------:R-:W-:Y:S01]  /*1040*/  IMAD.U32 R0, RZ, RZ, UR7 ;  /* 0x00000007ff007e24 */ /* 0x000fe2000f8e00ff */
[----:B------:R-:W-:Y:S01]  /*1050*/  @P6 F2FP.F16.F32.PACK_AB R15, RZ, R15 ;  /* 0x0000000fff0f623e */ /* 0x000fe200000000ff */
[----:B------:R-:W-:Y:S01]  /*1060*/  IMAD.WIDE.U32 R2, R4, 0x8, R2 ;  /* 0x0000000804027825 */ /* 0x000fe200078e0002 */
[----:B------:R-:W-:Y:S02]  /*1070*/  @P2 PRMT R8, R16, 0x7610, R8 ;  /* 0x0000761010082816 */ /* 0x000fe40000000008 */
[----:B------:R-:W-:Y:S02]  /*1080*/  @P3 PRMT R0, R12, 0x7610, R0 ;  /* 0x000076100c003816 */ /* 0x000fe40000000000 */
[----:B------:R-:W-:Y:S02]  /*1090*/  @P4 PRMT R9, R13, 0x7610, R9 ;  /* 0x000076100d094816 */ /* 0x000fe40000000009 */
[----:B------:R-:W-:-:S02]  /*10a0*/  @P5 PRMT R10, R14, 0x7610, R10 ;  /* 0x000076100e0a5816 */ /* 0x000fc4000000000a */
        /* <DEDUP_REMOVED lines=8> */
.L_x_5566:
        /* <DEDUP_REMOVED lines=13> */
.L_x_31064:


//--------------------- .text._ZN2at6native29vectorized_elementwise_kernelILi8ENS0_13BUnaryFunctorIN3c104HalfES4_S4_ZZZNS0_21heaviside_kernel_cudaERNS_18TensorIteratorBaseEENKUlvE_clEvENKUlvE6_clEvEUlS4_S4_E_EESt5arrayIPcLm2EEEEviT0_T1_ --------------------------
	.section	.text._ZN2at6native29vectorized_elementwise_kernelILi8ENS0_13BUnaryFunctorIN3c104HalfES4_S4_ZZZNS0_21heaviside_kernel_cudaERNS_18TensorIteratorBaseEENKUlvE_clEvENKUlvE6_clEvEUlS4_S4_E_EESt5arrayIPcLm2EEEEviT0_T1_,"ax",@progbits
	.align	128
        .global         _ZN2at6native29vectorized_elementwise_kernelILi8ENS0_13BUnaryFunctorIN3c104HalfES4_S4_ZZZNS0_21heaviside_kernel_cudaERNS_18TensorIteratorBaseEENKUlvE_clEvENKUlvE6_clEvEUlS4_S4_E_EESt5arrayIPcLm2EEEEviT0_T1_
        .type           _ZN2at6native29vectorized_elementwise_kernelILi8ENS0_13BUnaryFunctorIN3c104HalfES4_S4_ZZZNS0_21heaviside_kernel_cudaERNS_18TensorIteratorBaseEENKUlvE_clEvENKUlvE6_clEvEUlS4_S4_E_EESt5arrayIPcLm2EEEEviT0_T1_,@function
        .size           _ZN2at6native29vectorized_elementwise_kernelILi8ENS0_13BUnaryFunctorIN3c104HalfES4_S4_ZZZNS0_21heaviside_kernel_cudaERNS_18TensorIteratorBaseEENKUlvE_clEvENKUlvE6_clEvEUlS4_S4_E_EESt5arrayIPcLm2EEEEviT0_T1_,(.L_x_31065 - _ZN2at6native29vectorized_elementwise_kernelILi8ENS0_13BUnaryFunctorIN3c104HalfES4_S4_ZZZNS0_21heaviside_kernel_cudaERNS_18TensorIteratorBaseEENKUlvE_clEvENKUlvE6_clEvEUlS4_S4_E_EESt5arrayIPcLm2EEEEviT0_T1_)
        .other          _ZN2at6native29vectorized_elementwise_kernelILi8ENS0_13BUnaryFunctorIN3c104HalfES4_S4_ZZZNS0_21heaviside_kernel_cudaERNS_18TensorIteratorBaseEENKUlvE_clEvENKUlvE6_clEvEUlS4_S4_E_EESt5arrayIPcLm2EEEEviT0_T1_,@"STO_CUDA_ENTRY STV_DEFAULT"
_ZN2at6native29vectorized_elementwise_kernelILi8ENS0_13BUnaryFunctorIN3c104HalfES4_S4_ZZZNS0_21heaviside_kernel_cudaERNS_18TensorIteratorBaseEENKUlvE_clEvENKUlvE6_clEvEUlS4_S4_E_EESt5arrayIPcLm2EEEEviT0_T1_:
.text._ZN2at6native29vectorized_elementwise_kernelILi8ENS0_13BUnaryFunctorIN3c104HalfES4_S4_ZZZNS0_21heaviside_kernel_cudaERNS_18TensorIteratorBaseEENKUlvE_clEvENKUlvE6_clEvEUlS4_S4_E_EESt5arrayIPcLm2EEEEviT0_T1_:
[----:B------:R-:W-:Y:S01]  /*0000*/  LDC R1, c[0x0][0x37c] ;  /* 0x0000df00ff017b82 */ /* 0x000fe20000000800 */
[----:B------:R-:W-:Y:S05]  /*0010*/  EXIT ;  /* 0x000000000000794d */ /* 0x000fea0003800000 */
.L_x_5567:
        /* <DEDUP_REMOVED lines=14> */
.L_x_31065:


//--------------------- .text._ZN2at6native18elementwise_kernelILi128ELi4EZNS0_15gpu_kernel_implINS0_13AUnaryFunctorIN3c104HalfES5_S5_ZZZNS0_21heaviside_kernel_cudaERNS_18TensorIteratorBaseEENKUlvE_clEvENKUlvE6_clEvEUlS5_S5_E_EEEEvS7_RKT_EUliE_EEviT1_ --------------------------
	.section	.text._ZN2at6native18elementwise_kernelILi128ELi4EZNS0_15gpu_kernel_implINS0_13AUnaryFunctorIN3c104HalfES5_S5_ZZZNS0_21heaviside_kernel_cudaERNS_18TensorIteratorBaseEENKUlvE_clEvENKUlvE6_clEvEUlS5_S5_E_EEEEvS7_RKT_EUliE_EEviT1_,"ax",@progbits
	.align	128
        .global         _ZN2at6native18elementwise_kernelILi128ELi4EZNS0_15gpu_kernel_implINS0_13AUnaryFunctorIN3c104HalfES5_S5_ZZZNS0_21heaviside_kernel_cudaERNS_18TensorIteratorBaseEENKUlvE_clEvENKUlvE6_clEvEUlS5_S5_E_EEEEvS7_RKT_EUliE_EEviT1_
        .type           _ZN2at6native18elementwise_kernelILi128ELi4EZNS0_15gpu_kernel_implINS0_13AUnaryFunctorIN3c104HalfES5_S5_ZZZNS0_21heaviside_kernel_cudaERNS_18TensorIteratorBaseEENKUlvE_clEvENKUlvE6_clEvEUlS5_S5_E_EEEEvS7_RKT_EUliE_EEviT1_,@function
        .size           _ZN2at6native18elementwise_kernelILi128ELi4EZNS0_15gpu_kernel_implINS0_13AUnaryFunctorIN3c104HalfES5_S5_ZZZNS0_21heaviside_kernel_cudaERNS_18TensorIteratorBaseEENKUlvE_clEvENKUlvE6_clEvEUlS5_S5_E_EEEEvS7_RKT_EUliE_EEviT1_,(.L_x_31066 - _ZN2at6native18elementwise_kernelILi128ELi4EZNS0_15gpu_kernel_implINS0_13AUnaryFunctorIN3c104HalfES5_S5_ZZZNS0_21heaviside_kernel_cudaERNS_18TensorIteratorBaseEENKUlvE_clEvENKUlvE6_clEvEUlS5_S5_E_EEEEvS7_RKT_EUliE_EEviT1_)
        .other          _ZN2at6native18elementwise_kernelILi128ELi4EZNS0_15gpu_kernel_implINS0_13AUnaryFunctorIN3c104HalfES5_S5_ZZZNS0_21heaviside_kernel_cudaERNS_18TensorIteratorBaseEENKUlvE_clEvENKUlvE6_clEvEUlS5_S5_E_EEEEvS7_RKT_EUliE_EEviT1_,@"STO_CUDA_ENTRY STV_DEFAULT"
_ZN2at6native18elementwise_kernelILi128ELi4EZNS0_15gpu_kernel_implINS0_13AUnaryFunctorIN3c104HalfES5_S5_ZZZNS0_21heaviside_kernel_cudaERNS_18TensorIteratorBaseEENKUlvE_clEvENKUlvE6_clEvEUlS5_S5_E_EEEEvS7_RKT_EUliE_EEviT1_:
.text._ZN2at6native18elementwise_kernelILi128ELi4EZNS0_15gpu_kernel_implINS0_13AUnaryFunctorIN3c104HalfES5_S5_ZZZNS0_21heaviside_kernel_cudaERNS_18TensorIteratorBaseEENKUlvE_clEvENKUlvE6_clEvEUlS5_S5_E_EEEEvS7_RKT_EUliE_EEviT1_:
        /* <DEDUP_REMOVED lines=319> */
.L_x_5570:
        /* <DEDUP_REMOVED lines=19> */
.L_x_5574:
[----:B------:R-:W2:Y:S02]  /*1520*/  LDG.E.U8 R2, desc[UR36][R2.64] ;  /* 0x0000002402027981 */ /* 0x000ea4000c1e1100 */
[----:B--2---:R-:W-:-:S04]  /*1530*/  I2FP.F32.U32 R0, R2 ;  /* 0x0000000200007245 */ /* 0x004fc80000201000 */
[----:B------:R-:W-:-:S04]  /*1540*/  F2FP.F16.F32.PACK_AB R0, RZ, R0 ;  /* 0x00000000ff00723e */ /* 0x000fc800000000ff */
[----:B------:R-:W-:Y:S01]  /*1550*/  PRMT R5, R0, 0x7610, R5 ;  /* 0x0000761000057816 */ /* 0x000fe20000000005 */
[----:B------:R-:W-:Y:S06]  /*1560*/  BRA `(.L_x_5576) ;  /* 0x0000000c00d07947 */ /* 0x000fec0003800000 */
.L_x_5573:
        /* <DEDUP_REMOVED lines=11> */
.L_x_5578:
[----:B------:R-:W2:Y:S02]  /*1620*/  LDG.E R2, desc[UR36][R2.64] ;  /* 0x0000002402027981 */ /* 0x000ea4000c1e1900 */
[----:B--2---:R-:W-:-:S04]  /*1630*/  I2FP.F32.S32 R0, R2 ;  /* 0x0000000200007245 */ /* 0x004fc80000201400 */
[----:B------:R-:W-:-:S04]  /*1640*/  F2FP.F16.F32.PACK_AB R0, RZ, R0 ;  /* 0x00000000ff00723e */ /* 0x000fc800000000ff */
[----:B------:R-:W-:Y:S01]  /*1650*/  PRMT R5, R0, 0x7610, R5 ;  /* 0x0000761000057816 */ /* 0x000fe20000000005 */
[----:B------:R-:W-:Y:S06]  /*1660*/  BRA `(.L_x_5576) ;  /* 0x0000000c00907947 */ /* 0x000fec0003800000 */
.L_x_5577:
[----:B------:R-:W2:Y:S02]  /*1670*/  LDG.E.U16 R2, desc[UR36][R2.64] ;  /* 0x0000002402027981 */ /* 0x000ea4000c1e1500 */
[----:B--2---:R-:W0:Y:S02]  /*1680*/  I2F.S16 R0, R2 ;  /* 0x0000000200007306 */ /* 0x004e240000101400 */
[----:B0-----:R-:W-:-:S04]  /*1690*/  F2FP.F16.F32.PACK_AB R0, RZ, R0 ;  /* 0x00000000ff00723e */ /* 0x001fc800000000ff */
[----:B------:R-:W-:Y:S01]  /*16a0*/  PRMT R5, R0, 0x7610, R5 ;  /* 0x0000761000057816 */ /* 0x000fe20000000005 */
[----:B------:R-:W-:Y:S06]  /*16b0*/  BRA `(.L_x_5576) ;  /* 0x0000000c007c7947 */ /* 0x000fec0003800000 */
.L_x_5572:
        /* <DEDUP_REMOVED lines=9> */
.L_x_5580:
[----:B------:R0:W5:Y:S01]  /*1750*/  LDG.E.U16 R5, desc[UR36][R2.64] ;  /* 0x0000002402057981 */ /* 0x000162000c1e1500 */
[----:B------:R-:W-:Y:S05]  /*1760*/  BRA `(.L_x_5576) ;  /* 0x0000000c00507947 */ /* 0x000fea0003800000 */
.L_x_5579:
        /* <DEDUP_REMOVED lines=9> */
.L_x_5582:
[----:B------:R1:W5:Y:S01]  /*1800*/  LDG.E.U16 R5, desc[UR36][R2.64] ;  /* 0x0000002402057981 */ /* 0x000362000c1e1500 */
[----:B------:R-:W-:Y:S05]  /*1810*/  BRA `(.L_x_5576) ;  /* 0x0000000c00247947 */ /* 0x000fea0003800000 */
.L_x_5581:
        /* <DEDUP_REMOVED lines=13> */
.L_x_5571:
        /* <DEDUP_REMOVED lines=14> */
.L_x_5585:
        /* <DEDUP_REMOVED lines=13> */
.L_x_5584:
        /* <DEDUP_REMOVED lines=26> */
.L_x_5587:
        /* <DEDUP_REMOVED lines=14> */
.L_x_5586:
[----:B------:R-:W2:Y:S02]  /*1d20*/  LDG.E.U16 R0, desc[UR36][R2.64] ;  /* 0x0000002402007981 */ /* 0x000ea4000c1e1500 */
[----:B--2---:R-:W-:-:S05]  /*1d30*/  IMAD.U32 R0, R0, 0x10000, RZ ;  /* 0x0001000000007824 */ /* 0x004fca00078e00ff */
[----:B------:R-:W-:-:S04]  /*1d40*/  F2FP.F16.F32.PACK_AB R0, RZ, R0 ;  /* 0x00000000ff00723e */ /* 0x000fc800000000ff */
[----:B------:R-:W-:Y:S01]  /*1d50*/  PRMT R5, R0, 0x7610, R5 ;  /* 0x0000761000057816 */ /* 0x000fe20000000005 */
[----:B------:R-:W-:Y:S06]  /*1d60*/  BRA `(.L_x_5576) ;  /* 0x0000000400d07947 */ /* 0x000fec0003800000 */
.L_x_5583:
        /* <DEDUP_REMOVED lines=13> */
.L_x_5590:
        /* <DEDUP_REMOVED lines=21> */
.L_x_5594:
[----:B------:R-:W-:Y:S05]  /*1f90*/  BSYNC.RECONVERGENT B1 ;  /* 0x0000000000017941 */ /* 0x000fea0003800200 */
.L_x_5593:
[----:B------:R-:W-:Y:S02]  /*1fa0*/  SHF.L.U32 R0, R0, 0x14, RZ ;  /* 0x0000001400007819 */ /* 0x000fe400000006ff */
[----:B------:R-:W-:-:S04]  /*1fb0*/  LEA R2, R2, 0x3b800000, 0x17 ;  /* 0x3b80000002027811 */ /* 0x000fc800078eb8ff */
[----:B------:R-:W-:-:S07]  /*1fc0*/  LOP3.LUT R0, R2, R0, R7, 0xfe, !PT ;  /* 0x0000000002007212 */ /* 0x000fce00078efe07 */
.L_x_5592:
[----:B------:R-:W-:Y:S05]  /*1fd0*/  BSYNC.RECONVERGENT B0 ;  /* 0x0000000000007941 */ /* 0x000fea0003800200 */
.L_x_5591:
[----:B------:R-:W-:-:S04]  /*1fe0*/  F2FP.F16.F32.PACK_AB R0, RZ, R0 ;  /* 0x00000000ff00723e */ /* 0x000fc800000000ff */
[----:B------:R-:W-:Y:S01]  /*1ff0*/  PRMT R5, R0, 0x7610, R5 ;  /* 0x0000761000057816 */ /* 0x000fe20000000005 */
[----:B------:R-:W-:Y:S06]  /*2000*/  BRA `(.L_x_5576) ;  /* 0x0000000400287947 */ /* 0x000fec0003800000 */
.L_x_5589:
        /* <DEDUP_REMOVED lines=21> */
.L_x_5598:
[----:B------:R-:W-:Y:S05]  /*2160*/  BSYNC.RECONVERGENT B1 ;  /* 0x0000000000017941 */ /* 0x000fea0003800200 */
.L_x_5597:
[----:B------:R-:W-:Y:S01]  /*2170*/  IMAD.SHL.U32 R0, R0, 0x200000, RZ ;  /* 0x0020000000007824 */ /* 0x000fe200078e00ff */
[----:B------:R-:W-:-:S04]  /*2180*/  LEA R2, R2, 0x37800000, 0x17 ;  /* 0x3780000002027811 */ /* 0x000fc800078eb8ff */
[----:B------:R-:W-:-:S07]  /*2190*/  LOP3.LUT R0, R2, R0, R7, 0xfe, !PT ;  /* 0x0000000002007212 */ /* 0x000fce00078efe07 */
.L_x_5596:
[----:B------:R-:W-:Y:S05]  /*21a0*/  BSYNC.RECONVERGENT B0 ;  /* 0x0000000000007941 */ /* 0x000fea0003800200 */
.L_x_5595:
[----:B------:R-:W-:-:S04]  /*21b0*/  F2FP.F16.F32.PACK_AB R0, RZ, R0 ;  /* 0x00000000ff00723e */ /* 0x000fc800000000ff */
[----:B------:R-:W-:Y:S01]  /*21c0*/  PRMT R5, R0, 0x7610, R5 ;  /* 0x0000761000057816 */ /* 0x000fe20000000005 */
[----:B------:R-:W-:Y:S06]  /*21d0*/  BRA `(.L_x_5576) ;  /* 0x0000000000b47947 */ /* 0x000fec0003800000 */
.L_x_5588:
[----:B------:R-:W-:-:S09]  /*21e0*/  UISETP.NE.AND UP0, UPT, UR4, 0x1c, UPT ;  /* 0x0000001c0400788c */ /* 0x000fd2000bf05270 */
[----:B------:R-:W-:Y:S05]  /*21f0*/  BRA.U !UP0, `(.L_x_5599) ;  /* 0x00000001089c7547 */ /* 0x000fea000b800000 */
[----:B------:R-:W-:-:S09]  /*2200*/  UISETP.NE.AND UP0, UPT, UR4, 0x1d, UPT ;  /* 0x0000001d0400788c */ /* 0x000fd2000bf05270 */
[----:B------:R-:W-:Y:S05]  /*2210*/  BRA.U !UP0, `(.L_x_5600) ;  /* 0x0000000108807547 */ /* 0x000fea000b800000 */
[----:B------:R-:W-:-:S09]  /*2220*/  UISETP.NE.AND UP0, UPT, UR4, 0x2c, UPT ;  /* 0x0000002c0400788c */ /* 0x000fd2000bf05270 */
[----:B------:R-:W-:Y:S05]  /*2230*/  BRA.U !UP0, `(.L_x_5601) ;  /* 0x0000000108487547 */ /* 0x000fea000b800000 */
.L_x_5575:
        /* <DEDUP_REMOVED lines=16> */
.L_x_5602:
[----:B------:R-:W-:Y:S01]  /*2340*/  PRMT R5, RZ, 0x7610, R5 ;  /* 0x00007610ff057816 */ /* 0x000fe20000000005 */
[----:B------:R-:W-:Y:S06]  /*2350*/  BRA `(.L_x_5576) ;  /* 0x0000000000547947 */ /* 0x000fec0003800000 */
.L_x_5601:
        /* <DEDUP_REMOVED lines=8> */
.L_x_5604:
[----:B------:R-:W-:Y:S05]  /*23e0*/  BSYNC.RECONVERGENT B0 ;  /* 0x0000000000007941 */ /* 0x000fea0003800200 */
.L_x_5603:
[----:B------:R-:W-:-:S04]  /*23f0*/  F2FP.F16.F32.PACK_AB R0, RZ, R0 ;  /* 0x00000000ff00723e */ /* 0x000fc800000000ff */
[----:B------:R-:W-:Y:S01]  /*2400*/  PRMT R5, R0, 0x7610, R5 ;  /* 0x0000761000057816 */ /* 0x000fe20000000005 */
[----:B------:R-:W-:Y:S06]  /*2410*/  BRA `(.L_x_5576) ;  /* 0x0000000000247947 */ /* 0x000fec0003800000 */
.L_x_5600:
[----:B------:R-:W2:Y:S02]  /*2420*/  LDG.E.64 R2, desc[UR36][R2.64] ;  /* 0x0000002402027981 */ /* 0x000ea4000c1e1b00 */
[----:B--2---:R-:W0:Y:S02]  /*2430*/  I2F.U64 R0, R2 ;  /* 0x0000000200007312 */ /* 0x004e240000301000 */
[----:B0-----:R-:W-:-:S04]  /*2440*/  F2FP.F16.F32.PACK_AB R0, RZ, R0 ;  /* 0x00000000ff00723e */ /* 0x001fc800000000ff */
[----:B------:R-:W-:Y:S01]  /*2450*/  PRMT R5, R0, 0x7610, R5 ;  /* 0x0000761000057816 */ /* 0x000fe20000000005 */
[----:B------:R-:W-:Y:S06]  /*2460*/  BRA `(.L_x_5576) ;  /* 0x0000000000107947 */ /* 0x000fec0003800000 */
.L_x_5599:
[----:B------:R-:W2:Y:S02]  /*2470*/  LDG.E R2, desc[UR36][R2.64] ;  /* 0x0000002402027981 */ /* 0x000ea4000c1e1900 */
[----:B--2---:R-:W-:-:S04]  /*2480*/  I2FP.F32.U32 R0, R2 ;  /* 0x0000000200007245 */ /* 0x004fc80000201000 */
[----:B------:R-:W-:-:S04]  /*2490*/  F2FP.F16.F32.PACK_AB R0, RZ, R0 ;  /* 0x00000000ff00723e */ /* 0x000fc800000000ff */
[----:B------:R-:W-:-:S07]  /*24a0*/  PRMT R5, R0, 0x7610, R5 ;  /* 0x0000761000057816 */ /* 0x000fce0000000005 */
.L_x_5576:
[----:B------:R-:W2:Y:S01]  /*24b0*/  LDC.U16 R0, c[0x0][0x592] ;  /* 0x00016480ff007b82 */ /* 0x000ea20000000400 */
[----:B------:R-:W0:Y:S01]  /*24c0*/  LDCU.64 UR6, c[0x0][0x580] ;  /* 0x0000b000ff0677ac */ /* 0x000e220008000a00 */
[----:B------:R-:W-:-:S04]  /*24d0*/  UPRMT UR4, UR41, 0x9910, URZ ;  /* 0x0000991029047896 */ /* 0x000fc800080000ff */
[----:B------:R-:W-:Y:S01]  /*24e0*/  UISETP.GT.AND UP0, UPT, UR4, 0x9, UPT ;  /* 0x000000090400788c */ /* 0x000fe2000bf04270 */
[----:B01----:R-:W-:Y:S01]  /*24f0*/  IADD3 R2, P1, PT, R16, UR6, RZ ;  /* 0x0000000610027c10 */ /* 0x003fe2000ff3e0ff */
[----:B--2---:R-:W-:-:S04]  /*2500*/  HADD2.F32 R0, -RZ, R0.H0_H0 ;  /* 0x20000000ff007230 */ /* 0x004fc80000004100 */
[----:B------:R-:W-:Y:S01]  /*2510*/  IMAD.X R3, RZ, RZ, UR7, P1 ;  /* 0x00000007ff037e24 */ /* 0x000fe200088e06ff */
[----:B------:R-:W-:-:S13]  /*2520*/  FSETP.NEU.FTZ.AND P0, PT, R0, RZ, PT ;  /* 0x000000ff0000720b */ /* 0x000fda0003f1d000 */
[----:B------:R-:W-:-:S04]  /*2530*/  @P0 FSET.BF.GT.FTZ.AND R0, R0, RZ, PT ;  /* 0x000000ff0000020a */ /* 0x000fc80003814000 */
[----:B------:R-:W-:-:S04]  /*2540*/  @P0 F2FP.F16.F32.PACK_AB R0, RZ, R0 ;  /* 0x00000000ff00023e */ /* 0x000fc800000000ff */
        /* <DEDUP_REMOVED lines=14> */
.L_x_5608:
[----:B------:R-:W-:-:S06]  /*2630*/  HADD2.F32 R5, -RZ, R5.H0_H0 ;  /* 0x20000005ff057230 */ /* 0x000fcc0000004100 */
[----:B------:R-:W0:Y:S02]  /*2640*/  F2I.S64.TRUNC R4, R5 ;  /* 0x0000000500047311 */ /* 0x000e24000020d900 */
[----:B0-----:R3:W-:Y:S01]  /*2650*/  STG.E.U8 desc[UR36][R2.64], R4 ;  /* 0x0000000402007986 */ /* 0x0017e2000c101124 */
[----:B------:R-:W-:Y:S05]  /*2660*/  BRA `(.L_x_5610) ;  /* 0x0000000c00707947 */ /* 0x000fea0003800000 */
.L_x_5607:
        /* <DEDUP_REMOVED lines=10> */
.L_x_5612:
[----:B------:R-:W-:-:S06]  /*2710*/  HADD2.F32 R5, -RZ, R5.H0_H0 ;  /* 0x20000005ff057230 */ /* 0x000fcc0000004100 */
[----:B------:R-:W0:Y:S02]  /*2720*/  F2I.FTZ.TRUNC.NTZ R5, R5 ;  /* 0x0000000500057305 */ /* 0x000e24000021f100 */
[----:B0-----:R1:W-:Y:S01]  /*2730*/  STG.E desc[UR36][R2.64], R5 ;  /* 0x0000000502007986 */ /* 0x0013e2000c101924 */
[----:B------:R-:W-:Y:S05]  /*2740*/  BRA `(.L_x_5610) ;  /* 0x0000000c00387947 */ /* 0x000fea0003800000 */
.L_x_5611:
[----:B------:R-:W-:-:S06]  /*2750*/  HADD2.F32 R5, -RZ, R5.H0_H0 ;  /* 0x20000005ff057230 */ /* 0x000fcc0000004100 */
[----:B------:R-:W0:Y:S02]  /*2760*/  F2I.FTZ.TRUNC.NTZ R5, R5 ;  /* 0x0000000500057305 */ /* 0x000e24000021f100 */
[----:B0-----:R2:W-:Y:S01]  /*2770*/  STG.E.U16 desc[UR36][R2.64], R5 ;  /* 0x0000000502007986 */ /* 0x0015e2000c101524 */
[----:B------:R-:W-:Y:S05]  /*2780*/  BRA `(.L_x_5610) ;  /* 0x0000000c00287947 */ /* 0x000fea0003800000 */
.L_x_5606:
        /* <DEDUP_REMOVED lines=9> */
.L_x_5614:
[----:B------:R0:W-:Y:S01]  /*2820*/  STG.E.U16 desc[UR36][R2.64], R5 ;  /* 0x0000000502007986 */ /* 0x0001e2000c101524 */
[----:B------:R-:W-:Y:S05]  /*2830*/  BRA `(.L_x_5610) ;  /* 0x0000000800fc7947 */ /* 0x000fea0003800000 */
.L_x_5613:
        /* <DEDUP_REMOVED lines=10> */
.L_x_5616:
[----:B------:R-:W-:-:S05]  /*28e0*/  HADD2.F32 R0, -RZ, R5.H0_H0 ;  /* 0x20000005ff007230 */ /* 0x000fca0000004100 */
[----:B------:R-:W-:-:S04]  /*28f0*/  F2FP.F16.F32.PACK_AB R0, RZ, R0 ;  /* 0x00000000ff00723e */ /* 0x000fc800000000ff */
[----:B------:R-:W-:-:S05]  /*2900*/  PRMT R0, R0, 0x5410, RZ ;  /* 0x0000541000007816 */ /* 0x000fca00000000ff */
[----:B------:R0:W-:Y:S01]  /*2910*/  STG.E desc[UR36][R2.64], R0 ;  /* 0x0000000002007986 */ /* 0x0001e2000c101924 */
[----:B------:R-:W-:Y:S05]  /*2920*/  BRA `(.L_x_5610) ;  /* 0x0000000800c07947 */ /* 0x000fea0003800000 */
.L_x_5615:
[----:B------:R-:W-:-:S05]  /*2930*/  HADD2.F32 R4, -RZ, R5.H0_H0 ;  /* 0x20000005ff047230 */ /* 0x000fca0000004100 */
[----:B------:R-:W-:-:S06]  /*2940*/  FMUL.FTZ R4, R4, 1 ;  /* 0x3f80000004047820 */ /* 0x000fcc0000410000 */
[----:B------:R-:W0:Y:S02]  /*2950*/  F2F.F64.F32 R4, R4 ;  /* 0x0000000400047310 */ /* 0x000e240000201800 */
[----:B0-----:R0:W-:Y:S01]  /*2960*/  STG.E.64 desc[UR36][R2.64], R4 ;  /* 0x0000000402007986 */ /* 0x0011e2000c101b24 */
[----:B------:R-:W-:Y:S05]  /*2970*/  BRA `(.L_x_5610) ;  /* 0x0000000800ac7947 */ /* 0x000fea0003800000 */
.L_x_5605:
        /* <DEDUP_REMOVED lines=13> */
.L_x_5619:
[----:B------:R-:W-:Y:S01]  /*2a50*/  HADD2.F32 R5, -RZ, R5.H0_H0 ;  /* 0x20000005ff057230 */ /* 0x000fe20000004100 */
[----:B------:R-:W-:-:S04]  /*2a60*/  CS2R R6, SRZ ;  /* 0x0000000000067805 */ /* 0x000fc8000001ff00 */
[----:B------:R-:W-:-:S06]  /*2a70*/  FMUL.FTZ R5, R5, 1 ;  /* 0x3f80000005057820 */ /* 0x000fcc0000410000 */
[----:B------:R-:W0:Y:S02]  /*2a80*/  F2F.F64.F32 R4, R5 ;  /* 0x0000000500047310 */ /* 0x000e240000201800 */
[----:B0-----:R0:W-:Y:S01]  /*2a90*/  STG.E.128 desc[UR36][R2.64], R4 ;  /* 0x0000000402007986 */ /* 0x0011e2000c101d24 */
[----:B------:R-:W-:Y:S05]  /*2aa0*/  BRA `(.L_x_5610) ;  /* 0x0000000800607947 */ /* 0x000fea0003800000 */
.L_x_5618:
        /* <DEDUP_REMOVED lines=19> */
.L_x_5623:
[----:B------:R-:W-:Y:S05]  /*2be0*/  BSYNC.RECONVERGENT B0 ;  /* 0x0000000000007941 */ /* 0x000fea0003800200 */
.L_x_5622:
[----:B------:R-:W-:-:S05]  /*2bf0*/  LOP3.LUT R5, R0, 0x80, R5, 0xf8, !PT ;  /* 0x0000008000057812 */ /* 0x000fca00078ef805 */
[----:B------:R0:W-:Y:S01]  /*2c00*/  STG.E.U8 desc[UR36][R2.64], R5 ;  /* 0x0000000502007986 */ /* 0x0001e2000c101124 */
[----:B------:R-:W-:Y:S05]  /*2c10*/  BRA `(.L_x_5610) ;  /* 0x0000000800047947 */ /* 0x000fea0003800000 */
.L_x_5621:
        /* <DEDUP_REMOVED lines=15> */
.L_x_5625:
[----:B------:R-:W-:Y:S05]  /*2d10*/  BSYNC.RECONVERGENT B0 ;  /* 0x0000000000007941 */ /* 0x000fea0003800200 */
.L_x_5624:
[----:B------:R-:W-:-:S05]  /*2d20*/  LOP3.LUT R5, R0, 0x80, R5, 0xf8, !PT ;  /* 0x0000008000057812 */ /* 0x000fca00078ef805 */
[----:B------:R0:W-:Y:S01]  /*2d30*/  STG.E.U8 desc[UR36][R2.64], R5 ;  /* 0x0000000502007986 */ /* 0x0001e2000c101124 */
[----:B------:R-:W-:Y:S05]  /*2d40*/  BRA `(.L_x_5610) ;  /* 0x0000000400b87947 */ /* 0x000fea0003800000 */
.L_x_5620:
[----:B------:R-:W-:-:S05]  /*2d50*/  HADD2.F32 R0, -RZ, R5.H0_H0 ;  /* 0x20000005ff007230 */ /* 0x000fca0000004100 */
[----:B------:R-:W-:-:S05]  /*2d60*/  F2FP.BF16.F32.PACK_AB R0, RZ, R0 ;  /* 0x00000000ff00723e */ /* 0x000fca00000010ff */
[----:B------:R0:W-:Y:S01]  /*2d70*/  STG.E.U16 desc[UR36][R2.64], R0 ;  /* 0x0000000002007986 */ /* 0x0001e2000c101524 */
[----:B------:R-:W-:Y:S05]  /*2d80*/  BRA `(.L_x_5610) ;  /* 0x0000000400a87947 */ /* 0x000fea0003800000 */
.L_x_5617:
        /* <DEDUP_REMOVED lines=12> */
.L_x_5628:
        /* <DEDUP_REMOVED lines=13> */
.L_x_5631:
[----:B------:R-:W-:-:S04]  /*2f20*/  SHF.R.U32.HI R0, RZ, 0x14, R5 ;  /* 0x00000014ff007819 */ /* 0x000fc80000011605 */
[----:B------:R-:W-:-:S04]  /*2f30*/  LOP3.LUT R0, R0, 0x1, RZ, 0xc0, !PT ;  /* 0x0000000100007812 */ /* 0x000fc800078ec0ff */
[----:B------:R-:W-:-:S04]  /*2f40*/  IADD3 R0, PT, PT, R5, 0x487ffff, R0 ;  /* 0x0487ffff05007810 */ /* 0x000fc80007ffe000 */
[----:B------:R-:W-:-:S04]  /*2f50*/  SHF.R.U32.HI R0, RZ, 0x14, R0 ;  /* 0x00000014ff007819 */ /* 0x000fc80000011600 */
[----:B------:R-:W-:-:S07]  /*2f60*/  LOP3.LUT R4, R0, 0xff, RZ, 0xc0, !PT ;  /* 0x000000ff00047812 */ /* 0x000fce00078ec0ff */
.L_x_5632:
[----:B------:R-:W-:-:S04]  /*2f70*/  SHF.R.U32.HI R5, RZ, 0x18, R5 ;  /* 0x00000018ff057819 */ /* 0x000fc80000011605 */
[----:B------:R-:W-:-:S04]  /*2f80*/  LOP3.LUT R4, R4, 0x80, R5, 0xf8, !PT ;  /* 0x0000008004047812 */ /* 0x000fc800078ef805 */
[----:B------:R-:W-:-:S07]  /*2f90*/  PRMT R0, R4, 0x7610, R0 ;  /* 0x0000761004007816 */ /* 0x000fce0000000000 */
.L_x_5630:
[----:B------:R-:W-:Y:S05]  /*2fa0*/  BSYNC.RECONVERGENT B0 ;  /* 0x0000000000007941 */ /* 0x000fea0003800200 */
.L_x_5629:
[----:B------:R0:W-:Y:S01]  /*2fb0*/  STG.E.U8 desc[UR36][R2.64], R0 ;  /* 0x0000000002007986 */ /* 0x0001e2000c101124 */
[----:B------:R-:W-:Y:S05]  /*2fc0*/  BRA `(.L_x_5610) ;  /* 0x0000000400187947 */ /* 0x000fea0003800000 */
.L_x_5627:
        /* <DEDUP_REMOVED lines=13> */
.L_x_5635:
[----:B------:R-:W-:-:S04]  /*30a0*/  SHF.R.U32.HI R0, RZ, 0x15, R5 ;  /* 0x00000015ff007819 */ /* 0x000fc80000011605 */
[----:B------:R-:W-:-:S04]  /*30b0*/  LOP3.LUT R0, R0, 0x1, RZ, 0xc0, !PT ;  /* 0x0000000100007812 */ /* 0x000fc800078ec0ff */
[----:B------:R-:W-:-:S04]  /*30c0*/  IADD3 R0, PT, PT, R5, 0x88fffff, R0 ;  /* 0x088fffff05007810 */ /* 0x000fc80007ffe000 */
[----:B------:R-:W-:-:S04]  /*30d0*/  SHF.R.U32.HI R0, RZ, 0x15, R0 ;  /* 0x00000015ff007819 */ /* 0x000fc80000011600 */
[----:B------:R-:W-:-:S07]  /*30e0*/  LOP3.LUT R4, R0, 0xff, RZ, 0xc0, !PT ;  /* 0x000000ff00047812 */ /* 0x000fce00078ec0ff */
.L_x_5636:
[----:B------:R-:W-:-:S04]  /*30f0*/  SHF.R.U32.HI R5, RZ, 0x18, R5 ;  /* 0x00000018ff057819 */ /* 0x000fc80000011605 */
[----:B------:R-:W-:-:S04]  /*3100*/  LOP3.LUT R4, R4, 0x80, R5, 0xf8, !PT ;  /* 0x0000008004047812 */ /* 0x000fc800078ef805 */
[----:B------:R-:W-:-:S07]  /*3110*/  PRMT R0, R4, 0x7610, R0 ;  /* 0x0000761004007816 */ /* 0x000fce0000000000 */
.L_x_5634:
[----:B------:R-:W-:Y:S05]  /*3120*/  BSYNC.RECONVERGENT B0 ;  /* 0x0000000000007941 */ /* 0x000fea0003800200 */
.L_x_5633:
[----:B------:R0:W-:Y:S01]  /*3130*/  STG.E.U8 desc[UR36][R2.64], R0 ;  /* 0x0000000002007986 */ /* 0x0001e2000c101124 */
[----:B------:R-:W-:Y:S05]  /*3140*/  BRA `(.L_x_5610) ;  /* 0x0000000000b87947 */ /* 0x000fea0003800000 */
.L_x_5626:
[----:B------:R-:W-:-:S09]  /*3150*/  UISETP.NE.AND UP0, UPT, UR4, 0x1c, UPT ;  /* 0x0000001c0400788c */ /* 0x000fd2000bf05270 */
[----:B------:R-:W-:Y:S05]  /*3160*/  BRA.U !UP0, `(.L_x_5637) ;  /* 0x0000000108a47547 */ /* 0x000fea000b800000 */
[----:B------:R-:W-:-:S09]  /*3170*/  UISETP.NE.AND UP0, UPT, UR4, 0x1d, UPT ;  /* 0x0000001d0400788c */ /* 0x000fd2000bf05270 */
[----:B------:R-:W-:Y:S05]  /*3180*/  BRA.U !UP0, `(.L_x_5638) ;  /* 0x00000001088c7547 */ /* 0x000fea000b800000 */
[----:B------:R-:W-:-:S09]  /*3190*/  UISETP.NE.AND UP0, UPT, UR4, 0x2c, UPT ;  /* 0x0000002c0400788c */ /* 0x000fd2000bf05270 */
[----:B------:R-:W-:Y:S05]  /*31a0*/  BRA.U !UP0, `(.L_x_5639) ;  /* 0x0000000108447547 */ /* 0x000fea000b800000 */
.L_x_5609:
        /* <DEDUP_REMOVED lines=16> */
.L_x_5640:
[----:B------:R-:W-:Y:S05]  /*32b0*/  BRA `(.L_x_5610) ;  /* 0x00000000005c7947 */ /* 0x000fea0003800000 */
.L_x_5639:
        /* <DEDUP_REMOVED lines=16> */
.L_x_5638:
[----:B------:R-:W-:-:S06]  /*33c0*/  HADD2.F32 R5, -RZ, R5.H0_H0 ;  /* 0x20000005ff057230 */ /* 0x000fcc0000004100 */
[----:B------:R-:W0:Y:S02]  /*33d0*/  F2I.U64.TRUNC R4, R5 ;  /* 0x0000000500047311 */ /* 0x000e24000020d800 */
[----:B0-----:R0:W-:Y:S01]  /*33e0*/  STG.E.64 desc[UR36][R2.64], R4 ;  /* 0x0000000402007986 */ /* 0x0011e2000c101b24 */
[----:B------:R-:W-:Y:S05]  /*33f0*/  BRA `(.L_x_5610) ;  /* 0x00000000000c7947 */ /* 0x000fea0003800000 */
.L_x_5637:
[----:B------:R-:W-:-:S06]  /*3400*/  HADD2.F32 R5, -RZ, R5.H0_H0 ;  /* 0x20000005ff057230 */ /* 0x000fcc0000004100 */
[----:B------:R-:W0:Y:S02]  /*3410*/  F2I.FTZ.U32.TRUNC.NTZ R5, R5 ;  /* 0x0000000500057305 */ /* 0x000e24000021f000 */
[----:B0-----:R0:W-:Y:S02]  /*3420*/  STG.E desc[UR36][R2.64], R5 ;  /* 0x0000000502007986 */ /* 0x0011e4000c101924 */
.L_x_5610:
[----:B------:R-:W-:-:S07]  /*3430*/  VIADD R17, R17, 0x80 ;  /* 0x0000008011117836 */ /* 0x000fce0000000000 */
.L_x_5569:
[----:B------:R-:W-:Y:S05]  /*3440*/  BSYNC.RECONVERGENT B6 ;  /* 0x0000000000067941 */ /* 0x000fea0003800200 */
.L_x_5568:
        /* <DEDUP_REMOVED lines=307> */
.L_x_5643:
        /* <DEDUP_REMOVED lines=19> */
.L_x_5647:
[----:B------:R-:W2:Y:S02]  /*48b0*/  LDG.E.U8 R2, desc[UR36][R2.64] ;  /* 0x0000002402027981 */ /* 0x000ea4000c1e1100 */
[----:B--2---:R-:W-:-:S04]  /*48c0*/  I2FP.F32.U32 R0, R2 ;  /* 0x0000000200007245 */ /* 0x004fc80000201000 */
[----:B------:R-:W-:-:S04]  /*48d0*/  F2FP.F16.F32.PACK_AB R0, RZ, R0 ;  /* 0x00000000ff00723e */ /* 0x000fc800000000ff */
[----:B------:R-:W-:Y:S01]  /*48e0*/  PRMT R5, R0, 0x7610, R5 ;  /* 0x0000761000057816 */ /* 0x000fe20000000005 */
[----:B------:R-:W-:Y:S06]  /*48f0*/  BRA `(.L_x_5649) ;  /* 0x0000000c00d07947 */ /* 0x000fec0003800000 */
.L_x_5646:
        /* <DEDUP_REMOVED lines=11> */
.L_x_5651:
[----:B------:R-:W2:Y:S02]  /*49b0*/  LDG.E R2, desc[UR36][R2.64] ;  /* 0x0000002402027981 */ /* 0x000ea4000c1e1900 */
[----:B--2---:R-:W-:-:S04]  /*49c0*/  I2FP.F32.S32 R0, R2 ;  /* 0x0000000200007245 */ /* 0x004fc80000201400 */
[----:B------:R-:W-:-:S04]  /*49d0*/  F2FP.F16.F32.PACK_AB R0, RZ, R0 ;  /* 0x00000000ff00723e */ /* 0x000fc800000000ff */
[----:B------:R-:W-:Y:S01]  /*49e0*/  PRMT R5, R0, 0x7610, R5 ;  /* 0x0000761000057816 */ /* 0x000fe20000000005 */
[----:B------:R-:W-:Y:S06]  /*49f0*/  BRA `(.L_x_5649) ;  /* 0x0000000c00907947 */ /* 0x000fec0003800000 */
.L_x_5650:
[----:B------:R-:W2:Y:S02]  /*4a00*/  LDG.E.U16 R2, desc[UR36][R2.64] ;  /* 0x0000002402027981 */ /* 0x000ea4000c1e1500 */
[----:B--2---:R-:W0:Y:S02]  /*4a10*/  I2F.S16 R0, R2 ;  /* 0x0000000200007306 */ /* 0x004e240000101400 */
[----:B0-----:R-:W-:-:S04]  /*4a20*/  F2FP.F16.F32.PACK_AB R0, RZ, R0 ;  /* 0x00000000ff00723e */ /* 0x001fc800000000ff */
[----:B------:R-:W-:Y:S01]  /*4a30*/  PRMT R5, R0, 0x7610, R5 ;  /* 0x0000761000057816 */ /* 0x000fe20000000005 */
[----:B------:R-:W-:Y:S06]  /*4a40*/  BRA `(.L_x_5649) ;  /* 0x0000000c007c7947 */ /* 0x000fec0003800000 */
.L_x_5645:
        /* <DEDUP_REMOVED lines=9> */
.L_x_5653:
[----:B------:R1:W5:Y:S01]  /*4ae0*/  LDG.E.U16 R5, desc[UR36][R2.64] ;  /* 0x0000002402057981 */ /* 0x000362000c1e1500 */
[----:B------:R-:W-:Y:S05]  /*4af0*/  BRA `(.L_x_5649) ;  /* 0x0000000c00507947 */ /* 0x000fea0003800000 */
.L_x_5652:
        /* <DEDUP_REMOVED lines=9> */
.L_x_5655:
[----:B------:R0:W5:Y:S01]  /*4b90*/  LDG.E.U16 R5, desc[UR36][R2.64] ;  /* 0x0000002402057981 */ /* 0x000162000c1e1500 */
[----:B------:R-:W-:Y:S05]  /*4ba0*/  BRA `(.L_x_5649) ;  /* 0x0000000c00247947 */ /* 0x000fea0003800000 */
.L_x_5654:
        /* <DEDUP_REMOVED lines=13> */
.L_x_5644:
        /* <DEDUP_REMOVED lines=14> */
.L_x_5658:
        /* <DEDUP_REMOVED lines=13> */
.L_x_5657:
        /* <DEDUP_REMOVED lines=26> */
.L_x_5660:
        /* <DEDUP_REMOVED lines=14> */
.L_x_5659:
[----:B------:R-:W2:Y:S02]  /*50b0*/  LDG.E.U16 R0, desc[UR36][R2.64] ;  /* 0x0000002402007981 */ /* 0x000ea4000c1e1500 */
[----:B--2---:R-:W-:-:S04]  /*50c0*/  SHF.L.U32 R0, R0, 0x10, RZ ;  /* 0x0000001000007819 */ /* 0x004fc800000006ff */
[----:B------:R-:W-:-:S04]  /*50d0*/  F2FP.F16.F32.PACK_AB R0, RZ, R0 ;  /* 0x00000000ff00723e */ /* 0x000fc800000000ff */
[----:B------:R-:W-:Y:S01]  /*50e0*/  PRMT R5, R0, 0x7610, R5 ;  /* 0x0000761000057816 */ /* 0x000fe20000000005 */
[----:B------:R-:W-:Y:S06]  /*50f0*/  BRA `(.L_x_5649) ;  /* 0x0000000400d07947 */ /* 0x000fec0003800000 */
.L_x_5656:
        /* <DEDUP_REMOVED lines=13> */
.L_x_5663:
        /* <DEDUP_REMOVED lines=21> */
.L_x_5667:
[----:B------:R-:W-:Y:S05]  /*5320*/  BSYNC.RECONVERGENT B1 ;  /* 0x0000000000017941 */ /* 0x000fea0003800200 */
.L_x_5666:
[----:B------:R-:W-:Y:S01]  /*5330*/  IMAD.SHL.U32 R0, R0, 0x100000, RZ ;  /* 0x0010000000007824 */ /* 0x000fe200078e00ff */
[----:B------:R-:W-:-:S04]  /*5340*/  LEA R2, R2, 0x3b800000, 0x17 ;  /* 0x3b80000002027811 */ /* 0x000fc800078eb8ff */
[----:B------:R-:W-:-:S07]  /*5350*/  LOP3.LUT R0, R2, R0, R7, 0xfe, !PT ;  /* 0x0000000002007212 */ /* 0x000fce00078efe07 */
.L_x_5665:
[----:B------:R-:W-:Y:S05]  /*5360*/  BSYNC.RECONVERGENT B0 ;  /* 0x0000000000007941 */ /* 0x000fea0003800200 */
.L_x_5664:
[----:B------:R-:W-:-:S04]  /*5370*/  F2FP.F16.F32.PACK_AB R0, RZ, R0 ;  /* 0x00000000ff00723e */ /* 0x000fc800000000ff */
[----:B------:R-:W-:Y:S01]  /*5380*/  PRMT R5, R0, 0x7610, R5 ;  /* 0x0000761000057816 */ /* 0x000fe20000000005 */
[----:B------:R-:W-:Y:S06]  /*5390*/  BRA `(.L_x_5649) ;  /* 0x0000000400287947 */ /* 0x000fec0003800000 */
.L_x_5662:
        /* <DEDUP_REMOVED lines=21> */
.L_x_5671:
[----:B------:R-:W-:Y:S05]  /*54f0*/  BSYNC.RECONVERGENT B1 ;  /* 0x0000000000017941 */ /* 0x000fea0003800200 */
.L_x_5670:
[----:B------:R-:W-:Y:S01]  /*5500*/  IMAD.SHL.U32 R0, R0, 0x200000, RZ ;  /* 0x0020000000007824 */ /* 0x000fe200078e00ff */
[----:B------:R-:W-:-:S04]  /*5510*/  LEA R2, R2, 0x37800000, 0x17 ;  /* 0x3780000002027811 */ /* 0x000fc800078eb8ff */
[----:B------:R-:W-:-:S07]  /*5520*/  LOP3.LUT R0, R2, R0, R7, 0xfe, !PT ;  /* 0x0000000002007212 */ /* 0x000fce00078efe07 */
.L_x_5669:
[----:B------:R-:W-:Y:S05]  /*5530*/  BSYNC.RECONVERGENT B0 ;  /* 0x0000000000007941 */ /* 0x000fea0003800200 */
.L_x_5668:
[----:B------:R-:W-:-:S04]  /*5540*/  F2FP.F16.F32.PACK_AB R0, RZ, R0 ;  /* 0x00000000ff00723e */ /* 0x000fc800000000ff */
[----:B------:R-:W-:Y:S01]  /*5550*/  PRMT R5, R0, 0x7610, R5 ;  /* 0x0000761000057816 */ /* 0x000fe20000000005 */
[----:B------:R-:W-:Y:S06]  /*5560*/  BRA `(.L_x_5649) ;  /* 0x0000000000b47947 */ /* 0x000fec0003800000 */
.L_x_5661:
        /* <DEDUP_REMOVED lines=14> */
.L_x_5675:
[----:B------:R-:W-:Y:S05]  /*5650*/  BSYNC.RECONVERGENT B0 ;  /* 0x0000000000007941 */ /* 0x000fea0003800200 */
.L_x_5674:
[----:B------:R-:W-:-:S04]  /*5660*/  F2FP.F16.F32.PACK_AB R0, RZ, R0 ;  /* 0x00000000ff00723e */ /* 0x000fc800000000ff */
[----:B------:R-:W-:Y:S01]  /*5670*/  PRMT R5, R0, 0x7610, R5 ;  /* 0x0000761000057816 */ /* 0x000fe20000000005 */
[----:B------:R-:W-:Y:S06]  /*5680*/  BRA `(.L_x_5649) ;  /* 0x00000000006c7947 */ /* 0x000fec0003800000 */
.L_x_5648:
        /* <DEDUP_REMOVED lines=16> */
.L_x_5676:
[----:B------:R-:W-:Y:S01]  /*5790*/  PRMT R5, RZ, 0x7610, R5 ;  /* 0x00007610ff057816 */ /* 0x000fe20000000005 */
[----:B------:R-:W-:Y:S06]  /*57a0*/  BRA `(.L_x_5649) ;  /* 0x0000000000247947 */ /* 0x000fec0003800000 */
.L_x_5673:
[----:B------:R-:W2:Y:S02]  /*57b0*/  LDG.E.64 R2, desc[UR36][R2.64] ;  /* 0x0000002402027981 */ /* 0x000ea4000c1e1b00 */
[----:B--2---:R-:W0:Y:S02]  /*57c0*/  I2F.U64 R0, R2 ;  /* 0x0000000200007312 */ /* 0x004e240000301000 */
[----:B0-----:R-:W-:-:S04]  /*57d0*/  F2FP.F16.F32.PACK_AB R0, RZ, R0 ;  /* 0x00000000ff00723e */ /* 0x001fc800000000ff */
[----:B------:R-:W-:Y:S01]  /*57e0*/  PRMT R5, R0, 0x7610, R5 ;  /* 0x0000761000057816 */ /* 0x000fe20000000005 */
[----:B------:R-:W-:Y:S06]  /*57f0*/  BRA `(.L_x_5649) ;  /* 0x0000000000107947 */ /* 0x000fec0003800000 */
.L_x_5672:
[----:B------:R-:W2:Y:S02]  /*5800*/  LDG.E R2, desc[UR36][R2.64] ;  /* 0x0000002402027981 */ /* 0x000ea4000c1e1900 */
[----:B--2---:R-:W-:-:S04]  /*5810*/  I2FP.F32.U32 R0, R2 ;  /* 0x0000000200007245 */ /* 0x004fc80000201000 */
[----:B------:R-:W-:-:S04]  /*5820*/  F2FP.F16.F32.PACK_AB R0, RZ, R0 ;  /* 0x00000000ff00723e */ /* 0x000fc800000000ff */
[----:B------:R-:W-:-:S07]  /*5830*/  PRMT R5, R0, 0x7610, R5 ;  /* 0x0000761000057816 */ /* 0x000fce0000000005 */
.L_x_5649:
        /* <DEDUP_REMOVED lines=24> */
.L_x_5680:
[----:B------:R-:W-:-:S06]  /*59c0*/  HADD2.F32 R5, -RZ, R5.H0_H0 ;  /* 0x20000005ff057230 */ /* 0x000fcc0000004100 */
[----:B------:R-:W0:Y:S02]  /*59d0*/  F2I.S64.TRUNC R4, R5 ;  /* 0x0000000500047311 */ /* 0x000e24000020d900 */
[----:B0-----:R0:W-:Y:S01]  /*59e0*/  STG.E.U8 desc[UR36][R2.64], R4 ;  /* 0x0000000402007986 */ /* 0x0011e2000c101124 */
[----:B------:R-:W-:Y:S05]  /*59f0*/  BRA `(.L_x_5682) ;  /* 0x0000000c006c7947 */ /* 0x000fea0003800000 */
.L_x_5679:
        /* <DEDUP_REMOVED lines=10> */
.L_x_5684:
[----:B------:R-:W-:-:S06]  /*5aa0*/  HADD2.F32 R5, -RZ, R5.H0_H0 ;  /* 0x20000005ff057230 */ /* 0x000fcc0000004100 */
[----:B------:R-:W0:Y:S02]  /*5ab0*/  F2I.FTZ.TRUNC.NTZ R5, R5 ;  /* 0x0000000500057305 */ /* 0x000e24000021f100 */
[----:B0-----:R0:W-:Y:S01]  /*5ac0*/  STG.E desc[UR36][R2.64], R5 ;  /* 0x0000000502007986 */ /* 0x0011e2000c101924 */
[----:B------:R-:W-:Y:S05]  /*5ad0*/  BRA `(.L_x_5682) ;  /* 0x0000000c00347947 */ /* 0x000fea0003800000 */
.L_x_5683:
[----:B------:R-:W-:-:S06]  /*5ae0*/  HADD2.F32 R5, -RZ, R5.H0_H0 ;  /* 0x20000005ff057230 */ /* 0x000fcc0000004100 */
[----:B------:R-:W0:Y:S02]  /*5af0*/  F2I.FTZ.TRUNC.NTZ R5, R5 ;  /* 0x0000000500057305 */ /* 0x000e24000021f100 */
[----:B0-----:R0:W-:Y:S01]  /*5b00*/  STG.E.U16 desc[UR36][R2.64], R5 ;  /* 0x0000000502007986 */ /* 0x0011e2000c101524 */
[----:B------:R-:W-:Y:S05]  /*5b10*/  BRA `(.L_x_5682) ;  /* 0x0000000c00247947 */ /* 0x000fea0003800000 */
.L_x_5678:
        /* <DEDUP_REMOVED lines=9> */
.L_x_5686:
[----:B------:R0:W-:Y:S01]  /*5bb0*/  STG.E.U16 desc[UR36][R2.64], R5 ;  /* 0x0000000502007986 */ /* 0x0001e2000c101524 */
[----:B------:R-:W-:Y:S05]  /*5bc0*/  BRA `(.L_x_5682) ;  /* 0x0000000800f87947 */ /* 0x000fea0003800000 */
.L_x_5685:
        /* <DEDUP_REMOVED lines=10> */
.L_x_5688:
[----:B------:R-:W-:-:S05]  /*5c70*/  HADD2.F32 R0, -RZ, R5.H0_H0 ;  /* 0x20000005ff007230 */ /* 0x000fca0000004100 */
[----:B------:R-:W-:-:S04]  /*5c80*/  F2FP.F16.F32.PACK_AB R0, RZ, R0 ;  /* 0x00000000ff00723e */ /* 0x000fc800000000ff */
[----:B------:R-:W-:-:S05]  /*5c90*/  PRMT R0, R0, 0x5410, RZ ;  /* 0x0000541000007816 */ /* 0x000fca00000000ff */
[----:B------:R0:W-:Y:S01]  /*5ca0*/  STG.E desc[UR36][R2.64], R0 ;  /* 0x0000000002007986 */ /* 0x0001e2000c101924 */
[----:B------:R-:W-:Y:S05]  /*5cb0*/  BRA `(.L_x_5682) ;  /* 0x0000000800bc7947 */ /* 0x000fea0003800000 */
.L_x_5687:
[----:B------:R-:W-:-:S05]  /*5cc0*/  HADD2.F32 R4, -RZ, R5.H0_H0 ;  /* 0x20000005ff047230 */ /* 0x000fca0000004100 */
[----:B------:R-:W-:-:S06]  /*5cd0*/  FMUL.FTZ R4, R4, 1 ;  /* 0x3f80000004047820 */ /* 0x000fcc0000410000 */
[----:B------:R-:W0:Y:S02]  /*5ce0*/  F2F.F64.F32 R4, R4 ;  /* 0x0000000400047310 */ /* 0x000e240000201800 */
[----:B0-----:R0:W-:Y:S01]  /*5cf0*/  STG.E.64 desc[UR36][R2.64], R4 ;  /* 0x0000000402007986 */ /* 0x0011e2000c101b24 */
[----:B------:R-:W-:Y:S05]  /*5d00*/  BRA `(.L_x_5682) ;  /* 0x0000000800a87947 */ /* 0x000fea0003800000 */
.L_x_5677:
        /* <DEDUP_REMOVED lines=14> */
.L_x_5692:
        /* <DEDUP_REMOVED lines=18> */
.L_x_5695:
[----:B------:R-:W-:-:S04]  /*5f10*/  SHF.R.U32.HI R5, RZ, 0x18, R5 ;  /* 0x00000018ff057819 */ /* 0x000fc80000011605 */
[----:B------:R-:W-:-:S07]  /*5f20*/  LOP3.LUT R0, R0, 0x80, R5, 0xf8, !PT ;  /* 0x0000008000007812 */ /* 0x000fce00078ef805 */
.L_x_5694:
[----:B------:R-:W-:Y:S05]  /*5f30*/  BSYNC.RECONVERGENT B0 ;  /* 0x0000000000007941 */ /* 0x000fea0003800200 */
.L_x_5693:
[----:B------:R0:W-:Y:S01]  /*5f40*/  STG.E.U8 desc[UR36][R2.64], R0 ;  /* 0x0000000002007986 */ /* 0x0001e2000c101124 */
[----:B------:R-:W-:Y:S05]  /*5f50*/  BRA `(.L_x_5682) ;  /* 0x0000000800147947 */ /* 0x000fea0003800000 */
.L_x_5691:
        /* <DEDUP_REMOVED lines=18> */
.L_x_5698:
[----:B------:R-:W-:-:S04]  /*6080*/  SHF.R.U32.HI R5, RZ, 0x18, R5 ;  /* 0x00000018ff057819 */ /* 0x000fc80000011605 */
[----:B------:R-:W-:-:S07]  /*6090*/  LOP3.LUT R0, R0, 0x80, R5, 0xf8, !PT ;  /* 0x0000008000007812 */ /* 0x000fce00078ef805 */
.L_x_5697:
[----:B------:R-:W-:Y:S05]  /*60a0*/  BSYNC.RECONVERGENT B0 ;  /* 0x0000000000007941 */ /* 0x000fea0003800200 */
.L_x_5696:
[----:B------:R0:W-:Y:S01]  /*60b0*/  STG.E.U8 desc[UR36][R2.64], R0 ;  /* 0x0000000002007986 */ /* 0x0001e2000c101124 */
[----:B------:R-:W-:Y:S05]  /*60c0*/  BRA `(.L_x_5682) ;  /* 0x0000000400b87947 */ /* 0x000fea0003800000 */
.L_x_5690:
        /* <DEDUP_REMOVED lines=22> */
.L_x_5700:
[----:B------:R-:W-:-:S06]  /*6230*/  HADD2.F32 R5, -RZ, R5.H0_H0 ;  /* 0x20000005ff057230 */ /* 0x000fcc0000004100 */
[----:B------:R-:W0:Y:S02]  /*6240*/  F2I.U64.TRUNC R4, R5 ;  /* 0x0000000500047311 */ /* 0x000e24000020d800 */
[----:B0-----:R0:W-:Y:S01]  /*6250*/  STG.E.64 desc[UR36][R2.64], R4 ;  /* 0x0000000402007986 */ /* 0x0011e2000c101b24 */
[----:B------:R-:W-:Y:S05]  /*6260*/  BRA `(.L_x_5682) ;  /* 0x0000000400507947 */ /* 0x000fea0003800000 */
.L_x_5699:
[----:B------:R-:W-:-:S06]  /*6270*/  HADD2.F32 R5, -RZ, R5.H0_H0 ;  /* 0x20000005ff057230 */ /* 0x000fcc0000004100 */
[----:B------:R-:W0:Y:S02]  /*6280*/  F2I.FTZ.U32.TRUNC.NTZ R5, R5 ;  /* 0x0000000500057305 */ /* 0x000e24000021f000 */
[----:B0-----:R0:W-:Y:S01]  /*6290*/  STG.E desc[UR36][R2.64], R5 ;  /* 0x0000000502007986 */ /* 0x0011e2000c101924 */
[----:B------:R-:W-:Y:S05]  /*62a0*/  BRA `(.L_x_5682) ;  /* 0x0000000400407947 */ /* 0x000fea0003800000 */
.L_x_5689:
        /* <DEDUP_REMOVED lines=11> */
.L_x_5702:
[----:B------:R-:W-:Y:S01]  /*6360*/  HADD2.F32 R5, -RZ, R5.H0_H0 ;  /* 0x20000005ff057230 */ /* 0x000fe20000004100 */
[----:B------:R-:W-:-:S04]  /*6370*/  CS2R R6, SRZ ;  /* 0x0000000000067805 */ /* 0x000fc8000001ff00 */
[----:B------:R-:W-:-:S06]  /*6380*/  FMUL.FTZ R5, R5, 1 ;  /* 0x3f80000005057820 */ /* 0x000fcc0000410000 */
[----:B------:R-:W0:Y:S02]  /*6390*/  F2F.F64.F32 R4, R5 ;  /* 0x0000000500047310 */ /* 0x000e240000201800 */
[----:B0-----:R4:W-:Y:S01]  /*63a0*/  STG.E.128 desc[UR36][R2.64], R4 ;  /* 0x0000000402007986 */ /* 0x0019e2000c101d24 */
[----:B------:R-:W-:Y:S05]  /*63b0*/  BRA `(.L_x_5682) ;  /* 0x0000000000fc7947 */ /* 0x000fea0003800000 */
.L_x_5701:
[----:B------:R-:W-:-:S09]  /*63c0*/  UISETP.NE.AND UP0, UPT, UR4, 0xf, UPT ;  /* 0x0000000f0400788c */ /* 0x000fd2000bf05270 */
[----:B------:R-:W-:Y:S05]  /*63d0*/  BRA.U !UP0, `(.L_x_5703) ;  /* 0x0000000108e87547 */ /* 0x000fea000b800000 */
[----:B------:R-:W-:-:S09]  /*63e0*/  UISETP.NE.AND UP0, UPT, UR4, 0x17, UPT ;  /* 0x000000170400788c */ /* 0x000fd2000bf05270 */
[----:B------:R-:W-:Y:S05]  /*63f0*/  BRA.U !UP0, `(.L_x_5704) ;  /* 0x0000000108907547 */ /* 0x000fea000b800000 */
[----:B------:R-:W-:-:S09]  /*6400*/  UISETP.NE.AND UP0, UPT, UR4, 0x18, UPT ;  /* 0x000000180400788c */ /* 0x000fd2000bf05270 */
[----:B------:R-:W-:Y:S05]  /*6410*/  BRA.U !UP0, `(.L_x_5705) ;  /* 0x0000000108447547 */ /* 0x000fea000b800000 */
.L_x_5681:
        /* <DEDUP_REMOVED lines=16> */
.L_x_5706:
[----:B------:R-:W-:Y:S05]  /*6520*/  BRA `(.L_x_5682) ;  /* 0x0000000000a07947 */ /* 0x000fea0003800000 */
.L_x_5705:
        /* <DEDUP_REMOVED lines=13> */
.L_x_5708:
[----:B------:R-:W-:Y:S05]  /*6600*/  BSYNC.RECONVERGENT B0 ;  /* 0x0000000000007941 */ /* 0x000fea0003800200 */
.L_x_5707:
[----:B------:R-:W-:-:S05]  /*6610*/  LOP3.LUT R5, R0, 0x80, R5, 0xf8, !PT ;  /* 0x0000008000057812 */ /* 0x000fca00078ef805 */
[----:B------:R2:W-:Y:S01]  /*6620*/  STG.E.U8 desc[UR36][R2.64], R5 ;  /* 0x0000000502007986 */ /* 0x0005e2000c101124 */
[----:B------:R-:W-:Y:S05]  /*6630*/  BRA `(.L_x_5682) ;  /* 0x00000000005c7947 */ /* 0x000fea0003800000 */
.L_x_5704:
        /* <DEDUP_REMOVED lines=12> */
.L_x_5710:
[----:B------:R-:W-:Y:S01]  /*6700*/  IMAD.MOV.U32 R0, RZ, RZ, 0x7f ;  /* 0x0000007fff007424 */ /* 0x000fe200078e00ff */
[----:B------:R-:W-:-:S04]  /*6710*/  ISETP.GT.U32.AND P0, PT, R4, 0x7f800000, PT ;  /* 0x7f8000000400780c */ /* 0x000fc80003f04070 */
[----:B------:R-:W-:-:S09]  /*6720*/  SEL R0, R0, 0x7c, P0 ;  /* 0x0000007c00007807 */ /* 0x000fd20000000000 */
.L_x_5711:
[----:B------:R-:W-:Y:S05]  /*6730*/  BSYNC.RECONVERGENT B0 ;  /* 0x0000000000007941 */ /* 0x000fea0003800200 */
.L_x_5709:
[----:B------:R-:W-:-:S04]  /*6740*/  SHF.R.U32.HI R5, RZ, 0x18, R5 ;  /* 0x00000018ff057819 */ /* 0x000fc80000011605 */
[----:B------:R-:W-:-:S05]  /*6750*/  LOP3.LUT R5, R0, 0x80, R5, 0xf8, !PT ;  /* 0x0000008000057812 */ /* 0x000fca00078ef805 */
[----:B------:R1:W-:Y:S01]  /*6760*/  STG.E.U8 desc[UR36][R2.64], R5 ;  /* 0x0000000502007986 */ /* 0x0003e2000c101124 */
[----:B------:R-:W-:Y:S05]  /*6770*/  BRA `(.L_x_5682) ;  /* 0x00000000000c7947 */ /* 0x000fea0003800000 */
.L_x_5703:
[----:B------:R-:W-:-:S05]  /*6780*/  HADD2.F32 R0, -RZ, R5.H0_H0 ;  /* 0x20000005ff007230 */ /* 0x000fca0000004100 */
[----:B------:R-:W-:-:S05]  /*6790*/  F2FP.BF16.F32.PACK_AB R0, RZ, R0 ;  /* 0x00000000ff00723e */ /* 0x000fca00000010ff */
[----:B------:R0:W-:Y:S02]  /*67a0*/  STG.E.U16 desc[UR36][R2.64], R0 ;  /* 0x0000000002007986 */ /* 0x0001e4000c101524 */
.L_x_5682:
[----:B------:R-:W-:-:S07]  /*67b0*/  IADD3 R17, PT, PT, R17, 0x80, RZ ;  /* 0x0000008011117810 */ /* 0x000fce0007ffe0ff */
.L_x_5642:
[----:B------:R-:W-:Y:S05]  /*67c0*/  BSYNC.RECONVERGENT B6 ;  /* 0x0000000000067941 */ /* 0x000fea0003800200 */
.L_x_5641:
        /* <DEDUP_REMOVED lines=307> */
.L_x_5714:
        /* <DEDUP_REMOVED lines=19> */
.L_x_5718:
[----:B------:R-:W2:Y:S02]  /*7c30*/  LDG.E.U8 R2, desc[UR36][R2.64] ;  /* 0x0000002402027981 */ /* 0x000ea4000c1e1100 */
[----:B--2---:R-:W-:-:S04]  /*7c40*/  I2FP.F32.U32 R0, R2 ;  /* 0x0000000200007245 */ /* 0x004fc80000201000 */
[----:B------:R-:W-:-:S04]  /*7c50*/  F2FP.F16.F32.PACK_AB R0, RZ, R0 ;  /* 0x00000000ff00723e */ /* 0x000fc800000000ff */
[----:B------:R-:W-:Y:S01]  /*7c60*/  PRMT R5, R0, 0x7610, R5 ;  /* 0x0000761000057816 */ /* 0x000fe20000000005 */
[----:B------:R-:W-:Y:S06]  /*7c70*/  BRA `(.L_x_5720) ;  /* 0x0000000c00d07947 */ /* 0x000fec0003800000 */
.L_x_5717:
        /* <DEDUP_REMOVED lines=11> */
.L_x_5722:
[----:B------:R-:W2:Y:S02]  /*7d30*/  LDG.E R2, desc[UR36][R2.64] ;  /* 0x0000002402027981 */ /* 0x000ea4000c1e1900 */
[----:B--2---:R-:W-:-:S04]  /*7d40*/  I2FP.F32.S32 R0, R2 ;  /* 0x0000000200007245 */ /* 0x004fc80000201400 */
[----:B------:R-:W-:-:S04]  /*7d50*/  F2FP.F16.F32.PACK_AB R0, RZ, R0 ;  /* 0x00000000ff00723e */ /* 0x000fc800000000ff */
[----:B------:R-:W-:Y:S01]  /*7d60*/  PRMT R5, R0, 0x7610, R5 ;  /* 0x0000761000057816 */ /* 0x000fe20000000005 */
[----:B------:R-:W-:Y:S06]  /*7d70*/  BRA `(.L_x_5720) ;  /* 0x0000000c00907947 */ /* 0x000fec0003800000 */
.L_x_5721:
[----:B------:R-:W2:Y:S02]  /*7d80*/  LDG.E.U16 R2, desc[UR36][R2.64] ;  /* 0x0000002402027981 */ /* 0x000ea4000c1e1500 */
[----:B--2---:R-:W0:Y:S02]  /*7d90*/  I2F.S16 R0, R2 ;  /* 0x0000000200007306 */ /* 0x004e240000101400 */
[----:B0-----:R-:W-:-:S04]  /*7da0*/  F2FP.F16.F32.PACK_AB R0, RZ, R0 ;  /* 0x00000000ff00723e */ /* 0x001fc800000000ff */
[----:B------:R-:W-:Y:S01]  /*7db0*/  PRMT R5, R0, 0x7610, R5 ;  /* 0x0000761000057816 */ /* 0x000fe20000000005 */
[----:B------:R-:W-:Y:S06]  /*7dc0*/  BRA `(.L_x_5720) ;  /* 0x0000000c007c7947 */ /* 0x000fec0003800000 */
.L_x_5716:
        /* <DEDUP_REMOVED lines=9> */
.L_x_5724:
[----:B------:R1:W5:Y:S01]  /*7e60*/  LDG.E.U16 R5, desc[UR36][R2.64] ;  /* 0x0000002402057981 */ /* 0x000362000c1e1500 */
[----:B------:R-:W-:Y:S05]  /*7e70*/  BRA `(.L_x_5720) ;  /* 0x0000000c00507947 */ /* 0x000fea0003800000 */
.L_x_5723:
        /* <DEDUP_REMOVED lines=9> */
.L_x_5726:
[----:B------:R0:W5:Y:S01]  /*7f10*/  LDG.E.U16 R5, desc[UR36][R2.64] ;  /* 0x0000002402057981 */ /* 0x000162000c1e1500 */
[----:B------:R-:W-:Y:S05]  /*7f20*/  BRA `(.L_x_5720) ;  /* 0x0000000c00247947 */ /* 0x000fea0003800000 */
.L_x_5725:
        /* <DEDUP_REMOVED lines=13> */
.L_x_5715:
        /* <DEDUP_REMOVED lines=14> */
.L_x_5729:
        /* <DEDUP_REMOVED lines=13> */
.L_x_5728:
        /* <DEDUP_REMOVED lines=26> */
.L_x_5731:
        /* <DEDUP_REMOVED lines=14> */
.L_x_5730:
[----:B------:R-:W2:Y:S02]  /*8430*/  LDG.E.U16 R0, desc[UR36][R2.64] ;  /* 0x0000002402007981 */ /* 0x000ea4000c1e1500 */
[----:B--2---:R-:W-:-:S05]  /*8440*/  IMAD.U32 R0, R0, 0x10000, RZ ;  /* 0x0001000000007824 */ /* 0x004fca00078e00ff */
[----:B------:R-:W-:-:S04]  /*8450*/  F2FP.F16.F32.PACK_AB R0, RZ, R0 ;  /* 0x00000000ff00723e */ /* 0x000fc800000000ff */
[----:B------:R-:W-:Y:S01]  /*8460*/  PRMT R5, R0, 0x7610, R5 ;  /* 0x0000761000057816 */ /* 0x000fe20000000005 */
[----:B------:R-:W-:Y:S06]  /*8470*/  BRA `(.L_x_5720) ;  /* 0x0000000400d07947 */ /* 0x000fec0003800000 */
.L_x_5727:
        /* <DEDUP_REMOVED lines=13> */
.L_x_5734:
        /* <DEDUP_REMOVED lines=21> */
.L_x_5738:
[----:B------:R-:W-:Y:S05]  /*86a0*/  BSYNC.RECONVERGENT B1 ;  /* 0x0000000000017941 */ /* 0x000fea0003800200 */
.L_x_5737:
[----:B------:R-:W-:Y:S02]  /*86b0*/  SHF.L.U32 R0, R0, 0x14, RZ ;  /* 0x0000001400007819 */ /* 0x000fe400000006ff */
[----:B------:R-:W-:-:S04]  /*86c0*/  LEA R2, R2, 0x3b800000, 0x17 ;  /* 0x3b80000002027811 */ /* 0x000fc800078eb8ff */
[----:B------:R-:W-:-:S07]  /*86d0*/  LOP3.LUT R0, R2, R0, R7, 0xfe, !PT ;  /* 0x0000000002007212 */ /* 0x000fce00078efe07 */
.L_x_5736:
[----:B------:R-:W-:Y:S05]  /*86e0*/  BSYNC.RECONVERGENT B0 ;  /* 0x0000000000007941 */ /* 0x000fea0003800200 */
.L_x_5735:
[----:B------:R-:W-:-:S04]  /*86f0*/  F2FP.F16.F32.PACK_AB R0, RZ, R0 ;  /* 0x00000000ff00723e */ /* 0x000fc800000000ff */
[----:B------:R-:W-:Y:S01]  /*8700*/  PRMT R5, R0, 0x7610, R5 ;  /* 0x0000761000057816 */ /* 0x000fe20000000005 */
[----:B------:R-:W-:Y:S06]  /*8710*/  BRA `(.L_x_5720) ;  /* 0x0000000400287947 */ /* 0x000fec0003800000 */
.L_x_5733:
        /* <DEDUP_REMOVED lines=21> */
.L_x_5742:
[----:B------:R-:W-:Y:S05]  /*8870*/  BSYNC.RECONVERGENT B1 ;  /* 0x0000000000017941 */ /* 0x000fea0003800200 */
.L_x_5741:
[----:B------:R-:W-:Y:S01]  /*8880*/  IMAD.SHL.U32 R0, R0, 0x200000, RZ ;  /* 0x0020000000007824 */ /* 0x000fe200078e00ff */
[----:B------:R-:W-:-:S04]  /*8890*/  LEA R2, R2, 0x37800000, 0x17 ;  /* 0x3780000002027811 */ /* 0x000fc800078eb8ff */
[----:B------:R-:W-:-:S07]  /*88a0*/  LOP3.LUT R0, R2, R0, R7, 0xfe, !PT ;  /* 0x0000000002007212 */ /* 0x000fce00078efe07 */
.L_x_5740:
[----:B------:R-:W-:Y:S05]  /*88b0*/  BSYNC.RECONVERGENT B0 ;  /* 0x0000000000007941 */ /* 0x000fea0003800200 */
.L_x_5739:
[----:B------:R-:W-:-:S04]  /*88c0*/  F2FP.F16.F32.PACK_AB R0, RZ, R0 ;  /* 0x00000000ff00723e */ /* 0x000fc800000000ff */
[----:B------:R-:W-:Y:S01]  /*88d0*/  PRMT R5, R0, 0x7610, R5 ;  /* 0x0000761000057816 */ /* 0x000fe20000000005 */
[----:B------:R-:W-:Y:S06]  /*88e0*/  BRA `(.L_x_5720) ;  /* 0x0000000000b47947 */ /* 0x000fec0003800000 */
.L_x_5732:
        /* <DEDUP_REMOVED lines=14> */
.L_x_5746:
[----:B------:R-:W-:Y:S05]  /*89d0*/  BSYNC.RECONVERGENT B0 ;  /* 0x0000000000007941 */ /* 0x000fea0003800200 */
.L_x_5745:
[----:B------:R-:W-:-:S04]  /*89e0*/  F2FP.F16.F32.PACK_AB R0, RZ, R0 ;  /* 0x00000000ff00723e */ /* 0x000fc800000000ff */
[----:B------:R-:W-:Y:S01]  /*89f0*/  PRMT R5, R0, 0x7610, R5 ;  /* 0x0000761000057816 */ /* 0x000fe20000000005 */
[----:B------:R-:W-:Y:S06]  /*8a00*/  BRA `(.L_x_5720) ;  /* 0x00000000006c7947 */ /* 0x000fec0003800000 */
.L_x_5719:
        /* <DEDUP_REMOVED lines=16> */
.L_x_5747:
[----:B------:R-:W-:Y:S01]  /*8b10*/  PRMT R5, RZ, 0x7610, R5 ;  /* 0x00007610ff057816 */ /* 0x000fe20000000005 */
[----:B------:R-:W-:Y:S06]  /*8b20*/  BRA `(.L_x_5720) ;  /* 0x0000000000247947 */ /* 0x000fec0003800000 */
.L_x_5744:
[----:B------:R-:W2:Y:S02]  /*8b30*/  LDG.E.64 R2, desc[UR36][R2.64] ;  /* 0x0000002402027981 */ /* 0x000ea4000c1e1b00 */
[----:B--2---:R-:W0:Y:S02]  /*8b40*/  I2F.U64 R0, R2 ;  /* 0x0000000200007312 */ /* 0x004e240000301000 */
[----:B0-----:R-:W-:-:S04]  /*8b50*/  F2FP.F16.F32.PACK_AB R0, RZ, R0 ;  /* 0x00000000ff00723e */ /* 0x001fc800000000ff */
[----:B------:R-:W-:Y:S01]  /*8b60*/  PRMT R5, R0, 0x7610, R5 ;  /* 0x0000761000057816 */ /* 0x000fe20000000005 */
[----:B------:R-:W-:Y:S06]  /*8b70*/  BRA `(.L_x_5720) ;  /* 0x0000000000107947 */ /* 0x000fec0003800000 */
.L_x_5743:
[----:B------:R-:W2:Y:S02]  /*8b80*/  LDG.E R2, desc[UR36][R2.64] ;  /* 0x0000002402027981 */ /* 0x000ea4000c1e1900 */
[----:B--2---:R-:W-:-:S04]  /*8b90*/  I2FP.F32.U32 R0, R2 ;  /* 0x0000000200007245 */ /* 0x004fc80000201000 */
[----:B------:R-:W-:-:S04]  /*8ba0*/  F2FP.F16.F32.PACK_AB R0, RZ, R0 ;  /* 0x00000000ff00723e */ /* 0x000fc800000000ff */
[----:B------:R-:W-:-:S07]  /*8bb0*/  PRMT R5, R0, 0x7610, R5 ;  /* 0x0000761000057816 */ /* 0x000fce0000000005 */
.L_x_5720:
        /* <DEDUP_REMOVED lines=24> */
.L_x_5751:
[----:B------:R-:W-:-:S06]  /*8d40*/  HADD2.F32 R5, -RZ, R5.H0_H0 ;  /* 0x20000005ff057230 */ /* 0x000fcc0000004100 */
[----:B------:R-:W0:Y:S02]  /*8d50*/  F2I.S64.TRUNC R4, R5 ;  /* 0x0000000500047311 */ /* 0x000e24000020d900 */
[----:B0-----:R4:W-:Y:S01]  /*8d60*/  STG.E.U8 desc[UR36][R2.64], R4 ;  /* 0x0000000402007986 */ /* 0x0019e2000c101124 */
[----:B------:R-:W-:Y:S05]  /*8d70*/  BRA `(.L_x_5753) ;  /* 0x0000000c006c7947 */ /* 0x000fea0003800000 */
.L_x_5750:
        /* <DEDUP_REMOVED lines=10> */
.L_x_5755:
[----:B------:R-:W-:-:S06]  /*8e20*/  HADD2.F32 R5, -RZ, R5.H0_H0 ;  /* 0x20000005ff057230 */ /* 0x000fcc0000004100 */
[----:B------:R-:W0:Y:S02]  /*8e30*/  F2I.FTZ.TRUNC.NTZ R5, R5 ;  /* 0x0000000500057305 */ /* 0x000e24000021f100 */
[----:B0-----:R2:W-:Y:S01]  /*8e40*/  STG.E desc[UR36][R2.64], R5 ;  /* 0x0000000502007986 */ /* 0x0015e2000c101924 */
[----:B------:R-:W-:Y:S05]  /*8e50*/  BRA `(.L_x_5753) ;  /* 0x0000000c00347947 */ /* 0x000fea0003800000 */
.L_x_5754:
[----:B------:R-:W-:-:S06]  /*8e60*/  HADD2.F32 R5, -RZ, R5.H0_H0 ;  /* 0x20000005ff057230 */ /* 0x000fcc0000004100 */
[----:B------:R-:W0:Y:S02]  /*8e70*/  F2I.FTZ.TRUNC.NTZ R5, R5 ;  /* 0x0000000500057305 */ /* 0x000e24000021f100 */
[----:B0-----:R0:W-:Y:S01]  /*8e80*/  STG.E.U16 desc[UR36][R2.64], R5 ;  /* 0x0000000502007986 */ /* 0x0011e2000c101524 */
[----:B------:R-:W-:Y:S05]  /*8e90*/  BRA `(.L_x_5753) ;  /* 0x0000000c00247947 */ /* 0x000fea0003800000 */
.L_x_5749:
        /* <DEDUP_REMOVED lines=9> */
.L_x_5757:
[----:B------:R0:W-:Y:S01]  /*8f30*/  STG.E.U16 desc[UR36][R2.64], R5 ;  /* 0x0000000502007986 */ /* 0x0001e2000c101524 */
[----:B------:R-:W-:Y:S05]  /*8f40*/  BRA `(.L_x_5753) ;  /* 0x0000000800f87947 */ /* 0x000fea0003800000 */
.L_x_5756:
        /* <DEDUP_REMOVED lines=10> */
.L_x_5759:
[----:B------:R-:W-:-:S05]  /*8ff0*/  HADD2.F32 R0, -RZ, R5.H0_H0 ;  /* 0x20000005ff007230 */ /* 0x000fca0000004100 */
[----:B------:R-:W-:-:S04]  /*9000*/  F2FP.F16.F32.PACK_AB R0, RZ, R0 ;  /* 0x00000000ff00723e */ /* 0x000fc800000000ff */
[----:B------:R-:W-:-:S05]  /*9010*/  PRMT R0, R0, 0x5410, RZ ;  /* 0x0000541000007816 */ /* 0x000fca00000000ff */
[----:B------:R0:W-:Y:S01]  /*9020*/  STG.E desc[UR36][R2.64], R0 ;  /* 0x0000000002007986 */ /* 0x0001e2000c101924 */
[----:B------:R-:W-:Y:S05]  /*9030*/  BRA `(.L_x_5753) ;  /* 0x0000000800bc7947 */ /* 0x000fea0003800000 */
.L_x_5758:
[----:B------:R-:W-:-:S05]  /*9040*/  HADD2.F32 R4, -RZ, R5.H0_H0 ;  /* 0x20000005ff047230 */ /* 0x000fca0000004100 */
[----:B------:R-:W-:-:S06]  /*9050*/  FMUL.FTZ R4, R4, 1 ;  /* 0x3f80000004047820 */ /* 0x000fcc0000410000 */
[----:B------:R-:W0:Y:S02]  /*9060*/  F2F.F64.F32 R4, R4 ;  /* 0x0000000400047310 */ /* 0x000e240000201800 */
[----:B0-----:R0:W-:Y:S01]  /*9070*/  STG.E.64 desc[UR36][R2.64], R4 ;  /* 0x0000000402007986 */ /* 0x0011e2000c101b24 */
[----:B------:R-:W-:Y:S05]  /*9080*/  BRA `(.L_x_5753) ;  /* 0x0000000800a87947 */ /* 0x000fea0003800000 */
.L_x_5748:
        /* <DEDUP_REMOVED lines=14> */
.L_x_5763:
        /* <DEDUP_REMOVED lines=18> */
.L_x_5766:
[----:B------:R-:W-:-:S04]  /*9290*/  SHF.R.U32.HI R5, RZ, 0x18, R5 ;  /* 0x00000018ff057819 */ /* 0x000fc80000011605 */
[----:B------:R-:W-:-:S07]  /*92a0*/  LOP3.LUT R0, R0, 0x80, R5, 0xf8, !PT ;  /* 0x0000008000007812 */ /* 0x000fce00078ef805 */
.L_x_5765:
[----:B------:R-:W-:Y:S05]  /*92b0*/  BSYNC.RECONVERGENT B0 ;  /* 0x0000000000007941 */ /* 0x000fea0003800200 */
.L_x_5764:
[----:B------:R0:W-:Y:S01]  /*92c0*/  STG.E.U8 desc[UR36][R2.64], R0 ;  /* 0x0000000002007986 */ /* 0x0001e2000c101124 */
[----:B------:R-:W-:Y:S05]  /*92d0*/  BRA `(.L_x_5753) ;  /* 0x0000000800147947 */ /* 0x000fea0003800000 */
.L_x_5762:
        /* <DEDUP_REMOVED lines=18> */
.L_x_5769:
[----:B------:R-:W-:-:S04]  /*9400*/  SHF.R.U32.HI R5, RZ, 0x18, R5 ;  /* 0x00000018ff057819 */ /* 0x000fc80000011605 */
[----:B------:R-:W-:-:S07]  /*9410*/  LOP3.LUT R0, R0, 0x80, R5, 0xf8, !PT ;  /* 0x0000008000007812 */ /* 0x000fce00078ef805 */
.L_x_5768:
[----:B------:R-:W-:Y:S05]  /*9420*/  BSYNC.RECONVERGENT B0 ;  /* 0x0000000000007941 */ /* 0x000fea0003800200 */
.L_x_5767:
[----:B------:R0:W-:Y:S01]  /*9430*/  STG.E.U8 desc[UR36][R2.64], R0 ;  /* 0x0000000002007986 */ /* 0x0001e2000c101124 */
[----:B------:R-:W-:Y:S05]  /*9440*/  BRA `(.L_x_5753) ;  /* 0x0000000400b87947 */ /* 0x000fea0003800000 */
.L_x_5761:
        /* <DEDUP_REMOVED lines=22> */
.L_x_5771:
[----:B------:R-:W-:-:S06]  /*95b0*/  HADD2.F32 R5, -RZ, R5.H0_H0 ;  /* 0x20000005ff057230 */ /* 0x000fcc0000004100 */
[----:B------:R-:W0:Y:S02]  /*95c0*/  F2I.U64.TRUNC R4, R5 ;  /* 0x0000000500047311 */ /* 0x000e24000020d800 */
[----:B0-----:R0:W-:Y:S01]  /*95d0*/  STG.E.64 desc[UR36][R2.64], R4 ;  /* 0x0000000402007986 */ /* 0x0011e2000c101b24 */
[----:B------:R-:W-:Y:S05]  /*95e0*/  BRA `(.L_x_5753) ;  /* 0x0000000400507947 */ /* 0x000fea0003800000 */
.L_x_5770:
[----:B------:R-:W-:-:S06]  /*95f0*/  HADD2.F32 R5, -RZ, R5.H0_H0 ;  /* 0x20000005ff057230 */ /* 0x000fcc0000004100 */
[----:B------:R-:W0:Y:S02]  /*9600*/  F2I.FTZ.U32.TRUNC.NTZ R5, R5 ;  /* 0x0000000500057305 */ /* 0x000e24000021f000 */
[----:B0-----:R0:W-:Y:S01]  /*9610*/  STG.E desc[UR36][R2.64], R5 ;  /* 0x0000000502007986 */ /* 0x0011e2000c101924 */
[----:B------:R-:W-:Y:S05]  /*9620*/  BRA `(.L_x_5753) ;  /* 0x0000000400407947 */ /* 0x000fea0003800000 */
.L_x_5760:
        /* <DEDUP_REMOVED lines=11> */
.L_x_5773:
[----:B------:R-:W-:Y:S01]  /*96e0*/  HADD2.F32 R5, -RZ, R5.H0_H0 ;  /* 0x20000005ff057230 */ /* 0x000fe20000004100 */
[----:B------:R-:W-:-:S04]  /*96f0*/  CS2R R6, SRZ ;  /* 0x0000000000067805 */ /* 0x000fc8000001ff00 */
[----:B------:R-:W-:-:S06]  /*9700*/  FMUL.FTZ R5, R5, 1 ;  /* 0x3f80000005057820 */ /* 0x000fcc0000410000 */
[----:B------:R-:W0:Y:S02]  /*9710*/  F2F.F64.F32 R4, R5 ;  /* 0x0000000500047310 */ /* 0x000e240000201800 */
[----:B0-----:R0:W-:Y:S01]  /*9720*/  STG.E.128 desc[UR36][R2.64], R4 ;  /* 0x0000000402007986 */ /* 0x0011e2000c101d24 */
[----:B------:R-:W-:Y:S05]  /*9730*/  BRA `(.L_x_5753) ;  /* 0x0000000000fc7947 */ /* 0x000fea0003800000 */
.L_x_5772:
[----:B------:R-:W-:-:S09]  /*9740*/  UISETP.NE.AND UP0, UPT, UR4, 0xf, UPT ;  /* 0x0000000f0400788c */ /* 0x000fd2000bf05270 */
[----:B------:R-:W-:Y:S05]  /*9750*/  BRA.U !UP0, `(.L_x_5774) ;  /* 0x0000000108e87547 */ /* 0x000fea000b800000 */
[----:B------:R-:W-:-:S09]  /*9760*/  UISETP.NE.AND UP0, UPT, UR4, 0x17, UPT ;  /* 0x000000170400788c */ /* 0x000fd2000bf05270 */
[----:B------:R-:W-:Y:S05]  /*9770*/  BRA.U !UP0, `(.L_x_5775) ;  /* 0x0000000108907547 */ /* 0x000fea000b800000 */
[----:B------:R-:W-:-:S09]  /*9780*/  UISETP.NE.AND UP0, UPT, UR4, 0x18, UPT ;  /* 0x000000180400788c */ /* 0x000fd2000bf05270 */
[----:B------:R-:W-:Y:S05]  /*9790*/  BRA.U !UP0, `(.L_x_5776) ;  /* 0x0000000108447547 */ /* 0x000fea000b800000 */
.L_x_5752:
        /* <DEDUP_REMOVED lines=16> */
.L_x_5777:
[----:B------:R-:W-:Y:S05]  /*98a0*/  BRA `(.L_x_5753) ;  /* 0x0000000000a07947 */ /* 0x000fea0003800000 */
.L_x_5776:
        /* <DEDUP_REMOVED lines=13> */
.L_x_5779:
[----:B------:R-:W-:Y:S05]  /*9980*/  BSYNC.RECONVERGENT B0 ;  /* 0x0000000000007941 */ /* 0x000fea0003800200 */
.L_x_5778:
[----:B------:R-:W-:-:S05]  /*9990*/  LOP3.LUT R5, R0, 0x80, R5, 0xf8, !PT ;  /* 0x0000008000057812 */ /* 0x000fca00078ef805 */
[----:B------:R0:W-:Y:S01]  /*99a0*/  STG.E.U8 desc[UR36][R2.64], R5 ;  /* 0x0000000502007986 */ /* 0x0001e2000c101124 */
[----:B------:R-:W-:Y:S05]  /*99b0*/  BRA `(.L_x_5753) ;  /* 0x00000000005c7947 */ /* 0x000fea0003800000 */
.L_x_5775:
        /* <DEDUP_REMOVED lines=12> */
.L_x_5781:
[----:B------:R-:W-:Y:S01]  /*9a80*/  IMAD.MOV.U32 R0, RZ, RZ, 0x7f ;  /* 0x0000007fff007424 */ /* 0x000fe200078e00ff */
[----:B------:R-:W-:-:S04]  /*9a90*/  ISETP.GT.U32.AND P0, PT, R4, 0x7f800000, PT ;  /* 0x7f8000000400780c */ /* 0x000fc80003f04070 */
[----:B------:R-:W-:-:S09]  /*9aa0*/  SEL R0, R0, 0x7c, P0 ;  /* 0x0000007c00007807 */ /* 0x000fd20000000000 */
.L_x_5782:
[----:B------:R-:W-:Y:S05]  /*9ab0*/  BSYNC.RECONVERGENT B0 ;  /* 0x0000000000007941 */ /* 0x000fea0003800200 */
.L_x_5780:
[----:B------:R-:W-:-:S04]  /*9ac0*/  SHF.R.U32.HI R5, RZ, 0x18, R5 ;  /* 0x00000018ff057819 */ /* 0x000fc80000011605 */
[----:B------:R-:W-:-:S05]  /*9ad0*/  LOP3.LUT R5, R0, 0x80, R5, 0xf8, !PT ;  /* 0x0000008000057812 */ /* 0x000fca00078ef805 */
[----:B------:R0:W-:Y:S01]  /*9ae0*/  STG.E.U8 desc[UR36][R2.64], R5 ;  /* 0x0000000502007986 */ /* 0x0001e2000c101124 */
[----:B------:R-:W-:Y:S05]  /*9af0*/  BRA `(.L_x_5753) ;  /* 0x00000000000c7947 */ /* 0x000fea0003800000 */
.L_x_5774:
[----:B------:R-:W-:-:S05]  /*9b00*/  HADD2.F32 R0, -RZ, R5.H0_H0 ;  /* 0x20000005ff007230 */ /* 0x000fca0000004100 */
[----:B------:R-:W-:-:S05]  /*9b10*/  F2FP.BF16.F32.PACK_AB R0, RZ, R0 ;  /* 0x00000000ff00723e */ /* 0x000fca00000010ff */
[----:B------:R0:W-:Y:S02]  /*9b20*/  STG.E.U16 desc[UR36][R2.64], R0 ;  /* 0x0000000002007986 */ /* 0x0001e4000c101524 */
.L_x_5753:
[----:B------:R-:W-:-:S07]  /*9b30*/  VIADD R17, R17, 0x80 ;  /* 0x0000008011117836 */ /* 0x000fce0000000000 */
.L_x_5713:
[----:B------:R-:W-:Y:S05]  /*9b40*/  BSYNC.RECONVERGENT B6 ;  /* 0x0000000000067941 */ /* 0x000fea0003800200 */
.L_x_5712:
        /* <DEDUP_REMOVED lines=306> */
.L_x_5783:
        /* <DEDUP_REMOVED lines=21> */
.L_x_5787:
[----:B------:R-:W2:Y:S02]  /*afc0*/  LDG.E.U8 R2, desc[UR36][R2.64] ;  /* 0x0000002402027981 */ /* 0x000ea4000c1e1100 */
[----:B--2---:R-:W-:-:S04]  /*afd0*/  I2FP.F32.U32 R0, R2 ;  /* 0x0000000200007245 */ /* 0x004fc80000201000 */
[----:B------:R-:W-:-:S04]  /*afe0*/  F2FP.F16.F32.PACK_AB R0, RZ, R0 ;  /* 0x00000000ff00723e */ /* 0x000fc800000000ff */
[----:B------:R-:W-:Y:S01]  /*aff0*/  PRMT R5, R0, 0x7610, R5 ;  /* 0x0000761000057816 */ /* 0x000fe20000000005 */
[----:B------:R-:W-:Y:S06]  /*b000*/  BRA `(.L_x_5789) ;  /* 0x0000000c00d07947 */ /* 0x000fec0003800000 */
.L_x_5786:
        /* <DEDUP_REMOVED lines=11> */
.L_x_5791:
[----:B------:R-:W2:Y:S02]  /*b0c0*/  LDG.E R2, desc[UR36][R2.64] ;  /* 0x0000002402027981 */ /* 0x000ea4000c1e1900 */
[----:B--2---:R-:W-:-:S04]  /*b0d0*/  I2FP.F32.S32 R0, R2 ;  /* 0x0000000200007245 */ /* 0x004fc80000201400 */
[----:B------:R-:W-:-:S04]  /*b0e0*/  F2FP.F16.F32.PACK_AB R0, RZ, R0 ;  /* 0x00000000ff00723e */ /* 0x000fc800000000ff */
[----:B------:R-:W-:Y:S01]  /*b0f0*/  PRMT R5, R0, 0x7610, R5 ;  /* 0x0000761000057816 */ /* 0x000fe20000000005 */
[----:B------:R-:W-:Y:S06]  /*b100*/  BRA `(.L_x_5789) ;  /* 0x0000000c00907947 */ /* 0x000fec0003800000 */
.L_x_5790:
[----:B------:R-:W2:Y:S02]  /*b110*/  LDG.E.U16 R2, desc[UR36][R2.64] ;  /* 0x0000002402027981 */ /* 0x000ea4000c1e1500 */
[----:B--2---:R-:W0:Y:S02]  /*b120*/  I2F.S16 R0, R2 ;  /* 0x0000000200007306 */ /* 0x004e240000101400 */
[----:B0-----:R-:W-:-:S04]  /*b130*/  F2FP.F16.F32.PACK_AB R0, RZ, R0 ;  /* 0x00000000ff00723e */ /* 0x001fc800000000ff */
[----:B------:R-:W-:Y:S01]  /*b140*/  PRMT R5, R0, 0x7610, R5 ;  /* 0x0000761000057816 */ /* 0x000fe20000000005 */
[----:B------:R-:W-:Y:S06]  /*b150*/  BRA `(.L_x_5789) ;  /* 0x0000000c007c7947 */ /* 0x000fec0003800000 */
.L_x_5785:
        /* <DEDUP_REMOVED lines=9> */
.L_x_5793:
[----:B------:R1:W5:Y:S01]  /*b1f0*/  LDG.E.U16 R5, desc[UR36][R2.64] ;  /* 0x0000002402057981 */ /* 0x000362000c1e1500 */
[----:B------:R-:W-:Y:S05]  /*b200*/  BRA `(.L_x_5789) ;  /* 0x0000000c00507947 */ /* 0x000fea0003800000 */
.L_x_5792:
        /* <DEDUP_REMOVED lines=9> */
.L_x_5795:
[----:B------:R0:W5:Y:S01]  /*b2a0*/  LDG.E.U16 R5, desc[UR36][R2.64] ;  /* 0x0000002402057981 */ /* 0x000162000c1e1500 */
[----:B------:R-:W-:Y:S05]  /*b2b0*/  BRA `(.L_x_5789) ;  /* 0x0000000c00247947 */ /* 0x000fea0003800000 */
.L_x_5794:
        /* <DEDUP_REMOVED lines=13> */
.L_x_5784:
        /* <DEDUP_REMOVED lines=14> */
.L_x_5798:
        /* <DEDUP_REMOVED lines=13> */
.L_x_5797:
        /* <DEDUP_REMOVED lines=26> */
.L_x_5800:
        /* <DEDUP_REMOVED lines=14> */
.L_x_5799:
[----:B------:R-:W2:Y:S02]  /*b7c0*/  LDG.E.U16 R0, desc[UR36][R2.64] ;  /* 0x0000002402007981 */ /* 0x000ea4000c1e1500 */
[----:B--2---:R-:W-:-:S04]  /*b7d0*/  SHF.L.U32 R0, R0, 0x10, RZ ;  /* 0x0000001000007819 */ /* 0x004fc800000006ff */
[----:B------:R-:W-:-:S04]  /*b7e0*/  F2FP.F16.F32.PACK_AB R0, RZ, R0 ;  /* 0x00000000ff00723e */ /* 0x000fc800000000ff */
[----:B------:R-:W-:Y:S01]  /*b7f0*/  PRMT R5, R0, 0x7610, R5 ;  /* 0x0000761000057816 */ /* 0x000fe20000000005 */
[----:B------:R-:W-:Y:S06]  /*b800*/  BRA `(.L_x_5789) ;  /* 0x0000000400d07947 */ /* 0x000fec0003800000 */
.L_x_5796:
        /* <DEDUP_REMOVED lines=13> */
.L_x_5803:
        /* <DEDUP_REMOVED lines=21> */
.L_x_5807:
[----:B------:R-:W-:Y:S05]  /*ba30*/  BSYNC.RECONVERGENT B1 ;  /* 0x0000000000017941 */ /* 0x000fea0003800200 */
.L_x_5806:
[----:B------:R-:W-:Y:S01]  /*ba40*/  IMAD.SHL.U32 R0, R0, 0x100000, RZ ;  /* 0x0010000000007824 */ /* 0x000fe200078e00ff */
[----:B------:R-:W-:-:S04]  /*ba50*/  LEA R2, R2, 0x3b800000, 0x17 ;  /* 0x3b80000002027811 */ /* 0x000fc800078eb8ff */
[----:B------:R-:W-:-:S07]  /*ba60*/  LOP3.LUT R0, R2, R0, R7, 0xfe, !PT ;  /* 0x0000000002007212 */ /* 0x000fce00078efe07 */
.L_x_5805:
[----:B------:R-:W-:Y:S05]  /*ba70*/  BSYNC.RECONVERGENT B0 ;  /* 0x0000000000007941 */ /* 0x000fea0003800200 */
.L_x_5804:
[----:B------:R-:W-:-:S04]  /*ba80*/  F2FP.F16.F32.PACK_AB R0, RZ, R0 ;  /* 0x00000000ff00723e */ /* 0x000fc800000000ff */
[----:B------:R-:W-:Y:S01]  /*ba90*/  PRMT R5, R0, 0x7610, R5 ;  /* 0x0000761000057816 */ /* 0x000fe20000000005 */
[----:B------:R-:W-:Y:S06]  /*baa0*/  BRA `(.L_x_5789) ;  /* 0x0000000400287947 */ /* 0x000fec0003800000 */
.L_x_5802:
        /* <DEDUP_REMOVED lines=21> */
.L_x_5811:
[----:B------:R-:W-:Y:S05]  /*bc00*/  BSYNC.RECONVERGENT B1 ;  /* 0x0000000000017941 */ /* 0x000fea0003800200 */
.L_x_5810:
[----:B------:R-:W-:Y:S01]  /*bc10*/  IMAD.SHL.U32 R0, R0, 0x200000, RZ ;  /* 0x0020000000007824 */ /* 0x000fe200078e00ff */
[----:B------:R-:W-:-:S04]  /*bc20*/  LEA R2, R2, 0x37800000, 0x17 ;  /* 0x3780000002027811 */ /* 0x000fc800078eb8ff */
[----:B------:R-:W-:-:S07]  /*bc30*/  LOP3.LUT R0, R2, R0, R7, 0xfe, !PT ;  /* 0x0000000002007212 */ /* 0x000fce00078efe07 */
.L_x_5809:
[----:B------:R-:W-:Y:S05]  /*bc40*/  BSYNC.RECONVERGENT B0 ;  /* 0x0000000000007941 */ /* 0x000fea0003800200 */
.L_x_5808:
[----:B------:R-:W-:-:S04]  /*bc50*/  F2FP.F16.F32.PACK_AB R0, RZ, R0 ;  /* 0x00000000ff00723e */ /* 0x000fc800000000ff */
[----:B------:R-:W-:Y:S01]  /*bc60*/  PRMT R5, R0, 0x7610, R5 ;  /* 0x0000761000057816 */ /* 0x000fe20000000005 */
[----:B------:R-:W-:Y:S06]  /*bc70*/  BRA `(.L_x_5789) ;  /* 0x0000000000b47947 */ /* 0x000fec0003800000 */
.L_x_5801:
        /* <DEDUP_REMOVED lines=14> */
.L_x_5815:
[----:B------:R-:W-:Y:S05]  /*bd60*/  BSYNC.RECONVERGENT B0 ;  /* 0x0000000000007941 */ /* 0x000fea0003800200 */
.L_x_5814:
[----:B------:R-:W-:-:S04]  /*bd70*/  F2FP.F16.F32.PACK_AB R0, RZ, R0 ;  /* 0x00000000ff00723e */ /* 0x000fc800000000ff */
[----:B------:R-:W-:Y:S01]  /*bd80*/  PRMT R5, R0, 0x7610, R5 ;  /* 0x0000761000057816 */ /* 0x000fe20000000005 */
[----:B------:R-:W-:Y:S06]  /*bd90*/  BRA `(.L_x_5789) ;  /* 0x00000000006c7947 */ /* 0x000fec0003800000 */
.L_x_5788:
        /* <DEDUP_REMOVED lines=16> */
.L_x_5816:
[----:B------:R-:W-:Y:S01]  /*bea0*/  PRMT R5, RZ, 0x7610, R5 ;  /* 0x00007610ff057816 */ /* 0x000fe20000000005 */
[----:B------:R-:W-:Y:S06]  /*beb0*/  BRA `(.L_x_5789) ;  /* 0x0000000000247947 */ /* 0x000fec0003800000 */
.L_x_5813:
[----:B------:R-:W2:Y:S02]  /*bec0*/  LDG.E.64 R2, desc[UR36][R2.64] ;  /* 0x0000002402027981 */ /* 0x000ea4000c1e1b00 */
[----:B--2---:R-:W0:Y:S02]  /*bed0*/  I2F.U64 R0, R2 ;  /* 0x0000000200007312 */ /* 0x004e240000301000 */
[----:B0-----:R-:W-:-:S04]  /*bee0*/  F2FP.F16.F32.PACK_AB R0, RZ, R0 ;  /* 0x00000000ff00723e */ /* 0x001fc800000000ff */
[----:B------:R-:W-:Y:S01]  /*bef0*/  PRMT R5, R0, 0x7610, R5 ;  /* 0x0000761000057816 */ /* 0x000fe20000000005 */
[----:B------:R-:W-:Y:S06]  /*bf00*/  BRA `(.L_x_5789) ;  /* 0x0000000000107947 */ /* 0x000fec0003800000 */
.L_x_5812:
[----:B------:R-:W2:Y:S02]  /*bf10*/  LDG.E R2, desc[UR36][R2.64] ;  /* 0x0000002402027981 */ /* 0x000ea4000c1e1900 */
[----:B--2---:R-:W-:-:S04]  /*bf20*/  I2FP.F32.U32 R0, R2 ;  /* 0x0000000200007245 */ /* 0x004fc80000201000 */
[----:B------:R-:W-:-:S04]  /*bf30*/  F2FP.F16.F32.PACK_AB R0, RZ, R0 ;  /* 0x00000000ff00723e */ /* 0x000fc800000000ff */
[----:B------:R-:W-:-:S07]  /*bf40*/  PRMT R5, R0, 0x7610, R5 ;  /* 0x0000761000057816 */ /* 0x000fce0000000005 */
.L_x_5789:
[----:B------:R-:W2:Y:S01]  /*bf50*/  LDC.U16 R0, c[0x0][0x592] ;  /* 0x00016480ff007b82 */ /* 0x000ea20000000400 */
[----:B------:R-:W-:-:S04]  /*bf60*/  UPRMT UR4, UR41, 0x9910, URZ ;  /* 0x0000991029047896 */ /* 0x000fc800080000ff */
[----:B------:R-:W-:Y:S01]  /*bf70*/  UISETP.GT.AND UP0, UPT, UR4, 0x9, UPT ;  /* 0x000000090400788c */ /* 0x000fe2000bf04270 */
[----:B--2---:R-:W-:-:S05]  /*bf80*/  HADD2.F32 R0, -RZ, R0.H0_H0 ;  /* 0x20000000ff007230 */ /* 0x004fca0000004100 */
        /* <DEDUP_REMOVED lines=17> */
.L_x_5820:
[----:B01----:R-:W-:-:S06]  /*c0a0*/  HADD2.F32 R3, -RZ, R5.H0_H0 ;  /* 0x20000005ff037230 */ /* 0x003fcc0000004100 */
[----:B------:R-:W0:Y:S02]  /*c0b0*/  F2I.S64.TRUNC R2, R3 ;  /* 0x0000000300027311 */ /* 0x000e24000020d900 */
[----:B0-----:R-:W-:Y:S01]  /*c0c0*/  STG.E.U8 desc[UR36][R16.64], R2 ;  /* 0x0000000210007986 */ /* 0x001fe2000c101124 */
[----:B------:R-:W-:Y:S05]  /*c0d0*/  EXIT ;  /* 0x000000000000794d */ /* 0x000fea0003800000 */
.L_x_5819:
        /* <DEDUP_REMOVED lines=10> */
.L_x_5823:
[----:B------:R-:W-:-:S06]  /*c180*/  HADD2.F32 R5, -RZ, R5.H0_H0 ;  /* 0x20000005ff057230 */ /* 0x000fcc0000004100 */
[----:B------:R-:W2:Y:S02]  /*c190*/  F2I.FTZ.TRUNC.NTZ R5, R5 ;  /* 0x0000000500057305 */ /* 0x000ea4000021f100 */
[----:B--2---:R-:W-:Y:S01]  /*c1a0*/  STG.E desc[UR36][R16.64], R5 ;  /* 0x0000000510007986 */ /* 0x004fe2000c101924 */
[----:B------:R-:W-:Y:S05]  /*c1b0*/  EXIT ;  /* 0x000000000000794d */ /* 0x000fea0003800000 */
.L_x_5822:
[----:B------:R-:W-:-:S06]  /*c1c0*/  HADD2.F32 R5, -RZ, R5.H0_H0 ;  /* 0x20000005ff057230 */ /* 0x000fcc0000004100 */
[----:B------:R-:W2:Y:S02]  /*c1d0*/  F2I.FTZ.TRUNC.NTZ R5, R5 ;  /* 0x0000000500057305 */ /* 0x000ea4000021f100 */
[----:B--2---:R-:W-:Y:S01]  /*c1e0*/  STG.E.U16 desc[UR36][R16.64], R5 ;  /* 0x0000000510007986 */ /* 0x004fe2000c101524 */
[----:B------:R-:W-:Y:S05]  /*c1f0*/  EXIT ;  /* 0x000000000000794d */ /* 0x000fea0003800000 */
.L_x_5818:
        /* <DEDUP_REMOVED lines=9> */
.L_x_5825:
[----:B------:R-:W-:Y:S01]  /*c290*/  STG.E.U16 desc[UR36][R16.64], R5 ;  /* 0x0000000510007986 */ /* 0x000fe2000c101524 */
[----:B------:R-:W-:Y:S05]  /*c2a0*/  EXIT ;  /* 0x000000000000794d */ /* 0x000fea0003800000 */
.L_x_5824:
        /* <DEDUP_REMOVED lines=10> */
.L_x_5827:
[----:B------:R-:W-:-:S05]  /*c350*/  HADD2.F32 R0, -RZ, R5.H0_H0 ;  /* 0x20000005ff007230 */ /* 0x000fca0000004100 */
[----:B------:R-:W-:-:S04]  /*c360*/  F2FP.F16.F32.PACK_AB R0, RZ, R0 ;  /* 0x00000000ff00723e */ /* 0x000fc800000000ff */
[----:B------:R-:W-:-:S05]  /*c370*/  PRMT R0, R0, 0x5410, RZ ;  /* 0x0000541000007816 */ /* 0x000fca00000000ff */
[----:B------:R-:W-:Y:S01]  /*c380*/  STG.E desc[UR36][R16.64], R0 ;  /* 0x0000000010007986 */ /* 0x000fe2000c101924 */
[----:B------:R-:W-:Y:S05]  /*c390*/  EXIT ;  /* 0x000000000000794d */ /* 0x000fea0003800000 */
.L_x_5826:
[----:B01----:R-:W-:-:S05]  /*c3a0*/  HADD2.F32 R2, -RZ, R5.H0_H0 ;  /* 0x20000005ff027230 */ /* 0x003fca0000004100 */
[----:B------:R-:W-:-:S06]  /*c3b0*/  FMUL.FTZ R2, R2, 1 ;  /* 0x3f80000002027820 */ /* 0x000fcc0000410000 */
[----:B------:R-:W0:Y:S02]  /*c3c0*/  F2F.F64.F32 R2, R2 ;  /* 0x0000000200027310 */ /* 0x000e240000201800 */
[----:B0-----:R-:W-:Y:S01]  /*c3d0*/  STG.E.64 desc[UR36][R16.64], R2 ;  /* 0x0000000210007986 */ /* 0x001fe2000c101b24 */
[----:B------:R-:W-:Y:S05]  /*c3e0*/  EXIT ;  /* 0x000000000000794d */ /* 0x000fea0003800000 */
.L_x_5817:
        /* <DEDUP_REMOVED lines=14> */
.L_x_5831:
[----:B01----:R-:W-:Y:S01]  /*c4d0*/  HADD2.F32 R3, -RZ, R5.H0_H0 ;  /* 0x20000005ff037230 */ /* 0x003fe20000004100 */
        /* <DEDUP_REMOVED lines=16> */
.L_x_5834:
[----:B------:R-:W-:-:S04]  /*c5e0*/  SHF.R.U32.HI R3, RZ, 0x18, R3 ;  /* 0x00000018ff037819 */ /* 0x000fc80000011603 */
[----:B------:R-:W-:-:S04]  /*c5f0*/  LOP3.LUT R0, R0, 0x80, R3, 0xf8, !PT ;  /* 0x0000008000007812 */ /* 0x000fc800078ef803 */
[----:B------:R-:W-:-:S07]  /*c600*/  PRMT R8, R0, 0x7610, R8 ;  /* 0x0000761000087816 */ /* 0x000fce0000000008 */
.L_x_5833:
[----:B------:R-:W-:Y:S05]  /*c610*/  BSYNC.RECONVERGENT B0 ;  /* 0x0000000000007941 */ /* 0x000fea0003800200 */
.L_x_5832:
[----:B------:R-:W-:Y:S01]  /*c620*/  STG.E.U8 desc[UR36][R16.64], R8 ;  /* 0x0000000810007986 */ /* 0x000fe2000c101124 */
[----:B------:R-:W-:Y:S05]  /*c630*/  EXIT ;  /* 0x000000000000794d */ /* 0x000fea0003800000 */
.L_x_5830:
        /* <DEDUP_REMOVED lines=17> */
.L_x_5837:
[----:B------:R-:W-:-:S04]  /*c750*/  SHF.R.U32.HI R3, RZ, 0x18, R3 ;  /* 0x00000018ff037819 */ /* 0x000fc80000011603 */
[----:B------:R-:W-:-:S04]  /*c760*/  LOP3.LUT R0, R0, 0x80, R3, 0xf8, !PT ;  /* 0x0000008000007812 */ /* 0x000fc800078ef803 */
[----:B------:R-:W-:-:S07]  /*c770*/  PRMT R8, R0, 0x7610, R8 ;  /* 0x0000761000087816 */ /* 0x000fce0000000008 */
.L_x_5836:
[----:B------:R-:W-:Y:S05]  /*c780*/  BSYNC.RECONVERGENT B0 ;  /* 0x0000000000007941 */ /* 0x000fea0003800200 */
.L_x_5835:
[----:B------:R-:W-:Y:S01]  /*c790*/  STG.E.U8 desc[UR36][R16.64], R8 ;  /* 0x0000000810007986 */ /* 0x000fe2000c101124 */
[----:B------:R-:W-:Y:S05]  /*c7a0*/  EXIT ;  /* 0x000000000000794d */ /* 0x000fea0003800000 */
.L_x_5829:
[----:B------:R-:W-:-:S09]  /*c7b0*/  UISETP.NE.AND UP0, UPT, UR4, 0x1c, UPT ;  /* 0x0000001c0400788c */ /* 0x000fd2000bf05270 */
[----:B------:R-:W-:Y:S05]  /*c7c0*/  BRA.U !UP0, `(.L_x_5838) ;  /* 0x0000000108607547 */ /* 0x000fea000b800000 */
[----:B------:R-:W-:-:S09]  /*c7d0*/  UISETP.NE.AND UP0, UPT, UR4, 0x1d, UPT ;  /* 0x0000001d0400788c */ /* 0x000fd2000bf05270 */
[----:B------:R-:W-:Y:S05]  /*c7e0*/  BRA.U !UP0, `(.L_x_5839) ;  /* 0x0000000108487547 */ /* 0x000fea000b800000 */
[----:B------:R-:W-:-:S09]  /*c7f0*/  UISETP.NE.AND UP0, UPT, UR4, 0x2c, UPT ;  /* 0x0000002c0400788c */ /* 0x000fd2000bf05270 */
[----:B------:R-:W-:Y:S05]  /*c800*/  BRA.U UP0, `(.L_x_5821) ;  /* 0x0000000100bc7547 */ /* 0x000fea000b800000 */
[----:B------:R-:W-:Y:S02]  /*c810*/  HADD2.F32 R5, -RZ, R5.H0_H0 ;  /* 0x20000005ff057230 */ /* 0x000fe40000004100 */
[----:B01----:R-:W-:-:S03]  /*c820*/  IMAD.MOV.U32 R3, RZ, RZ, 0xff ;  /* 0x000000ffff037424 */ /* 0x003fc600078e00ff */
        /* <DEDUP_REMOVED lines=14> */
.L_x_5839:
[----:B01----:R-:W-:-:S06]  /*c910*/  HADD2.F32 R2, -RZ, R5.H0_H0 ;  /* 0x20000005ff027230 */ /* 0x003fcc0000004100 */
[----:B------:R-:W0:Y:S02]  /*c920*/  F2I.U64.TRUNC R2, R2 ;  /* 0x0000000200027311 */ /* 0x000e24000020d800 */
[----:B0-----:R-:W-:Y:S01]  /*c930*/  STG.E.64 desc[UR36][R16.64], R2 ;  /* 0x0000000210007986 */ /* 0x001fe2000c101b24 */
[----:B------:R-:W-:Y:S05]  /*c940*/  EXIT ;  /* 0x000000000000794d */ /* 0x000fea0003800000 */
.L_x_5838:
[----:B------:R-:W-:-:S06]  /*c950*/  HADD2.F32 R5, -RZ, R5.H0_H0 ;  /* 0x20000005ff057230 */ /* 0x000fcc0000004100 */
[----:B------:R-:W2:Y:S02]  /*c960*/  F2I.FTZ.U32.TRUNC.NTZ R5, R5 ;  /* 0x0000000500057305 */ /* 0x000ea4000021f000 */
[----:B--2---:R-:W-:Y:S01]  /*c970*/  STG.E desc[UR36][R16.64], R5 ;  /* 0x0000000510007986 */ /* 0x004fe2000c101924 */
[----:B------:R-:W-:Y:S05]  /*c980*/  EXIT ;  /* 0x000000000000794d */ /* 0x000fea0003800000 */
.L_x_5828:
        /* <DEDUP_REMOVED lines=11> */
.L_x_5841:
[----:B------:R-:W-:Y:S01]  /*ca40*/  HADD2.F32 R5, -RZ, R5.H0_H0 ;  /* 0x20000005ff057230 */ /* 0x000fe20000004100 */
[----:B------:R-:W-:-:S04]  /*ca50*/  CS2R R6, SRZ ;  /* 0x0000000000067805 */ /* 0x000fc8000001ff00 */
[----:B------:R-:W-:-:S06]  /*ca60*/  FMUL.FTZ R5, R5, 1 ;  /* 0x3f80000005057820 */ /* 0x000fcc0000410000 */
[----:B------:R-:W2:Y:S02]  /*ca70*/  F2F.F64.F32 R4, R5 ;  /* 0x0000000500047310 */ /* 0x000ea40000201800 */
[----:B--2---:R-:W-:Y:S01]  /*ca80*/  STG.E.128 desc[UR36][R16.64], R4 ;  /* 0x0000000410007986 */ /* 0x004fe2000c101d24 */
[----:B------:R-:W-:Y:S05]  /*ca90*/  EXIT ;  /* 0x000000000000794d */ /* 0x000fea0003800000 */
.L_x_5840:
[----:B------:R-:W-:-:S09]  /*caa0*/  UISETP.NE.AND UP0, UPT, UR4, 0xf, UPT ;  /* 0x0000000f0400788c */ /* 0x000fd2000bf05270 */
[----:B------:R-:W-:Y:S05]  /*cab0*/  BRA.U !UP0, `(.L_x_5842) ;  /* 0x0000000108e87547 */ /* 0x000fea000b800000 */
[----:B------:R-:W-:-:S09]  /*cac0*/  UISETP.NE.AND UP0, UPT, UR4, 0x17, UPT ;  /* 0x000000170400788c */ /* 0x000fd2000bf05270 */
[----:B------:R-:W-:Y:S05]  /*cad0*/  BRA.U !UP0, `(.L_x_5843) ;  /* 0x0000000108907547 */ /* 0x000fea000b800000 */
[----:B------:R-:W-:-:S09]  /*cae0*/  UISETP.NE.AND UP0, UPT, UR4, 0x18, UPT ;  /* 0x000000180400788c */ /* 0x000fd2000bf05270 */
[----:B------:R-:W-:Y:S05]  /*caf0*/  BRA.U !UP0, `(.L_x_5844) ;  /* 0x0000000108447547 */ /* 0x000fea000b800000 */
.L_x_5821:
[----:B------:R-:W-:Y:S01]  /*cb00*/  MOV R0, 0x0 ;  /* 0x0000000000007802 */ /* 0x000fe20000000f00 */
[----:B------:R-:W2:Y:S01]  /*cb10*/  LDCU.64 UR4, c[0x4][0x188] ;  /* 0x01003100ff0477ac */ /* 0x000ea20008000a00 */
[----:B------:R-:W-:Y:S02]  /*cb20*/  HFMA2 R8, -RZ, RZ, 0, 6.020069122314453125e-06 ;  /* 0x00000065ff087431 */ /* 0x000fe400000001ff */
[----:B------:R-:W-:Y:S01]  /*cb30*/  IMAD.MOV.U32 R12, RZ, RZ, 0x1 ;  /* 0x00000001ff0c7424 */ /* 0x000fe200078e00ff */
[----:B01----:R0:W1:Y:S01]  /*cb40*/  LDC.64 R2, c[0x4][R0] ;  /* 0x0100000000027b82 */ /* 0x0030620000000a00 */
[----:B------:R-:W3:Y:S01]  /*cb50*/  LDCU.64 UR6, c[0x4][0x190] ;  /* 0x01003200ff0677ac */ /* 0x000ee20008000a00 */
[----:B------:R-:W-:Y:S01]  /*cb60*/  IMAD.MOV.U32 R13, RZ, RZ, RZ ;  /* 0x000000ffff0d7224 */ /* 0x000fe200078e00ff */
[----:B------:R-:W4:Y:S01]  /*cb70*/  LDCU.64 UR8, c[0x4][0x40] ;  /* 0x01000800ff0877ac */ /* 0x000f220008000a00 */
[----:B--2---:R-:W-:Y:S01]  /*cb80*/  MOV R4, UR4 ;  /* 0x0000000400047c02 */ /* 0x004fe20008000f00 */
[----:B------:R-:W-:-:S02]  /*cb90*/  IMAD.U32 R5, RZ, RZ, UR5 ;  /* 0x00000005ff057e24 */ /* 0x000fc4000f8e00ff */
[----:B---3--:R-:W-:Y:S01]  /*cba0*/  IMAD.U32 R6, RZ, RZ, UR6 ;  /* 0x00000006ff067e24 */ /* 0x008fe2000f8e00ff */
[----:B------:R-:W-:Y:S01]  /*cbb0*/  MOV R7, UR7 ;  /* 0x0000000700077c02 */ /* 0x000fe20008000f00 */
[----:B----4-:R-:W-:Y:S02]  /*cbc0*/  IMAD.U32 R10, RZ, RZ, UR8 ;  /* 0x00000008ff0a7e24 */ /* 0x010fe4000f8e00ff */
[----:B0-----:R-:W-:-:S07]  /*cbd0*/  IMAD.U32 R11, RZ, RZ, UR9 ;  /* 0x00000009ff0b7e24 */ /* 0x001fce000f8e00ff */
[----:B------:R-:W-:-:S07]  /*cbe0*/  LEPC R20, `(.L_x_5845) ;  /* 0x000000001014794e */ /* 0x000fce0000000000 */
[----:B-1----:R-:W-:Y:S05]  /*cbf0*/  CALL.ABS.NOINC R2 ;  /* 0x0000000002007343 */ /* 0x002fea0003c00000 */
.L_x_5845:
[----:B------:R-:W-:Y:S05]  /*cc00*/  EXIT ;  /* 0x000000000000794d */ /* 0x000fea0003800000 */
.L_x_5844:
[----:B------:R-:W-:Y:S01]  /*cc10*/  HADD2.F32 R5, -RZ, R5.H0_H0 ;  /* 0x20000005ff057230 */ /* 0x000fe20000004100 */
[----:B------:R-:W-:Y:S01]  /*cc20*/  BSSY.RECONVERGENT B0, `(.L_x_5846) ;  /* 0x000000c000007945 */ /* 0x000fe20003800200 */
[----:B------:R-:W-:-:S03]  /*cc30*/  MOV R0, 0x7f ;  /* 0x0000007f00007802 */ /* 0x000fc60000000f00 */
        /* <DEDUP_REMOVED lines=10> */
.L_x_5847:
[----:B------:R-:W-:Y:S05]  /*cce0*/  BSYNC.RECONVERGENT B0 ;  /* 0x0000000000007941 */ /* 0x000fea0003800200 */
.L_x_5846:
[----:B------:R-:W-:-:S05]  /*ccf0*/  LOP3.LUT R3, R0, 0x80, R3, 0xf8, !PT ;  /* 0x0000008000037812 */ /* 0x000fca00078ef803 */
[----:B------:R-:W-:Y:S01]  /*cd00*/  STG.E.U8 desc[UR36][R16.64], R3 ;  /* 0x0000000310007986 */ /* 0x000fe2000c101124 */
[----:B------:R-:W-:Y:S05]  /*cd10*/  EXIT ;  /* 0x000000000000794d */ /* 0x000fea0003800000 */
.L_x_5843:
        /* <DEDUP_REMOVED lines=12> */
.L_x_5849:
[----:B------:R-:W-:Y:S01]  /*cde0*/  IMAD.MOV.U32 R0, RZ, RZ, 0x7f ;  /* 0x0000007fff007424 */ /* 0x000fe200078e00ff */
[----:B------:R-:W-:-:S04]  /*cdf0*/  ISETP.GT.U32.AND P0, PT, R2, 0x7f800000, PT ;  /* 0x7f8000000200780c */ /* 0x000fc80003f04070 */
[----:B------:R-:W-:-:S09]  /*ce00*/  SEL R0, R0, 0x7c, P0 ;  /* 0x0000007c00007807 */ /* 0x000fd20000000000 */
.L_x_5850:
[----:B------:R-:W-:Y:S05]  /*ce10*/  BSYNC.RECONVERGENT B0 ;  /* 0x0000000000007941 */ /* 0x000fea0003800200 */
.L_x_5848:
[----:B------:R-:W-:-:S04]  /*ce20*/  SHF.R.U32.HI R3, RZ, 0x18, R3 ;  /* 0x00000018ff037819 */ /* 0x000fc80000011603 */
[----:B------:R-:W-:-:S05]  /*ce30*/  LOP3.LUT R3, R0, 0x80, R3, 0xf8, !PT ;  /* 0x0000008000037812 */ /* 0x000fca00078ef803 */
[----:B------:R-:W-:Y:S01]  /*ce40*/  STG.E.U8 desc[UR36][R16.64], R3 ;  /* 0x0000000310007986 */ /* 0x000fe2000c101124 */
[----:B------:R-:W-:Y:S05]  /*ce50*/  EXIT ;  /* 0x000000000000794d */ /* 0x000fea0003800000 */
.L_x_5842:
[----:B------:R-:W-:-:S05]  /*ce60*/  HADD2.F32 R0, -RZ, R5.H0_H0 ;  /* 0x20000005ff007230 */ /* 0x000fca0000004100 */
[----:B------:R-:W-:-:S05]  /*ce70*/  F2FP.BF16.F32.PACK_AB R0, RZ, R0 ;  /* 0x00000000ff00723e */ /* 0x000fca00000010ff */
[----:B------:R-:W-:Y:S01]  /*ce80*/  STG.E.U16 desc[UR36][R16.64], R0 ;  /* 0x0000000010007986 */ /* 0x000fe2000c101524 */
[----:B------:R-:W-:Y:S05]  /*ce90*/  EXIT ;  /* 0x000000000000794d */ /* 0x000fea0003800000 */
.L_x_5851:
        /* <DEDUP_REMOVED lines=14> */
.L_x_31066:


//--------------------- .text._ZN2at6native27unrolled_elementwise_kernelINS0_13AUnaryFunctorIN3c104HalfES4_S4_ZZZNS0_21heaviside_kernel_cudaERNS_18TensorIteratorBaseEENKUlvE_clEvENKUlvE6_clEvEUlS4_S4_E_EESt5arrayIPcLm2EELi4E23TrivialOffsetCalculatorILi1EjESF_NS0_6memory12LoadWithCastILi1EEENSG_13StoreWithCastILi1EEEEEviT_T0_T2_T3_T4_T5_ --------------------------
	.section	.text._ZN2at6native27unrolled_elementwise_kernelINS0_13AUnaryFunctorIN3c104HalfES4_S4_ZZZNS0_21heaviside_kernel_cudaERNS_18TensorIteratorBaseEENKUlvE_clEvENKUlvE6_clEvEUlS4_S4_E_EESt5arrayIPcLm2EELi4E23TrivialOffsetCalculatorILi1EjESF_NS0_6memory12LoadWithCastILi1EEENSG_13StoreWithCastILi1EEEEEviT_T0_T2_T3_T4_T5_,"ax",@progbits
	.align	128
        .global         _ZN2at6native27unrolled_elementwise_kernelINS0_13AUnaryFunctorIN3c104HalfES4_S4_ZZZNS0_21heaviside_kernel_cudaERNS_18TensorIteratorBaseEENKUlvE_clEvENKUlvE6_clEvEUlS4_S4_E_EESt5arrayIPcLm2EELi4E23TrivialOffsetCalculatorILi1EjESF_NS0_6memory12LoadWithCastILi1EEENSG_13StoreWithCastILi1EEEEEviT_T0_T2_T3_T4_T5_
        .type           _ZN2at6native27unrolled_elementwise_kernelINS0_13AUnaryFunctorIN3c104HalfES4_S4_ZZZNS0_21heaviside_kernel_cudaERNS_18TensorIteratorBaseEENKUlvE_clEvENKUlvE6_clEvEUlS4_S4_E_EESt5arrayIPcLm2EELi4E23TrivialOffsetCalculatorILi1EjESF_NS0_6memory12LoadWithCastILi1EEENSG_13StoreWithCastILi1EEEEEviT_T0_T2_T3_T4_T5_,@function
        .size           _ZN2at6native27unrolled_elementwise_kernelINS0_13AUnaryFunctorIN3c104HalfES4_S4_ZZZNS0_21heaviside_kernel_cudaERNS_18TensorIteratorBaseEENKUlvE_clEvENKUlvE6_clEvEUlS4_S4_E_EESt5arrayIPcLm2EELi4E23TrivialOffsetCalculatorILi1EjESF_NS0_6memory12LoadWithCastILi1EEENSG_13StoreWithCastILi1EEEEEviT_T0_T2_T3_T4_T5_,(.L_x_31067 - _ZN2at6native27unrolled_elementwise_kernelINS0_13AUnaryFunctorIN3c104HalfES4_S4_ZZZNS0_21heaviside_kernel_cudaERNS_18TensorIteratorBaseEENKUlvE_clEvENKUlvE6_clEvEUlS4_S4_E_EESt5arrayIPcLm2EELi4E23TrivialOffsetCalculatorILi1EjESF_NS0_6memory12LoadWithCastILi1EEENSG_13StoreWithCastILi1EEEEEviT_T0_T2_T3_T4_T5_)
        .other          _ZN2at6native27unrolled_elementwise_kernelINS0_13AUnaryFunctorIN3c104HalfES4_S4_ZZZNS0_21heaviside_kernel_cudaERNS_18TensorIteratorBaseEENKUlvE_clEvENKUlvE6_clEvEUlS4_S4_E_EESt5arrayIPcLm2EELi4E23TrivialOffsetCalculatorILi1EjESF_NS0_6memory12LoadWithCastILi1EEENSG_13StoreWithCastILi1EEEEEviT_T0_T2_T3_T4_T5_,@"STO_CUDA_ENTRY STV_DEFAULT"
_ZN2at6native27unrolled_elementwise_kernelINS0_13AUnaryFunctorIN3c104HalfES4_S4_ZZZNS0_21heaviside_kernel_cudaERNS_18TensorIteratorBaseEENKUlvE_clEvENKUlvE6_clEvEUlS4_S4_E_EESt5arrayIPcLm2EELi4E23TrivialOffsetCalculatorILi1EjESF_NS0_6memory12LoadWithCastILi1EEENSG_13StoreWithCastILi1EEEEEviT_T0_T2_T3_T4_T5_:
.text._ZN2at6native27unrolled_elementwise_kernelINS0_13AUnaryFunctorIN3c104HalfES4_S4_ZZZNS0_21heaviside_kernel_cudaERNS_18TensorIteratorBaseEENKUlvE_clEvENKUlvE6_clEvEUlS4_S4_E_EESt5arrayIPcLm2EELi4E23TrivialOffsetCalculatorILi1EjESF_NS0_6memory12LoadWithCastILi1EEENSG_13StoreWithCastILi1EEEEEviT_T0_T2_T3_T4_T5_:
        /* <DEDUP_REMOVED lines=34> */
.L_x_5857:
[----:B------:R-:W2:Y:S02]  /*0220*/  LDG.E.U8 R4, desc[UR36][R4.64] ;  /* 0x0000002404047981 */ /* 0x000ea4000c1e1100 */
[----:B--2---:R-:W-:-:S04]  /*0230*/  I2FP.F32.U32 R0, R4 ;  /* 0x0000000400007245 */ /* 0x004fc80000201000 */
[----:B------:R-:W-:-:S04]  /*0240*/  F2FP.F16.F32.PACK_AB R0, RZ, R0 ;  /* 0x00000000ff00723e */ /* 0x000fc800000000ff */
[----:B------:R-:W-:Y:S01]  /*0250*/  PRMT R24, R0, 0x7610, R24 ;  /* 0x0000761000187816 */ /* 0x000fe20000000018 */
[----:B------:R-:W-:Y:S06]  /*0260*/  BRA `(.L_x_5859) ;  /* 0x0000000c00d87947 */ /* 0x000fec0003800000 */
.L_x_5856:
        /* <DEDUP_REMOVED lines=11> */
.L_x_5861:
[----:B------:R-:W2:Y:S02]  /*0320*/  LDG.E R4, desc[UR36][R4.64] ;  /* 0x0000002404047981 */ /* 0x000ea4000c1e1900 */
[----:B--2---:R-:W-:-:S04]  /*0330*/  I2FP.F32.S32 R0, R4 ;  /* 0x0000000400007245 */ /* 0x004fc80000201400 */
[----:B------:R-:W-:-:S04]  /*0340*/  F2FP.F16.F32.PACK_AB R0, RZ, R0 ;  /* 0x00000000ff00723e */ /* 0x000fc800000000ff */
[----:B------:R-:W-:Y:S01]  /*0350*/  PRMT R24, R0, 0x7610, R24 ;  /* 0x0000761000187816 */ /* 0x000fe20000000018 */
[----:B------:R-:W-:Y:S06]  /*0360*/  BRA `(.L_x_5859) ;  /* 0x0000000c00987947 */ /* 0x000fec0003800000 */
.L_x_5860:
[----:B------:R-:W2:Y:S02]  /*0370*/  LDG.E.U16 R4, desc[UR36][R4.64] ;  /* 0x0000002404047981 */ /* 0x000ea4000c1e1500 */
[----:B--2---:R-:W0:Y:S02]  /*0380*/  I2F.S16 R0, R4 ;  /* 0x0000000400007306 */ /* 0x004e240000101400 */
[----:B0-----:R-:W-:-:S04]  /*0390*/  F2FP.F16.F32.PACK_AB R0, RZ, R0 ;  /* 0x00000000ff00723e */ /* 0x001fc800000000ff */
[----:B------:R-:W-:Y:S01]  /*03a0*/  PRMT R24, R0, 0x7610, R24 ;  /* 0x0000761000187816 */ /* 0x000fe20000000018 */
[----:B------:R-:W-:Y:S06]  /*03b0*/  BRA `(.L_x_5859) ;  /* 0x0000000c00847947 */ /* 0x000fec0003800000 */
.L_x_5855:
        /* <DEDUP_REMOVED lines=9> */
.L_x_5863:
[----:B------:R1:W5:Y:S01]  /*0450*/  LDG.E.U16 R24, desc[UR36][R4.64] ;  /* 0x0000002404187981 */ /* 0x000362000c1e1500 */
[----:B------:R-:W-:Y:S05]  /*0460*/  BRA `(.L_x_5859) ;  /* 0x0000000c00587947 */ /* 0x000fea0003800000 */
.L_x_5862:
        /* <DEDUP_REMOVED lines=9> */
.L_x_5865:
[----:B------:R0:W5:Y:S01]  /*0500*/  LDG.E.U16 R24, desc[UR36][R4.64] ;  /* 0x0000002404187981 */ /* 0x000162000c1e1500 */
[----:B------:R-:W-:Y:S05]  /*0510*/  BRA `(.L_x_5859) ;  /* 0x0000000c002c7947 */ /* 0x000fea0003800000 */
.L_x_5864:
        /* <DEDUP_REMOVED lines=13> */
.L_x_5854:
        /* <DEDUP_REMOVED lines=14> */
.L_x_5868:
        /* <DEDUP_REMOVED lines=13> */
.L_x_5867:
        /* <DEDUP_REMOVED lines=27> */
.L_x_5870:
        /* <DEDUP_REMOVED lines=15> */
.L_x_5869:
[----:B------:R-:W2:Y:S02]  /*0a40*/  LDG.E.U16 R0, desc[UR36][R4.64] ;  /* 0x0000002404007981 */ /* 0x000ea4000c1e1500 */
[----:B--2---:R-:W-:-:S05]  /*0a50*/  IMAD.U32 R0, R0, 0x10000, RZ ;  /* 0x0001000000007824 */ /* 0x004fca00078e00ff */
[----:B------:R-:W-:-:S04]  /*0a60*/  F2FP.F16.F32.PACK_AB R0, RZ, R0 ;  /* 0x00000000ff00723e */ /* 0x000fc800000000ff */
[----:B------:R-:W-:Y:S01]  /*0a70*/  PRMT R24, R0, 0x7610, R24 ;  /* 0x0000761000187816 */ /* 0x000fe20000000018 */
[----:B------:R-:W-:Y:S06]  /*0a80*/  BRA `(.L_x_5859) ;  /* 0x0000000400d07947 */ /* 0x000fec0003800000 */
.L_x_5866:
        /* <DEDUP_REMOVED lines=13> */
.L_x_5873:
        /* <DEDUP_REMOVED lines=21> */
.L_x_5877:
[----:B------:R-:W-:Y:S05]  /*0cb0*/  BSYNC.RECONVERGENT B1 ;  /* 0x0000000000017941 */ /* 0x000fea0003800200 */
.L_x_5876:
[----:B------:R-:W-:Y:S01]  /*0cc0*/  IMAD.SHL.U32 R0, R0, 0x100000, RZ ;  /* 0x0010000000007824 */ /* 0x000fe200078e00ff */
[----:B------:R-:W-:-:S04]  /*0cd0*/  LEA R3, R3, 0x3b800000, 0x17 ;  /* 0x3b80000003037811 */ /* 0x000fc800078eb8ff */
[----:B------:R-:W-:-:S07]  /*0ce0*/  LOP3.LUT R0, R3, R0, R7, 0xfe, !PT ;  /* 0x0000000003007212 */ /* 0x000fce00078efe07 */
.L_x_5875:
[----:B------:R-:W-:Y:S05]  /*0cf0*/  BSYNC.RECONVERGENT B0 ;  /* 0x0000000000007941 */ /* 0x000fea0003800200 */
.L_x_5874:
[----:B------:R-:W-:-:S04]  /*0d00*/  F2FP.F16.F32.PACK_AB R0, RZ, R0 ;  /* 0x00000000ff00723e */ /* 0x000fc800000000ff */
[----:B------:R-:W-:Y:S01]  /*0d10*/  PRMT R24, R0, 0x7610, R24 ;  /* 0x0000761000187816 */ /* 0x000fe20000000018 */
[----:B------:R-:W-:Y:S06]  /*0d20*/  BRA `(.L_x_5859) ;  /* 0x0000000400287947 */ /* 0x000fec0003800000 */
.L_x_5872:
        /* <DEDUP_REMOVED lines=21> */
.L_x_5881:
[----:B------:R-:W-:Y:S05]  /*0e80*/  BSYNC.RECONVERGENT B1 ;  /* 0x0000000000017941 */ /* 0x000fea0003800200 */
.L_x_5880:
[----:B------:R-:W-:Y:S01]  /*0e90*/  IMAD.SHL.U32 R0, R0, 0x200000, RZ ;  /* 0x0020000000007824 */ /* 0x000fe200078e00ff */
[----:B------:R-:W-:-:S04]  /*0ea0*/  LEA R3, R3, 0x37800000, 0x17 ;  /* 0x3780000003037811 */ /* 0x000fc800078eb8ff */
[----:B------:R-:W-:-:S07]  /*0eb0*/  LOP3.LUT R0, R3, R0, R7, 0xfe, !PT ;  /* 0x0000000003007212 */ /* 0x000fce00078efe07 */
.L_x_5879:
[----:B------:R-:W-:Y:S05]  /*0ec0*/  BSYNC.RECONVERGENT B0 ;  /* 0x0000000000007941 */ /* 0x000fea0003800200 */
.L_x_5878:
[----:B------:R-:W-:-:S04]  /*0ed0*/  F2FP.F16.F32.PACK_AB R0, RZ, R0 ;  /* 0x00000000ff00723e */ /* 0x000fc800000000ff */
[----:B------:R-:W-:Y:S01]  /*0ee0*/  PRMT R24, R0, 0x7610, R24 ;  /* 0x0000761000187816 */ /* 0x000fe20000000018 */
[----:B------:R-:W-:Y:S06]  /*0ef0*/  BRA `(.L_x_5859) ;  /* 0x0000000000b47947 */ /* 0x000fec0003800000 */
.L_x_5871:
[----:B------:R-:W-:-:S09]  /*0f00*/  UISETP.NE.AND UP0, UPT, UR4, 0x1c, UPT ;  /* 0x0000001c0400788c */ /* 0x000fd2000bf05270 */
[----:B------:R-:W-:Y:S05]  /*0f10*/  BRA.U !UP0, `(.L_x_5882) ;  /* 0x00000001089c7547 */ /* 0x000fea000b800000 */
[----:B------:R-:W-:-:S09]  /*0f20*/  UISETP.NE.AND UP0, UPT, UR4, 0x1d, UPT ;  /* 0x0000001d0400788c */ /* 0x000fd2000bf05270 */
[----:B------:R-:W-:Y:S05]  /*0f30*/  BRA.U !UP0, `(.L_x_5883) ;  /* 0x0000000108807547 */ /* 0x000fea000b800000 */
[----:B------:R-:W-:-:S09]  /*0f40*/  UISETP.NE.AND UP0, UPT, UR4, 0x2c, UPT ;  /* 0x0000002c0400788c */ /* 0x000fd2000bf05270 */
[----:B------:R-:W-:Y:S05]  /*0f50*/  BRA.U !UP0, `(.L_x_5884) ;  /* 0x0000000108487547 */ /* 0x000fea000b800000 */
.L_x_5858:
        /* <DEDUP_REMOVED lines=16> */
.L_x_5885:
[----:B------:R-:W-:Y:S01]  /*1060*/  PRMT R24, RZ, 0x7610, R24 ;  /* 0x00007610ff187816 */ /* 0x000fe20000000018 */
[----:B------:R-:W-:Y:S06]  /*1070*/  BRA `(.L_x_5859) ;  /* 0x0000000000547947 */ /* 0x000fec0003800000 */
.L_x_5884:
        /* <DEDUP_REMOVED lines=8> */
.L_x_5887:
[----:B------:R-:W-:Y:S05]  /*1100*/  BSYNC.RECONVERGENT B0 ;  /* 0x0000000000007941 */ /* 0x000fea0003800200 */
.L_x_5886:
[----:B------:R-:W-:-:S04]  /*1110*/  F2FP.F16.F32.PACK_AB R0, RZ, R0 ;  /* 0x00000000ff00723e */ /* 0x000fc800000000ff */
[----:B------:R-:W-:Y:S01]  /*1120*/  PRMT R24, R0, 0x7610, R24 ;  /* 0x0000761000187816 */ /* 0x000fe20000000018 */
[----:B------:R-:W-:Y:S06]  /*1130*/  BRA `(.L_x_5859) ;  /* 0x0000000000247947 */ /* 0x000fec0003800000 */
.L_x_5883:
[----:B------:R-:W2:Y:S02]  /*1140*/  LDG.E.64 R4, desc[UR36][R4.64] ;  /* 0x0000002404047981 */ /* 0x000ea4000c1e1b00 */
[----:B--2---:R-:W0:Y:S02]  /*1150*/  I2F.U64 R0, R4 ;  /* 0x0000000400007312 */ /* 0x004e240000301000 */
[----:B0-----:R-:W-:-:S04]  /*1160*/  F2FP.F16.F32.PACK_AB R0, RZ, R0 ;  /* 0x00000000ff00723e */ /* 0x001fc800000000ff */
[----:B------:R-:W-:Y:S01]  /*1170*/  PRMT R24, R0, 0x7610, R24 ;  /* 0x0000761000187816 */ /* 0x000fe20000000018 */
[----:B------:R-:W-:Y:S06]  /*1180*/  BRA `(.L_x_5859) ;  /* 0x0000000000107947 */ /* 0x000fec0003800000 */
.L_x_5882:
[----:B------:R-:W2:Y:S02]  /*1190*/  LDG.E R4, desc[UR36][R4.64] ;  /* 0x0000002404047981 */ /* 0x000ea4000c1e1900 */
[----:B--2---:R-:W-:-:S04]  /*11a0*/  I2FP.F32.U32 R0, R4 ;  /* 0x0000000400007245 */ /* 0x004fc80000201000 */
[----:B------:R-:W-:-:S04]  /*11b0*/  F2FP.F16.F32.PACK_AB R0, RZ, R0 ;  /* 0x00000000ff00723e */ /* 0x000fc800000000ff */
[----:B------:R-:W-:-:S07]  /*11c0*/  PRMT R24, R0, 0x7610, R24 ;  /* 0x0000761000187816 */ /* 0x000fce0000000018 */
.L_x_5859:
[----:B------:R-:W-:-:S07]  /*11d0*/  VIADD R19, R25, 0x80 ;  /* 0x0000008019137836 */ /* 0x000fce0000000000 */
.L_x_5853:
[----:B------:R-:W-:Y:S05]  /*11e0*/  BSYNC.RECONVERGENT B6 ;  /* 0x0000000000067941 */ /* 0x000fea0003800200 */
.L_x_5852:
        /* <DEDUP_REMOVED lines=26> */
.L_x_5893:
[----:B------:R-:W2:Y:S02]  /*1390*/  LDG.E.U8 R4, desc[UR36][R4.64] ;  /* 0x0000002404047981 */ /* 0x000ea4000c1e1100 */
[----:B--2---:R-:W-:-:S04]  /*13a0*/  I2FP.F32.U32 R0, R4 ;  /* 0x0000000400007245 */ /* 0x004fc80000201000 */
[----:B------:R-:W-:-:S04]  /*13b0*/  F2FP.F16.F32.PACK_AB R0, RZ, R0 ;  /* 0x00000000ff00723e */ /* 0x000fc800000000ff */
[----:B------:R-:W-:Y:S01]  /*13c0*/  PRMT R22, R0, 0x7610, R22 ;  /* 0x0000761000167816 */ /* 0x000fe20000000016 */
[----:B------:R-:W-:Y:S06]  /*13d0*/  BRA `(.L_x_5895) ;  /* 0x0000000c00d87947 */ /* 0x000fec0003800000 */
.L_x_5892:
        /* <DEDUP_REMOVED lines=11> */
.L_x_5897:
[----:B------:R-:W2:Y:S02]  /*1490*/  LDG.E R4, desc[UR36][R4.64] ;  /* 0x0000002404047981 */ /* 0x000ea4000c1e1900 */
[----:B--2---:R-:W-:-:S04]  /*14a0*/  I2FP.F32.S32 R0, R4 ;  /* 0x0000000400007245 */ /* 0x004fc80000201400 */
[----:B------:R-:W-:-:S04]  /*14b0*/  F2FP.F16.F32.PACK_AB R0, RZ, R0 ;  /* 0x00000000ff00723e */ /* 0x000fc800000000ff */
[----:B------:R-:W-:Y:S01]  /*14c0*/  PRMT R22, R0, 0x7610, R22 ;  /* 0x0000761000167816 */ /* 0x000fe20000000016 */
[----:B------:R-:W-:Y:S06]  /*14d0*/  BRA `(.L_x_5895) ;  /* 0x0000000c00987947 */ /* 0x000fec0003800000 */
.L_x_5896:
[----:B------:R-:W2:Y:S02]  /*14e0*/  LDG.E.U16 R4, desc[UR36][R4.64] ;  /* 0x0000002404047981 */ /* 0x000ea4000c1e1500 */
[----:B--2---:R-:W0:Y:S02]  /*14f0*/  I2F.S16 R0, R4 ;  /* 0x0000000400007306 */ /* 0x004e240000101400 */
[----:B0-----:R-:W-:-:S04]  /*1500*/  F2FP.F16.F32.PACK_AB R0, RZ, R0 ;  /* 0x00000000ff00723e */ /* 0x001fc800000000ff */
[----:B------:R-:W-:Y:S01]  /*1510*/  PRMT R22, R0, 0x7610, R22 ;  /* 0x0000761000167816 */ /* 0x000fe20000000016 */
[----:B------:R-:W-:Y:S06]  /*1520*/  BRA `(.L_x_5895) ;  /* 0x0000000c00847947 */ /* 0x000fec0003800000 */
.L_x_5891:
        /* <DEDUP_REMOVED lines=9> */
.L_x_5899:
[----:B------:R0:W5:Y:S01]  /*15c0*/  LDG.E.U16 R22, desc[UR36][R4.64] ;  /* 0x0000002404167981 */ /* 0x000162000c1e1500 */
[----:B------:R-:W-:Y:S05]  /*15d0*/  BRA `(.L_x_5895) ;  /* 0x0000000c00587947 */ /* 0x000fea0003800000 */
.L_x_5898:
        /* <DEDUP_REMOVED lines=9> */
.L_x_5901:
[----:B------:R1:W5:Y:S01]  /*1670*/  LDG.E.U16 R22, desc[UR36][R4.64] ;  /* 0x0000002404167981 */ /* 0x000362000c1e1500 */
[----:B------:R-:W-:Y:S05]  /*1680*/  BRA `(.L_x_5895) ;  /* 0x0000000c002c7947 */ /* 0x000fea0003800000 */
.L_x_5900:
        /* <DEDUP_REMOVED lines=13> */
.L_x_5890:
        /* <DEDUP_REMOVED lines=14> */
.L_x_5904:
        /* <DEDUP_REMOVED lines=13> */
.L_x_5903:
        /* <DEDUP_REMOVED lines=27> */
.L_x_5906:
        /* <DEDUP_REMOVED lines=15> */
.L_x_5905:
[----:B------:R-:W2:Y:S02]  /*1bb0*/  LDG.E.U16 R0, desc[UR36][R4.64] ;  /* 0x0000002404007981 */ /* 0x000ea4000c1e1500 */
[----:B--2---:R-:W-:-:S05]  /*1bc0*/  IMAD.U32 R0, R0, 0x10000, RZ ;  /* 0x0001000000007824 */ /* 0x004fca00078e00ff */
[----:B------:R-:W-:-:S04]  /*1bd0*/  F2FP.F16.F32.PACK_AB R0, RZ, R0 ;  /* 0x00000000ff00723e */ /* 0x000fc800000000ff */
[----:B------:R-:W-:Y:S01]  /*1be0*/  PRMT R22, R0, 0x7610, R22 ;  /* 0x0000761000167816 */ /* 0x000fe20000000016 */
[----:B------:R-:W-:Y:S06]  /*1bf0*/  BRA `(.L_x_5895) ;  /* 0x0000000400d07947 */ /* 0x000fec0003800000 */
.L_x_5902:
        /* <DEDUP_REMOVED lines=13> */
.L_x_5909:
        /* <DEDUP_REMOVED lines=21> */
.L_x_5913:
[----:B------:R-:W-:Y:S05]  /*1e20*/  BSYNC.RECONVERGENT B1 ;  /* 0x0000000000017941 */ /* 0x000fea0003800200 */
.L_x_5912:
[----:B------:R-:W-:Y:S01]  /*1e30*/  IMAD.SHL.U32 R0, R0, 0x100000, RZ ;  /* 0x0010000000007824 */ /* 0x000fe200078e00ff */
[----:B------:R-:W-:-:S04]  /*1e40*/  LEA R3, R3, 0x3b800000, 0x17 ;  /* 0x3b80000003037811 */ /* 0x000fc800078eb8ff */
[----:B------:R-:W-:-:S07]  /*1e50*/  LOP3.LUT R0, R3, R0, R7, 0xfe, !PT ;  /* 0x0000000003007212 */ /* 0x000fce00078efe07 */
.L_x_5911:
[----:B------:R-:W-:Y:S05]  /*1e60*/  BSYNC.RECONVERGENT B0 ;  /* 0x0000000000007941 */ /* 0x000fea0003800200 */
.L_x_5910:
[----:B------:R-:W-:-:S04]  /*1e70*/  F2FP.F16.F32.PACK_AB R0, RZ, R0 ;  /* 0x00000000ff00723e */ /* 0x000fc800000000ff */
[----:B------:R-:W-:Y:S01]  /*1e80*/  PRMT R22, R0, 0x7610, R22 ;  /* 0x0000761000167816 */ /* 0x000fe20000000016 */
[----:B------:R-:W-:Y:S06]  /*1e90*/  BRA `(.L_x_5895) ;  /* 0x0000000400287947 */ /* 0x000fec0003800000 */
.L_x_5908:
        /* <DEDUP_REMOVED lines=21> */
.L_x_5917:
[----:B------:R-:W-:Y:S05]  /*1ff0*/  BSYNC.RECONVERGENT B1 ;  /* 0x0000000000017941 */ /* 0x000fea0003800200 */
.L_x_5916:
[----:B------:R-:W-:Y:S01]  /*2000*/  IMAD.SHL.U32 R0, R0, 0x200000, RZ ;  /* 0x0020000000007824 */ /* 0x000fe200078e00ff */
[----:B------:R-:W-:-:S04]  /*2010*/  LEA R3, R3, 0x37800000, 0x17 ;  /* 0x3780000003037811 */ /* 0x000fc800078eb8ff */
[----:B------:R-:W-:-:S07]  /*2020*/  LOP3.LUT R0, R3, R0, R7, 0xfe, !PT ;  /* 0x0000000003007212 */ /* 0x000fce00078efe07 */
.L_x_5915:
[----:B------:R-:W-:Y:S05]  /*2030*/  BSYNC.RECONVERGENT B0 ;  /* 0x0000000000007941 */ /* 0x000fea0003800200 */
.L_x_5914:
[----:B------:R-:W-:-:S04]  /*2040*/  F2FP.F16.F32.PACK_AB R0, RZ, R0 ;  /* 0x00000000ff00723e */ /* 0x000fc800000000ff */
[----:B------:R-:W-:Y:S01]  /*2050*/  PRMT R22, R0, 0x7610, R22 ;  /* 0x0000761000167816 */ /* 0x000fe20000000016 */
[----:B------:R-:W-:Y:S06]  /*2060*/  BRA `(.L_x_5895) ;  /* 0x0000000000b47947 */ /* 0x000fec0003800000 */
.L_x_5907:
        /* <DEDUP_REMOVED lines=14> */
.L_x_5921:
[----:B------:R-:W-:Y:S05]  /*2150*/  BSYNC.RECONVERGENT B0 ;  /* 0x0000000000007941 */ /* 0x000fea0003800200 */
.L_x_5920:
[----:B------:R-:W-:-:S04]  /*2160*/  F2FP.F16.F32.PACK_AB R0, RZ, R0 ;  /* 0x00000000ff00723e */ /* 0x000fc800000000ff */
[----:B------:R-:W-:Y:S01]  /*2170*/  PRMT R22, R0, 0x7610, R22 ;  /* 0x0000761000167816 */ /* 0x000fe20000000016 */
[----:B------:R-:W-:Y:S06]  /*2180*/  BRA `(.L_x_5895) ;  /* 0x00000000006c7947 */ /* 0x000fec0003800000 */
.L_x_5894:
        /* <DEDUP_REMOVED lines=16> */
.L_x_5922:
[----:B------:R-:W-:Y:S01]  /*2290*/  PRMT R22, RZ, 0x7610, R22 ;  /* 0x00007610ff167816 */ /* 0x000fe20000000016 */
[----:B------:R-:W-:Y:S06]  /*22a0*/  BRA `(.L_x_5895) ;  /* 0x0000000000247947 */ /* 0x000fec0003800000 */
.L_x_5919:
[----:B------:R-:W2:Y:S02]  /*22b0*/  LDG.E.64 R4, desc[UR36][R4.64] ;  /* 0x0000002404047981 */ /* 0x000ea4000c1e1b00 */
[----:B--2---:R-:W0:Y:S02]  /*22c0*/  I2F.U64 R0, R4 ;  /* 0x0000000400007312 */ /* 0x004e240000301000 */
[----:B0-----:R-:W-:-:S04]  /*22d0*/  F2FP.F16.F32.PACK_AB R0, RZ, R0 ;  /* 0x00000000ff00723e */ /* 0x001fc800000000ff */
[----:B------:R-:W-:Y:S01]  /*22e0*/  PRMT R22, R0, 0x7610, R22 ;  /* 0x0000761000167816 */ /* 0x000fe20000000016 */
[----:B------:R-:W-:Y:S06]  /*22f0*/  BRA `(.L_x_5895) ;  /* 0x0000000000107947 */ /* 0x000fec0003800000 */
.L_x_5918:
[----:B------:R-:W2:Y:S02]  /*2300*/  LDG.E R4, desc[UR36][R4.64] ;  /* 0x0000002404047981 */ /* 0x000ea4000c1e1900 */
[----:B--2---:R-:W-:-:S04]  /*2310*/  I2FP.F32.U32 R0, R4 ;  /* 0x0000000400007245 */ /* 0x004fc80000201000 */
[----:B------:R-:W-:-:S04]  /*2320*/  F2FP.F16.F32.PACK_AB R0, RZ, R0 ;  /* 0x00000000ff00723e */ /* 0x000fc800000000ff */
[----:B------:R-:W-:-:S07]  /*2330*/  PRMT R22, R0, 0x7610, R22 ;  /* 0x0000761000167816 */ /* 0x000fce0000000016 */
.L_x_5895:
[----:B------:R-:W-:-:S07]  /*2340*/  VIADD R19, R19, 0x80 ;  /* 0x0000008013137836 */ /* 0x000fce0000000000 */
.L_x_5889:
[----:B------:R-:W-:Y:S05]  /*2350*/  BSYNC.RECONVERGENT B6 ;  /* 0x0000000000067941 */ /* 0x000fea0003800200 */
.L_x_5888:
        /* <DEDUP_REMOVED lines=26> */
.L_x_5928:
[----:B------:R-:W2:Y:S02]  /*2500*/  LDG.E.U8 R4, desc[UR36][R4.64] ;  /* 0x0000002404047981 */ /* 0x000ea4000c1e1100 */
[----:B--2---:R-:W-:-:S04]  /*2510*/  I2FP.F32.U32 R0, R4 ;  /* 0x0000000400007245 */ /* 0x004fc80000201000 */
[----:B------:R-:W-:-:S04]  /*2520*/  F2FP.F16.F32.PACK_AB R0, RZ, R0 ;  /* 0x00000000ff00723e */ /* 0x000fc800000000ff */
[----:B------:R-:W-:Y:S01]  /*2530*/  PRMT R17, R0, 0x7610, R17 ;  /* 0x0000761000117816 */ /* 0x000fe20000000011 */
[----:B------:R-:W-:Y:S06]  /*2540*/  BRA `(.L_x_5930) ;  /* 0x0000000c00d87947 */ /* 0x000fec0003800000 */
.L_x_5927:
        /* <DEDUP_REMOVED lines=11> */
.L_x_5932:
[----:B------:R-:W2:Y:S02]  /*2600*/  LDG.E R4, desc[UR36][R4.64] ;  /* 0x0000002404047981 */ /* 0x000ea4000c1e1900 */
[----:B--2---:R-:W-:-:S04]  /*2610*/  I2FP.F32.S32 R0, R4 ;  /* 0x0000000400007245 */ /* 0x004fc80000201400 */
[----:B------:R-:W-:-:S04]  /*2620*/  F2FP.F16.F32.PACK_AB R0, RZ, R0 ;  /* 0x00000000ff00723e */ /* 0x000fc800000000ff */
[----:B------:R-:W-:Y:S01]  /*2630*/  PRMT R17, R0, 0x7610, R17 ;  /* 0x0000761000117816 */ /* 0x000fe20000000011 */
[----:B------:R-:W-:Y:S06]  /*2640*/  BRA `(.L_x_5930) ;  /* 0x0000000c00987947 */ /* 0x000fec0003800000 */
.L_x_5931:
[----:B------:R-:W2:Y:S02]  /*2650*/  LDG.E.U16 R4, desc[UR36][R4.64] ;  /* 0x0000002404047981 */ /* 0x000ea4000c1e1500 */
[----:B--2---:R-:W0:Y:S02]  /*2660*/  I2F.S16 R0, R4 ;  /* 0x0000000400007306 */ /* 0x004e240000101400 */
[----:B0-----:R-:W-:-:S04]  /*2670*/  F2FP.F16.F32.PACK_AB R0, RZ, R0 ;  /* 0x00000000ff00723e */ /* 0x001fc800000000ff */
[----:B------:R-:W-:Y:S01]  /*2680*/  PRMT R17, R0, 0x7610, R17 ;  /* 0x0000761000117816 */ /* 0x000fe20000000011 */
[----:B------:R-:W-:Y:S06]  /*2690*/  BRA `(.L_x_5930) ;  /* 0x0000000c00847947 */ /* 0x000fec0003800000 */
.L_x_5926:
        /* <DEDUP_REMOVED lines=9> */
.L_x_5934:
[----:B------:R0:W5:Y:S01]  /*2730*/  LDG.E.U16 R17, desc[UR36][R4.64] ;  /* 0x0000002404117981 */ /* 0x000162000c1e1500 */
[----:B------:R-:W-:Y:S05]  /*2740*/  BRA `(.L_x_5930) ;  /* 0x0000000c00587947 */ /* 0x000fea0003800000 */
.L_x_5933:
        /* <DEDUP_REMOVED lines=9> */
.L_x_5936:
[----:B------:R1:W5:Y:S01]  /*27e0*/  LDG.E.U16 R17, desc[UR36][R4.64] ;  /* 0x0000002404117981 */ /* 0x000362000c1e1500 */
[----:B------:R-:W-:Y:S05]  /*27f0*/  BRA `(.L_x_5930) ;  /* 0x0000000c002c7947 */ /* 0x000fea0003800000 */
.L_x_5935:
        /* <DEDUP_REMOVED lines=13> */
.L_x_5925:
        /* <DEDUP_REMOVED lines=14> */
.L_x_5939:
        /* <DEDUP_REMOVED lines=13> */
.L_x_5938:
        /* <DEDUP_REMOVED lines=27> */
.L_x_5941:
        /* <DEDUP_REMOVED lines=15> */
.L_x_5940:
[----:B------:R-:W2:Y:S02]  /*2d20*/  LDG.E.U16 R0, desc[UR36][R4.64] ;  /* 0x0000002404007981 */ /* 0x000ea4000c1e1500 */
[----:B--2---:R-:W-:-:S05]  /*2d30*/  IMAD.U32 R0, R0, 0x10000, RZ ;  /* 0x0001000000007824 */ /* 0x004fca00078e00ff */
[----:B------:R-:W-:-:S04]  /*2d40*/  F2FP.F16.F32.PACK_AB R0, RZ, R0 ;  /* 0x00000000ff00723e */ /* 0x000fc800000000ff */
[----:B------:R-:W-:Y:S01]  /*2d50*/  PRMT R17, R0, 0x7610, R17 ;  /* 0x0000761000117816 */ /* 0x000fe20000000011 */
[----:B------:R-:W-:Y:S06]  /*2d60*/  BRA `(.L_x_5930) ;  /* 0x0000000400d07947 */ /* 0x000fec0003800000 */
.L_x_5937:
        /* <DEDUP_REMOVED lines=13> */
.L_x_5944:
        /* <DEDUP_REMOVED lines=21> */
.L_x_5948:
[----:B------:R-:W-:Y:S05]  /*2f90*/  BSYNC.RECONVERGENT B1 ;  /* 0x0000000000017941 */ /* 0x000fea0003800200 */
.L_x_5947:
[----:B------:R-:W-:Y:S01]  /*2fa0*/  IMAD.SHL.U32 R0, R0, 0x100000, RZ ;  /* 0x0010000000007824 */ /* 0x000fe200078e00ff */
[----:B------:R-:W-:-:S04]  /*2fb0*/  LEA R3, R3, 0x3b800000, 0x17 ;  /* 0x3b80000003037811 */ /* 0x000fc800078eb8ff */
[----:B------:R-:W-:-:S07]  /*2fc0*/  LOP3.LUT R0, R3, R0, R7, 0xfe, !PT ;  /* 0x0000000003007212 */ /* 0x000fce00078efe07 */
.L_x_5946:
[----:B------:R-:W-:Y:S05]  /*2fd0*/  BSYNC.RECONVERGENT B0 ;  /* 0x0000000000007941 */ /* 0x000fea0003800200 */
.L_x_5945:
[----:B------:R-:W-:-:S04]  /*2fe0*/  F2FP.F16.F32.PACK_AB R0, RZ, R0 ;  /* 0x00000000ff00723e */ /* 0x000fc800000000ff */
[----:B------:R-:W-:Y:S01]  /*2ff0*/  PRMT R17, R0, 0x7610, R17 ;  /* 0x0000761000117816 */ /* 0x000fe20000000011 */
[----:B------:R-:W-:Y:S06]  /*3000*/  BRA `(.L_x_5930) ;  /* 0x0000000400287947 */ /* 0x000fec0003800000 */
.L_x_5943:
        /* <DEDUP_REMOVED lines=21> */
.L_x_5952:
[----:B------:R-:W-:Y:S05]  /*3160*/  BSYNC.RECONVERGENT B1 ;  /* 0x0000000000017941 */ /* 0x000fea0003800200 */
.L_x_5951:
[----:B------:R-:W-:Y:S01]  /*3170*/  IMAD.SHL.U32 R0, R0, 0x200000, RZ ;  /* 0x0020000000007824 */ /* 0x000fe200078e00ff */
[----:B------:R-:W-:-:S04]  /*3180*/  LEA R3, R3, 0x37800000, 0x17 ;  /* 0x3780000003037811 */ /* 0x000fc800078eb8ff */
[----:B------:R-:W-:-:S07]  /*3190*/  LOP3.LUT R0, R3, R0, R7, 0xfe, !PT ;  /* 0x0000000003007212 */ /* 0x000fce00078efe07 */
.L_x_5950:
[----:B------:R-:W-:Y:S05]  /*31a0*/  BSYNC.RECONVERGENT B0 ;  /* 0x0000000000007941 */ /* 0x000fea0003800200 */
.L_x_5949:
[----:B------:R-:W-:-:S04]  /*31b0*/  F2FP.F16.F32.PACK_AB R0, RZ, R0 ;  /* 0x00000000ff00723e */ /* 0x000fc800000000ff */
[----:B------:R-:W-:Y:S01]  /*31c0*/  PRMT R17, R0, 0x7610, R17 ;  /* 0x0000761000117816 */ /* 0x000fe20000000011 */
[----:B------:R-:W-:Y:S06]  /*31d0*/  BRA `(.L_x_5930) ;  /* 0x0000000000b47947 */ /* 0x000fec0003800000 */
.L_x_5942:
        /* <DEDUP_REMOVED lines=14> */
.L_x_5956:
[----:B------:R-:W-:Y:S05]  /*32c0*/  BSYNC.RECONVERGENT B0 ;  /* 0x0000000000007941 */ /* 0x000fea0003800200 */
.L_x_5955:
[----:B------:R-:W-:-:S04]  /*32d0*/  F2FP.F16.F32.PACK_AB R0, RZ, R0 ;  /* 0x00000000ff00723e */ /* 0x000fc800000000ff */
[----:B------:R-:W-:Y:S01]  /*32e0*/  PRMT R17, R0, 0x7610, R17 ;  /* 0x0000761000117816 */ /* 0x000fe20000000011 */
[----:B------:R-:W-:Y:S06]  /*32f0*/  BRA `(.L_x_5930) ;  /* 0x00000000006c7947 */ /* 0x000fec0003800000 */
.L_x_5929:
        /* <DEDUP_REMOVED lines=16> */
.L_x_5957:
[----:B------:R-:W-:Y:S01]  /*3400*/  PRMT R17, RZ, 0x7610, R17 ;  /* 0x00007610ff117816 */ /* 0x000fe20000000011 */
[----:B------:R-:W-:Y:S06]  /*3410*/  BRA `(.L_x_5930) ;  /* 0x0000000000247947 */ /* 0x000fec0003800000 */
.L_x_5954:
[----:B------:R-:W2:Y:S02]  /*3420*/  LDG.E.64 R4, desc[UR36][R4.64] ;  /* 0x0000002404047981 */ /* 0x000ea4000c1e1b00 */
[----:B--2---:R-:W0:Y:S02]  /*3430*/  I2F.U64 R0, R4 ;  /* 0x0000000400007312 */ /* 0x004e240000301000 */
[----:B0-----:R-:W-:-:S04]  /*3440*/  F2FP.F16.F32.PACK_AB R0, RZ, R0 ;  /* 0x00000000ff00723e */ /* 0x001fc800000000ff */
[----:B------:R-:W-:Y:S01]  /*3450*/  PRMT R17, R0, 0x7610, R17 ;  /* 0x0000761000117816 */ /* 0x000fe20000000011 */
[----:B------:R-:W-:Y:S06]  /*3460*/  BRA `(.L_x_5930) ;  /* 0x0000000000107947 */ /* 0x000fec0003800000 */
.L_x_5953:
[----:B------:R-:W2:Y:S02]  /*3470*/  LDG.E R4, desc[UR36][R4.64] ;  /* 0x0000002404047981 */ /* 0x000ea4000c1e1900 */
[----:B--2---:R-:W-:-:S04]  /*3480*/  I2FP.F32.U32 R0, R4 ;  /* 0x0000000400007245 */ /* 0x004fc80000201000 */
[----:B------:R-:W-:-:S04]  /*3490*/  F2FP.F16.F32.PACK_AB R0, RZ, R0 ;  /* 0x00000000ff00723e */ /* 0x000fc800000000ff */
[----:B------:R-:W-:-:S07]  /*34a0*/  PRMT R17, R0, 0x7610, R17 ;  /* 0x0000761000117816 */ /* 0x000fce0000000011 */
.L_x_5930:
[----:B------:R-:W-:-:S07]  /*34b0*/  VIADD R19, R19, 0x80 ;  /* 0x0000008013137836 */ /* 0x000fce0000000000 */
.L_x_5924:
[----:B------:R-:W-:Y:S05]  /*34c0*/  BSYNC.RECONVERGENT B6 ;  /* 0x0000000000067941 */ /* 0x000fea0003800200 */
.L_x_5923:
        /* <DEDUP_REMOVED lines=26> */
.L_x_5963:
[----:B------:R-:W2:Y:S02]  /*3670*/  LDG.E.U8 R4, desc[UR36][R4.64] ;  /* 0x0000002404047981 */ /* 0x000ea4000c1e1100 */
[----:B--2---:R-:W-:-:S04]  /*3680*/  I2FP.F32.U32 R0, R4 ;  /* 0x0000000400007245 */ /* 0x004fc80000201000 */
[----:B------:R-:W-:-:S04]  /*3690*/  F2FP.F16.F32.PACK_AB R0, RZ, R0 ;  /* 0x00000000ff00723e */ /* 0x000fc800000000ff */
[----:B------:R-:W-:Y:S01]  /*36a0*/  PRMT R18, R0, 0x7610, R18 ;  /* 0x0000761000127816 */ /* 0x000fe20000000012 */
[----:B------:R-:W-:Y:S06]  /*36b0*/  BRA `(.L_x_5959) ;  /* 0x0000000c00d87947 */ /* 0x000fec0003800000 */
.L_x_5962:
        /* <DEDUP_REMOVED lines=11> */
.L_x_5966:
[----:B------:R-:W2:Y:S02]  /*3770*/  LDG.E R4, desc[UR36][R4.64] ;  /* 0x0000002404047981 */ /* 0x000ea4000c1e1900 */
[----:B--2---:R-:W-:-:S04]  /*3780*/  I2FP.F32.S32 R0, R4 ;  /* 0x0000000400007245 */ /* 0x004fc80000201400 */
[----:B------:R-:W-:-:S04]  /*3790*/  F2FP.F16.F32.PACK_AB R0, RZ, R0 ;  /* 0x00000000ff00723e */ /* 0x000fc800000000ff */
[----:B------:R-:W-:Y:S01]  /*37a0*/  PRMT R18, R0, 0x7610, R18 ;  /* 0x0000761000127816 */ /* 0x000fe20000000012 */
[----:B------:R-:W-:Y:S06]  /*37b0*/  BRA `(.L_x_5959) ;  /* 0x0000000c00987947 */ /* 0x000fec0003800000 */
.L_x_5965:
[----:B------:R-:W2:Y:S02]  /*37c0*/  LDG.E.U16 R4, desc[UR36][R4.64] ;  /* 0x0000002404047981 */ /* 0x000ea4000c1e1500 */
[----:B--2---:R-:W0:Y:S02]  /*37d0*/  I2F.S16 R0, R4 ;  /* 0x0000000400007306 */ /* 0x004e240000101400 */
[----:B0-----:R-:W-:-:S04]  /*37e0*/  F2FP.F16.F32.PACK_AB R0, RZ, R0 ;  /* 0x00000000ff00723e */ /* 0x001fc800000000ff */
[----:B------:R-:W-:Y:S01]  /*37f0*/  PRMT R18, R0, 0x7610, R18 ;  /* 0x0000761000127816 */ /* 0x000fe20000000012 */
[----:B------:R-:W-:Y:S06]  /*3800*/  BRA `(.L_x_5959) ;  /* 0x0000000c00847947 */ /* 0x000fec0003800000 */
.L_x_5961:
        /* <DEDUP_REMOVED lines=9> */
.L_x_5968:
[----:B------:R2:W5:Y:S01]  /*38a0*/  LDG.E.U16 R18, desc[UR36][R4.64] ;  /* 0x0000002404127981 */ /* 0x000562000c1e1500 */
[----:B------:R-:W-:Y:S05]  /*38b0*/  BRA `(.L_x_5959) ;  /* 0x0000000c00587947 */ /* 0x000fea0003800000 */
.L_x_5967:
        /* <DEDUP_REMOVED lines=9> */
.L_x_5970:
[----:B------:R3:W5:Y:S01]  /*3950*/  LDG.E.U16 R18, desc[UR36][R4.64] ;  /* 0x0000002404127981 */ /* 0x000762000c1e1500 */
[----:B------:R-:W-:Y:S05]  /*3960*/  BRA `(.L_x_5959) ;  /* 0x0000000c002c7947 */ /* 0x000fea0003800000 */
.L_x_5969:
        /* <DEDUP_REMOVED lines=13> */
.L_x_5960:
        /* <DEDUP_REMOVED lines=14> */
.L_x_5973:
        /* <DEDUP_REMOVED lines=13> */
.L_x_5972:
        /* <DEDUP_REMOVED lines=27> */
.L_x_5975:
        /* <DEDUP_REMOVED lines=15> */
.L_x_5974:
[----:B------:R-:W2:Y:S02]  /*3e90*/  LDG.E.U16 R0, desc[UR36][R4.64] ;  /* 0x0000002404007981 */ /* 0x000ea4000c1e1500 */
[----:B--2---:R-:W-:-:S05]  /*3ea0*/  IMAD.U32 R0, R0, 0x10000, RZ ;  /* 0x0001000000007824 */ /* 0x004fca00078e00ff */
[----:B------:R-:W-:-:S04]  /*3eb0*/  F2FP.F16.F32.PACK_AB R0, RZ, R0 ;  /* 0x00000000ff00723e */ /* 0x000fc800000000ff */
[----:B------:R-:W-:Y:S01]  /*3ec0*/  PRMT R18, R0, 0x7610, R18 ;  /* 0x0000761000127816 */ /* 0x000fe20000000012 */
[----:B------:R-:W-:Y:S06]  /*3ed0*/  BRA `(.L_x_5959) ;  /* 0x0000000400d07947 */ /* 0x000fec0003800000 */
.L_x_5971:
        /* <DEDUP_REMOVED lines=13> */
.L_x_5978:
        /* <DEDUP_REMOVED lines=21> */
.L_x_5982:
[----:B------:R-:W-:Y:S05]  /*4100*/  BSYNC.RECONVERGENT B1 ;  /* 0x0000000000017941 */ /* 0x000fea0003800200 */
.L_x_5981:
[----:B------:R-:W-:Y:S01]  /*4110*/  IMAD.SHL.U32 R0, R0, 0x100000, RZ ;  /* 0x0010000000007824 */ /* 0x000fe200078e00ff */
[----:B------:R-:W-:-:S04]  /*4120*/  LEA R3, R3, 0x3b800000, 0x17 ;  /* 0x3b80000003037811 */ /* 0x000fc800078eb8ff */
[----:B------:R-:W-:-:S07]  /*4130*/  LOP3.LUT R0, R3, R0, R7, 0xfe, !PT ;  /* 0x0000000003007212 */ /* 0x000fce00078efe07 */
.L_x_5980:
[----:B------:R-:W-:Y:S05]  /*4140*/  BSYNC.RECONVERGENT B0 ;  /* 0x0000000000007941 */ /* 0x000fea0003800200 */
.L_x_5979:
[----:B------:R-:W-:-:S04]  /*4150*/  F2FP.F16.F32.PACK_AB R0, RZ, R0 ;  /* 0x00000000ff00723e */ /* 0x000fc800000000ff */
[----:B------:R-:W-:Y:S01]  /*4160*/  PRMT R18, R0, 0x7610, R18 ;  /* 0x0000761000127816 */ /* 0x000fe20000000012 */
[----:B------:R-:W-:Y:S06]  /*4170*/  BRA `(.L_x_5959) ;  /* 0x0000000400287947 */ /* 0x000fec0003800000 */
.L_x_5977:
        /* <DEDUP_REMOVED lines=21> */
.L_x_5986:
[----:B------:R-:W-:Y:S05]  /*42d0*/  BSYNC.RECONVERGENT B1 ;  /* 0x0000000000017941 */ /* 0x000fea0003800200 */
.L_x_5985:
[----:B------:R-:W-:Y:S01]  /*42e0*/  IMAD.SHL.U32 R0, R0, 0x200000, RZ ;  /* 0x0020000000007824 */ /* 0x000fe200078e00ff */
[----:B------:R-:W-:-:S04]  /*42f0*/  LEA R3, R3, 0x37800000, 0x17 ;  /* 0x3780000003037811 */ /* 0x000fc800078eb8ff */
[----:B------:R-:W-:-:S07]  /*4300*/  LOP3.LUT R0, R3, R0, R7, 0xfe, !PT ;  /* 0x0000000003007212 */ /* 0x000fce00078efe07 */
.L_x_5984:
[----:B------:R-:W-:Y:S05]  /*4310*/  BSYNC.RECONVERGENT B0 ;  /* 0x0000000000007941 */ /* 0x000fea0003800200 */
.L_x_5983:
[----:B------:R-:W-:-:S04]  /*4320*/  F2FP.F16.F32.PACK_AB R0, RZ, R0 ;  /* 0x00000000ff00723e */ /* 0x000fc800000000ff */
[----:B------:R-:W-:Y:S01]  /*4330*/  PRMT R18, R0, 0x7610, R18 ;  /* 0x0000761000127816 */ /* 0x000fe20000000012 */
[----:B------:R-:W-:Y:S06]  /*4340*/  BRA `(.L_x_5959) ;  /* 0x0000000000b47947 */ /* 0x000fec0003800000 */
.L_x_5976:
        /* <DEDUP_REMOVED lines=14> */
.L_x_5990:
[----:B------:R-:W-:Y:S05]  /*4430*/  BSYNC.RECONVERGENT B0 ;  /* 0x0000000000007941 */ /* 0x000fea0003800200 */
.L_x_5989:
[----:B------:R-:W-:-:S04]  /*4440*/  F2FP.F16.F32.PACK_AB R0, RZ, R0 ;  /* 0x00000000ff00723e */ /* 0x000fc800000000ff */
[----:B------:R-:W-:Y:S01]  /*4450*/  PRMT R18, R0, 0x7610, R18 ;  /* 0x0000761000127816 */ /* 0x000fe20000000012 */
[----:B------:R-:W-:Y:S06]  /*4460*/  BRA `(.L_x_5959) ;  /* 0x00000000006c7947 */ /* 0x000fec0003800000 */
.L_x_5964:
        /* <DEDUP_REMOVED lines=16> */
.L_x_5991:
[----:B------:R-:W-:Y:S01]  /*4570*/  PRMT R18, RZ, 0x7610, R18 ;  /* 0x00007610ff127816 */ /* 0x000fe20000000012 */
[----:B------:R-:W-:Y:S06]  /*4580*/  BRA `(.L_x_5959) ;  /* 0x0000000000247947 */ /* 0x000fec0003800000 */
.L_x_5988:
[----:B------:R-:W2:Y:S02]  /*4590*/  LDG.E.64 R4, desc[UR36][R4.64] ;  /* 0x0000002404047981 */ /* 0x000ea4000c1e1b00 */
[----:B--2---:R-:W0:Y:S02]  /*45a0*/  I2F.U64 R0, R4 ;  /* 0x0000000400007312 */ /* 0x004e240000301000 */
[----:B0-----:R-:W-:-:S04]  /*45b0*/  F2FP.F16.F32.PACK_AB R0, RZ, R0 ;  /* 0x00000000ff00723e */ /* 0x001fc800000000ff */
[----:B------:R-:W-:Y:S01]  /*45c0*/  PRMT R18, R0, 0x7610, R18 ;  /* 0x0000761000127816 */ /* 0x000fe20000000012 */
[----:B------:R-:W-:Y:S06]  /*45d0*/  BRA `(.L_x_5959) ;  /* 0x0000000000107947 */ /* 0x000fec0003800000 */
.L_x_5987:
[----:B------:R-:W2:Y:S02]  /*45e0*/  LDG.E R4, desc[UR36][R4.64] ;  /* 0x0000002404047981 */ /* 0x000ea4000c1e1900 */
[----:B--2---:R-:W-:-:S04]  /*45f0*/  I2FP.F32.U32 R0, R4 ;  /* 0x0000000400007245 */ /* 0x004fc80000201000 */
[----:B------:R-:W-:-:S04]  /*4600*/  F2FP.F16.F32.PACK_AB R0, RZ, R0 ;  /* 0x00000000ff00723e */ /* 0x000fc800000000ff */
[----:B------:R-:W-:-:S07]  /*4610*/  PRMT R18, R0, 0x7610, R18 ;  /* 0x0000761000127816 */ /* 0x000fce0000000012 */
.L_x_5959:
[----:B------:R-:W-:Y:S05]  /*4620*/  BSYNC.RECONVERGENT B6 ;  /* 0x0000000000067941 */ /* 0x000fea0003800200 */
.L_x_5958:
        /* <DEDUP_REMOVED lines=10> */
[----:B------:R-:W0:Y:S02]  /*46d0*/  LDC.U16 R0, c[0x0][0x386] ;  /* 0x0000e180ff007b82 */ /* 0x000e240000000400 */
[----:B0-----:R-:W-:-:S05]  /*46e0*/  HADD2.F32 R0, -RZ, R0.H0_H0 ;  /* 0x20000000ff007230 */ /* 0x001fca0000004100 */
[----:B------:R-:W-:-:S13]  /*46f0*/  FSETP.NEU.FTZ.AND P3, PT, R0, RZ, PT ;  /* 0x000000ff0000720b */ /* 0x000fda0003f7d000 */
[----:B------:R-:W-:-:S04]  /*4700*/  @P3 FSET.BF.GT.FTZ.AND R0, R0, RZ, PT ;  /* 0x000000ff0000320a */ /* 0x000fc80003814000 */
[----:B------:R-:W-:-:S04]  /*4710*/  @P3 F2FP.F16.F32.PACK_AB R0, RZ, R0 ;  /* 0x00000000ff00323e */ /* 0x000fc800000000ff */
[----:B-----5:R-:W-:-:S07]  /*4720*/  @P3 PRMT R24, R0, 0x7610, R24 ;  /* 0x0000761000183816 */ /* 0x020fce0000000018 */
.L_x_5993:
[----:B------:R-:W-:Y:S05]  /*4730*/  BSYNC.RECONVERGENT B0 ;  /* 0x0000000000007941 */ /* 0x000fea0003800200 */
.L_x_5992:
[----:B------:R-:W-:Y:S04]  /*4740*/  BSSY.RECONVERGENT B0, `(.L_x_5994) ;  /* 0x0000008000007945 */ /* 0x000fe80003800200 */
[----:B------:R-:W-:Y:S05]  /*4750*/  @P4 BRA `(.L_x_5995) ;  /* 0x0000000000184947 */ /* 0x000fea0003800000 */
[----:B------:R-:W0:Y:S02]  /*4760*/  LDC.U16 R0, c[0x0][0x386] ;  /* 0x0000e180ff007b82 */ /* 0x000e240000000400 */
[----:B0-----:R-:W-:-:S05]  /*4770*/  HADD2.F32 R0, -RZ, R0.H0_H0 ;  /* 0x20000000ff007230 */ /* 0x001fca0000004100 */
[----:B------:R-:W-:-:S13]  /*4780*/  FSETP.NEU.FTZ.AND P3, PT, R0, RZ, PT ;  /* 0x000000ff0000720b */ /* 0x000fda0003f7d000 */
[----:B------:R-:W-:-:S04]  /*4790*/  @P3 FSET.BF.GT.FTZ.AND R0, R0, RZ, PT ;  /* 0x000000ff0000320a */ /* 0x000fc80003814000 */
[----:B------:R-:W-:-:S04]  /*47a0*/  @P3 F2FP.F16.F32.PACK_AB R0, RZ, R0 ;  /* 0x00000000ff00323e */ /* 0x000fc800000000ff */
[----:B-----5:R-:W-:-:S07]  /*47b0*/  @P3 PRMT R22, R0, 0x7610, R22 ;  /* 0x0000761000163816 */ /* 0x020fce0000000016 */
.L_x_5995:
[----:B------:R-:W-:Y:S05]  /*47c0*/  BSYNC.RECONVERGENT B0 ;  /* 0x0000000000007941 */ /* 0x000fea0003800200 */
.L_x_5994:
        /* <DEDUP_REMOVED lines=8> */
.L_x_5997:
[----:B------:R-:W-:Y:S05]  /*4850*/  BSYNC.RECONVERGENT B0 ;  /* 0x0000000000007941 */ /* 0x000fea0003800200 */
.L_x_5996:
        /* <DEDUP_REMOVED lines=8> */
.L_x_5999:
[----:B------:R-:W-:Y:S05]  /*48e0*/  BSYNC.RECONVERGENT B0 ;  /* 0x0000000000007941 */ /* 0x000fea0003800200 */
.L_x_5998:
        /* <DEDUP_REMOVED lines=25> */
.L_x_6005:
[----:B-----5:R-:W-:Y:S02]  /*4a80*/  HADD2.F32 R5, -RZ, R24.H0_H0 ;  /* 0x20000018ff057230 */ /* 0x020fe40000004100 */
[----:B------:R-:W-:-:S04]  /*4a90*/  IMAD.MOV.U32 R25, RZ, RZ, R23 ;  /* 0x000000ffff197224 */ /* 0x000fc800078e0017 */
[----:B------:R-:W0:Y:S02]  /*4aa0*/  F2I.S64.TRUNC R4, R5 ;  /* 0x0000000500047311 */ /* 0x000e24000020d900 */
[----:B0-----:R0:W-:Y:S01]  /*4ab0*/  STG.E.U8 desc[UR36][R8.64], R4 ;  /* 0x0000000408007986 */ /* 0x0011e2000c101124 */
[----:B------:R-:W-:Y:S05]  /*4ac0*/  BRA `(.L_x_6001) ;  /* 0x0000000c00c07947 */ /* 0x000fea0003800000 */
.L_x_6004:
        /* <DEDUP_REMOVED lines=11> */
.L_x_6008:
[----:B-----5:R-:W-:Y:S02]  /*4b80*/  HADD2.F32 R24, -RZ, R24.H0_H0 ;  /* 0x20000018ff187230 */ /* 0x020fe40000004100 */
[----:B------:R-:W-:Y:S02]  /*4b90*/  IMAD.MOV.U32 R25, RZ, RZ, R23 ;  /* 0x000000ffff197224 */ /* 0x000fe400078e0017 */
[----:B------:R-:W0:Y:S02]  /*4ba0*/  F2I.FTZ.TRUNC.NTZ R3, R24 ;  /* 0x0000001800037305 */ /* 0x000e24000021f100 */
[----:B0-----:R2:W-:Y:S01]  /*4bb0*/  STG.E desc[UR36][R8.64], R3 ;  /* 0x0000000308007986 */ /* 0x0015e2000c101924 */
[----:B------:R-:W-:Y:S05]  /*4bc0*/  BRA `(.L_x_6001) ;  /* 0x0000000c00807947 */ /* 0x000fea0003800000 */
.L_x_6007:
[----:B-----5:R-:W-:Y:S02]  /*4bd0*/  HADD2.F32 R24, -RZ, R24.H0_H0 ;  /* 0x20000018ff187230 */ /* 0x020fe40000004100 */
[----:B------:R-:W-:Y:S02]  /*4be0*/  IMAD.MOV.U32 R25, RZ, RZ, R23 ;  /* 0x000000ffff197224 */ /* 0x000fe400078e0017 */
[----:B------:R-:W0:Y:S02]  /*4bf0*/  F2I.FTZ.TRUNC.NTZ R3, R24 ;  /* 0x0000001800037305 */ /* 0x000e24000021f100 */
[----:B0-----:R0:W-:Y:S01]  /*4c00*/  STG.E.U16 desc[UR36][R8.64], R3 ;  /* 0x0000000308007986 */ /* 0x0011e2000c101524 */
[----:B------:R-:W-:Y:S05]  /*4c10*/  BRA `(.L_x_6001) ;  /* 0x0000000c006c7947 */ /* 0x000fea0003800000 */
.L_x_6003:
        /* <DEDUP_REMOVED lines=10> */
.L_x_6010:
[----:B-----5:R0:W-:Y:S01]  /*4cc0*/  STG.E.U16 desc[UR36][R8.64], R24 ;  /* 0x0000001808007986 */ /* 0x0201e2000c101524 */
[----:B------:R-:W-:Y:S01]  /*4cd0*/  IMAD.MOV.U32 R25, RZ, RZ, R23 ;  /* 0x000000ffff197224 */ /* 0x000fe200078e0017 */
[----:B------:R-:W-:Y:S06]  /*4ce0*/  BRA `(.L_x_6001) ;  /* 0x0000000c00387947 */ /* 0x000fec0003800000 */
.L_x_6009:
        /* <DEDUP_REMOVED lines=11> */
.L_x_6012:
[----:B-----5:R-:W-:Y:S02]  /*4da0*/  HADD2.F32 R0, -RZ, R24.H0_H0 ;  /* 0x20000018ff007230 */ /* 0x020fe40000004100 */
[----:B------:R-:W-:-:S03]  /*4db0*/  IMAD.MOV.U32 R25, RZ, RZ, R23 ;  /* 0x000000ffff197224 */ /* 0x000fc600078e0017 */
[----:B------:R-:W-:-:S04]  /*4dc0*/  F2FP.F16.F32.PACK_AB R0, RZ, R0 ;  /* 0x00000000ff00723e */ /* 0x000fc800000000ff */
[----:B------:R-:W-:-:S05]  /*4dd0*/  PRMT R0, R0, 0x5410, RZ ;  /* 0x0000541000007816 */ /* 0x000fca00000000ff */
[----:B------:R0:W-:Y:S01]  /*4de0*/  STG.E desc[UR36][R8.64], R0 ;  /* 0x0000000008007986 */ /* 0x0001e2000c101924 */
[----:B------:R-:W-:Y:S05]  /*4df0*/  BRA `(.L_x_6001) ;  /* 0x0000000800f47947 */ /* 0x000fea0003800000 */
.L_x_6011:
[----:B-----5:R-:W-:Y:S02]  /*4e00*/  HADD2.F32 R4, -RZ, R24.H0_H0 ;  /* 0x20000018ff047230 */ /* 0x020fe40000004100 */
[----:B------:R-:W-:-:S03]  /*4e10*/  IMAD.MOV.U32 R25, RZ, RZ, R23 ;  /* 0x000000ffff197224 */ /* 0x000fc600078e0017 */
[----:B------:R-:W-:-:S06]  /*4e20*/  FMUL.FTZ R4, R4, 1 ;  /* 0x3f80000004047820 */ /* 0x000fcc0000410000 */
[----:B------:R-:W0:Y:S02]  /*4e30*/  F2F.F64.F32 R4, R4 ;  /* 0x0000000400047310 */ /* 0x000e240000201800 */
[----:B0-----:R0:W-:Y:S01]  /*4e40*/  STG.E.64 desc[UR36][R8.64], R4 ;  /* 0x0000000408007986 */ /* 0x0011e2000c101b24 */
[----:B------:R-:W-:Y:S05]  /*4e50*/  BRA `(.L_x_6001) ;  /* 0x0000000800dc7947 */ /* 0x000fea0003800000 */
.L_x_6002:
        /* <DEDUP_REMOVED lines=14> */
.L_x_6015:
[----:B-----5:R-:W-:Y:S01]  /*4f40*/  HADD2.F32 R24, -RZ, R24.H0_H0 ;  /* 0x20000018ff187230 */ /* 0x020fe20000004100 */
[----:B------:R-:W-:Y:S01]  /*4f50*/  CS2R R6, SRZ ;  /* 0x0000000000067805 */ /* 0x000fe2000001ff00 */
[----:B------:R-:W-:-:S03]  /*4f60*/  IMAD.MOV.U32 R25, RZ, RZ, R23 ;  /* 0x000000ffff197224 */ /* 0x000fc600078e0017 */
[----:B------:R-:W-:-:S06]  /*4f70*/  FMUL.FTZ R4, R24, 1 ;  /* 0x3f80000018047820 */ /* 0x000fcc0000410000 */
[----:B------:R-:W0:Y:S02]  /*4f80*/  F2F.F64.F32 R4, R4 ;  /* 0x0000000400047310 */ /* 0x000e240000201800 */
[----:B0-----:R0:W-:Y:S01]  /*4f90*/  STG.E.128 desc[UR36][R8.64], R4 ;  /* 0x0000000408007986 */ /* 0x0011e2000c101d24 */
[----:B------:R-:W-:Y:S05]  /*4fa0*/  BRA `(.L_x_6001) ;  /* 0x0000000800887947 */ /* 0x000fea0003800000 */
.L_x_6014:
        /* <DEDUP_REMOVED lines=19> */
.L_x_6019:
[----:B------:R-:W-:Y:S05]  /*50e0*/  BSYNC.RECONVERGENT B0 ;  /* 0x0000000000007941 */ /* 0x000fea0003800200 */
.L_x_6018:
[----:B------:R-:W-:Y:S01]  /*50f0*/  LOP3.LUT R5, R0, 0x80, R5, 0xf8, !PT ;  /* 0x0000008000057812 */ /* 0x000fe200078ef805 */
[----:B------:R-:W-:-:S04]  /*5100*/  IMAD.MOV.U32 R25, RZ, RZ, R23 ;  /* 0x000000ffff197224 */ /* 0x000fc800078e0017 */
[----:B------:R0:W-:Y:S01]  /*5110*/  STG.E.U8 desc[UR36][R8.64], R5 ;  /* 0x0000000508007986 */ /* 0x0001e2000c101124 */
[----:B------:R-:W-:Y:S05]  /*5120*/  BRA `(.L_x_6001) ;  /* 0x0000000800287947 */ /* 0x000fea0003800000 */
.L_x_6017:
        /* <DEDUP_REMOVED lines=15> */
.L_x_6021:
[----:B------:R-:W-:Y:S05]  /*5220*/  BSYNC.RECONVERGENT B0 ;  /* 0x0000000000007941 */ /* 0x000fea0003800200 */
.L_x_6020:
[----:B------:R-:W-:Y:S01]  /*5230*/  LOP3.LUT R5, R0, 0x80, R5, 0xf8, !PT ;  /* 0x0000008000057812 */ /* 0x000fe200078ef805 */
[----:B------:R-:W-:-:S04]  /*5240*/  IMAD.MOV.U32 R25, RZ, RZ, R23 ;  /* 0x000000ffff197224 */ /* 0x000fc800078e0017 */
[----:B------:R0:W-:Y:S01]  /*5250*/  STG.E.U8 desc[UR36][R8.64], R5 ;  /* 0x0000000508007986 */ /* 0x0001e2000c101124 */
[----:B------:R-:W-:Y:S05]  /*5260*/  BRA `(.L_x_6001) ;  /* 0x0000000400d87947 */ /* 0x000fea0003800000 */
.L_x_6016:
[----:B-----5:R-:W-:Y:S02]  /*5270*/  HADD2.F32 R0, -RZ, R24.H0_H0 ;  /* 0x20000018ff007230 */ /* 0x020fe40000004100 */
[----:B------:R-:W-:-:S03]  /*5280*/  IMAD.MOV.U32 R25, RZ, RZ, R23 ;  /* 0x000000ffff197224 */ /* 0x000fc600078e0017 */
[----:B------:R-:W-:-:S05]  /*5290*/  F2FP.BF16.F32.PACK_AB R0, RZ, R0 ;  /* 0x00000000ff00723e */ /* 0x000fca00000010ff */
[----:B------:R0:W-:Y:S01]  /*52a0*/  STG.E.U16 desc[UR36][R8.64], R0 ;  /* 0x0000000008007986 */ /* 0x0001e2000c101524 */
[----:B------:R-:W-:Y:S05]  /*52b0*/  BRA `(.L_x_6001) ;  /* 0x0000000400c47947 */ /* 0x000fea0003800000 */
.L_x_6013:
        /* <DEDUP_REMOVED lines=13> */
.L_x_6024:
        /* <DEDUP_REMOVED lines=13> */
.L_x_6027:
[----:B------:R-:W-:-:S04]  /*5460*/  SHF.R.U32.HI R0, RZ, 0x14, R3 ;  /* 0x00000014ff007819 */ /* 0x000fc80000011603 */
[----:B------:R-:W-:-:S04]  /*5470*/  LOP3.LUT R0, R0, 0x1, RZ, 0xc0, !PT ;  /* 0x0000000100007812 */ /* 0x000fc800078ec0ff */
[----:B------:R-:W-:-:S04]  /*5480*/  IADD3 R0, PT, PT, R3, 0x487ffff, R0 ;  /* 0x0487ffff03007810 */ /* 0x000fc80007ffe000 */
[----:B------:R-:W-:-:S04]  /*5490*/  SHF.R.U32.HI R0, RZ, 0x14, R0 ;  /* 0x00000014ff007819 */ /* 0x000fc80000011600 */
[----:B------:R-:W-:-:S07]  /*54a0*/  LOP3.LUT R0, R0, 0xff, RZ, 0xc0, !PT ;  /* 0x000000ff00007812 */ /* 0x000fce00078ec0ff */
.L_x_6028:
[----:B------:R-:W-:-:S04]  /*54b0*/  SHF.R.U32.HI R3, RZ, 0x18, R3 ;  /* 0x00000018ff037819 */ /* 0x000fc80000011603 */
[----:B------:R-:W-:-:S04]  /*54c0*/  LOP3.LUT R0, R0, 0x80, R3, 0xf8, !PT ;  /* 0x0000008000007812 */ /* 0x000fc800078ef803 */
[----:B------:R-:W-:-:S07]  /*54d0*/  PRMT R4, R0, 0x7610, R4 ;  /* 0x0000761000047816 */ /* 0x000fce0000000004 */
.L_x_6026:
[----:B------:R-:W-:Y:S05]  /*54e0*/  BSYNC.RECONVERGENT B0 ;  /* 0x0000000000007941 */ /* 0x000fea0003800200 */
.L_x_6025:
[----:B------:R0:W-:Y:S01]  /*54f0*/  STG.E.U8 desc[UR36][R8.64], R4 ;  /* 0x0000000408007986 */ /* 0x0001e2000c101124 */
[----:B------:R-:W-:Y:S01]  /*5500*/  IMAD.MOV.U32 R25, RZ, RZ, R23 ;  /* 0x000000ffff197224 */ /* 0x000fe200078e0017 */
[----:B------:R-:W-:Y:S06]  /*5510*/  BRA `(.L_x_6001) ;  /* 0x00000004002c7947 */ /* 0x000fec0003800000 */
.L_x_6023:
        /* <DEDUP_REMOVED lines=13> */
.L_x_6031:
[----:B------:R-:W-:-:S04]  /*55f0*/  SHF.R.U32.HI R0, RZ, 0x15, R3 ;  /* 0x00000015ff007819 */ /* 0x000fc80000011603 */
[----:B------:R-:W-:-:S04]  /*5600*/  LOP3.LUT R0, R0, 0x1, RZ, 0xc0, !PT ;  /* 0x0000000100007812 */ /* 0x000fc800078ec0ff */
[----:B------:R-:W-:-:S04]  /*5610*/  IADD3 R0, PT, PT, R3, 0x88fffff, R0 ;  /* 0x088fffff03007810 */ /* 0x000fc80007ffe000 */
[----:B------:R-:W-:-:S04]  /*5620*/  SHF.R.U32.HI R0, RZ, 0x15, R0 ;  /* 0x00000015ff007819 */ /* 0x000fc80000011600 */
[----:B------:R-:W-:-:S07]  /*5630*/  LOP3.LUT R0, R0, 0xff, RZ, 0xc0, !PT ;  /* 0x000000ff00007812 */ /* 0x000fce00078ec0ff */
.L_x_6032:
[----:B------:R-:W-:-:S04]  /*5640*/  SHF.R.U32.HI R3, RZ, 0x18, R3 ;  /* 0x00000018ff037819 */ /* 0x000fc80000011603 */
[----:B------:R-:W-:-:S04]  /*5650*/  LOP3.LUT R0, R0, 0x80, R3, 0xf8, !PT ;  /* 0x0000008000007812 */ /* 0x000fc800078ef803 */
[----:B------:R-:W-:-:S07]  /*5660*/  PRMT R4, R0, 0x7610, R4 ;  /* 0x0000761000047816 */ /* 0x000fce0000000004 */
.L_x_6030:
[----:B------:R-:W-:Y:S05]  /*5670*/  BSYNC.RECONVERGENT B0 ;  /* 0x0000000000007941 */ /* 0x000fea0003800200 */
.L_x_6029:
[----:B------:R0:W-:Y:S01]  /*5680*/  STG.E.U8 desc[UR36][R8.64], R4 ;  /* 0x0000000408007986 */ /* 0x0001e2000c101124 */
[----:B------:R-:W-:Y:S01]  /*5690*/  IMAD.MOV.U32 R25, RZ, RZ, R23 ;  /* 0x000000ffff197224 */ /* 0x000fe200078e0017 */
[----:B------:R-:W-:Y:S06]  /*56a0*/  BRA `(.L_x_6001) ;  /* 0x0000000000c87947 */ /* 0x000fec0003800000 */
.L_x_6022:
[----:B------:R-:W-:-:S13]  /*56b0*/  ISETP.NE.AND P0, PT, R0, 0x1c, PT ;  /* 0x0000001c0000780c */ /* 0x000fda0003f05270 */
[----:B------:R-:W-:Y:S05]  /*56c0*/  @!P0 BRA `(.L_x_6033) ;  /* 0x0000000000b08947 */ /* 0x000fea0003800000 */
[----:B------:R-:W-:-:S13]  /*56d0*/  ISETP.NE.AND P0, PT, R0, 0x1d, PT ;  /* 0x0000001d0000780c */ /* 0x000fda0003f05270 */
[----:B------:R-:W-:Y:S05]  /*56e0*/  @!P0 BRA `(.L_x_6034) ;  /* 0x0000000000948947 */ /* 0x000fea0003800000 */
[----:B------:R-:W-:-:S13]  /*56f0*/  ISETP.NE.AND P0, PT, R0, 0x2c, PT ;  /* 0x0000002c0000780c */ /* 0x000fda0003f05270 */
[----:B------:R-:W-:Y:S05]  /*5700*/  @!P0 BRA `(.L_x_6035) ;  /* 0x0000000000488947 */ /* 0x000fea0003800000 */
.L_x_6006:
        /* <DEDUP_REMOVED lines=16> */
.L_x_6036:
[----:B------:R-:W-:Y:S01]  /*5810*/  IMAD.MOV.U32 R25, RZ, RZ, R23 ;  /* 0x000000ffff197224 */ /* 0x000fe200078e0017 */
[----:B------:R-:W-:Y:S06]  /*5820*/  BRA `(.L_x_6001) ;  /* 0x0000000000687947 */ /* 0x000fec0003800000 */
.L_x_6035:
        /* <DEDUP_REMOVED lines=17> */
.L_x_6034:
[----:B-----5:R-:W-:Y:S02]  /*5940*/  HADD2.F32 R4, -RZ, R24.H0_H0 ;  /* 0x20000018ff047230 */ /* 0x020fe40000004100 */
[----:B------:R-:W-:-:S04]  /*5950*/  IMAD.MOV.U32 R25, RZ, RZ, R23 ;  /* 0x000000ffff197224 */ /* 0x000fc800078e0017 */
[----:B------:R-:W0:Y:S02]  /*5960*/  F2I.U64.TRUNC R4, R4 ;  /* 0x0000000400047311 */ /* 0x000e24000020d800 */
[----:B0-----:R0:W-:Y:S01]  /*5970*/  STG.E.64 desc[UR36][R8.64], R4 ;  /* 0x0000000408007986 */ /* 0x0011e2000c101b24 */
[----:B------:R-:W-:Y:S05]  /*5980*/  BRA `(.L_x_6001) ;  /* 0x0000000000107947 */ /* 0x000fea0003800000 */
.L_x_6033:
[----:B-----5:R-:W-:Y:S02]  /*5990*/  HADD2.F32 R24, -RZ, R24.H0_H0 ;  /* 0x20000018ff187230 */ /* 0x020fe40000004100 */
[----:B------:R-:W-:Y:S02]  /*59a0*/  IMAD.MOV.U32 R25, RZ, RZ, R23 ;  /* 0x000000ffff197224 */ /* 0x000fe400078e0017 */
[----:B------:R-:W0:Y:S02]  /*59b0*/  F2I.FTZ.U32.TRUNC.NTZ R3, R24 ;  /* 0x0000001800037305 */ /* 0x000e24000021f000 */
[----:B0-----:R0:W-:Y:S03]  /*59c0*/  STG.E desc[UR36][R8.64], R3 ;  /* 0x0000000308007986 */ /* 0x0011e6000c101924 */
.L_x_6001:
[----:B------:R-:W-:Y:S05]  /*59d0*/  BSYNC.RECONVERGENT B6 ;  /* 0x0000000000067941 */ /* 0x000fea0003800200 */
.L_x_6000:
        /* <DEDUP_REMOVED lines=25> */
.L_x_6042:
[----:B-----5:R-:W-:-:S06]  /*5b70*/  HADD2.F32 R5, -RZ, R22.H0_H0 ;  /* 0x20000016ff057230 */ /* 0x020fcc0000004100 */
[----:B------:R-:W0:Y:S02]  /*5b80*/  F2I.S64.TRUNC R4, R5 ;  /* 0x0000000500047311 */ /* 0x000e24000020d900 */
[----:B0-----:R3:W-:Y:S01]  /*5b90*/  STG.E.U8 desc[UR36][R8.64], R4 ;  /* 0x0000000408007986 */ /* 0x0017e2000c101124 */
[----:B------:R-:W-:Y:S05]  /*5ba0*/  BRA `(.L_x_6044) ;  /* 0x0000000c006c7947 */ /* 0x000fea0003800000 */
.L_x_6041:
        /* <DEDUP_REMOVED lines=10> */
.L_x_6046:
[----:B-----5:R-:W-:-:S04]  /*5c50*/  HADD2.F32 R22, -RZ, R22.H0_H0 ;  /* 0x20000016ff167230 */ /* 0x020fc80000004100 */
[----:B------:R-:W0:Y:S02]  /*5c60*/  F2I.FTZ.TRUNC.NTZ R3, R22 ;  /* 0x0000001600037305 */ /* 0x000e24000021f100 */
[----:B0-----:R2:W-:Y:S01]  /*5c70*/  STG.E desc[UR36][R8.64], R3 ;  /* 0x0000000308007986 */ /* 0x0015e2000c101924 */
[----:B------:R-:W-:Y:S05]  /*5c80*/  BRA `(.L_x_6044) ;  /* 0x0000000c00347947 */ /* 0x000fea0003800000 */
.L_x_6045:
[----:B-----5:R-:W-:-:S04]  /*5c90*/  HADD2.F32 R22, -RZ, R22.H0_H0 ;  /* 0x20000016ff167230 */ /* 0x020fc80000004100 */
[----:B------:R-:W0:Y:S02]  /*5ca0*/  F2I.FTZ.TRUNC.NTZ R3, R22 ;  /* 0x0000001600037305 */ /* 0x000e24000021f100 */
[----:B0-----:R0:W-:Y:S01]  /*5cb0*/  STG.E.U16 desc[UR36][R8.64], R3 ;  /* 0x0000000308007986 */ /* 0x0011e2000c101524 */
[----:B------:R-:W-:Y:S05]  /*5cc0*/  BRA `(.L_x_6044) ;  /* 0x0000000c00247947 */ /* 0x000fea0003800000 */
.L_x_6040:
        /* <DEDUP_REMOVED lines=9> */
.L_x_6048:
[----:B-----5:R0:W-:Y:S01]  /*5d60*/  STG.E.U16 desc[UR36][R8.64], R22 ;  /* 0x0000001608007986 */ /* 0x0201e2000c101524 */
[----:B------:R-:W-:Y:S05]  /*5d70*/  BRA `(.L_x_6044) ;  /* 0x0000000800f87947 */ /* 0x000fea0003800000 */
.L_x_6047:
        /* <DEDUP_REMOVED lines=10> */
.L_x_6050:
[----:B-----5:R-:W-:-:S05]  /*5e20*/  HADD2.F32 R0, -RZ, R22.H0_H0 ;  /* 0x20000016ff007230 */ /* 0x020fca0000004100 */
[----:B------:R-:W-:-:S04]  /*5e30*/  F2FP.F16.F32.PACK_AB R0, RZ, R0 ;  /* 0x00000000ff00723e */ /* 0x000fc800000000ff */
[----:B------:R-:W-:-:S05]  /*5e40*/  PRMT R0, R0, 0x5410, RZ ;  /* 0x0000541000007816 */ /* 0x000fca00000000ff */
[----:B------:R0:W-:Y:S01]  /*5e50*/  STG.E desc[UR36][R8.64], R0 ;  /* 0x0000000008007986 */ /* 0x0001e2000c101924 */
[----:B------:R-:W-:Y:S05]  /*5e60*/  BRA `(.L_x_6044) ;  /* 0x0000000800bc7947 */ /* 0x000fea0003800000 */
.L_x_6049:
[----:B-----5:R-:W-:-:S05]  /*5e70*/  HADD2.F32 R4, -RZ, R22.H0_H0 ;  /* 0x20000016ff047230 */ /* 0x020fca0000004100 */
[----:B------:R-:W-:-:S06]  /*5e80*/  FMUL.FTZ R4, R4, 1 ;  /* 0x3f80000004047820 */ /* 0x000fcc0000410000 */
[----:B------:R-:W0:Y:S02]  /*5e90*/  F2F.F64.F32 R4, R4 ;  /* 0x0000000400047310 */ /* 0x000e240000201800 */
[----:B0-----:R0:W-:Y:S01]  /*5ea0*/  STG.E.64 desc[UR36][R8.64], R4 ;  /* 0x0000000408007986 */ /* 0x0011e2000c101b24 */
[----:B------:R-:W-:Y:S05]  /*5eb0*/  BRA `(.L_x_6044) ;  /* 0x0000000800a87947 */ /* 0x000fea0003800000 */
.L_x_6039:
        /* <DEDUP_REMOVED lines=14> */
.L_x_6054:
        /* <DEDUP_REMOVED lines=17> */
.L_x_6057:
[----:B------:R-:W-:-:S04]  /*60b0*/  SHF.R.U32.HI R3, RZ, 0x18, R5 ;  /* 0x00000018ff037819 */ /* 0x000fc80000011605 */
[----:B------:R-:W-:-:S04]  /*60c0*/  LOP3.LUT R0, R0, 0x80, R3, 0xf8, !PT ;  /* 0x0000008000007812 */ /* 0x000fc800078ef803 */
[----:B------:R-:W-:-:S07]  /*60d0*/  PRMT R4, R0, 0x7610, R4 ;  /* 0x0000761000047816 */ /* 0x000fce0000000004 */
.L_x_6056:
[----:B------:R-:W-:Y:S05]  /*60e0*/  BSYNC.RECONVERGENT B0 ;  /* 0x0000000000007941 */ /* 0x000fea0003800200 */
.L_x_6055:
[----:B------:R0:W-:Y:S01]  /*60f0*/  STG.E.U8 desc[UR36][R8.64], R4 ;  /* 0x0000000408007986 */ /* 0x0001e2000c101124 */
[----:B------:R-:W-:Y:S05]  /*6100*/  BRA `(.L_x_6044) ;  /* 0x0000000800147947 */ /* 0x000fea0003800000 */
.L_x_6053:
        /* <DEDUP_REMOVED lines=17> */
.L_x_6060:
[----:B------:R-:W-:-:S04]  /*6220*/  SHF.R.U32.HI R3, RZ, 0x18, R5 ;  /* 0x00000018ff037819 */ /* 0x000fc80000011605 */
[----:B------:R-:W-:-:S04]  /*6230*/  LOP3.LUT R0, R0, 0x80, R3, 0xf8, !PT ;  /* 0x0000008000007812 */ /* 0x000fc800078ef803 */
[----:B------:R-:W-:-:S07]  /*6240*/  PRMT R4, R0, 0x7610, R4 ;  /* 0x0000761000047816 */ /* 0x000fce0000000004 */
.L_x_6059:
[----:B------:R-:W-:Y:S05]  /*6250*/  BSYNC.RECONVERGENT B0 ;  /* 0x0000000000007941 */ /* 0x000fea0003800200 */
.L_x_6058:
[----:B------:R0:W-:Y:S01]  /*6260*/  STG.E.U8 desc[UR36][R8.64], R4 ;  /* 0x0000000408007986 */ /* 0x0001e2000c101124 */
[----:B------:R-:W-:Y:S05]  /*6270*/  BRA `(.L_x_6044) ;  /* 0x0000000400b87947 */ /* 0x000fea0003800000 */
.L_x_6052:
        /* <DEDUP_REMOVED lines=22> */
.L_x_6062:
[----:B-----5:R-:W-:-:S06]  /*63e0*/  HADD2.F32 R4, -RZ, R22.H0_H0 ;  /* 0x20000016ff047230 */ /* 0x020fcc0000004100 */
[----:B------:R-:W0:Y:S02]  /*63f0*/  F2I.U64.TRUNC R4, R4 ;  /* 0x0000000400047311 */ /* 0x000e24000020d800 */
[----:B0-----:R0:W-:Y:S01]  /*6400*/  STG.E.64 desc[UR36][R8.64], R4 ;  /* 0x0000000408007986 */ /* 0x0011e2000c101b24 */
[----:B------:R-:W-:Y:S05]  /*6410*/  BRA `(.L_x_6044) ;  /* 0x0000000400507947 */ /* 0x000fea0003800000 */
.L_x_6061:
[----:B-----5:R-:W-:-:S04]  /*6420*/  HADD2.F32 R22, -RZ, R22.H0_H0 ;  /* 0x20000016ff167230 */ /* 0x020fc80000004100 */
[----:B------:R-:W0:Y:S02]  /*6430*/  F2I.FTZ.U32.TRUNC.NTZ R3, R22 ;  /* 0x0000001600037305 */ /* 0x000e24000021f000 */
[----:B0-----:R0:W-:Y:S01]  /*6440*/  STG.E desc[UR36][R8.64], R3 ;  /* 0x0000000308007986 */ /* 0x0011e2000c101924 */
[----:B------:R-:W-:Y:S05]  /*6450*/  BRA `(.L_x_6044) ;  /* 0x0000000400407947 */ /* 0x000fea0003800000 */
.L_x_6051:
        /* <DEDUP_REMOVED lines=11> */
.L_x_6064:
[----:B-----5:R-:W-:Y:S01]  /*6510*/  HADD2.F32 R22, -RZ, R22.H0_H0 ;  /* 0x20000016ff167230 */ /* 0x020fe20000004100 */
[----:B------:R-:W-:-:S04]  /*6520*/  CS2R R6, SRZ ;  /* 0x0000000000067805 */ /* 0x000fc8000001ff00 */
[----:B------:R-:W-:-:S06]  /*6530*/  FMUL.FTZ R4, R22, 1 ;  /* 0x3f80000016047820 */ /* 0x000fcc0000410000 */
[----:B------:R-:W0:Y:S02]  /*6540*/  F2F.F64.F32 R4, R4 ;  /* 0x0000000400047310 */ /* 0x000e240000201800 */
[----:B0-----:R0:W-:Y:S01]  /*6550*/  STG.E.128 desc[UR36][R8.64], R4 ;  /* 0x0000000408007986 */ /* 0x0011e2000c101d24 */
[----:B------:R-:W-:Y:S05]  /*6560*/  BRA `(.L_x_6044) ;  /* 0x0000000000fc7947 */ /* 0x000fea0003800000 */
.L_x_6063:
[----:B------:R-:W-:-:S13]  /*6570*/  ISETP.NE.AND P0, PT, R0, 0xf, PT ;  /* 0x0000000f0000780c */ /* 0x000fda0003f05270 */
[----:B------:R-:W-:Y:S05]  /*6580*/  @!P0 BRA `(.L_x_6065) ;  /* 0x0000000000e88947 */ /* 0x000fea0003800000 */
[----:B------:R-:W-:-:S13]  /*6590*/  ISETP.NE.AND P0, PT, R0, 0x17, PT ;  /* 0x000000170000780c */ /* 0x000fda0003f05270 */
[----:B------:R-:W-:Y:S05]  /*65a0*/  @!P0 BRA `(.L_x_6066) ;  /* 0x0000000000908947 */ /* 0x000fea0003800000 */
[----:B------:R-:W-:-:S13]  /*65b0*/  ISETP.NE.AND P0, PT, R0, 0x18, PT ;  /* 0x000000180000780c */ /* 0x000fda0003f05270 */
[----:B------:R-:W-:Y:S05]  /*65c0*/  @!P0 BRA `(.L_x_6067) ;  /* 0x0000000000448947 */ /* 0x000fea0003800000 */
.L_x_6043:
        /* <DEDUP_REMOVED lines=16> */
.L_x_6068:
[----:B------:R-:W-:Y:S05]  /*66d0*/  BRA `(.L_x_6044) ;  /* 0x0000000000a07947 */ /* 0x000fea0003800000 */
.L_x_6067:
        /* <DEDUP_REMOVED lines=13> */
.L_x_6070:
[----:B------:R-:W-:Y:S05]  /*67b0*/  BSYNC.RECONVERGENT B0 ;  /* 0x0000000000007941 */ /* 0x000fea0003800200 */
.L_x_6069:
[----:B------:R-:W-:-:S05]  /*67c0*/  LOP3.LUT R3, R0, 0x80, R3, 0xf8, !PT ;  /* 0x0000008000037812 */ /* 0x000fca00078ef803 */
[----:B------:R0:W-:Y:S01]  /*67d0*/  STG.E.U8 desc[UR36][R8.64], R3 ;  /* 0x0000000308007986 */ /* 0x0001e2000c101124 */
[----:B------:R-:W-:Y:S05]  /*67e0*/  BRA `(.L_x_6044) ;  /* 0x00000000005c7947 */ /* 0x000fea0003800000 */
.L_x_6066:
        /* <DEDUP_REMOVED lines=12> */
.L_x_6072:
[----:B------:R-:W-:Y:S01]  /*68b0*/  IMAD.MOV.U32 R0, RZ, RZ, 0x7f ;  /* 0x0000007fff007424 */ /* 0x000fe200078e00ff */
[----:B------:R-:W-:-:S04]  /*68c0*/  ISETP.GT.U32.AND P0, PT, R4, 0x7f800000, PT ;  /* 0x7f8000000400780c */ /* 0x000fc80003f04070 */
[----:B------:R-:W-:-:S09]  /*68d0*/  SEL R0, R0, 0x7c, P0 ;  /* 0x0000007c00007807 */ /* 0x000fd20000000000 */
.L_x_6073:
[----:B------:R-:W-:Y:S05]  /*68e0*/  BSYNC.RECONVERGENT B0 ;  /* 0x0000000000007941 */ /* 0x000fea0003800200 */
.L_x_6071:
[----:B------:R-:W-:-:S04]  /*68f0*/  SHF.R.U32.HI R3, RZ, 0x18, R3 ;  /* 0x00000018ff037819 */ /* 0x000fc80000011603 */
[----:B------:R-:W-:-:S05]  /*6900*/  LOP3.LUT R3, R0, 0x80, R3, 0xf8, !PT ;  /* 0x0000008000037812 */ /* 0x000fca00078ef803 */
[----:B------:R0:W-:Y:S01]  /*6910*/  STG.E.U8 desc[UR36][R8.64], R3 ;  /* 0x0000000308007986 */ /* 0x0001e2000c101124 */
[----:B------:R-:W-:Y:S05]  /*6920*/  BRA `(.L_x_6044) ;  /* 0x00000000000c7947 */ /* 0x000fea0003800000 */
.L_x_6065:
[----:B-----5:R-:W-:-:S05]  /*6930*/  HADD2.F32 R0, -RZ, R22.H0_H0 ;  /* 0x20000016ff007230 */ /* 0x020fca0000004100 */
[----:B------:R-:W-:-:S05]  /*6940*/  F2FP.BF16.F32.PACK_AB R0, RZ, R0 ;  /* 0x00000000ff00723e */ /* 0x000fca00000010ff */
[----:B------:R0:W-:Y:S02]  /*6950*/  STG.E.U16 desc[UR36][R8.64], R0 ;  /* 0x0000000008007986 */ /* 0x0001e4000c101524 */
.L_x_6044:
        /* <DEDUP_REMOVED lines=25> */
.L_x_6077:
[----:B------:R-:W-:-:S06]  /*6af0*/  HADD2.F32 R5, -RZ, R17.H0_H0 ;  /* 0x20000011ff057230 */ /* 0x000fcc0000004100 */
[----:B------:R-:W0:Y:S02]  /*6b00*/  F2I.S64.TRUNC R4, R5 ;  /* 0x0000000500047311 */ /* 0x000e24000020d900 */
[----:B0-----:R0:W-:Y:S01]  /*6b10*/  STG.E.U8 desc[UR36][R8.64], R4 ;  /* 0x0000000408007986 */ /* 0x0011e2000c101124 */
[----:B------:R-:W-:Y:S05]  /*6b20*/  BRA `(.L_x_6079) ;  /* 0x0000000c006c7947 */ /* 0x000fea0003800000 */
.L_x_6076:
        /* <DEDUP_REMOVED lines=10> */
.L_x_6081:
[----:B------:R-:W-:-:S06]  /*6bd0*/  HADD2.F32 R17, -RZ, R17.H0_H0 ;  /* 0x20000011ff117230 */ /* 0x000fcc0000004100 */
[----:B------:R-:W0:Y:S02]  /*6be0*/  F2I.FTZ.TRUNC.NTZ R17, R17 ;  /* 0x0000001100117305 */ /* 0x000e24000021f100 */
[----:B0-----:R0:W-:Y:S01]  /*6bf0*/  STG.E desc[UR36][R8.64], R17 ;  /* 0x0000001108007986 */ /* 0x0011e2000c101924 */
[----:B------:R-:W-:Y:S05]  /*6c00*/  BRA `(.L_x_6079) ;  /* 0x0000000c00347947 */ /* 0x000fea0003800000 */
.L_x_6080:
[----:B------:R-:W-:-:S06]  /*6c10*/  HADD2.F32 R17, -RZ, R17.H0_H0 ;  /* 0x20000011ff117230 */ /* 0x000fcc0000004100 */
[----:B------:R-:W0:Y:S02]  /*6c20*/  F2I.FTZ.TRUNC.NTZ R17, R17 ;  /* 0x0000001100117305 */ /* 0x000e24000021f100 */
[----:B0-----:R0:W-:Y:S01]  /*6c30*/  STG.E.U16 desc[UR36][R8.64], R17 ;  /* 0x0000001108007986 */ /* 0x0011e2000c101524 */
[----:B------:R-:W-:Y:S05]  /*6c40*/  BRA `(.L_x_6079) ;  /* 0x0000000c00247947 */ /* 0x000fea0003800000 */
.L_x_6075:
        /* <DEDUP_REMOVED lines=9> */
.L_x_6083:
[----:B------:R0:W-:Y:S01]  /*6ce0*/  STG.E.U16 desc[UR36][R8.64], R17 ;  /* 0x0000001108007986 */ /* 0x0001e2000c101524 */
[----:B------:R-:W-:Y:S05]  /*6cf0*/  BRA `(.L_x_6079) ;  /* 0x0000000800f87947 */ /* 0x000fea0003800000 */
.L_x_6082:
        /* <DEDUP_REMOVED lines=10> */
.L_x_6085:
[----:B------:R-:W-:-:S05]  /*6da0*/  HADD2.F32 R0, -RZ, R17.H0_H0 ;  /* 0x20000011ff007230 */ /* 0x000fca0000004100 */
[----:B------:R-:W-:-:S04]  /*6db0*/  F2FP.F16.F32.PACK_AB R0, RZ, R0 ;  /* 0x00000000ff00723e */ /* 0x000fc800000000ff */
[----:B------:R-:W-:-:S05]  /*6dc0*/  PRMT R0, R0, 0x5410, RZ ;  /* 0x0000541000007816 */ /* 0x000fca00000000ff */
[----:B------:R0:W-:Y:S01]  /*6dd0*/  STG.E desc[UR36][R8.64], R0 ;  /* 0x0000000008007986 */ /* 0x0001e2000c101924 */
[----:B------:R-:W-:Y:S05]  /*6de0*/  BRA `(.L_x_6079) ;  /* 0x0000000800bc7947 */ /* 0x000fea0003800000 */
.L_x_6084:
[----:B------:R-:W-:-:S05]  /*6df0*/  HADD2.F32 R4, -RZ, R17.H0_H0 ;  /* 0x20000011ff047230 */ /* 0x000fca0000004100 */
[----:B------:R-:W-:-:S06]  /*6e00*/  FMUL.FTZ R4, R4, 1 ;  /* 0x3f80000004047820 */ /* 0x000fcc0000410000 */
[----:B------:R-:W0:Y:S02]  /*6e10*/  F2F.F64.F32 R4, R4 ;  /* 0x0000000400047310 */ /* 0x000e240000201800 */
[----:B0-----:R0:W-:Y:S01]  /*6e20*/  STG.E.64 desc[UR36][R8.64], R4 ;  /* 0x0000000408007986 */ /* 0x0011e2000c101b24 */
[----:B------:R-:W-:Y:S05]  /*6e30*/  BRA `(.L_x_6079) ;  /* 0x0000000800a87947 */ /* 0x000fea0003800000 */
.L_x_6074:
        /* <DEDUP_REMOVED lines=14> */
.L_x_6089:
        /* <DEDUP_REMOVED lines=17> */
.L_x_6092:
[----:B------:R-:W-:-:S04]  /*7030*/  SHF.R.U32.HI R3, RZ, 0x18, R17 ;  /* 0x00000018ff037819 */ /* 0x000fc80000011611 */
[----:B------:R-:W-:-:S04]  /*7040*/  LOP3.LUT R0, R0, 0x80, R3, 0xf8, !PT ;  /* 0x0000008000007812 */ /* 0x000fc800078ef803 */
[----:B------:R-:W-:-:S07]  /*7050*/  PRMT R4, R0, 0x7610, R4 ;  /* 0x0000761000047816 */ /* 0x000fce0000000004 */
.L_x_6091:
[----:B------:R-:W-:Y:S05]  /*7060*/  BSYNC.RECONVERGENT B0 ;  /* 0x0000000000007941 */ /* 0x000fea0003800200 */
.L_x_6090:
[----:B------:R0:W-:Y:S01]  /*7070*/  STG.E.U8 desc[UR36][R8.64], R4 ;  /* 0x0000000408007986 */ /* 0x0001e2000c101124 */
[----:B------:R-:W-:Y:S05]  /*7080*/  BRA `(.L_x_6079) ;  /* 0x0000000800147947 */ /* 0x000fea0003800000 */
.L_x_6088:
        /* <DEDUP_REMOVED lines=17> */
.L_x_6095:
[----:B------:R-:W-:-:S04]  /*71a0*/  SHF.R.U32.HI R3, RZ, 0x18, R17 ;  /* 0x00000018ff037819 */ /* 0x000fc80000011611 */
[----:B------:R-:W-:-:S04]  /*71b0*/  LOP3.LUT R0, R0, 0x80, R3, 0xf8, !PT ;  /* 0x0000008000007812 */ /* 0x000fc800078ef803 */
[----:B------:R-:W-:-:S07]  /*71c0*/  PRMT R4, R0, 0x7610, R4 ;  /* 0x0000761000047816 */ /* 0x000fce0000000004 */
.L_x_6094:
[----:B------:R-:W-:Y:S05]  /*71d0*/  BSYNC.RECONVERGENT B0 ;  /* 0x0000000000007941 */ /* 0x000fea0003800200 */
.L_x_6093:
[----:B------:R0:W-:Y:S01]  /*71e0*/  STG.E.U8 desc[UR36][R8.64], R4 ;  /* 0x0000000408007986 */ /* 0x0001e2000c101124 */
[----:B------:R-:W-:Y:S05]  /*71f0*/  BRA `(.L_x_6079) ;  /* 0x0000000400b87947 */ /* 0x000fea0003800000 */
.L_x_6087:
        /* <DEDUP_REMOVED lines=22> */
.L_x_6097:
[----:B------:R-:W-:-:S06]  /*7360*/  HADD2.F32 R4, -RZ, R17.H0_H0 ;  /* 0x20000011ff047230 */ /* 0x000fcc0000004100 */
[----:B------:R-:W0:Y:S02]  /*7370*/  F2I.U64.TRUNC R4, R4 ;  /* 0x0000000400047311 */ /* 0x000e24000020d800 */
[----:B0-----:R0:W-:Y:S01]  /*7380*/  STG.E.64 desc[UR36][R8.64], R4 ;  /* 0x0000000408007986 */ /* 0x0011e2000c101b24 */
[----:B------:R-:W-:Y:S05]  /*7390*/  BRA `(.L_x_6079) ;  /* 0x0000000400507947 */ /* 0x000fea0003800000 */
.L_x_6096:
[----:B------:R-:W-:-:S06]  /*73a0*/  HADD2.F32 R17, -RZ, R17.H0_H0 ;  /* 0x20000011ff117230 */ /* 0x000fcc0000004100 */
[----:B------:R-:W0:Y:S02]  /*73b0*/  F2I.FTZ.U32.TRUNC.NTZ R17, R17 ;  /* 0x0000001100117305 */ /* 0x000e24000021f000 */
[----:B0-----:R0:W-:Y:S01]  /*73c0*/  STG.E desc[UR36][R8.64], R17 ;  /* 0x0000001108007986 */ /* 0x0011e2000c101924 */
[----:B------:R-:W-:Y:S05]  /*73d0*/  BRA `(.L_x_6079) ;  /* 0x0000000400407947 */ /* 0x000fea0003800000 */
.L_x_6086:
        /* <DEDUP_REMOVED lines=11> */
.L_x_6099:
[----:B------:R-:W-:Y:S01]  /*7490*/  HADD2.F32 R17, -RZ, R17.H0_H0 ;  /* 0x20000011ff117230 */ /* 0x000fe20000004100 */
[----:B------:R-:W-:-:S04]  /*74a0*/  CS2R R6, SRZ ;  /* 0x0000000000067805 */ /* 0x000fc8000001ff00 */
[----:B------:R-:W-:-:S06]  /*74b0*/  FMUL.FTZ R4, R17, 1 ;  /* 0x3f80000011047820 */ /* 0x000fcc0000410000 */
[----:B------:R-:W0:Y:S02]  /*74c0*/  F2F.F64.F32 R4, R4 ;  /* 0x0000000400047310 */ /* 0x000e240000201800 */
[----:B0-----:R4:W-:Y:S01]  /*74d0*/  STG.E.128 desc[UR36][R8.64], R4 ;  /* 0x0000000408007986 */ /* 0x0019e2000c101d24 */
[----:B------:R-:W-:Y:S05]  /*74e0*/  BRA `(.L_x_6079) ;  /* 0x0000000000fc7947 */ /* 0x000fea0003800000 */
.L_x_6098:
[----:B------:R-:W-:-:S13]  /*74f0*/  ISETP.NE.AND P0, PT, R0, 0xf, PT ;  /* 0x0000000f0000780c */ /* 0x000fda0003f05270 */
[----:B------:R-:W-:Y:S05]  /*7500*/  @!P0 BRA `(.L_x_6100) ;  /* 0x0000000000e88947 */ /* 0x000fea0003800000 */
[----:B------:R-:W-:-:S13]  /*7510*/  ISETP.NE.AND P0, PT, R0, 0x17, PT ;  /* 0x000000170000780c */ /* 0x000fda0003f05270 */
[----:B------:R-:W-:Y:S05]  /*7520*/  @!P0 BRA `(.L_x_6101) ;  /* 0x0000000000908947 */ /* 0x000fea0003800000 */
[----:B------:R-:W-:-:S13]  /*7530*/  ISETP.NE.AND P0, PT, R0, 0x18, PT ;  /* 0x000000180000780c */ /* 0x000fda0003f05270 */
[----:B------:R-:W-:Y:S05]  /*7540*/  @!P0 BRA `(.L_x_6102) ;  /* 0x0000000000448947 */ /* 0x000fea0003800000 */
.L_x_6078:
        /* <DEDUP_REMOVED lines=16> */
.L_x_6103:
[----:B------:R-:W-:Y:S05]  /*7650*/  BRA `(.L_x_6079) ;  /* 0x0000000000a07947 */ /* 0x000fea0003800000 */
.L_x_6102:
        /* <DEDUP_REMOVED lines=13> */
.L_x_6105:
[----:B------:R-:W-:Y:S05]  /*7730*/  BSYNC.RECONVERGENT B0 ;  /* 0x0000000000007941 */ /* 0x000fea0003800200 */
.L_x_6104:
[----:B------:R-:W-:-:S05]  /*7740*/  LOP3.LUT R3, R0, 0x80, R3, 0xf8, !PT ;  /* 0x0000008000037812 */ /* 0x000fca00078ef803 */
[----:B------:R1:W-:Y:S01]  /*7750*/  STG.E.U8 desc[UR36][R8.64], R3 ;  /* 0x0000000308007986 */ /* 0x0003e2000c101124 */
[----:B------:R-:W-:Y:S05]  /*7760*/  BRA `(.L_x_6079) ;  /* 0x00000000005c7947 */ /* 0x000fea0003800000 */
.L_x_6101:
        /* <DEDUP_REMOVED lines=12> */
.L_x_6107:
[----:B------:R-:W-:Y:S01]  /*7830*/  IMAD.MOV.U32 R0, RZ, RZ, 0x7f ;  /* 0x0000007fff007424 */ /* 0x000fe200078e00ff */
[----:B------:R-:W-:-:S04]  /*7840*/  ISETP.GT.U32.AND P0, PT, R4, 0x7f800000, PT ;  /* 0x7f8000000400780c */ /* 0x000fc80003f04070 */
[----:B------:R-:W-:-:S09]  /*7850*/  SEL R0, R0, 0x7c, P0 ;  /* 0x0000007c00007807 */ /* 0x000fd20000000000 */
.L_x_6108:
[----:B------:R-:W-:Y:S05]  /*7860*/  BSYNC.RECONVERGENT B0 ;  /* 0x0000000000007941 */ /* 0x000fea0003800200 */
.L_x_6106:
[----:B------:R-:W-:-:S04]  /*7870*/  SHF.R.U32.HI R3, RZ, 0x18, R3 ;  /* 0x00000018ff037819 */ /* 0x000fc80000011603 */
[----:B------:R-:W-:-:S05]  /*7880*/  LOP3.LUT R3, R0, 0x80, R3, 0xf8, !PT ;  /* 0x0000008000037812 */ /* 0x000fca00078ef803 */
[----:B------:R2:W-:Y:S01]  /*7890*/  STG.E.U8 desc[UR36][R8.64], R3 ;  /* 0x0000000308007986 */ /* 0x0005e2000c101124 */
[----:B------:R-:W-:Y:S05]  /*78a0*/  BRA `(.L_x_6079) ;  /* 0x00000000000c7947 */ /* 0x000fea0003800000 */
.L_x_6100:
[----:B------:R-:W-:-:S05]  /*78b0*/  HADD2.F32 R0, -RZ, R17.H0_H0 ;  /* 0x20000011ff007230 */ /* 0x000fca0000004100 */
[----:B------:R-:W-:-:S05]  /*78c0*/  F2FP.BF16.F32.PACK_AB R0, RZ, R0 ;  /* 0x00000000ff00723e */ /* 0x000fca00000010ff */
[----:B------:R0:W-:Y:S02]  /*78d0*/  STG.E.U16 desc[UR36][R8.64], R0 ;  /* 0x0000000008007986 */ /* 0x0001e4000c101524 */
.L_x_6079:
[----:B------:R-:W-:-:S07]  /*78e0*/  VIADD R25, R25, 0x80 ;  /* 0x0000008019197836 */ /* 0x000fce0000000000 */
.L_x_6038:
[----:B------:R-:W-:Y:S05]  /*78f0*/  BSYNC.RECONVERGENT B6 ;  /* 0x0000000000067941 */ /* 0x000fea0003800200 */
.L_x_6037:
[----:B------:R-:W-:-:S13]  /*7900*/  ISETP.GE.AND P0, PT, R25, R16, PT ;  /* 0x000000101900720c */ /* 0x000fda0003f06270 */
[----:B------:R-:W-:Y:S05]  /*7910*/  @P0 EXIT ;  /* 0x000000000000094d */ /* 0x000fea0003800000 */
[----:B01-34-:R-:W0:Y:S01]  /*7920*/  LDC.64 R4, c[0x0][0x388] ;  /* 0x0000e200ff047b82 */ /* 0x01be220000000a00 */
[----:B------:R-:W2:Y:S01]  /*7930*/  LDCU UR4, c[0x0][0x3a8] ;  /* 0x00007500ff0477ac */ /* 0x000ea20008000800 */
[----:B------:R-:W-:Y:S01]  /*7940*/  PRMT R0, R19, 0x9910, RZ ;  /* 0x0000991013007816 */ /* 0x000fe200000000ff */
        /* <DEDUP_REMOVED lines=18> */
.L_x_6112:
[----:B-----5:R-:W-:-:S06]  /*7a70*/  HADD2.F32 R5, -RZ, R18.H0_H0 ;  /* 0x20000012ff057230 */ /* 0x020fcc0000004100 */
[----:B------:R-:W0:Y:S02]  /*7a80*/  F2I.S64.TRUNC R4, R5 ;  /* 0x0000000500047311 */ /* 0x000e24000020d900 */
[----:B0-----:R-:W-:Y:S01]  /*7a90*/  STG.E.U8 desc[UR36][R2.64], R4 ;  /* 0x0000000402007986 */ /* 0x001fe2000c101124 */
[----:B------:R-:W-:Y:S05]  /*7aa0*/  EXIT ;  /* 0x000000000000794d */ /* 0x000fea0003800000 */
.L_x_6111:
        /* <DEDUP_REMOVED lines=10> */
.L_x_6115:
[----:B-----5:R-:W-:-:S04]  /*7b50*/  HADD2.F32 R18, -RZ, R18.H0_H0 ;  /* 0x20000012ff127230 */ /* 0x020fc80000004100 */
[----:B------:R-:W0:Y:S02]  /*7b60*/  F2I.FTZ.TRUNC.NTZ R5, R18 ;  /* 0x0000001200057305 */ /* 0x000e24000021f100 */
[----:B0-----:R-:W-:Y:S01]  /*7b70*/  STG.E desc[UR36][R2.64], R5 ;  /* 0x0000000502007986 */ /* 0x001fe2000c101924 */
[----:B------:R-:W-:Y:S05]  /*7b80*/  EXIT ;  /* 0x000000000000794d */ /* 0x000fea0003800000 */
.L_x_6114:
[----:B-----5:R-:W-:-:S04]  /*7b90*/  HADD2.F32 R18, -RZ, R18.H0_H0 ;  /* 0x20000012ff127230 */ /* 0x020fc80000004100 */
[----:B------:R-:W0:Y:S02]  /*7ba0*/  F2I.FTZ.TRUNC.NTZ R5, R18 ;  /* 0x0000001200057305 */ /* 0x000e24000021f100 */
[----:B0-----:R-:W-:Y:S01]  /*7bb0*/  STG.E.U16 desc[UR36][R2.64], R5 ;  /* 0x0000000502007986 */ /* 0x001fe2000c101524 */
[----:B------:R-:W-:Y:S05]  /*7bc0*/  EXIT ;  /* 0x000000000000794d */ /* 0x000fea0003800000 */
.L_x_6110:
        /* <DEDUP_REMOVED lines=9> */
.L_x_6117:
[----:B-----5:R-:W-:Y:S01]  /*7c60*/  STG.E.U16 desc[UR36][R2.64], R18 ;  /* 0x0000001202007986 */ /* 0x020fe2000c101524 */
[----:B------:R-:W-:Y:S05]  /*7c70*/  EXIT ;  /* 0x000000000000794d */ /* 0x000fea0003800000 */
.L_x_6116:
        /* <DEDUP_REMOVED lines=10> */
.L_x_6119:
[----:B-----5:R-:W-:-:S05]  /*7d20*/  HADD2.F32 R0, -RZ, R18.H0_H0 ;  /* 0x20000012ff007230 */ /* 0x020fca0000004100 */
[----:B------:R-:W-:-:S04]  /*7d30*/  F2FP.F16.F32.PACK_AB R0, RZ, R0 ;  /* 0x00000000ff00723e */ /* 0x000fc800000000ff */
[----:B------:R-:W-:-:S05]  /*7d40*/  PRMT R0, R0, 0x5410, RZ ;  /* 0x0000541000007816 */ /* 0x000fca00000000ff */
[----:B------:R-:W-:Y:S01]  /*7d50*/  STG.E desc[UR36][R2.64], R0 ;  /* 0x0000000002007986 */ /* 0x000fe2000c101924 */
[----:B------:R-:W-:Y:S05]  /*7d60*/  EXIT ;  /* 0x000000000000794d */ /* 0x000fea0003800000 */
.L_x_6118:
[----:B-----5:R-:W-:-:S05]  /*7d70*/  HADD2.F32 R4, -RZ, R18.H0_H0 ;  /* 0x20000012ff047230 */ /* 0x020fca0000004100 */
[----:B------:R-:W-:-:S06]  /*7d80*/  FMUL.FTZ R4, R4, 1 ;  /* 0x3f80000004047820 */ /* 0x000fcc0000410000 */
[----:B------:R-:W0:Y:S02]  /*7d90*/  F2F.F64.F32 R4, R4 ;  /* 0x0000000400047310 */ /* 0x000e240000201800 */
[----:B0-----:R-:W-:Y:S01]  /*7da0*/  STG.E.64 desc[UR36][R2.64], R4 ;  /* 0x0000000402007986 */ /* 0x001fe2000c101b24 */
[----:B------:R-:W-:Y:S05]  /*7db0*/  EXIT ;  /* 0x000000000000794d */ /* 0x000fea0003800000 */
.L_x_6109:
        /* <DEDUP_REMOVED lines=14> */
.L_x_6123:
        /* <DEDUP_REMOVED lines=18> */
.L_x_6126:
[----:B------:R-:W-:-:S04]  /*7fc0*/  SHF.R.U32.HI R5, RZ, 0x18, R5 ;  /* 0x00000018ff057819 */ /* 0x000fc80000011605 */
[----:B------:R-:W-:-:S07]  /*7fd0*/  LOP3.LUT R0, R0, 0x80, R5, 0xf8, !PT ;  /* 0x0000008000007812 */ /* 0x000fce00078ef805 */
.L_x_6125:
[----:B------:R-:W-:Y:S05]  /*7fe0*/  BSYNC.RECONVERGENT B0 ;  /* 0x0000000000007941 */ /* 0x000fea0003800200 */
.L_x_6124:
[----:B------:R-:W-:Y:S01]  /*7ff0*/  STG.E.U8 desc[UR36][R2.64], R0 ;  /* 0x0000000002007986 */ /* 0x000fe2000c101124 */
[----:B------:R-:W-:Y:S05]  /*8000*/  EXIT ;  /* 0x000000000000794d */ /* 0x000fea0003800000 */
.L_x_6122:
        /* <DEDUP_REMOVED lines=18> */
.L_x_6129:
[----:B------:R-:W-:-:S04]  /*8130*/  SHF.R.U32.HI R5, RZ, 0x18, R5 ;  /* 0x00000018ff057819 */ /* 0x000fc80000011605 */
[----:B------:R-:W-:-:S07]  /*8140*/  LOP3.LUT R0, R0, 0x80, R5, 0xf8, !PT ;  /* 0x0000008000007812 */ /* 0x000fce00078ef805 */
.L_x_6128:
[----:B------:R-:W-:Y:S05]  /*8150*/  BSYNC.RECONVERGENT B0 ;  /* 0x0000000000007941 */ /* 0x000fea0003800200 */
.L_x_6127:
[----:B------:R-:W-:Y:S01]  /*8160*/  STG.E.U8 desc[UR36][R2.64], R0 ;  /* 0x0000000002007986 */ /* 0x000fe2000c101124 */
[----:B------:R-:W-:Y:S05]  /*8170*/  EXIT ;  /* 0x000000000000794d */ /* 0x000fea0003800000 */
.L_x_6121:
        /* <DEDUP_REMOVED lines=22> */
.L_x_6131:
[----:B-----5:R-:W-:-:S06]  /*82e0*/  HADD2.F32 R4, -RZ, R18.H0_H0 ;  /* 0x20000012ff047230 */ /* 0x020fcc0000004100 */
[----:B------:R-:W0:Y:S02]  /*82f0*/  F2I.U64.TRUNC R4, R4 ;  /* 0x0000000400047311 */ /* 0x000e24000020d800 */
[----:B0-----:R-:W-:Y:S01]  /*8300*/  STG.E.64 desc[UR36][R2.64], R4 ;  /* 0x0000000402007986 */ /* 0x001fe2000c101b24 */
[----:B------:R-:W-:Y:S05]  /*8310*/  EXIT ;  /* 0x000000000000794d */ /* 0x000fea0003800000 */
.L_x_6130:
[----:B-----5:R-:W-:-:S04]  /*8320*/  HADD2.F32 R18, -RZ, R18.H0_H0 ;  /* 0x20000012ff127230 */ /* 0x020fc80000004100 */
[----:B------:R-:W0:Y:S02]  /*8330*/  F2I.FTZ.U32.TRUNC.NTZ R5, R18 ;  /* 0x0000001200057305 */ /* 0x000e24000021f000 */
[----:B0-----:R-:W-:Y:S01]  /*8340*/  STG.E desc[UR36][R2.64], R5 ;  /* 0x0000000502007986 */ /* 0x001fe2000c101924 */
[----:B------:R-:W-:Y:S05]  /*8350*/  EXIT ;  /* 0x000000000000794d */ /* 0x000fea0003800000 */
.L_x_6120:
        /* <DEDUP_REMOVED lines=11> */
.L_x_6133:
[----:B-----5:R-:W-:Y:S01]  /*8410*/  HADD2.F32 R18, -RZ, R18.H0_H0 ;  /* 0x20000012ff127230 */ /* 0x020fe20000004100 */
[----:B------:R-:W-:-:S04]  /*8420*/  CS2R R6, SRZ ;  /* 0x0000000000067805 */ /* 0x000fc8000001ff00 */
[----:B------:R-:W-:-:S06]  /*8430*/  FMUL.FTZ R4, R18, 1 ;  /* 0x3f80000012047820 */ /* 0x000fcc0000410000 */
[----:B------:R-:W0:Y:S02]  /*8440*/  F2F.F64.F32 R4, R4 ;  /* 0x0000000400047310 */ /* 0x000e240000201800 */
[----:B0-----:R-:W-:Y:S01]  /*8450*/  STG.E.128 desc[UR36][R2.64], R4 ;  /* 0x0000000402007986 */ /* 0x001fe2000c101d24 */
[----:B------:R-:W-:Y:S05]  /*8460*/  EXIT ;  /* 0x000000000000794d */ /* 0x000fea0003800000 */
.L_x_6132:
[----:B------:R-:W-:-:S13]  /*8470*/  ISETP.NE.AND P0, PT, R0, 0xf, PT ;  /* 0x0000000f0000780c */ /* 0x000fda0003f05270 */
[----:B------:R-:W-:Y:S05]  /*8480*/  @!P0 BRA `(.L_x_6134) ;  /* 0x0000000000e88947 */ /* 0x000fea0003800000 */
[----:B------:R-:W-:-:S13]  /*8490*/  ISETP.NE.AND P0, PT, R0, 0x17, PT ;  /* 0x000000170000780c */ /* 0x000fda0003f05270 */
[----:B------:R-:W-:Y:S05]  /*84a0*/  @!P0 BRA `(.L_x_6135) ;  /* 0x0000000000908947 */ /* 0x000fea0003800000 */
[----:B------:R-:W-:-:S13]  /*84b0*/  ISETP.NE.AND P0, PT, R0, 0x18, PT ;  /* 0x000000180000780c */ /* 0x000fda0003f05270 */
[----:B------:R-:W-:Y:S05]  /*84c0*/  @!P0 BRA `(.L_x_6136) ;  /* 0x0000000000448947 */ /* 0x000fea0003800000 */
.L_x_6113:
        /* <DEDUP_REMOVED lines=16> */
.L_x_6137:
[----:B------:R-:W-:Y:S05]  /*85d0*/  EXIT ;  /* 0x000000000000794d */ /* 0x000fea0003800000 */
.L_x_6136:
        /* <DEDUP_REMOVED lines=13> */
.L_x_6139:
[----:B------:R-:W-:Y:S05]  /*86b0*/  BSYNC.RECONVERGENT B0 ;  /* 0x0000000000007941 */ /* 0x000fea0003800200 */
.L_x_6138:
[----:B------:R-:W-:-:S05]  /*86c0*/  LOP3.LUT R5, R0, 0x80, R5, 0xf8, !PT ;  /* 0x0000008000057812 */ /* 0x000fca00078ef805 */
[----:B------:R-:W-:Y:S01]  /*86d0*/  STG.E.U8 desc[UR36][R2.64], R5 ;  /* 0x0000000502007986 */ /* 0x000fe2000c101124 */
[----:B------:R-:W-:Y:S05]  /*86e0*/  EXIT ;  /* 0x000000000000794d */ /* 0x000fea0003800000 */
.L_x_6135:
        /* <DEDUP_REMOVED lines=12> */
.L_x_6141:
[----:B------:R-:W-:Y:S01]  /*87b0*/  IMAD.MOV.U32 R0, RZ, RZ, 0x7f ;  /* 0x0000007fff007424 */ /* 0x000fe200078e00ff */
[----:B------:R-:W-:-:S04]  /*87c0*/  ISETP.GT.U32.AND P0, PT, R4, 0x7f800000, PT ;  /* 0x7f8000000400780c */ /* 0x000fc80003f04070 */
[----:B------:R-:W-:-:S09]  /*87d0*/  SEL R0, R0, 0x7c, P0 ;  /* 0x0000007c00007807 */ /* 0x000fd20000000000 */
.L_x_6142:
[----:B------:R-:W-:Y:S05]  /*87e0*/  BSYNC.RECONVERGENT B0 ;  /* 0x0000000000007941 */ /* 0x000fea0003800200 */
.L_x_6140:
[----:B------:R-:W-:-:S04]  /*87f0*/  SHF.R.U32.HI R5, RZ, 0x18, R5 ;  /* 0x00000018ff057819 */ /* 0x000fc80000011605 */
[----:B------:R-:W-:-:S05]  /*8800*/  LOP3.LUT R5, R0, 0x80, R5, 0xf8, !PT ;  /* 0x0000008000057812 */ /* 0x000fca00078ef805 */
[----:B------:R-:W-:Y:S01]  /*8810*/  STG.E.U8 desc[UR36][R2.64], R5 ;  /* 0x0000000502007986 */ /* 0x000fe2000c101124 */
[----:B------:R-:W-:Y:S05]  /*8820*/  EXIT ;  /* 0x000000000000794d */ /* 0x000fea0003800000 */
.L_x_6134:
[----:B-----5:R-:W-:-:S05]  /*8830*/  HADD2.F32 R0, -RZ, R18.H0_H0 ;  /* 0x20000012ff007230 */ /* 0x020fca0000004100 */
[----:B------:R-:W-:-:S05]  /*8840*/  F2FP.BF16.F32.PACK_AB R0, RZ, R0 ;  /* 0x00000000ff00723e */ /* 0x000fca00000010ff */
[----:B------:R-:W-:Y:S01]  /*8850*/  STG.E.U16 desc[UR36][R2.64], R0 ;  /* 0x0000000002007986 */ /* 0x000fe2000c101524 */
[----:B------:R-:W-:Y:S05]  /*8860*/  EXIT ;  /* 0x000000000000794d */ /* 0x000fea0003800000 */
.L_x_6143:
        /* <DEDUP_REMOVED lines=9> */
.L_x_31067:


//--------------------- .text._ZN2at6native18elementwise_kernelILi128ELi4EZNS0_22gpu_kernel_impl_nocastINS0_13AUnaryFunctorIN3c104HalfES5_S5_ZZZNS0_21heaviside_kernel_cudaERNS_18TensorIteratorBaseEENKUlvE_clEvENKUlvE6_clEvEUlS5_S5_E_EEEEvS7_RKT_EUliE_EEviT1_ --------------------------
	.section	.text._ZN2at6native18elementwise_kernelILi128ELi4EZNS0_22gpu_kernel_impl_nocastINS0_13AUnaryFunctorIN3c104HalfES5_S5_ZZZNS0_21heaviside_kernel_cudaERNS_18TensorIteratorBaseEENKUlvE_clEvENKUlvE6_clEvEUlS5_S5_E_EEEEvS7_RKT_EUliE_EEviT1_,"ax",@progbits
	.align	128
        .global         _ZN2at6native18elementwise_kernelILi128ELi4EZNS0_22gpu_kernel_impl_nocastINS0_13AUnaryFunctorIN3c104HalfES5_S5_ZZZNS0_21heaviside_kernel_cudaERNS_18TensorIteratorBaseEENKUlvE_clEvENKUlvE6_clEvEUlS5_S5_E_EEEEvS7_RKT_EUliE_EEviT1_
        .type           _ZN2at6native18elementwise_kernelILi128ELi4EZNS0_22gpu_kernel_impl_nocastINS0_13AUnaryFunctorIN3c104HalfES5_S5_ZZZNS0_21heaviside_kernel_cudaERNS_18TensorIteratorBaseEENKUlvE_clEvENKUlvE6_clEvEUlS5_S5_E_EEEEvS7_RKT_EUliE_EEviT1_,@function
        .size           _ZN2at6native18elementwise_kernelILi128ELi4EZNS0_22gpu_kernel_impl_nocastINS0_13AUnaryFunctorIN3c104HalfES5_S5_ZZZNS0_21heaviside_kernel_cudaERNS_18TensorIteratorBaseEENKUlvE_clEvENKUlvE6_clEvEUlS5_S5_E_EEEEvS7_RKT_EUliE_EEviT1_,(.L_x_31068 - _ZN2at6native18elementwise_kernelILi128ELi4EZNS0_22gpu_kernel_impl_nocastINS0_13AUnaryFunctorIN3c104HalfES5_S5_ZZZNS0_21heaviside_kernel_cudaERNS_18TensorIteratorBaseEENKUlvE_clEvENKUlvE6_clEvEUlS5_S5_E_EEEEvS7_RKT_EUliE_EEviT1_)
        .other          _ZN2at6native18elementwise_kernelILi128ELi4EZNS0_22gpu_kernel_impl_nocastINS0_13AUnaryFunctorIN3c104HalfES5_S5_ZZZNS0_21heaviside_kernel_cudaERNS_18TensorIteratorBaseEENKUlvE_clEvENKUlvE6_clEvEUlS5_S5_E_EEEEvS7_RKT_EUliE_EEviT1_,@"STO_CUDA_ENTRY STV_DEFAULT"
_ZN2at6native18elementwise_kernelILi128ELi4EZNS0_22gpu_kernel_impl_nocastINS0_13AUnaryFunctorIN3c104HalfES5_S5_ZZZNS0_21heaviside_kernel_cudaERNS_18TensorIteratorBaseEENKUlvE_clEvENKUlvE6_clEvEUlS5_S5_E_EEEEvS7_RKT_EUliE_EEviT1_:
.text._ZN2at6native18elementwise_kernelILi128ELi4EZNS0_22gpu_kernel_impl_nocastINS0_13AUnaryFunctorIN3c104HalfES5_S5_ZZZNS0_21heaviside_kernel_cudaERNS_18TensorIteratorBaseEENKUlvE_clEvENKUlvE6_clEvEUlS5_S5_E_EEEEvS7_RKT_EUliE_EEviT1_:
        /* <DEDUP_REMOVED lines=15> */
[----:B0-----:R-:W2:Y:S06]  /*00f0*/  LDG.E.U16 R9, desc[UR6][R4.64] ;  /* 0x0000000604097981 */ /* 0x001eac000c1e1500 */
[----:B------:R-:W0:Y:S01]  /*0100*/  LDC.U16 R0, c[0x0][0x592] ;  /* 0x00016480ff007b82 */ /* 0x000e220000000400 */
[----:B------:R-:W-:-:S07]  /*0110*/  IADD3 R3, PT, PT, R3, 0x80, RZ ;  /* 0x0000008003037810 */ /* 0x000fce0007ffe0ff */
[----:B------:R-:W1:Y:S01]  /*0120*/  LDC.64 R6, c[0x0][0x580] ;  /* 0x00016000ff067b82 */ /* 0x000e620000000a00 */
[----:B0-----:R-:W-:-:S05]  /*0130*/  HADD2.F32 R0, -RZ, R0.H0_H0 ;  /* 0x20000000ff007230 */ /* 0x001fca0000004100 */
[----:B------:R-:W-:-:S13]  /*0140*/  FSETP.NEU.FTZ.AND P0, PT, R0, RZ, PT ;  /* 0x000000ff0000720b */ /* 0x000fda0003f1d000 */
[----:B------:R-:W-:-:S04]  /*0150*/  @P0 FSET.BF.GT.FTZ.AND R0, R0, RZ, PT ;  /* 0x000000ff0000020a */ /* 0x000fc80003814000 */
[----:B------:R-:W-:-:S04]  /*0160*/  @P0 F2FP.F16.F32.PACK_AB R0, RZ, R0 ;  /* 0x00000000ff00023e */ /* 0x000fc800000000ff */
[----:B--2---:R-:W-:Y:S02]  /*0170*/  @P0 PRMT R9, R0, 0x7610, R9 ;  /* 0x0000761000090816 */ /* 0x004fe40000000009 */
[----:B------:R-:W-:-:S03]  /*0180*/  ISETP.GE.AND P0, PT, R3, UR4, PT ;  /* 0x0000000403007c0c */ /* 0x000fc6000bf06270 */
[----:B-1----:R0:W-:Y:S10]  /*0190*/  STG.E.U16 desc[UR6][R6.64], R9 ;  /* 0x0000000906007986 */ /* 0x0021f4000c101506 */
[----:B------:R-:W-:Y:S05]  /*01a0*/  @P0 BREAK.RELIABLE B1 ;  /* 0x0000000000010942 */ /* 0x000fea0003800100 */
        /* <DEDUP_REMOVED lines=10> */
[----:B--2---:R-:W-:-:S05]  /*0250*/  @P0 PRMT R9, R0, 0x7610, R9 ;  /* 0x0000761000090816 */ /* 0x004fca0000000009 */
[----:B-1----:R0:W-:Y:S02]  /*0260*/  STG.E.U16 desc[UR6][R6.64], R9 ;  /* 0x0000000906007986 */ /* 0x0021e4000c101506 */
.L_x_6147:
[----:B------:R-:W-:-:S13]  /*0270*/  ISETP.GE.AND P0, PT, R3, UR4, PT ;  /* 0x0000000403007c0c */ /* 0x000fda000bf06270 */
[----:B------:R-:W-:Y:S05]  /*0280*/  @P0 BREAK.RELIABLE B1 ;  /* 0x0000000000010942 */ /* 0x000fea0003800100 */
[----:B------:R-:W-:Y:S05]  /*0290*/  @P0 BRA `(.L_x_6148) ;  /* 0x0000000000300947 */ /* 0x000fea0003800000 */
[----:B------:R-:W-:Y:S05]  /*02a0*/  BSYNC.RELIABLE B1 ;  /* 0x0000000000017941 */ /* 0x000fea0003800100 */
.L_x_6146:
        /* <DEDUP_REMOVED lines=11> */
.L_x_6148:
[----:B------:R-:W-:Y:S05]  /*0360*/  BSYNC.RECONVERGENT B0 ;  /* 0x0000000000007941 */ /* 0x000fea0003800200 */
.L_x_6145:
[----:B------:R-:W-:Y:S05]  /*0370*/  WARPSYNC.ALL ;  /* 0x0000000000007948 */ /* 0x000fea0003800000 */
[----:B------:R-:W-:-:S13]  /*0380*/  ISETP.GE.AND P0, PT, R3, UR4, PT ;  /* 0x0000000403007c0c */ /* 0x000fda000bf06270 */
[----:B------:R-:W-:Y:S05]  /*0390*/  @P0 EXIT ;  /* 0x000000000000094d */ /* 0x000fea0003800000 */
[----:B------:R-:W0:Y:S02]  /*03a0*/  LDC.64 R2, c[0x0][0x588] ;  /* 0x00016200ff027b82 */ /* 0x000e240000000a00 */
[----:B01----:R-:W2:Y:S06]  /*03b0*/  LDG.E.U16 R7, desc[UR6][R2.64] ;  /* 0x0000000602077981 */ /* 0x003eac000c1e1500 */
[----:B------:R-:W0:Y:S08]  /*03c0*/  LDC.U16 R0, c[0x0][0x592] ;  /* 0x00016480ff007b82 */ /* 0x000e300000000400 */
[----:B------:R-:W1:Y:S01]  /*03d0*/  LDC.64 R4, c[0x0][0x580] ;  /* 0x00016000ff047b82 */ /* 0x000e620000000a00 */
[----:B0-----:R-:W-:-:S05]  /*03e0*/  HADD2.F32 R0, -RZ, R0.H0_H0 ;  /* 0x20000000ff007230 */ /* 0x001fca0000004100 */
[----:B------:R-:W-:-:S13]  /*03f0*/  FSETP.NEU.FTZ.AND P0, PT, R0, RZ, PT ;  /* 0x000000ff0000720b */ /* 0x000fda0003f1d000 */
[----:B------:R-:W-:-:S04]  /*0400*/  @P0 FSET.BF.GT.FTZ.AND R0, R0, RZ, PT ;  /* 0x000000ff0000020a */ /* 0x000fc80003814000 */
[----:B------:R-:W-:-:S04]  /*0410*/  @P0 F2FP.F16.F32.PACK_AB R0, RZ, R0 ;  /* 0x00000000ff00023e */ /* 0x000fc800000000ff */
[----:B--2---:R-:W-:-:S05]  /*0420*/  @P0 PRMT R7, R0, 0x7610, R7 ;  /* 0x0000761000070816 */ /* 0x004fca0000000007 */
[----:B-1----:R-:W-:Y:S01]  /*0430*/  STG.E.U16 desc[UR6][R4.64], R7 ;  /* 0x0000000704007986 */ /* 0x002fe2000c101506 */
[----:B------:R-:W-:Y:S05]  /*0440*/  EXIT ;  /* 0x000000000000794d */ /* 0x000fea0003800000 */
.L_x_6144:
        /* <DEDUP_REMOVED lines=301> */
[----:B--2---:R-:W-:Y:S02]  /*1720*/  IMAD R5, R6, UR10, R5 ;  /* 0x0000000a06057c24 */ /* 0x004fe4000f8e0205 */
[----:B0-----:R-:W-:Y:S02]  /*1730*/  @P0 IMAD R10, R10, R17, R11 ;  /* 0x000000110a0a0224 */ /* 0x001fe400078e020b */
[----:B------:R-:W-:Y:S02]  /*1740*/  IMAD R4, R6, UR11, R4 ;  /* 0x0000000b06047c24 */ /* 0x000fe4000f8e0204 */
[C---:B-1----:R-:W-:Y:S02]  /*1750*/  @P0 IMAD R5, R10.reuse, R8, R5 ;  /* 0x000000080a050224 */ /* 0x042fe400078e0205 */
[----:B------:R-:W-:-:S07]  /*1760*/  @P0 IMAD R4, R10, R9, R4 ;  /* 0x000000090a040224 */ /* 0x000fce00078e0204 */
.L_x_6152:
[----:B------:R-:W0:Y:S02]  /*1770*/  LDCU.64 UR8, c[0x0][0x588] ;  /* 0x0000b100ff0877ac */ /* 0x000e240008000a00 */
[----:B0-----:R-:W-:-:S04]  /*1780*/  IADD3 R6, P0, PT, R4, UR8, RZ ;  /* 0x0000000804067c10 */ /* 0x001fc8000ff1e0ff */
[----:B------:R-:W-:Y:S01]  /*1790*/  IADD3.X R7, PT, PT, RZ, UR9, RZ, P0, !PT ;  /* 0x00000009ff077c10 */ /* 0x000fe200087fe4ff */
[----:B------:R-:W0:Y:S01]  /*17a0*/  LDC.U16 R4, c[0x0][0x592] ;  /* 0x00016480ff047b82 */ /* 0x000e220000000400 */
[----:B------:R-:W1:Y:S03]  /*17b0*/  LDCU.64 UR8, c[0x0][0x580] ;  /* 0x0000b000ff0877ac */ /* 0x000e660008000a00 */
[----:B------:R-:W2:Y:S01]  /*17c0*/  LDG.E.U16 R9, desc[UR6][R6.64] ;  /* 0x0000000606097981 */ /* 0x000ea2000c1e1500 */
[----:B------:R-:W-:Y:S01]  /*17d0*/  IADD3 R3, PT, PT, R3, 0x80, RZ ;  /* 0x0000008003037810 */ /* 0x000fe20007ffe0ff */
[----:B0-----:R-:W-:-:S05]  /*17e0*/  HADD2.F32 R4, -RZ, R4.H0_H0 ;  /* 0x20000004ff047230 */ /* 0x001fca0000004100 */
[----:B------:R-:W-:-:S13]  /*17f0*/  FSETP.NEU.FTZ.AND P1, PT, R4, RZ, PT ;  /* 0x000000ff0400720b */ /* 0x000fda0003f3d000 */
[----:B------:R-:W-:Y:S02]  /*1800*/  @P1 FSET.BF.GT.FTZ.AND R8, R4, RZ, PT ;  /* 0x000000ff0408120a */ /* 0x000fe40003814000 */
[----:B-1----:R-:W-:Y:S02]  /*1810*/  IADD3 R4, P0, PT, R5, UR8, RZ ;  /* 0x0000000805047c10 */ /* 0x002fe4000ff1e0ff */
[----:B------:R-:W-:Y:S02]  /*1820*/  @P1 F2FP.F16.F32.PACK_AB R8, RZ, R8 ;  /* 0x00000008ff08123e */ /* 0x000fe400000000ff */
[----:B------:R-:W-:Y:S02]  /*1830*/  IADD3.X R5, PT, PT, RZ, UR9, RZ, P0, !PT ;  /* 0x00000009ff057c10 */ /* 0x000fe400087fe4ff */
[----:B------:R-:W-:-:S13]  /*1840*/  ISETP.GE.AND P0, PT, R3, UR4, PT ;  /* 0x0000000403007c0c */ /* 0x000fda000bf06270 */
[----:B------:R-:W-:Y:S05]  /*1850*/  @P0 BREAK.RELIABLE B1 ;  /* 0x0000000000010942 */ /* 0x000fea0003800100 */
[----:B--2---:R-:W-:-:S05]  /*1860*/  @P1 PRMT R9, R8, 0x7610, R9 ;  /* 0x0000761008091816 */ /* 0x004fca0000000009 */
[----:B------:R0:W-:Y:S01]  /*1870*/  STG.E.U16 desc[UR6][R4.64], R9 ;  /* 0x0000000904007986 */ /* 0x0001e2000c101506 */
[----:B------:R-:W-:Y:S05]  /*1880*/  @P0 BRA `(.L_x_6153) ;  /* 0x0000002400d80947 */ /* 0x000fea0003800000 */
[----:B------:R-:W1:Y:S01]  /*1890*/  LDCU.64 UR8, c[0x0][0x390] ;  /* 0x00007200ff0877ac */ /* 0x000e620008000a00 */
[----:B0-----:R-:W-:Y:S01]  /*18a0*/  HFMA2 R4, -RZ, RZ, 0, 0 ;  /* 0x00000000ff047431 */ /* 0x001fe200000001ff */
[----:B------:R-:W-:Y:S01]  /*18b0*/  MOV R5, R3 ;  /* 0x0000000300057202 */ /* 0x000fe20000000f00 */
[----:B------:R-:W0:Y:S01]  /*18c0*/  LDCU UR5, c[0x0][0x38c] ;  /* 0x00007180ff0577ac */ /* 0x000e220008000800 */
[----:B------:R-:W-:Y:S01]  /*18d0*/  ISETP.NE.AND P0, PT, R2, RZ, PT ;  /* 0x000000ff0200720c */ /* 0x000fe20003f05270 */
        /* <DEDUP_REMOVED lines=293> */
.L_x_6154:
        /* <DEDUP_REMOVED lines=11> */
[----:B------:R-:W-:-:S03]  /*2be0*/  @P1 F2FP.F16.F32.PACK_AB R8, RZ, R8 ;  /* 0x00000008ff08123e */ /* 0x000fc600000000ff */
[----:B------:R-:W-:Y:S01]  /*2bf0*/  IMAD.X R5, RZ, RZ, UR9, P0 ;  /* 0x00000009ff057e24 */ /* 0x000fe200080e06ff */
[----:B--2---:R-:W-:-:S05]  /*2c00*/  @P1 PRMT R9, R8, 0x7610, R9 ;  /* 0x0000761008091816 */ /* 0x004fca0000000009 */
[----:B------:R0:W-:Y:S02]  /*2c10*/  STG.E.U16 desc[UR6][R4.64], R9 ;  /* 0x0000000904007986 */ /* 0x0001e4000c101506 */
.L_x_6151:
[----:B------:R-:W-:-:S13]  /*2c20*/  ISETP.GE.AND P0, PT, R3, UR4, PT ;  /* 0x0000000403007c0c */ /* 0x000fda000bf06270 */
[----:B------:R-:W-:Y:S05]  /*2c30*/  @P0 BREAK.RELIABLE B1 ;  /* 0x0000000000010942 */ /* 0x000fea0003800100 */
[----:B------:R-:W-:Y:S05]  /*2c40*/  @P0 BRA `(.L_x_6153) ;  /* 0x0000001000e80947 */ /* 0x000fea0003800000 */
[----:B------:R-:W-:Y:S05]  /*2c50*/  BSYNC.RELIABLE B1 ;  /* 0x0000000000017941 */ /* 0x000fea0003800100 */
.L_x_6150:
        /* <DEDUP_REMOVED lines=298> */
.L_x_6155:
[----:B------:R-:W0:Y:S02]  /*3f00*/  LDCU.64 UR8, c[0x0][0x588] ;  /* 0x0000b100ff0877ac */ /* 0x000e240008000a00 */
[----:B0-----:R-:W-:-:S05]  /*3f10*/  IADD3 R6, P0, PT, R4, UR8, RZ ;  /* 0x0000000804067c10 */ /* 0x001fca000ff1e0ff */
[----:B------:R-:W-:Y:S01]  /*3f20*/  IMAD.X R7, RZ, RZ, UR9, P0 ;  /* 0x00000009ff077e24 */ /* 0x000fe200080e06ff */
        /* <DEDUP_REMOVED lines=10> */
[----:B--2---:R-:W-:-:S05]  /*3fd0*/  @P1 PRMT R9, R8, 0x7610, R9 ;  /* 0x0000761008091816 */ /* 0x004fca0000000009 */
[----:B------:R1:W-:Y:S02]  /*3fe0*/  STG.E.U16 desc[UR6][R4.64], R9 ;  /* 0x0000000904007986 */ /* 0x0003e4000c101506 */
.L_x_6153:
[----:B------:R-:W-:Y:S05]  /*3ff0*/  BSYNC.RECONVERGENT B0 ;  /* 0x0000000000007941 */ /* 0x000fea0003800200 */
.L_x_6149:
        /* <DEDUP_REMOVED lines=301> */
.L_x_6156:
[----:B------:R-:W0:Y:S02]  /*52d0*/  LDCU.128 UR8, c[0x0][0x580] ;  /* 0x0000b000ff0877ac */ /* 0x000e240008000c00 */
[----:B0-----:R-:W-:-:S04]  /*52e0*/  IADD3 R4, P0, PT, R2, UR10, RZ ;  /* 0x0000000a02047c10 */ /* 0x001fc8000ff1e0ff */
[----:B------:R-:W-:-:S05]  /*52f0*/  IADD3.X R5, PT, PT, RZ, UR11, RZ, P0, !PT ;  /* 0x0000000bff057c10 */ /* 0x000fca00087fe4ff */
[----:B------:R-:W2:Y:S01]  /*5300*/  LDG.E.U16 R7, desc[UR6][R4.64] ;  /* 0x0000000604077981 */ /* 0x000ea2000c1e1500 */
[----:B------:R-:W0:Y:S01]  /*5310*/  LDC.U16 R0, c[0x0][0x592] ;  /* 0x00016480ff007b82 */ /* 0x000e220000000400 */
[----:B------:R-:W-:-:S04]  /*5320*/  IADD3 R2, P0, PT, R3, UR8, RZ ;  /* 0x0000000803027c10 */ /* 0x000fc8000ff1e0ff */
[----:B------:R-:W-:Y:S01]  /*5330*/  IADD3.X R3, PT, PT, RZ, UR9, RZ, P0, !PT ;  /* 0x00000009ff037c10 */ /* 0x000fe200087fe4ff */
[----:B0-----:R-:W-:-:S05]  /*5340*/  HADD2.F32 R0, -RZ, R0.H0_H0 ;  /* 0x20000000ff007230 */ /* 0x001fca0000004100 */
[----:B------:R-:W-:-:S13]  /*5350*/  FSETP.NEU.FTZ.AND P1, PT, R0, RZ, PT ;  /* 0x000000ff0000720b */ /* 0x000fda0003f3d000 */
[----:B------:R-:W-:-:S04]  /*5360*/  @P1 FSET.BF.GT.FTZ.AND R0, R0, RZ, PT ;  /* 0x000000ff0000120a */ /* 0x000fc80003814000 */
[----:B------:R-:W-:-:S04]  /*5370*/  @P1 F2FP.F16.F32.PACK_AB R0, RZ, R0 ;  /* 0x00000000ff00123e */ /* 0x000fc800000000ff */
[----:B--2---:R-:W-:-:S05]  /*5380*/  @P1 PRMT R7, R0, 0x7610, R7 ;  /* 0x0000761000071816 */ /* 0x004fca0000000007 */
[----:B------:R-:W-:Y:S01]  /*5390*/  STG.E.U16 desc[UR6][R2.64], R7 ;  /* 0x0000000702007986 */ /* 0x000fe2000c101506 */
[----:B------:R-:W-:Y:S05]  /*53a0*/  EXIT ;  /* 0x000000000000794d */ /* 0x000fea0003800000 */
.L_x_6157:
        /* <DEDUP_REMOVED lines=13> */
.L_x_31068:


//--------------------- .text._ZN2at6native27unrolled_elementwise_kernelINS0_13AUnaryFunctorIN3c104HalfES4_S4_ZZZNS0_21heaviside_kernel_cudaERNS_18TensorIteratorBaseEENKUlvE_clEvENKUlvE6_clEvEUlS4_S4_E_EESt5arrayIPcLm2EELi4E23TrivialOffsetCalculatorILi1EjESF_NS0_6memory15LoadWithoutCastENSG_16StoreWithoutCastEEEviT_T0_T2_T3_T4_T5_ --------------------------
	.section	.text._ZN2at6native27unrolled_elementwise_kernelINS0_13AUnaryFunctorIN3c104HalfES4_S4_ZZZNS0_21heaviside_kernel_cudaERNS_18TensorIteratorBaseEENKUlvE_clEvENKUlvE6_clEvEUlS4_S4_E_EESt5arrayIPcLm2EELi4E23TrivialOffsetCalculatorILi1EjESF_NS0_6memory15LoadWithoutCastENSG_16StoreWithoutCastEEEviT_T0_T2_T3_T4_T5_,"ax",@progbits
	.align	128
        .global         _ZN2at6native27unrolled_elementwise_kernelINS0_13AUnaryFunctorIN3c104HalfES4_S4_ZZZNS0_21heaviside_kernel_cudaERNS_18TensorIteratorBaseEENKUlvE_clEvENKUlvE6_clEvEUlS4_S4_E_EESt5arrayIPcLm2EELi4E23TrivialOffsetCalculatorILi1EjESF_NS0_6memory15LoadWithoutCastENSG_16StoreWithoutCastEEEviT_T0_T2_T3_T4_T5_
        .type           _ZN2at6native27unrolled_elementwise_kernelINS0_13AUnaryFunctorIN3c104HalfES4_S4_ZZZNS0_21heaviside_kernel_cudaERNS_18TensorIteratorBaseEENKUlvE_clEvENKUlvE6_clEvEUlS4_S4_E_EESt5arrayIPcLm2EELi4E23TrivialOffsetCalculatorILi1EjESF_NS0_6memory15LoadWithoutCastENSG_16StoreWithoutCastEEEviT_T0_T2_T3_T4_T5_,@function
        .size           _ZN2at6native27unrolled_elementwise_kernelINS0_13AUnaryFunctorIN3c104HalfES4_S4_ZZZNS0_21heaviside_kernel_cudaERNS_18TensorIteratorBaseEENKUlvE_clEvENKUlvE6_clEvEUlS4_S4_E_EESt5arrayIPcLm2EELi4E23TrivialOffsetCalculatorILi1EjESF_NS0_6memory15LoadWithoutCastENSG_16StoreWithoutCastEEEviT_T0_T2_T3_T4_T5_,(.L_x_31069 - _ZN2at6native27unrolled_elementwise_kernelINS0_13AUnaryFunctorIN3c104HalfES4_S4_ZZZNS0_21heaviside_kernel_cudaERNS_18TensorIteratorBaseEENKUlvE_clEvENKUlvE6_clEvEUlS4_S4_E_EESt5arrayIPcLm2EELi4E23TrivialOffsetCalculatorILi1EjESF_NS0_6memory15LoadWithoutCastENSG_16StoreWithoutCastEEEviT_T0_T2_T3_T4_T5_)
        .other          _ZN2at6native27unrolled_elementwise_kernelINS0_13AUnaryFunctorIN3c104HalfES4_S4_ZZZNS0_21heaviside_kernel_cudaERNS_18TensorIteratorBaseEENKUlvE_clEvENKUlvE6_clEvEUlS4_S4_E_EESt5arrayIPcLm2EELi4E23TrivialOffsetCalculatorILi1EjESF_NS0_6memory15LoadWithoutCastENSG_16StoreWithoutCastEEEviT_T0_T2_T3_T4_T5_,@"STO_CUDA_ENTRY STV_DEFAULT"
_ZN2at6native27unrolled_elementwise_kernelINS0_13AUnaryFunctorIN3c104HalfES4_S4_ZZZNS0_21heaviside_kernel_cudaERNS_18TensorIteratorBaseEENKUlvE_clEvENKUlvE6_clEvEUlS4_S4_E_EESt5arrayIPcLm2EELi4E23TrivialOffsetCalculatorILi1EjESF_NS0_6memory15LoadWithoutCastENSG_16StoreWithoutCastEEEviT_T0_T2_T3_T4_T5_:
.text._ZN2at6native27unrolled_elementwise_kernelINS0_13AUnaryFunctorIN3c104HalfES4_S4_ZZZNS0_21heaviside_kernel_cudaERNS_18TensorIteratorBaseEENKUlvE_clEvENKUlvE6_clEvEUlS4_S4_E_EESt5arrayIPcLm2EELi4E23TrivialOffsetCalculatorILi1EjESF_NS0_6memory15LoadWithoutCastENSG_16StoreWithoutCastEEEviT_T0_T2_T3_T4_T5_:
        /* <DEDUP_REMOVED lines=31> */
[----:B------:R-:W-:Y:S01]  /*01f0*/  BSSY.RECONVERGENT B0, `(.L_x_6158) ;  /* 0x0000017000007945 */ /* 0x000fe20003800200 */
[----:B------:R-:W-:Y:S01]  /*0200*/  VIADD R21, R3, 0x180 ;  /* 0x0000018003157836 */ /* 0x000fe20000000000 */
[----:B------:R1:W5:Y:S07]  /*0210*/  @!P3 LDG.E.U16 R8, desc[UR4][R16.64] ;  /* 0x000000041008b981 */ /* 0x00036e000c1e1500 */
        /* <DEDUP_REMOVED lines=13> */
[----:B-1----:R-:W-:Y:S11]  /*02f0*/  @P0 BRA `(.L_x_6159) ;  /* 0x0000000000180947 */ /* 0x002ff60003800000 */
[----:B------:R-:W0:Y:S02]  /*0300*/  LDC.U16 R10, c[0x0][0x386] ;  /* 0x0000e180ff0a7b82 */ /* 0x000e240000000400 */
[----:B0-----:R-:W-:-:S05]  /*0310*/  HADD2.F32 R10, -RZ, R10.H0_H0 ;  /* 0x2000000aff0a7230 */ /* 0x001fca0000004100 */
[----:B------:R-:W-:-:S13]  /*0320*/  FSETP.NEU.FTZ.AND P4, PT, R10, RZ, PT ;  /* 0x000000ff0a00720b */ /* 0x000fda0003f9d000 */
[----:B------:R-:W-:-:S04]  /*0330*/  @P4 FSET.BF.GT.FTZ.AND R10, R10, RZ, PT ;  /* 0x000000ff0a0a420a */ /* 0x000fc80003814000 */
[----:B------:R-:W-:-:S04]  /*0340*/  @P4 F2FP.F16.F32.PACK_AB R10, RZ, R10 ;  /* 0x0000000aff0a423e */ /* 0x000fc800000000ff */
[----:B-----5:R-:W-:-:S07]  /*0350*/  @P4 PRMT R9, R10, 0x7610, R9 ;  /* 0x000076100a094816 */ /* 0x020fce0000000009 */
.L_x_6159:
[----:B------:R-:W-:Y:S05]  /*0360*/  BSYNC.RECONVERGENT B0 ;  /* 0x0000000000007941 */ /* 0x000fea0003800200 */
.L_x_6158:
        /* <DEDUP_REMOVED lines=8> */
.L_x_6161:
[----:B------:R-:W-:Y:S05]  /*03f0*/  BSYNC.RECONVERGENT B0 ;  /* 0x0000000000007941 */ /* 0x000fea0003800200 */
.L_x_6160:
        /* <DEDUP_REMOVED lines=8> */
.L_x_6163:
[----:B------:R-:W-:Y:S05]  /*0480*/  BSYNC.RECONVERGENT B0 ;  /* 0x0000000000007941 */ /* 0x000fea0003800200 */
.L_x_6162:
        /* <DEDUP_REMOVED lines=8> */
.L_x_6165:
[----:B------:R-:W-:Y:S05]  /*0510*/  BSYNC.RECONVERGENT B0 ;  /* 0x0000000000007941 */ /* 0x000fea0003800200 */
.L_x_6164:
        /* <DEDUP_REMOVED lines=13> */
.L_x_6167:
[----:B------:R-:W-:Y:S05]  /*05f0*/  BSYNC.RECONVERGENT B0 ;  /* 0x0000000000007941 */ /* 0x000fea0003800200 */
.L_x_6166:
[----:B------:R-:W-:-:S13]  /*0600*/  ISETP.GE.AND P0, PT, R3, R2, PT ;  /* 0x000000020300720c */ /* 0x000fda0003f06270 */
[----:B------:R-:W-:Y:S05]  /*0610*/  @P0 EXIT ;  /* 0x000000000000094d */ /* 0x000fea0003800000 */
[----:B01----:R-:W0:Y:S01]  /*0620*/  LDC.64 R4, c[0x0][0x388] ;  /* 0x0000e200ff047b82 */ /* 0x003e220000000a00 */
[----:B------:R-:W-:-:S04]  /*0630*/  IMAD R3, R0, 0x200, R3 ;  /* 0x0000020000037824 */ /* 0x000fc800078e0203 */
[----:B0-----:R-:W-:-:S05]  /*0640*/  IMAD.WIDE.U32 R2, R3, 0x2, R4 ;  /* 0x0000000203027825 */ /* 0x001fca00078e0004 */
[----:B------:R-:W-:Y:S01]  /*0650*/  STG.E.U16 desc[UR4][R2.64], R6 ;  /* 0x0000000602007986 */ /* 0x000fe2000c101504 */
[----:B------:R-:W-:Y:S05]  /*0660*/  EXIT ;  /* 0x000000000000794d */ /* 0x000fea0003800000 */
.L_x_6168:
        /* <DEDUP_REMOVED lines=9> */
.L_x_31069:


//--------------------- .text._ZN2at6native29vectorized_elementwise_kernelILi2ENS0_13AUnaryFunctorIN3c104HalfES4_S4_ZZZNS0_21heaviside_kernel_cudaERNS_18TensorIteratorBaseEENKUlvE_clEvENKUlvE6_clEvEUlS4_S4_E_EESt5arrayIPcLm2EEEEviT0_T1_ --------------------------
	.section	.text._ZN2at6native29vectorized_elementwise_kernelILi2ENS0_13AUnaryFunctorIN3c104HalfES4_S4_ZZZNS0_21heaviside_kernel_cudaERNS_18TensorIteratorBaseEENKUlvE_clEvENKUlvE6_clEvEUlS4_S4_E_EESt5arrayIPcLm2EEEEviT0_T1_,"ax",@progbits
	.align	128
        .global         _ZN2at6native29vectorized_elementwise_kernelILi2ENS0_13AUnaryFunctorIN3c104HalfES4_S4_ZZZNS0_21heaviside_kernel_cudaERNS_18TensorIteratorBaseEENKUlvE_clEvENKUlvE6_clEvEUlS4_S4_E_EESt5arrayIPcLm2EEEEviT0_T1_
        .type           _ZN2at6native29vectorized_elementwise_kernelILi2ENS0_13AUnaryFunctorIN3c104HalfES4_S4_ZZZNS0_21heaviside_kernel_cudaERNS_18TensorIteratorBaseEENKUlvE_clEvENKUlvE6_clEvEUlS4_S4_E_EESt5arrayIPcLm2EEEEviT0_T1_,@function
        .size           _ZN2at6native29vectorized_elementwise_kernelILi2ENS0_13AUnaryFunctorIN3c104HalfES4_S4_ZZZNS0_21heaviside_kernel_cudaERNS_18TensorIteratorBaseEENKUlvE_clEvENKUlvE6_clEvEUlS4_S4_E_EESt5arrayIPcLm2EEEEviT0_T1_,(.L_x_31070 - _ZN2at6native29vectorized_elementwise_kernelILi2ENS0_13AUnaryFunctorIN3c104HalfES4_S4_ZZZNS0_21heaviside_kernel_cudaERNS_18TensorIteratorBaseEENKUlvE_clEvENKUlvE6_clEvEUlS4_S4_E_EESt5arrayIPcLm2EEEEviT0_T1_)
        .other          _ZN2at6native29vectorized_elementwise_kernelILi2ENS0_13AUnaryFunctorIN3c104HalfES4_S4_ZZZNS0_21heaviside_kernel_cudaERNS_18TensorIteratorBaseEENKUlvE_clEvENKUlvE6_clEvEUlS4_S4_E_EESt5arrayIPcLm2EEEEviT0_T1_,@"STO_CUDA_ENTRY STV_DEFAULT"
_ZN2at6native29vectorized_elementwise_kernelILi2ENS0_13AUnaryFunctorIN3c104HalfES4_S4_ZZZNS0_21heaviside_kernel_cudaERNS_18TensorIteratorBaseEENKUlvE_clEvENKUlvE6_clEvEUlS4_S4_E_EESt5arrayIPcLm2EEEEviT0_T1_:
.text._ZN2at6native29vectorized_elementwise_kernelILi2ENS0_13AUnaryFunctorIN3c104HalfES4_S4_ZZZNS0_21heaviside_kernel_cudaERNS_18TensorIteratorBaseEENKUlvE_clEvENKUlvE6_clEvEUlS4_S4_E_EESt5arrayIPcLm2EEEEviT0_T1_:
        /* <DEDUP_REMOVED lines=80> */
[----:B------:R-:W0:Y:S02]  /*0500*/  LDC.U16 R2, c[0x0][0x386] ;  /* 0x0000e180ff027b82 */ /* 0x000e240000000400 */
[----:B0-----:R-:W-:-:S05]  /*0510*/  HADD2.F32 R2, -RZ, R2.H0_H0 ;  /* 0x20000002ff027230 */ /* 0x001fca0000004100 */
[----:B------:R-:W-:-:S13]  /*0520*/  FSETP.NEU.FTZ.AND P0, PT, R2, RZ, PT ;  /* 0x000000ff0200720b */ /* 0x000fda0003f1d000 */
[----:B------:R-:W-:-:S04]  /*0530*/  @P0 FSET.BF.GT.FTZ.AND R2, R2, RZ, PT ;  /* 0x000000ff0202020a */ /* 0x000fc80003814000 */
[----:B------:R-:W-:-:S04]  /*0540*/  @P0 F2FP.F16.F32.PACK_AB R2, RZ, R2 ;  /* 0x00000002ff02023e */ /* 0x000fc800000000ff */
[----:B-----5:R-:W-:-:S07]  /*0550*/  @P0 PRMT R18, R2, 0x7610, R18 ;  /* 0x0000761002120816 */ /* 0x020fce0000000012 */
.L_x_6171:
[----:B------:R-:W-:Y:S05]  /*0560*/  BSYNC.RECONVERGENT B0 ;  /* 0x0000000000007941 */ /* 0x000fea0003800200 */
.L_x_6170:
[----:B------:R-:W-:Y:S01]  /*0570*/  BSSY.RECONVERGENT B0, `(.L_x_6172) ;  /* 0x000000a000007945 */ /* 0x000fe20003800200 */
[----:B------:R-:W-:Y:S01]  /*0580*/  ISETP.GE.U32.AND P0, PT, R5, R16, PT ;  /* 0x000000100500720c */ /* 0x000fe20003f06070 */
[----:B------:R-:W-:Y:S02]  /*0590*/  VIADD R5, R17, 0x380 ;  /* 0x0000038011057836 */ /* 0x000fe40000000000 */
[----:B------:R-:W-:Y:S10]  /*05a0*/  @P6 BRA `(.L_x_6173) ;  /* 0x0000000000186947 */ /* 0x000ff40003800000 */
[----:B------:R-:W0:Y:S02]  /*05b0*/  LDC.U16 R2, c[0x0][0x386] ;  /* 0x0000e180ff027b82 */ /* 0x000e240000000400 */
[----:B0-----:R-:W-:-:S05]  /*05c0*/  HADD2.F32 R2, -RZ, R2.H0_H0 ;  /* 0x20000002ff027230 */ /* 0x001fca0000004100 */
[----:B------:R-:W-:-:S13]  /*05d0*/  FSETP.NEU.FTZ.AND P6, PT, R2, RZ, PT ;  /* 0x000000ff0200720b */ /* 0x000fda0003fdd000 */
[----:B------:R-:W-:-:S04]  /*05e0*/  @P6 FSET.BF.GT.FTZ.AND R2, R2, RZ, PT ;  /* 0x000000ff0202620a */ /* 0x000fc80003814000 */
[----:B------:R-:W-:-:S04]  /*05f0*/  @P6 F2FP.F16.F32.PACK_AB R2, RZ, R2 ;  /* 0x00000002ff02623e */ /* 0x000fc800000000ff */
[----:B-----5:R-:W-:-:S07]  /*0600*/  @P6 PRMT R20, R2, 0x7610, R20 ;  /* 0x0000761002146816 */ /* 0x020fce0000000014 */
.L_x_6173:
[----:B------:R-:W-:Y:S05]  /*0610*/  BSYNC.RECONVERGENT B0 ;  /* 0x0000000000007941 */ /* 0x000fea0003800200 */
.L_x_6172:
[----:B------:R-:W-:Y:S01]  /*0620*/  ISETP.GE.U32.AND P6, PT, R5, R16, PT ;  /* 0x000000100500720c */ /* 0x000fe20003fc6070 */
[----:B------:R-:W-:Y:S01]  /*0630*/  @!P5 IMAD.IADD R5, R0, 0x1, R17 ;  /* 0x000000010005d824 */ /* 0x000fe200078e0211 */
[----:B------:R-:W-:Y:S03]  /*0640*/  BSSY.RECONVERGENT B0, `(.L_x_6174) ;  /* 0x0000009000007945 */ /* 0x000fe60003800200 */
[----:B------:R-:W-:Y:S01]  /*0650*/  @!P5 IMAD.WIDE.U32 R14, R5, 0x2, R14 ;  /* 0x00000002050ed825 */ /* 0x000fe200078e000e */
[----:B------:R-:W-:Y:S07]  /*0660*/  @P4 BRA `(.L_x_6175) ;  /* 0x0000000000184947 */ /* 0x000fee0003800000 */
[----:B------:R-:W0:Y:S02]  /*0670*/  LDC.U16 R2, c[0x0][0x386] ;  /* 0x0000e180ff027b82 */ /* 0x000e240000000400 */
[----:B0-----:R-:W-:-:S05]  /*0680*/  HADD2.F32 R2, -RZ, R2.H0_H0 ;  /* 0x20000002ff027230 */ /* 0x001fca0000004100 */
[----:B------:R-:W-:-:S13]  /*0690*/  FSETP.NEU.FTZ.AND P4, PT, R2, RZ, PT ;  /* 0x000000ff0200720b */ /* 0x000fda0003f9d000 */
[----:B------:R-:W-:-:S04]  /*06a0*/  @P4 FSET.BF.GT.FTZ.AND R2, R2, RZ, PT ;  /* 0x000000ff0202420a */ /* 0x000fc80003814000 */
[----:B------:R-:W-:-:S04]  /*06b0*/  @P4 F2FP.F16.F32.PACK_AB R2, RZ, R2 ;  /* 0x00000002ff02423e */ /* 0x000fc800000000ff */
[----:B-----5:R-:W-:-:S07]  /*06c0*/  @P4 PRMT R22, R2, 0x7610, R22 ;  /* 0x0000761002164816 */ /* 0x020fce0000000016 */
.L_x_6175:
[----:B------:R-:W-:Y:S05]  /*06d0*/  BSYNC.RECONVERGENT B0 ;  /* 0x0000000000007941 */ /* 0x000fea0003800200 */
.L_x_6174:
        /* <DEDUP_REMOVED lines=8> */
.L_x_6177:
[----:B------:R-:W-:Y:S05]  /*0760*/  BSYNC.RECONVERGENT B0 ;  /* 0x0000000000007941 */ /* 0x000fea0003800200 */
.L_x_6176:
        /* <DEDUP_REMOVED lines=8> */
.L_x_6179:
[----:B------:R-:W-:Y:S05]  /*07f0*/  BSYNC.RECONVERGENT B0 ;  /* 0x0000000000007941 */ /* 0x000fea0003800200 */
.L_x_6178:
        /* <DEDUP_REMOVED lines=8> */
.L_x_6181:
[----:B------:R-:W-:Y:S05]  /*0880*/  BSYNC.RECONVERGENT B0 ;  /* 0x0000000000007941 */ /* 0x000fea0003800200 */
.L_x_6180:
        /* <DEDUP_REMOVED lines=8> */
.L_x_6183:
[----:B------:R-:W-:Y:S05]  /*0910*/  BSYNC.RECONVERGENT B0 ;  /* 0x0000000000007941 */ /* 0x000fea0003800200 */
.L_x_6182:
        /* <DEDUP_REMOVED lines=8> */
.L_x_6185:
[----:B------:R-:W-:Y:S05]  /*09a0*/  BSYNC.RECONVERGENT B0 ;  /* 0x0000000000007941 */ /* 0x000fea0003800200 */
.L_x_6184:
        /* <DEDUP_REMOVED lines=18> */
.L_x_6188:
[----:B------:R-:W-:-:S13]  /*0ad0*/  ISETP.GE.U32.AND P0, PT, R17, R16, PT ;  /* 0x000000101100720c */ /* 0x000fda0003f06070 */
[----:B------:R-:W-:Y:S05]  /*0ae0*/  @P0 BRA `(.L_x_6190) ;  /* 0x0000000000300947 */ /* 0x000fea0003800000 */
[----:B0-----:R-:W0:Y:S01]  /*0af0*/  LDC.64 R2, c[0x0][0x388] ;  /* 0x0000e200ff027b82 */ /* 0x001e220000000a00 */
[----:B------:R-:W-:Y:S02]  /*0b00*/  IMAD.IADD R5, R0, 0x1, R17 ;  /* 0x0000000100057824 */ /* 0x000fe400078e0211 */
[----:B------:R-:W-:Y:S02]  /*0b10*/  VIADD R17, R17, 0x80 ;  /* 0x0000008011117836 */ /* 0x000fe40000000000 */
[----:B0-----:R-:W-:-:S05]  /*0b20*/  IMAD.WIDE.U32 R2, R5, 0x2, R2 ;  /* 0x0000000205027825 */ /* 0x001fca00078e0002 */
[----:B------:R1:W-:Y:S02]  /*0b30*/  STG.E.U16 desc[UR4][R2.64], R19 ;  /* 0x0000001302007986 */ /* 0x0003e4000c101504 */
.L_x_6189:
[----:B------:R-:W-:-:S13]  /*0b40*/  ISETP.GE.U32.AND P0, PT, R17, R16, PT ;  /* 0x000000101100720c */ /* 0x000fda0003f06070 */
[----:B------:R-:W-:Y:S05]  /*0b50*/  @P0 BRA `(.L_x_6191) ;  /* 0x0000000000340947 */ /* 0x000fea0003800000 */
[----:B01----:R-:W0:Y:S01]  /*0b60*/  LDC.64 R2, c[0x0][0x388] ;  /* 0x0000e200ff027b82 */ /* 0x003e220000000a00 */
[----:B------:R-:W-:Y:S02]  /*0b70*/  IMAD.IADD R5, R0, 0x1, R17 ;  /* 0x0000000100057824 */ /* 0x000fe400078e0211 */
[----:B------:R-:W-:Y:S02]  /*0b80*/  VIADD R17, R17, 0x80 ;  /* 0x0000008011117836 */ /* 0x000fe40000000000 */
[----:B0-----:R-:W-:-:S05]  /*0b90*/  IMAD.WIDE.U32 R2, R5, 0x2, R2 ;  /* 0x0000000205027825 */ /* 0x001fca00078e0002 */
[----:B------:R1:W-:Y:S02]  /*0ba0*/  STG.E.U16 desc[UR4][R2.64], R21 ;  /* 0x0000001502007986 */ /* 0x0003e4000c101504 */
.L_x_6190:
        /* <DEDUP_REMOVED lines=8> */
.L_x_6191:
[----:B------:R-:W-:Y:S05]  /*0c30*/  BSYNC.RELIABLE B1 ;  /* 0x0000000000017941 */ /* 0x000fea0003800100 */
.L_x_6187:
[----:B------:R-:W-:-:S13]  /*0c40*/  ISETP.GE.U32.AND P0, PT, R17, R16, PT ;  /* 0x000000101100720c */ /* 0x000fda0003f06070 */
[----:B01-3--:R-:W0:Y:S01]  /*0c50*/  @!P0 LDC.64 R2, c[0x0][0x388] ;  /* 0x0000e200ff028b82 */ /* 0x00be220000000a00 */
[----:B------:R-:W-:Y:S02]  /*0c60*/  @!P0 IMAD.IADD R5, R0, 0x1, R17 ;  /* 0x0000000100058824 */ /* 0x000fe400078e0211 */
[----:B------:R-:W-:Y:S02]  /*0c70*/  @!P0 VIADD R17, R17, 0x80 ;  /* 0x0000008011118836 */ /* 0x000fe40000000000 */
[----:B0-----:R-:W-:-:S05]  /*0c80*/  @!P0 IMAD.WIDE.U32 R2, R5, 0x2, R2 ;  /* 0x0000000205028825 */ /* 0x001fca00078e0002 */
[----:B------:R3:W-:Y:S02]  /*0c90*/  @!P0 STG.E.U16 desc[UR4][R2.64], R13 ;  /* 0x0000000d02008986 */ /* 0x0007e4000c101504 */
.L_x_6192:
[----:B------:R-:W-:Y:S05]  /*0ca0*/  BSYNC.RECONVERGENT B0 ;  /* 0x0000000000007941 */ /* 0x000fea0003800200 */
.L_x_6186:
        /* <DEDUP_REMOVED lines=8> */
.L_x_6169:
[----:B------:R-:W0:Y:S01]  /*0d30*/  S2R R11, SR_TID.X ;  /* 0x00000000000b7919 */ /* 0x000e220000002100 */
[----:B------:R-:W1:Y:S02]  /*0d40*/  LDC.64 R2, c[0x0][0x390] ;  /* 0x0000e400ff027b82 */ /* 0x000e640000000a00 */
[----:B-1----:R-:W-:-:S04]  /*0d50*/  IMAD.WIDE.U32 R2, R0, 0x2, R2 ;  /* 0x0000000200027825 */ /* 0x002fc800078e0002 */
[----:B0-----:R-:W-:Y:S02]  /*0d60*/  IMAD.WIDE.U32 R4, R11, 0x4, R2 ;  /* 0x000000040b047825 */ /* 0x001fe400078e0002 */
[----:B------:R-:W0:Y:S03]  /*0d70*/  LDC.U16 R10, c[0x0][0x386] ;  /* 0x0000e180ff0a7b82 */ /* 0x000e260000000400 */
[----:B------:R-:W2:Y:S04]  /*0d80*/  LDG.E R6, desc[UR4][R4.64] ;  /* 0x0000000404067981 */ /* 0x000ea8000c1e1900 */
[----:B------:R-:W3:Y:S01]  /*0d90*/  LDG.E R9, desc[UR4][R4.64+0x600] ;  /* 0x0006000404097981 */ /* 0x000ee2000c1e1900 */
[----:B------:R-:W1:Y:S03]  /*0da0*/  LDC.64 R2, c[0x0][0x388] ;  /* 0x0000e200ff027b82 */ /* 0x000e660000000a00 */
[----:B------:R-:W4:Y:S04]  /*0db0*/  LDG.E R7, desc[UR4][R4.64+0x200] ;  /* 0x0002000404077981 */ /* 0x000f28000c1e1900 */
[----:B------:R4:W5:Y:S01]  /*0dc0*/  LDG.E R8, desc[UR4][R4.64+0x400] ;  /* 0x0004000404087981 */ /* 0x000962000c1e1900 */
[----:B0-----:R-:W-:-:S05]  /*0dd0*/  HADD2.F32 R10, -RZ, R10.H0_H0 ;  /* 0x2000000aff0a7230 */ /* 0x001fca0000004100 */
[----:B------:R-:W-:Y:S01]  /*0de0*/  FSETP.NEU.FTZ.AND P0, PT, R10, RZ, PT ;  /* 0x000000ff0a00720b */ /* 0x000fe20003f1d000 */
[----:B-1----:R-:W-:-:S04]  /*0df0*/  IMAD.WIDE.U32 R2, R0, 0x2, R2 ;  /* 0x0000000200027825 */ /* 0x002fc800078e0002 */
[----:B------:R-:W-:-:S08]  /*0e00*/  IMAD.WIDE.U32 R2, R11, 0x4, R2 ;  /* 0x000000040b027825 */ /* 0x000fd000078e0002 */
[----:B------:R-:W-:Y:S02]  /*0e10*/  @P0 FSET.BF.GT.FTZ.AND R10, R10, RZ, PT ;  /* 0x000000ff0a0a020a */ /* 0x000fe40003814000 */
[----:B--2---:R-:W-:Y:S02]  /*0e20*/  PRMT R0, R6, 0x7610, R0 ;  /* 0x0000761006007816 */ /* 0x004fe40000000000 */
[----:B---3--:R-:W-:-:S04]  /*0e30*/  PRMT R6, R9, 0x7632, R6 ;  /* 0x0000763209067816 */ /* 0x008fc80000000006 */
[----:B------:R-:W-:Y:S02]  /*0e40*/  PRMT R0, R0, 0x7610, R6 ;  /* 0x0000761000007816 */ /* 0x000fe40000000006 */
[----:B----4-:R-:W-:Y:S02]  /*0e50*/  PRMT R4, R7, 0x7610, R7 ;  /* 0x0000761007047816 */ /* 0x010fe40000000007 */
[----:B------:R-:W-:Y:S02]  /*0e60*/  @P0 F2FP.F16.F32.PACK_AB R6, RZ, R10 ;  /* 0x0000000aff06023e */ /* 0x000fe400000000ff */
        /* <DEDUP_REMOVED lines=14> */
.L_x_6193:
        /* <DEDUP_REMOVED lines=11> */
.L_x_31070:


//--------------------- .text._ZN2at6native29vectorized_elementwise_kernelILi4ENS0_13AUnaryFunctorIN3c104HalfES4_S4_ZZZNS0_21heaviside_kernel_cudaERNS_18TensorIteratorBaseEENKUlvE_clEvENKUlvE6_clEvEUlS4_S4_E_EESt5arrayIPcLm2EEEEviT0_T1_ --------------------------
	.section	.text._ZN2at6native29vectorized_elementwise_kernelILi4ENS0_13AUnaryFunctorIN3c104HalfES4_S4_ZZZNS0_21heaviside_kernel_cudaERNS_18TensorIteratorBaseEENKUlvE_clEvENKUlvE6_clEvEUlS4_S4_E_EESt5arrayIPcLm2EEEEviT0_T1_,"ax",@progbits
	.align	128
        .global         _ZN2at6native29vectorized_elementwise_kernelILi4ENS0_13AUnaryFunctorIN3c104HalfES4_S4_ZZZNS0_21heaviside_kernel_cudaERNS_18TensorIteratorBaseEENKUlvE_clEvENKUlvE6_clEvEUlS4_S4_E_EESt5arrayIPcLm2EEEEviT0_T1_
        .type           _ZN2at6native29vectorized_elementwise_kernelILi4ENS0_13AUnaryFunctorIN3c104HalfES4_S4_ZZZNS0_21heaviside_kernel_cudaERNS_18TensorIteratorBaseEENKUlvE_clEvENKUlvE6_clEvEUlS4_S4_E_EESt5arrayIPcLm2EEEEviT0_T1_,@function
        .size           _ZN2at6native29vectorized_elementwise_kernelILi4ENS0_13AUnaryFunctorIN3c104HalfES4_S4_ZZZNS0_21heaviside_kernel_cudaERNS_18TensorIteratorBaseEENKUlvE_clEvENKUlvE6_clEvEUlS4_S4_E_EESt5arrayIPcLm2EEEEviT0_T1_,(.L_x_31071 - _ZN2at6native29vectorized_elementwise_kernelILi4ENS0_13AUnaryFunctorIN3c104HalfES4_S4_ZZZNS0_21heaviside_kernel_cudaERNS_18TensorIteratorBaseEENKUlvE_clEvENKUlvE6_clEvEUlS4_S4_E_EESt5arrayIPcLm2EEEEviT0_T1_)
        .other          _ZN2at6native29vectorized_elementwise_kernelILi4ENS0_13AUnaryFunctorIN3c104HalfES4_S4_ZZZNS0_21heaviside_kernel_cudaERNS_18TensorIteratorBaseEENKUlvE_clEvENKUlvE6_clEvEUlS4_S4_E_EESt5arrayIPcLm2EEEEviT0_T1_,@"STO_CUDA_ENTRY STV_DEFAULT"
_ZN2at6native29vectorized_elementwise_kernelILi4ENS0_13AUnaryFunctorIN3c104HalfES4_S4_ZZZNS0_21heaviside_kernel_cudaERNS_18TensorIteratorBaseEENKUlvE_clEvENKUlvE6_clEvEUlS4_S4_E_EESt5arrayIPcLm2EEEEviT0_T1_:
.text._ZN2at6native29vectorized_elementwise_kernelILi4ENS0_13AUnaryFunctorIN3c104HalfES4_S4_ZZZNS0_21heaviside_kernel_cudaERNS_18TensorIteratorBaseEENKUlvE_clEvENKUlvE6_clEvEUlS4_S4_E_EESt5arrayIPcLm2EEEEviT0_T1_:
        /* <DEDUP_REMOVED lines=86> */
.L_x_6196:
[----:B------:R-:W-:Y:S05]  /*0560*/  BSYNC.RECONVERGENT B0 ;  /* 0x0000000000007941 */ /* 0x000fea0003800200 */
.L_x_6195:
        /* <DEDUP_REMOVED lines=10> */
.L_x_6198:
[----:B------:R-:W-:Y:S05]  /*0610*/  BSYNC.RECONVERGENT B0 ;  /* 0x0000000000007941 */ /* 0x000fea0003800200 */
.L_x_6197:
        /* <DEDUP_REMOVED lines=11> */
.L_x_6200:
[----:B------:R-:W-:Y:S05]  /*06d0*/  BSYNC.RECONVERGENT B0 ;  /* 0x0000000000007941 */ /* 0x000fea0003800200 */
.L_x_6199:
        /* <DEDUP_REMOVED lines=8> */
.L_x_6202:
[----:B------:R-:W-:Y:S05]  /*0760*/  BSYNC.RECONVERGENT B0 ;  /* 0x0000000000007941 */ /* 0x000fea0003800200 */
.L_x_6201:
        /* <DEDUP_REMOVED lines=8> */
.L_x_6204:
[----:B------:R-:W-:Y:S05]  /*07f0*/  BSYNC.RECONVERGENT B0 ;  /* 0x0000000000007941 */ /* 0x000fea0003800200 */
.L_x_6203:
        /* <DEDUP_REMOVED lines=8> */
.L_x_6206:
[----:B------:R-:W-:Y:S05]  /*0880*/  BSYNC.RECONVERGENT B0 ;  /* 0x0000000000007941 */ /* 0x000fea0003800200 */
.L_x_6205:
        /* <DEDUP_REMOVED lines=8> */
.L_x_6208:
[----:B------:R-:W-:Y:S05]  /*0910*/  BSYNC.RECONVERGENT B0 ;  /* 0x0000000000007941 */ /* 0x000fea0003800200 */
.L_x_6207:
        /* <DEDUP_REMOVED lines=8> */
.L_x_6210:
[----:B------:R-:W-:Y:S05]  /*09a0*/  BSYNC.RECONVERGENT B0 ;  /* 0x0000000000007941 */ /* 0x000fea0003800200 */
.L_x_6209:
        /* <DEDUP_REMOVED lines=18> */
.L_x_6213:
[----:B------:R-:W-:-:S13]  /*0ad0*/  ISETP.GE.U32.AND P0, PT, R17, R16, PT ;  /* 0x000000101100720c */ /* 0x000fda0003f06070 */
[----:B------:R-:W-:Y:S05]  /*0ae0*/  @P0 BRA `(.L_x_6215) ;  /* 0x0000000000300947 */ /* 0x000fea0003800000 */
[----:B0-----:R-:W0:Y:S01]  /*0af0*/  LDC.64 R2, c[0x0][0x388] ;  /* 0x0000e200ff027b82 */ /* 0x001e220000000a00 */
[----:B------:R-:W-:Y:S02]  /*0b00*/  IMAD.IADD R5, R0, 0x1, R17 ;  /* 0x0000000100057824 */ /* 0x000fe400078e0211 */
[----:B------:R-:W-:Y:S02]  /*0b10*/  VIADD R17, R17, 0x80 ;  /* 0x0000008011117836 */ /* 0x000fe40000000000 */
[----:B0-----:R-:W-:-:S05]  /*0b20*/  IMAD.WIDE.U32 R2, R5, 0x2, R2 ;  /* 0x0000000205027825 */ /* 0x001fca00078e0002 */
[----:B------:R1:W-:Y:S02]  /*0b30*/  STG.E.U16 desc[UR4][R2.64], R19 ;  /* 0x0000001302007986 */ /* 0x0003e4000c101504 */
.L_x_6214:
[----:B------:R-:W-:-:S13]  /*0b40*/  ISETP.GE.U32.AND P0, PT, R17, R16, PT ;  /* 0x000000101100720c */ /* 0x000fda0003f06070 */
[----:B------:R-:W-:Y:S05]  /*0b50*/  @P0 BRA `(.L_x_6216) ;  /* 0x0000000000340947 */ /* 0x000fea0003800000 */
[----:B01----:R-:W0:Y:S01]  /*0b60*/  LDC.64 R2, c[0x0][0x388] ;  /* 0x0000e200ff027b82 */ /* 0x003e220000000a00 */
[----:B------:R-:W-:Y:S02]  /*0b70*/  IMAD.IADD R5, R0, 0x1, R17 ;  /* 0x0000000100057824 */ /* 0x000fe400078e0211 */
[----:B------:R-:W-:Y:S02]  /*0b80*/  VIADD R17, R17, 0x80 ;  /* 0x0000008011117836 */ /* 0x000fe40000000000 */
[----:B0-----:R-:W-:-:S05]  /*0b90*/  IMAD.WIDE.U32 R2, R5, 0x2, R2 ;  /* 0x0000000205027825 */ /* 0x001fca00078e0002 */
[----:B------:R1:W-:Y:S02]  /*0ba0*/  STG.E.U16 desc[UR4][R2.64], R21 ;  /* 0x0000001502007986 */ /* 0x0003e4000c101504 */
.L_x_6215:
        /* <DEDUP_REMOVED lines=8> */
.L_x_6216:
[----:B------:R-:W-:Y:S05]  /*0c30*/  BSYNC.RELIABLE B1 ;  /* 0x0000000000017941 */ /* 0x000fea0003800100 */
.L_x_6212:
[----:B------:R-:W-:-:S13]  /*0c40*/  ISETP.GE.U32.AND P0, PT, R17, R16, PT ;  /* 0x000000101100720c */ /* 0x000fda0003f06070 */
[----:B01-3--:R-:W0:Y:S01]  /*0c50*/  @!P0 LDC.64 R2, c[0x0][0x388] ;  /* 0x0000e200ff028b82 */ /* 0x00be220000000a00 */
[----:B------:R-:W-:Y:S02]  /*0c60*/  @!P0 IMAD.IADD R5, R0, 0x1, R17 ;  /* 0x0000000100058824 */ /* 0x000fe400078e0211 */
[----:B------:R-:W-:Y:S02]  /*0c70*/  @!P0 VIADD R17, R17, 0x80 ;  /* 0x0000008011118836 */ /* 0x000fe40000000000 */
[----:B0-----:R-:W-:-:S05]  /*0c80*/  @!P0 IMAD.WIDE.U32 R2, R5, 0x2, R2 ;  /* 0x0000000205028825 */ /* 0x001fca00078e0002 */
[----:B------:R3:W-:Y:S02]  /*0c90*/  @!P0 STG.E.U16 desc[UR4][R2.64], R13 ;  /* 0x0000000d02008986 */ /* 0x0007e4000c101504 */
.L_x_6217:
[----:B------:R-:W-:Y:S05]  /*0ca0*/  BSYNC.RECONVERGENT B0 ;  /* 0x0000000000007941 */ /* 0x000fea0003800200 */
.L_x_6211:
        /* <DEDUP_REMOVED lines=8> */
.L_x_6194:
[----:B------:R-:W0:Y:S01]  /*0d30*/  S2R R11, SR_TID.X ;  /* 0x00000000000b7919 */ /* 0x000e220000002100 */
[----:B------:R-:W1:Y:S08]  /*0d40*/  LDC.64 R2, c[0x0][0x390] ;  /* 0x0000e400ff027b82 */ /* 0x000e700000000a00 */
[----:B------:R-:W2:Y:S08]  /*0d50*/  LDC.U16 R10, c[0x0][0x386] ;  /* 0x0000e180ff0a7b82 */ /* 0x000eb00000000400 */
[----:B------:R-:W3:Y:S01]  /*0d60*/  LDC.64 R6, c[0x0][0x388] ;  /* 0x0000e200ff067b82 */ /* 0x000ee20000000a00 */
[----:B-1----:R-:W-:-:S04]  /*0d70*/  IMAD.WIDE.U32 R2, R0, 0x2, R2 ;  /* 0x0000000200027825 */ /* 0x002fc800078e0002 */
[----:B0-----:R-:W-:-:S05]  /*0d80*/  IMAD.WIDE.U32 R4, R11, 0x8, R2 ;  /* 0x000000080b047825 */ /* 0x001fca00078e0002 */
[----:B------:R-:W4:Y:S04]  /*0d90*/  LDG.E.64 R8, desc[UR4][R4.64] ;  /* 0x0000000404087981 */ /* 0x000f28000c1e1b00 */
[----:B------:R0:W5:Y:S01]  /*0da0*/  LDG.E.64 R2, desc[UR4][R4.64+0x400] ;  /* 0x0004000404027981 */ /* 0x000162000c1e1b00 */
[----:B--2---:R-:W-:Y:S02]  /*0db0*/  HADD2.F32 R10, -RZ, R10.H0_H0 ;  /* 0x2000000aff0a7230 */ /* 0x004fe40000004100 */
[----:B---3--:R-:W-:-:S03]  /*0dc0*/  IMAD.WIDE.U32 R6, R0, 0x2, R6 ;  /* 0x0000000200067825 */ /* 0x008fc600078e0006 */
[----:B------:R-:W-:Y:S01]  /*0dd0*/  FSETP.NEU.FTZ.AND P0, PT, R10, RZ, PT ;  /* 0x000000ff0a00720b */ /* 0x000fe20003f1d000 */
[----:B------:R-:W-:-:S12]  /*0de0*/  IMAD.WIDE.U32 R6, R11, 0x8, R6 ;  /* 0x000000080b067825 */ /* 0x000fd800078e0006 */
[----:B------:R-:W-:Y:S02]  /*0df0*/  @P0 FSET.BF.GT.FTZ.AND R10, R10, RZ, PT ;  /* 0x000000ff0a0a020a */ /* 0x000fe40003814000 */
[----:B----4-:R-:W-:Y:S02]  /*0e00*/  PRMT R0, R8, 0x7610, R0 ;  /* 0x0000761008007816 */ /* 0x010fe40000000000 */
[----:B0-----:R-:W-:Y:S02]  /*0e10*/  PRMT R5, R9, 0x7610, R9 ;  /* 0x0000761009057816 */ /* 0x001fe40000000009 */
[----:B-----5:R-:W-:-:S04]  /*0e20*/  PRMT R8, R3, 0x7632, R8 ;  /* 0x0000763203087816 */ /* 0x020fc80000000008 */
[----:B------:R-:W-:Y:S02]  /*0e30*/  PRMT R0, R0, 0x7610, R8 ;  /* 0x0000761000007816 */ /* 0x000fe40000000008 */
[----:B------:R-:W-:-:S04]  /*0e40*/  @P0 F2FP.F16.F32.PACK_AB R8, RZ, R10 ;  /* 0x0000000aff08023e */ /* 0x000fc800000000ff */
[--C-:B------:R-:W-:Y:S02]  /*0e50*/  @P0 PRMT R0, R0, 0x5410, R8.reuse ;  /* 0x0000541000000816 */ /* 0x100fe40000000008 */
[----:B------:R-:W-:Y:S02]  /*0e60*/  @P0 PRMT R5, R5, 0x5410, R8 ;  /* 0x0000541005050816 */ /* 0x000fe40000000008 */
[----:B------:R-:W-:Y:S02]  /*0e70*/  @P0 PRMT R0, R8, 0x7610, R0 ;  /* 0x0000761008000816 */ /* 0x000fe40000000000 */
[----:B------:R-:W-:Y:S02]  /*0e80*/  @P0 PRMT R2, R2, 0x5410, R8 ;  /* 0x0000541002020816 */ /* 0x000fe40000000008 */
[C---:B------:R-:W-:Y:S01]  /*0e90*/  @P0 PRMT R3, R8.reuse, 0x7610, R3 ;  /* 0x0000761008030816 */ /* 0x040fe20000000003 */
[----:B------:R-:W-:Y:S01]  /*0ea0*/  IMAD.MOV.U32 R4, RZ, RZ, R0 ;  /* 0x000000ffff047224 */ /* 0x000fe200078e0000 */
[----:B------:R-:W-:-:S02]  /*0eb0*/  @P0 PRMT R5, R8, 0x7610, R5 ;  /* 0x0000761008050816 */ /* 0x000fc40000000005 */
[----:B------:R-:W-:Y:S02]  /*0ec0*/  @P0 PRMT R2, R8, 0x7610, R2 ;  /* 0x0000761008020816 */ /* 0x000fe40000000002 */
[----:B------:R-:W-:Y:S01]  /*0ed0*/  PRMT R3, R3, 0x5410, R8 ;  /* 0x0000541003037816 */ /* 0x000fe20000000008 */
[----:B------:R-:W-:Y:S04]  /*0ee0*/  STG.E.64 desc[UR4][R6.64], R4 ;  /* 0x0000000406007986 */ /* 0x000fe8000c101b04 */
[----:B------:R-:W-:Y:S01]  /*0ef0*/  STG.E.64 desc[UR4][R6.64+0x400], R2 ;  /* 0x0004000206007986 */ /* 0x000fe2000c101b04 */
[----:B------:R-:W-:Y:S05]  /*0f00*/  EXIT ;  /* 0x000000000000794d */ /* 0x000fea0003800000 */
.L_x_6218:
        /* <DEDUP_REMOVED lines=15> */
.L_x_31071:


//--------------------- .text._ZN2at6native29vectorized_elementwise_kernelILi8ENS0_13AUnaryFunctorIN3c104HalfES4_S4_ZZZNS0_21heaviside_kernel_cudaERNS_18TensorIteratorBaseEENKUlvE_clEvENKUlvE6_clEvEUlS4_S4_E_EESt5arrayIPcLm2EEEEviT0_T1_ --------------------------
	.section	.text._ZN2at6native29vectorized_elementwise_kernelILi8ENS0_13AUnaryFunctorIN3c104HalfES4_S4_ZZZNS0_21heaviside_kernel_cudaERNS_18TensorIteratorBaseEENKUlvE_clEvENKUlvE6_clEvEUlS4_S4_E_EESt5arrayIPcLm2EEEEviT0_T1_,"ax",@progbits
	.align	128
        .global         _ZN2at6native29vectorized_elementwise_kernelILi8ENS0_13AUnaryFunctorIN3c104HalfES4_S4_ZZZNS0_21heaviside_kernel_cudaERNS_18TensorIteratorBaseEENKUlvE_clEvENKUlvE6_clEvEUlS4_S4_E_EESt5arrayIPcLm2EEEEviT0_T1_
        .type           _ZN2at6native29vectorized_elementwise_kernelILi8ENS0_13AUnaryFunctorIN3c104HalfES4_S4_ZZZNS0_21heaviside_kernel_cudaERNS_18TensorIteratorBaseEENKUlvE_clEvENKUlvE6_clEvEUlS4_S4_E_EESt5arrayIPcLm2EEEEviT0_T1_,@function
        .size           _ZN2at6native29vectorized_elementwise_kernelILi8ENS0_13AUnaryFunctorIN3c104HalfES4_S4_ZZZNS0_21heaviside_kernel_cudaERNS_18TensorIteratorBaseEENKUlvE_clEvENKUlvE6_clEvEUlS4_S4_E_EESt5arrayIPcLm2EEEEviT0_T1_,(.L_x_31072 - _ZN2at6native29vectorized_elementwise_kernelILi8ENS0_13AUnaryFunctorIN3c104HalfES4_S4_ZZZNS0_21heaviside_kernel_cudaERNS_18TensorIteratorBaseEENKUlvE_clEvENKUlvE6_clEvEUlS4_S4_E_EESt5arrayIPcLm2EEEEviT0_T1_)
        .other          _ZN2at6native29vectorized_elementwise_kernelILi8ENS0_13AUnaryFunctorIN3c104HalfES4_S4_ZZZNS0_21heaviside_kernel_cudaERNS_18TensorIteratorBaseEENKUlvE_clEvENKUlvE6_clEvEUlS4_S4_E_EESt5arrayIPcLm2EEEEviT0_T1_,@"STO_CUDA_ENTRY STV_DEFAULT"
_ZN2at6native29vectorized_elementwise_kernelILi8ENS0_13AUnaryFunctorIN3c104HalfES4_S4_ZZZNS0_21heaviside_kernel_cudaERNS_18TensorIteratorBaseEENKUlvE_clEvENKUlvE6_clEvEUlS4_S4_E_EESt5arrayIPcLm2EEEEviT0_T1_:
.text._ZN2at6native29vectorized_elementwise_kernelILi8ENS0_13AUnaryFunctorIN3c104HalfES4_S4_ZZZNS0_21heaviside_kernel_cudaERNS_18TensorIteratorBaseEENKUlvE_clEvENKUlvE6_clEvEUlS4_S4_E_EESt5arrayIPcLm2EEEEviT0_T1_:
[----:B------:R-:W-:Y:S01]  /*0000*/  LDC R1, c[0x0][0x37c] ;  /* 0x0000df00ff017b82 */ /* 0x000fe20000000800 */
[----:B------:R-:W-:Y:S05]  /*0010*/  EXIT ;  /* 0x000000000000794d */ /* 0x000fea0003800000 */
.L_x_6219:
        /* <DEDUP_REMOVED lines=14> */
.L_x_31072:


//--------------------- .text._ZN2at6native18elementwise_kernelILi128ELi4EZNS0_15gpu_kernel_implINS0_13BinaryFunctorIfffZZZNS0_21heaviside_kernel_cudaERNS_18TensorIteratorBaseEENKUlvE_clEvENKUlvE5_clEvEUlffE_EEEEvS5_RKT_EUliE_EEviT1_ --------------------------
	.section	.text._ZN2at6native18elementwise_kernelILi128ELi4EZNS0_15gpu_kernel_implINS0_13BinaryFunctorIfffZZZNS0_21heaviside_kernel_cudaERNS_18TensorIteratorBaseEENKUlvE_clEvENKUlvE5_clEvEUlffE_EEEEvS5_RKT_EUliE_EEviT1_,"ax",@progbits
	.align	128
        .global         _ZN2at6native18elementwise_kernelILi128ELi4EZNS0_15gpu_kernel_implINS0_13BinaryFunctorIfffZZZNS0_21heaviside_kernel_cudaERNS_18TensorIteratorBaseEENKUlvE_clEvENKUlvE5_clEvEUlffE_EEEEvS5_RKT_EUliE_EEviT1_
        .type           _ZN2at6native18elementwise_kernelILi128ELi4EZNS0_15gpu_kernel_implINS0_13BinaryFunctorIfffZZZNS0_21heaviside_kernel_cudaERNS_18TensorIteratorBaseEENKUlvE_clEvENKUlvE5_clEvEUlffE_EEEEvS5_RKT_EUliE_EEviT1_,@function
        .size           _ZN2at6native18elementwise_kernelILi128ELi4EZNS0_15gpu_kernel_implINS0_13BinaryFunctorIfffZZZNS0_21heaviside_kernel_cudaERNS_18TensorIteratorBaseEENKUlvE_clEvENKUlvE5_clEvEUlffE_EEEEvS5_RKT_EUliE_EEviT1_,(.L_x_31073 - _ZN2at6native18elementwise_kernelILi128ELi4EZNS0_15gpu_kernel_implINS0_13BinaryFunctorIfffZZZNS0_21heaviside_kernel_cudaERNS_18TensorIteratorBaseEENKUlvE_clEvENKUlvE5_clEvEUlffE_EEEEvS5_RKT_EUliE_EEviT1_)
        .other          _ZN2at6native18elementwise_kernelILi128ELi4EZNS0_15gpu_kernel_implINS0_13BinaryFunctorIfffZZZNS0_21heaviside_kernel_cudaERNS_18TensorIteratorBaseEENKUlvE_clEvENKUlvE5_clEvEUlffE_EEEEvS5_RKT_EUliE_EEviT1_,@"STO_CUDA_ENTRY STV_DEFAULT"
_ZN2at6native18elementwise_kernelILi128ELi4EZNS0_15gpu_kernel_implINS0_13BinaryFunctorIfffZZZNS0_21heaviside_kernel_cudaERNS_18TensorIteratorBaseEENKUlvE_clEvENKUlvE5_clEvEUlffE_EEEEvS5_RKT_EUliE_EEviT1_:
.text._ZN2at6native18elementwise_kernelILi128ELi4EZNS0_15gpu_kernel_implINS0_13BinaryFunctorIfffZZZNS0_21heaviside_kernel_cudaERNS_18TensorIteratorBaseEENKUlvE_clEvENKUlvE5_clEvEUlffE_EEEEvS5_RKT_EUliE_EEviT1_:
        /* <DEDUP_REMOVED lines=371> */
.L_x_6222:
        /* <DEDUP_REMOVED lines=16> */
[----:B--2---:R4:W0:Y:S01]  /*1830*/  I2F.S16 R19, R2 ;  /* 0x0000000200137306 */ /* 0x0048220000101400 */
[----:B------:R-:W-:Y:S05]  /*1840*/  BRA `(.L_x_6229) ;  /* 0x0000000c00507947 */ /* 0x000fea0003800000 */
.L_x_6227:
[----:B------:R-:W2:Y:S02]  /*1850*/  LDG.E.U8 R2, desc[UR36][R2.64] ;  /* 0x0000002402027981 */ /* 0x000ea4000c1e1100 */
[----:B--2---:R-:W-:Y:S01]  /*1860*/  I2FP.F32.U32 R19, R2 ;  /* 0x0000000200137245 */ /* 0x004fe20000201000 */
[----:B------:R-:W-:Y:S06]  /*1870*/  BRA `(.L_x_6229) ;  /* 0x0000000c00447947 */ /* 0x000fec0003800000 */
.L_x_6226:
[----:B------:R-:W-:-:S09]  /*1880*/  UISETP.NE.AND UP0, UPT, UR4, 0x2, UPT ;  /* 0x000000020400788c */ /* 0x000fd2000bf05270 */
[----:B------:R-:W-:Y:S05]  /*1890*/  BRA.U !UP0, `(.L_x_6230) ;  /* 0x0000000108287547 */ /* 0x000fea000b800000 */
[----:B------:R-:W-:-:S09]  /*18a0*/  UISETP.NE.AND UP0, UPT, UR4, 0x3, UPT ;  /* 0x000000030400788c */ /* 0x000fd2000bf05270 */
[----:B------:R-:W-:Y:S05]  /*18b0*/  BRA.U !UP0, `(.L_x_6231) ;  /* 0x0000000108147547 */ /* 0x000fea000b800000 */
[----:B------:R-:W-:-:S09]  /*18c0*/  UISETP.NE.AND UP0, UPT, UR4, 0x4, UPT ;  /* 0x000000040400788c */ /* 0x000fd2000bf05270 */
[----:B------:R-:W-:Y:S05]  /*18d0*/  BRA.U UP0, `(.L_x_6228) ;  /* 0x0000000900b07547 */ /* 0x000fea000b800000 */
[----:B------:R-:W2:Y:S02]  /*18e0*/  LDG.E.64 R2, desc[UR36][R2.64] ;  /* 0x0000002402027981 */ /* 0x000ea4000c1e1b00 */
[----:B--2---:R2:W3:Y:S02]  /*18f0*/  I2F.S64 R19, R2 ;  /* 0x0000000200137312 */ /* 0x0044e40000301400 */
[----:B--23--:R-:W-:Y:S05]  /*1900*/  BRA `(.L_x_6229) ;  /* 0x0000000c00207947 */ /* 0x00cfea0003800000 */
.L_x_6231:
[----:B------:R-:W2:Y:S02]  /*1910*/  LDG.E R2, desc[UR36][R2.64] ;  /* 0x0000002402027981 */ /* 0x000ea4000c1e1900 */
[----:B--2---:R-:W-:Y:S01]  /*1920*/  I2FP.F32.S32 R19, R2 ;  /* 0x0000000200137245 */ /* 0x004fe20000201400 */
[----:B------:R-:W-:Y:S06]  /*1930*/  BRA `(.L_x_6229) ;  /* 0x0000000c00147947 */ /* 0x000fec0003800000 */
.L_x_6230:
[----:B------:R-:W2:Y:S02]  /*1940*/  LDG.E.U16 R2, desc[UR36][R2.64] ;  /* 0x0000002402027981 */ /* 0x000ea4000c1e1500 */
[----:B--2---:R2:W3:Y:S01]  /*1950*/  I2F.S16 R19, R2 ;  /* 0x0000000200137306 */ /* 0x0044e20000101400 */
[----:B------:R-:W-:Y:S05]  /*1960*/  BRA `(.L_x_6229) ;  /* 0x0000000c00087947 */ /* 0x000fea0003800000 */
.L_x_6225:
[----:B------:R-:W-:-:S09]  /*1970*/  UISETP.GT.AND UP0, UPT, UR4, 0x6, UPT ;  /* 0x000000060400788c */ /* 0x000fd2000bf04270 */
[----:B------:R-:W-:Y:S05]  /*1980*/  BRA.U UP0, `(.L_x_6232) ;  /* 0x0000000100247547 */ /* 0x000fea000b800000 */
[----:B------:R-:W-:-:S09]  /*1990*/  UISETP.NE.AND UP0, UPT, UR4, 0x5, UPT ;  /* 0x000000050400788c */ /* 0x000fd2000bf05270 */
[----:B------:R-:W-:Y:S05]  /*19a0*/  BRA.U !UP0, `(.L_x_6233) ;  /* 0x0000000108107547 */ /* 0x000fea000b800000 */
[----:B------:R-:W-:-:S09]  /*19b0*/  UISETP.NE.AND UP0, UPT, UR4, 0x6, UPT ;  /* 0x000000060400788c */ /* 0x000fd2000bf05270 */
[----:B------:R-:W-:Y:S05]  /*19c0*/  BRA.U UP0, `(.L_x_6228) ;  /* 0x0000000900747547 */ /* 0x000fea000b800000 */
[----:B------:R0:W5:Y:S01]  /*19d0*/  LDG.E R19, desc[UR36][R2.64] ;  /* 0x0000002402137981 */ /* 0x000162000c1e1900 */
[----:B------:R-:W-:Y:S05]  /*19e0*/  BRA `(.L_x_6229) ;  /* 0x0000000800e87947 */ /* 0x000fea0003800000 */
.L_x_6233:
[----:B------:R-:W2:Y:S02]  /*19f0*/  LDG.E.U16 R2, desc[UR36][R2.64] ;  /* 0x0000002402027981 */ /* 0x000ea4000c1e1500 */
[----:B--2---:R-:W-:Y:S01]  /*1a00*/  HADD2.F32 R19, -RZ, R2.H0_H0 ;  /* 0x20000002ff137230 */ /* 0x004fe20000004100 */
[----:B------:R-:W-:Y:S06]  /*1a10*/  BRA `(.L_x_6229) ;  /* 0x0000000800dc7947 */ /* 0x000fec0003800000 */
.L_x_6232:
[----:B------:R-:W-:-:S09]  /*1a20*/  UISETP.NE.AND UP0, UPT, UR4, 0x7, UPT ;  /* 0x000000070400788c */ /* 0x000fd2000bf05270 */
[----:B------:R-:W-:Y:S05]  /*1a30*/  BRA.U !UP0, `(.L_x_6234) ;  /* 0x0000000108247547 */ /* 0x000fea000b800000 */
[----:B------:R-:W-:-:S09]  /*1a40*/  UISETP.NE.AND UP0, UPT, UR4, 0x8, UPT ;  /* 0x000000080400788c */ /* 0x000fd2000bf05270 */
[----:B------:R-:W-:Y:S05]  /*1a50*/  BRA.U !UP0, `(.L_x_6235) ;  /* 0x0000000108107547 */ /* 0x000fea000b800000 */
[----:B------:R-:W-:-:S09]  /*1a60*/  UISETP.NE.AND UP0, UPT, UR4, 0x9, UPT ;  /* 0x000000090400788c */ /* 0x000fd2000bf05270 */
[----:B------:R-:W-:Y:S05]  /*1a70*/  BRA.U UP0, `(.L_x_6228) ;  /* 0x0000000900487547 */ /* 0x000fea000b800000 */
[----:B------:R1:W5:Y:S01]  /*1a80*/  LDG.E R19, desc[UR36][R2.64] ;  /* 0x0000002402137981 */ /* 0x000362000c1e1900 */
[----:B------:R-:W-:Y:S05]  /*1a90*/  BRA `(.L_x_6229) ;  /* 0x0000000800bc7947 */ /* 0x000fea0003800000 */
.L_x_6235:
[----:B------:R-:W2:Y:S02]  /*1aa0*/  LDG.E.U16 R2, desc[UR36][R2.64] ;  /* 0x0000002402027981 */ /* 0x000ea4000c1e1500 */
[----:B--2---:R-:W-:Y:S01]  /*1ab0*/  HADD2.F32 R19, -RZ, R2.H0_H0 ;  /* 0x20000002ff137230 */ /* 0x004fe20000004100 */
[----:B------:R-:W-:Y:S06]  /*1ac0*/  BRA `(.L_x_6229) ;  /* 0x0000000800b07947 */ /* 0x000fec0003800000 */
.L_x_6234:
        /* <DEDUP_REMOVED lines=9> */
[----:B0-----:R-:W-:Y:S01]  /*1b60*/  @!P0 FMUL R19, R19, 1.175494350822287508e-38 ;  /* 0x0080000013138820 */ /* 0x001fe20000400000 */
[----:B------:R-:W-:Y:S06]  /*1b70*/  BRA `(.L_x_6229) ;  /* 0x0000000800847947 */ /* 0x000fec0003800000 */
.L_x_6224:
        /* <DEDUP_REMOVED lines=10> */
[----:B------:R-:W-:Y:S01]  /*1c20*/  FSEL R19, RZ, 1, !P0 ;  /* 0x3f800000ff137808 */ /* 0x000fe20004000000 */
[----:B------:R-:W-:Y:S08]  /*1c30*/  BRA `(.L_x_6229) ;  /* 0x0000000800547947 */ /* 0x000ff00003800000 */
.L_x_6238:
        /* <DEDUP_REMOVED lines=11> */
.L_x_6237:
        /* <DEDUP_REMOVED lines=14> */
[----:B------:R-:W-:Y:S01]  /*1dd0*/  VIADD R5, R4, 0xfffffffc ;  /* 0xfffffffc04057836 */ /* 0x000fe20000000000 */
[----:B------:R-:W-:-:S04]  /*1de0*/  IADD3 R4, PT, PT, R0, 0x1000000, RZ ;  /* 0x0100000000047810 */ /* 0x000fc80007ffe0ff */
[----:B------:R-:W-:Y:S01]  /*1df0*/  SHF.L.U32 R6, R0, R5, RZ ;  /* 0x0000000500067219 */ /* 0x000fe200000006ff */
[----:B------:R-:W-:Y:S01]  /*1e00*/  IMAD.SHL.U32 R5, R5, 0x800000, RZ ;  /* 0x0080000005057824 */ /* 0x000fe200078e00ff */
[----:B------:R-:W-:-:S04]  /*1e10*/  SHF.R.S32.HI R4, RZ, 0x8, R4 ;  /* 0x00000008ff047819 */ /* 0x000fc80000011404 */
[----:B------:R-:W-:-:S05]  /*1e20*/  LEA.HI R5, R6, -R5, RZ, 0x1c ;  /* 0x8000000506057211 */ /* 0x000fca00078fe0ff */
[----:B------:R-:W-:-:S05]  /*1e30*/  VIADD R5, R5, 0x3c000000 ;  /* 0x3c00000005057836 */ /* 0x000fca0000000000 */
[----:B------:R-:W-:-:S04]  /*1e40*/  LOP3.LUT R4, R5, 0x7f800000, R4, 0xf8, !PT ;  /* 0x7f80000005047812 */ /* 0x000fc800078ef804 */
[----:B------:R-:W-:-:S04]  /*1e50*/  SEL R4, R4, RZ, P0 ;  /* 0x000000ff04047207 */ /* 0x000fc80000000000 */
[----:B------:R-:W-:Y:S01]  /*1e60*/  LOP3.LUT R19, R4, 0x80000000, R19, 0xf8, !PT ;  /* 0x8000000004137812 */ /* 0x000fe200078ef813 */
[----:B------:R-:W-:Y:S06]  /*1e70*/  BRA `(.L_x_6229) ;  /* 0x0000000400c47947 */ /* 0x000fec0003800000 */
.L_x_6240:
[----:B------:R-:W2:Y:S02]  /*1e80*/  LDG.E.U8 R2, desc[UR36][R2.64] ;  /* 0x0000002402027981 */ /* 0x000ea4000c1e1100 */
[C---:B--2---:R-:W-:Y:S01]  /*1e90*/  IMAD.SHL.U32 R4, R2.reuse, 0x2000000, RZ ;  /* 0x0200000002047824 */ /* 0x044fe200078e00ff */
[----:B------:R-:W-:-:S04]  /*1ea0*/  SHF.L.U32 R5, R2, 0x8, RZ ;  /* 0x0000000802057819 */ /* 0x000fc800000006ff */
[----:B------:R-:W-:Y:S02]  /*1eb0*/  ISETP.GT.U32.AND P0, PT, R4, 0x7ffffff, PT ;  /* 0x07ffffff0400780c */ /* 0x000fe40003f04070 */
[----:B------:R-:W-:-:S11]  /*1ec0*/  PRMT R19, R5, 0x9910, RZ ;  /* 0x0000991005137816 */ /* 0x000fd600000000ff */
[----:B------:R-:W-:Y:S02]  /*1ed0*/  @!P0 LOP3.LUT R0, R5, 0x7f00, RZ, 0xc0, !PT ;  /* 0x00007f0005008812 */ /* 0x000fe400078ec0ff */
[----:B------:R-:W-:Y:S02]  /*1ee0*/  @P0 LEA.HI R4, R4, 0x70000000, RZ, 0x1c ;  /* 0x7000000004040811 */ /* 0x000fe400078fe0ff */
[----:B------:R-:W-:-:S05]  /*1ef0*/  @!P0 LOP3.LUT R0, R0, 0x3f000000, RZ, 0xfc, !PT ;  /* 0x3f00000000008812 */ /* 0x000fca00078efcff */
[----:B------:R-:W-:Y:S01]  /*1f00*/  @!P0 FADD.FTZ R0, R0, -0.5 ;  /* 0xbf00000000008421 */ /* 0x000fe20000010000 */
[----:B------:R-:W-:-:S05]  /*1f10*/  @P0 FMUL.FTZ R0, R4, 1.9259299443872358531e-34 ;  /* 0x0780000004000820 */ /* 0x000fca0000410000 */
[----:B------:R-:W-:Y:S01]  /*1f20*/  LOP3.LUT R19, R0, 0x80000000, R19, 0xf8, !PT ;  /* 0x8000000000137812 */ /* 0x000fe200078ef813 */
[----:B------:R-:W-:Y:S06]  /*1f30*/  BRA `(.L_x_6229) ;  /* 0x0000000400947947 */ /* 0x000fec0003800000 */
.L_x_6239:
[----:B------:R-:W2:Y:S02]  /*1f40*/  LDG.E.U16 R2, desc[UR36][R2.64] ;  /* 0x0000002402027981 */ /* 0x000ea4000c1e1500 */
[----:B--2---:R-:W-:Y:S01]  /*1f50*/  IMAD.U32 R19, R2, 0x10000, RZ ;  /* 0x0001000002137824 */ /* 0x004fe200078e00ff */
[----:B------:R-:W-:Y:S06]  /*1f60*/  BRA `(.L_x_6229) ;  /* 0x0000000400887947 */ /* 0x000fec0003800000 */
.L_x_6236:
        /* <DEDUP_REMOVED lines=9> */
[----:B--2---:R-:W-:Y:S01]  /*2000*/  I2FP.F32.U32 R19, R2 ;  /* 0x0000000200137245 */ /* 0x004fe20000201000 */
[----:B------:R-:W-:Y:S06]  /*2010*/  BRA `(.L_x_6229) ;  /* 0x00000004005c7947 */ /* 0x000fec0003800000 */
.L_x_6243:
[----:B------:R-:W2:Y:S01]  /*2020*/  LDG.E.U8 R3, desc[UR36][R2.64] ;  /* 0x0000002402037981 */ /* 0x000ea2000c1e1100 */
        /* <DEDUP_REMOVED lines=19> */
.L_x_6245:
[----:B------:R-:W-:Y:S05]  /*2160*/  BSYNC.RECONVERGENT B0 ;  /* 0x0000000000007941 */ /* 0x000fea0003800200 */
.L_x_6244:
[----:B------:R-:W-:Y:S02]  /*2170*/  SHF.L.U32 R0, R0, 0x14, RZ ;  /* 0x0000001400007819 */ /* 0x000fe400000006ff */
[----:B------:R-:W-:-:S04]  /*2180*/  LEA R2, R2, 0x3b800000, 0x17 ;  /* 0x3b80000002027811 */ /* 0x000fc800078eb8ff */
[----:B------:R-:W-:Y:S01]  /*2190*/  LOP3.LUT R19, R2, R0, R19, 0xfe, !PT ;  /* 0x0000000002137212 */ /* 0x000fe200078efe13 */
[----:B------:R-:W-:Y:S06]  /*21a0*/  BRA `(.L_x_6229) ;  /* 0x0000000000f87947 */ /* 0x000fec0003800000 */
.L_x_6242:
[----:B------:R-:W2:Y:S01]  /*21b0*/  LDG.E.U8 R3, desc[UR36][R2.64] ;  /* 0x0000002402037981 */ /* 0x000ea2000c1e1100 */
        /* <DEDUP_REMOVED lines=19> */
.L_x_6247:
[----:B------:R-:W-:Y:S05]  /*22f0*/  BSYNC.RECONVERGENT B0 ;  /* 0x0000000000007941 */ /* 0x000fea0003800200 */
.L_x_6246:
[----:B------:R-:W-:Y:S01]  /*2300*/  IMAD.SHL.U32 R0, R0, 0x200000, RZ ;  /* 0x0020000000007824 */ /* 0x000fe200078e00ff */
[----:B------:R-:W-:-:S04]  /*2310*/  LEA R2, R2, 0x37800000, 0x17 ;  /* 0x3780000002027811 */ /* 0x000fc800078eb8ff */
[----:B------:R-:W-:Y:S01]  /*2320*/  LOP3.LUT R19, R2, R0, R19, 0xfe, !PT ;  /* 0x0000000002137212 */ /* 0x000fe200078efe13 */
[----:B------:R-:W-:Y:S06]  /*2330*/  BRA `(.L_x_6229) ;  /* 0x0000000000947947 */ /* 0x000fec0003800000 */
.L_x_6241:
[----:B------:R-:W-:-:S09]  /*2340*/  UISETP.NE.AND UP0, UPT, UR4, 0x1c, UPT ;  /* 0x0000001c0400788c */ /* 0x000fd2000bf05270 */
[----:B------:R-:W-:Y:S05]  /*2350*/  BRA.U !UP0, `(.L_x_6248) ;  /* 0x0000000108847547 */ /* 0x000fea000b800000 */
[----:B------:R-:W-:-:S09]  /*2360*/  UISETP.NE.AND UP0, UPT, UR4, 0x1d, UPT ;  /* 0x0000001d0400788c */ /* 0x000fd2000bf05270 */
[----:B------:R-:W-:Y:S05]  /*2370*/  BRA.U !UP0, `(.L_x_6249) ;  /* 0x0000000108707547 */ /* 0x000fea000b800000 */
[----:B------:R-:W-:-:S09]  /*2380*/  UISETP.NE.AND UP0, UPT, UR4, 0x2c, UPT ;  /* 0x0000002c0400788c */ /* 0x000fd2000bf05270 */
[----:B------:R-:W-:Y:S05]  /*2390*/  BRA.U !UP0, `(.L_x_6250) ;  /* 0x0000000108487547 */ /* 0x000fea000b800000 */
.L_x_6228:
        /* <DEDUP_REMOVED lines=16> */
.L_x_6251:
[----:B------:R-:W-:Y:S01]  /*24a0*/  MOV R19, RZ ;  /* 0x000000ff00137202 */ /* 0x000fe20000000f00 */
[----:B------:R-:W-:Y:S06]  /*24b0*/  BRA `(.L_x_6229) ;  /* 0x0000000000347947 */ /* 0x000fec0003800000 */
.L_x_6250:
[----:B------:R-:W2:Y:S01]  /*24c0*/  LDG.E.U8 R2, desc[UR36][R2.64] ;  /* 0x0000002402027981 */ /* 0x000ea2000c1e1100 */
[----:B------:R-:W-:Y:S01]  /*24d0*/  IMAD.MOV.U32 R19, RZ, RZ, 0x400000 ;  /* 0x00400000ff137424 */ /* 0x000fe200078e00ff */
[----:B--2---:R-:W-:-:S13]  /*24e0*/  ISETP.NE.AND P0, PT, R2, RZ, PT ;  /* 0x000000ff0200720c */ /* 0x004fda0003f05270 */
[----:B------:R-:W-:Y:S05]  /*24f0*/  @!P0 BRA `(.L_x_6229) ;  /* 0x0000000000248947 */ /* 0x000fea0003800000 */
[----:B------:R-:W-:-:S13]  /*2500*/  ISETP.NE.AND P0, PT, R2, 0xff, PT ;  /* 0x000000ff0200780c */ /* 0x000fda0003f05270 */
[----:B------:R-:W-:Y:S01]  /*2510*/  @!P0 IMAD.MOV.U32 R19, RZ, RZ, 0x7f800001 ;  /* 0x7f800001ff138424 */ /* 0x000fe200078e00ff */
[----:B------:R-:W-:Y:S01]  /*2520*/  @P0 SHF.L.U32 R19, R2, 0x17, RZ ;  /* 0x0000001702130819 */ /* 0x000fe200000006ff */
[----:B------:R-:W-:Y:S06]  /*2530*/  BRA `(.L_x_6229) ;  /* 0x0000000000147947 */ /* 0x000fec0003800000 */
.L_x_6249:
[----:B------:R-:W2:Y:S02]  /*2540*/  LDG.E.64 R2, desc[UR36][R2.64] ;  /* 0x0000002402027981 */ /* 0x000ea4000c1e1b00 */
[----:B--2---:R0:W1:Y:S02]  /*2550*/  I2F.U64 R19, R2 ;  /* 0x0000000200137312 */ /* 0x0040640000301000 */
[----:B01----:R-:W-:Y:S05]  /*2560*/  BRA `(.L_x_6229) ;  /* 0x0000000000087947 */ /* 0x003fea0003800000 */
.L_x_6248:
[----:B------:R-:W2:Y:S02]  /*2570*/  LDG.E R2, desc[UR36][R2.64] ;  /* 0x0000002402027981 */ /* 0x000ea4000c1e1900 */
[----:B--2---:R-:W-:-:S07]  /*2580*/  I2FP.F32.U32 R19, R2 ;  /* 0x0000000200137245 */ /* 0x004fce0000201000 */
.L_x_6229:
[----:B------:R-:W-:Y:S05]  /*2590*/  BSYNC.RECONVERGENT B6 ;  /* 0x0000000000067941 */ /* 0x000fea0003800200 */
.L_x_6223:
[----:B------:R-:W0:Y:S01]  /*25a0*/  LDCU.64 UR6, c[0x0][0x5f8] ;  /* 0x0000bf00ff0677ac */ /* 0x000e220008000a00 */
[----:B------:R-:W-:Y:S01]  /*25b0*/  BSSY.RECONVERGENT B6, `(.L_x_6252) ;  /* 0x00000e5000067945 */ /* 0x000fe20003800200 */
[----:B------:R-:W-:-:S04]  /*25c0*/  UPRMT UR4, UR42, 0x9910, URZ ;  /* 0x000099102a047896 */ /* 0x000fc800080000ff */
[----:B------:R-:W-:Y:S01]  /*25d0*/  UISETP.GT.AND UP0, UPT, UR4, 0x9, UPT ;  /* 0x000000090400788c */ /* 0x000fe2000bf04270 */
[----:B012-4-:R-:W-:-:S05]  /*25e0*/  IADD3 R2, P0, PT, R18, UR6, RZ ;  /* 0x0000000612027c10 */ /* 0x017fca000ff1e0ff */
        /* <DEDUP_REMOVED lines=11> */
[----:B--2---:R0:W1:Y:S01]  /*26a0*/  I2F.S16 R4, R2 ;  /* 0x0000000200047306 */ /* 0x0040620000101400 */
[----:B------:R-:W-:Y:S05]  /*26b0*/  BRA `(.L_x_6258) ;  /* 0x0000000c00507947 */ /* 0x000fea0003800000 */
.L_x_6256:
[----:B------:R-:W2:Y:S02]  /*26c0*/  LDG.E.U8 R2, desc[UR36][R2.64] ;  /* 0x0000002402027981 */ /* 0x000ea4000c1e1100 */
[----:B--2---:R-:W-:Y:S01]  /*26d0*/  I2FP.F32.U32 R4, R2 ;  /* 0x0000000200047245 */ /* 0x004fe20000201000 */
[----:B------:R-:W-:Y:S06]  /*26e0*/  BRA `(.L_x_6258) ;  /* 0x0000000c00447947 */ /* 0x000fec0003800000 */
.L_x_6255:
[----:B------:R-:W-:-:S09]  /*26f0*/  UISETP.NE.AND UP0, UPT, UR4, 0x2, UPT ;  /* 0x000000020400788c */ /* 0x000fd2000bf05270 */
[----:B------:R-:W-:Y:S05]  /*2700*/  BRA.U !UP0, `(.L_x_6259) ;  /* 0x0000000108287547 */ /* 0x000fea000b800000 */
[----:B------:R-:W-:-:S09]  /*2710*/  UISETP.NE.AND UP0, UPT, UR4, 0x3, UPT ;  /* 0x000000030400788c */ /* 0x000fd2000bf05270 */
[----:B------:R-:W-:Y:S05]  /*2720*/  BRA.U !UP0, `(.L_x_6260) ;  /* 0x0000000108147547 */ /* 0x000fea000b800000 */
[----:B------:R-:W-:-:S09]  /*2730*/  UISETP.NE.AND UP0, UPT, UR4, 0x4, UPT ;  /* 0x000000040400788c */ /* 0x000fd2000bf05270 */
[----:B------:R-:W-:Y:S05]  /*2740*/  BRA.U UP0, `(.L_x_6257) ;  /* 0x0000000900b07547 */ /* 0x000fea000b800000 */
[----:B------:R-:W2:Y:S02]  /*2750*/  LDG.E.64 R2, desc[UR36][R2.64] ;  /* 0x0000002402027981 */ /* 0x000ea4000c1e1b00 */
[----:B--2---:R0:W1:Y:S02]  /*2760*/  I2F.S64 R4, R2 ;  /* 0x0000000200047312 */ /* 0x0040640000301400 */
[----:B01----:R-:W-:Y:S05]  /*2770*/  BRA `(.L_x_6258) ;  /* 0x0000000c00207947 */ /* 0x003fea0003800000 */
.L_x_6260:
[----:B------:R-:W2:Y:S02]  /*2780*/  LDG.E R2, desc[UR36][R2.64] ;  /* 0x0000002402027981 */ /* 0x000ea4000c1e1900 */
[----:B--2---:R-:W-:Y:S01]  /*2790*/  I2FP.F32.S32 R4, R2 ;  /* 0x0000000200047245 */ /* 0x004fe20000201400 */
[----:B------:R-:W-:Y:S06]  /*27a0*/  BRA `(.L_x_6258) ;  /* 0x0000000c00147947 */ /* 0x000fec0003800000 */
.L_x_6259:
[----:B------:R-:W2:Y:S02]  /*27b0*/  LDG.E.U16 R2, desc[UR36][R2.64] ;  /* 0x0000002402027981 */ /* 0x000ea4000c1e1500 */
[----:B--2---:R2:W4:Y:S01]  /*27c0*/  I2F.S16 R4, R2 ;  /* 0x0000000200047306 */ /* 0x0045220000101400 */
[----:B------:R-:W-:Y:S05]  /*27d0*/  BRA `(.L_x_6258) ;  /* 0x0000000c00087947 */ /* 0x000fea0003800000 */
.L_x_6254:
        /* <DEDUP_REMOVED lines=8> */
.L_x_6262:
[----:B------:R-:W2:Y:S02]  /*2860*/  LDG.E.U16 R2, desc[UR36][R2.64] ;  /* 0x0000002402027981 */ /* 0x000ea4000c1e1500 */
[----:B--2---:R-:W-:Y:S01]  /*2870*/  HADD2.F32 R4, -RZ, R2.H0_H0 ;  /* 0x20000002ff047230 */ /* 0x004fe20000004100 */
[----:B------:R-:W-:Y:S06]  /*2880*/  BRA `(.L_x_6258) ;  /* 0x0000000800dc7947 */ /* 0x000fec0003800000 */
.L_x_6261:
        /* <DEDUP_REMOVED lines=8> */
.L_x_6264:
[----:B------:R-:W2:Y:S02]  /*2910*/  LDG.E.U16 R2, desc[UR36][R2.64] ;  /* 0x0000002402027981 */ /* 0x000ea4000c1e1500 */
[----:B--2---:R-:W-:Y:S01]  /*2920*/  HADD2.F32 R4, -RZ, R2.H0_H0 ;  /* 0x20000002ff047230 */ /* 0x004fe20000004100 */
[----:B------:R-:W-:Y:S06]  /*2930*/  BRA `(.L_x_6258) ;  /* 0x0000000800b07947 */ /* 0x000fec0003800000 */
.L_x_6263:
        /* <DEDUP_REMOVED lines=11> */
.L_x_6253:
        /* <DEDUP_REMOVED lines=12> */
.L_x_6267:
        /* <DEDUP_REMOVED lines=11> */
.L_x_6266:
        /* <DEDUP_REMOVED lines=23> */
[----:B------:R-:W-:Y:S01]  /*2cd0*/  LOP3.LUT R4, R5, 0x80000000, R4, 0xf8, !PT ;  /* 0x8000000005047812 */ /* 0x000fe200078ef804 */
[----:B------:R-:W-:Y:S06]  /*2ce0*/  BRA `(.L_x_6258) ;  /* 0x0000000400c47947 */ /* 0x000fec0003800000 */
.L_x_6269:
[----:B------:R-:W2:Y:S02]  /*2cf0*/  LDG.E.U8 R2, desc[UR36][R2.64] ;  /* 0x0000002402027981 */ /* 0x000ea4000c1e1100 */
[C---:B--2---:R-:W-:Y:S01]  /*2d00*/  SHF.L.U32 R4, R2.reuse, 0x19, RZ ;  /* 0x0000001902047819 */ /* 0x044fe200000006ff */
        /* <DEDUP_REMOVED lines=8> */
[----:B------:R-:W-:Y:S01]  /*2d90*/  LOP3.LUT R4, R0, 0x80000000, R5, 0xf8, !PT ;  /* 0x8000000000047812 */ /* 0x000fe200078ef805 */
[----:B------:R-:W-:Y:S06]  /*2da0*/  BRA `(.L_x_6258) ;  /* 0x0000000400947947 */ /* 0x000fec0003800000 */
.L_x_6268:
[----:B------:R-:W2:Y:S02]  /*2db0*/  LDG.E.U16 R2, desc[UR36][R2.64] ;  /* 0x0000002402027981 */ /* 0x000ea4000c1e1500 */
[----:B--2---:R-:W-:Y:S01]  /*2dc0*/  IMAD.U32 R4, R2, 0x10000, RZ ;  /* 0x0001000002047824 */ /* 0x004fe200078e00ff */
[----:B------:R-:W-:Y:S06]  /*2dd0*/  BRA `(.L_x_6258) ;  /* 0x0000000400887947 */ /* 0x000fec0003800000 */
.L_x_6265:
        /* <DEDUP_REMOVED lines=11> */
.L_x_6272:
[----:B------:R-:W2:Y:S01]  /*2e90*/  LDG.E.U8 R3, desc[UR36][R2.64] ;  /* 0x0000002402037981 */ /* 0x000ea2000c1e1100 */
        /* <DEDUP_REMOVED lines=19> */
.L_x_6274:
[----:B------:R-:W-:Y:S05]  /*2fd0*/  BSYNC.RECONVERGENT B0 ;  /* 0x0000000000007941 */ /* 0x000fea0003800200 */
.L_x_6273:
[----:B------:R-:W-:Y:S01]  /*2fe0*/  IMAD.SHL.U32 R0, R0, 0x100000, RZ ;  /* 0x0010000000007824 */ /* 0x000fe200078e00ff */
[----:B------:R-:W-:-:S04]  /*2ff0*/  LEA R2, R2, 0x3b800000, 0x17 ;  /* 0x3b80000002027811 */ /* 0x000fc800078eb8ff */
[----:B------:R-:W-:Y:S01]  /*3000*/  LOP3.LUT R4, R2, R0, R7, 0xfe, !PT ;  /* 0x0000000002047212 */ /* 0x000fe200078efe07 */
[----:B------:R-:W-:Y:S06]  /*3010*/  BRA `(.L_x_6258) ;  /* 0x0000000000f87947 */ /* 0x000fec0003800000 */
.L_x_6271:
        /* <DEDUP_REMOVED lines=20> */
.L_x_6276:
[----:B------:R-:W-:Y:S05]  /*3160*/  BSYNC.RECONVERGENT B0 ;  /* 0x0000000000007941 */ /* 0x000fea0003800200 */
.L_x_6275:
[----:B------:R-:W-:Y:S02]  /*3170*/  SHF.L.U32 R0, R0, 0x15, RZ ;  /* 0x0000001500007819 */ /* 0x000fe400000006ff */
[----:B------:R-:W-:-:S04]  /*3180*/  LEA R2, R2, 0x37800000, 0x17 ;  /* 0x3780000002027811 */ /* 0x000fc800078eb8ff */
[----:B------:R-:W-:Y:S01]  /*3190*/  LOP3.LUT R4, R2, R0, R7, 0xfe, !PT ;  /* 0x0000000002047212 */ /* 0x000fe200078efe07 */
[----:B------:R-:W-:Y:S06]  /*31a0*/  BRA `(.L_x_6258) ;  /* 0x0000000000947947 */ /* 0x000fec0003800000 */
.L_x_6270:
[----:B------:R-:W-:-:S09]  /*31b0*/  UISETP.NE.AND UP0, UPT, UR4, 0x1c, UPT ;  /* 0x0000001c0400788c */ /* 0x000fd2000bf05270 */
[----:B------:R-:W-:Y:S05]  /*31c0*/  BRA.U !UP0, `(.L_x_6277) ;  /* 0x0000000108847547 */ /* 0x000fea000b800000 */
[----:B------:R-:W-:-:S09]  /*31d0*/  UISETP.NE.AND UP0, UPT, UR4, 0x1d, UPT ;  /* 0x0000001d0400788c */ /* 0x000fd2000bf05270 */
[----:B------:R-:W-:Y:S05]  /*31e0*/  BRA.U !UP0, `(.L_x_6278) ;  /* 0x0000000108707547 */ /* 0x000fea000b800000 */
[----:B------:R-:W-:-:S09]  /*31f0*/  UISETP.NE.AND UP0, UPT, UR4, 0x2c, UPT ;  /* 0x0000002c0400788c */ /* 0x000fd2000bf05270 */
[----:B------:R-:W-:Y:S05]  /*3200*/  BRA.U !UP0, `(.L_x_6279) ;  /* 0x0000000108487547 */ /* 0x000fea000b800000 */
.L_x_6257:
[----:B------:R-:W-:Y:S01]  /*3210*/  MOV R2, 0x0 ;  /* 0x0000000000027802 */ /* 0x000fe20000000f00 */
[----:B------:R-:W0:Y:S01]  /*3220*/  LDCU.64 UR4, c[0x4][0x188] ;  /* 0x01003100ff0477ac */ /* 0x000e220008000a00 */
[----:B------:R-:W-:Y:S02]  /*3230*/  HFMA2 R13, -RZ, RZ, 0, 0 ;  /* 0x00000000ff0d7431 */ /* 0x000fe400000001ff */
[----:B------:R-:W-:Y:S01]  /*3240*/  IMAD.MOV.U32 R8, RZ, RZ, 0x4e ;  /* 0x0000004eff087424 */ /* 0x000fe200078e00ff */
[----:B------:R-:W1:Y:S01]  /*3250*/  LDCU.64 UR6, c[0x4][0x190] ;  /* 0x01003200ff0677ac */ /* 0x000e620008000a00 */
[----:B------:R-:W2:Y:S01]  /*3260*/  LDC.64 R2, c[0x4][R2] ;  /* 0x0100000002027b82 */ /* 0x000ea20000000a00 */
[----:B------:R-:W-:Y:S01]  /*3270*/  IMAD.MOV.U32 R12, RZ, RZ, 0x1 ;  /* 0x00000001ff0c7424 */ /* 0x000fe200078e00ff */
[----:B------:R-:W4:Y:S01]  /*3280*/  LDCU.64 UR8, c[0x4][0x18] ;  /* 0x01000300ff0877ac */ /* 0x000f220008000a00 */
[----:B0-----:R-:W-:Y:S02]  /*3290*/  IMAD.U32 R4, RZ, RZ, UR4 ;  /* 0x00000004ff047e24 */ /* 0x001fe4000f8e00ff */
[----:B------:R-:W-:Y:S01]  /*32a0*/  IMAD.U32 R5, RZ, RZ, UR5 ;  /* 0x00000005ff057e24 */ /* 0x000fe2000f8e00ff */
[----:B-1----:R-:W-:Y:S01]  /*32b0*/  MOV R6, UR6 ;  /* 0x0000000600067c02 */ /* 0x002fe20008000f00 */
[----:B------:R-:W-:-:S02]  /*32c0*/  IMAD.U32 R7, RZ, RZ, UR7 ;  /* 0x00000007ff077e24 */ /* 0x000fc4000f8e00ff */
[----:B----4-:R-:W-:Y:S01]  /*32d0*/  IMAD.U32 R10, RZ, RZ, UR8 ;  /* 0x00000008ff0a7e24 */ /* 0x010fe2000f8e00ff */
[----:B------:R-:W-:-:S07]  /*32e0*/  MOV R11, UR9 ;  /* 0x00000009000b7c02 */ /* 0x000fce0008000f00 */
[----:B------:R-:W-:-:S07]  /*32f0*/  LEPC R20, `(.L_x_6280) ;  /* 0x000000001014794e */ /* 0x000fce0000000000 */
[----:B--23-5:R-:W-:Y:S05]  /*3300*/  CALL.ABS.NOINC R2 ;  /* 0x0000000002007343 */ /* 0x02cfea0003c00000 */
.L_x_6280:
[----:B------:R-:W-:Y:S01]  /*3310*/  IMAD.MOV.U32 R4, RZ, RZ, RZ ;  /* 0x000000ffff047224 */ /* 0x000fe200078e00ff */
[----:B------:R-:W-:Y:S06]  /*3320*/  BRA `(.L_x_6258) ;  /* 0x0000000000347947 */ /* 0x000fec0003800000 */
.L_x_6279:
[----:B------:R-:W2:Y:S01]  /*3330*/  LDG.E.U8 R2, desc[UR36][R2.64] ;  /* 0x0000002402027981 */ /* 0x000ea2000c1e1100 */
[----:B------:R-:W-:Y:S01]  /*3340*/  IMAD.MOV.U32 R4, RZ, RZ, 0x400000 ;  /* 0x00400000ff047424 */ /* 0x000fe200078e00ff */
[----:B--2---:R-:W-:-:S13]  /*3350*/  ISETP.NE.AND P0, PT, R2, RZ, PT ;  /* 0x000000ff0200720c */ /* 0x004fda0003f05270 */
[----:B------:R-:W-:Y:S05]  /*3360*/  @!P0 BRA `(.L_x_6258) ;  /* 0x0000000000248947 */ /* 0x000fea0003800000 */
[----:B------:R-:W-:-:S13]  /*3370*/  ISETP.NE.AND P0, PT, R2, 0xff, PT ;  /* 0x000000ff0200780c */ /* 0x000fda0003f05270 */
[----:B------:R-:W-:Y:S01]  /*3380*/  @!P0 MOV R4, 0x7f800001 ;  /* 0x7f80000100048802 */ /* 0x000fe20000000f00 */
[----:B------:R-:W-:Y:S01]  /*3390*/  @P0 IMAD.SHL.U32 R4, R2, 0x800000, RZ ;  /* 0x0080000002040824 */ /* 0x000fe200078e00ff */
[----:B------:R-:W-:Y:S06]  /*33a0*/  BRA `(.L_x_6258) ;  /* 0x0000000000147947 */ /* 0x000fec0003800000 */
.L_x_6278:
[----:B------:R-:W2:Y:S02]  /*33b0*/  LDG.E.64 R2, desc[UR36][R2.64] ;  /* 0x0000002402027981 */ /* 0x000ea4000c1e1b00 */
[----:B--2---:R0:W1:Y:S02]  /*33c0*/  I2F.U64 R4, R2 ;  /* 0x0000000200047312 */ /* 0x0040640000301000 */
[----:B01----:R-:W-:Y:S05]  /*33d0*/  BRA `(.L_x_6258) ;  /* 0x0000000000087947 */ /* 0x003fea0003800000 */
.L_x_6277:
[----:B------:R-:W2:Y:S02]  /*33e0*/  LDG.E R2, desc[UR36][R2.64] ;  /* 0x0000002402027981 */ /* 0x000ea4000c1e1900 */
[----:B--2---:R-:W-:-:S07]  /*33f0*/  I2FP.F32.U32 R4, R2 ;  /* 0x0000000200047245 */ /* 0x004fce0000201000 */
.L_x_6258:
[----:B------:R-:W-:Y:S05]  /*3400*/  BSYNC.RECONVERGENT B6 ;  /* 0x0000000000067941 */ /* 0x000fea0003800200 */
.L_x_6252:
[----:B------:R-:W0:Y:S01]  /*3410*/  LDCU.64 UR6, c[0x0][0x5e8] ;  /* 0x0000bd00ff0677ac */ /* 0x000e220008000a00 */
[----:B---3-5:R-:W-:Y:S01]  /*3420*/  FSETP.NEU.FTZ.AND P0, PT, R19, RZ, PT ;  /* 0x000000ff1300720b */ /* 0x028fe20003f1d000 */
[----:B------:R-:W-:-:S04]  /*3430*/  UPRMT UR4, UR43, 0x9910, URZ ;  /* 0x000099102b047896 */ /* 0x000fc800080000ff */
[----:B------:R-:W-:-:S08]  /*3440*/  UISETP.GT.AND UP0, UPT, UR4, 0x9, UPT ;  /* 0x000000090400788c */ /* 0x000fd0000bf04270 */
[----:B-1--4-:R-:W-:Y:S02]  /*3450*/  @P0 FSET.BF.GT.FTZ.AND R4, R19, RZ, PT ;  /* 0x000000ff1304020a */ /* 0x012fe40003814000 */
[----:B0-2---:R-:W-:-:S05]  /*3460*/  IADD3 R2, P1, PT, R16, UR6, RZ ;  /* 0x0000000610027c10 */ /* 0x005fca000ff3e0ff */
        /* <DEDUP_REMOVED lines=10> */
[----:B------:R-:W0:Y:S02]  /*3510*/  F2I.FTZ.TRUNC.NTZ R5, R4 ;  /* 0x0000000400057305 */ /* 0x000e24000021f100 */
[----:B0-----:R0:W-:Y:S01]  /*3520*/  STG.E.U8 desc[UR36][R2.64], R5 ;  /* 0x0000000502007986 */ /* 0x0011e2000c101124 */
[----:B------:R-:W-:Y:S05]  /*3530*/  BRA `(.L_x_6286) ;  /* 0x0000000c003c7947 */ /* 0x000fea0003800000 */
.L_x_6284:
[----:B------:R-:W0:Y:S02]  /*3540*/  F2I.S64.TRUNC R4, R4 ;  /* 0x0000000400047311 */ /* 0x000e24000020d900 */
[----:B0-----:R-:W-:-:S05]  /*3550*/  MOV R7, R4 ;  /* 0x0000000400077202 */ /* 0x001fca0000000f00 */
[----:B------:R0:W-:Y:S01]  /*3560*/  STG.E.U8 desc[UR36][R2.64], R7 ;  /* 0x0000000702007986 */ /* 0x0001e2000c101124 */
[----:B------:R-:W-:Y:S05]  /*3570*/  BRA `(.L_x_6286) ;  /* 0x0000000c002c7947 */ /* 0x000fea0003800000 */
.L_x_6283:
[----:B------:R-:W-:-:S09]  /*3580*/  UISETP.NE.AND UP0, UPT, UR4, 0x2, UPT ;  /* 0x000000020400788c */ /* 0x000fd2000bf05270 */
[----:B------:R-:W-:Y:S05]  /*3590*/  BRA.U !UP0, `(.L_x_6287) ;  /* 0x0000000108287547 */ /* 0x000fea000b800000 */
[----:B------:R-:W-:-:S09]  /*35a0*/  UISETP.NE.AND UP0, UPT, UR4, 0x3, UPT ;  /* 0x000000030400788c */ /* 0x000fd2000bf05270 */
[----:B------:R-:W-:Y:S05]  /*35b0*/  BRA.U !UP0, `(.L_x_6288) ;  /* 0x0000000108147547 */ /* 0x000fea000b800000 */
[----:B------:R-:W-:-:S09]  /*35c0*/  UISETP.NE.AND UP0, UPT, UR4, 0x4, UPT ;  /* 0x000000040400788c */ /* 0x000fd2000bf05270 */
[----:B------:R-:W-:Y:S05]  /*35d0*/  BRA.U UP0, `(.L_x_6285) ;  /* 0x0000000900807547 */ /* 0x000fea000b800000 */
[----:B------:R-:W0:Y:S02]  /*35e0*/  F2I.S64.TRUNC R4, R4 ;  /* 0x0000000400047311 */ /* 0x000e24000020d900 */
[----:B0-----:R0:W-:Y:S01]  /*35f0*/  STG.E.64 desc[UR36][R2.64], R4 ;  /* 0x0000000402007986 */ /* 0x0011e2000c101b24 */
[----:B------:R-:W-:Y:S05]  /*3600*/  BRA `(.L_x_6286) ;  /* 0x0000000c00087947 */ /* 0x000fea0003800000 */
.L_x_6288:
[----:B------:R-:W0:Y:S02]  /*3610*/  F2I.FTZ.TRUNC.NTZ R5, R4 ;  /* 0x0000000400057305 */ /* 0x000e24000021f100 */
[----:B0-----:R0:W-:Y:S01]  /*3620*/  STG.E desc[UR36][R2.64], R5 ;  /* 0x0000000502007986 */ /* 0x0011e2000c101924 */
[----:B------:R-:W-:Y:S05]  /*3630*/  BRA `(.L_x_6286) ;  /* 0x0000000800fc7947 */ /* 0x000fea0003800000 */
.L_x_6287:
[----:B------:R-:W0:Y:S02]  /*3640*/  F2I.FTZ.TRUNC.NTZ R5, R4 ;  /* 0x0000000400057305 */ /* 0x000e24000021f100 */
[----:B0-----:R0:W-:Y:S01]  /*3650*/  STG.E.U16 desc[UR36][R2.64], R5 ;  /* 0x0000000502007986 */ /* 0x0011e2000c101524 */
[----:B------:R-:W-:Y:S05]  /*3660*/  BRA `(.L_x_6286) ;  /* 0x0000000800f07947 */ /* 0x000fea0003800000 */
.L_x_6282:
[----:B------:R-:W-:-:S09]  /*3670*/  UISETP.GT.AND UP0, UPT, UR4, 0x6, UPT ;  /* 0x000000060400788c */ /* 0x000fd2000bf04270 */
[----:B------:R-:W-:Y:S05]  /*3680*/  BRA.U UP0, `(.L_x_6289) ;  /* 0x0000000100247547 */ /* 0x000fea000b800000 */
[----:B------:R-:W-:-:S09]  /*3690*/  UISETP.NE.AND UP0, UPT, UR4, 0x5, UPT ;  /* 0x000000050400788c */ /* 0x000fd2000bf05270 */
[----:B------:R-:W-:Y:S05]  /*36a0*/  BRA.U !UP0, `(.L_x_6290) ;  /* 0x0000000108107547 */ /* 0x000fea000b800000 */
[----:B------:R-:W-:-:S09]  /*36b0*/  UISETP.NE.AND UP0, UPT, UR4, 0x6, UPT ;  /* 0x000000060400788c */ /* 0x000fd2000bf05270 */
[----:B------:R-:W-:Y:S05]  /*36c0*/  BRA.U UP0, `(.L_x_6285) ;  /* 0x0000000900447547 */ /* 0x000fea000b800000 */
[----:B------:R1:W-:Y:S01]  /*36d0*/  STG.E desc[UR36][R2.64], R4 ;  /* 0x0000000402007986 */ /* 0x0003e2000c101924 */
[----:B------:R-:W-:Y:S05]  /*36e0*/  BRA `(.L_x_6286) ;  /* 0x0000000800d07947 */ /* 0x000fea0003800000 */
.L_x_6290:
[----:B------:R-:W-:-:S05]  /*36f0*/  F2FP.F16.F32.PACK_AB R4, RZ, R4 ;  /* 0x00000004ff04723e */ /* 0x000fca00000000ff */
[----:B------:R0:W-:Y:S01]  /*3700*/  STG.E.U16 desc[UR36][R2.64], R4 ;  /* 0x0000000402007986 */ /* 0x0001e2000c101524 */
[----:B------:R-:W-:Y:S05]  /*3710*/  BRA `(.L_x_6286) ;  /* 0x0000000800c47947 */ /* 0x000fea0003800000 */
.L_x_6289:
        /* <DEDUP_REMOVED lines=9> */
.L_x_6292:
[----:B------:R-:W-:-:S04]  /*37b0*/  F2FP.F16.F32.PACK_AB R5, RZ, R4 ;  /* 0x00000004ff05723e */ /* 0x000fc800000000ff */
[----:B------:R-:W-:-:S05]  /*37c0*/  PRMT R5, R5, 0x5410, RZ ;  /* 0x0000541005057816 */ /* 0x000fca00000000ff */
[----:B------:R2:W-:Y:S01]  /*37d0*/  STG.E desc[UR36][R2.64], R5 ;  /* 0x0000000502007986 */ /* 0x0005e2000c101924 */
[----:B------:R-:W-:Y:S05]  /*37e0*/  BRA `(.L_x_6286) ;  /* 0x0000000800907947 */ /* 0x000fea0003800000 */
.L_x_6291:
[----:B------:R-:W-:-:S06]  /*37f0*/  FMUL.FTZ R4, R4, 1 ;  /* 0x3f80000004047820 */ /* 0x000fcc0000410000 */
[----:B------:R-:W0:Y:S02]  /*3800*/  F2F.F64.F32 R4, R4 ;  /* 0x0000000400047310 */ /* 0x000e240000201800 */
[----:B0-----:R4:W-:Y:S01]  /*3810*/  STG.E.64 desc[UR36][R2.64], R4 ;  /* 0x0000000402007986 */ /* 0x0019e2000c101b24 */
[----:B------:R-:W-:Y:S05]  /*3820*/  BRA `(.L_x_6286) ;  /* 0x0000000800807947 */ /* 0x000fea0003800000 */
.L_x_6281:
        /* <DEDUP_REMOVED lines=8> */
[----:B------:R-:W-:-:S04]  /*38b0*/  FSETP.NEU.FTZ.AND P0, PT, R4, RZ, PT ;  /* 0x000000ff0400720b */ /* 0x000fc80003f1d000 */
[----:B------:R-:W-:-:S05]  /*38c0*/  SEL R5, RZ, 0x1, !P0 ;  /* 0x00000001ff057807 */ /* 0x000fca0004000000 */
[----:B------:R0:W-:Y:S01]  /*38d0*/  STG.E.U8 desc[UR36][R2.64], R5 ;  /* 0x0000000502007986 */ /* 0x0001e2000c101124 */
[----:B------:R-:W-:Y:S05]  /*38e0*/  BRA `(.L_x_6286) ;  /* 0x0000000800507947 */ /* 0x000fea0003800000 */
.L_x_6295:
[----:B------:R-:W-:Y:S01]  /*38f0*/  FMUL.FTZ R4, R4, 1 ;  /* 0x3f80000004047820 */ /* 0x000fe20000410000 */
[----:B------:R-:W-:-:S05]  /*3900*/  CS2R R6, SRZ ;  /* 0x0000000000067805 */ /* 0x000fca000001ff00 */
[----:B------:R-:W0:Y:S02]  /*3910*/  F2F.F64.F32 R4, R4 ;  /* 0x0000000400047310 */ /* 0x000e240000201800 */
[----:B0-----:R0:W-:Y:S01]  /*3920*/  STG.E.128 desc[UR36][R2.64], R4 ;  /* 0x0000000402007986 */ /* 0x0011e2000c101d24 */
[----:B------:R-:W-:Y:S05]  /*3930*/  BRA `(.L_x_6286) ;  /* 0x00000008003c7947 */ /* 0x000fea0003800000 */
.L_x_6294:
[----:B------:R-:W-:-:S09]  /*3940*/  UISETP.NE.AND UP0, UPT, UR4, 0xf, UPT ;  /* 0x0000000f0400788c */ /* 0x000fd2000bf05270 */
[----:B------:R-:W-:Y:S05]  /*3950*/  BRA.U !UP0, `(.L_x_6296) ;  /* 0x0000000108987547 */ /* 0x000fea000b800000 */
[----:B------:R-:W-:-:S09]  /*3960*/  UISETP.NE.AND UP0, UPT, UR4, 0x17, UPT ;  /* 0x000000170400788c */ /* 0x000fd2000bf05270 */
[----:B------:R-:W-:Y:S05]  /*3970*/  BRA.U !UP0, `(.L_x_6297) ;  /* 0x0000000108487547 */ /* 0x000fea000b800000 */
[----:B------:R-:W-:-:S09]  /*3980*/  UISETP.NE.AND UP0, UPT, UR4, 0x18, UPT ;  /* 0x000000180400788c */ /* 0x000fd2000bf05270 */
[----:B------:R-:W-:Y:S05]  /*3990*/  BRA.U UP0, `(.L_x_6285) ;  /* 0x0000000500907547 */ /* 0x000fea000b800000 */
[----:B------:R-:W-:Y:S01]  /*39a0*/  LOP3.LUT R6, R4, 0x7fffffff, RZ, 0xc0, !PT ;  /* 0x7fffffff04067812 */ /* 0x000fe200078ec0ff */
[----:B------:R-:W-:Y:S01]  /*39b0*/  BSSY.RECONVERGENT B0, `(.L_x_6298) ;  /* 0x000000b000007945 */ /* 0x000fe20003800200 */
[----:B------:R-:W-:Y:S01]  /*39c0*/  SHF.R.U32.HI R7, RZ, 0x18, R4 ;  /* 0x00000018ff077819 */ /* 0x000fe20000011604 */
[----:B------:R-:W-:Y:S01]  /*39d0*/  IMAD.MOV.U32 R0, RZ, RZ, 0x7f ;  /* 0x0000007fff007424 */ /* 0x000fe200078e00ff */
        /* <DEDUP_REMOVED lines=8> */
.L_x_6299:
[----:B------:R-:W-:Y:S05]  /*3a60*/  BSYNC.RECONVERGENT B0 ;  /* 0x0000000000007941 */ /* 0x000fea0003800200 */
.L_x_6298:
[----:B------:R-:W-:-:S05]  /*3a70*/  LOP3.LUT R7, R0, 0x80, R7, 0xf8, !PT ;  /* 0x0000008000077812 */ /* 0x000fca00078ef807 */
[----:B------:R0:W-:Y:S01]  /*3a80*/  STG.E.U8 desc[UR36][R2.64], R7 ;  /* 0x0000000702007986 */ /* 0x0001e2000c101124 */
[----:B------:R-:W-:Y:S05]  /*3a90*/  BRA `(.L_x_6286) ;  /* 0x0000000400e47947 */ /* 0x000fea0003800000 */
.L_x_6297:
[----:B------:R-:W-:Y:S01]  /*3aa0*/  LOP3.LUT R6, R4, 0x7fffffff, RZ, 0xc0, !PT ;  /* 0x7fffffff04067812 */ /* 0x000fe200078ec0ff */
[----:B------:R-:W-:Y:S01]  /*3ab0*/  BSSY.RECONVERGENT B0, `(.L_x_6300) ;  /* 0x000000d000007945 */ /* 0x000fe20003800200 */
[----:B------:R-:W-:Y:S02]  /*3ac0*/  SHF.R.U32.HI R7, RZ, 0x18, R4 ;  /* 0x00000018ff077819 */ /* 0x000fe40000011604 */
[----:B------:R-:W-:-:S13]  /*3ad0*/  ISETP.GE.U32.AND P1, PT, R6, 0x47800000, PT ;  /* 0x478000000600780c */ /* 0x000fda0003f26070 */
[----:B------:R-:W-:Y:S02]  /*3ae0*/  @P1 ISETP.GT.U32.AND P0, PT, R6, 0x7f800000, PT ;  /* 0x7f8000000600180c */ /* 0x000fe40003f04070 */
[----:B------:R-:W-:-:S04]  /*3af0*/  @P1 MOV R0, 0x7f ;  /* 0x0000007f00001802 */ /* 0x000fc80000000f00 */
[----:B------:R-:W-:Y:S01]  /*3b00*/  @P1 SEL R0, R0, 0x7c, P0 ;  /* 0x0000007c00001807 */ /* 0x000fe20000000000 */
[----:B------:R-:W-:Y:S06]  /*3b10*/  @P1 BRA `(.L_x_6301) ;  /* 0x0000000000181947 */ /* 0x000fec0003800000 */
[----:B------:R-:W-:-:S13]  /*3b20*/  ISETP.GT.U32.AND P0, PT, R6, 0x387fffff, PT ;  /* 0x387fffff0600780c */ /* 0x000fda0003f04070 */
[----:B------:R-:W-:-:S04]  /*3b30*/  @P0 SHF.R.U32.HI R0, RZ, 0x15, R4 ;  /* 0x00000015ff000819 */ /* 0x000fc80000011604 */
[----:B------:R-:W-:Y:S01]  /*3b40*/  @P0 LOP3.LUT R5, R0, 0x1, RZ, 0xc0, !PT ;  /* 0x0000000100050812 */ /* 0x000fe200078ec0ff */
[----:B------:R-:W-:-:S03]  /*3b50*/  @!P0 FADD.FTZ R0, R6, 128 ;  /* 0x4300000006008421 */ /* 0x000fc60000010000 */
[----:B------:R-:W-:-:S04]  /*3b60*/  @P0 IADD3 R5, PT, PT, R4, 0x80fffff, R5 ;  /* 0x080fffff04050810 */ /* 0x000fc80007ffe005 */
[----:B------:R-:W-:-:S07]  /*3b70*/  @P0 SHF.R.U32.HI R0, RZ, 0x15, R5 ;  /* 0x00000015ff000819 */ /* 0x000fce0000011605 */
.L_x_6301:
[----:B------:R-:W-:Y:S05]  /*3b80*/  BSYNC.RECONVERGENT B0 ;  /* 0x0000000000007941 */ /* 0x000fea0003800200 */
.L_x_6300:
[----:B------:R-:W-:-:S05]  /*3b90*/  LOP3.LUT R5, R0, 0x80, R7, 0xf8, !PT ;  /* 0x0000008000057812 */ /* 0x000fca00078ef807 */
[----:B------:R0:W-:Y:S01]  /*3ba0*/  STG.E.U8 desc[UR36][R2.64], R5 ;  /* 0x0000000502007986 */ /* 0x0001e2000c101124 */
[----:B------:R-:W-:Y:S05]  /*3bb0*/  BRA `(.L_x_6286) ;  /* 0x00000004009c7947 */ /* 0x000fea0003800000 */
.L_x_6296:
[----:B------:R-:W-:-:S05]  /*3bc0*/  F2FP.BF16.F32.PACK_AB R4, RZ, R4 ;  /* 0x00000004ff04723e */ /* 0x000fca00000010ff */
[----:B------:R0:W-:Y:S01]  /*3bd0*/  STG.E.U16 desc[UR36][R2.64], R4 ;  /* 0x0000000402007986 */ /* 0x0001e2000c101524 */
[----:B------:R-:W-:Y:S05]  /*3be0*/  BRA `(.L_x_6286) ;  /* 0x0000000400907947 */ /* 0x000fea0003800000 */
.L_x_6293:
        /* <DEDUP_REMOVED lines=8> */
[----:B------:R-:W0:Y:S02]  /*3c70*/  F2I.FTZ.U32.TRUNC.NTZ R5, R4 ;  /* 0x0000000400057305 */ /* 0x000e24000021f000 */
[----:B0-----:R0:W-:Y:S01]  /*3c80*/  STG.E.U16 desc[UR36][R2.64], R5 ;  /* 0x0000000502007986 */ /* 0x0011e2000c101524 */
[----:B------:R-:W-:Y:S05]  /*3c90*/  BRA `(.L_x_6286) ;  /* 0x0000000400647947 */ /* 0x000fea0003800000 */
.L_x_6304:
[----:B------:R-:W-:Y:S01]  /*3ca0*/  LOP3.LUT R5, R4, 0x7fffffff, RZ, 0xc0, !PT ;  /* 0x7fffffff04057812 */ /* 0x000fe200078ec0ff */
        /* <DEDUP_REMOVED lines=11> */
.L_x_6307:
[----:B------:R-:W-:-:S04]  /*3d60*/  SHF.R.U32.HI R0, RZ, 0x14, R4 ;  /* 0x00000014ff007819 */ /* 0x000fc80000011604 */
[----:B------:R-:W-:-:S04]  /*3d70*/  LOP3.LUT R5, R0, 0x1, RZ, 0xc0, !PT ;  /* 0x0000000100057812 */ /* 0x000fc800078ec0ff */
[----:B------:R-:W-:-:S04]  /*3d80*/  IADD3 R0, PT, PT, R4, 0x487ffff, R5 ;  /* 0x0487ffff04007810 */ /* 0x000fc80007ffe005 */
[----:B------:R-:W-:-:S04]  /*3d90*/  SHF.R.U32.HI R0, RZ, 0x14, R0 ;  /* 0x00000014ff007819 */ /* 0x000fc80000011600 */
[----:B------:R-:W-:-:S07]  /*3da0*/  LOP3.LUT R5, R0, 0xff, RZ, 0xc0, !PT ;  /* 0x000000ff00057812 */ /* 0x000fce00078ec0ff */
.L_x_6308:
[----:B------:R-:W-:-:S04]  /*3db0*/  SHF.R.U32.HI R4, RZ, 0x18, R4 ;  /* 0x00000018ff047819 */ /* 0x000fc80000011604 */
[----:B------:R-:W-:-:S04]  /*3dc0*/  LOP3.LUT R5, R5, 0x80, R4, 0xf8, !PT ;  /* 0x0000008005057812 */ /* 0x000fc800078ef804 */
[----:B------:R-:W-:-:S07]  /*3dd0*/  PRMT R0, R5, 0x7610, R0 ;  /* 0x0000761005007816 */ /* 0x000fce0000000000 */
.L_x_6306:
[----:B------:R-:W-:Y:S05]  /*3de0*/  BSYNC.RECONVERGENT B0 ;  /* 0x0000000000007941 */ /* 0x000fea0003800200 */
.L_x_6305:
[----:B------:R0:W-:Y:S01]  /*3df0*/  STG.E.U8 desc[UR36][R2.64], R0 ;  /* 0x0000000002007986 */ /* 0x0001e2000c101124 */
[----:B------:R-:W-:Y:S05]  /*3e00*/  BRA `(.L_x_6286) ;  /* 0x0000000400087947 */ /* 0x000fea0003800000 */
.L_x_6303:
        /* <DEDUP_REMOVED lines=12> */
.L_x_6311:
[----:B------:R-:W-:-:S04]  /*3ed0*/  SHF.R.U32.HI R0, RZ, 0x15, R4 ;  /* 0x00000015ff007819 */ /* 0x000fc80000011604 */
[----:B------:R-:W-:-:S04]  /*3ee0*/  LOP3.LUT R5, R0, 0x1, RZ, 0xc0, !PT ;  /* 0x0000000100057812 */ /* 0x000fc800078ec0ff */
[----:B------:R-:W-:-:S04]  /*3ef0*/  IADD3 R0, PT, PT, R4, 0x88fffff, R5 ;  /* 0x088fffff04007810 */ /* 0x000fc80007ffe005 */
[----:B------:R-:W-:-:S04]  /*3f00*/  SHF.R.U32.HI R0, RZ, 0x15, R0 ;  /* 0x00000015ff007819 */ /* 0x000fc80000011600 */
[----:B------:R-:W-:-:S07]  /*3f10*/  LOP3.LUT R5, R0, 0xff, RZ, 0xc0, !PT ;  /* 0x000000ff00057812 */ /* 0x000fce00078ec0ff */
.L_x_6312:
[----:B------:R-:W-:-:S04]  /*3f20*/  SHF.R.U32.HI R4, RZ, 0x18, R4 ;  /* 0x00000018ff047819 */ /* 0x000fc80000011604 */
[----:B------:R-:W-:-:S04]  /*3f30*/  LOP3.LUT R5, R5, 0x80, R4, 0xf8, !PT ;  /* 0x0000008005057812 */ /* 0x000fc800078ef804 */
[----:B------:R-:W-:-:S07]  /*3f40*/  PRMT R0, R5, 0x7610, R0 ;  /* 0x0000761005007816 */ /* 0x000fce0000000000 */
.L_x_6310:
[----:B------:R-:W-:Y:S05]  /*3f50*/  BSYNC.RECONVERGENT B0 ;  /* 0x0000000000007941 */ /* 0x000fea0003800200 */
.L_x_6309:
[----:B------:R0:W-:Y:S01]  /*3f60*/  STG.E.U8 desc[UR36][R2.64], R0 ;  /* 0x0000000002007986 */ /* 0x0001e2000c101124 */
[----:B------:R-:W-:Y:S05]  /*3f70*/  BRA `(.L_x_6286) ;  /* 0x0000000000ac7947 */ /* 0x000fea0003800000 */
.L_x_6302:
[----:B------:R-:W-:-:S09]  /*3f80*/  UISETP.NE.AND UP0, UPT, UR4, 0x1c, UPT ;  /* 0x0000001c0400788c */ /* 0x000fd2000bf05270 */
[----:B------:R-:W-:Y:S05]  /*3f90*/  BRA.U !UP0, `(.L_x_6313) ;  /* 0x00000001089c7547 */ /* 0x000fea000b800000 */
[----:B------:R-:W-:-:S09]  /*3fa0*/  UISETP.NE.AND UP0, UPT, UR4, 0x1d, UPT ;  /* 0x0000001d0400788c */ /* 0x000fd2000bf05270 */
[----:B------:R-:W-:Y:S05]  /*3fb0*/  BRA.U !UP0, `(.L_x_6314) ;  /* 0x0000000108887547 */ /* 0x000fea000b800000 */
[----:B------:R-:W-:-:S09]  /*3fc0*/  UISETP.NE.AND UP0, UPT, UR4, 0x2c, UPT ;  /* 0x0000002c0400788c */ /* 0x000fd2000bf05270 */
[----:B------:R-:W-:Y:S05]  /*3fd0*/  BRA.U !UP0, `(.L_x_6315) ;  /* 0x0000000108447547 */ /* 0x000fea000b800000 */
.L_x_6285:
        /* <DEDUP_REMOVED lines=16> */
.L_x_6316:
[----:B------:R-:W-:Y:S05]  /*40e0*/  BRA `(.L_x_6286) ;  /* 0x0000000000507947 */ /* 0x000fea0003800000 */
.L_x_6315:
        /* <DEDUP_REMOVED lines=15> */
.L_x_6314:
[----:B------:R-:W0:Y:S02]  /*41e0*/  F2I.U64.TRUNC R4, R4 ;  /* 0x0000000400047311 */ /* 0x000e24000020d800 */
[----:B0-----:R0:W-:Y:S01]  /*41f0*/  STG.E.64 desc[UR36][R2.64], R4 ;  /* 0x0000000402007986 */ /* 0x0011e2000c101b24 */
[----:B------:R-:W-:Y:S05]  /*4200*/  BRA `(.L_x_6286) ;  /* 0x0000000000087947 */ /* 0x000fea0003800000 */
.L_x_6313:
[----:B------:R-:W0:Y:S02]  /*4210*/  F2I.FTZ.U32.TRUNC.NTZ R5, R4 ;  /* 0x0000000400057305 */ /* 0x000e24000021f000 */
[----:B0-----:R0:W-:Y:S02]  /*4220*/  STG.E desc[UR36][R2.64], R5 ;  /* 0x0000000502007986 */ /* 0x0011e4000c101924 */
.L_x_6286:
[----:B------:R-:W-:-:S07]  /*4230*/  VIADD R17, R17, 0x80 ;  /* 0x0000008011117836 */ /* 0x000fce0000000000 */
.L_x_6221:
[----:B------:R-:W-:Y:S05]  /*4240*/  BSYNC.RECONVERGENT B7 ;  /* 0x0000000000077941 */ /* 0x000fea0003800200 */
.L_x_6220:
        /* <DEDUP_REMOVED lines=358> */
.L_x_6319:
        /* <DEDUP_REMOVED lines=16> */
[----:B--2---:R2:W3:Y:S01]  /*59b0*/  I2F.S16 R19, R2 ;  /* 0x0000000200137306 */ /* 0x0044e20000101400 */
[----:B------:R-:W-:Y:S05]  /*59c0*/  BRA `(.L_x_6326) ;  /* 0x0000000c00507947 */ /* 0x000fea0003800000 */
.L_x_6324:
[----:B------:R-:W2:Y:S02]  /*59d0*/  LDG.E.U8 R2, desc[UR36][R2.64] ;  /* 0x0000002402027981 */ /* 0x000ea4000c1e1100 */
[----:B--2---:R-:W-:Y:S01]  /*59e0*/  I2FP.F32.U32 R19, R2 ;  /* 0x0000000200137245 */ /* 0x004fe20000201000 */
[----:B------:R-:W-:Y:S06]  /*59f0*/  BRA `(.L_x_6326) ;  /* 0x0000000c00447947 */ /* 0x000fec0003800000 */
.L_x_6323:
        /* <DEDUP_REMOVED lines=9> */
.L_x_6328:
[----:B------:R-:W2:Y:S02]  /*5a90*/  LDG.E R2, desc[UR36][R2.64] ;  /* 0x0000002402027981 */ /* 0x000ea4000c1e1900 */
[----:B--2---:R-:W-:Y:S01]  /*5aa0*/  I2FP.F32.S32 R19, R2 ;  /* 0x0000000200137245 */ /* 0x004fe20000201400 */
[----:B------:R-:W-:Y:S06]  /*5ab0*/  BRA `(.L_x_6326) ;  /* 0x0000000c00147947 */ /* 0x000fec0003800000 */
.L_x_6327:
[----:B------:R-:W2:Y:S02]  /*5ac0*/  LDG.E.U16 R2, desc[UR36][R2.64] ;  /* 0x0000002402027981 */ /* 0x000ea4000c1e1500 */
[----:B--2---:R0:W1:Y:S01]  /*5ad0*/  I2F.S16 R19, R2 ;  /* 0x0000000200137306 */ /* 0x0040620000101400 */
[----:B------:R-:W-:Y:S05]  /*5ae0*/  BRA `(.L_x_6326) ;  /* 0x0000000c00087947 */ /* 0x000fea0003800000 */
.L_x_6322:
        /* <DEDUP_REMOVED lines=8> */
.L_x_6330:
[----:B------:R-:W2:Y:S02]  /*5b70*/  LDG.E.U16 R2, desc[UR36][R2.64] ;  /* 0x0000002402027981 */ /* 0x000ea4000c1e1500 */
[----:B--2---:R-:W-:Y:S01]  /*5b80*/  HADD2.F32 R19, -RZ, R2.H0_H0 ;  /* 0x20000002ff137230 */ /* 0x004fe20000004100 */
[----:B------:R-:W-:Y:S06]  /*5b90*/  BRA `(.L_x_6326) ;  /* 0x0000000800dc7947 */ /* 0x000fec0003800000 */
.L_x_6329:
        /* <DEDUP_REMOVED lines=8> */
.L_x_6332:
[----:B------:R-:W2:Y:S02]  /*5c20*/  LDG.E.U16 R2, desc[UR36][R2.64] ;  /* 0x0000002402027981 */ /* 0x000ea4000c1e1500 */
[----:B--2---:R-:W-:Y:S01]  /*5c30*/  HADD2.F32 R19, -RZ, R2.H0_H0 ;  /* 0x20000002ff137230 */ /* 0x004fe20000004100 */
[----:B------:R-:W-:Y:S06]  /*5c40*/  BRA `(.L_x_6326) ;  /* 0x0000000800b07947 */ /* 0x000fec0003800000 */
.L_x_6331:
        /* <DEDUP_REMOVED lines=11> */
.L_x_6321:
        /* <DEDUP_REMOVED lines=12> */
.L_x_6335:
        /* <DEDUP_REMOVED lines=11> */
.L_x_6334:
        /* <DEDUP_REMOVED lines=14> */
[----:B------:R-:W-:Y:S02]  /*5f50*/  VIADD R5, R4, 0xfffffffc ;  /* 0xfffffffc04057836 */ /* 0x000fe40000000000 */
[----:B------:R-:W-:-:S03]  /*5f60*/  VIADD R4, R0, 0x1000000 ;  /* 0x0100000000047836 */ /* 0x000fc60000000000 */
[----:B------:R-:W-:Y:S02]  /*5f70*/  SHF.L.U32 R6, R0, R5, RZ ;  /* 0x0000000500067219 */ /* 0x000fe400000006ff */
[----:B------:R-:W-:Y:S02]  /*5f80*/  SHF.L.U32 R5, R5, 0x17, RZ ;  /* 0x0000001705057819 */ /* 0x000fe400000006ff */
[----:B------:R-:W-:Y:S02]  /*5f90*/  SHF.R.S32.HI R4, RZ, 0x8, R4 ;  /* 0x00000008ff047819 */ /* 0x000fe40000011404 */
[----:B------:R-:W-:-:S05]  /*5fa0*/  LEA.HI R5, R6, -R5, RZ, 0x1c ;  /* 0x8000000506057211 */ /* 0x000fca00078fe0ff */
[----:B------:R-:W-:-:S05]  /*5fb0*/  VIADD R5, R5, 0x3c000000 ;  /* 0x3c00000005057836 */ /* 0x000fca0000000000 */
[----:B------:R-:W-:-:S04]  /*5fc0*/  LOP3.LUT R4, R5, 0x7f800000, R4, 0xf8, !PT ;  /* 0x7f80000005047812 */ /* 0x000fc800078ef804 */
[----:B------:R-:W-:-:S04]  /*5fd0*/  SEL R4, R4, RZ, P0 ;  /* 0x000000ff04047207 */ /* 0x000fc80000000000 */
[----:B------:R-:W-:Y:S01]  /*5fe0*/  LOP3.LUT R19, R4, 0x80000000, R19, 0xf8, !PT ;  /* 0x8000000004137812 */ /* 0x000fe200078ef813 */
[----:B------:R-:W-:Y:S06]  /*5ff0*/  BRA `(.L_x_6326) ;  /* 0x0000000400c47947 */ /* 0x000fec0003800000 */
.L_x_6337:
[----:B------:R-:W2:Y:S02]  /*6000*/  LDG.E.U8 R2, desc[UR36][R2.64] ;  /* 0x0000002402027981 */ /* 0x000ea4000c1e1100 */
[C---:B--2---:R-:W-:Y:S01]  /*6010*/  SHF.L.U32 R0, R2.reuse, 0x19, RZ ;  /* 0x0000001902007819 */ /* 0x044fe200000006ff */
[----:B------:R-:W-:-:S03]  /*6020*/  IMAD.SHL.U32 R5, R2, 0x100, RZ ;  /* 0x0000010002057824 */ /* 0x000fc600078e00ff */
[----:B------:R-:W-:Y:S02]  /*6030*/  ISETP.GE.U32.AND P0, PT, R0, 0x8000000, PT ;  /* 0x080000000000780c */ /* 0x000fe40003f06070 */
[----:B------:R-:W-:-:S11]  /*6040*/  PRMT R19, R5, 0x9910, RZ ;  /* 0x0000991005137816 */ /* 0x000fd600000000ff */
[----:B------:R-:W-:Y:S02]  /*6050*/  @!P0 LOP3.LUT R4, R5, 0x7f00, RZ, 0xc0, !PT ;  /* 0x00007f0005048812 */ /* 0x000fe400078ec0ff */
[----:B------:R-:W-:Y:S02]  /*6060*/  @P0 LEA.HI R0, R0, 0x70000000, RZ, 0x1c ;  /* 0x7000000000000811 */ /* 0x000fe400078fe0ff */
[----:B------:R-:W-:-:S03]  /*6070*/  @!P0 LOP3.LUT R4, R4, 0x3f000000, RZ, 0xfc, !PT ;  /* 0x3f00000004048812 */ /* 0x000fc600078efcff */
[----:B------:R-:W-:Y:S02]  /*6080*/  @P0 FMUL.FTZ R0, R0, 1.9259299443872358531e-34 ;  /* 0x0780000000000820 */ /* 0x000fe40000410000 */
[----:B------:R-:W-:-:S05]  /*6090*/  @!P0 FADD.FTZ R0, R4, -0.5 ;  /* 0xbf00000004008421 */ /* 0x000fca0000010000 */
[----:B------:R-:W-:Y:S01]  /*60a0*/  LOP3.LUT R19, R0, 0x80000000, R19, 0xf8, !PT ;  /* 0x8000000000137812 */ /* 0x000fe200078ef813 */
[----:B------:R-:W-:Y:S06]  /*60b0*/  BRA `(.L_x_6326) ;  /* 0x0000000400947947 */ /* 0x000fec0003800000 */
.L_x_6336:
[----:B------:R-:W2:Y:S02]  /*60c0*/  LDG.E.U16 R2, desc[UR36][R2.64] ;  /* 0x0000002402027981 */ /* 0x000ea4000c1e1500 */
[----:B--2---:R-:W-:Y:S01]  /*60d0*/  IMAD.U32 R19, R2, 0x10000, RZ ;  /* 0x0001000002137824 */ /* 0x004fe200078e00ff */
[----:B------:R-:W-:Y:S06]  /*60e0*/  BRA `(.L_x_6326) ;  /* 0x0000000400887947 */ /* 0x000fec0003800000 */
.L_x_6333:
        /* <DEDUP_REMOVED lines=11> */
.L_x_6340:
        /* <DEDUP_REMOVED lines=20> */
.L_x_6342:
[----:B------:R-:W-:Y:S05]  /*62e0*/  BSYNC.RECONVERGENT B0 ;  /* 0x0000000000007941 */ /* 0x000fea0003800200 */
.L_x_6341:
[----:B------:R-:W-:Y:S01]  /*62f0*/  IMAD.SHL.U32 R0, R0, 0x100000, RZ ;  /* 0x0010000000007824 */ /* 0x000fe200078e00ff */
[----:B------:R-:W-:-:S04]  /*6300*/  LEA R2, R2, 0x3b800000, 0x17 ;  /* 0x3b80000002027811 */ /* 0x000fc800078eb8ff */
[----:B------:R-:W-:Y:S01]  /*6310*/  LOP3.LUT R19, R2, R0, R19, 0xfe, !PT ;  /* 0x0000000002137212 */ /* 0x000fe200078efe13 */
[----:B------:R-:W-:Y:S06]  /*6320*/  BRA `(.L_x_6326) ;  /* 0x0000000000f87947 */ /* 0x000fec0003800000 */
.L_x_6339:
        /* <DEDUP_REMOVED lines=20> */
.L_x_6344:
[----:B------:R-:W-:Y:S05]  /*6470*/  BSYNC.RECONVERGENT B0 ;  /* 0x0000000000007941 */ /* 0x000fea0003800200 */
.L_x_6343:
[----:B------:R-:W-:Y:S02]  /*6480*/  SHF.L.U32 R0, R0, 0x15, RZ ;  /* 0x0000001500007819 */ /* 0x000fe400000006ff */
[----:B------:R-:W-:-:S04]  /*6490*/  LEA R2, R2, 0x37800000, 0x17 ;  /* 0x3780000002027811 */ /* 0x000fc800078eb8ff */
[----:B------:R-:W-:Y:S01]  /*64a0*/  LOP3.LUT R19, R2, R0, R19, 0xfe, !PT ;  /* 0x0000000002137212 */ /* 0x000fe200078efe13 */
[----:B------:R-:W-:Y:S06]  /*64b0*/  BRA `(.L_x_6326) ;  /* 0x0000000000947947 */ /* 0x000fec0003800000 */
.L_x_6338:
        /* <DEDUP_REMOVED lines=14> */
.L_x_6325:
        /* <DEDUP_REMOVED lines=16> */
.L_x_6347:
[----:B------:R-:W-:Y:S01]  /*66a0*/  IMAD.MOV.U32 R19, RZ, RZ, RZ ;  /* 0x000000ffff137224 */ /* 0x000fe200078e00ff */
[----:B------:R-:W-:Y:S06]  /*66b0*/  BRA `(.L_x_6326) ;  /* 0x0000000000147947 */ /* 0x000fec0003800000 */
.L_x_6346:
[----:B------:R-:W2:Y:S02]  /*66c0*/  LDG.E.64 R2, desc[UR36][R2.64] ;  /* 0x0000002402027981 */ /* 0x000ea4000c1e1b00 */
[----:B--2---:R0:W1:Y:S02]  /*66d0*/  I2F.U64 R19, R2 ;  /* 0x0000000200137312 */ /* 0x0040640000301000 */
[----:B01----:R-:W-:Y:S05]  /*66e0*/  BRA `(.L_x_6326) ;  /* 0x0000000000087947 */ /* 0x003fea0003800000 */
.L_x_6345:
[----:B------:R-:W2:Y:S02]  /*66f0*/  LDG.E R2, desc[UR36][R2.64] ;  /* 0x0000002402027981 */ /* 0x000ea4000c1e1900 */
[----:B--2---:R-:W-:-:S07]  /*6700*/  I2FP.F32.U32 R19, R2 ;  /* 0x0000000200137245 */ /* 0x004fce0000201000 */
.L_x_6326:
[----:B------:R-:W-:Y:S05]  /*6710*/  BSYNC.RECONVERGENT B6 ;  /* 0x0000000000067941 */ /* 0x000fea0003800200 */
.L_x_6320:
[----:B------:R-:W0:Y:S01]  /*6720*/  LDCU.64 UR6, c[0x0][0x5f8] ;  /* 0x0000bf00ff0677ac */ /* 0x000e220008000a00 */
[----:B------:R-:W-:Y:S01]  /*6730*/  BSSY.RECONVERGENT B6, `(.L_x_6348) ;  /* 0x00000e5000067945 */ /* 0x000fe20003800200 */
[----:B------:R-:W-:-:S04]  /*6740*/  UPRMT UR4, UR42, 0x9910, URZ ;  /* 0x000099102a047896 */ /* 0x000fc800080000ff */
[----:B------:R-:W-:Y:S01]  /*6750*/  UISETP.GT.AND UP0, UPT, UR4, 0x9, UPT ;  /* 0x000000090400788c */ /* 0x000fe2000bf04270 */
[----:B0-2-4-:R-:W-:-:S05]  /*6760*/  IADD3 R2, P0, PT, R18, UR6, RZ ;  /* 0x0000000612027c10 */ /* 0x015fca000ff1e0ff */
        /* <DEDUP_REMOVED lines=13> */
.L_x_6352:
[----:B------:R-:W2:Y:S02]  /*6840*/  LDG.E.U8 R2, desc[UR36][R2.64] ;  /* 0x0000002402027981 */ /* 0x000ea4000c1e1100 */
[----:B--2---:R-:W-:Y:S01]  /*6850*/  I2FP.F32.U32 R4, R2 ;  /* 0x0000000200047245 */ /* 0x004fe20000201000 */
[----:B------:R-:W-:Y:S06]  /*6860*/  BRA `(.L_x_6354) ;  /* 0x0000000c00447947 */ /* 0x000fec0003800000 */
.L_x_6351:
[----:B------:R-:W-:-:S09]  /*6870*/  UISETP.NE.AND UP0, UPT, UR4, 0x2, UPT ;  /* 0x000000020400788c */ /* 0x000fd2000bf05270 */
[----:B------:R-:W-:Y:S05]  /*6880*/  BRA.U !UP0, `(.L_x_6355) ;  /* 0x0000000108287547 */ /* 0x000fea000b800000 */
[----:B------:R-:W-:-:S09]  /*6890*/  UISETP.NE.AND UP0, UPT, UR4, 0x3, UPT ;  /* 0x000000030400788c */ /* 0x000fd2000bf05270 */
[----:B------:R-:W-:Y:S05]  /*68a0*/  BRA.U !UP0, `(.L_x_6356) ;  /* 0x0000000108147547 */ /* 0x000fea000b800000 */
[----:B------:R-:W-:-:S09]  /*68b0*/  UISETP.NE.AND UP0, UPT, UR4, 0x4, UPT ;  /* 0x000000040400788c */ /* 0x000fd2000bf05270 */
[----:B------:R-:W-:Y:S05]  /*68c0*/  BRA.U UP0, `(.L_x_6353) ;  /* 0x0000000900d07547 */ /* 0x000fea000b800000 */
[----:B------:R-:W2:Y:S02]  /*68d0*/  LDG.E.64 R2, desc[UR36][R2.64] ;  /* 0x0000002402027981 */ /* 0x000ea4000c1e1b00 */
[----:B--2---:R0:W2:Y:S02]  /*68e0*/  I2F.S64 R4, R2 ;  /* 0x0000000200047312 */ /* 0x0040a40000301400 */
[----:B0-2---:R-:W-:Y:S05]  /*68f0*/  BRA `(.L_x_6354) ;  /* 0x0000000c00207947 */ /* 0x005fea0003800000 */
.L_x_6356:
[----:B------:R-:W2:Y:S02]  /*6900*/  LDG.E R2, desc[UR36][R2.64] ;  /* 0x0000002402027981 */ /* 0x000ea4000c1e1900 */
[----:B--2---:R-:W-:Y:S01]  /*6910*/  I2FP.F32.S32 R4, R2 ;  /* 0x0000000200047245 */ /* 0x004fe20000201400 */
[----:B------:R-:W-:Y:S06]  /*6920*/  BRA `(.L_x_6354) ;  /* 0x0000000c00147947 */ /* 0x000fec0003800000 */
.L_x_6355:
[----:B------:R-:W2:Y:S02]  /*6930*/  LDG.E.U16 R2, desc[UR36][R2.64] ;  /* 0x0000002402027981 */ /* 0x000ea4000c1e1500 */
[----:B--2---:R0:W2:Y:S01]  /*6940*/  I2F.S16 R4, R2 ;  /* 0x0000000200047306 */ /* 0x0040a20000101400 */
[----:B------:R-:W-:Y:S05]  /*6950*/  BRA `(.L_x_6354) ;  /* 0x0000000c00087947 */ /* 0x000fea0003800000 */
.L_x_6350:
        /* <DEDUP_REMOVED lines=8> */
.L_x_6358:
[----:B------:R-:W2:Y:S02]  /*69e0*/  LDG.E.U16 R2, desc[UR36][R2.64] ;  /* 0x0000002402027981 */ /* 0x000ea4000c1e1500 */
[----:B--2---:R-:W-:Y:S01]  /*69f0*/  HADD2.F32 R4, -RZ, R2.H0_H0 ;  /* 0x20000002ff047230 */ /* 0x004fe20000004100 */
[----:B------:R-:W-:Y:S06]  /*6a00*/  BRA `(.L_x_6354) ;  /* 0x0000000800dc7947 */ /* 0x000fec0003800000 */
.L_x_6357:
        /* <DEDUP_REMOVED lines=8> */
.L_x_6360:
[----:B------:R-:W2:Y:S02]  /*6a90*/  LDG.E.U16 R2, desc[UR36][R2.64] ;  /* 0x0000002402027981 */ /* 0x000ea4000c1e1500 */
[----:B--2---:R-:W-:Y:S01]  /*6aa0*/  HADD2.F32 R4, -RZ, R2.H0_H0 ;  /* 0x20000002ff047230 */ /* 0x004fe20000004100 */
[----:B------:R-:W-:Y:S06]  /*6ab0*/  BRA `(.L_x_6354) ;  /* 0x0000000800b07947 */ /* 0x000fec0003800000 */
.L_x_6359:
        /* <DEDUP_REMOVED lines=11> */
.L_x_6349:
        /* <DEDUP_REMOVED lines=12> */
.L_x_6363:
        /* <DEDUP_REMOVED lines=11> */
.L_x_6362:
        /* <DEDUP_REMOVED lines=23> */
[----:B------:R-:W-:Y:S01]  /*6e50*/  LOP3.LUT R4, R5, 0x80000000, R4, 0xf8, !PT ;  /* 0x8000000005047812 */ /* 0x000fe200078ef804 */
[----:B------:R-:W-:Y:S06]  /*6e60*/  BRA `(.L_x_6354) ;  /* 0x0000000400c47947 */ /* 0x000fec0003800000 */
.L_x_6365:
        /* <DEDUP_REMOVED lines=10> */
[----:B------:R-:W-:Y:S01]  /*6f10*/  LOP3.LUT R4, R0, 0x80000000, R5, 0xf8, !PT ;  /* 0x8000000000047812 */ /* 0x000fe200078ef805 */
[----:B------:R-:W-:Y:S06]  /*6f20*/  BRA `(.L_x_6354) ;  /* 0x0000000400947947 */ /* 0x000fec0003800000 */
.L_x_6364:
[----:B------:R-:W2:Y:S02]  /*6f30*/  LDG.E.U16 R2, desc[UR36][R2.64] ;  /* 0x0000002402027981 */ /* 0x000ea4000c1e1500 */
[----:B--2---:R-:W-:Y:S01]  /*6f40*/  SHF.L.U32 R4, R2, 0x10, RZ ;  /* 0x0000001002047819 */ /* 0x004fe200000006ff */
[----:B------:R-:W-:Y:S06]  /*6f50*/  BRA `(.L_x_6354) ;  /* 0x0000000400887947 */ /* 0x000fec0003800000 */
.L_x_6361:
        /* <DEDUP_REMOVED lines=11> */
.L_x_6368:
        /* <DEDUP_REMOVED lines=20> */
.L_x_6370:
[----:B------:R-:W-:Y:S05]  /*7150*/  BSYNC.RECONVERGENT B0 ;  /* 0x0000000000007941 */ /* 0x000fea0003800200 */
.L_x_6369:
[----:B------:R-:W-:Y:S01]  /*7160*/  IMAD.SHL.U32 R0, R0, 0x100000, RZ ;  /* 0x0010000000007824 */ /* 0x000fe200078e00ff */
[----:B------:R-:W-:-:S04]  /*7170*/  LEA R2, R2, 0x3b800000, 0x17 ;  /* 0x3b80000002027811 */ /* 0x000fc800078eb8ff */
[----:B------:R-:W-:Y:S01]  /*7180*/  LOP3.LUT R4, R2, R0, R7, 0xfe, !PT ;  /* 0x0000000002047212 */ /* 0x000fe200078efe07 */
[----:B------:R-:W-:Y:S06]  /*7190*/  BRA `(.L_x_6354) ;  /* 0x0000000000f87947 */ /* 0x000fec0003800000 */
.L_x_6367:
[----:B------:R-:W2:Y:S01]  /*71a0*/  LDG.E.U8 R3, desc[UR36][R2.64] ;  /* 0x0000002402037981 */ /* 0x000ea2000c1e1100 */
        /* <DEDUP_REMOVED lines=19> */
.L_x_6372:
[----:B------:R-:W-:Y:S05]  /*72e0*/  BSYNC.RECONVERGENT B0 ;  /* 0x0000000000007941 */ /* 0x000fea0003800200 */
.L_x_6371:
[----:B------:R-:W-:Y:S01]  /*72f0*/  IMAD.SHL.U32 R0, R0, 0x200000, RZ ;  /* 0x0020000000007824 */ /* 0x000fe200078e00ff */
[----:B------:R-:W-:-:S04]  /*7300*/  LEA R2, R2, 0x37800000, 0x17 ;  /* 0x3780000002027811 */ /* 0x000fc800078eb8ff */
[----:B------:R-:W-:Y:S01]  /*7310*/  LOP3.LUT R4, R2, R0, R7, 0xfe, !PT ;  /* 0x0000000002047212 */ /* 0x000fe200078efe07 */
[----:B------:R-:W-:Y:S06]  /*7320*/  BRA `(.L_x_6354) ;  /* 0x0000000000947947 */ /* 0x000fec0003800000 */
.L_x_6366:
        /* <DEDUP_REMOVED lines=14> */
.L_x_6353:
[----:B------:R-:W-:Y:S01]  /*7410*/  MOV R2, 0x0 ;  /* 0x0000000000027802 */ /* 0x000fe20000000f00 */
[----:B------:R-:W0:Y:S01]  /*7420*/  LDCU.64 UR4, c[0x4][0x188] ;  /* 0x01003100ff0477ac */ /* 0x000e220008000a00 */
[----:B------:R-:W-:Y:S02]  /*7430*/  HFMA2 R12, -RZ, RZ, 0, 5.9604644775390625e-08 ;  /* 0x00000001ff0c7431 */ /* 0x000fe400000001ff */
[----:B------:R-:W-:Y:S01]  /*7440*/  IMAD.MOV.U32 R8, RZ, RZ, 0x4e ;  /* 0x0000004eff087424 */ /* 0x000fe200078e00ff */
[----:B------:R-:W2:Y:S01]  /*7450*/  LDCU.64 UR6, c[0x4][0x190] ;  /* 0x01003200ff0677ac */ /* 0x000ea20008000a00 */
[----:B------:R-:W4:Y:S01]  /*7460*/  LDC.64 R2, c[0x4][R2] ;  /* 0x0100000002027b82 */ /* 0x000f220000000a00 */
[----:B------:R-:W-:Y:S01]  /*7470*/  IMAD.MOV.U32 R13, RZ, RZ, RZ ;  /* 0x000000ffff0d7224 */ /* 0x000fe200078e00ff */
[----:B------:R-:W1:Y:S01]  /*7480*/  LDCU.64 UR8, c[0x4][0x18] ;  /* 0x01000300ff0877ac */ /* 0x000e620008000a00 */
[----:B0-----:R-:W-:Y:S01]  /*7490*/  IMAD.U32 R4, RZ, RZ, UR4 ;  /* 0x00000004ff047e24 */ /* 0x001fe2000f8e00ff */
[----:B------:R-:W-:Y:S01]  /*74a0*/  MOV R5, UR5 ;  /* 0x0000000500057c02 */ /* 0x000fe20008000f00 */
[----:B--2---:R-:W-:-:S02]  /*74b0*/  IMAD.U32 R6, RZ, RZ, UR6 ;  /* 0x00000006ff067e24 */ /* 0x004fc4000f8e00ff */
[----:B------:R-:W-:Y:S01]  /*74c0*/  IMAD.U32 R7, RZ, RZ, UR7 ;  /* 0x00000007ff077e24 */ /* 0x000fe2000f8e00ff */
[----:B-1----:R-:W-:Y:S01]  /*74d0*/  MOV R10, UR8 ;  /* 0x00000008000a7c02 */ /* 0x002fe20008000f00 */
[----:B------:R-:W-:-:S07]  /*74e0*/  IMAD.U32 R11, RZ, RZ, UR9 ;  /* 0x00000009ff0b7e24 */ /* 0x000fce000f8e00ff */
[----:B------:R-:W-:-:S07]  /*74f0*/  LEPC R20, `(.L_x_6375) ;  /* 0x000000001014794e */ /* 0x000fce0000000000 */
[----:B---345:R-:W-:Y:S05]  /*7500*/  CALL.ABS.NOINC R2 ;  /* 0x0000000002007343 */ /* 0x038fea0003c00000 */
.L_x_6375:
[----:B------:R-:W-:Y:S01]  /*7510*/  IMAD.MOV.U32 R4, RZ, RZ, RZ ;  /* 0x000000ffff047224 */ /* 0x000fe200078e00ff */
[----:B------:R-:W-:Y:S06]  /*7520*/  BRA `(.L_x_6354) ;  /* 0x0000000000147947 */ /* 0x000fec0003800000 */
.L_x_6374:
[----:B------:R-:W2:Y:S02]  /*7530*/  LDG.E.64 R2, desc[UR36][R2.64] ;  /* 0x0000002402027981 */ /* 0x000ea4000c1e1b00 */
[----:B--2---:R0:W2:Y:S02]  /*7540*/  I2F.U64 R4, R2 ;  /* 0x0000000200047312 */ /* 0x0040a40000301000 */
[----:B0-2---:R-:W-:Y:S05]  /*7550*/  BRA `(.L_x_6354) ;  /* 0x0000000000087947 */ /* 0x005fea0003800000 */
.L_x_6373:
[----:B------:R-:W2:Y:S02]  /*7560*/  LDG.E R2, desc[UR36][R2.64] ;  /* 0x0000002402027981 */ /* 0x000ea4000c1e1900 */
[----:B--2---:R-:W-:-:S07]  /*7570*/  I2FP.F32.U32 R4, R2 ;  /* 0x0000000200047245 */ /* 0x004fce0000201000 */
.L_x_6354:
[----:B------:R-:W-:Y:S05]  /*7580*/  BSYNC.RECONVERGENT B6 ;  /* 0x0000000000067941 */ /* 0x000fea0003800200 */
.L_x_6348:
[----:B------:R-:W4:Y:S01]  /*7590*/  LDCU.64 UR6, c[0x0][0x5e8] ;  /* 0x0000bd00ff0677ac */ /* 0x000f220008000a00 */
[----:B-1-3-5:R-:W-:Y:S01]  /*75a0*/  FSETP.NEU.FTZ.AND P0, PT, R19, RZ, PT ;  /* 0x000000ff1300720b */ /* 0x02afe20003f1d000 */
[----:B------:R-:W-:-:S04]  /*75b0*/  UPRMT UR4, UR43, 0x9910, URZ ;  /* 0x000099102b047896 */ /* 0x000fc800080000ff */
[----:B------:R-:W-:-:S08]  /*75c0*/  UISETP.GT.AND UP0, UPT, UR4, 0x9, UPT ;  /* 0x000000090400788c */ /* 0x000fd0000bf04270 */
[----:B0-2---:R-:W-:Y:S02]  /*75d0*/  @P0 FSET.BF.GT.FTZ.AND R4, R19, RZ, PT ;  /* 0x000000ff1304020a */ /* 0x005fe40003814000 */
[----:B----4-:R-:W-:-:S04]  /*75e0*/  IADD3 R2, P1, PT, R16, UR6, RZ ;  /* 0x0000000610027c10 */ /* 0x010fc8000ff3e0ff */
        /* <DEDUP_REMOVED lines=13> */
.L_x_6379:
[----:B------:R-:W0:Y:S02]  /*76c0*/  F2I.S64.TRUNC R4, R4 ;  /* 0x0000000400047311 */ /* 0x000e24000020d900 */
[----:B0-----:R-:W-:-:S05]  /*76d0*/  IMAD.MOV.U32 R7, RZ, RZ, R4 ;  /* 0x000000ffff077224 */ /* 0x001fca00078e0004 */
[----:B------:R0:W-:Y:S01]  /*76e0*/  STG.E.U8 desc[UR36][R2.64], R7 ;  /* 0x0000000702007986 */ /* 0x0001e2000c101124 */
[----:B------:R-:W-:Y:S05]  /*76f0*/  BRA `(.L_x_6381) ;  /* 0x0000000c00287947 */ /* 0x000fea0003800000 */
.L_x_6378:
        /* <DEDUP_REMOVED lines=9> */
.L_x_6383:
[----:B------:R-:W0:Y:S02]  /*7790*/  F2I.FTZ.TRUNC.NTZ R5, R4 ;  /* 0x0000000400057305 */ /* 0x000e24000021f100 */
[----:B0-----:R0:W-:Y:S01]  /*77a0*/  STG.E desc[UR36][R2.64], R5 ;  /* 0x0000000502007986 */ /* 0x0011e2000c101924 */
[----:B------:R-:W-:Y:S05]  /*77b0*/  BRA `(.L_x_6381) ;  /* 0x0000000800f87947 */ /* 0x000fea0003800000 */
.L_x_6382:
[----:B------:R-:W0:Y:S02]  /*77c0*/  F2I.FTZ.TRUNC.NTZ R5, R4 ;  /* 0x0000000400057305 */ /* 0x000e24000021f100 */
[----:B0-----:R0:W-:Y:S01]  /*77d0*/  STG.E.U16 desc[UR36][R2.64], R5 ;  /* 0x0000000502007986 */ /* 0x0011e2000c101524 */
[----:B------:R-:W-:Y:S05]  /*77e0*/  BRA `(.L_x_6381) ;  /* 0x0000000800ec7947 */ /* 0x000fea0003800000 */
.L_x_6377:
        /* <DEDUP_REMOVED lines=8> */
.L_x_6385:
[----:B------:R-:W-:-:S05]  /*7870*/  F2FP.F16.F32.PACK_AB R4, RZ, R4 ;  /* 0x00000004ff04723e */ /* 0x000fca00000000ff */
[----:B------:R0:W-:Y:S01]  /*7880*/  STG.E.U16 desc[UR36][R2.64], R4 ;  /* 0x0000000402007986 */ /* 0x0001e2000c101524 */
[----:B------:R-:W-:Y:S05]  /*7890*/  BRA `(.L_x_6381) ;  /* 0x0000000800c07947 */ /* 0x000fea0003800000 */
.L_x_6384:
        /* <DEDUP_REMOVED lines=9> */
.L_x_6387:
[----:B------:R-:W-:-:S04]  /*7930*/  F2FP.F16.F32.PACK_AB R5, RZ, R4 ;  /* 0x00000004ff05723e */ /* 0x000fc800000000ff */
[----:B------:R-:W-:-:S05]  /*7940*/  PRMT R5, R5, 0x5410, RZ ;  /* 0x0000541005057816 */ /* 0x000fca00000000ff */
[----:B------:R0:W-:Y:S01]  /*7950*/  STG.E desc[UR36][R2.64], R5 ;  /* 0x0000000502007986 */ /* 0x0001e2000c101924 */
[----:B------:R-:W-:Y:S05]  /*7960*/  BRA `(.L_x_6381) ;  /* 0x00000008008c7947 */ /* 0x000fea0003800000 */
.L_x_6386:
[----:B------:R-:W-:-:S06]  /*7970*/  FMUL.FTZ R4, R4, 1 ;  /* 0x3f80000004047820 */ /* 0x000fcc0000410000 */
[----:B------:R-:W0:Y:S02]  /*7980*/  F2F.F64.F32 R4, R4 ;  /* 0x0000000400047310 */ /* 0x000e240000201800 */
[----:B0-----:R0:W-:Y:S01]  /*7990*/  STG.E.64 desc[UR36][R2.64], R4 ;  /* 0x0000000402007986 */ /* 0x0011e2000c101b24 */
[----:B------:R-:W-:Y:S05]  /*79a0*/  BRA `(.L_x_6381) ;  /* 0x00000008007c7947 */ /* 0x000fea0003800000 */
.L_x_6376:
        /* <DEDUP_REMOVED lines=13> */
.L_x_6391:
[----:B------:R-:W-:Y:S01]  /*7a80*/  LOP3.LUT R6, R4, 0x7fffffff, RZ, 0xc0, !PT ;  /* 0x7fffffff04067812 */ /* 0x000fe200078ec0ff */
        /* <DEDUP_REMOVED lines=15> */
.L_x_6394:
[----:B------:R-:W-:-:S04]  /*7b80*/  SHF.R.U32.HI R4, RZ, 0x18, R4 ;  /* 0x00000018ff047819 */ /* 0x000fc80000011604 */
[----:B------:R-:W-:-:S04]  /*7b90*/  LOP3.LUT R4, R5, 0x80, R4, 0xf8, !PT ;  /* 0x0000008005047812 */ /* 0x000fc800078ef804 */
[----:B------:R-:W-:-:S07]  /*7ba0*/  PRMT R0, R4, 0x7610, R0 ;  /* 0x0000761004007816 */ /* 0x000fce0000000000 */
.L_x_6393:
[----:B------:R-:W-:Y:S05]  /*7bb0*/  BSYNC.RECONVERGENT B0 ;  /* 0x0000000000007941 */ /* 0x000fea0003800200 */
.L_x_6392:
[----:B------:R0:W-:Y:S01]  /*7bc0*/  STG.E.U8 desc[UR36][R2.64], R0 ;  /* 0x0000000002007986 */ /* 0x0001e2000c101124 */
[----:B------:R-:W-:Y:S05]  /*7bd0*/  BRA `(.L_x_6381) ;  /* 0x0000000400f07947 */ /* 0x000fea0003800000 */
.L_x_6390:
[----:B------:R-:W-:Y:S01]  /*7be0*/  LOP3.LUT R6, R4, 0x7fffffff, RZ, 0xc0, !PT ;  /* 0x7fffffff04067812 */ /* 0x000fe200078ec0ff */
        /* <DEDUP_REMOVED lines=15> */
.L_x_6397:
[----:B------:R-:W-:-:S04]  /*7ce0*/  SHF.R.U32.HI R4, RZ, 0x18, R4 ;  /* 0x00000018ff047819 */ /* 0x000fc80000011604 */
[----:B------:R-:W-:-:S04]  /*7cf0*/  LOP3.LUT R5, R5, 0x80, R4, 0xf8, !PT ;  /* 0x0000008005057812 */ /* 0x000fc800078ef804 */
[----:B------:R-:W-:-:S07]  /*7d00*/  PRMT R0, R5, 0x7610, R0 ;  /* 0x0000761005007816 */ /* 0x000fce0000000000 */
.L_x_6396:
[----:B------:R-:W-:Y:S05]  /*7d10*/  BSYNC.RECONVERGENT B0 ;  /* 0x0000000000007941 */ /* 0x000fea0003800200 */
.L_x_6395:
[----:B------:R0:W-:Y:S01]  /*7d20*/  STG.E.U8 desc[UR36][R2.64], R0 ;  /* 0x0000000002007986 */ /* 0x0001e2000c101124 */
[----:B------:R-:W-:Y:S05]  /*7d30*/  BRA `(.L_x_6381) ;  /* 0x0000000400987947 */ /* 0x000fea0003800000 */
.L_x_6389:
[----:B------:R-:W-:-:S09]  /*7d40*/  UISETP.NE.AND UP0, UPT, UR4, 0x1c, UPT ;  /* 0x0000001c0400788c */ /* 0x000fd2000bf05270 */
[----:B------:R-:W-:Y:S05]  /*7d50*/  BRA.U !UP0, `(.L_x_6398) ;  /* 0x0000000108587547 */ /* 0x000fea000b800000 */
[----:B------:R-:W-:-:S09]  /*7d60*/  UISETP.NE.AND UP0, UPT, UR4, 0x1d, UPT ;  /* 0x0000001d0400788c */ /* 0x000fd2000bf05270 */
[----:B------:R-:W-:Y:S05]  /*7d70*/  BRA.U !UP0, `(.L_x_6399) ;  /* 0x0000000108447547 */ /* 0x000fea000b800000 */
[----:B------:R-:W-:-:S09]  /*7d80*/  UISETP.NE.AND UP0, UPT, UR4, 0x2c, UPT ;  /* 0x0000002c0400788c */ /* 0x000fd2000bf05270 */
[----:B------:R-:W-:Y:S05]  /*7d90*/  BRA.U UP0, `(.L_x_6380) ;  /* 0x0000000100a87547 */ /* 0x000fea000b800000 */
        /* <DEDUP_REMOVED lines=15> */
.L_x_6399:
[----:B------:R-:W0:Y:S02]  /*7e90*/  F2I.U64.TRUNC R4, R4 ;  /* 0x0000000400047311 */ /* 0x000e24000020d800 */
[----:B0-----:R0:W-:Y:S01]  /*7ea0*/  STG.E.64 desc[UR36][R2.64], R4 ;  /* 0x0000000402007986 */ /* 0x0011e2000c101b24 */
[----:B------:R-:W-:Y:S05]  /*7eb0*/  BRA `(.L_x_6381) ;  /* 0x0000000400387947 */ /* 0x000fea0003800000 */
.L_x_6398:
[----:B------:R-:W0:Y:S02]  /*7ec0*/  F2I.FTZ.U32.TRUNC.NTZ R5, R4 ;  /* 0x0000000400057305 */ /* 0x000e24000021f000 */
[----:B0-----:R0:W-:Y:S01]  /*7ed0*/  STG.E desc[UR36][R2.64], R5 ;  /* 0x0000000502007986 */ /* 0x0011e2000c101924 */
[----:B------:R-:W-:Y:S05]  /*7ee0*/  BRA `(.L_x_6381) ;  /* 0x00000004002c7947 */ /* 0x000fea0003800000 */
.L_x_6388:
        /* <DEDUP_REMOVED lines=10> */
.L_x_6401:
[----:B------:R-:W-:Y:S01]  /*7f90*/  FMUL.FTZ R4, R4, 1 ;  /* 0x3f80000004047820 */ /* 0x000fe20000410000 */
[----:B------:R-:W-:-:S05]  /*7fa0*/  CS2R R6, SRZ ;  /* 0x0000000000067805 */ /* 0x000fca000001ff00 */
[----:B------:R-:W0:Y:S02]  /*7fb0*/  F2F.F64.F32 R4, R4 ;  /* 0x0000000400047310 */ /* 0x000e240000201800 */
[----:B0-----:R3:W-:Y:S01]  /*7fc0*/  STG.E.128 desc[UR36][R2.64], R4 ;  /* 0x0000000402007986 */ /* 0x0017e2000c101d24 */
[----:B------:R-:W-:Y:S05]  /*7fd0*/  BRA `(.L_x_6381) ;  /* 0x0000000000f07947 */ /* 0x000fea0003800000 */
.L_x_6400:
[----:B------:R-:W-:-:S09]  /*7fe0*/  UISETP.NE.AND UP0, UPT, UR4, 0xf, UPT ;  /* 0x0000000f0400788c */ /* 0x000fd2000bf05270 */
[----:B------:R-:W-:Y:S05]  /*7ff0*/  BRA.U !UP0, `(.L_x_6402) ;  /* 0x0000000108e07547 */ /* 0x000fea000b800000 */
[----:B------:R-:W-:-:S09]  /*8000*/  UISETP.NE.AND UP0, UPT, UR4, 0x17, UPT ;  /* 0x000000170400788c */ /* 0x000fd2000bf05270 */
[----:B------:R-:W-:Y:S05]  /*8010*/  BRA.U !UP0, `(.L_x_6403) ;  /* 0x00000001088c7547 */ /* 0x000fea000b800000 */
[----:B------:R-:W-:-:S09]  /*8020*/  UISETP.NE.AND UP0, UPT, UR4, 0x18, UPT ;  /* 0x000000180400788c */ /* 0x000fd2000bf05270 */
[----:B------:R-:W-:Y:S05]  /*8030*/  BRA.U !UP0, `(.L_x_6404) ;  /* 0x0000000108447547 */ /* 0x000fea000b800000 */
.L_x_6380:
        /* <DEDUP_REMOVED lines=16> */
.L_x_6405:
[----:B------:R-:W-:Y:S05]  /*8140*/  BRA `(.L_x_6381) ;  /* 0x0000000000947947 */ /* 0x000fea0003800000 */
.L_x_6404:
[----:B------:R-:W-:Y:S01]  /*8150*/  LOP3.LUT R6, R4, 0x7fffffff, RZ, 0xc0, !PT ;  /* 0x7fffffff04067812 */ /* 0x000fe200078ec0ff */
[----:B------:R-:W-:Y:S01]  /*8160*/  BSSY.RECONVERGENT B0, `(.L_x_6406) ;  /* 0x000000b000007945 */ /* 0x000fe20003800200 */
[----:B------:R-:W-:Y:S02]  /*8170*/  SHF.R.U32.HI R7, RZ, 0x18, R4 ;  /* 0x00000018ff077819 */ /* 0x000fe40000011604 */
[----:B------:R-:W-:Y:S02]  /*8180*/  ISETP.GT.U32.AND P0, PT, R6, 0x43efffff, PT ;  /* 0x43efffff0600780c */ /* 0x000fe40003f04070 */
[----:B------:R-:W-:-:S11]  /*8190*/  MOV R0, 0x7f ;  /* 0x0000007f00007802 */ /* 0x000fd60000000f00 */
[----:B------:R-:W-:Y:S05]  /*81a0*/  @P0 BRA `(.L_x_6407) ;  /* 0x0000000000180947 */ /* 0x000fea0003800000 */
[----:B------:R-:W-:-:S13]  /*81b0*/  ISETP.GE.U32.AND P0, PT, R6, 0x3c800000, PT ;  /* 0x3c8000000600780c */ /* 0x000fda0003f06070 */
[----:B------:R-:W-:-:S04]  /*81c0*/  @P0 SHF.R.U32.HI R0, RZ, 0x14, R4 ;  /* 0x00000014ff000819 */ /* 0x000fc80000011604 */
[----:B------:R-:W-:-:S04]  /*81d0*/  @P0 LOP3.LUT R5, R0, 0x1, RZ, 0xc0, !PT ;  /* 0x0000000100050812 */ /* 0x000fc800078ec0ff */
[----:B------:R-:W-:-:S04]  /*81e0*/  @P0 IADD3 R0, PT, PT, R4, 0x407ffff, R5 ;  /* 0x0407ffff04000810 */ /* 0x000fc80007ffe005 */
[----:B------:R-:W-:Y:S01]  /*81f0*/  @P0 SHF.R.U32.HI R0, RZ, 0x14, R0 ;  /* 0x00000014ff000819 */ /* 0x000fe20000011600 */
[----:B------:R-:W-:-:S07]  /*8200*/  @!P0 FADD.FTZ R0, R6, 16384 ;  /* 0x4680000006008421 */ /* 0x000fce0000010000 */
.L_x_6407:
[----:B------:R-:W-:Y:S05]  /*8210*/  BSYNC.RECONVERGENT B0 ;  /* 0x0000000000007941 */ /* 0x000fea0003800200 */
.L_x_6406:
[----:B------:R-:W-:-:S05]  /*8220*/  LOP3.LUT R5, R0, 0x80, R7, 0xf8, !PT ;  /* 0x0000008000057812 */ /* 0x000fca00078ef807 */
[----:B------:R1:W-:Y:S01]  /*8230*/  STG.E.U8 desc[UR36][R2.64], R5 ;  /* 0x0000000502007986 */ /* 0x0003e2000c101124 */
[----:B------:R-:W-:Y:S05]  /*8240*/  BRA `(.L_x_6381) ;  /* 0x0000000000547947 */ /* 0x000fea0003800000 */
.L_x_6403:
[----:B------:R-:W-:Y:S01]  /*8250*/  LOP3.LUT R6, R4, 0x7fffffff, RZ, 0xc0, !PT ;  /* 0x7fffffff04067812 */ /* 0x000fe200078ec0ff */
[----:B------:R-:W-:Y:S03]  /*8260*/  BSSY.RECONVERGENT B0, `(.L_x_6408) ;  /* 0x000000d000007945 */ /* 0x000fe60003800200 */
        /* <DEDUP_REMOVED lines=9> */
.L_x_6409:
[----:B------:R-:W-:Y:S01]  /*8300*/  IMAD.MOV.U32 R0, RZ, RZ, 0x7f ;  /* 0x0000007fff007424 */ /* 0x000fe200078e00ff */
[----:B------:R-:W-:-:S04]  /*8310*/  ISETP.GT.U32.AND P0, PT, R6, 0x7f800000, PT ;  /* 0x7f8000000600780c */ /* 0x000fc80003f04070 */
[----:B------:R-:W-:-:S09]  /*8320*/  SEL R0, R0, 0x7c, P0 ;  /* 0x0000007c00007807 */ /* 0x000fd20000000000 */
.L_x_6410:
[----:B------:R-:W-:Y:S05]  /*8330*/  BSYNC.RECONVERGENT B0 ;  /* 0x0000000000007941 */ /* 0x000fea0003800200 */
.L_x_6408:
[----:B------:R-:W-:-:S04]  /*8340*/  SHF.R.U32.HI R5, RZ, 0x18, R4 ;  /* 0x00000018ff057819 */ /* 0x000fc80000011604 */
[----:B------:R-:W-:-:S05]  /*8350*/  LOP3.LUT R5, R0, 0x80, R5, 0xf8, !PT ;  /* 0x0000008000057812 */ /* 0x000fca00078ef805 */
[----:B------:R2:W-:Y:S01]  /*8360*/  STG.E.U8 desc[UR36][R2.64], R5 ;  /* 0x0000000502007986 */ /* 0x0005e2000c101124 */
[----:B------:R-:W-:Y:S05]  /*8370*/  BRA `(.L_x_6381) ;  /* 0x0000000000087947 */ /* 0x000fea0003800000 */
.L_x_6402:
[----:B------:R-:W-:-:S05]  /*8380*/  F2FP.BF16.F32.PACK_AB R4, RZ, R4 ;  /* 0x00000004ff04723e */ /* 0x000fca00000010ff */
[----:B------:R0:W-:Y:S02]  /*8390*/  STG.E.U16 desc[UR36][R2.64], R4 ;  /* 0x0000000402007986 */ /* 0x0001e4000c101524 */
.L_x_6381:
[----:B------:R-:W-:-:S07]  /*83a0*/  VIADD R17, R17, 0x80 ;  /* 0x0000008011117836 */ /* 0x000fce0000000000 */
.L_x_6318:
[----:B------:R-:W-:Y:S05]  /*83b0*/  BSYNC.RECONVERGENT B7 ;  /* 0x0000000000077941 */ /* 0x000fea0003800200 */
.L_x_6317:
        /* <DEDUP_REMOVED lines=358> */
.L_x_6413:
        /* <DEDUP_REMOVED lines=18> */
.L_x_6418:
[----:B------:R-:W2:Y:S02]  /*9b40*/  LDG.E.U8 R2, desc[UR36][R2.64] ;  /* 0x0000002402027981 */ /* 0x000ea4000c1e1100 */
[----:B--2---:R-:W-:Y:S01]  /*9b50*/  I2FP.F32.U32 R19, R2 ;  /* 0x0000000200137245 */ /* 0x004fe20000201000 */
[----:B------:R-:W-:Y:S06]  /*9b60*/  BRA `(.L_x_6420) ;  /* 0x0000000c00447947 */ /* 0x000fec0003800000 */
.L_x_6417:
        /* <DEDUP_REMOVED lines=9> */
.L_x_6422:
[----:B------:R-:W2:Y:S02]  /*9c00*/  LDG.E R2, desc[UR36][R2.64] ;  /* 0x0000002402027981 */ /* 0x000ea4000c1e1900 */
[----:B--2---:R-:W-:Y:S01]  /*9c10*/  I2FP.F32.S32 R19, R2 ;  /* 0x0000000200137245 */ /* 0x004fe20000201400 */
[----:B------:R-:W-:Y:S06]  /*9c20*/  BRA `(.L_x_6420) ;  /* 0x0000000c00147947 */ /* 0x000fec0003800000 */
.L_x_6421:
[----:B------:R-:W2:Y:S02]  /*9c30*/  LDG.E.U16 R2, desc[UR36][R2.64] ;  /* 0x0000002402027981 */ /* 0x000ea4000c1e1500 */
[----:B--2---:R0:W1:Y:S01]  /*9c40*/  I2F.S16 R19, R2 ;  /* 0x0000000200137306 */ /* 0x0040620000101400 */
[----:B------:R-:W-:Y:S05]  /*9c50*/  BRA `(.L_x_6420) ;  /* 0x0000000c00087947 */ /* 0x000fea0003800000 */
.L_x_6416:
        /* <DEDUP_REMOVED lines=8> */
.L_x_6424:
[----:B------:R-:W2:Y:S02]  /*9ce0*/  LDG.E.U16 R2, desc[UR36][R2.64] ;  /* 0x0000002402027981 */ /* 0x000ea4000c1e1500 */
[----:B--2---:R-:W-:Y:S01]  /*9cf0*/  HADD2.F32 R19, -RZ, R2.H0_H0 ;  /* 0x20000002ff137230 */ /* 0x004fe20000004100 */
[----:B------:R-:W-:Y:S06]  /*9d00*/  BRA `(.L_x_6420) ;  /* 0x0000000800dc7947 */ /* 0x000fec0003800000 */
.L_x_6423:
        /* <DEDUP_REMOVED lines=8> */
.L_x_6426:
[----:B------:R-:W2:Y:S02]  /*9d90*/  LDG.E.U16 R2, desc[UR36][R2.64] ;  /* 0x0000002402027981 */ /* 0x000ea4000c1e1500 */
[----:B--2---:R-:W-:Y:S01]  /*9da0*/  HADD2.F32 R19, -RZ, R2.H0_H0 ;  /* 0x20000002ff137230 */ /* 0x004fe20000004100 */
[----:B------:R-:W-:Y:S06]  /*9db0*/  BRA `(.L_x_6420) ;  /* 0x0000000800b07947 */ /* 0x000fec0003800000 */
.L_x_6425:
        /* <DEDUP_REMOVED lines=11> */
.L_x_6415:
        /* <DEDUP_REMOVED lines=12> */
.L_x_6429:
        /* <DEDUP_REMOVED lines=11> */
.L_x_6428:
        /* <DEDUP_REMOVED lines=14> */
[----:B------:R-:W-:Y:S01]  /*a0c0*/  IADD3 R5, PT, PT, R4, -0x4, RZ ;  /* 0xfffffffc04057810 */ /* 0x000fe20007ffe0ff */
[----:B------:R-:W-:-:S03]  /*a0d0*/  VIADD R4, R0, 0x1000000 ;  /* 0x0100000000047836 */ /* 0x000fc60000000000 */
[----:B------:R-:W-:Y:S01]  /*a0e0*/  SHF.L.U32 R6, R0, R5, RZ ;  /* 0x0000000500067219 */ /* 0x000fe200000006ff */
[----:B------:R-:W-:Y:S01]  /*a0f0*/  IMAD.SHL.U32 R5, R5, 0x800000, RZ ;  /* 0x0080000005057824 */ /* 0x000fe200078e00ff */
[----:B------:R-:W-:-:S04]  /*a100*/  SHF.R.S32.HI R4, RZ, 0x8, R4 ;  /* 0x00000008ff047819 */ /* 0x000fc80000011404 */
[----:B------:R-:W-:-:S04]  /*a110*/  LEA.HI R5, R6, -R5, RZ, 0x1c ;  /* 0x8000000506057211 */ /* 0x000fc800078fe0ff */
[----:B------:R-:W-:-:S04]  /*a120*/  IADD3 R5, PT, PT, R5, 0x3c000000, RZ ;  /* 0x3c00000005057810 */ /* 0x000fc80007ffe0ff */
[----:B------:R-:W-:-:S04]  /*a130*/  LOP3.LUT R4, R5, 0x7f800000, R4, 0xf8, !PT ;  /* 0x7f80000005047812 */ /* 0x000fc800078ef804 */
[----:B------:R-:W-:-:S04]  /*a140*/  SEL R4, R4, RZ, P0 ;  /* 0x000000ff04047207 */ /* 0x000fc80000000000 */
[----:B------:R-:W-:Y:S01]  /*a150*/  LOP3.LUT R19, R4, 0x80000000, R19, 0xf8, !PT ;  /* 0x8000000004137812 */ /* 0x000fe200078ef813 */
[----:B------:R-:W-:Y:S06]  /*a160*/  BRA `(.L_x_6420) ;  /* 0x0000000400c47947 */ /* 0x000fec0003800000 */
.L_x_6431:
[----:B------:R-:W2:Y:S02]  /*a170*/  LDG.E.U8 R2, desc[UR36][R2.64] ;  /* 0x0000002402027981 */ /* 0x000ea4000c1e1100 */
[C---:B--2---:R-:W-:Y:S02]  /*a180*/  IMAD.SHL.U32 R0, R2.reuse, 0x2000000, RZ ;  /* 0x0200000002007824 */ /* 0x044fe400078e00ff */
        /* <DEDUP_REMOVED lines=10> */
.L_x_6430:
[----:B------:R-:W2:Y:S02]  /*a230*/  LDG.E.U16 R2, desc[UR36][R2.64] ;  /* 0x0000002402027981 */ /* 0x000ea4000c1e1500 */
[----:B--2---:R-:W-:Y:S01]  /*a240*/  SHF.L.U32 R19, R2, 0x10, RZ ;  /* 0x0000001002137819 */ /* 0x004fe200000006ff */
[----:B------:R-:W-:Y:S06]  /*a250*/  BRA `(.L_x_6420) ;  /* 0x0000000400887947 */ /* 0x000fec0003800000 */
.L_x_6427:
        /* <DEDUP_REMOVED lines=11> */
.L_x_6434:
        /* <DEDUP_REMOVED lines=20> */
.L_x_6436:
[----:B------:R-:W-:Y:S05]  /*a450*/  BSYNC.RECONVERGENT B0 ;  /* 0x0000000000007941 */ /* 0x000fea0003800200 */
.L_x_6435:
[----:B------:R-:W-:Y:S01]  /*a460*/  IMAD.SHL.U32 R0, R0, 0x100000, RZ ;  /* 0x0010000000007824 */ /* 0x000fe200078e00ff */
[----:B------:R-:W-:-:S04]  /*a470*/  LEA R2, R2, 0x3b800000, 0x17 ;  /* 0x3b80000002027811 */ /* 0x000fc800078eb8ff */
[----:B------:R-:W-:Y:S01]  /*a480*/  LOP3.LUT R19, R2, R0, R19, 0xfe, !PT ;  /* 0x0000000002137212 */ /* 0x000fe200078efe13 */
[----:B------:R-:W-:Y:S06]  /*a490*/  BRA `(.L_x_6420) ;  /* 0x0000000000f87947 */ /* 0x000fec0003800000 */
.L_x_6433:
        /* <DEDUP_REMOVED lines=20> */
.L_x_6438:
[----:B------:R-:W-:Y:S05]  /*a5e0*/  BSYNC.RECONVERGENT B0 ;  /* 0x0000000000007941 */ /* 0x000fea0003800200 */
.L_x_6437:
[----:B------:R-:W-:Y:S01]  /*a5f0*/  IMAD.SHL.U32 R0, R0, 0x200000, RZ ;  /* 0x0020000000007824 */ /* 0x000fe200078e00ff */
[----:B------:R-:W-:-:S04]  /*a600*/  LEA R2, R2, 0x37800000, 0x17 ;  /* 0x3780000002027811 */ /* 0x000fc800078eb8ff */
[----:B------:R-:W-:Y:S01]  /*a610*/  LOP3.LUT R19, R2, R0, R19, 0xfe, !PT ;  /* 0x0000000002137212 */ /* 0x000fe200078efe13 */
[----:B------:R-:W-:Y:S06]  /*a620*/  BRA `(.L_x_6420) ;  /* 0x0000000000947947 */ /* 0x000fec0003800000 */
.L_x_6432:
        /* <DEDUP_REMOVED lines=14> */
.L_x_6419:
        /* <DEDUP_REMOVED lines=16> */
.L_x_6441:
[----:B------:R-:W-:Y:S01]  /*a810*/  IMAD.MOV.U32 R19, RZ, RZ, RZ ;  /* 0x000000ffff137224 */ /* 0x000fe200078e00ff */
[----:B------:R-:W-:Y:S06]  /*a820*/  BRA `(.L_x_6420) ;  /* 0x0000000000147947 */ /* 0x000fec0003800000 */
.L_x_6440:
[----:B------:R-:W2:Y:S02]  /*a830*/  LDG.E.64 R2, desc[UR36][R2.64] ;  /* 0x0000002402027981 */ /* 0x000ea4000c1e1b00 */
[----:B--2---:R0:W1:Y:S02]  /*a840*/  I2F.U64 R19, R2 ;  /* 0x0000000200137312 */ /* 0x0040640000301000 */
[----:B01----:R-:W-:Y:S05]  /*a850*/  BRA `(.L_x_6420) ;  /* 0x0000000000087947 */ /* 0x003fea0003800000 */
.L_x_6439:
[----:B------:R-:W2:Y:S02]  /*a860*/  LDG.E R2, desc[UR36][R2.64] ;  /* 0x0000002402027981 */ /* 0x000ea4000c1e1900 */
[----:B--2---:R-:W-:-:S07]  /*a870*/  I2FP.F32.U32 R19, R2 ;  /* 0x0000000200137245 */ /* 0x004fce0000201000 */
.L_x_6420:
[----:B------:R-:W-:Y:S05]  /*a880*/  BSYNC.RECONVERGENT B6 ;  /* 0x0000000000067941 */ /* 0x000fea0003800200 */
.L_x_6414:
[----:B------:R-:W0:Y:S01]  /*a890*/  LDCU.64 UR6, c[0x0][0x5f8] ;  /* 0x0000bf00ff0677ac */ /* 0x000e220008000a00 */
[----:B------:R-:W-:Y:S01]  /*a8a0*/  BSSY.RECONVERGENT B6, `(.L_x_6442) ;  /* 0x00000e5000067945 */ /* 0x000fe20003800200 */
[----:B------:R-:W-:-:S04]  /*a8b0*/  UPRMT UR4, UR42, 0x9910, URZ ;  /* 0x000099102a047896 */ /* 0x000fc800080000ff */
[----:B------:R-:W-:Y:S01]  /*a8c0*/  UISETP.GT.AND UP0, UPT, UR4, 0x9, UPT ;  /* 0x000000090400788c */ /* 0x000fe2000bf04270 */
[----:B0-2-4-:R-:W-:-:S04]  /*a8d0*/  IADD3 R2, P0, PT, R18, UR6, RZ ;  /* 0x0000000612027c10 */ /* 0x015fc8000ff1e0ff */
        /* <DEDUP_REMOVED lines=11> */
[----:B--2---:R0:W2:Y:S01]  /*a990*/  I2F.S16 R4, R2 ;  /* 0x0000000200047306 */ /* 0x0040a20000101400 */
[----:B------:R-:W-:Y:S05]  /*a9a0*/  BRA `(.L_x_6448) ;  /* 0x0000000c00507947 */ /* 0x000fea0003800000 */
.L_x_6446:
[----:B------:R-:W2:Y:S02]  /*a9b0*/  LDG.E.U8 R2, desc[UR36][R2.64] ;  /* 0x0000002402027981 */ /* 0x000ea4000c1e1100 */
[----:B--2---:R-:W-:Y:S01]  /*a9c0*/  I2FP.F32.U32 R4, R2 ;  /* 0x0000000200047245 */ /* 0x004fe20000201000 */
[----:B------:R-:W-:Y:S06]  /*a9d0*/  BRA `(.L_x_6448) ;  /* 0x0000000c00447947 */ /* 0x000fec0003800000 */
.L_x_6445:
        /* <DEDUP_REMOVED lines=9> */
.L_x_6450:
[----:B------:R-:W2:Y:S02]  /*aa70*/  LDG.E R2, desc[UR36][R2.64] ;  /* 0x0000002402027981 */ /* 0x000ea4000c1e1900 */
[----:B--2---:R-:W-:Y:S01]  /*aa80*/  I2FP.F32.S32 R4, R2 ;  /* 0x0000000200047245 */ /* 0x004fe20000201400 */
[----:B------:R-:W-:Y:S06]  /*aa90*/  BRA `(.L_x_6448) ;  /* 0x0000000c00147947 */ /* 0x000fec0003800000 */
.L_x_6449:
[----:B------:R-:W2:Y:S02]  /*aaa0*/  LDG.E.U16 R2, desc[UR36][R2.64] ;  /* 0x0000002402027981 */ /* 0x000ea4000c1e1500 */
[----:B--2---:R4:W0:Y:S01]  /*aab0*/  I2F.S16 R4, R2 ;  /* 0x0000000200047306 */ /* 0x0048220000101400 */
[----:B------:R-:W-:Y:S05]  /*aac0*/  BRA `(.L_x_6448) ;  /* 0x0000000c00087947 */ /* 0x000fea0003800000 */
.L_x_6444:
        /* <DEDUP_REMOVED lines=8> */
.L_x_6452:
[----:B------:R-:W2:Y:S02]  /*ab50*/  LDG.E.U16 R2, desc[UR36][R2.64] ;  /* 0x0000002402027981 */ /* 0x000ea4000c1e1500 */
[----:B--2---:R-:W-:Y:S01]  /*ab60*/  HADD2.F32 R4, -RZ, R2.H0_H0 ;  /* 0x20000002ff047230 */ /* 0x004fe20000004100 */
[----:B------:R-:W-:Y:S06]  /*ab70*/  BRA `(.L_x_6448) ;  /* 0x0000000800dc7947 */ /* 0x000fec0003800000 */
.L_x_6451:
        /* <DEDUP_REMOVED lines=8> */
.L_x_6454:
[----:B------:R-:W2:Y:S02]  /*ac00*/  LDG.E.U16 R2, desc[UR36][R2.64] ;  /* 0x0000002402027981 */ /* 0x000ea4000c1e1500 */
[----:B--2---:R-:W-:Y:S01]  /*ac10*/  HADD2.F32 R4, -RZ, R2.H0_H0 ;  /* 0x20000002ff047230 */ /* 0x004fe20000004100 */
[----:B------:R-:W-:Y:S06]  /*ac20*/  BRA `(.L_x_6448) ;  /* 0x0000000800b07947 */ /* 0x000fec0003800000 */
.L_x_6453:
        /* <DEDUP_REMOVED lines=11> */
.L_x_6443:
        /* <DEDUP_REMOVED lines=12> */
.L_x_6457:
        /* <DEDUP_REMOVED lines=11> */
.L_x_6456:
        /* <DEDUP_REMOVED lines=23> */
[----:B------:R-:W-:Y:S01]  /*afc0*/  LOP3.LUT R4, R5, 0x80000000, R4, 0xf8, !PT ;  /* 0x8000000005047812 */ /* 0x000fe200078ef804 */
[----:B------:R-:W-:Y:S06]  /*afd0*/  BRA `(.L_x_6448) ;  /* 0x0000000400c47947 */ /* 0x000fec0003800000 */
.L_x_6459:
        /* <DEDUP_REMOVED lines=12> */
.L_x_6458:
[----:B------:R-:W2:Y:S02]  /*b0a0*/  LDG.E.U16 R2, desc[UR36][R2.64] ;  /* 0x0000002402027981 */ /* 0x000ea4000c1e1500 */
[----:B--2---:R-:W-:Y:S01]  /*b0b0*/  IMAD.U32 R4, R2, 0x10000, RZ ;  /* 0x0001000002047824 */ /* 0x004fe200078e00ff */
[----:B------:R-:W-:Y:S06]  /*b0c0*/  BRA `(.L_x_6448) ;  /* 0x0000000400887947 */ /* 0x000fec0003800000 */
.L_x_6455:
        /* <DEDUP_REMOVED lines=11> */
.L_x_6462:
        /* <DEDUP_REMOVED lines=20> */
.L_x_6464:
[----:B------:R-:W-:Y:S05]  /*b2c0*/  BSYNC.RECONVERGENT B0 ;  /* 0x0000000000007941 */ /* 0x000fea0003800200 */
.L_x_6463:
[----:B------:R-:W-:Y:S02]  /*b2d0*/  SHF.L.U32 R0, R0, 0x14, RZ ;  /* 0x0000001400007819 */ /* 0x000fe400000006ff */
[----:B------:R-:W-:-:S04]  /*b2e0*/  LEA R2, R2, 0x3b800000, 0x17 ;  /* 0x3b80000002027811 */ /* 0x000fc800078eb8ff */
[----:B------:R-:W-:Y:S01]  /*b2f0*/  LOP3.LUT R4, R2, R0, R7, 0xfe, !PT ;  /* 0x0000000002047212 */ /* 0x000fe200078efe07 */
[----:B------:R-:W-:Y:S06]  /*b300*/  BRA `(.L_x_6448) ;  /* 0x0000000000f87947 */ /* 0x000fec0003800000 */
.L_x_6461:
        /* <DEDUP_REMOVED lines=20> */
.L_x_6466:
[----:B------:R-:W-:Y:S05]  /*b450*/  BSYNC.RECONVERGENT B0 ;  /* 0x0000000000007941 */ /* 0x000fea0003800200 */
.L_x_6465:
[----:B------:R-:W-:Y:S01]  /*b460*/  IMAD.SHL.U32 R0, R0, 0x200000, RZ ;  /* 0x0020000000007824 */ /* 0x000fe200078e00ff */
[----:B------:R-:W-:-:S04]  /*b470*/  LEA R2, R2, 0x37800000, 0x17 ;  /* 0x3780000002027811 */ /* 0x000fc800078eb8ff */
[----:B------:R-:W-:Y:S01]  /*b480*/  LOP3.LUT R4, R2, R0, R7, 0xfe, !PT ;  /* 0x0000000002047212 */ /* 0x000fe200078efe07 */
[----:B------:R-:W-:Y:S06]  /*b490*/  BRA `(.L_x_6448) ;  /* 0x0000000000947947 */ /* 0x000fec0003800000 */
.L_x_6460:
[----:B------:R-:W-:-:S09]  /*b4a0*/  UISETP.NE.AND UP0, UPT, UR4, 0x1c, UPT ;  /* 0x0000001c0400788c */ /* 0x000fd2000bf05270 */
[----:B------:R-:W-:Y:S05]  /*b4b0*/  BRA.U !UP0, `(.L_x_6467) ;  /* 0x0000000108847547 */ /* 0x000fea000b800000 */
[----:B------:R-:W-:-:S09]  /*b4c0*/  UISETP.NE.AND UP0, UPT, UR4, 0x1d, UPT ;  /* 0x0000001d0400788c */ /* 0x000fd2000bf05270 */
[----:B------:R-:W-:Y:S05]  /*b4d0*/  BRA.U !UP0, `(.L_x_6468) ;  /* 0x0000000108707547 */ /* 0x000fea000b800000 */
[----:B------:R-:W-:-:S09]  /*b4e0*/  UISETP.NE.AND UP0, UPT, UR4, 0x2c, UPT ;  /* 0x0000002c0400788c */ /* 0x000fd2000bf05270 */
[----:B------:R-:W-:Y:S05]  /*b4f0*/  BRA.U UP0, `(.L_x_6447) ;  /* 0x0000000100207547 */ /* 0x000fea000b800000 */
[----:B------:R-:W2:Y:S01]  /*b500*/  LDG.E.U8 R2, desc[UR36][R2.64] ;  /* 0x0000002402027981 */ /* 0x000ea2000c1e1100 */
[----:B------:R-:W-:Y:S01]  /*b510*/  HFMA2 R4, -RZ, RZ, 3.814697265625e-06, 0 ;  /* 0x00400000ff047431 */ /* 0x000fe200000001ff */
[----:B--2---:R-:W-:-:S13]  /*b520*/  ISETP.NE.AND P0, PT, R2, RZ, PT ;  /* 0x000000ff0200720c */ /* 0x004fda0003f05270 */
[----:B------:R-:W-:Y:S05]  /*b530*/  @!P0 BRA `(.L_x_6448) ;  /* 0x00000000006c8947 */ /* 0x000fea0003800000 */
[----:B------:R-:W-:-:S13]  /*b540*/  ISETP.NE.AND P0, PT, R2, 0xff, PT ;  /* 0x000000ff0200780c */ /* 0x000fda0003f05270 */
[----:B------:R-:W-:Y:S02]  /*b550*/  @!P0 IMAD.MOV.U32 R4, RZ, RZ, 0x7f800001 ;  /* 0x7f800001ff048424 */ /* 0x000fe400078e00ff */
[----:B------:R-:W-:Y:S01]  /*b560*/  @P0 IMAD.SHL.U32 R4, R2, 0x800000, RZ ;  /* 0x0080000002040824 */ /* 0x000fe200078e00ff */
[----:B------:R-:W-:Y:S06]  /*b570*/  BRA `(.L_x_6448) ;  /* 0x00000000005c7947 */ /* 0x000fec0003800000 */
.L_x_6447:
[----:B------:R-:W-:Y:S01]  /*b580*/  MOV R2, 0x0 ;  /* 0x0000000000027802 */ /* 0x000fe20000000f00 */
[----:B------:R-:W0:Y:S01]  /*b590*/  LDCU.64 UR4, c[0x4][0x188] ;  /* 0x01003100ff0477ac */ /* 0x000e220008000a00 */
[----:B------:R-:W-:Y:S02]  /*b5a0*/  HFMA2 R8, -RZ, RZ, 0, 4.64916229248046875e-06 ;  /* 0x0000004eff087431 */ /* 0x000fe400000001ff */
[----:B------:R-:W-:Y:S01]  /*b5b0*/  IMAD.MOV.U32 R12, RZ, RZ, 0x1 ;  /* 0x00000001ff0c7424 */ /* 0x000fe200078e00ff */
[----:B------:R-:W2:Y:S01]  /*b5c0*/  LDCU.64 UR6, c[0x4][0x190] ;  /* 0x01003200ff0677ac */ /* 0x000ea20008000a00 */
[----:B------:R-:W4:Y:S01]  /*b5d0*/  LDC.64 R2, c[0x4][R2] ;  /* 0x0100000002027b82 */ /* 0x000f220000000a00 */
[----:B------:R-:W-:Y:S01]  /*b5e0*/  IMAD.MOV.U32 R13, RZ, RZ, RZ ;  /* 0x000000ffff0d7224 */ /* 0x000fe200078e00ff */
[----:B------:R-:W1:Y:S01]  /*b5f0*/  LDCU.64 UR8, c[0x4][0x18] ;  /* 0x01000300ff0877ac */ /* 0x000e620008000a00 */
[----:B0-----:R-:W-:Y:S01]  /*b600*/  MOV R4, UR4 ;  /* 0x0000000400047c02 */ /* 0x001fe20008000f00 */
[----:B------:R-:W-:-:S02]  /*b610*/  IMAD.U32 R5, RZ, RZ, UR5 ;  /* 0x00000005ff057e24 */ /* 0x000fc4000f8e00ff */
[----:B--2---:R-:W-:Y:S01]  /*b620*/  IMAD.U32 R6, RZ, RZ, UR6 ;  /* 0x00000006ff067e24 */ /* 0x004fe2000f8e00ff */
[----:B------:R-:W-:Y:S01]  /*b630*/  MOV R7, UR7 ;  /* 0x0000000700077c02 */ /* 0x000fe20008000f00 */
[----:B-1----:R-:W-:Y:S02]  /*b640*/  IMAD.U32 R10, RZ, RZ, UR8 ;  /* 0x00000008ff0a7e24 */ /* 0x002fe4000f8e00ff */
[----:B------:R-:W-:-:S07]  /*b650*/  IMAD.U32 R11, RZ, RZ, UR9 ;  /* 0x00000009ff0b7e24 */ /* 0x000fce000f8e00ff */
[----:B------:R-:W-:-:S07]  /*b660*/  LEPC R20, `(.L_x_6469) ;  /* 0x000000001014794e */ /* 0x000fce0000000000 */
[----:B---345:R-:W-:Y:S05]  /*b670*/  CALL.ABS.NOINC R2 ;  /* 0x0000000002007343 */ /* 0x038fea0003c00000 */
.L_x_6469:
[----:B------:R-:W-:Y:S01]  /*b680*/  MOV R4, RZ ;  /* 0x000000ff00047202 */ /* 0x000fe20000000f00 */
[----:B------:R-:W-:Y:S06]  /*b690*/  BRA `(.L_x_6448) ;  /* 0x0000000000147947 */ /* 0x000fec0003800000 */
.L_x_6468:
[----:B------:R-:W2:Y:S02]  /*b6a0*/  LDG.E.64 R2, desc[UR36][R2.64] ;  /* 0x0000002402027981 */ /* 0x000ea4000c1e1b00 */
[----:B--2---:R0:W2:Y:S02]  /*b6b0*/  I2F.U64 R4, R2 ;  /* 0x0000000200047312 */ /* 0x0040a40000301000 */
[----:B0-2---:R-:W-:Y:S05]  /*b6c0*/  BRA `(.L_x_6448) ;  /* 0x0000000000087947 */ /* 0x005fea0003800000 */
.L_x_6467:
[----:B------:R-:W2:Y:S02]  /*b6d0*/  LDG.E R2, desc[UR36][R2.64] ;  /* 0x0000002402027981 */ /* 0x000ea4000c1e1900 */
[----:B--2---:R-:W-:-:S07]  /*b6e0*/  I2FP.F32.U32 R4, R2 ;  /* 0x0000000200047245 */ /* 0x004fce0000201000 */
.L_x_6448:
[----:B------:R-:W-:Y:S05]  /*b6f0*/  BSYNC.RECONVERGENT B6 ;  /* 0x0000000000067941 */ /* 0x000fea0003800200 */
.L_x_6442:
[----:B------:R-:W4:Y:S01]  /*b700*/  LDCU.64 UR6, c[0x0][0x5e8] ;  /* 0x0000bd00ff0677ac */ /* 0x000f220008000a00 */
[----:B-1-3-5:R-:W-:Y:S01]  /*b710*/  FSETP.NEU.FTZ.AND P0, PT, R19, RZ, PT ;  /* 0x000000ff1300720b */ /* 0x02afe20003f1d000 */
[----:B------:R-:W-:-:S04]  /*b720*/  UPRMT UR4, UR43, 0x9910, URZ ;  /* 0x000099102b047896 */ /* 0x000fc800080000ff */
[----:B------:R-:W-:-:S08]  /*b730*/  UISETP.GT.AND UP0, UPT, UR4, 0x9, UPT ;  /* 0x000000090400788c */ /* 0x000fd0000bf04270 */
[----:B0-2---:R-:W-:Y:S02]  /*b740*/  @P0 FSET.BF.GT.FTZ.AND R4, R19, RZ, PT ;  /* 0x000000ff1304020a */ /* 0x005fe40003814000 */
[----:B----4-:R-:W-:-:S05]  /*b750*/  IADD3 R2, P1, PT, R16, UR6, RZ ;  /* 0x0000000610027c10 */ /* 0x010fca000ff3e0ff */
        /* <DEDUP_REMOVED lines=13> */
.L_x_6473:
[----:B------:R-:W0:Y:S02]  /*b830*/  F2I.S64.TRUNC R4, R4 ;  /* 0x0000000400047311 */ /* 0x000e24000020d900 */
[----:B0-----:R-:W-:-:S05]  /*b840*/  IMAD.MOV.U32 R7, RZ, RZ, R4 ;  /* 0x000000ffff077224 */ /* 0x001fca00078e0004 */
[----:B------:R0:W-:Y:S01]  /*b850*/  STG.E.U8 desc[UR36][R2.64], R7 ;  /* 0x0000000702007986 */ /* 0x0001e2000c101124 */
[----:B------:R-:W-:Y:S05]  /*b860*/  BRA `(.L_x_6475) ;  /* 0x0000000c00287947 */ /* 0x000fea0003800000 */
.L_x_6472:
        /* <DEDUP_REMOVED lines=9> */
.L_x_6477:
[----:B------:R-:W0:Y:S02]  /*b900*/  F2I.FTZ.TRUNC.NTZ R5, R4 ;  /* 0x0000000400057305 */ /* 0x000e24000021f100 */
[----:B0-----:R0:W-:Y:S01]  /*b910*/  STG.E desc[UR36][R2.64], R5 ;  /* 0x0000000502007986 */ /* 0x0011e2000c101924 */
[----:B------:R-:W-:Y:S05]  /*b920*/  BRA `(.L_x_6475) ;  /* 0x0000000800f87947 */ /* 0x000fea0003800000 */
.L_x_6476:
[----:B------:R-:W0:Y:S02]  /*b930*/  F2I.FTZ.TRUNC.NTZ R5, R4 ;  /* 0x0000000400057305 */ /* 0x000e24000021f100 */
[----:B0-----:R0:W-:Y:S01]  /*b940*/  STG.E.U16 desc[UR36][R2.64], R5 ;  /* 0x0000000502007986 */ /* 0x0011e2000c101524 */
[----:B------:R-:W-:Y:S05]  /*b950*/  BRA `(.L_x_6475) ;  /* 0x0000000800ec7947 */ /* 0x000fea0003800000 */
.L_x_6471:
        /* <DEDUP_REMOVED lines=8> */
.L_x_6479:
[----:B------:R-:W-:-:S05]  /*b9e0*/  F2FP.F16.F32.PACK_AB R4, RZ, R4 ;  /* 0x00000004ff04723e */ /* 0x000fca00000000ff */
[----:B------:R0:W-:Y:S01]  /*b9f0*/  STG.E.U16 desc[UR36][R2.64], R4 ;  /* 0x0000000402007986 */ /* 0x0001e2000c101524 */
[----:B------:R-:W-:Y:S05]  /*ba00*/  BRA `(.L_x_6475) ;  /* 0x0000000800c07947 */ /* 0x000fea0003800000 */
.L_x_6478:
[----:B------:R-:W-:-:S09]  /*ba10*/  UISETP.NE.AND UP0, UPT, UR4, 0x7, UPT ;  /* 0x000000070400788c */ /* 0x000fd2000bf05270 */
[----:B------:R-:W-:Y:S05]  /*ba20*/  BRA.U !UP0, `(.L_x_6480) ;  /* 0x00000001082c7547 */ /* 0x000fea000b800000 */
[----:B------:R-:W-:-:S09]  /*ba30*/  UISETP.NE.AND UP0, UPT, UR4, 0x8, UPT ;  /* 0x000000080400788c */ /* 0x000fd2000bf05270 */
[----:B------:R-:W-:Y:S05]  /*ba40*/  BRA.U !UP0, `(.L_x_6481) ;  /* 0x0000000108147547 */ /* 0x000fea000b800000 */
[----:B------:R-:W-:-:S09]  /*ba50*/  UISETP.NE.AND UP0, UPT, UR4, 0x9, UPT ;  /* 0x000000090400788c */ /* 0x000fd2000bf05270 */
[----:B------:R-:W-:Y:S05]  /*ba60*/  BRA.U UP0, `(.L_x_6474) ;  /* 0x0000000500d07547 */ /* 0x000fea000b800000 */
[----:B------:R-:W-:-:S05]  /*ba70*/  HFMA2 R5, -RZ, RZ, 0, 0 ;  /* 0x00000000ff057431 */ /* 0x000fca00000001ff */
[----:B------:R0:W-:Y:S01]  /*ba80*/  STG.E.64 desc[UR36][R2.64], R4 ;  /* 0x0000000402007986 */ /* 0x0001e2000c101b24 */
[----:B------:R-:W-:Y:S05]  /*ba90*/  BRA `(.L_x_6475) ;  /* 0x00000008009c7947 */ /* 0x000fea0003800000 */
.L_x_6481:
[----:B------:R-:W-:-:S04]  /*baa0*/  F2FP.F16.F32.PACK_AB R5, RZ, R4 ;  /* 0x00000004ff05723e */ /* 0x000fc800000000ff */
[----:B------:R-:W-:-:S05]  /*bab0*/  PRMT R5, R5, 0x5410, RZ ;  /* 0x0000541005057816 */ /* 0x000fca00000000ff */
[----:B------:R0:W-:Y:S01]  /*bac0*/  STG.E desc[UR36][R2.64], R5 ;  /* 0x0000000502007986 */ /* 0x0001e2000c101924 */
[----:B------:R-:W-:Y:S05]  /*bad0*/  BRA `(.L_x_6475) ;  /* 0x00000008008c7947 */ /* 0x000fea0003800000 */
.L_x_6480:
[----:B------:R-:W-:-:S06]  /*bae0*/  FMUL.FTZ R4, R4, 1 ;  /* 0x3f80000004047820 */ /* 0x000fcc0000410000 */
[----:B------:R-:W0:Y:S02]  /*baf0*/  F2F.F64.F32 R4, R4 ;  /* 0x0000000400047310 */ /* 0x000e240000201800 */
[----:B0-----:R0:W-:Y:S01]  /*bb00*/  STG.E.64 desc[UR36][R2.64], R4 ;  /* 0x0000000402007986 */ /* 0x0011e2000c101b24 */
[----:B------:R-:W-:Y:S05]  /*bb10*/  BRA `(.L_x_6475) ;  /* 0x00000008007c7947 */ /* 0x000fea0003800000 */
.L_x_6470:
        /* <DEDUP_REMOVED lines=13> */
.L_x_6485:
        /* <DEDUP_REMOVED lines=16> */
.L_x_6488:
[----:B------:R-:W-:-:S04]  /*bcf0*/  SHF.R.U32.HI R4, RZ, 0x18, R4 ;  /* 0x00000018ff047819 */ /* 0x000fc80000011604 */
[----:B------:R-:W-:-:S04]  /*bd00*/  LOP3.LUT R4, R5, 0x80, R4, 0xf8, !PT ;  /* 0x0000008005047812 */ /* 0x000fc800078ef804 */
[----:B------:R-:W-:-:S07]  /*bd10*/  PRMT R0, R4, 0x7610, R0 ;  /* 0x0000761004007816 */ /* 0x000fce0000000000 */
.L_x_6487:
[----:B------:R-:W-:Y:S05]  /*bd20*/  BSYNC.RECONVERGENT B0 ;  /* 0x0000000000007941 */ /* 0x000fea0003800200 */
.L_x_6486:
[----:B------:R0:W-:Y:S01]  /*bd30*/  STG.E.U8 desc[UR36][R2.64], R0 ;  /* 0x0000000002007986 */ /* 0x0001e2000c101124 */
[----:B------:R-:W-:Y:S05]  /*bd40*/  BRA `(.L_x_6475) ;  /* 0x0000000400f07947 */ /* 0x000fea0003800000 */
.L_x_6484:
        /* <DEDUP_REMOVED lines=16> */
.L_x_6491:
[----:B------:R-:W-:-:S04]  /*be50*/  SHF.R.U32.HI R4, RZ, 0x18, R4 ;  /* 0x00000018ff047819 */ /* 0x000fc80000011604 */
[----:B------:R-:W-:-:S04]  /*be60*/  LOP3.LUT R5, R5, 0x80, R4, 0xf8, !PT ;  /* 0x0000008005057812 */ /* 0x000fc800078ef804 */
[----:B------:R-:W-:-:S07]  /*be70*/  PRMT R0, R5, 0x7610, R0 ;  /* 0x0000761005007816 */ /* 0x000fce0000000000 */
.L_x_6490:
[----:B------:R-:W-:Y:S05]  /*be80*/  BSYNC.RECONVERGENT B0 ;  /* 0x0000000000007941 */ /* 0x000fea0003800200 */
.L_x_6489:
[----:B------:R0:W-:Y:S01]  /*be90*/  STG.E.U8 desc[UR36][R2.64], R0 ;  /* 0x0000000002007986 */ /* 0x0001e2000c101124 */
[----:B------:R-:W-:Y:S05]  /*bea0*/  BRA `(.L_x_6475) ;  /* 0x0000000400987947 */ /* 0x000fea0003800000 */
.L_x_6483:
        /* <DEDUP_REMOVED lines=21> */
.L_x_6493:
[----:B------:R-:W0:Y:S02]  /*c000*/  F2I.U64.TRUNC R4, R4 ;  /* 0x0000000400047311 */ /* 0x000e24000020d800 */
[----:B0-----:R0:W-:Y:S01]  /*c010*/  STG.E.64 desc[UR36][R2.64], R4 ;  /* 0x0000000402007986 */ /* 0x0011e2000c101b24 */
[----:B------:R-:W-:Y:S05]  /*c020*/  BRA `(.L_x_6475) ;  /* 0x0000000400387947 */ /* 0x000fea0003800000 */
.L_x_6492:
[----:B------:R-:W0:Y:S02]  /*c030*/  F2I.FTZ.U32.TRUNC.NTZ R5, R4 ;  /* 0x0000000400057305 */ /* 0x000e24000021f000 */
[----:B0-----:R0:W-:Y:S01]  /*c040*/  STG.E desc[UR36][R2.64], R5 ;  /* 0x0000000502007986 */ /* 0x0011e2000c101924 */
[----:B------:R-:W-:Y:S05]  /*c050*/  BRA `(.L_x_6475) ;  /* 0x00000004002c7947 */ /* 0x000fea0003800000 */
.L_x_6482:
        /* <DEDUP_REMOVED lines=10> */
.L_x_6495:
[----:B------:R-:W-:Y:S01]  /*c100*/  FMUL.FTZ R4, R4, 1 ;  /* 0x3f80000004047820 */ /* 0x000fe20000410000 */
[----:B------:R-:W-:-:S05]  /*c110*/  CS2R R6, SRZ ;  /* 0x0000000000067805 */ /* 0x000fca000001ff00 */
[----:B------:R-:W0:Y:S02]  /*c120*/  F2F.F64.F32 R4, R4 ;  /* 0x0000000400047310 */ /* 0x000e240000201800 */
[----:B0-----:R4:W-:Y:S01]  /*c130*/  STG.E.128 desc[UR36][R2.64], R4 ;  /* 0x0000000402007986 */ /* 0x0019e2000c101d24 */
[----:B------:R-:W-:Y:S05]  /*c140*/  BRA `(.L_x_6475) ;  /* 0x0000000000f07947 */ /* 0x000fea0003800000 */
.L_x_6494:
[----:B------:R-:W-:-:S09]  /*c150*/  UISETP.NE.AND UP0, UPT, UR4, 0xf, UPT ;  /* 0x0000000f0400788c */ /* 0x000fd2000bf05270 */
[----:B------:R-:W-:Y:S05]  /*c160*/  BRA.U !UP0, `(.L_x_6496) ;  /* 0x0000000108e07547 */ /* 0x000fea000b800000 */
[----:B------:R-:W-:-:S09]  /*c170*/  UISETP.NE.AND UP0, UPT, UR4, 0x17, UPT ;  /* 0x000000170400788c */ /* 0x000fd2000bf05270 */
[----:B------:R-:W-:Y:S05]  /*c180*/  BRA.U !UP0, `(.L_x_6497) ;  /* 0x00000001088c7547 */ /* 0x000fea000b800000 */
[----:B------:R-:W-:-:S09]  /*c190*/  UISETP.NE.AND UP0, UPT, UR4, 0x18, UPT ;  /* 0x000000180400788c */ /* 0x000fd2000bf05270 */
[----:B------:R-:W-:Y:S05]  /*c1a0*/  BRA.U !UP0, `(.L_x_6498) ;  /* 0x0000000108447547 */ /* 0x000fea000b800000 */
.L_x_6474:
        /* <DEDUP_REMOVED lines=16> */
.L_x_6499:
[----:B------:R-:W-:Y:S05]  /*c2b0*/  BRA `(.L_x_6475) ;  /* 0x0000000000947947 */ /* 0x000fea0003800000 */
.L_x_6498:
[----:B------:R-:W-:Y:S01]  /*c2c0*/  LOP3.LUT R6, R4, 0x7fffffff, RZ, 0xc0, !PT ;  /* 0x7fffffff04067812 */ /* 0x000fe200078ec0ff */
[----:B------:R-:W-:Y:S01]  /*c2d0*/  BSSY.RECONVERGENT B0, `(.L_x_6500) ;  /* 0x000000b000007945 */ /* 0x000fe20003800200 */
[----:B------:R-:W-:Y:S01]  /*c2e0*/  SHF.R.U32.HI R7, RZ, 0x18, R4 ;  /* 0x00000018ff077819 */ /* 0x000fe20000011604 */
[----:B------:R-:W-:Y:S01]  /*c2f0*/  IMAD.MOV.U32 R0, RZ, RZ, 0x7f ;  /* 0x0000007fff007424 */ /* 0x000fe200078e00ff */
        /* <DEDUP_REMOVED lines=8> */
.L_x_6501:
[----:B------:R-:W-:Y:S05]  /*c380*/  BSYNC.RECONVERGENT B0 ;  /* 0x0000000000007941 */ /* 0x000fea0003800200 */
.L_x_6500:
[----:B------:R-:W-:-:S05]  /*c390*/  LOP3.LUT R5, R0, 0x80, R7, 0xf8, !PT ;  /* 0x0000008000057812 */ /* 0x000fca00078ef807 */
[----:B------:R1:W-:Y:S01]  /*c3a0*/  STG.E.U8 desc[UR36][R2.64], R5 ;  /* 0x0000000502007986 */ /* 0x0003e2000c101124 */
[----:B------:R-:W-:Y:S05]  /*c3b0*/  BRA `(.L_x_6475) ;  /* 0x0000000000547947 */ /* 0x000fea0003800000 */
.L_x_6497:
        /* <DEDUP_REMOVED lines=11> */
.L_x_6503:
[----:B------:R-:W-:Y:S01]  /*c470*/  IMAD.MOV.U32 R0, RZ, RZ, 0x7f ;  /* 0x0000007fff007424 */ /* 0x000fe200078e00ff */
[----:B------:R-:W-:-:S04]  /*c480*/  ISETP.GT.U32.AND P0, PT, R6, 0x7f800000, PT ;  /* 0x7f8000000600780c */ /* 0x000fc80003f04070 */
[----:B------:R-:W-:-:S09]  /*c490*/  SEL R0, R0, 0x7c, P0 ;  /* 0x0000007c00007807 */ /* 0x000fd20000000000 */
.L_x_6504:
[----:B------:R-:W-:Y:S05]  /*c4a0*/  BSYNC.RECONVERGENT B0 ;  /* 0x0000000000007941 */ /* 0x000fea0003800200 */
.L_x_6502:
[----:B------:R-:W-:-:S04]  /*c4b0*/  SHF.R.U32.HI R5, RZ, 0x18, R4 ;  /* 0x00000018ff057819 */ /* 0x000fc80000011604 */
[----:B------:R-:W-:-:S05]  /*c4c0*/  LOP3.LUT R5, R0, 0x80, R5, 0xf8, !PT ;  /* 0x0000008000057812 */ /* 0x000fca00078ef805 */
[----:B------:R0:W-:Y:S01]  /*c4d0*/  STG.E.U8 desc[UR36][R2.64], R5 ;  /* 0x0000000502007986 */ /* 0x0001e2000c101124 */
[----:B------:R-:W-:Y:S05]  /*c4e0*/  BRA `(.L_x_6475) ;  /* 0x0000000000087947 */ /* 0x000fea0003800000 */
.L_x_6496:
[----:B------:R-:W-:-:S05]  /*c4f0*/  F2FP.BF16.F32.PACK_AB R4, RZ, R4 ;  /* 0x00000004ff04723e */ /* 0x000fca00000010ff */
[----:B------:R2:W-:Y:S02]  /*c500*/  STG.E.U16 desc[UR36][R2.64], R4 ;  /* 0x0000000402007986 */ /* 0x0005e4000c101524 */
.L_x_6475:
[----:B------:R-:W-:-:S07]  /*c510*/  IADD3 R17, PT, PT, R17, 0x80, RZ ;  /* 0x0000008011117810 */ /* 0x000fce0007ffe0ff */
.L_x_6412:
[----:B------:R-:W-:Y:S05]  /*c520*/  BSYNC.RECONVERGENT B7 ;  /* 0x0000000000077941 */ /* 0x000fea0003800200 */
.L_x_6411:
        /* <DEDUP_REMOVED lines=357> */
.L_x_6505:
        /* <DEDUP_REMOVED lines=21> */
.L_x_6510:
[----:B------:R-:W2:Y:S02]  /*dcd0*/  LDG.E.U8 R2, desc[UR36][R2.64] ;  /* 0x0000002402027981 */ /* 0x000ea4000c1e1100 */
[----:B--2---:R-:W-:Y:S01]  /*dce0*/  I2FP.F32.U32 R19, R2 ;  /* 0x0000000200137245 */ /* 0x004fe20000201000 */
[----:B------:R-:W-:Y:S06]  /*dcf0*/  BRA `(.L_x_6512) ;  /* 0x0000000c00447947 */ /* 0x000fec0003800000 */
.L_x_6509:
[----:B------:R-:W-:-:S09]  /*dd00*/  UISETP.NE.AND UP0, UPT, UR4, 0x2, UPT ;  /* 0x000000020400788c */ /* 0x000fd2000bf05270 */
[----:B------:R-:W-:Y:S05]  /*dd10*/  BRA.U !UP0, `(.L_x_6513) ;  /* 0x0000000108287547 */ /* 0x000fea000b800000 */
[----:B------:R-:W-:-:S09]  /*dd20*/  UISETP.NE.AND UP0, UPT, UR4, 0x3, UPT ;  /* 0x000000030400788c */ /* 0x000fd2000bf05270 */
[----:B------:R-:W-:Y:S05]  /*dd30*/  BRA.U !UP0, `(.L_x_6514) ;  /* 0x0000000108147547 */ /* 0x000fea000b800000 */
[----:B------:R-:W-:-:S09]  /*dd40*/  UISETP.NE.AND UP0, UPT, UR4, 0x4, UPT ;  /* 0x000000040400788c */ /* 0x000fd2000bf05270 */
[----:B------:R-:W-:Y:S05]  /*dd50*/  BRA.U UP0, `(.L_x_6511) ;  /* 0x0000000900d07547 */ /* 0x000fea000b800000 */
[----:B------:R-:W2:Y:S02]  /*dd60*/  LDG.E.64 R2, desc[UR36][R2.64] ;  /* 0x0000002402027981 */ /* 0x000ea4000c1e1b00 */
[----:B--2---:R4:W0:Y:S02]  /*dd70*/  I2F.S64 R19, R2 ;  /* 0x0000000200137312 */ /* 0x0048240000301400 */
[----:B0---4-:R-:W-:Y:S05]  /*dd80*/  BRA `(.L_x_6512) ;  /* 0x0000000c00207947 */ /* 0x011fea0003800000 */
.L_x_6514:
[----:B------:R-:W2:Y:S02]  /*dd90*/  LDG.E R2, desc[UR36][R2.64] ;  /* 0x0000002402027981 */ /* 0x000ea4000c1e1900 */
[----:B--2---:R-:W-:Y:S01]  /*dda0*/  I2FP.F32.S32 R19, R2 ;  /* 0x0000000200137245 */ /* 0x004fe20000201400 */
[----:B------:R-:W-:Y:S06]  /*ddb0*/  BRA `(.L_x_6512) ;  /* 0x0000000c00147947 */ /* 0x000fec0003800000 */
.L_x_6513:
[----:B------:R-:W2:Y:S02]  /*ddc0*/  LDG.E.U16 R2, desc[UR36][R2.64] ;  /* 0x0000002402027981 */ /* 0x000ea4000c1e1500 */
[----:B--2---:R4:W0:Y:S01]  /*ddd0*/  I2F.S16 R19, R2 ;  /* 0x0000000200137306 */ /* 0x0048220000101400 */
[----:B------:R-:W-:Y:S05]  /*dde0*/  BRA `(.L_x_6512) ;  /* 0x0000000c00087947 */ /* 0x000fea0003800000 */
.L_x_6508:
        /* <DEDUP_REMOVED lines=8> */
.L_x_6516:
[----:B------:R-:W2:Y:S02]  /*de70*/  LDG.E.U16 R2, desc[UR36][R2.64] ;  /* 0x0000002402027981 */ /* 0x000ea4000c1e1500 */
[----:B--2---:R-:W-:Y:S01]  /*de80*/  HADD2.F32 R19, -RZ, R2.H0_H0 ;  /* 0x20000002ff137230 */ /* 0x004fe20000004100 */
[----:B------:R-:W-:Y:S06]  /*de90*/  BRA `(.L_x_6512) ;  /* 0x0000000800dc7947 */ /* 0x000fec0003800000 */
.L_x_6515:
        /* <DEDUP_REMOVED lines=8> */
.L_x_6518:
[----:B------:R-:W2:Y:S02]  /*df20*/  LDG.E.U16 R2, desc[UR36][R2.64] ;  /* 0x0000002402027981 */ /* 0x000ea4000c1e1500 */
[----:B--2---:R-:W-:Y:S01]  /*df30*/  HADD2.F32 R19, -RZ, R2.H0_H0 ;  /* 0x20000002ff137230 */ /* 0x004fe20000004100 */
[----:B------:R-:W-:Y:S06]  /*df40*/  BRA `(.L_x_6512) ;  /* 0x0000000800b07947 */ /* 0x000fec0003800000 */
.L_x_6517:
        /* <DEDUP_REMOVED lines=11> */
.L_x_6507:
        /* <DEDUP_REMOVED lines=12> */
.L_x_6521:
        /* <DEDUP_REMOVED lines=11> */
.L_x_6520:
        /* <DEDUP_REMOVED lines=25> */
.L_x_6523:
        /* <DEDUP_REMOVED lines=12> */
.L_x_6522:
[----:B------:R-:W2:Y:S02]  /*e3c0*/  LDG.E.U16 R2, desc[UR36][R2.64] ;  /* 0x0000002402027981 */ /* 0x000ea4000c1e1500 */
[----:B--2---:R-:W-:Y:S01]  /*e3d0*/  IMAD.U32 R19, R2, 0x10000, RZ ;  /* 0x0001000002137824 */ /* 0x004fe200078e00ff */
[----:B------:R-:W-:Y:S06]  /*e3e0*/  BRA `(.L_x_6512) ;  /* 0x0000000400887947 */ /* 0x000fec0003800000 */
.L_x_6519:
        /* <DEDUP_REMOVED lines=11> */
.L_x_6526:
        /* <DEDUP_REMOVED lines=20> */
.L_x_6528:
[----:B------:R-:W-:Y:S05]  /*e5e0*/  BSYNC.RECONVERGENT B0 ;  /* 0x0000000000007941 */ /* 0x000fea0003800200 */
.L_x_6527:
[----:B------:R-:W-:Y:S01]  /*e5f0*/  IMAD.SHL.U32 R0, R0, 0x100000, RZ ;  /* 0x0010000000007824 */ /* 0x000fe200078e00ff */
[----:B------:R-:W-:-:S04]  /*e600*/  LEA R2, R2, 0x3b800000, 0x17 ;  /* 0x3b80000002027811 */ /* 0x000fc800078eb8ff */
[----:B------:R-:W-:Y:S01]  /*e610*/  LOP3.LUT R19, R2, R0, R19, 0xfe, !PT ;  /* 0x0000000002137212 */ /* 0x000fe200078efe13 */
[----:B------:R-:W-:Y:S06]  /*e620*/  BRA `(.L_x_6512) ;  /* 0x0000000000f87947 */ /* 0x000fec0003800000 */
.L_x_6525:
        /* <DEDUP_REMOVED lines=20> */
.L_x_6530:
[----:B------:R-:W-:Y:S05]  /*e770*/  BSYNC.RECONVERGENT B0 ;  /* 0x0000000000007941 */ /* 0x000fea0003800200 */
.L_x_6529:
[----:B------:R-:W-:Y:S02]  /*e780*/  SHF.L.U32 R0, R0, 0x15, RZ ;  /* 0x0000001500007819 */ /* 0x000fe400000006ff */
[----:B------:R-:W-:-:S04]  /*e790*/  LEA R2, R2, 0x37800000, 0x17 ;  /* 0x3780000002027811 */ /* 0x000fc800078eb8ff */
[----:B------:R-:W-:Y:S01]  /*e7a0*/  LOP3.LUT R19, R2, R0, R19, 0xfe, !PT ;  /* 0x0000000002137212 */ /* 0x000fe200078efe13 */
[----:B------:R-:W-:Y:S06]  /*e7b0*/  BRA `(.L_x_6512) ;  /* 0x0000000000947947 */ /* 0x000fec0003800000 */
.L_x_6524:
        /* <DEDUP_REMOVED lines=14> */
.L_x_6511:
        /* <DEDUP_REMOVED lines=16> */
.L_x_6533:
[----:B------:R-:W-:Y:S01]  /*e9a0*/  IMAD.MOV.U32 R19, RZ, RZ, RZ ;  /* 0x000000ffff137224 */ /* 0x000fe200078e00ff */
[----:B------:R-:W-:Y:S06]  /*e9b0*/  BRA `(.L_x_6512) ;  /* 0x0000000000147947 */ /* 0x000fec0003800000 */
.L_x_6532:
[----:B------:R-:W2:Y:S02]  /*e9c0*/  LDG.E.64 R2, desc[UR36][R2.64] ;  /* 0x0000002402027981 */ /* 0x000ea4000c1e1b00 */
[----:B--2---:R0:W1:Y:S02]  /*e9d0*/  I2F.U64 R19, R2 ;  /* 0x0000000200137312 */ /* 0x0040640000301000 */
[----:B01----:R-:W-:Y:S05]  /*e9e0*/  BRA `(.L_x_6512) ;  /* 0x0000000000087947 */ /* 0x003fea0003800000 */
.L_x_6531:
[----:B------:R-:W2:Y:S02]  /*e9f0*/  LDG.E R2, desc[UR36][R2.64] ;  /* 0x0000002402027981 */ /* 0x000ea4000c1e1900 */
[----:B--2---:R-:W-:-:S07]  /*ea00*/  I2FP.F32.U32 R19, R2 ;  /* 0x0000000200137245 */ /* 0x004fce0000201000 */
.L_x_6512:
[----:B------:R-:W-:Y:S05]  /*ea10*/  BSYNC.RECONVERGENT B6 ;  /* 0x0000000000067941 */ /* 0x000fea0003800200 */
.L_x_6506:
        /* <DEDUP_REMOVED lines=18> */
.L_x_6538:
[----:B------:R-:W2:Y:S02]  /*eb40*/  LDG.E.U8 R0, desc[UR36][R2.64] ;  /* 0x0000002402007981 */ /* 0x000ea4000c1e1100 */
[----:B--2---:R-:W-:Y:S01]  /*eb50*/  I2FP.F32.U32 R0, R0 ;  /* 0x0000000000007245 */ /* 0x004fe20000201000 */
[----:B------:R-:W-:Y:S06]  /*eb60*/  BRA `(.L_x_6540) ;  /* 0x0000000c00447947 */ /* 0x000fec0003800000 */
.L_x_6537:
[----:B------:R-:W-:-:S09]  /*eb70*/  UISETP.NE.AND UP0, UPT, UR4, 0x2, UPT ;  /* 0x000000020400788c */ /* 0x000fd2000bf05270 */
[----:B------:R-:W-:Y:S05]  /*eb80*/  BRA.U !UP0, `(.L_x_6541) ;  /* 0x0000000108287547 */ /* 0x000fea000b800000 */
[----:B------:R-:W-:-:S09]  /*eb90*/  UISETP.NE.AND UP0, UPT, UR4, 0x3, UPT ;  /* 0x000000030400788c */ /* 0x000fd2000bf05270 */
[----:B------:R-:W-:Y:S05]  /*eba0*/  BRA.U !UP0, `(.L_x_6542) ;  /* 0x0000000108147547 */ /* 0x000fea000b800000 */
[----:B------:R-:W-:-:S09]  /*ebb0*/  UISETP.NE.AND UP0, UPT, UR4, 0x4, UPT ;  /* 0x000000040400788c */ /* 0x000fd2000bf05270 */
[----:B------:R-:W-:Y:S05]  /*ebc0*/  BRA.U UP0, `(.L_x_6539) ;  /* 0x0000000900d07547 */ /* 0x000fea000b800000 */
[----:B------:R-:W2:Y:S02]  /*ebd0*/  LDG.E.64 R2, desc[UR36][R2.64] ;  /* 0x0000002402027981 */ /* 0x000ea4000c1e1b00 */
[----:B--2---:R2:W4:Y:S02]  /*ebe0*/  I2F.S64 R0, R2 ;  /* 0x0000000200007312 */ /* 0x0045240000301400 */
[----:B--2-4-:R-:W-:Y:S05]  /*ebf0*/  BRA `(.L_x_6540) ;  /* 0x0000000c00207947 */ /* 0x014fea0003800000 */
.L_x_6542:
[----:B------:R-:W2:Y:S02]  /*ec00*/  LDG.E R0, desc[UR36][R2.64] ;  /* 0x0000002402007981 */ /* 0x000ea4000c1e1900 */
[----:B--2---:R-:W-:Y:S01]  /*ec10*/  I2FP.F32.S32 R0, R0 ;  /* 0x0000000000007245 */ /* 0x004fe20000201400 */
[----:B------:R-:W-:Y:S06]  /*ec20*/  BRA `(.L_x_6540) ;  /* 0x0000000c00147947 */ /* 0x000fec0003800000 */
.L_x_6541:
[----:B------:R-:W2:Y:S02]  /*ec30*/  LDG.E.U16 R0, desc[UR36][R2.64] ;  /* 0x0000002402007981 */ /* 0x000ea4000c1e1500 */
[----:B--2---:R-:W2:Y:S01]  /*ec40*/  I2F.S16 R0, R0 ;  /* 0x0000000000007306 */ /* 0x004ea20000101400 */
[----:B------:R-:W-:Y:S05]  /*ec50*/  BRA `(.L_x_6540) ;  /* 0x0000000c00087947 */ /* 0x000fea0003800000 */
.L_x_6536:
        /* <DEDUP_REMOVED lines=8> */
.L_x_6544:
[----:B------:R-:W2:Y:S02]  /*ece0*/  LDG.E.U16 R0, desc[UR36][R2.64] ;  /* 0x0000002402007981 */ /* 0x000ea4000c1e1500 */
[----:B--2---:R-:W-:Y:S01]  /*ecf0*/  HADD2.F32 R0, -RZ, R0.H0_H0 ;  /* 0x20000000ff007230 */ /* 0x004fe20000004100 */
[----:B------:R-:W-:Y:S06]  /*ed00*/  BRA `(.L_x_6540) ;  /* 0x0000000800dc7947 */ /* 0x000fec0003800000 */
.L_x_6543:
        /* <DEDUP_REMOVED lines=8> */
.L_x_6546:
[----:B------:R-:W2:Y:S02]  /*ed90*/  LDG.E.U16 R0, desc[UR36][R2.64] ;  /* 0x0000002402007981 */ /* 0x000ea4000c1e1500 */
[----:B--2---:R-:W-:Y:S01]  /*eda0*/  HADD2.F32 R0, -RZ, R0.H0_H0 ;  /* 0x20000000ff007230 */ /* 0x004fe20000004100 */
[----:B------:R-:W-:Y:S06]  /*edb0*/  BRA `(.L_x_6540) ;  /* 0x0000000800b07947 */ /* 0x000fec0003800000 */
.L_x_6545:
        /* <DEDUP_REMOVED lines=11> */
.L_x_6535:
        /* <DEDUP_REMOVED lines=12> */
.L_x_6549:
        /* <DEDUP_REMOVED lines=11> */
.L_x_6548:
        /* <DEDUP_REMOVED lines=25> */
.L_x_6551:
        /* <DEDUP_REMOVED lines=12> */
.L_x_6550:
[----:B------:R-:W2:Y:S02]  /*f230*/  LDG.E.U16 R0, desc[UR36][R2.64] ;  /* 0x0000002402007981 */ /* 0x000ea4000c1e1500 */
[----:B--2---:R-:W-:Y:S01]  /*f240*/  SHF.L.U32 R0, R0, 0x10, RZ ;  /* 0x0000001000007819 */ /* 0x004fe200000006ff */
[----:B------:R-:W-:Y:S06]  /*f250*/  BRA `(.L_x_6540) ;  /* 0x0000000400887947 */ /* 0x000fec0003800000 */
.L_x_6547:
        /* <DEDUP_REMOVED lines=11> */
.L_x_6554:
        /* <DEDUP_REMOVED lines=20> */
.L_x_6556:
[----:B------:R-:W-:Y:S05]  /*f450*/  BSYNC.RECONVERGENT B0 ;  /* 0x0000000000007941 */ /* 0x000fea0003800200 */
.L_x_6555:
[----:B------:R-:W-:Y:S01]  /*f460*/  IMAD.SHL.U32 R0, R0, 0x100000, RZ ;  /* 0x0010000000007824 */ /* 0x000fe200078e00ff */
[----:B------:R-:W-:-:S04]  /*f470*/  LEA R2, R2, 0x3b800000, 0x17 ;  /* 0x3b80000002027811 */ /* 0x000fc800078eb8ff */
[----:B------:R-:W-:Y:S01]  /*f480*/  LOP3.LUT R0, R2, R0, R7, 0xfe, !PT ;  /* 0x0000000002007212 */ /* 0x000fe200078efe07 */
[----:B------:R-:W-:Y:S06]  /*f490*/  BRA `(.L_x_6540) ;  /* 0x0000000000f87947 */ /* 0x000fec0003800000 */
.L_x_6553:
        /* <DEDUP_REMOVED lines=20> */
.L_x_6558:
[----:B------:R-:W-:Y:S05]  /*f5e0*/  BSYNC.RECONVERGENT B0 ;  /* 0x0000000000007941 */ /* 0x000fea0003800200 */
.L_x_6557:
[----:B------:R-:W-:Y:S01]  /*f5f0*/  IMAD.SHL.U32 R0, R0, 0x200000, RZ ;  /* 0x0020000000007824 */ /* 0x000fe200078e00ff */
[----:B------:R-:W-:-:S04]  /*f600*/  LEA R2, R2, 0x37800000, 0x17 ;  /* 0x3780000002027811 */ /* 0x000fc800078eb8ff */
[----:B------:R-:W-:Y:S01]  /*f610*/  LOP3.LUT R0, R2, R0, R7, 0xfe, !PT ;  /* 0x0000000002007212 */ /* 0x000fe200078efe07 */
[----:B------:R-:W-:Y:S06]  /*f620*/  BRA `(.L_x_6540) ;  /* 0x0000000000947947 */ /* 0x000fec0003800000 */
.L_x_6552:
        /* <DEDUP_REMOVED lines=14> */
.L_x_6539:
[----:B------:R-:W-:Y:S01]  /*f710*/  MOV R2, 0x0 ;  /* 0x0000000000027802 */ /* 0x000fe20000000f00 */
[----:B------:R-:W0:Y:S01]  /*f720*/  LDCU.64 UR4, c[0x4][0x188] ;  /* 0x01003100ff0477ac */ /* 0x000e220008000a00 */
[----:B------:R-:W-:Y:S02]  /*f730*/  HFMA2 R12, -RZ, RZ, 0, 5.9604644775390625e-08 ;  /* 0x00000001ff0c7431 */ /* 0x000fe400000001ff */
[----:B------:R-:W-:Y:S01]  /*f740*/  IMAD.MOV.U32 R8, RZ, RZ, 0x4e ;  /* 0x0000004eff087424 */ /* 0x000fe200078e00ff */
[----:B------:R-:W1:Y:S01]  /*f750*/  LDCU.64 UR6, c[0x4][0x190] ;  /* 0x01003200ff0677ac */ /* 0x000e620008000a00 */
[----:B------:R-:W2:Y:S01]  /*f760*/  LDC.64 R2, c[0x4][R2] ;  /* 0x0100000002027b82 */ /* 0x000ea20000000a00 */
[----:B------:R-:W-:Y:S01]  /*f770*/  IMAD.MOV.U32 R13, RZ, RZ, RZ ;  /* 0x000000ffff0d7224 */ /* 0x000fe200078e00ff */
[----:B------:R-:W4:Y:S01]  /*f780*/  LDCU.64 UR8, c[0x4][0x18] ;  /* 0x01000300ff0877ac */ /* 0x000f220008000a00 */
[----:B0-----:R-:W-:Y:S01]  /*f790*/  IMAD.U32 R4, RZ, RZ, UR4 ;  /* 0x00000004ff047e24 */ /* 0x001fe2000f8e00ff */
[----:B------:R-:W-:Y:S01]  /*f7a0*/  MOV R5, UR5 ;  /* 0x0000000500057c02 */ /* 0x000fe20008000f00 */
[----:B-1----:R-:W-:-:S02]  /*f7b0*/  IMAD.U32 R6, RZ, RZ, UR6 ;  /* 0x00000006ff067e24 */ /* 0x002fc4000f8e00ff */
[----:B------:R-:W-:Y:S01]  /*f7c0*/  IMAD.U32 R7, RZ, RZ, UR7 ;  /* 0x00000007ff077e24 */ /* 0x000fe2000f8e00ff */
[----:B----4-:R-:W-:Y:S01]  /*f7d0*/  MOV R10, UR8 ;  /* 0x00000008000a7c02 */ /* 0x010fe20008000f00 */
[----:B------:R-:W-:-:S07]  /*f7e0*/  IMAD.U32 R11, RZ, RZ, UR9 ;  /* 0x00000009ff0b7e24 */ /* 0x000fce000f8e00ff */
[----:B------:R-:W-:-:S07]  /*f7f0*/  LEPC R20, `(.L_x_6561) ;  /* 0x000000001014794e */ /* 0x000fce0000000000 */
[----:B--23-5:R-:W-:Y:S05]  /*f800*/  CALL.ABS.NOINC R2 ;  /* 0x0000000002007343 */ /* 0x02cfea0003c00000 */
.L_x_6561:
[----:B------:R-:W-:Y:S01]  /*f810*/  IMAD.MOV.U32 R0, RZ, RZ, RZ ;  /* 0x000000ffff007224 */ /* 0x000fe200078e00ff */
[----:B------:R-:W-:Y:S06]  /*f820*/  BRA `(.L_x_6540) ;  /* 0x0000000000147947 */ /* 0x000fec0003800000 */
.L_x_6560:
[----:B------:R-:W2:Y:S02]  /*f830*/  LDG.E.64 R2, desc[UR36][R2.64] ;  /* 0x0000002402027981 */ /* 0x000ea4000c1e1b00 */
[----:B--2---:R0:W1:Y:S02]  /*f840*/  I2F.U64 R0, R2 ;  /* 0x0000000200007312 */ /* 0x0040640000301000 */
[----:B01----:R-:W-:Y:S05]  /*f850*/  BRA `(.L_x_6540) ;  /* 0x0000000000087947 */ /* 0x003fea0003800000 */
.L_x_6559:
[----:B------:R-:W2:Y:S02]  /*f860*/  LDG.E R0, desc[UR36][R2.64] ;  /* 0x0000002402007981 */ /* 0x000ea4000c1e1900 */
[----:B--2---:R-:W-:-:S07]  /*f870*/  I2FP.F32.U32 R0, R0 ;  /* 0x0000000000007245 */ /* 0x004fce0000201000 */
.L_x_6540:
[----:B------:R-:W-:Y:S05]  /*f880*/  BSYNC.RECONVERGENT B6 ;  /* 0x0000000000067941 */ /* 0x000fea0003800200 */
.L_x_6534:
[----:B------:R-:W-:Y:S01]  /*f890*/  UPRMT UR4, UR43, 0x9910, URZ ;  /* 0x000099102b047896 */ /* 0x000fe200080000ff */
[----:B---3-5:R-:W-:Y:S02]  /*f8a0*/  FSETP.NEU.FTZ.AND P0, PT, R19, RZ, PT ;  /* 0x000000ff1300720b */ /* 0x028fe40003f1d000 */
[----:B012-4-:R-:W-:Y:S01]  /*f8b0*/  MOV R2, R0 ;  /* 0x0000000000027202 */ /* 0x017fe20000000f00 */
[----:B------:R-:W-:-:S10]  /*f8c0*/  UISETP.GT.AND UP0, UPT, UR4, 0x9, UPT ;  /* 0x000000090400788c */ /* 0x000fd4000bf04270 */
[----:B------:R-:W-:Y:S01]  /*f8d0*/  @P0 FSET.BF.GT.FTZ.AND R2, R19, RZ, PT ;  /* 0x000000ff1302020a */ /* 0x000fe20003814000 */
        /* <DEDUP_REMOVED lines=10> */
[----:B0-----:R-:W-:Y:S01]  /*f980*/  STG.E.U8 desc[UR36][R16.64], R3 ;  /* 0x0000000310007986 */ /* 0x001fe2000c101124 */
[----:B------:R-:W-:Y:S05]  /*f990*/  EXIT ;  /* 0x000000000000794d */ /* 0x000fea0003800000 */
.L_x_6565:
[----:B------:R-:W0:Y:S02]  /*f9a0*/  F2I.S64.TRUNC R2, R2 ;  /* 0x0000000200027311 */ /* 0x000e24000020d900 */
[----:B0-----:R-:W-:-:S05]  /*f9b0*/  IMAD.MOV.U32 R5, RZ, RZ, R2 ;  /* 0x000000ffff057224 */ /* 0x001fca00078e0002 */
[----:B------:R-:W-:Y:S01]  /*f9c0*/  STG.E.U8 desc[UR36][R16.64], R5 ;  /* 0x0000000510007986 */ /* 0x000fe2000c101124 */
[----:B------:R-:W-:Y:S05]  /*f9d0*/  EXIT ;  /* 0x000000000000794d */ /* 0x000fea0003800000 */
.L_x_6564:
[----:B------:R-:W-:-:S09]  /*f9e0*/  UISETP.NE.AND UP0, UPT, UR4, 0x2, UPT ;  /* 0x000000020400788c */ /* 0x000fd2000bf05270 */
[----:B------:R-:W-:Y:S05]  /*f9f0*/  BRA.U !UP0, `(.L_x_6567) ;  /* 0x0000000108287547 */ /* 0x000fea000b800000 */
[----:B------:R-:W-:-:S09]  /*fa00*/  UISETP.NE.AND UP0, UPT, UR4, 0x3, UPT ;  /* 0x000000030400788c */ /* 0x000fd2000bf05270 */
[----:B------:R-:W-:Y:S05]  /*fa10*/  BRA.U !UP0, `(.L_x_6568) ;  /* 0x0000000108147547 */ /* 0x000fea000b800000 */
[----:B------:R-:W-:-:S09]  /*fa20*/  UISETP.NE.AND UP0, UPT, UR4, 0x4, UPT ;  /* 0x000000040400788c */ /* 0x000fd2000bf05270 */
[----:B------:R-:W-:Y:S05]  /*fa30*/  BRA.U UP0, `(.L_x_6566) ;  /* 0x0000000900387547 */ /* 0x000fea000b800000 */
[----:B------:R-:W0:Y:S02]  /*fa40*/  F2I.S64.TRUNC R2, R2 ;  /* 0x0000000200027311 */ /* 0x000e24000020d900 */
[----:B0-----:R-:W-:Y:S01]  /*fa50*/  STG.E.64 desc[UR36][R16.64], R2 ;  /* 0x0000000210007986 */ /* 0x001fe2000c101b24 */
[----:B------:R-:W-:Y:S05]  /*fa60*/  EXIT ;  /* 0x000000000000794d */ /* 0x000fea0003800000 */
.L_x_6568:
[----:B------:R-:W0:Y:S02]  /*fa70*/  F2I.FTZ.TRUNC.NTZ R3, R2 ;  /* 0x0000000200037305 */ /* 0x000e24000021f100 */
[----:B0-----:R-:W-:Y:S01]  /*fa80*/  STG.E desc[UR36][R16.64], R3 ;  /* 0x0000000310007986 */ /* 0x001fe2000c101924 */
[----:B------:R-:W-:Y:S05]  /*fa90*/  EXIT ;  /* 0x000000000000794d */ /* 0x000fea0003800000 */
.L_x_6567:
[----:B------:R-:W0:Y:S02]  /*faa0*/  F2I.FTZ.TRUNC.NTZ R3, R2 ;  /* 0x0000000200037305 */ /* 0x000e24000021f100 */
[----:B0-----:R-:W-:Y:S01]  /*fab0*/  STG.E.U16 desc[UR36][R16.64], R3 ;  /* 0x0000000310007986 */ /* 0x001fe2000c101524 */
[----:B------:R-:W-:Y:S05]  /*fac0*/  EXIT ;  /* 0x000000000000794d */ /* 0x000fea0003800000 */
.L_x_6563:
[----:B------:R-:W-:-:S09]  /*fad0*/  UISETP.GT.AND UP0, UPT, UR4, 0x6, UPT ;  /* 0x000000060400788c */ /* 0x000fd2000bf04270 */
[----:B------:R-:W-:Y:S05]  /*fae0*/  BRA.U UP0, `(.L_x_6569) ;  /* 0x0000000100247547 */ /* 0x000fea000b800000 */
[----:B------:R-:W-:-:S09]  /*faf0*/  UISETP.NE.AND UP0, UPT, UR4, 0x5, UPT ;  /* 0x000000050400788c */ /* 0x000fd2000bf05270 */
[----:B------:R-:W-:Y:S05]  /*fb00*/  BRA.U !UP0, `(.L_x_6570) ;  /* 0x0000000108107547 */ /* 0x000fea000b800000 */
[----:B------:R-:W-:-:S09]  /*fb10*/  UISETP.NE.AND UP0, UPT, UR4, 0x6, UPT ;  /* 0x000000060400788c */ /* 0x000fd2000bf05270 */
[----:B------:R-:W-:Y:S05]  /*fb20*/  BRA.U UP0, `(.L_x_6566) ;  /* 0x0000000500fc7547 */ /* 0x000fea000b800000 */
[----:B------:R-:W-:Y:S01]  /*fb30*/  STG.E desc[UR36][R16.64], R2 ;  /* 0x0000000210007986 */ /* 0x000fe2000c101924 */
[----:B------:R-:W-:Y:S05]  /*fb40*/  EXIT ;  /* 0x000000000000794d */ /* 0x000fea0003800000 */
.L_x_6570:
[----:B------:R-:W-:-:S05]  /*fb50*/  F2FP.F16.F32.PACK_AB R2, RZ, R2 ;  /* 0x00000002ff02723e */ /* 0x000fca00000000ff */
[----:B------:R-:W-:Y:S01]  /*fb60*/  STG.E.U16 desc[UR36][R16.64], R2 ;  /* 0x0000000210007986 */ /* 0x000fe2000c101524 */
[----:B------:R-:W-:Y:S05]  /*fb70*/  EXIT ;  /* 0x000000000000794d */ /* 0x000fea0003800000 */
.L_x_6569:
[----:B------:R-:W-:-:S09]  /*fb80*/  UISETP.NE.AND UP0, UPT, UR4, 0x7, UPT ;  /* 0x000000070400788c */ /* 0x000fd2000bf05270 */
[----:B------:R-:W-:Y:S05]  /*fb90*/  BRA.U !UP0, `(.L_x_6571) ;  /* 0x00000001082c7547 */ /* 0x000fea000b800000 */
[----:B------:R-:W-:-:S09]  /*fba0*/  UISETP.NE.AND UP0, UPT, UR4, 0x8, UPT ;  /* 0x000000080400788c */ /* 0x000fd2000bf05270 */
[----:B------:R-:W-:Y:S05]  /*fbb0*/  BRA.U !UP0, `(.L_x_6572) ;  /* 0x0000000108147547 */ /* 0x000fea000b800000 */
[----:B------:R-:W-:-:S09]  /*fbc0*/  UISETP.NE.AND UP0, UPT, UR4, 0x9, UPT ;  /* 0x000000090400788c */ /* 0x000fd2000bf05270 */
[----:B------:R-:W-:Y:S05]  /*fbd0*/  BRA.U UP0, `(.L_x_6566) ;  /* 0x0000000500d07547 */ /* 0x000fea000b800000 */
[----:B------:R-:W-:-:S05]  /*fbe0*/  IMAD.MOV.U32 R3, RZ, RZ, RZ ;  /* 0x000000ffff037224 */ /* 0x000fca00078e00ff */
[----:B------:R-:W-:Y:S01]  /*fbf0*/  STG.E.64 desc[UR36][R16.64], R2 ;  /* 0x0000000210007986 */ /* 0x000fe2000c101b24 */
[----:B------:R-:W-:Y:S05]  /*fc00*/  EXIT ;  /* 0x000000000000794d */ /* 0x000fea0003800000 */
.L_x_6572:
[----:B------:R-:W-:-:S04]  /*fc10*/  F2FP.F16.F32.PACK_AB R3, RZ, R2 ;  /* 0x00000002ff03723e */ /* 0x000fc800000000ff */
[----:B------:R-:W-:-:S05]  /*fc20*/  PRMT R3, R3, 0x5410, RZ ;  /* 0x0000541003037816 */ /* 0x000fca00000000ff */
[----:B------:R-:W-:Y:S01]  /*fc30*/  STG.E desc[UR36][R16.64], R3 ;  /* 0x0000000310007986 */ /* 0x000fe2000c101924 */
[----:B------:R-:W-:Y:S05]  /*fc40*/  EXIT ;  /* 0x000000000000794d */ /* 0x000fea0003800000 */
.L_x_6571:
[----:B------:R-:W-:-:S06]  /*fc50*/  FMUL.FTZ R2, R2, 1 ;  /* 0x3f80000002027820 */ /* 0x000fcc0000410000 */
[----:B------:R-:W0:Y:S02]  /*fc60*/  F2F.F64.F32 R2, R2 ;  /* 0x0000000200027310 */ /* 0x000e240000201800 */
[----:B0-----:R-:W-:Y:S01]  /*fc70*/  STG.E.64 desc[UR36][R16.64], R2 ;  /* 0x0000000210007986 */ /* 0x001fe2000c101b24 */
[----:B------:R-:W-:Y:S05]  /*fc80*/  EXIT ;  /* 0x000000000000794d */ /* 0x000fea0003800000 */
.L_x_6562:
        /* <DEDUP_REMOVED lines=11> */
[----:B0-----:R-:W-:Y:S01]  /*fd40*/  STG.E.U16 desc[UR36][R16.64], R3 ;  /* 0x0000000310007986 */ /* 0x001fe2000c101524 */
[----:B------:R-:W-:Y:S05]  /*fd50*/  EXIT ;  /* 0x000000000000794d */ /* 0x000fea0003800000 */
.L_x_6576:
[----:B------:R-:W-:Y:S01]  /*fd60*/  LOP3.LUT R4, R2, 0x7fffffff, RZ, 0xc0, !PT ;  /* 0x7fffffff02047812 */ /* 0x000fe200078ec0ff */
        /* <DEDUP_REMOVED lines=15> */
.L_x_6579:
[----:B------:R-:W-:-:S04]  /*fe60*/  SHF.R.U32.HI R2, RZ, 0x18, R2 ;  /* 0x00000018ff027819 */ /* 0x000fc80000011602 */
[----:B------:R-:W-:-:S04]  /*fe70*/  LOP3.LUT R2, R3, 0x80, R2, 0xf8, !PT ;  /* 0x0000008003027812 */ /* 0x000fc800078ef802 */
[----:B------:R-:W-:-:S07]  /*fe80*/  PRMT R8, R2, 0x7610, R8 ;  /* 0x0000761002087816 */ /* 0x000fce0000000008 */
.L_x_6578:
[----:B------:R-:W-:Y:S05]  /*fe90*/  BSYNC.RECONVERGENT B0 ;  /* 0x0000000000007941 */ /* 0x000fea0003800200 */
.L_x_6577:
[----:B------:R-:W-:Y:S01]  /*fea0*/  STG.E.U8 desc[UR36][R16.64], R8 ;  /* 0x0000000810007986 */ /* 0x000fe2000c101124 */
[----:B------:R-:W-:Y:S05]  /*feb0*/  EXIT ;  /* 0x000000000000794d */ /* 0x000fea0003800000 */
.L_x_6575:
        /* <DEDUP_REMOVED lines=16> */
.L_x_6582:
[----:B------:R-:W-:-:S04]  /*ffc0*/  SHF.R.U32.HI R2, RZ, 0x18, R2 ;  /* 0x00000018ff027819 */ /* 0x000fc80000011602 */
[----:B------:R-:W-:-:S04]  /*ffd0*/  LOP3.LUT R3, R3, 0x80, R2, 0xf8, !PT ;  /* 0x0000008003037812 */ /* 0x000fc800078ef802 */
[----:B------:R-:W-:-:S07]  /*ffe0*/  PRMT R8, R3, 0x7610, R8 ;  /* 0x0000761003087816 */ /* 0x000fce0000000008 */
.L_x_6581:
[----:B------:R-:W-:Y:S05]  /*fff0*/  BSYNC.RECONVERGENT B0 ;  /* 0x0000000000007941 */ /* 0x000fea0003800200 */
.L_x_6580:
[----:B------:R-:W-:Y:S01]  /*10000*/  STG.E.U8 desc[UR36][R16.64], R8 ;  /* 0x0000000810007986 */ /* 0x000fe2000c101124 */
[----:B------:R-:W-:Y:S05]  /*10010*/  EXIT ;  /* 0x000000000000794d */ /* 0x000fea0003800000 */
.L_x_6574:
        /* <DEDUP_REMOVED lines=21> */
.L_x_6584:
[----:B------:R-:W0:Y:S02]  /*10170*/  F2I.U64.TRUNC R2, R2 ;  /* 0x0000000200027311 */ /* 0x000e24000020d800 */
[----:B0-----:R-:W-:Y:S01]  /*10180*/  STG.E.64 desc[UR36][R16.64], R2 ;  /* 0x0000000210007986 */ /* 0x001fe2000c101b24 */
[----:B------:R-:W-:Y:S05]  /*10190*/  EXIT ;  /* 0x000000000000794d */ /* 0x000fea0003800000 */
.L_x_6583:
[----:B------:R-:W0:Y:S02]  /*101a0*/  F2I.FTZ.U32.TRUNC.NTZ R3, R2 ;  /* 0x0000000200037305 */ /* 0x000e24000021f000 */
[----:B0-----:R-:W-:Y:S01]  /*101b0*/  STG.E desc[UR36][R16.64], R3 ;  /* 0x0000000310007986 */ /* 0x001fe2000c101924 */
[----:B------:R-:W-:Y:S05]  /*101c0*/  EXIT ;  /* 0x000000000000794d */ /* 0x000fea0003800000 */
.L_x_6573:
        /* <DEDUP_REMOVED lines=8> */
[----:B------:R-:W-:Y:S01]  /*10250*/  STG.E.U8 desc[UR36][R16.64], R3 ;  /* 0x0000000310007986 */ /* 0x000fe2000c101124 */
[----:B------:R-:W-:Y:S05]  /*10260*/  EXIT ;  /* 0x000000000000794d */ /* 0x000fea0003800000 */
.L_x_6586:
[----:B------:R-:W-:Y:S01]  /*10270*/  FMUL.FTZ R4, R2, 1 ;  /* 0x3f80000002047820 */ /* 0x000fe20000410000 */
[----:B------:R-:W-:-:S05]  /*10280*/  CS2R R6, SRZ ;  /* 0x0000000000067805 */ /* 0x000fca000001ff00 */
[----:B------:R-:W0:Y:S02]  /*10290*/  F2F.F64.F32 R4, R4 ;  /* 0x0000000400047310 */ /* 0x000e240000201800 */
[----:B0-----:R-:W-:Y:S01]  /*102a0*/  STG.E.128 desc[UR36][R16.64], R4 ;  /* 0x0000000410007986 */ /* 0x001fe2000c101d24 */
[----:B------:R-:W-:Y:S05]  /*102b0*/  EXIT ;  /* 0x000000000000794d */ /* 0x000fea0003800000 */
.L_x_6585:
[----:B------:R-:W-:-:S09]  /*102c0*/  UISETP.NE.AND UP0, UPT, UR4, 0xf, UPT ;  /* 0x0000000f0400788c */ /* 0x000fd2000bf05270 */
[----:B------:R-:W-:Y:S05]  /*102d0*/  BRA.U !UP0, `(.L_x_6587) ;  /* 0x0000000108e07547 */ /* 0x000fea000b800000 */
[----:B------:R-:W-:-:S09]  /*102e0*/  UISETP.NE.AND UP0, UPT, UR4, 0x17, UPT ;  /* 0x000000170400788c */ /* 0x000fd2000bf05270 */
[----:B------:R-:W-:Y:S05]  /*102f0*/  BRA.U !UP0, `(.L_x_6588) ;  /* 0x00000001088c7547 */ /* 0x000fea000b800000 */
[----:B------:R-:W-:-:S09]  /*10300*/  UISETP.NE.AND UP0, UPT, UR4, 0x18, UPT ;  /* 0x000000180400788c */ /* 0x000fd2000bf05270 */
[----:B------:R-:W-:Y:S05]  /*10310*/  BRA.U !UP0, `(.L_x_6589) ;  /* 0x0000000108447547 */ /* 0x000fea000b800000 */
.L_x_6566:
        /* <DEDUP_REMOVED lines=16> */
.L_x_6590:
[----:B------:R-:W-:Y:S05]  /*10420*/  EXIT ;  /* 0x000000000000794d */ /* 0x000fea0003800000 */
.L_x_6589:
        /* <DEDUP_REMOVED lines=12> */
.L_x_6592:
[----:B------:R-:W-:Y:S05]  /*104f0*/  BSYNC.RECONVERGENT B0 ;  /* 0x0000000000007941 */ /* 0x000fea0003800200 */
.L_x_6591:
[----:B------:R-:W-:-:S05]  /*10500*/  LOP3.LUT R3, R0, 0x80, R5, 0xf8, !PT ;  /* 0x0000008000037812 */ /* 0x000fca00078ef805 */
[----:B------:R-:W-:Y:S01]  /*10510*/  STG.E.U8 desc[UR36][R16.64], R3 ;  /* 0x0000000310007986 */ /* 0x000fe2000c101124 */
[----:B------:R-:W-:Y:S05]  /*10520*/  EXIT ;  /* 0x000000000000794d */ /* 0x000fea0003800000 */
.L_x_6588:
        /* <DEDUP_REMOVED lines=11> */
.L_x_6594:
[----:B------:R-:W-:Y:S01]  /*105e0*/  IMAD.MOV.U32 R0, RZ, RZ, 0x7f ;  /* 0x0000007fff007424 */ /* 0x000fe200078e00ff */
[----:B------:R-:W-:-:S04]  /*105f0*/  ISETP.GT.U32.AND P0, PT, R4, 0x7f800000, PT ;  /* 0x7f8000000400780c */ /* 0x000fc80003f04070 */
[----:B------:R-:W-:-:S09]  /*10600*/  SEL R0, R0, 0x7c, P0 ;  /* 0x0000007c00007807 */ /* 0x000fd20000000000 */
.L_x_6595:
[----:B------:R-:W-:Y:S05]  /*10610*/  BSYNC.RECONVERGENT B0 ;  /* 0x0000000000007941 */ /* 0x000fea0003800200 */
.L_x_6593:
[----:B------:R-:W-:-:S04]  /*10620*/  SHF.R.U32.HI R3, RZ, 0x18, R2 ;  /* 0x00000018ff037819 */ /* 0x000fc80000011602 */
[----:B------:R-:W-:-:S05]  /*10630*/  LOP3.LUT R3, R0, 0x80, R3, 0xf8, !PT ;  /* 0x0000008000037812 */ /* 0x000fca00078ef803 */
[----:B------:R-:W-:Y:S01]  /*10640*/  STG.E.U8 desc[UR36][R16.64], R3 ;  /* 0x0000000310007986 */ /* 0x000fe2000c101124 */
[----:B------:R-:W-:Y:S05]  /*10650*/  EXIT ;  /* 0x000000000000794d */ /* 0x000fea0003800000 */
.L_x_6587:
[----:B------:R-:W-:-:S05]  /*10660*/  F2FP.BF16.F32.PACK_AB R2, RZ, R2 ;  /* 0x00000002ff02723e */ /* 0x000fca00000010ff */
[----:B------:R-:W-:Y:S01]  /*10670*/  STG.E.U16 desc[UR36][R16.64], R2 ;  /* 0x0000000210007986 */ /* 0x000fe2000c101524 */
[----:B------:R-:W-:Y:S05]  /*10680*/  EXIT ;  /* 0x000000000000794d */ /* 0x000fea0003800000 */
.L_x_6596:
        /* <DEDUP_REMOVED lines=15> */
.L_x_31073:


//--------------------- .text._ZN2at6native27unrolled_elementwise_kernelINS0_13BinaryFunctorIfffZZZNS0_21heaviside_kernel_cudaERNS_18TensorIteratorBaseEENKUlvE_clEvENKUlvE5_clEvEUlffE_EESt5arrayIPcLm3EELi4E23TrivialOffsetCalculatorILi2EjESC_ILi1EjENS0_6memory12LoadWithCastILi2EEENSF_13StoreWithCastILi1EEEEEviT_T0_T2_T3_T4_T5_ --------------------------
	.section	.text._ZN2at6native27unrolled_elementwise_kernelINS0_13BinaryFunctorIfffZZZNS0_21heaviside_kernel_cudaERNS_18TensorIteratorBaseEENKUlvE_clEvENKUlvE5_clEvEUlffE_EESt5arrayIPcLm3EELi4E23TrivialOffsetCalculatorILi2EjESC_ILi1EjENS0_6memory12LoadWithCastILi2EEENSF_13StoreWithCastILi1EEEEEviT_T0_T2_T3_T4_T5_,"ax",@progbits
	.align	128
        .global         _ZN2at6native27unrolled_elementwise_kernelINS0_13BinaryFunctorIfffZZZNS0_21heaviside_kernel_cudaERNS_18TensorIteratorBaseEENKUlvE_clEvENKUlvE5_clEvEUlffE_EESt5arrayIPcLm3EELi4E23TrivialOffsetCalculatorILi2EjESC_ILi1EjENS0_6memory12LoadWithCastILi2EEENSF_13StoreWithCastILi1EEEEEviT_T0_T2_T3_T4_T5_
        .type           _ZN2at6native27unrolled_elementwise_kernelINS0_13BinaryFunctorIfffZZZNS0_21heaviside_kernel_cudaERNS_18TensorIteratorBaseEENKUlvE_clEvENKUlvE5_clEvEUlffE_EESt5arrayIPcLm3EELi4E23TrivialOffsetCalculatorILi2EjESC_ILi1EjENS0_6memory12LoadWithCastILi2EEENSF_13StoreWithCastILi1EEEEEviT_T0_T2_T3_T4_T5_,@function
        .size           _ZN2at6native27unrolled_elementwise_kernelINS0_13BinaryFunctorIfffZZZNS0_21heaviside_kernel_cudaERNS_18TensorIteratorBaseEENKUlvE_clEvENKUlvE5_clEvEUlffE_EESt5arrayIPcLm3EELi4E23TrivialOffsetCalculatorILi2EjESC_ILi1EjENS0_6memory12LoadWithCastILi2EEENSF_13StoreWithCastILi1EEEEEviT_T0_T2_T3_T4_T5_,(.L_x_31074 - _ZN2at6native27unrolled_elementwise_kernelINS0_13BinaryFunctorIfffZZZNS0_21heaviside_kernel_cudaERNS_18TensorIteratorBaseEENKUlvE_clEvENKUlvE5_clEvEUlffE_EESt5arrayIPcLm3EELi4E23TrivialOffsetCalculatorILi2EjESC_ILi1EjENS0_6memory12LoadWithCastILi2EEENSF_13StoreWithCastILi1EEEEEviT_T0_T2_T3_T4_T5_)
        .other          _ZN2at6native27unrolled_elementwise_kernelINS0_13BinaryFunctorIfffZZZNS0_21heaviside_kernel_cudaERNS_18TensorIteratorBaseEENKUlvE_clEvENKUlvE5_clEvEUlffE_EESt5arrayIPcLm3EELi4E23TrivialOffsetCalculatorILi2EjESC_ILi1EjENS0_6memory12LoadWithCastILi2EEENSF_13StoreWithCastILi1EEEEEviT_T0_T2_T3_T4_T5_,@"STO_CUDA_ENTRY STV_DEFAULT"
_ZN2at6native27unrolled_elementwise_kernelINS0_13BinaryFunctorIfffZZZNS0_21heaviside_kernel_cudaERNS_18TensorIteratorBaseEENKUlvE_clEvENKUlvE5_clEvEUlffE_EESt5arrayIPcLm3EELi4E23TrivialOffsetCalculatorILi2EjESC_ILi1EjENS0_6memory12LoadWithCastILi2EEENSF_13StoreWithCastILi1EEEEEviT_T0_T2_T3_T4_T5_:
.text._ZN2at6native27unrolled_elementwise_kernelINS0_13BinaryFunctorIfffZZZNS0_21heaviside_kernel_cudaERNS_18TensorIteratorBaseEENKUlvE_clEvENKUlvE5_clEvEUlffE_EESt5arrayIPcLm3EELi4E23TrivialOffsetCalculatorILi2EjESC_ILi1EjENS0_6memory12LoadWithCastILi2EEENSF_13StoreWithCastILi1EEEEEviT_T0_T2_T3_T4_T5_:
[----:B------:R-:W0:Y:S01]  /*0000*/  LDC R1, c[0x0][0x37c] ;  /* 0x0000df00ff017b82 */ /* 0x000e220000000800 */
[----:B------:R-:W1:Y:S07]  /*0010*/  S2R R2, SR_CTAID.X ;  /* 0x0000000000027919 */ /* 0x000e6e0000002500 */
[----:B------:R-:W1:Y:S01]  /*0020*/  LDC R3, c[0x0][0x380] ;  /* 0x0000e000ff037b82 */ /* 0x000e620000000800 */
[----:B------:R-:W2:Y:S01]  /*0030*/  LDCU.64 UR36, c[0x0][0x358] ;  /* 0x00006b00ff2477ac */ /* 0x000ea20008000a00 */
[----:B------:R-:W-:Y:S01]  /*0040*/  BSSY.RECONVERGENT B7, `(.L_x_6597) ;  /* 0x00001e0000077945 */ /* 0x000fe20003800200 */
[----:B------:R-:W3:Y:S01]  /*0050*/  S2R R17, SR_TID.X ;  /* 0x0000000000117919 */ /* 0x000ee20000002100 */
[----:B------:R-:W-:Y:S01]  /*0060*/  IMAD.MOV.U32 R28, RZ, RZ, RZ ;  /* 0x000000ffff1c7224 */ /* 0x000fe200078e00ff */
[----:B------:R-:W4:Y:S01]  /*0070*/  LDCU.U8 UR38, c[0x0][0x3a4] ;  /* 0x00007480ff2677ac */ /* 0x000f220008000000 */
[----:B------:R-:W-:Y:S01]  /*0080*/  IMAD.MOV.U32 R18, RZ, RZ, RZ ;  /* 0x000000ffff127224 */ /* 0x000fe200078e00ff */
        /* <DEDUP_REMOVED lines=26> */
.L_x_6603:
[----:B------:R-:W2:Y:S02]  /*0230*/  LDG.E.U8 R4, desc[UR36][R4.64] ;  /* 0x0000002404047981 */ /* 0x000ea4000c1e1100 */
[----:B--2---:R-:W-:Y:S01]  /*0240*/  I2FP.F32.U32 R28, R4 ;  /* 0x00000004001c7245 */ /* 0x004fe20000201000 */
[----:B------:R-:W-:Y:S06]  /*0250*/  BRA `(.L_x_6605) ;  /* 0x0000000c00487947 */ /* 0x000fec0003800000 */
.L_x_6602:
        /* <DEDUP_REMOVED lines=9> */
.L_x_6607:
[----:B------:R-:W2:Y:S02]  /*02f0*/  LDG.E R4, desc[UR36][R4.64] ;  /* 0x0000002404047981 */ /* 0x000ea4000c1e1900 */
[----:B--2---:R-:W-:Y:S01]  /*0300*/  I2FP.F32.S32 R28, R4 ;  /* 0x00000004001c7245 */ /* 0x004fe20000201400 */
[----:B------:R-:W-:Y:S06]  /*0310*/  BRA `(.L_x_6605) ;  /* 0x0000000c00187947 */ /* 0x000fec0003800000 */
.L_x_6606:
[----:B------:R-:W2:Y:S02]  /*0320*/  LDG.E.U16 R4, desc[UR36][R4.64] ;  /* 0x0000002404047981 */ /* 0x000ea4000c1e1500 */
[----:B--2---:R0:W1:Y:S01]  /*0330*/  I2F.S16 R28, R4 ;  /* 0x00000004001c7306 */ /* 0x0040620000101400 */
[----:B------:R-:W-:Y:S05]  /*0340*/  BRA `(.L_x_6605) ;  /* 0x0000000c000c7947 */ /* 0x000fea0003800000 */
.L_x_6601:
        /* <DEDUP_REMOVED lines=8> */
.L_x_6609:
[----:B------:R-:W2:Y:S02]  /*03d0*/  LDG.E.U16 R4, desc[UR36][R4.64] ;  /* 0x0000002404047981 */ /* 0x000ea4000c1e1500 */
[----:B--2---:R-:W-:Y:S01]  /*03e0*/  HADD2.F32 R28, -RZ, R4.H0_H0 ;  /* 0x20000004ff1c7230 */ /* 0x004fe20000004100 */
[----:B------:R-:W-:Y:S06]  /*03f0*/  BRA `(.L_x_6605) ;  /* 0x0000000800e07947 */ /* 0x000fec0003800000 */
.L_x_6608:
        /* <DEDUP_REMOVED lines=8> */
.L_x_6611:
[----:B------:R-:W2:Y:S02]  /*0480*/  LDG.E.U16 R4, desc[UR36][R4.64] ;  /* 0x0000002404047981 */ /* 0x000ea4000c1e1500 */
[----:B--2---:R-:W-:Y:S01]  /*0490*/  HADD2.F32 R28, -RZ, R4.H0_H0 ;  /* 0x20000004ff1c7230 */ /* 0x004fe20000004100 */
[----:B------:R-:W-:Y:S06]  /*04a0*/  BRA `(.L_x_6605) ;  /* 0x0000000800b47947 */ /* 0x000fec0003800000 */
.L_x_6610:
        /* <DEDUP_REMOVED lines=11> */
.L_x_6600:
        /* <DEDUP_REMOVED lines=12> */
.L_x_6614:
        /* <DEDUP_REMOVED lines=11> */
.L_x_6613:
        /* <DEDUP_REMOVED lines=25> */
.L_x_6616:
        /* <DEDUP_REMOVED lines=11> */
[----:B------:R-:W-:Y:S01]  /*0910*/  LOP3.LUT R28, R0, 0x80000000, R3, 0xf8, !PT ;  /* 0x80000000001c7812 */ /* 0x000fe200078ef803 */
[----:B------:R-:W-:Y:S06]  /*0920*/  BRA `(.L_x_6605) ;  /* 0x0000000400947947 */ /* 0x000fec0003800000 */
.L_x_6615:
[----:B------:R-:W2:Y:S02]  /*0930*/  LDG.E.U16 R4, desc[UR36][R4.64] ;  /* 0x0000002404047981 */ /* 0x000ea4000c1e1500 */
[----:B--2---:R-:W-:Y:S01]  /*0940*/  IMAD.U32 R28, R4, 0x10000, RZ ;  /* 0x00010000041c7824 */ /* 0x004fe200078e00ff */
[----:B------:R-:W-:Y:S06]  /*0950*/  BRA `(.L_x_6605) ;  /* 0x0000000400887947 */ /* 0x000fec0003800000 */
.L_x_6612:
        /* <DEDUP_REMOVED lines=11> */
.L_x_6619:
        /* <DEDUP_REMOVED lines=20> */
.L_x_6621:
[----:B------:R-:W-:Y:S05]  /*0b50*/  BSYNC.RECONVERGENT B0 ;  /* 0x0000000000007941 */ /* 0x000fea0003800200 */
.L_x_6620:
[----:B------:R-:W-:Y:S01]  /*0b60*/  IMAD.SHL.U32 R0, R0, 0x100000, RZ ;  /* 0x0010000000007824 */ /* 0x000fe200078e00ff */
[----:B------:R-:W-:-:S04]  /*0b70*/  LEA R3, R3, 0x3b800000, 0x17 ;  /* 0x3b80000003037811 */ /* 0x000fc800078eb8ff */
[----:B------:R-:W-:Y:S01]  /*0b80*/  LOP3.LUT R28, R3, R0, R7, 0xfe, !PT ;  /* 0x00000000031c7212 */ /* 0x000fe200078efe07 */
[----:B------:R-:W-:Y:S06]  /*0b90*/  BRA `(.L_x_6605) ;  /* 0x0000000000f87947 */ /* 0x000fec0003800000 */
.L_x_6618:
        /* <DEDUP_REMOVED lines=20> */
.L_x_6623:
[----:B------:R-:W-:Y:S05]  /*0ce0*/  BSYNC.RECONVERGENT B0 ;  /* 0x0000000000007941 */ /* 0x000fea0003800200 */
.L_x_6622:
[----:B------:R-:W-:Y:S01]  /*0cf0*/  IMAD.SHL.U32 R0, R0, 0x200000, RZ ;  /* 0x0020000000007824 */ /* 0x000fe200078e00ff */
[----:B------:R-:W-:-:S04]  /*0d00*/  LEA R3, R3, 0x37800000, 0x17 ;  /* 0x3780000003037811 */ /* 0x000fc800078eb8ff */
[----:B------:R-:W-:Y:S01]  /*0d10*/  LOP3.LUT R28, R3, R0, R7, 0xfe, !PT ;  /* 0x00000000031c7212 */ /* 0x000fe200078efe07 */
[----:B------:R-:W-:Y:S06]  /*0d20*/  BRA `(.L_x_6605) ;  /* 0x0000000000947947 */ /* 0x000fec0003800000 */
.L_x_6617:
[----:B------:R-:W-:-:S09]  /*0d30*/  UISETP.NE.AND UP0, UPT, UR4, 0x1c, UPT ;  /* 0x0000001c0400788c */ /* 0x000fd2000bf05270 */
[----:B------:R-:W-:Y:S05]  /*0d40*/  BRA.U !UP0, `(.L_x_6624) ;  /* 0x0000000108847547 */ /* 0x000fea000b800000 */
[----:B------:R-:W-:-:S09]  /*0d50*/  UISETP.NE.AND UP0, UPT, UR4, 0x1d, UPT ;  /* 0x0000001d0400788c */ /* 0x000fd2000bf05270 */
[----:B------:R-:W-:Y:S05]  /*0d60*/  BRA.U !UP0, `(.L_x_6625) ;  /* 0x0000000108707547 */ /* 0x000fea000b800000 */
[----:B------:R-:W-:-:S09]  /*0d70*/  UISETP.NE.AND UP0, UPT, UR4, 0x2c, UPT ;  /* 0x0000002c0400788c */ /* 0x000fd2000bf05270 */
[----:B------:R-:W-:Y:S05]  /*0d80*/  BRA.U !UP0, `(.L_x_6626) ;  /* 0x0000000108487547 */ /* 0x000fea000b800000 */
.L_x_6604:
        /* <DEDUP_REMOVED lines=16> */
.L_x_6627:
[----:B------:R-:W-:Y:S01]  /*0e90*/  IMAD.MOV.U32 R28, RZ, RZ, RZ ;  /* 0x000000ffff1c7224 */ /* 0x000fe200078e00ff */
[----:B------:R-:W-:Y:S06]  /*0ea0*/  BRA `(.L_x_6605) ;  /* 0x0000000000347947 */ /* 0x000fec0003800000 */
.L_x_6626:
[----:B------:R-:W2:Y:S01]  /*0eb0*/  LDG.E.U8 R4, desc[UR36][R4.64] ;  /* 0x0000002404047981 */ /* 0x000ea2000c1e1100 */
[----:B------:R-:W-:Y:S01]  /*0ec0*/  IMAD.MOV.U32 R28, RZ, RZ, 0x400000 ;  /* 0x00400000ff1c7424 */ /* 0x000fe200078e00ff */
[----:B--2---:R-:W-:-:S13]  /*0ed0*/  ISETP.NE.AND P0, PT, R4, RZ, PT ;  /* 0x000000ff0400720c */ /* 0x004fda0003f05270 */
[----:B------:R-:W-:Y:S05]  /*0ee0*/  @!P0 BRA `(.L_x_6605) ;  /* 0x0000000000248947 */ /* 0x000fea0003800000 */
[----:B------:R-:W-:-:S13]  /*0ef0*/  ISETP.NE.AND P0, PT, R4, 0xff, PT ;  /* 0x000000ff0400780c */ /* 0x000fda0003f05270 */
[----:B------:R-:W-:Y:S02]  /*0f00*/  @!P0 IMAD.MOV.U32 R28, RZ, RZ, 0x7f800001 ;  /* 0x7f800001ff1c8424 */ /* 0x000fe400078e00ff */
[----:B------:R-:W-:Y:S01]  /*0f10*/  @P0 IMAD.SHL.U32 R28, R4, 0x800000, RZ ;  /* 0x00800000041c0824 */ /* 0x000fe200078e00ff */
[----:B------:R-:W-:Y:S06]  /*0f20*/  BRA `(.L_x_6605) ;  /* 0x0000000000147947 */ /* 0x000fec0003800000 */
.L_x_6625:
[----:B------:R-:W2:Y:S02]  /*0f30*/  LDG.E.64 R28, desc[UR36][R4.64] ;  /* 0x00000024041c7981 */ /* 0x000ea4000c1e1b00 */
[----:B--2---:R0:W1:Y:S02]  /*0f40*/  I2F.U64 R28, R28 ;  /* 0x0000001c001c7312 */ /* 0x0040640000301000 */
[----:B01----:R-:W-:Y:S05]  /*0f50*/  BRA `(.L_x_6605) ;  /* 0x0000000000087947 */ /* 0x003fea0003800000 */
.L_x_6624:
[----:B------:R-:W2:Y:S02]  /*0f60*/  LDG.E R4, desc[UR36][R4.64] ;  /* 0x0000002404047981 */ /* 0x000ea4000c1e1900 */
[----:B--2---:R-:W-:-:S07]  /*0f70*/  I2FP.F32.U32 R28, R4 ;  /* 0x00000004001c7245 */ /* 0x004fce0000201000 */
.L_x_6605:
[----:B------:R-:W-:Y:S05]  /*0f80*/  BSYNC.RECONVERGENT B6 ;  /* 0x0000000000067941 */ /* 0x000fea0003800200 */
.L_x_6599:
[----:B0-2-4-:R-:W0:Y:S01]  /*0f90*/  LDC.64 R4, c[0x0][0x398] ;  /* 0x0000e600ff047b82 */ /* 0x015e220000000a00 */
[----:B------:R-:W2:Y:S01]  /*0fa0*/  LDCU UR5, c[0x0][0x3ac] ;  /* 0x00007580ff0577ac */ /* 0x000ea20008000800 */
[----:B------:R-:W-:Y:S01]  /*0fb0*/  BSSY.RECONVERGENT B6, `(.L_x_6628) ;  /* 0x00000e7000067945 */ /* 0x000fe20003800200 */
[----:B------:R-:W-:-:S04]  /*0fc0*/  UPRMT UR4, UR39, 0x9910, URZ ;  /* 0x0000991027047896 */ /* 0x000fc800080000ff */
        /* <DEDUP_REMOVED lines=16> */
.L_x_6632:
[----:B------:R-:W2:Y:S02]  /*10d0*/  LDG.E.U8 R4, desc[UR36][R4.64] ;  /* 0x0000002404047981 */ /* 0x000ea4000c1e1100 */
[----:B--2---:R-:W-:Y:S01]  /*10e0*/  I2FP.F32.U32 R18, R4 ;  /* 0x0000000400127245 */ /* 0x004fe20000201000 */
[----:B------:R-:W-:Y:S06]  /*10f0*/  BRA `(.L_x_6634) ;  /* 0x0000000c00487947 */ /* 0x000fec0003800000 */
.L_x_6631:
        /* <DEDUP_REMOVED lines=9> */
.L_x_6636:
[----:B------:R-:W2:Y:S02]  /*1190*/  LDG.E R4, desc[UR36][R4.64] ;  /* 0x0000002404047981 */ /* 0x000ea4000c1e1900 */
[----:B--2---:R-:W-:Y:S01]  /*11a0*/  I2FP.F32.S32 R18, R4 ;  /* 0x0000000400127245 */ /* 0x004fe20000201400 */
[----:B------:R-:W-:Y:S06]  /*11b0*/  BRA `(.L_x_6634) ;  /* 0x0000000c00187947 */ /* 0x000fec0003800000 */
.L_x_6635:
[----:B------:R-:W2:Y:S02]  /*11c0*/  LDG.E.U16 R4, desc[UR36][R4.64] ;  /* 0x0000002404047981 */ /* 0x000ea4000c1e1500 */
[----:B--2---:R4:W0:Y:S01]  /*11d0*/  I2F.S16 R18, R4 ;  /* 0x0000000400127306 */ /* 0x0048220000101400 */
[----:B------:R-:W-:Y:S05]  /*11e0*/  BRA `(.L_x_6634) ;  /* 0x0000000c000c7947 */ /* 0x000fea0003800000 */
.L_x_6630:
        /* <DEDUP_REMOVED lines=8> */
.L_x_6638:
[----:B------:R-:W2:Y:S02]  /*1270*/  LDG.E.U16 R4, desc[UR36][R4.64] ;  /* 0x0000002404047981 */ /* 0x000ea4000c1e1500 */
[----:B--2---:R-:W-:Y:S01]  /*1280*/  HADD2.F32 R18, -RZ, R4.H0_H0 ;  /* 0x20000004ff127230 */ /* 0x004fe20000004100 */
[----:B------:R-:W-:Y:S06]  /*1290*/  BRA `(.L_x_6634) ;  /* 0x0000000800e07947 */ /* 0x000fec0003800000 */
.L_x_6637:
        /* <DEDUP_REMOVED lines=8> */
.L_x_6640:
[----:B------:R-:W2:Y:S02]  /*1320*/  LDG.E.U16 R4, desc[UR36][R4.64] ;  /* 0x0000002404047981 */ /* 0x000ea4000c1e1500 */
[----:B--2---:R-:W-:Y:S01]  /*1330*/  HADD2.F32 R18, -RZ, R4.H0_H0 ;  /* 0x20000004ff127230 */ /* 0x004fe20000004100 */
[----:B------:R-:W-:Y:S06]  /*1340*/  BRA `(.L_x_6634) ;  /* 0x0000000800b47947 */ /* 0x000fec0003800000 */
.L_x_6639:
        /* <DEDUP_REMOVED lines=11> */
.L_x_6629:
        /* <DEDUP_REMOVED lines=12> */
.L_x_6643:
        /* <DEDUP_REMOVED lines=11> */
.L_x_6642:
        /* <DEDUP_REMOVED lines=25> */
.L_x_6645:
        /* <DEDUP_REMOVED lines=13> */
.L_x_6644:
[----:B------:R-:W2:Y:S02]  /*17d0*/  LDG.E.U16 R4, desc[UR36][R4.64] ;  /* 0x0000002404047981 */ /* 0x000ea4000c1e1500 */
[----:B--2---:R-:W-:Y:S01]  /*17e0*/  IMAD.U32 R18, R4, 0x10000, RZ ;  /* 0x0001000004127824 */ /* 0x004fe200078e00ff */
[----:B------:R-:W-:Y:S06]  /*17f0*/  BRA `(.L_x_6634) ;  /* 0x0000000400887947 */ /* 0x000fec0003800000 */
.L_x_6641:
        /* <DEDUP_REMOVED lines=11> */
.L_x_6648:
        /* <DEDUP_REMOVED lines=20> */
.L_x_6650:
[----:B------:R-:W-:Y:S05]  /*19f0*/  BSYNC.RECONVERGENT B0 ;  /* 0x0000000000007941 */ /* 0x000fea0003800200 */
.L_x_6649:
[----:B------:R-:W-:Y:S01]  /*1a00*/  IMAD.SHL.U32 R0, R0, 0x100000, RZ ;  /* 0x0010000000007824 */ /* 0x000fe200078e00ff */
[----:B------:R-:W-:-:S04]  /*1a10*/  LEA R3, R3, 0x3b800000, 0x17 ;  /* 0x3b80000003037811 */ /* 0x000fc800078eb8ff */
[----:B------:R-:W-:Y:S01]  /*1a20*/  LOP3.LUT R18, R3, R0, R7, 0xfe, !PT ;  /* 0x0000000003127212 */ /* 0x000fe200078efe07 */
[----:B------:R-:W-:Y:S06]  /*1a30*/  BRA `(.L_x_6634) ;  /* 0x0000000000f87947 */ /* 0x000fec0003800000 */
.L_x_6647:
        /* <DEDUP_REMOVED lines=20> */
.L_x_6652:
[----:B------:R-:W-:Y:S05]  /*1b80*/  BSYNC.RECONVERGENT B0 ;  /* 0x0000000000007941 */ /* 0x000fea0003800200 */
.L_x_6651:
[----:B------:R-:W-:Y:S01]  /*1b90*/  IMAD.SHL.U32 R0, R0, 0x200000, RZ ;  /* 0x0020000000007824 */ /* 0x000fe200078e00ff */
[----:B------:R-:W-:-:S04]  /*1ba0*/  LEA R3, R3, 0x37800000, 0x17 ;  /* 0x3780000003037811 */ /* 0x000fc800078eb8ff */
[----:B------:R-:W-:Y:S01]  /*1bb0*/  LOP3.LUT R18, R3, R0, R7, 0xfe, !PT ;  /* 0x0000000003127212 */ /* 0x000fe200078efe07 */
[----:B------:R-:W-:Y:S06]  /*1bc0*/  BRA `(.L_x_6634) ;  /* 0x0000000000947947 */ /* 0x000fec0003800000 */
.L_x_6646:
[----:B------:R-:W-:-:S09]  /*1bd0*/  UISETP.NE.AND UP0, UPT, UR4, 0x1c, UPT ;  /* 0x0000001c0400788c */ /* 0x000fd2000bf05270 */
[----:B------:R-:W-:Y:S05]  /*1be0*/  BRA.U !UP0, `(.L_x_6653) ;  /* 0x0000000108847547 */ /* 0x000fea000b800000 */
[----:B------:R-:W-:-:S09]  /*1bf0*/  UISETP.NE.AND UP0, UPT, UR4, 0x1d, UPT ;  /* 0x0000001d0400788c */ /* 0x000fd2000bf05270 */
[----:B------:R-:W-:Y:S05]  /*1c00*/  BRA.U !UP0, `(.L_x_6654) ;  /* 0x0000000108707547 */ /* 0x000fea000b800000 */
[----:B------:R-:W-:-:S09]  /*1c10*/  UISETP.NE.AND UP0, UPT, UR4, 0x2c, UPT ;  /* 0x0000002c0400788c */ /* 0x000fd2000bf05270 */
[----:B------:R-:W-:Y:S05]  /*1c20*/  BRA.U !UP0, `(.L_x_6655) ;  /* 0x0000000108487547 */ /* 0x000fea000b800000 */
.L_x_6633:
[----:B------:R-:W-:Y:S01]  /*1c30*/  MOV R14, 0x0 ;  /* 0x00000000000e7802 */ /* 0x000fe20000000f00 */
[----:B------:R-:W0:Y:S01]  /*1c40*/  LDCU.64 UR4, c[0x4][0x188] ;  /* 0x01003100ff0477ac */ /* 0x000e220008000a00 */
[----:B------:R-:W-:Y:S02]  /*1c50*/  IMAD.MOV.U32 R8, RZ, RZ, 0x4e ;  /* 0x0000004eff087424 */ /* 0x000fe400078e00ff */
[----:B------:R-:W-:Y:S01]  /*1c60*/  IMAD.MOV.U32 R12, RZ, RZ, 0x1 ;  /* 0x00000001ff0c7424 */ /* 0x000fe200078e00ff */
[----:B------:R-:W2:Y:S01]  /*1c70*/  LDCU.64 UR6, c[0x4][0x190] ;  /* 0x01003200ff0677ac */ /* 0x000ea20008000a00 */
[----:B------:R-:W4:Y:S01]  /*1c80*/  LDC.64 R14, c[0x4][R14] ;  /* 0x010000000e0e7b82 */ /* 0x000f220000000a00 */
[----:B------:R-:W-:Y:S01]  /*1c90*/  IMAD.MOV.U32 R13, RZ, RZ, RZ ;  /* 0x000000ffff0d7224 */ /* 0x000fe200078e00ff */
[----:B------:R-:W1:Y:S01]  /*1ca0*/  LDCU.64 UR8, c[0x4][0x18] ;  /* 0x01000300ff0877ac */ /* 0x000e620008000a00 */
[----:B0-----:R-:W-:Y:S02]  /*1cb0*/  IMAD.U32 R4, RZ, RZ, UR4 ;  /* 0x00000004ff047e24 */ /* 0x001fe4000f8e00ff */
[----:B------:R-:W-:-:S02]  /*1cc0*/  IMAD.U32 R5, RZ, RZ, UR5 ;  /* 0x00000005ff057e24 */ /* 0x000fc4000f8e00ff */
[----:B--2---:R-:W-:Y:S02]  /*1cd0*/  IMAD.U32 R6, RZ, RZ, UR6 ;  /* 0x00000006ff067e24 */ /* 0x004fe4000f8e00ff */
[----:B------:R-:W-:Y:S02]  /*1ce0*/  IMAD.U32 R7, RZ, RZ, UR7 ;  /* 0x00000007ff077e24 */ /* 0x000fe4000f8e00ff */
[----:B-1----:R-:W-:Y:S02]  /*1cf0*/  IMAD.U32 R10, RZ, RZ, UR8 ;  /* 0x00000008ff0a7e24 */ /* 0x002fe4000f8e00ff */
[----:B------:R-:W-:-:S07]  /*1d00*/  IMAD.U32 R11, RZ, RZ, UR9 ;  /* 0x00000009ff0b7e24 */ /* 0x000fce000f8e00ff */
[----:B------:R-:W-:-:S07]  /*1d10*/  LEPC R20, `(.L_x_6656) ;  /* 0x000000001014794e */ /* 0x000fce0000000000 */
[----:B---345:R-:W-:Y:S05]  /*1d20*/  CALL.ABS.NOINC R14 ;  /* 0x000000000e007343 */ /* 0x038fea0003c00000 */
.L_x_6656:
[----:B------:R-:W-:Y:S01]  /*1d30*/  IMAD.MOV.U32 R18, RZ, RZ, RZ ;  /* 0x000000ffff127224 */ /* 0x000fe200078e00ff */
[----:B------:R-:W-:Y:S06]  /*1d40*/  BRA `(.L_x_6634) ;  /* 0x0000000000347947 */ /* 0x000fec0003800000 */
.L_x_6655:
        /* <DEDUP_REMOVED lines=8> */
.L_x_6654:
[----:B------:R-:W2:Y:S02]  /*1dd0*/  LDG.E.64 R4, desc[UR36][R4.64] ;  /* 0x0000002404047981 */ /* 0x000ea4000c1e1b00 */
[----:B--2---:R0:W2:Y:S02]  /*1de0*/  I2F.U64 R18, R4 ;  /* 0x0000000400127312 */ /* 0x0040a40000301000 */
[----:B0-2---:R-:W-:Y:S05]  /*1df0*/  BRA `(.L_x_6634) ;  /* 0x0000000000087947 */ /* 0x005fea0003800000 */
.L_x_6653:
[----:B------:R-:W2:Y:S02]  /*1e00*/  LDG.E R4, desc[UR36][R4.64] ;  /* 0x0000002404047981 */ /* 0x000ea4000c1e1900 */
[----:B--2---:R-:W-:-:S07]  /*1e10*/  I2FP.F32.U32 R18, R4 ;  /* 0x0000000400127245 */ /* 0x004fce0000201000 */
.L_x_6634:
[----:B------:R-:W-:Y:S05]  /*1e20*/  BSYNC.RECONVERGENT B6 ;  /* 0x0000000000067941 */ /* 0x000fea0003800200 */
.L_x_6628:
[----:B------:R-:W-:-:S07]  /*1e30*/  VIADD R17, R27, 0x80 ;  /* 0x000000801b117836 */ /* 0x000fce0000000000 */
.L_x_6598:
[----:B------:R-:W-:Y:S05]  /*1e40*/  BSYNC.RECONVERGENT B7 ;  /* 0x0000000000077941 */ /* 0x000fea0003800200 */
.L_x_6597:
[----:B------:R-:W-:Y:S01]  /*1e50*/  ISETP.GE.AND P0, PT, R17, R26, PT ;  /* 0x0000001a1100720c */ /* 0x000fe20003f06270 */
[----:B------:R-:W-:Y:S01]  /*1e60*/  BSSY.RECONVERGENT B7, `(.L_x_6657) ;  /* 0x00001d9000077945 */ /* 0x000fe20003800200 */
[----:B------:R-:W-:Y:S02]  /*1e70*/  IMAD.MOV.U32 R19, RZ, RZ, RZ ;  /* 0x000000ffff137224 */ /* 0x000fe400078e00ff */
[----:B------:R-:W-:-:S09]  /*1e80*/  IMAD.MOV.U32 R22, RZ, RZ, RZ ;  /* 0x000000ffff167224 */ /* 0x000fd200078e00ff */
[----:B------:R-:W-:Y:S05]  /*1e90*/  @P0 BRA `(.L_x_6658) ;  /* 0x0000001c00540947 */ /* 0x000fea0003800000 */
[----:B0-2-4-:R-:W0:Y:S01]  /*1ea0*/  LDC.64 R4, c[0x0][0x390] ;  /* 0x0000e400ff047b82 */ /* 0x015e220000000a00 */
[----:B------:R-:W2:Y:S01]  /*1eb0*/  LDCU UR5, c[0x0][0x3a8] ;  /* 0x00007500ff0577ac */ /* 0x000ea20008000800 */
[----:B------:R-:W-:Y:S01]  /*1ec0*/  IMAD R16, R2, 0x200, R17 ;  /* 0x0000020002107824 */ /* 0x000fe200078e0211 */
        /* <DEDUP_REMOVED lines=18> */
.L_x_6663:
[----:B------:R-:W2:Y:S02]  /*1ff0*/  LDG.E.U8 R4, desc[UR36][R4.64] ;  /* 0x0000002404047981 */ /* 0x000ea4000c1e1100 */
[----:B--2---:R-:W-:Y:S01]  /*2000*/  I2FP.F32.U32 R19, R4 ;  /* 0x0000000400137245 */ /* 0x004fe20000201000 */
[----:B------:R-:W-:Y:S06]  /*2010*/  BRA `(.L_x_6665) ;  /* 0x0000000c00447947 */ /* 0x000fec0003800000 */
.L_x_6662:
        /* <DEDUP_REMOVED lines=9> */
.L_x_6667:
[----:B------:R-:W2:Y:S02]  /*20b0*/  LDG.E R4, desc[UR36][R4.64] ;  /* 0x0000002404047981 */ /* 0x000ea4000c1e1900 */
[----:B--2---:R-:W-:Y:S01]  /*20c0*/  I2FP.F32.S32 R19, R4 ;  /* 0x0000000400137245 */ /* 0x004fe20000201400 */
[----:B------:R-:W-:Y:S06]  /*20d0*/  BRA `(.L_x_6665) ;  /* 0x0000000c00147947 */ /* 0x000fec0003800000 */
.L_x_6666:
[----:B------:R-:W2:Y:S02]  /*20e0*/  LDG.E.U16 R4, desc[UR36][R4.64] ;  /* 0x0000002404047981 */ /* 0x000ea4000c1e1500 */
[----:B--2---:R0:W2:Y:S01]  /*20f0*/  I2F.S16 R19, R4 ;  /* 0x0000000400137306 */ /* 0x0040a20000101400 */
[----:B------:R-:W-:Y:S05]  /*2100*/  BRA `(.L_x_6665) ;  /* 0x0000000c00087947 */ /* 0x000fea0003800000 */
.L_x_6661:
        /* <DEDUP_REMOVED lines=8> */
.L_x_6669:
[----:B------:R-:W2:Y:S02]  /*2190*/  LDG.E.U16 R4, desc[UR36][R4.64] ;  /* 0x0000002404047981 */ /* 0x000ea4000c1e1500 */
[----:B--2---:R-:W-:Y:S01]  /*21a0*/  HADD2.F32 R19, -RZ, R4.H0_H0 ;  /* 0x20000004ff137230 */ /* 0x004fe20000004100 */
[----:B------:R-:W-:Y:S06]  /*21b0*/  BRA `(.L_x_6665) ;  /* 0x0000000800dc7947 */ /* 0x000fec0003800000 */
.L_x_6668:
        /* <DEDUP_REMOVED lines=8> */
.L_x_6671:
[----:B------:R-:W2:Y:S02]  /*2240*/  LDG.E.U16 R4, desc[UR36][R4.64] ;  /* 0x0000002404047981 */ /* 0x000ea4000c1e1500 */
[----:B--2---:R-:W-:Y:S01]  /*2250*/  HADD2.F32 R19, -RZ, R4.H0_H0 ;  /* 0x20000004ff137230 */ /* 0x004fe20000004100 */
[----:B------:R-:W-:Y:S06]  /*2260*/  BRA `(.L_x_6665) ;  /* 0x0000000800b07947 */ /* 0x000fec0003800000 */
.L_x_6670:
        /* <DEDUP_REMOVED lines=11> */
.L_x_6660:
        /* <DEDUP_REMOVED lines=12> */
.L_x_6674:
        /* <DEDUP_REMOVED lines=11> */
.L_x_6673:
        /* <DEDUP_REMOVED lines=25> */
.L_x_6676:
        /* <DEDUP_REMOVED lines=12> */
.L_x_6675:
[----:B------:R-:W2:Y:S02]  /*26e0*/  LDG.E.U16 R4, desc[UR36][R4.64] ;  /* 0x0000002404047981 */ /* 0x000ea4000c1e1500 */
[----:B--2---:R-:W-:Y:S01]  /*26f0*/  IMAD.U32 R19, R4, 0x10000, RZ ;  /* 0x0001000004137824 */ /* 0x004fe200078e00ff */
[----:B------:R-:W-:Y:S06]  /*2700*/  BRA `(.L_x_6665) ;  /* 0x0000000400887947 */ /* 0x000fec0003800000 */
.L_x_6672:
        /* <DEDUP_REMOVED lines=11> */
.L_x_6679:
        /* <DEDUP_REMOVED lines=20> */
.L_x_6681:
[----:B------:R-:W-:Y:S05]  /*2900*/  BSYNC.RECONVERGENT B0 ;  /* 0x0000000000007941 */ /* 0x000fea0003800200 */
.L_x_6680:
[----:B------:R-:W-:Y:S01]  /*2910*/  IMAD.SHL.U32 R0, R0, 0x100000, RZ ;  /* 0x0010000000007824 */ /* 0x000fe200078e00ff */
[----:B------:R-:W-:-:S04]  /*2920*/  LEA R3, R3, 0x3b800000, 0x17 ;  /* 0x3b80000003037811 */ /* 0x000fc800078eb8ff */
[----:B------:R-:W-:Y:S01]  /*2930*/  LOP3.LUT R19, R3, R0, R19, 0xfe, !PT ;  /* 0x0000000003137212 */ /* 0x000fe200078efe13 */
[----:B------:R-:W-:Y:S06]  /*2940*/  BRA `(.L_x_6665) ;  /* 0x0000000000f87947 */ /* 0x000fec0003800000 */
.L_x_6678:
        /* <DEDUP_REMOVED lines=20> */
.L_x_6683:
[----:B------:R-:W-:Y:S05]  /*2a90*/  BSYNC.RECONVERGENT B0 ;  /* 0x0000000000007941 */ /* 0x000fea0003800200 */
.L_x_6682:
[----:B------:R-:W-:Y:S01]  /*2aa0*/  IMAD.SHL.U32 R0, R0, 0x200000, RZ ;  /* 0x0020000000007824 */ /* 0x000fe200078e00ff */
[----:B------:R-:W-:-:S04]  /*2ab0*/  LEA R3, R3, 0x37800000, 0x17 ;  /* 0x3780000003037811 */ /* 0x000fc800078eb8ff */
[----:B------:R-:W-:Y:S01]  /*2ac0*/  LOP3.LUT R19, R3, R0, R19, 0xfe, !PT ;  /* 0x0000000003137212 */ /* 0x000fe200078efe13 */
[----:B------:R-:W-:Y:S06]  /*2ad0*/  BRA `(.L_x_6665) ;  /* 0x0000000000947947 */ /* 0x000fec0003800000 */
.L_x_6677:
        /* <DEDUP_REMOVED lines=14> */
.L_x_6664:
        /* <DEDUP_REMOVED lines=16> */
.L_x_6686:
[----:B------:R-:W-:Y:S01]  /*2cc0*/  IMAD.MOV.U32 R19, RZ, RZ, RZ ;  /* 0x000000ffff137224 */ /* 0x000fe200078e00ff */
[----:B------:R-:W-:Y:S06]  /*2cd0*/  BRA `(.L_x_6665) ;  /* 0x0000000000147947 */ /* 0x000fec0003800000 */
.L_x_6685:
[----:B------:R-:W2:Y:S02]  /*2ce0*/  LDG.E.64 R4, desc[UR36][R4.64] ;  /* 0x0000002404047981 */ /* 0x000ea4000c1e1b00 */
[----:B--2---:R0:W2:Y:S02]  /*2cf0*/  I2F.U64 R19, R4 ;  /* 0x0000000400137312 */ /* 0x0040a40000301000 */
[----:B0-2---:R-:W-:Y:S05]  /*2d00*/  BRA `(.L_x_6665) ;  /* 0x0000000000087947 */ /* 0x005fea0003800000 */
.L_x_6684:
[----:B------:R-:W2:Y:S02]  /*2d10*/  LDG.E R4, desc[UR36][R4.64] ;  /* 0x0000002404047981 */ /* 0x000ea4000c1e1900 */
[----:B--2---:R-:W-:-:S07]  /*2d20*/  I2FP.F32.U32 R19, R4 ;  /* 0x0000000400137245 */ /* 0x004fce0000201000 */
.L_x_6665:
[----:B------:R-:W-:Y:S05]  /*2d30*/  BSYNC.RECONVERGENT B6 ;  /* 0x0000000000067941 */ /* 0x000fea0003800200 */
.L_x_6659:
        /* <DEDUP_REMOVED lines=20> */
.L_x_6691:
[----:B------:R-:W2:Y:S02]  /*2e80*/  LDG.E.U8 R4, desc[UR36][R4.64] ;  /* 0x0000002404047981 */ /* 0x000ea4000c1e1100 */
[----:B--2---:R-:W-:Y:S01]  /*2e90*/  I2FP.F32.U32 R22, R4 ;  /* 0x0000000400167245 */ /* 0x004fe20000201000 */
[----:B------:R-:W-:Y:S06]  /*2ea0*/  BRA `(.L_x_6693) ;  /* 0x0000000c00487947 */ /* 0x000fec0003800000 */
.L_x_6690:
        /* <DEDUP_REMOVED lines=9> */
.L_x_6695:
[----:B------:R-:W2:Y:S02]  /*2f40*/  LDG.E R4, desc[UR36][R4.64] ;  /* 0x0000002404047981 */ /* 0x000ea4000c1e1900 */
[----:B--2---:R-:W-:Y:S01]  /*2f50*/  I2FP.F32.S32 R22, R4 ;  /* 0x0000000400167245 */ /* 0x004fe20000201400 */
[----:B------:R-:W-:Y:S06]  /*2f60*/  BRA `(.L_x_6693) ;  /* 0x0000000c00187947 */ /* 0x000fec0003800000 */
.L_x_6694:
[----:B------:R-:W2:Y:S02]  /*2f70*/  LDG.E.U16 R4, desc[UR36][R4.64] ;  /* 0x0000002404047981 */ /* 0x000ea4000c1e1500 */
[----:B--2---:R4:W0:Y:S01]  /*2f80*/  I2F.S16 R22, R4 ;  /* 0x0000000400167306 */ /* 0x0048220000101400 */
[----:B------:R-:W-:Y:S05]  /*2f90*/  BRA `(.L_x_6693) ;  /* 0x0000000c000c7947 */ /* 0x000fea0003800000 */
.L_x_6689:
        /* <DEDUP_REMOVED lines=8> */
.L_x_6697:
[----:B------:R-:W2:Y:S02]  /*3020*/  LDG.E.U16 R4, desc[UR36][R4.64] ;  /* 0x0000002404047981 */ /* 0x000ea4000c1e1500 */
[----:B--2---:R-:W-:Y:S01]  /*3030*/  HADD2.F32 R22, -RZ, R4.H0_H0 ;  /* 0x20000004ff167230 */ /* 0x004fe20000004100 */
[----:B------:R-:W-:Y:S06]  /*3040*/  BRA `(.L_x_6693) ;  /* 0x0000000800e07947 */ /* 0x000fec0003800000 */
.L_x_6696:
        /* <DEDUP_REMOVED lines=8> */
.L_x_6699:
[----:B------:R-:W2:Y:S02]  /*30d0*/  LDG.E.U16 R4, desc[UR36][R4.64] ;  /* 0x0000002404047981 */ /* 0x000ea4000c1e1500 */
[----:B--2---:R-:W-:Y:S01]  /*30e0*/  HADD2.F32 R22, -RZ, R4.H0_H0 ;  /* 0x20000004ff167230 */ /* 0x004fe20000004100 */
[----:B------:R-:W-:Y:S06]  /*30f0*/  BRA `(.L_x_6693) ;  /* 0x0000000800b47947 */ /* 0x000fec0003800000 */
.L_x_6698:
        /* <DEDUP_REMOVED lines=11> */
.L_x_6688:
        /* <DEDUP_REMOVED lines=12> */
.L_x_6702:
        /* <DEDUP_REMOVED lines=11> */
.L_x_6701:
        /* <DEDUP_REMOVED lines=25> */
.L_x_6704:
        /* <DEDUP_REMOVED lines=11> */
[----:B------:R-:W-:Y:S01]  /*3560*/  LOP3.LUT R22, R0, 0x80000000, R3, 0xf8, !PT ;  /* 0x8000000000167812 */ /* 0x000fe200078ef803 */
[----:B------:R-:W-:Y:S06]  /*3570*/  BRA `(.L_x_6693) ;  /* 0x0000000400947947 */ /* 0x000fec0003800000 */
.L_x_6703:
[----:B------:R-:W2:Y:S02]  /*3580*/  LDG.E.U16 R4, desc[UR36][R4.64] ;  /* 0x0000002404047981 */ /* 0x000ea4000c1e1500 */
[----:B--2---:R-:W-:Y:S01]  /*3590*/  IMAD.U32 R22, R4, 0x10000, RZ ;  /* 0x0001000004167824 */ /* 0x004fe200078e00ff */
[----:B------:R-:W-:Y:S06]  /*35a0*/  BRA `(.L_x_6693) ;  /* 0x0000000400887947 */ /* 0x000fec0003800000 */
.L_x_6700:
        /* <DEDUP_REMOVED lines=11> */
.L_x_6707:
        /* <DEDUP_REMOVED lines=20> */
.L_x_6709:
[----:B------:R-:W-:Y:S05]  /*37a0*/  BSYNC.RECONVERGENT B0 ;  /* 0x0000000000007941 */ /* 0x000fea0003800200 */
.L_x_6708:
[----:B------:R-:W-:Y:S01]  /*37b0*/  IMAD.SHL.U32 R0, R0, 0x100000, RZ ;  /* 0x0010000000007824 */ /* 0x000fe200078e00ff */
[----:B------:R-:W-:-:S04]  /*37c0*/  LEA R3, R3, 0x3b800000, 0x17 ;  /* 0x3b80000003037811 */ /* 0x000fc800078eb8ff */
[----:B------:R-:W-:Y:S01]  /*37d0*/  LOP3.LUT R22, R3, R0, R7, 0xfe, !PT ;  /* 0x0000000003167212 */ /* 0x000fe200078efe07 */
[----:B------:R-:W-:Y:S06]  /*37e0*/  BRA `(.L_x_6693) ;  /* 0x0000000000f87947 */ /* 0x000fec0003800000 */
.L_x_6706:
        /* <DEDUP_REMOVED lines=20> */
.L_x_6711:
[----:B------:R-:W-:Y:S05]  /*3930*/  BSYNC.RECONVERGENT B0 ;  /* 0x0000000000007941 */ /* 0x000fea0003800200 */
.L_x_6710:
[----:B------:R-:W-:Y:S01]  /*3940*/  IMAD.SHL.U32 R0, R0, 0x200000, RZ ;  /* 0x0020000000007824 */ /* 0x000fe200078e00ff */
[----:B------:R-:W-:-:S04]  /*3950*/  LEA R3, R3, 0x37800000, 0x17 ;  /* 0x3780000003037811 */ /* 0x000fc800078eb8ff */
[----:B------:R-:W-:Y:S01]  /*3960*/  LOP3.LUT R22, R3, R0, R7, 0xfe, !PT ;  /* 0x0000000003167212 */ /* 0x000fe200078efe07 */
[----:B------:R-:W-:Y:S06]  /*3970*/  BRA `(.L_x_6693) ;  /* 0x0000000000947947 */ /* 0x000fec0003800000 */
.L_x_6705:
        /* <DEDUP_REMOVED lines=14> */
.L_x_6692:
        /* <DEDUP_REMOVED lines=16> */
.L_x_6714:
[----:B------:R-:W-:Y:S01]  /*3b60*/  IMAD.MOV.U32 R22, RZ, RZ, RZ ;  /* 0x000000ffff167224 */ /* 0x000fe200078e00ff */
[----:B------:R-:W-:Y:S06]  /*3b70*/  BRA `(.L_x_6693) ;  /* 0x0000000000147947 */ /* 0x000fec0003800000 */
.L_x_6713:
[----:B------:R-:W2:Y:S02]  /*3b80*/  LDG.E.64 R4, desc[UR36][R4.64] ;  /* 0x0000002404047981 */ /* 0x000ea4000c1e1b00 */
[----:B--2---:R0:W2:Y:S02]  /*3b90*/  I2F.U64 R22, R4 ;  /* 0x0000000400167312 */ /* 0x0040a40000301000 */
[----:B0-2---:R-:W-:Y:S05]  /*3ba0*/  BRA `(.L_x_6693) ;  /* 0x0000000000087947 */ /* 0x005fea0003800000 */
.L_x_6712:
[----:B------:R-:W2:Y:S02]  /*3bb0*/  LDG.E R4, desc[UR36][R4.64] ;  /* 0x0000002404047981 */ /* 0x000ea4000c1e1900 */
[----:B--2---:R-:W-:-:S07]  /*3bc0*/  I2FP.F32.U32 R22, R4 ;  /* 0x0000000400167245 */ /* 0x004fce0000201000 */
.L_x_6693:
[----:B------:R-:W-:Y:S05]  /*3bd0*/  BSYNC.RECONVERGENT B6 ;  /* 0x0000000000067941 */ /* 0x000fea0003800200 */
.L_x_6687:
[----:B------:R-:W-:-:S07]  /*3be0*/  VIADD R17, R17, 0x80 ;  /* 0x0000008011117836 */ /* 0x000fce0000000000 */
.L_x_6658:
[----:B------:R-:W-:Y:S05]  /*3bf0*/  BSYNC.RECONVERGENT B7 ;  /* 0x0000000000077941 */ /* 0x000fea0003800200 */
.L_x_6657:
        /* <DEDUP_REMOVED lines=26> */
.L_x_6721:
[----:B------:R-:W2:Y:S02]  /*3da0*/  LDG.E.U8 R4, desc[UR36][R4.64] ;  /* 0x0000002404047981 */ /* 0x000ea4000c1e1100 */
[----:B--2---:R-:W-:Y:S01]  /*3db0*/  I2FP.F32.U32 R23, R4 ;  /* 0x0000000400177245 */ /* 0x004fe20000201000 */
[----:B------:R-:W-:Y:S06]  /*3dc0*/  BRA `(.L_x_6723) ;  /* 0x0000000c00447947 */ /* 0x000fec0003800000 */
.L_x_6720:
        /* <DEDUP_REMOVED lines=9> */
.L_x_6725:
[----:B------:R-:W2:Y:S02]  /*3e60*/  LDG.E R4, desc[UR36][R4.64] ;  /* 0x0000002404047981 */ /* 0x000ea4000c1e1900 */
[----:B--2---:R-:W-:Y:S01]  /*3e70*/  I2FP.F32.S32 R23, R4 ;  /* 0x0000000400177245 */ /* 0x004fe20000201400 */
[----:B------:R-:W-:Y:S06]  /*3e80*/  BRA `(.L_x_6723) ;  /* 0x0000000c00147947 */ /* 0x000fec0003800000 */
.L_x_6724:
[----:B------:R-:W2:Y:S02]  /*3e90*/  LDG.E.U16 R4, desc[UR36][R4.64] ;  /* 0x0000002404047981 */ /* 0x000ea4000c1e1500 */
[----:B--2---:R0:W2:Y:S01]  /*3ea0*/  I2F.S16 R23, R4 ;  /* 0x0000000400177306 */ /* 0x0040a20000101400 */
[----:B------:R-:W-:Y:S05]  /*3eb0*/  BRA `(.L_x_6723) ;  /* 0x0000000c00087947 */ /* 0x000fea0003800000 */
.L_x_6719:
        /* <DEDUP_REMOVED lines=8> */
.L_x_6727:
[----:B------:R-:W2:Y:S02]  /*3f40*/  LDG.E.U16 R4, desc[UR36][R4.64] ;  /* 0x0000002404047981 */ /* 0x000ea4000c1e1500 */
[----:B--2---:R-:W-:Y:S01]  /*3f50*/  HADD2.F32 R23, -RZ, R4.H0_H0 ;  /* 0x20000004ff177230 */ /* 0x004fe20000004100 */
[----:B------:R-:W-:Y:S06]  /*3f60*/  BRA `(.L_x_6723) ;  /* 0x0000000800dc7947 */ /* 0x000fec0003800000 */
.L_x_6726:
        /* <DEDUP_REMOVED lines=8> */
.L_x_6729:
[----:B------:R-:W2:Y:S02]  /*3ff0*/  LDG.E.U16 R4, desc[UR36][R4.64] ;  /* 0x0000002404047981 */ /* 0x000ea4000c1e1500 */
[----:B--2---:R-:W-:Y:S01]  /*4000*/  HADD2.F32 R23, -RZ, R4.H0_H0 ;  /* 0x20000004ff177230 */ /* 0x004fe20000004100 */
[----:B------:R-:W-:Y:S06]  /*4010*/  BRA `(.L_x_6723) ;  /* 0x0000000800b07947 */ /* 0x000fec0003800000 */
.L_x_6728:
        /* <DEDUP_REMOVED lines=11> */
.L_x_6718:
        /* <DEDUP_REMOVED lines=12> */
.L_x_6732:
        /* <DEDUP_REMOVED lines=11> */
.L_x_6731:
        /* <DEDUP_REMOVED lines=25> */
.L_x_6734:
        /* <DEDUP_REMOVED lines=12> */
.L_x_6733:
[----:B------:R-:W2:Y:S02]  /*4490*/  LDG.E.U16 R4, desc[UR36][R4.64] ;  /* 0x0000002404047981 */ /* 0x000ea4000c1e1500 */
[----:B--2---:R-:W-:Y:S01]  /*44a0*/  IMAD.U32 R23, R4, 0x10000, RZ ;  /* 0x0001000004177824 */ /* 0x004fe200078e00ff */
[----:B------:R-:W-:Y:S06]  /*44b0*/  BRA `(.L_x_6723) ;  /* 0x0000000400887947 */ /* 0x000fec0003800000 */
.L_x_6730:
        /* <DEDUP_REMOVED lines=11> */
.L_x_6737:
        /* <DEDUP_REMOVED lines=20> */
.L_x_6739:
[----:B------:R-:W-:Y:S05]  /*46b0*/  BSYNC.RECONVERGENT B0 ;  /* 0x0000000000007941 */ /* 0x000fea0003800200 */
.L_x_6738:
[----:B------:R-:W-:Y:S01]  /*46c0*/  IMAD.SHL.U32 R0, R0, 0x100000, RZ ;  /* 0x0010000000007824 */ /* 0x000fe200078e00ff */
[----:B------:R-:W-:-:S04]  /*46d0*/  LEA R3, R3, 0x3b800000, 0x17 ;  /* 0x3b80000003037811 */ /* 0x000fc800078eb8ff */
[----:B------:R-:W-:Y:S01]  /*46e0*/  LOP3.LUT R23, R3, R0, R23, 0xfe, !PT ;  /* 0x0000000003177212 */ /* 0x000fe200078efe17 */
[----:B------:R-:W-:Y:S06]  /*46f0*/  BRA `(.L_x_6723) ;  /* 0x0000000000f87947 */ /* 0x000fec0003800000 */
.L_x_6736:
        /* <DEDUP_REMOVED lines=20> */
.L_x_6741:
[----:B------:R-:W-:Y:S05]  /*4840*/  BSYNC.RECONVERGENT B0 ;  /* 0x0000000000007941 */ /* 0x000fea0003800200 */
.L_x_6740:
[----:B------:R-:W-:Y:S01]  /*4850*/  IMAD.SHL.U32 R0, R0, 0x200000, RZ ;  /* 0x0020000000007824 */ /* 0x000fe200078e00ff */
[----:B------:R-:W-:-:S04]  /*4860*/  LEA R3, R3, 0x37800000, 0x17 ;  /* 0x3780000003037811 */ /* 0x000fc800078eb8ff */
[----:B------:R-:W-:Y:S01]  /*4870*/  LOP3.LUT R23, R3, R0, R23, 0xfe, !PT ;  /* 0x0000000003177212 */ /* 0x000fe200078efe17 */
[----:B------:R-:W-:Y:S06]  /*4880*/  BRA `(.L_x_6723) ;  /* 0x0000000000947947 */ /* 0x000fec0003800000 */
.L_x_6735:
        /* <DEDUP_REMOVED lines=14> */
.L_x_6722:
        /* <DEDUP_REMOVED lines=16> */
.L_x_6744:
[----:B------:R-:W-:Y:S01]  /*4a70*/  IMAD.MOV.U32 R23, RZ, RZ, RZ ;  /* 0x000000ffff177224 */ /* 0x000fe200078e00ff */
[----:B------:R-:W-:Y:S06]  /*4a80*/  BRA `(.L_x_6723) ;  /* 0x0000000000147947 */ /* 0x000fec0003800000 */
.L_x_6743:
[----:B------:R-:W2:Y:S02]  /*4a90*/  LDG.E.64 R4, desc[UR36][R4.64] ;  /* 0x0000002404047981 */ /* 0x000ea4000c1e1b00 */
[----:B--2---:R0:W2:Y:S02]  /*4aa0*/  I2F.U64 R23, R4 ;  /* 0x0000000400177312 */ /* 0x0040a40000301000 */
[----:B0-2---:R-:W-:Y:S05]  /*4ab0*/  BRA `(.L_x_6723) ;  /* 0x0000000000087947 */ /* 0x005fea0003800000 */
.L_x_6742:
[----:B------:R-:W2:Y:S02]  /*4ac0*/  LDG.E R4, desc[UR36][R4.64] ;  /* 0x0000002404047981 */ /* 0x000ea4000c1e1900 */
[----:B--2---:R-:W-:-:S07]  /*4ad0*/  I2FP.F32.U32 R23, R4 ;  /* 0x0000000400177245 */ /* 0x004fce0000201000 */
.L_x_6723:
[----:B------:R-:W-:Y:S05]  /*4ae0*/  BSYNC.RECONVERGENT B6 ;  /* 0x0000000000067941 */ /* 0x000fea0003800200 */
.L_x_6717:
[----:B0---4-:R-:W0:Y:S01]  /*4af0*/  LDC.64 R4, c[0x0][0x398] ;  /* 0x0000e600ff047b82 */ /* 0x011e220000000a00 */
[----:B------:R-:W4:Y:S01]  /*4b00*/  LDCU UR5, c[0x0][0x3ac] ;  /* 0x00007580ff0577ac */ /* 0x000f220008000800 */
[----:B------:R-:W-:Y:S01]  /*4b10*/  BSSY.RECONVERGENT B6, `(.L_x_6745) ;  /* 0x00000e7000067945 */ /* 0x000fe20003800200 */
[----:B------:R-:W-:-:S04]  /*4b20*/  UPRMT UR4, UR39, 0x9910, URZ ;  /* 0x0000991027047896 */ /* 0x000fc800080000ff */
[----:B------:R-:W-:Y:S01]  /*4b30*/  UISETP.GT.AND UP0, UPT, UR4, 0x9, UPT ;  /* 0x000000090400788c */ /* 0x000fe2000bf04270 */
[----:B----4-:R-:W-:-:S05]  /*4b40*/  IMAD R3, R16, UR5, RZ ;  /* 0x0000000510037c24 */ /* 0x010fca000f8e02ff */
        /* <DEDUP_REMOVED lines=11> */
[----:B------:R-:W4:Y:S02]  /*4c00*/  LDG.E.S8 R4, desc[UR36][R4.64] ;  /* 0x0000002404047981 */ /* 0x000f24000c1e1300 */
[----:B----4-:R0:W4:Y:S01]  /*4c10*/  I2F.S16 R24, R4 ;  /* 0x0000000400187306 */ /* 0x0101220000101400 */
[----:B------:R-:W-:Y:S05]  /*4c20*/  BRA `(.L_x_6751) ;  /* 0x0000000c00547947 */ /* 0x000fea0003800000 */
.L_x_6749:
[----:B------:R-:W4:Y:S02]  /*4c30*/  LDG.E.U8 R4, desc[UR36][R4.64] ;  /* 0x0000002404047981 */ /* 0x000f24000c1e1100 */
[----:B----4-:R-:W-:Y:S01]  /*4c40*/  I2FP.F32.U32 R24, R4 ;  /* 0x0000000400187245 */ /* 0x010fe20000201000 */
[----:B------:R-:W-:Y:S06]  /*4c50*/  BRA `(.L_x_6751) ;  /* 0x0000000c00487947 */ /* 0x000fec0003800000 */
.L_x_6748:
[----:B------:R-:W-:-:S09]  /*4c60*/  UISETP.NE.AND UP0, UPT, UR4, 0x2, UPT ;  /* 0x000000020400788c */ /* 0x000fd2000bf05270 */
[----:B------:R-:W-:Y:S05]  /*4c70*/  BRA.U !UP0, `(.L_x_6752) ;  /* 0x0000000108287547 */ /* 0x000fea000b800000 */
[----:B------:R-:W-:-:S09]  /*4c80*/  UISETP.NE.AND UP0, UPT, UR4, 0x3, UPT ;  /* 0x000000030400788c */ /* 0x000fd2000bf05270 */
[----:B------:R-:W-:Y:S05]  /*4c90*/  BRA.U !UP0, `(.L_x_6753) ;  /* 0x0000000108147547 */ /* 0x000fea000b800000 */
[----:B------:R-:W-:-:S09]  /*4ca0*/  UISETP.NE.AND UP0, UPT, UR4, 0x4, UPT ;  /* 0x000000040400788c */ /* 0x000fd2000bf05270 */
[----:B------:R-:W-:Y:S05]  /*4cb0*/  BRA.U UP0, `(.L_x_6750) ;  /* 0x0000000900d47547 */ /* 0x000fea000b800000 */
[----:B------:R-:W4:Y:S02]  /*4cc0*/  LDG.E.64 R4, desc[UR36][R4.64] ;  /* 0x0000002404047981 */ /* 0x000f24000c1e1b00 */
[----:B----4-:R0:W4:Y:S02]  /*4cd0*/  I2F.S64 R24, R4 ;  /* 0x0000000400187312 */ /* 0x0101240000301400 */
[----:B0---4-:R-:W-:Y:S05]  /*4ce0*/  BRA `(.L_x_6751) ;  /* 0x0000000c00247947 */ /* 0x011fea0003800000 */
.L_x_6753:
[----:B------:R-:W4:Y:S02]  /*4cf0*/  LDG.E R4, desc[UR36][R4.64] ;  /* 0x0000002404047981 */ /* 0x000f24000c1e1900 */
[----:B----4-:R-:W-:Y:S01]  /*4d00*/  I2FP.F32.S32 R24, R4 ;  /* 0x0000000400187245 */ /* 0x010fe20000201400 */
[----:B------:R-:W-:Y:S06]  /*4d10*/  BRA `(.L_x_6751) ;  /* 0x0000000c00187947 */ /* 0x000fec0003800000 */
.L_x_6752:
[----:B------:R-:W4:Y:S02]  /*4d20*/  LDG.E.U16 R4, desc[UR36][R4.64] ;  /* 0x0000002404047981 */ /* 0x000f24000c1e1500 */
[----:B----4-:R0:W4:Y:S01]  /*4d30*/  I2F.S16 R24, R4 ;  /* 0x0000000400187306 */ /* 0x0101220000101400 */
[----:B------:R-:W-:Y:S05]  /*4d40*/  BRA `(.L_x_6751) ;  /* 0x0000000c000c7947 */ /* 0x000fea0003800000 */
.L_x_6747:
        /* <DEDUP_REMOVED lines=8> */
.L_x_6755:
[----:B------:R-:W4:Y:S02]  /*4dd0*/  LDG.E.U16 R4, desc[UR36][R4.64] ;  /* 0x0000002404047981 */ /* 0x000f24000c1e1500 */
[----:B----4-:R-:W-:Y:S01]  /*4de0*/  HADD2.F32 R24, -RZ, R4.H0_H0 ;  /* 0x20000004ff187230 */ /* 0x010fe20000004100 */
[----:B------:R-:W-:Y:S06]  /*4df0*/  BRA `(.L_x_6751) ;  /* 0x0000000800e07947 */ /* 0x000fec0003800000 */
.L_x_6754:
        /* <DEDUP_REMOVED lines=8> */
.L_x_6757:
[----:B------:R-:W4:Y:S02]  /*4e80*/  LDG.E.U16 R4, desc[UR36][R4.64] ;  /* 0x0000002404047981 */ /* 0x000f24000c1e1500 */
[----:B----4-:R-:W-:Y:S01]  /*4e90*/  HADD2.F32 R24, -RZ, R4.H0_H0 ;  /* 0x20000004ff187230 */ /* 0x010fe20000004100 */
[----:B------:R-:W-:Y:S06]  /*4ea0*/  BRA `(.L_x_6751) ;  /* 0x0000000800b47947 */ /* 0x000fec0003800000 */
.L_x_6756:
[----:B------:R-:W4:Y:S01]  /*4eb0*/  LDG.E.64 R4, desc[UR36][R4.64] ;  /* 0x0000002404047981 */ /* 0x000f22000c1e1b00 */
[----:B------:R-:W-:Y:S01]  /*4ec0*/  UMOV UR4, 0xf0000000 ;  /* 0xf000000000047882 */ /* 0x000fe20000000000 */
[----:B------:R-:W-:Y:S02]  /*4ed0*/  UMOV UR5, 0x380fffff ;  /* 0x380fffff00057882 */ /* 0x000fe40000000000 */
[----:B----4-:R-:W0:-:S15]  /*4ee0*/  DSETP.GEU.AND P0, PT, |R4|, UR4, PT ;  /* 0x0000000404007e2a */ /* 0x010e1e000bf0e200 */
[----:B------:R-:W-:-:S15]  /*4ef0*/  NOP ;  /* 0x0000000000007918 */ /* 0x000fde0000000000 */
[----:B------:R-:W-:-:S15]  /*4f00*/  NOP ;  /* 0x0000000000007918 */ /* 0x000fde0000000000 */
[----:B------:R-:W-:-:S15]  /*4f10*/  NOP ;  /* 0x0000000000007918 */ /* 0x000fde0000000000 */
[----:B------:R-:W-:-:S04]  /*4f20*/  NOP ;  /* 0x0000000000007918 */ /* 0x000fc80000000000 */
[----:B------:R-:W0:Y:S02]  /*4f30*/  F2F.F32.F64 R24, R4 ;  /* 0x0000000400187310 */ /* 0x000e240000301000 */
[----:B0-----:R-:W-:Y:S01]  /*4f40*/  @!P0 FMUL R24, R24, 1.175494350822287508e-38 ;  /* 0x0080000018188820 */ /* 0x001fe20000400000 */
[----:B------:R-:W-:Y:S06]  /*4f50*/  BRA `(.L_x_6751) ;  /* 0x0000000800887947 */ /* 0x000fec0003800000 */
.L_x_6746:
        /* <DEDUP_REMOVED lines=8> */
[----:B------:R-:W4:Y:S02]  /*4fe0*/  LDG.E.U8 R4, desc[UR36][R4.64] ;  /* 0x0000002404047981 */ /* 0x000f24000c1e1100 */
[----:B----4-:R-:W-:-:S04]  /*4ff0*/  ISETP.NE.AND P0, PT, R4, RZ, PT ;  /* 0x000000ff0400720c */ /* 0x010fc80003f05270 */
[----:B------:R-:W-:Y:S01]  /*5000*/  FSEL R24, RZ, 1, !P0 ;  /* 0x3f800000ff187808 */ /* 0x000fe20004000000 */
[----:B------:R-:W-:Y:S08]  /*5010*/  BRA `(.L_x_6751) ;  /* 0x0000000800587947 */ /* 0x000ff00003800000 */
.L_x_6760:
        /* <DEDUP_REMOVED lines=11> */
.L_x_6759:
[----:B------:R-:W-:-:S09]  /*50d0*/  UISETP.NE.AND UP0, UPT, UR4, 0xf, UPT ;  /* 0x0000000f0400788c */ /* 0x000fd2000bf05270 */
[----:B------:R-:W-:Y:S05]  /*50e0*/  BRA.U !UP0, `(.L_x_6761) ;  /* 0x0000000108907547 */ /* 0x000fea000b800000 */
[----:B------:R-:W-:-:S09]  /*50f0*/  UISETP.NE.AND UP0, UPT, UR4, 0x17, UPT ;  /* 0x000000170400788c */ /* 0x000fd2000bf05270 */
[----:B------:R-:W-:Y:S05]  /*5100*/  BRA.U !UP0, `(.L_x_6762) ;  /* 0x0000000108547547 */ /* 0x000fea000b800000 */
[----:B------:R-:W-:-:S09]  /*5110*/  UISETP.NE.AND UP0, UPT, UR4, 0x18, UPT ;  /* 0x000000180400788c */ /* 0x000fd2000bf05270 */
[----:B------:R-:W-:Y:S05]  /*5120*/  BRA.U UP0, `(.L_x_6750) ;  /* 0x0000000500b87547 */ /* 0x000fea000b800000 */
[----:B------:R-:W4:Y:S01]  /*5130*/  LDG.E.U8 R24, desc[UR36][R4.64] ;  /* 0x0000002404187981 */ /* 0x000f22000c1e1100 */
[----:B------:R-:W-:Y:S02]  /*5140*/  IMAD.MOV.U32 R6, RZ, RZ, 0x1f ;  /* 0x0000001fff067424 */ /* 0x000fe400078e00ff */
[----:B----4-:R-:W-:-:S05]  /*5150*/  IMAD.SHL.U32 R24, R24, 0x1000000, RZ ;  /* 0x0100000018187824 */ /* 0x010fca00078e00ff */
        /* <DEDUP_REMOVED lines=16> */
.L_x_6762:
[----:B------:R-:W4:Y:S02]  /*5260*/  LDG.E.U8 R4, desc[UR36][R4.64] ;  /* 0x0000002404047981 */ /* 0x000f24000c1e1100 */
[C---:B----4-:R-:W-:Y:S02]  /*5270*/  IMAD.SHL.U32 R0, R4.reuse, 0x2000000, RZ ;  /* 0x0200000004007824 */ /* 0x050fe400078e00ff */
        /* <DEDUP_REMOVED lines=11> */
.L_x_6761:
[----:B------:R-:W4:Y:S02]  /*5330*/  LDG.E.U16 R4, desc[UR36][R4.64] ;  /* 0x0000002404047981 */ /* 0x000f24000c1e1500 */
[----:B----4-:R-:W-:Y:S01]  /*5340*/  IMAD.U32 R24, R4, 0x10000, RZ ;  /* 0x0001000004187824 */ /* 0x010fe200078e00ff */
[----:B------:R-:W-:Y:S06]  /*5350*/  BRA `(.L_x_6751) ;  /* 0x0000000400887947 */ /* 0x000fec0003800000 */
.L_x_6758:
        /* <DEDUP_REMOVED lines=8> */
[----:B------:R-:W4:Y:S02]  /*53e0*/  LDG.E.U16 R4, desc[UR36][R4.64] ;  /* 0x0000002404047981 */ /* 0x000f24000c1e1500 */
[----:B----4-:R-:W-:Y:S01]  /*53f0*/  I2FP.F32.U32 R24, R4 ;  /* 0x0000000400187245 */ /* 0x010fe20000201000 */
[----:B------:R-:W-:Y:S06]  /*5400*/  BRA `(.L_x_6751) ;  /* 0x00000004005c7947 */ /* 0x000fec0003800000 */
.L_x_6765:
[----:B------:R-:W4:Y:S01]  /*5410*/  LDG.E.U8 R4, desc[UR36][R4.64] ;  /* 0x0000002404047981 */ /* 0x000f22000c1e1100 */
[----:B------:R-:W-:Y:S01]  /*5420*/  IMAD.MOV.U32 R24, RZ, RZ, RZ ;  /* 0x000000ffff187224 */ /* 0x000fe200078e00ff */
[----:B----4-:R-:W-:-:S13]  /*5430*/  ISETP.NE.AND P0, PT, R4, RZ, PT ;  /* 0x000000ff0400720c */ /* 0x010fda0003f05270 */
        /* <DEDUP_REMOVED lines=17> */
.L_x_6767:
[----:B------:R-:W-:Y:S05]  /*5550*/  BSYNC.RECONVERGENT B0 ;  /* 0x0000000000007941 */ /* 0x000fea0003800200 */
.L_x_6766:
[----:B------:R-:W-:Y:S01]  /*5560*/  IMAD.SHL.U32 R0, R0, 0x100000, RZ ;  /* 0x0010000000007824 */ /* 0x000fe200078e00ff */
[----:B------:R-:W-:-:S04]  /*5570*/  LEA R3, R3, 0x3b800000, 0x17 ;  /* 0x3b80000003037811 */ /* 0x000fc800078eb8ff */
[----:B------:R-:W-:Y:S01]  /*5580*/  LOP3.LUT R24, R3, R0, R7, 0xfe, !PT ;  /* 0x0000000003187212 */ /* 0x000fe200078efe07 */
[----:B------:R-:W-:Y:S06]  /*5590*/  BRA `(.L_x_6751) ;  /* 0x0000000000f87947 */ /* 0x000fec0003800000 */
.L_x_6764:
        /* <DEDUP_REMOVED lines=20> */
.L_x_6769:
[----:B------:R-:W-:Y:S05]  /*56e0*/  BSYNC.RECONVERGENT B0 ;  /* 0x0000000000007941 */ /* 0x000fea0003800200 */
.L_x_6768:
[----:B------:R-:W-:Y:S01]  /*56f0*/  IMAD.SHL.U32 R0, R0, 0x200000, RZ ;  /* 0x0020000000007824 */ /* 0x000fe200078e00ff */
[----:B------:R-:W-:-:S04]  /*5700*/  LEA R3, R3, 0x37800000, 0x17 ;  /* 0x3780000003037811 */ /* 0x000fc800078eb8ff */
[----:B------:R-:W-:Y:S01]  /*5710*/  LOP3.LUT R24, R3, R0, R7, 0xfe, !PT ;  /* 0x0000000003187212 */ /* 0x000fe200078efe07 */
[----:B------:R-:W-:Y:S06]  /*5720*/  BRA `(.L_x_6751) ;  /* 0x0000000000947947 */ /* 0x000fec0003800000 */
.L_x_6763:
[----:B------:R-:W-:-:S09]  /*5730*/  UISETP.NE.AND UP0, UPT, UR4, 0x1c, UPT ;  /* 0x0000001c0400788c */ /* 0x000fd2000bf05270 */
[----:B------:R-:W-:Y:S05]  /*5740*/  BRA.U !UP0, `(.L_x_6770) ;  /* 0x0000000108847547 */ /* 0x000fea000b800000 */
[----:B------:R-:W-:-:S09]  /*5750*/  UISETP.NE.AND UP0, UPT, UR4, 0x1d, UPT ;  /* 0x0000001d0400788c */ /* 0x000fd2000bf05270 */
[----:B------:R-:W-:Y:S05]  /*5760*/  BRA.U !UP0, `(.L_x_6771) ;  /* 0x0000000108707547 */ /* 0x000fea000b800000 */
[----:B------:R-:W-:-:S09]  /*5770*/  UISETP.NE.AND UP0, UPT, UR4, 0x2c, UPT ;  /* 0x0000002c0400788c */ /* 0x000fd2000bf05270 */
[----:B------:R-:W-:Y:S05]  /*5780*/  BRA.U UP0, `(.L_x_6750) ;  /* 0x0000000100207547 */ /* 0x000fea000b800000 */
[----:B------:R-:W4:Y:S01]  /*5790*/  LDG.E.U8 R4, desc[UR36][R4.64] ;  /* 0x0000002404047981 */ /* 0x000f22000c1e1100 */
[----:B------:R-:W-:Y:S01]  /*57a0*/  IMAD.MOV.U32 R24, RZ, RZ, 0x400000 ;  /* 0x00400000ff187424 */ /* 0x000fe200078e00ff */
[----:B----4-:R-:W-:-:S13]  /*57b0*/  ISETP.NE.AND P0, PT, R4, RZ, PT ;  /* 0x000000ff0400720c */ /* 0x010fda0003f05270 */
[----:B------:R-:W-:Y:S05]  /*57c0*/  @!P0 BRA `(.L_x_6751) ;  /* 0x00000000006c8947 */ /* 0x000fea0003800000 */
[----:B------:R-:W-:-:S13]  /*57d0*/  ISETP.NE.AND P0, PT, R4, 0xff, PT ;  /* 0x000000ff0400780c */ /* 0x000fda0003f05270 */
[----:B------:R-:W-:Y:S02]  /*57e0*/  @!P0 IMAD.MOV.U32 R24, RZ, RZ, 0x7f800001 ;  /* 0x7f800001ff188424 */ /* 0x000fe400078e00ff */
[----:B------:R-:W-:Y:S01]  /*57f0*/  @P0 IMAD.SHL.U32 R24, R4, 0x800000, RZ ;  /* 0x0080000004180824 */ /* 0x000fe200078e00ff */
[----:B------:R-:W-:Y:S06]  /*5800*/  BRA `(.L_x_6751) ;  /* 0x00000000005c7947 */ /* 0x000fec0003800000 */
.L_x_6750:
[----:B------:R-:W-:Y:S01]  /*5810*/  MOV R14, 0x0 ;  /* 0x00000000000e7802 */ /* 0x000fe20000000f00 */
[----:B------:R-:W0:Y:S01]  /*5820*/  LDCU.64 UR4, c[0x4][0x188] ;  /* 0x01003100ff0477ac */ /* 0x000e220008000a00 */
[----:B------:R-:W-:Y:S02]  /*5830*/  IMAD.MOV.U32 R8, RZ, RZ, 0x4e ;  /* 0x0000004eff087424 */ /* 0x000fe400078e00ff */
[----:B------:R-:W-:Y:S01]  /*5840*/  IMAD.MOV.U32 R12, RZ, RZ, 0x1 ;  /* 0x00000001ff0c7424 */ /* 0x000fe200078e00ff */
[----:B------:R-:W4:Y:S01]  /*5850*/  LDCU.64 UR6, c[0x4][0x190] ;  /* 0x01003200ff0677ac */ /* 0x000f220008000a00 */
[----:B------:R-:W1:Y:S01]  /*5860*/  LDC.64 R14, c[0x4][R14] ;  /* 0x010000000e0e7b82 */ /* 0x000e620000000a00 */
[----:B------:R-:W-:Y:S01]  /*5870*/  IMAD.MOV.U32 R13, RZ, RZ, RZ ;  /* 0x000000ffff0d7224 */ /* 0x000fe200078e00ff */
[----:B------:R-:W2:Y:S01]  /*5880*/  LDCU.64 UR8, c[0x4][0x18] ;  /* 0x01000300ff0877ac */ /* 0x000ea20008000a00 */
[----:B0-----:R-:W-:Y:S02]  /*5890*/  IMAD.U32 R4, RZ, RZ, UR4 ;  /* 0x00000004ff047e24 */ /* 0x001fe4000f8e00ff */
[----:B------:R-:W-:-:S02]  /*58a0*/  IMAD.U32 R5, RZ, RZ, UR5 ;  /* 0x00000005ff057e24 */ /* 0x000fc4000f8e00ff */
[----:B----4-:R-:W-:Y:S02]  /*58b0*/  IMAD.U32 R6, RZ, RZ, UR6 ;  /* 0x00000006ff067e24 */ /* 0x010fe4000f8e00ff */
[----:B------:R-:W-:Y:S02]  /*58c0*/  IMAD.U32 R7, RZ, RZ, UR7 ;  /* 0x00000007ff077e24 */ /* 0x000fe4000f8e00ff */
[----:B--2---:R-:W-:Y:S02]  /*58d0*/  IMAD.U32 R10, RZ, RZ, UR8 ;  /* 0x00000008ff0a7e24 */ /* 0x004fe4000f8e00ff */
[----:B------:R-:W-:-:S07]  /*58e0*/  IMAD.U32 R11, RZ, RZ, UR9 ;  /* 0x00000009ff0b7e24 */ /* 0x000fce000f8e00ff */
[----:B------:R-:W-:-:S07]  /*58f0*/  LEPC R20, `(.L_x_6772) ;  /* 0x000000001014794e */ /* 0x000fce0000000000 */
[----:B-1-3-5:R-:W-:Y:S05]  /*5900*/  CALL.ABS.NOINC R14 ;  /* 0x000000000e007343 */ /* 0x02afea0003c00000 */
.L_x_6772:
[----:B------:R-:W-:Y:S01]  /*5910*/  IMAD.MOV.U32 R24, RZ, RZ, RZ ;  /* 0x000000ffff187224 */ /* 0x000fe200078e00ff */
[----:B------:R-:W-:Y:S06]  /*5920*/  BRA `(.L_x_6751) ;  /* 0x0000000000147947 */ /* 0x000fec0003800000 */
.L_x_6771:
[----:B------:R-:W4:Y:S02]  /*5930*/  LDG.E.64 R4, desc[UR36][R4.64] ;  /* 0x0000002404047981 */ /* 0x000f24000c1e1b00 */
[----:B----4-:R0:W4:Y:S02]  /*5940*/  I2F.U64 R24, R4 ;  /* 0x0000000400187312 */ /* 0x0101240000301000 */
[----:B0---4-:R-:W-:Y:S05]  /*5950*/  BRA `(.L_x_6751) ;  /* 0x0000000000087947 */ /* 0x011fea0003800000 */
.L_x_6770:
[----:B------:R-:W4:Y:S02]  /*5960*/  LDG.E R4, desc[UR36][R4.64] ;  /* 0x0000002404047981 */ /* 0x000f24000c1e1900 */
[----:B----4-:R-:W-:-:S07]  /*5970*/  I2FP.F32.U32 R24, R4 ;  /* 0x0000000400187245 */ /* 0x010fce0000201000 */
.L_x_6751:
[----:B------:R-:W-:Y:S05]  /*5980*/  BSYNC.RECONVERGENT B6 ;  /* 0x0000000000067941 */ /* 0x000fea0003800200 */
.L_x_6745:
[----:B------:R-:W-:-:S07]  /*5990*/  VIADD R17, R17, 0x80 ;  /* 0x0000008011117836 */ /* 0x000fce0000000000 */
.L_x_6716:
[----:B------:R-:W-:Y:S05]  /*59a0*/  BSYNC.RECONVERGENT B7 ;  /* 0x0000000000077941 */ /* 0x000fea0003800200 */
.L_x_6715:
        /* <DEDUP_REMOVED lines=26> */
.L_x_6779:
[----:B------:R-:W2:Y:S02]  /*5b50*/  LDG.E.U8 R4, desc[UR36][R4.64] ;  /* 0x0000002404047981 */ /* 0x000ea4000c1e1100 */
[----:B--2---:R-:W-:Y:S01]  /*5b60*/  I2FP.F32.U32 R25, R4 ;  /* 0x0000000400197245 */ /* 0x004fe20000201000 */
[----:B------:R-:W-:Y:S06]  /*5b70*/  BRA `(.L_x_6781) ;  /* 0x0000000c00447947 */ /* 0x000fec0003800000 */
.L_x_6778:
        /* <DEDUP_REMOVED lines=9> */
.L_x_6783:
[----:B------:R-:W2:Y:S02]  /*5c10*/  LDG.E R4, desc[UR36][R4.64] ;  /* 0x0000002404047981 */ /* 0x000ea4000c1e1900 */
[----:B--2---:R-:W-:Y:S01]  /*5c20*/  I2FP.F32.S32 R25, R4 ;  /* 0x0000000400197245 */ /* 0x004fe20000201400 */
[----:B------:R-:W-:Y:S06]  /*5c30*/  BRA `(.L_x_6781) ;  /* 0x0000000c00147947 */ /* 0x000fec0003800000 */
.L_x_6782:
[----:B------:R-:W2:Y:S02]  /*5c40*/  LDG.E.U16 R4, desc[UR36][R4.64] ;  /* 0x0000002404047981 */ /* 0x000ea4000c1e1500 */
[----:B--2---:R0:W2:Y:S01]  /*5c50*/  I2F.S16 R25, R4 ;  /* 0x0000000400197306 */ /* 0x0040a20000101400 */
[----:B------:R-:W-:Y:S05]  /*5c60*/  BRA `(.L_x_6781) ;  /* 0x0000000c00087947 */ /* 0x000fea0003800000 */
.L_x_6777:
        /* <DEDUP_REMOVED lines=8> */
.L_x_6785:
[----:B------:R-:W2:Y:S02]  /*5cf0*/  LDG.E.U16 R4, desc[UR36][R4.64] ;  /* 0x0000002404047981 */ /* 0x000ea4000c1e1500 */
[----:B--2---:R-:W-:Y:S01]  /*5d00*/  HADD2.F32 R25, -RZ, R4.H0_H0 ;  /* 0x20000004ff197230 */ /* 0x004fe20000004100 */
[----:B------:R-:W-:Y:S06]  /*5d10*/  BRA `(.L_x_6781) ;  /* 0x0000000800dc7947 */ /* 0x000fec0003800000 */
.L_x_6784:
        /* <DEDUP_REMOVED lines=8> */
.L_x_6787:
[----:B------:R-:W2:Y:S02]  /*5da0*/  LDG.E.U16 R4, desc[UR36][R4.64] ;  /* 0x0000002404047981 */ /* 0x000ea4000c1e1500 */
[----:B--2---:R-:W-:Y:S01]  /*5db0*/  HADD2.F32 R25, -RZ, R4.H0_H0 ;  /* 0x20000004ff197230 */ /* 0x004fe20000004100 */
[----:B------:R-:W-:Y:S06]  /*5dc0*/  BRA `(.L_x_6781) ;  /* 0x0000000800b07947 */ /* 0x000fec0003800000 */
.L_x_6786:
        /* <DEDUP_REMOVED lines=11> */
.L_x_6776:
        /* <DEDUP_REMOVED lines=12> */
.L_x_6790:
        /* <DEDUP_REMOVED lines=11> */
.L_x_6789:
        /* <DEDUP_REMOVED lines=25> */
.L_x_6792:
        /* <DEDUP_REMOVED lines=12> */
.L_x_6791:
[----:B------:R-:W2:Y:S02]  /*6240*/  LDG.E.U16 R4, desc[UR36][R4.64] ;  /* 0x0000002404047981 */ /* 0x000ea4000c1e1500 */
[----:B--2---:R-:W-:Y:S01]  /*6250*/  IMAD.U32 R25, R4, 0x10000, RZ ;  /* 0x0001000004197824 */ /* 0x004fe200078e00ff */
[----:B------:R-:W-:Y:S06]  /*6260*/  BRA `(.L_x_6781) ;  /* 0x0000000400887947 */ /* 0x000fec0003800000 */
.L_x_6788:
        /* <DEDUP_REMOVED lines=11> */
.L_x_6795:
        /* <DEDUP_REMOVED lines=20> */
.L_x_6797:
[----:B------:R-:W-:Y:S05]  /*6460*/  BSYNC.RECONVERGENT B0 ;  /* 0x0000000000007941 */ /* 0x000fea0003800200 */
.L_x_6796:
[----:B------:R-:W-:Y:S01]  /*6470*/  IMAD.SHL.U32 R0, R0, 0x100000, RZ ;  /* 0x0010000000007824 */ /* 0x000fe200078e00ff */
[----:B------:R-:W-:-:S04]  /*6480*/  LEA R3, R3, 0x3b800000, 0x17 ;  /* 0x3b80000003037811 */ /* 0x000fc800078eb8ff */
[----:B------:R-:W-:Y:S01]  /*6490*/  LOP3.LUT R25, R3, R0, R25, 0xfe, !PT ;  /* 0x0000000003197212 */ /* 0x000fe200078efe19 */
[----:B------:R-:W-:Y:S06]  /*64a0*/  BRA `(.L_x_6781) ;  /* 0x0000000000f87947 */ /* 0x000fec0003800000 */
.L_x_6794:
        /* <DEDUP_REMOVED lines=20> */
.L_x_6799:
[----:B------:R-:W-:Y:S05]  /*65f0*/  BSYNC.RECONVERGENT B0 ;  /* 0x0000000000007941 */ /* 0x000fea0003800200 */
.L_x_6798:
[----:B------:R-:W-:Y:S01]  /*6600*/  IMAD.SHL.U32 R0, R0, 0x200000, RZ ;  /* 0x0020000000007824 */ /* 0x000fe200078e00ff */
[----:B------:R-:W-:-:S04]  /*6610*/  LEA R3, R3, 0x37800000, 0x17 ;  /* 0x3780000003037811 */ /* 0x000fc800078eb8ff */
[----:B------:R-:W-:Y:S01]  /*6620*/  LOP3.LUT R25, R3, R0, R25, 0xfe, !PT ;  /* 0x0000000003197212 */ /* 0x000fe200078efe19 */
[----:B------:R-:W-:Y:S06]  /*6630*/  BRA `(.L_x_6781) ;  /* 0x0000000000947947 */ /* 0x000fec0003800000 */
.L_x_6793:
        /* <DEDUP_REMOVED lines=14> */
.L_x_6780:
        /* <DEDUP_REMOVED lines=16> */
.L_x_6802:
[----:B------:R-:W-:Y:S01]  /*6820*/  IMAD.MOV.U32 R25, RZ, RZ, RZ ;  /* 0x000000ffff197224 */ /* 0x000fe200078e00ff */
[----:B------:R-:W-:Y:S06]  /*6830*/  BRA `(.L_x_6781) ;  /* 0x0000000000147947 */ /* 0x000fec0003800000 */
.L_x_6801:
[----:B------:R-:W2:Y:S02]  /*6840*/  LDG.E.64 R4, desc[UR36][R4.64] ;  /* 0x0000002404047981 */ /* 0x000ea4000c1e1b00 */
[----:B--2---:R0:W2:Y:S02]  /*6850*/  I2F.U64 R25, R4 ;  /* 0x0000000400197312 */ /* 0x0040a40000301000 */
[----:B0-2---:R-:W-:Y:S05]  /*6860*/  BRA `(.L_x_6781) ;  /* 0x0000000000087947 */ /* 0x005fea0003800000 */
.L_x_6800:
[----:B------:R-:W2:Y:S02]  /*6870*/  LDG.E R4, desc[UR36][R4.64] ;  /* 0x0000002404047981 */ /* 0x000ea4000c1e1900 */
[----:B--2---:R-:W-:-:S07]  /*6880*/  I2FP.F32.U32 R25, R4 ;  /* 0x0000000400197245 */ /* 0x004fce0000201000 */
.L_x_6781:
[----:B------:R-:W-:Y:S05]  /*6890*/  BSYNC.RECONVERGENT B6 ;  /* 0x0000000000067941 */ /* 0x000fea0003800200 */
.L_x_6775:
[----:B------:R-:W1:Y:S01]  /*68a0*/  LDCU.U8 UR6, c[0x0][0x3a5] ;  /* 0x000074a0ff0677ac */ /* 0x000e620008000000 */
[----:B0---4-:R-:W0:Y:S01]  /*68b0*/  LDC.64 R4, c[0x0][0x398] ;  /* 0x0000e600ff047b82 */ /* 0x011e220000000a00 */
[----:B------:R-:W4:Y:S01]  /*68c0*/  LDCU UR5, c[0x0][0x3ac] ;  /* 0x00007580ff0577ac */ /* 0x000f220008000800 */
[----:B-1----:R-:W-:-:S04]  /*68d0*/  UPRMT UR4, UR6, 0x9910, URZ ;  /* 0x0000991006047896 */ /* 0x002fc800080000ff */
        /* <DEDUP_REMOVED lines=14> */
[----:B----4-:R0:W1:Y:S01]  /*69c0*/  I2F.S16 R16, R4 ;  /* 0x0000000400107306 */ /* 0x0100620000101400 */
[----:B------:R-:W-:Y:S05]  /*69d0*/  BRA `(.L_x_6774) ;  /* 0x0000000c00487947 */ /* 0x000fea0003800000 */
.L_x_6806:
[----:B------:R-:W4:Y:S02]  /*69e0*/  LDG.E.U8 R4, desc[UR36][R4.64] ;  /* 0x0000002404047981 */ /* 0x000f24000c1e1100 */
[----:B----4-:R-:W-:Y:S01]  /*69f0*/  I2FP.F32.U32 R16, R4 ;  /* 0x0000000400107245 */ /* 0x010fe20000201000 */
[----:B------:R-:W-:Y:S06]  /*6a00*/  BRA `(.L_x_6774) ;  /* 0x0000000c003c7947 */ /* 0x000fec0003800000 */
.L_x_6805:
[----:B------:R-:W-:-:S09]  /*6a10*/  UISETP.NE.AND UP0, UPT, UR4, 0x2, UPT ;  /* 0x000000020400788c */ /* 0x000fd2000bf05270 */
[----:B------:R-:W-:Y:S05]  /*6a20*/  BRA.U !UP0, `(.L_x_6808) ;  /* 0x0000000108287547 */ /* 0x000fea000b800000 */
[----:B------:R-:W-:-:S09]  /*6a30*/  UISETP.NE.AND UP0, UPT, UR4, 0x3, UPT ;  /* 0x000000030400788c */ /* 0x000fd2000bf05270 */
[----:B------:R-:W-:Y:S05]  /*6a40*/  BRA.U !UP0, `(.L_x_6809) ;  /* 0x0000000108147547 */ /* 0x000fea000b800000 */
[----:B------:R-:W-:-:S09]  /*6a50*/  UISETP.NE.AND UP0, UPT, UR4, 0x4, UPT ;  /* 0x000000040400788c */ /* 0x000fd2000bf05270 */
[----:B------:R-:W-:Y:S05]  /*6a60*/  BRA.U UP0, `(.L_x_6807) ;  /* 0x0000000900cc7547 */ /* 0x000fea000b800000 */
[----:B------:R-:W4:Y:S02]  /*6a70*/  LDG.E.64 R16, desc[UR36][R4.64] ;  /* 0x0000002404107981 */ /* 0x000f24000c1e1b00 */
[----:B----4-:R0:W1:Y:S02]  /*6a80*/  I2F.S64 R16, R16 ;  /* 0x0000001000107312 */ /* 0x0100640000301400 */
[----:B01----:R-:W-:Y:S05]  /*6a90*/  BRA `(.L_x_6774) ;  /* 0x0000000c00187947 */ /* 0x003fea0003800000 */
.L_x_6809:
[----:B------:R-:W4:Y:S02]  /*6aa0*/  LDG.E R4, desc[UR36][R4.64] ;  /* 0x0000002404047981 */ /* 0x000f24000c1e1900 */
[----:B----4-:R-:W-:Y:S01]  /*6ab0*/  I2FP.F32.S32 R16, R4 ;  /* 0x0000000400107245 */ /* 0x010fe20000201400 */
[----:B------:R-:W-:Y:S06]  /*6ac0*/  BRA `(.L_x_6774) ;  /* 0x0000000c000c7947 */ /* 0x000fec0003800000 */
.L_x_6808:
[----:B------:R-:W4:Y:S02]  /*6ad0*/  LDG.E.U16 R4, desc[UR36][R4.64] ;  /* 0x0000002404047981 */ /* 0x000f24000c1e1500 */
[----:B----4-:R0:W1:Y:S01]  /*6ae0*/  I2F.S16 R16, R4 ;  /* 0x0000000400107306 */ /* 0x0100620000101400 */
[----:B------:R-:W-:Y:S05]  /*6af0*/  BRA `(.L_x_6774) ;  /* 0x0000000c00007947 */ /* 0x000fea0003800000 */
.L_x_6804:
        /* <DEDUP_REMOVED lines=8> */
.L_x_6811:
[----:B------:R-:W4:Y:S02]  /*6b80*/  LDG.E.U16 R4, desc[UR36][R4.64] ;  /* 0x0000002404047981 */ /* 0x000f24000c1e1500 */
[----:B----4-:R-:W-:Y:S01]  /*6b90*/  HADD2.F32 R16, -RZ, R4.H0_H0 ;  /* 0x20000004ff107230 */ /* 0x010fe20000004100 */
[----:B------:R-:W-:Y:S06]  /*6ba0*/  BRA `(.L_x_6774) ;  /* 0x0000000800d47947 */ /* 0x000fec0003800000 */
.L_x_6810:
        /* <DEDUP_REMOVED lines=8> */
.L_x_6813:
[----:B------:R-:W4:Y:S02]  /*6c30*/  LDG.E.U16 R4, desc[UR36][R4.64] ;  /* 0x0000002404047981 */ /* 0x000f24000c1e1500 */
[----:B----4-:R-:W-:Y:S01]  /*6c40*/  HADD2.F32 R16, -RZ, R4.H0_H0 ;  /* 0x20000004ff107230 */ /* 0x010fe20000004100 */
[----:B------:R-:W-:Y:S06]  /*6c50*/  BRA `(.L_x_6774) ;  /* 0x0000000800a87947 */ /* 0x000fec0003800000 */
.L_x_6812:
        /* <DEDUP_REMOVED lines=11> */
.L_x_6803:
        /* <DEDUP_REMOVED lines=12> */
.L_x_6816:
        /* <DEDUP_REMOVED lines=11> */
.L_x_6815:
        /* <DEDUP_REMOVED lines=25> */
.L_x_6818:
        /* <DEDUP_REMOVED lines=13> */
.L_x_6817:
[----:B------:R-:W4:Y:S02]  /*70e0*/  LDG.E.U16 R4, desc[UR36][R4.64] ;  /* 0x0000002404047981 */ /* 0x000f24000c1e1500 */
[----:B----4-:R-:W-:Y:S01]  /*70f0*/  IMAD.U32 R16, R4, 0x10000, RZ ;  /* 0x0001000004107824 */ /* 0x010fe200078e00ff */
[----:B------:R-:W-:Y:S06]  /*7100*/  BRA `(.L_x_6774) ;  /* 0x00000004007c7947 */ /* 0x000fec0003800000 */
.L_x_6814:
        /* <DEDUP_REMOVED lines=11> */
.L_x_6821:
[----:B------:R-:W4:Y:S02]  /*71c0*/  LDG.E.U8 R4, desc[UR36][R4.64] ;  /* 0x0000002404047981 */ /* 0x000f24000c1e1100 */
        /* <DEDUP_REMOVED lines=18> */
.L_x_6823:
[----:B------:R-:W-:Y:S05]  /*72f0*/  BSYNC.RECONVERGENT B0 ;  /* 0x0000000000007941 */ /* 0x000fea0003800200 */
.L_x_6822:
[----:B------:R-:W-:Y:S01]  /*7300*/  IMAD.SHL.U32 R0, R0, 0x100000, RZ ;  /* 0x0010000000007824 */ /* 0x000fe200078e00ff */
[----:B------:R-:W-:-:S04]  /*7310*/  LEA R3, R3, 0x3b800000, 0x17 ;  /* 0x3b80000003037811 */ /* 0x000fc800078eb8ff */
[----:B------:R-:W-:Y:S01]  /*7320*/  LOP3.LUT R16, R3, R0, R7, 0xfe, !PT ;  /* 0x0000000003107212 */ /* 0x000fe200078efe07 */
[----:B------:R-:W-:Y:S06]  /*7330*/  BRA `(.L_x_6774) ;  /* 0x0000000000f07947 */ /* 0x000fec0003800000 */
.L_x_6820:
        /* <DEDUP_REMOVED lines=19> */
.L_x_6825:
[----:B------:R-:W-:Y:S05]  /*7470*/  BSYNC.RECONVERGENT B0 ;  /* 0x0000000000007941 */ /* 0x000fea0003800200 */
.L_x_6824:
[----:B------:R-:W-:Y:S01]  /*7480*/  IMAD.SHL.U32 R0, R0, 0x200000, RZ ;  /* 0x0020000000007824 */ /* 0x000fe200078e00ff */
[----:B------:R-:W-:-:S04]  /*7490*/  LEA R3, R3, 0x37800000, 0x17 ;  /* 0x3780000003037811 */ /* 0x000fc800078eb8ff */
[----:B------:R-:W-:Y:S01]  /*74a0*/  LOP3.LUT R16, R3, R0, R7, 0xfe, !PT ;  /* 0x0000000003107212 */ /* 0x000fe200078efe07 */
[----:B------:R-:W-:Y:S06]  /*74b0*/  BRA `(.L_x_6774) ;  /* 0x0000000000907947 */ /* 0x000fec0003800000 */
.L_x_6819:
        /* <DEDUP_REMOVED lines=14> */
.L_x_6807:
[----:B------:R-:W-:Y:S01]  /*75a0*/  MOV R14, 0x0 ;  /* 0x00000000000e7802 */ /* 0x000fe20000000f00 */
[----:B------:R-:W0:Y:S01]  /*75b0*/  LDCU.64 UR4, c[0x4][0x188] ;  /* 0x01003100ff0477ac */ /* 0x000e220008000a00 */
[----:B------:R-:W-:Y:S02]  /*75c0*/  IMAD.MOV.U32 R8, RZ, RZ, 0x4e ;  /* 0x0000004eff087424 */ /* 0x000fe400078e00ff */
[----:B------:R-:W-:Y:S01]  /*75d0*/  IMAD.MOV.U32 R12, RZ, RZ, 0x1 ;  /* 0x00000001ff0c7424 */ /* 0x000fe200078e00ff */
[----:B------:R-:W1:Y:S01]  /*75e0*/  LDCU.64 UR6, c[0x4][0x190] ;  /* 0x01003200ff0677ac */ /* 0x000e620008000a00 */
[----:B------:R-:W4:Y:S01]  /*75f0*/  LDC.64 R14, c[0x4][R14] ;  /* 0x010000000e0e7b82 */ /* 0x000f220000000a00 */
[----:B------:R-:W-:Y:S01]  /*7600*/  IMAD.MOV.U32 R13, RZ, RZ, RZ ;  /* 0x000000ffff0d7224 */ /* 0x000fe200078e00ff */
[----:B------:R-:W2:Y:S01]  /*7610*/  LDCU.64 UR8, c[0x4][0x18] ;  /* 0x01000300ff0877ac */ /* 0x000ea20008000a00 */
[----:B0-----:R-:W-:Y:S02]  /*7620*/  IMAD.U32 R4, RZ, RZ, UR4 ;  /* 0x00000004ff047e24 */ /* 0x001fe4000f8e00ff */
[----:B------:R-:W-:-:S02]  /*7630*/  IMAD.U32 R5, RZ, RZ, UR5 ;  /* 0x00000005ff057e24 */ /* 0x000fc4000f8e00ff */
[----:B-1----:R-:W-:Y:S02]  /*7640*/  IMAD.U32 R6, RZ, RZ, UR6 ;  /* 0x00000006ff067e24 */ /* 0x002fe4000f8e00ff */
[----:B------:R-:W-:Y:S02]  /*7650*/  IMAD.U32 R7, RZ, RZ, UR7 ;  /* 0x00000007ff077e24 */ /* 0x000fe4000f8e00ff */
[----:B--2---:R-:W-:Y:S02]  /*7660*/  IMAD.U32 R10, RZ, RZ, UR8 ;  /* 0x00000008ff0a7e24 */ /* 0x004fe4000f8e00ff */
[----:B------:R-:W-:-:S07]  /*7670*/  IMAD.U32 R11, RZ, RZ, UR9 ;  /* 0x00000009ff0b7e24 */ /* 0x000fce000f8e00ff */
[----:B------:R-:W-:-:S07]  /*7680*/  LEPC R20, `(.L_x_6828) ;  /* 0x000000001014794e */ /* 0x000fce0000000000 */
[----:B---345:R-:W-:Y:S05]  /*7690*/  CALL.ABS.NOINC R14 ;  /* 0x000000000e007343 */ /* 0x038fea0003c00000 */
.L_x_6828:
[----:B------:R-:W-:Y:S05]  /*76a0*/  BRA `(.L_x_6774) ;  /* 0x0000000000147947 */ /* 0x000fea0003800000 */
.L_x_6827:
[----:B------:R-:W4:Y:S02]  /*76b0*/  LDG.E.64 R16, desc[UR36][R4.64] ;  /* 0x0000002404107981 */ /* 0x000f24000c1e1b00 */
[----:B----4-:R0:W1:Y:S02]  /*76c0*/  I2F.U64 R16, R16 ;  /* 0x0000001000107312 */ /* 0x0100640000301000 */
[----:B01----:R-:W-:Y:S05]  /*76d0*/  BRA `(.L_x_6774) ;  /* 0x0000000000087947 */ /* 0x003fea0003800000 */
.L_x_6826:
[----:B------:R-:W4:Y:S02]  /*76e0*/  LDG.E R4, desc[UR36][R4.64] ;  /* 0x0000002404047981 */ /* 0x000f24000c1e1900 */
[----:B----4-:R-:W-:-:S07]  /*76f0*/  I2FP.F32.U32 R16, R4 ;  /* 0x0000000400107245 */ /* 0x010fce0000201000 */
.L_x_6774:
[----:B------:R-:W-:Y:S05]  /*7700*/  BSYNC.RECONVERGENT B7 ;  /* 0x0000000000077941 */ /* 0x000fea0003800200 */
.L_x_6773:
[----:B------:R-:W4:Y:S01]  /*7710*/  LDC.U8 R17, c[0x0][0x3b0] ;  /* 0x0000ec00ff117b82 */ /* 0x000f220000000000 */
[----:B------:R-:W-:Y:S01]  /*7720*/  ISETP.GE.AND P4, PT, R27, R26, PT ;  /* 0x0000001a1b00720c */ /* 0x000fe20003f86270 */
[----:B------:R-:W-:Y:S01]  /*7730*/  BSSY.RECONVERGENT B7, `(.L_x_6829) ;  /* 0x00002bf000077945 */ /* 0x000fe20003800200 */
[----:B-1-3-5:R-:W-:-:S03]  /*7740*/  FSETP.NEU.FTZ.AND P0, PT, R28, RZ, PT ;  /* 0x000000ff1c00720b */ /* 0x02afc60003f1d000 */
[----:B------:R-:W-:Y:S01]  /*7750*/  BSSY.RELIABLE B6, `(.L_x_6830) ;  /* 0x00001d8000067945 */ /* 0x000fe20003800100 */
[----:B------:R-:W-:Y:S02]  /*7760*/  FSETP.NEU.FTZ.AND P1, PT, R19, RZ, PT ;  /* 0x000000ff1300720b */ /* 0x000fe40003f3d000 */
[----:B--2---:R-:W-:Y:S02]  /*7770*/  FSETP.NEU.FTZ.AND P2, PT, R23, RZ, PT ;  /* 0x000000ff1700720b */ /* 0x004fe40003f5d000 */
[----:B------:R-:W-:-:S05]  /*7780*/  FSETP.NEU.FTZ.AND P3, PT, R25, RZ, PT ;  /* 0x000000ff1900720b */ /* 0x000fca0003f7d000 */
[----:B0-----:R-:W-:-:S04]  /*7790*/  @P0 FSET.BF.GT.FTZ.AND R18, R28, RZ, PT ;  /* 0x000000ff1c12020a */ /* 0x001fc80003814000 */
[----:B------:R-:W-:Y:S02]  /*77a0*/  @P1 FSET.BF.GT.FTZ.AND R22, R19, RZ, PT ;  /* 0x000000ff1316120a */ /* 0x000fe40003814000 */
[----:B----4-:R-:W-:Y:S02]  /*77b0*/  @P2 FSET.BF.GT.FTZ.AND R24, R23, RZ, PT ;  /* 0x000000ff1718220a */ /* 0x010fe40003814000 */
[----:B------:R-:W-:Y:S01]  /*77c0*/  @P3 FSET.BF.GT.FTZ.AND R16, R25, RZ, PT ;  /* 0x000000ff1910320a */ /* 0x000fe20003814000 */
[----:B------:R-:W-:Y:S06]  /*77d0*/  @P4 BRA `(.L_x_6831) ;  /* 0x0000001c00304947 */ /* 0x000fec0003800000 */
[----:B------:R-:W0:Y:S01]  /*77e0*/  LDCU UR4, c[0x0][0x3b4] ;  /* 0x00007680ff0477ac */ /* 0x000e220008000800 */
[----:B------:R-:W1:Y:S01]  /*77f0*/  LDC.64 R8, c[0x0][0x388] ;  /* 0x0000e200ff087b82 */ /* 0x000e620000000a00 */
[----:B------:R-:W-:Y:S01]  /*7800*/  IMAD R0, R2, 0x200, R27 ;  /* 0x0000020002007824 */ /* 0x000fe200078e021b */
[----:B------:R-:W-:Y:S01]  /*7810*/  PRMT R4, R17, 0x9910, RZ ;  /* 0x0000991011047816 */ /* 0x000fe200000000ff */
        /* <DEDUP_REMOVED lines=15> */
[----:B------:R-:W0:Y:S02]  /*7910*/  F2I.FTZ.TRUNC.NTZ R3, R18 ;  /* 0x0000001200037305 */ /* 0x000e24000021f100 */
[----:B0-----:R0:W-:Y:S01]  /*7920*/  STG.E.U8 desc[UR36][R8.64], R3 ;  /* 0x0000000308007986 */ /* 0x0011e2000c101124 */
[----:B------:R-:W-:Y:S05]  /*7930*/  BRA `(.L_x_6837) ;  /* 0x0000000c003c7947 */ /* 0x000fea0003800000 */
.L_x_6835:
[----:B------:R-:W0:Y:S02]  /*7940*/  F2I.S64.TRUNC R18, R18 ;  /* 0x0000001200127311 */ /* 0x000e24000020d900 */
[----:B0-----:R-:W-:-:S05]  /*7950*/  IMAD.MOV.U32 R3, RZ, RZ, R18 ;  /* 0x000000ffff037224 */ /* 0x001fca00078e0012 */
[----:B------:R0:W-:Y:S01]  /*7960*/  STG.E.U8 desc[UR36][R8.64], R3 ;  /* 0x0000000308007986 */ /* 0x0001e2000c101124 */
[----:B------:R-:W-:Y:S05]  /*7970*/  BRA `(.L_x_6837) ;  /* 0x0000000c002c7947 */ /* 0x000fea0003800000 */
.L_x_6834:
[----:B------:R-:W-:-:S13]  /*7980*/  ISETP.NE.AND P0, PT, R0, 0x2, PT ;  /* 0x000000020000780c */ /* 0x000fda0003f05270 */
[----:B------:R-:W-:Y:S05]  /*7990*/  @!P0 BRA `(.L_x_6838) ;  /* 0x0000000000288947 */ /* 0x000fea0003800000 */
[----:B------:R-:W-:-:S13]  /*79a0*/  ISETP.NE.AND P0, PT, R0, 0x3, PT ;  /* 0x000000030000780c */ /* 0x000fda0003f05270 */
[----:B------:R-:W-:Y:S05]  /*79b0*/  @!P0 BRA `(.L_x_6839) ;  /* 0x0000000000148947 */ /* 0x000fea0003800000 */
[----:B------:R-:W-:-:S13]  /*79c0*/  ISETP.NE.AND P0, PT, R0, 0x4, PT ;  /* 0x000000040000780c */ /* 0x000fda0003f05270 */
[----:B------:R-:W-:Y:S05]  /*79d0*/  @P0 BRA `(.L_x_6836) ;  /* 0x0000000800800947 */ /* 0x000fea0003800000 */
[----:B------:R-:W0:Y:S02]  /*79e0*/  F2I.S64.TRUNC R18, R18 ;  /* 0x0000001200127311 */ /* 0x000e24000020d900 */
[----:B0-----:R0:W-:Y:S01]  /*79f0*/  STG.E.64 desc[UR36][R8.64], R18 ;  /* 0x0000001208007986 */ /* 0x0011e2000c101b24 */
[----:B------:R-:W-:Y:S05]  /*7a00*/  BRA `(.L_x_6837) ;  /* 0x0000000c00087947 */ /* 0x000fea0003800000 */
.L_x_6839:
[----:B------:R-:W0:Y:S02]  /*7a10*/  F2I.FTZ.TRUNC.NTZ R3, R18 ;  /* 0x0000001200037305 */ /* 0x000e24000021f100 */
[----:B0-----:R0:W-:Y:S01]  /*7a20*/  STG.E desc[UR36][R8.64], R3 ;  /* 0x0000000308007986 */ /* 0x0011e2000c101924 */
[----:B------:R-:W-:Y:S05]  /*7a30*/  BRA `(.L_x_6837) ;  /* 0x0000000800fc7947 */ /* 0x000fea0003800000 */
.L_x_6838:
[----:B------:R-:W0:Y:S02]  /*7a40*/  F2I.FTZ.TRUNC.NTZ R3, R18 ;  /* 0x0000001200037305 */ /* 0x000e24000021f100 */
[----:B0-----:R0:W-:Y:S01]  /*7a50*/  STG.E.U16 desc[UR36][R8.64], R3 ;  /* 0x0000000308007986 */ /* 0x0011e2000c101524 */
[----:B------:R-:W-:Y:S05]  /*7a60*/  BRA `(.L_x_6837) ;  /* 0x0000000800f07947 */ /* 0x000fea0003800000 */
.L_x_6833:
[----:B------:R-:W-:-:S13]  /*7a70*/  ISETP.GT.AND P0, PT, R0, 0x6, PT ;  /* 0x000000060000780c */ /* 0x000fda0003f04270 */
[----:B------:R-:W-:Y:S05]  /*7a80*/  @P0 BRA `(.L_x_6840) ;  /* 0x0000000000240947 */ /* 0x000fea0003800000 */
[----:B------:R-:W-:-:S13]  /*7a90*/  ISETP.NE.AND P0, PT, R0, 0x5, PT ;  /* 0x000000050000780c */ /* 0x000fda0003f05270 */
[----:B------:R-:W-:Y:S05]  /*7aa0*/  @!P0 BRA `(.L_x_6841) ;  /* 0x0000000000108947 */ /* 0x000fea0003800000 */
[----:B------:R-:W-:-:S13]  /*7ab0*/  ISETP.NE.AND P0, PT, R0, 0x6, PT ;  /* 0x000000060000780c */ /* 0x000fda0003f05270 */
[----:B------:R-:W-:Y:S05]  /*7ac0*/  @P0 BRA `(.L_x_6836) ;  /* 0x0000000800440947 */ /* 0x000fea0003800000 */
[----:B------:R3:W-:Y:S01]  /*7ad0*/  STG.E desc[UR36][R8.64], R18 ;  /* 0x0000001208007986 */ /* 0x0007e2000c101924 */
[----:B------:R-:W-:Y:S05]  /*7ae0*/  BRA `(.L_x_6837) ;  /* 0x0000000800d07947 */ /* 0x000fea0003800000 */
.L_x_6841:
[----:B------:R-:W-:-:S05]  /*7af0*/  F2FP.F16.F32.PACK_AB R18, RZ, R18 ;  /* 0x00000012ff12723e */ /* 0x000fca00000000ff */
[----:B------:R4:W-:Y:S01]  /*7b00*/  STG.E.U16 desc[UR36][R8.64], R18 ;  /* 0x0000001208007986 */ /* 0x0009e2000c101524 */
[----:B------:R-:W-:Y:S05]  /*7b10*/  BRA `(.L_x_6837) ;  /* 0x0000000800c47947 */ /* 0x000fea0003800000 */
.L_x_6840:
[----:B------:R-:W-:-:S13]  /*7b20*/  ISETP.NE.AND P0, PT, R0, 0x7, PT ;  /* 0x000000070000780c */ /* 0x000fda0003f05270 */
[----:B------:R-:W-:Y:S05]  /*7b30*/  @!P0 BRA `(.L_x_6842) ;  /* 0x00000000002c8947 */ /* 0x000fea0003800000 */
[----:B------:R-:W-:-:S13]  /*7b40*/  ISETP.NE.AND P0, PT, R0, 0x8, PT ;  /* 0x000000080000780c */ /* 0x000fda0003f05270 */
[----:B------:R-:W-:Y:S05]  /*7b50*/  @!P0 BRA `(.L_x_6843) ;  /* 0x0000000000148947 */ /* 0x000fea0003800000 */
[----:B------:R-:W-:-:S13]  /*7b60*/  ISETP.NE.AND P0, PT, R0, 0x9, PT ;  /* 0x000000090000780c */ /* 0x000fda0003f05270 */
[----:B------:R-:W-:Y:S05]  /*7b70*/  @P0 BRA `(.L_x_6836) ;  /* 0x0000000800180947 */ /* 0x000fea0003800000 */
[----:B------:R-:W-:-:S05]  /*7b80*/  IMAD.MOV.U32 R19, RZ, RZ, RZ ;  /* 0x000000ffff137224 */ /* 0x000fca00078e00ff */
[----:B------:R1:W-:Y:S01]  /*7b90*/  STG.E.64 desc[UR36][R8.64], R18 ;  /* 0x0000001208007986 */ /* 0x0003e2000c101b24 */
[----:B------:R-:W-:Y:S05]  /*7ba0*/  BRA `(.L_x_6837) ;  /* 0x0000000800a07947 */ /* 0x000fea0003800000 */
.L_x_6843:
[----:B------:R-:W-:-:S04]  /*7bb0*/  F2FP.F16.F32.PACK_AB R3, RZ, R18 ;  /* 0x00000012ff03723e */ /* 0x000fc800000000ff */
[----:B------:R-:W-:-:S05]  /*7bc0*/  PRMT R3, R3, 0x5410, RZ ;  /* 0x0000541003037816 */ /* 0x000fca00000000ff */
[----:B------:R2:W-:Y:S01]  /*7bd0*/  STG.E desc[UR36][R8.64], R3 ;  /* 0x0000000308007986 */ /* 0x0005e2000c101924 */
[----:B------:R-:W-:Y:S05]  /*7be0*/  BRA `(.L_x_6837) ;  /* 0x0000000800907947 */ /* 0x000fea0003800000 */
.L_x_6842:
[----:B------:R-:W-:-:S06]  /*7bf0*/  FMUL.FTZ R4, R18, 1 ;  /* 0x3f80000012047820 */ /* 0x000fcc0000410000 */
[----:B------:R-:W0:Y:S02]  /*7c00*/  F2F.F64.F32 R4, R4 ;  /* 0x0000000400047310 */ /* 0x000e240000201800 */
[----:B0-----:R0:W-:Y:S01]  /*7c10*/  STG.E.64 desc[UR36][R8.64], R4 ;  /* 0x0000000408007986 */ /* 0x0011e2000c101b24 */
[----:B------:R-:W-:Y:S05]  /*7c20*/  BRA `(.L_x_6837) ;  /* 0x0000000800807947 */ /* 0x000fea0003800000 */
.L_x_6832:
        /* <DEDUP_REMOVED lines=8> */
[----:B------:R-:W-:-:S04]  /*7cb0*/  FSETP.NEU.FTZ.AND P0, PT, R18, RZ, PT ;  /* 0x000000ff1200720b */ /* 0x000fc80003f1d000 */
[----:B------:R-:W-:-:S05]  /*7cc0*/  SEL R3, RZ, 0x1, !P0 ;  /* 0x00000001ff037807 */ /* 0x000fca0004000000 */
[----:B------:R0:W-:Y:S01]  /*7cd0*/  STG.E.U8 desc[UR36][R8.64], R3 ;  /* 0x0000000308007986 */ /* 0x0001e2000c101124 */
[----:B------:R-:W-:Y:S05]  /*7ce0*/  BRA `(.L_x_6837) ;  /* 0x0000000800507947 */ /* 0x000fea0003800000 */
.L_x_6846:
[----:B------:R-:W-:Y:S01]  /*7cf0*/  FMUL.FTZ R4, R18, 1 ;  /* 0x3f80000012047820 */ /* 0x000fe20000410000 */
[----:B------:R-:W-:-:S05]  /*7d00*/  CS2R R6, SRZ ;  /* 0x0000000000067805 */ /* 0x000fca000001ff00 */
[----:B------:R-:W0:Y:S02]  /*7d10*/  F2F.F64.F32 R4, R4 ;  /* 0x0000000400047310 */ /* 0x000e240000201800 */
[----:B0-----:R0:W-:Y:S01]  /*7d20*/  STG.E.128 desc[UR36][R8.64], R4 ;  /* 0x0000000408007986 */ /* 0x0011e2000c101d24 */
[----:B------:R-:W-:Y:S05]  /*7d30*/  BRA `(.L_x_6837) ;  /* 0x00000008003c7947 */ /* 0x000fea0003800000 */
.L_x_6845:
[----:B------:R-:W-:-:S13]  /*7d40*/  ISETP.NE.AND P0, PT, R0, 0xf, PT ;  /* 0x0000000f0000780c */ /* 0x000fda0003f05270 */
[----:B------:R-:W-:Y:S05]  /*7d50*/  @!P0 BRA `(.L_x_6847) ;  /* 0x0000000000988947 */ /* 0x000fea0003800000 */
[----:B------:R-:W-:-:S13]  /*7d60*/  ISETP.NE.AND P0, PT, R0, 0x17, PT ;  /* 0x000000170000780c */ /* 0x000fda0003f05270 */
[----:B------:R-:W-:Y:S05]  /*7d70*/  @!P0 BRA `(.L_x_6848) ;  /* 0x0000000000488947 */ /* 0x000fea0003800000 */
[----:B------:R-:W-:-:S13]  /*7d80*/  ISETP.NE.AND P0, PT, R0, 0x18, PT ;  /* 0x000000180000780c */ /* 0x000fda0003f05270 */
[----:B------:R-:W-:Y:S05]  /*7d90*/  @P0 BRA `(.L_x_6836) ;  /* 0x0000000400900947 */ /* 0x000fea0003800000 */
        /* <DEDUP_REMOVED lines=12> */
.L_x_6850:
[----:B------:R-:W-:Y:S05]  /*7e60*/  BSYNC.RECONVERGENT B0 ;  /* 0x0000000000007941 */ /* 0x000fea0003800200 */
.L_x_6849:
[----:B------:R-:W-:-:S05]  /*7e70*/  LOP3.LUT R5, R0, 0x80, R5, 0xf8, !PT ;  /* 0x0000008000057812 */ /* 0x000fca00078ef805 */
[----:B------:R0:W-:Y:S01]  /*7e80*/  STG.E.U8 desc[UR36][R8.64], R5 ;  /* 0x0000000508007986 */ /* 0x0001e2000c101124 */
[----:B------:R-:W-:Y:S05]  /*7e90*/  BRA `(.L_x_6837) ;  /* 0x0000000400e47947 */ /* 0x000fea0003800000 */
.L_x_6848:
[----:B------:R-:W-:Y:S01]  /*7ea0*/  LOP3.LUT R4, R18, 0x7fffffff, RZ, 0xc0, !PT ;  /* 0x7fffffff12047812 */ /* 0x000fe200078ec0ff */
[----:B------:R-:W-:Y:S01]  /*7eb0*/  BSSY.RECONVERGENT B0, `(.L_x_6851) ;  /* 0x000000d000007945 */ /* 0x000fe20003800200 */
        /* <DEDUP_REMOVED lines=12> */
.L_x_6852:
[----:B------:R-:W-:Y:S05]  /*7f80*/  BSYNC.RECONVERGENT B0 ;  /* 0x0000000000007941 */ /* 0x000fea0003800200 */
.L_x_6851:
[----:B------:R-:W-:-:S05]  /*7f90*/  LOP3.LUT R3, R0, 0x80, R5, 0xf8, !PT ;  /* 0x0000008000037812 */ /* 0x000fca00078ef805 */
[----:B------:R0:W-:Y:S01]  /*7fa0*/  STG.E.U8 desc[UR36][R8.64], R3 ;  /* 0x0000000308007986 */ /* 0x0001e2000c101124 */
[----:B------:R-:W-:Y:S05]  /*7fb0*/  BRA `(.L_x_6837) ;  /* 0x00000004009c7947 */ /* 0x000fea0003800000 */
.L_x_6847:
[----:B------:R-:W-:-:S05]  /*7fc0*/  F2FP.BF16.F32.PACK_AB R18, RZ, R18 ;  /* 0x00000012ff12723e */ /* 0x000fca00000010ff */
[----:B------:R0:W-:Y:S01]  /*7fd0*/  STG.E.U16 desc[UR36][R8.64], R18 ;  /* 0x0000001208007986 */ /* 0x0001e2000c101524 */
[----:B------:R-:W-:Y:S05]  /*7fe0*/  BRA `(.L_x_6837) ;  /* 0x0000000400907947 */ /* 0x000fea0003800000 */
.L_x_6844:
        /* <DEDUP_REMOVED lines=8> */
[----:B------:R-:W0:Y:S02]  /*8070*/  F2I.FTZ.U32.TRUNC.NTZ R3, R18 ;  /* 0x0000001200037305 */ /* 0x000e24000021f000 */
[----:B0-----:R0:W-:Y:S01]  /*8080*/  STG.E.U16 desc[UR36][R8.64], R3 ;  /* 0x0000000308007986 */ /* 0x0011e2000c101524 */
[----:B------:R-:W-:Y:S05]  /*8090*/  BRA `(.L_x_6837) ;  /* 0x0000000400647947 */ /* 0x000fea0003800000 */
.L_x_6855:
[----:B------:R-:W-:Y:S01]  /*80a0*/  LOP3.LUT R0, R18, 0x7fffffff, RZ, 0xc0, !PT ;  /* 0x7fffffff12007812 */ /* 0x000fe200078ec0ff */
[----:B------:R-:W-:Y:S01]  /*80b0*/  BSSY.RECONVERGENT B0, `(.L_x_6856) ;  /* 0x0000013000007945 */ /* 0x000fe20003800200 */
[----:B------:R-:W-:Y:S02]  /*80c0*/  IMAD.MOV.U32 R4, RZ, RZ, 0x80 ;  /* 0x00000080ff047424 */ /* 0x000fe400078e00ff */
        /* <DEDUP_REMOVED lines=9> */
.L_x_6858:
[----:B------:R-:W-:-:S04]  /*8160*/  SHF.R.U32.HI R0, RZ, 0x14, R18 ;  /* 0x00000014ff007819 */ /* 0x000fc80000011612 */
[----:B------:R-:W-:-:S04]  /*8170*/  LOP3.LUT R3, R0, 0x1, RZ, 0xc0, !PT ;  /* 0x0000000100037812 */ /* 0x000fc800078ec0ff */
[----:B------:R-:W-:-:S04]  /*8180*/  IADD3 R0, PT, PT, R18, 0x487ffff, R3 ;  /* 0x0487ffff12007810 */ /* 0x000fc80007ffe003 */
[----:B------:R-:W-:-:S04]  /*8190*/  SHF.R.U32.HI R0, RZ, 0x14, R0 ;  /* 0x00000014ff007819 */ /* 0x000fc80000011600 */
[----:B------:R-:W-:-:S07]  /*81a0*/  LOP3.LUT R0, R0, 0xff, RZ, 0xc0, !PT ;  /* 0x000000ff00007812 */ /* 0x000fce00078ec0ff */
.L_x_6859:
[----:B------:R-:W-:-:S04]  /*81b0*/  SHF.R.U32.HI R3, RZ, 0x18, R18 ;  /* 0x00000018ff037819 */ /* 0x000fc80000011612 */
[----:B------:R-:W-:-:S04]  /*81c0*/  LOP3.LUT R0, R0, 0x80, R3, 0xf8, !PT ;  /* 0x0000008000007812 */ /* 0x000fc800078ef803 */
[----:B------:R-:W-:-:S07]  /*81d0*/  PRMT R4, R0, 0x7610, R4 ;  /* 0x0000761000047816 */ /* 0x000fce0000000004 */
.L_x_6857:
[----:B------:R-:W-:Y:S05]  /*81e0*/  BSYNC.RECONVERGENT B0 ;  /* 0x0000000000007941 */ /* 0x000fea0003800200 */
.L_x_6856:
[----:B------:R0:W-:Y:S01]  /*81f0*/  STG.E.U8 desc[UR36][R8.64], R4 ;  /* 0x0000000408007986 */ /* 0x0001e2000c101124 */
[----:B------:R-:W-:Y:S05]  /*8200*/  BRA `(.L_x_6837) ;  /* 0x0000000400087947 */ /* 0x000fea0003800000 */
.L_x_6854:
        /* <DEDUP_REMOVED lines=12> */
.L_x_6862:
[----:B------:R-:W-:-:S04]  /*82d0*/  SHF.R.U32.HI R0, RZ, 0x15, R18 ;  /* 0x00000015ff007819 */ /* 0x000fc80000011612 */
[----:B------:R-:W-:-:S04]  /*82e0*/  LOP3.LUT R3, R0, 0x1, RZ, 0xc0, !PT ;  /* 0x0000000100037812 */ /* 0x000fc800078ec0ff */
[----:B------:R-:W-:-:S04]  /*82f0*/  IADD3 R0, PT, PT, R18, 0x88fffff, R3 ;  /* 0x088fffff12007810 */ /* 0x000fc80007ffe003 */
[----:B------:R-:W-:-:S04]  /*8300*/  SHF.R.U32.HI R0, RZ, 0x15, R0 ;  /* 0x00000015ff007819 */ /* 0x000fc80000011600 */
[----:B------:R-:W-:-:S07]  /*8310*/  LOP3.LUT R0, R0, 0xff, RZ, 0xc0, !PT ;  /* 0x000000ff00007812 */ /* 0x000fce00078ec0ff */
.L_x_6863:
[----:B------:R-:W-:-:S04]  /*8320*/  SHF.R.U32.HI R3, RZ, 0x18, R18 ;  /* 0x00000018ff037819 */ /* 0x000fc80000011612 */
[----:B------:R-:W-:-:S04]  /*8330*/  LOP3.LUT R0, R0, 0x80, R3, 0xf8, !PT ;  /* 0x0000008000007812 */ /* 0x000fc800078ef803 */
[----:B------:R-:W-:-:S07]  /*8340*/  PRMT R4, R0, 0x7610, R4 ;  /* 0x0000761000047816 */ /* 0x000fce0000000004 */
.L_x_6861:
[----:B------:R-:W-:Y:S05]  /*8350*/  BSYNC.RECONVERGENT B0 ;  /* 0x0000000000007941 */ /* 0x000fea0003800200 */
.L_x_6860:
[----:B------:R0:W-:Y:S01]  /*8360*/  STG.E.U8 desc[UR36][R8.64], R4 ;  /* 0x0000000408007986 */ /* 0x0001e2000c101124 */
[----:B------:R-:W-:Y:S05]  /*8370*/  BRA `(.L_x_6837) ;  /* 0x0000000000ac7947 */ /* 0x000fea0003800000 */
.L_x_6853:
[----:B------:R-:W-:-:S13]  /*8380*/  ISETP.NE.AND P0, PT, R0, 0x1c, PT ;  /* 0x0000001c0000780c */ /* 0x000fda0003f05270 */
[----:B------:R-:W-:Y:S05]  /*8390*/  @!P0 BRA `(.L_x_6864) ;  /* 0x00000000009c8947 */ /* 0x000fea0003800000 */
[----:B------:R-:W-:-:S13]  /*83a0*/  ISETP.NE.AND P0, PT, R0, 0x1d, PT ;  /* 0x0000001d0000780c */ /* 0x000fda0003f05270 */
[----:B------:R-:W-:Y:S05]  /*83b0*/  @!P0 BRA `(.L_x_6865) ;  /* 0x0000000000888947 */ /* 0x000fea0003800000 */
[----:B------:R-:W-:-:S13]  /*83c0*/  ISETP.NE.AND P0, PT, R0, 0x2c, PT ;  /* 0x0000002c0000780c */ /* 0x000fda0003f05270 */
[----:B------:R-:W-:Y:S05]  /*83d0*/  @!P0 BRA `(.L_x_6866) ;  /* 0x0000000000448947 */ /* 0x000fea0003800000 */
.L_x_6836:
        /* <DEDUP_REMOVED lines=16> */
.L_x_6867:
[----:B------:R-:W-:Y:S05]  /*84e0*/  BRA `(.L_x_6837) ;  /* 0x0000000000507947 */ /* 0x000fea0003800000 */
.L_x_6866:
        /* <DEDUP_REMOVED lines=15> */
.L_x_6865:
[----:B------:R-:W0:Y:S02]  /*85e0*/  F2I.U64.TRUNC R18, R18 ;  /* 0x0000001200127311 */ /* 0x000e24000020d800 */
[----:B0-----:R0:W-:Y:S01]  /*85f0*/  STG.E.64 desc[UR36][R8.64], R18 ;  /* 0x0000001208007986 */ /* 0x0011e2000c101b24 */
[----:B------:R-:W-:Y:S05]  /*8600*/  BRA `(.L_x_6837) ;  /* 0x0000000000087947 */ /* 0x000fea0003800000 */
.L_x_6864:
[----:B------:R-:W0:Y:S02]  /*8610*/  F2I.FTZ.U32.TRUNC.NTZ R3, R18 ;  /* 0x0000001200037305 */ /* 0x000e24000021f000 */
[----:B0-----:R0:W-:Y:S02]  /*8620*/  STG.E desc[UR36][R8.64], R3 ;  /* 0x0000000308007986 */ /* 0x0011e4000c101924 */
.L_x_6837:
        /* <DEDUP_REMOVED lines=24> */
.L_x_6872:
[----:B------:R-:W0:Y:S02]  /*87b0*/  F2I.S64.TRUNC R22, R22 ;  /* 0x0000001600167311 */ /* 0x000e24000020d900 */
[----:B0-----:R-:W-:-:S05]  /*87c0*/  IMAD.MOV.U32 R3, RZ, RZ, R22 ;  /* 0x000000ffff037224 */ /* 0x001fca00078e0016 */
[----:B------:R0:W-:Y:S01]  /*87d0*/  STG.E.U8 desc[UR36][R8.64], R3 ;  /* 0x0000000308007986 */ /* 0x0001e2000c101124 */
[----:B------:R-:W-:Y:S05]  /*87e0*/  BRA `(.L_x_6874) ;  /* 0x0000000c00287947 */ /* 0x000fea0003800000 */
.L_x_6871:
        /* <DEDUP_REMOVED lines=9> */
.L_x_6876:
[----:B------:R-:W0:Y:S02]  /*8880*/  F2I.FTZ.TRUNC.NTZ R3, R22 ;  /* 0x0000001600037305 */ /* 0x000e24000021f100 */
[----:B0-----:R0:W-:Y:S01]  /*8890*/  STG.E desc[UR36][R8.64], R3 ;  /* 0x0000000308007986 */ /* 0x0011e2000c101924 */
[----:B------:R-:W-:Y:S05]  /*88a0*/  BRA `(.L_x_6874) ;  /* 0x0000000800f87947 */ /* 0x000fea0003800000 */
.L_x_6875:
[----:B------:R-:W0:Y:S02]  /*88b0*/  F2I.FTZ.TRUNC.NTZ R3, R22 ;  /* 0x0000001600037305 */ /* 0x000e24000021f100 */
[----:B0-----:R0:W-:Y:S01]  /*88c0*/  STG.E.U16 desc[UR36][R8.64], R3 ;  /* 0x0000000308007986 */ /* 0x0011e2000c101524 */
[----:B------:R-:W-:Y:S05]  /*88d0*/  BRA `(.L_x_6874) ;  /* 0x0000000800ec7947 */ /* 0x000fea0003800000 */
.L_x_6870:
        /* <DEDUP_REMOVED lines=8> */
.L_x_6878:
[----:B------:R-:W-:-:S05]  /*8960*/  F2FP.F16.F32.PACK_AB R22, RZ, R22 ;  /* 0x00000016ff16723e */ /* 0x000fca00000000ff */
[----:B------:R0:W-:Y:S01]  /*8970*/  STG.E.U16 desc[UR36][R8.64], R22 ;  /* 0x0000001608007986 */ /* 0x0001e2000c101524 */
[----:B------:R-:W-:Y:S05]  /*8980*/  BRA `(.L_x_6874) ;  /* 0x0000000800c07947 */ /* 0x000fea0003800000 */
.L_x_6877:
        /* <DEDUP_REMOVED lines=9> */
.L_x_6880:
[----:B------:R-:W-:-:S04]  /*8a20*/  F2FP.F16.F32.PACK_AB R3, RZ, R22 ;  /* 0x00000016ff03723e */ /* 0x000fc800000000ff */
[----:B------:R-:W-:-:S05]  /*8a30*/  PRMT R3, R3, 0x5410, RZ ;  /* 0x0000541003037816 */ /* 0x000fca00000000ff */
[----:B------:R0:W-:Y:S01]  /*8a40*/  STG.E desc[UR36][R8.64], R3 ;  /* 0x0000000308007986 */ /* 0x0001e2000c101924 */
[----:B------:R-:W-:Y:S05]  /*8a50*/  BRA `(.L_x_6874) ;  /* 0x00000008008c7947 */ /* 0x000fea0003800000 */
.L_x_6879:
[----:B------:R-:W-:-:S06]  /*8a60*/  FMUL.FTZ R4, R22, 1 ;  /* 0x3f80000016047820 */ /* 0x000fcc0000410000 */
[----:B------:R-:W0:Y:S02]  /*8a70*/  F2F.F64.F32 R4, R4 ;  /* 0x0000000400047310 */ /* 0x000e240000201800 */
[----:B0-----:R0:W-:Y:S01]  /*8a80*/  STG.E.64 desc[UR36][R8.64], R4 ;  /* 0x0000000408007986 */ /* 0x0011e2000c101b24 */
[----:B------:R-:W-:Y:S05]  /*8a90*/  BRA `(.L_x_6874) ;  /* 0x00000008007c7947 */ /* 0x000fea0003800000 */
.L_x_6869:
        /* <DEDUP_REMOVED lines=13> */
.L_x_6884:
        /* <DEDUP_REMOVED lines=16> */
.L_x_6887:
[----:B------:R-:W-:-:S04]  /*8c70*/  SHF.R.U32.HI R22, RZ, 0x18, R22 ;  /* 0x00000018ff167819 */ /* 0x000fc80000011616 */
[----:B------:R-:W-:-:S04]  /*8c80*/  LOP3.LUT R3, R3, 0x80, R22, 0xf8, !PT ;  /* 0x0000008003037812 */ /* 0x000fc800078ef816 */
[----:B------:R-:W-:-:S07]  /*8c90*/  PRMT R4, R3, 0x7610, R4 ;  /* 0x0000761003047816 */ /* 0x000fce0000000004 */
.L_x_6886:
[----:B------:R-:W-:Y:S05]  /*8ca0*/  BSYNC.RECONVERGENT B0 ;  /* 0x0000000000007941 */ /* 0x000fea0003800200 */
.L_x_6885:
[----:B------:R0:W-:Y:S01]  /*8cb0*/  STG.E.U8 desc[UR36][R8.64], R4 ;  /* 0x0000000408007986 */ /* 0x0001e2000c101124 */
[----:B------:R-:W-:Y:S05]  /*8cc0*/  BRA `(.L_x_6874) ;  /* 0x0000000400f07947 */ /* 0x000fea0003800000 */
.L_x_6883:
        /* <DEDUP_REMOVED lines=16> */
.L_x_6890:
[----:B------:R-:W-:-:S04]  /*8dd0*/  SHF.R.U32.HI R22, RZ, 0x18, R22 ;  /* 0x00000018ff167819 */ /* 0x000fc80000011616 */
[----:B------:R-:W-:-:S04]  /*8de0*/  LOP3.LUT R3, R3, 0x80, R22, 0xf8, !PT ;  /* 0x0000008003037812 */ /* 0x000fc800078ef816 */
[----:B------:R-:W-:-:S07]  /*8df0*/  PRMT R4, R3, 0x7610, R4 ;  /* 0x0000761003047816 */ /* 0x000fce0000000004 */
.L_x_6889:
[----:B------:R-:W-:Y:S05]  /*8e00*/  BSYNC.RECONVERGENT B0 ;  /* 0x0000000000007941 */ /* 0x000fea0003800200 */
.L_x_6888:
[----:B------:R0:W-:Y:S01]  /*8e10*/  STG.E.U8 desc[UR36][R8.64], R4 ;  /* 0x0000000408007986 */ /* 0x0001e2000c101124 */
[----:B------:R-:W-:Y:S05]  /*8e20*/  BRA `(.L_x_6874) ;  /* 0x0000000400987947 */ /* 0x000fea0003800000 */
.L_x_6882:
[----:B------:R-:W-:-:S13]  /*8e30*/  ISETP.NE.AND P0, PT, R0, 0x1c, PT ;  /* 0x0000001c0000780c */ /* 0x000fda0003f05270 */
[----:B------:R-:W-:Y:S05]  /*8e40*/  @!P0 BRA `(.L_x_6891) ;  /* 0x0000000000588947 */ /* 0x000fea0003800000 */
[----:B------:R-:W-:-:S13]  /*8e50*/  ISETP.NE.AND P0, PT, R0, 0x1d, PT ;  /* 0x0000001d0000780c */ /* 0x000fda0003f05270 */
[----:B------:R-:W-:Y:S05]  /*8e60*/  @!P0 BRA `(.L_x_6892) ;  /* 0x0000000000448947 */ /* 0x000fea0003800000 */
[----:B------:R-:W-:-:S13]  /*8e70*/  ISETP.NE.AND P0, PT, R0, 0x2c, PT ;  /* 0x0000002c0000780c */ /* 0x000fda0003f05270 */
[----:B------:R-:W-:Y:S05]  /*8e80*/  @P0 BRA `(.L_x_6873) ;  /* 0x0000000000a80947 */ /* 0x000fea0003800000 */
        /* <DEDUP_REMOVED lines=15> */
.L_x_6892:
[----:B------:R-:W0:Y:S02]  /*8f80*/  F2I.U64.TRUNC R22, R22 ;  /* 0x0000001600167311 */ /* 0x000e24000020d800 */
[----:B0-----:R0:W-:Y:S01]  /*8f90*/  STG.E.64 desc[UR36][R8.64], R22 ;  /* 0x0000001608007986 */ /* 0x0011e2000c101b24 */
[----:B------:R-:W-:Y:S05]  /*8fa0*/  BRA `(.L_x_6874) ;  /* 0x0000000400387947 */ /* 0x000fea0003800000 */
.L_x_6891:
[----:B------:R-:W0:Y:S02]  /*8fb0*/  F2I.FTZ.U32.TRUNC.NTZ R3, R22 ;  /* 0x0000001600037305 */ /* 0x000e24000021f000 */
[----:B0-----:R0:W-:Y:S01]  /*8fc0*/  STG.E desc[UR36][R8.64], R3 ;  /* 0x0000000308007986 */ /* 0x0011e2000c101924 */
[----:B------:R-:W-:Y:S05]  /*8fd0*/  BRA `(.L_x_6874) ;  /* 0x00000004002c7947 */ /* 0x000fea0003800000 */
.L_x_6881:
        /* <DEDUP_REMOVED lines=10> */
.L_x_6894:
[----:B------:R-:W-:Y:S01]  /*9080*/  FMUL.FTZ R4, R22, 1 ;  /* 0x3f80000016047820 */ /* 0x000fe20000410000 */
[----:B------:R-:W-:-:S05]  /*9090*/  CS2R R6, SRZ ;  /* 0x0000000000067805 */ /* 0x000fca000001ff00 */
[----:B------:R-:W0:Y:S02]  /*90a0*/  F2F.F64.F32 R4, R4 ;  /* 0x0000000400047310 */ /* 0x000e240000201800 */
[----:B0-----:R4:W-:Y:S01]  /*90b0*/  STG.E.128 desc[UR36][R8.64], R4 ;  /* 0x0000000408007986 */ /* 0x0019e2000c101d24 */
[----:B------:R-:W-:Y:S05]  /*90c0*/  BRA `(.L_x_6874) ;  /* 0x0000000000f07947 */ /* 0x000fea0003800000 */
.L_x_6893:
[----:B------:R-:W-:-:S13]  /*90d0*/  ISETP.NE.AND P0, PT, R0, 0xf, PT ;  /* 0x0000000f0000780c */ /* 0x000fda0003f05270 */
[----:B------:R-:W-:Y:S05]  /*90e0*/  @!P0 BRA `(.L_x_6895) ;  /* 0x0000000000e08947 */ /* 0x000fea0003800000 */
[----:B------:R-:W-:-:S13]  /*90f0*/  ISETP.NE.AND P0, PT, R0, 0x17, PT ;  /* 0x000000170000780c */ /* 0x000fda0003f05270 */
[----:B------:R-:W-:Y:S05]  /*9100*/  @!P0 BRA `(.L_x_6896) ;  /* 0x00000000008c8947 */ /* 0x000fea0003800000 */
[----:B------:R-:W-:-:S13]  /*9110*/  ISETP.NE.AND P0, PT, R0, 0x18, PT ;  /* 0x000000180000780c */ /* 0x000fda0003f05270 */
[----:B------:R-:W-:Y:S05]  /*9120*/  @!P0 BRA `(.L_x_6897) ;  /* 0x0000000000448947 */ /* 0x000fea0003800000 */
.L_x_6873:
        /* <DEDUP_REMOVED lines=16> */
.L_x_6898:
[----:B------:R-:W-:Y:S05]  /*9230*/  BRA `(.L_x_6874) ;  /* 0x0000000000947947 */ /* 0x000fea0003800000 */
.L_x_6897:
        /* <DEDUP_REMOVED lines=12> */
.L_x_6900:
[----:B------:R-:W-:Y:S05]  /*9300*/  BSYNC.RECONVERGENT B0 ;  /* 0x0000000000007941 */ /* 0x000fea0003800200 */
.L_x_6899:
[----:B------:R-:W-:-:S05]  /*9310*/  LOP3.LUT R3, R0, 0x80, R5, 0xf8, !PT ;  /* 0x0000008000037812 */ /* 0x000fca00078ef805 */
[----:B------:R2:W-:Y:S01]  /*9320*/  STG.E.U8 desc[UR36][R8.64], R3 ;  /* 0x0000000308007986 */ /* 0x0005e2000c101124 */
[----:B------:R-:W-:Y:S05]  /*9330*/  BRA `(.L_x_6874) ;  /* 0x0000000000547947 */ /* 0x000fea0003800000 */
.L_x_6896:
        /* <DEDUP_REMOVED lines=11> */
.L_x_6902:
[----:B------:R-:W-:Y:S01]  /*93f0*/  IMAD.MOV.U32 R0, RZ, RZ, 0x7f ;  /* 0x0000007fff007424 */ /* 0x000fe200078e00ff */
[----:B------:R-:W-:-:S04]  /*9400*/  ISETP.GT.U32.AND P0, PT, R4, 0x7f800000, PT ;  /* 0x7f8000000400780c */ /* 0x000fc80003f04070 */
[----:B------:R-:W-:-:S09]  /*9410*/  SEL R0, R0, 0x7c, P0 ;  /* 0x0000007c00007807 */ /* 0x000fd20000000000 */
.L_x_6903:
[----:B------:R-:W-:Y:S05]  /*9420*/  BSYNC.RECONVERGENT B0 ;  /* 0x0000000000007941 */ /* 0x000fea0003800200 */
.L_x_6901:
[----:B------:R-:W-:-:S04]  /*9430*/  SHF.R.U32.HI R3, RZ, 0x18, R22 ;  /* 0x00000018ff037819 */ /* 0x000fc80000011616 */
[----:B------:R-:W-:-:S05]  /*9440*/  LOP3.LUT R3, R0, 0x80, R3, 0xf8, !PT ;  /* 0x0000008000037812 */ /* 0x000fca00078ef803 */
[----:B------:R1:W-:Y:S01]  /*9450*/  STG.E.U8 desc[UR36][R8.64], R3 ;  /* 0x0000000308007986 */ /* 0x0003e2000c101124 */
[----:B------:R-:W-:Y:S05]  /*9460*/  BRA `(.L_x_6874) ;  /* 0x0000000000087947 */ /* 0x000fea0003800000 */
.L_x_6895:
[----:B------:R-:W-:-:S05]  /*9470*/  F2FP.BF16.F32.PACK_AB R22, RZ, R22 ;  /* 0x00000016ff16723e */ /* 0x000fca00000010ff */
[----:B------:R0:W-:Y:S02]  /*9480*/  STG.E.U16 desc[UR36][R8.64], R22 ;  /* 0x0000001608007986 */ /* 0x0001e4000c101524 */
.L_x_6874:
[----:B------:R-:W-:-:S07]  /*9490*/  VIADD R27, R27, 0x80 ;  /* 0x000000801b1b7836 */ /* 0x000fce0000000000 */
.L_x_6831:
[----:B------:R-:W-:-:S13]  /*94a0*/  ISETP.GE.AND P0, PT, R27, R26, PT ;  /* 0x0000001a1b00720c */ /* 0x000fda0003f06270 */
[----:B------:R-:W-:Y:S05]  /*94b0*/  @P0 BREAK.RELIABLE B6 ;  /* 0x0000000000060942 */ /* 0x000fea0003800100 */
[----:B------:R-:W-:Y:S05]  /*94c0*/  @P0 BRA `(.L_x_6868) ;  /* 0x0000000c00940947 */ /* 0x000fea0003800000 */
[----:B------:R-:W-:Y:S05]  /*94d0*/  BSYNC.RELIABLE B6 ;  /* 0x0000000000067941 */ /* 0x000fea0003800100 */
.L_x_6830:
        /* <DEDUP_REMOVED lines=21> */
.L_x_6907:
[----:B------:R-:W0:Y:S02]  /*9630*/  F2I.S64.TRUNC R24, R24 ;  /* 0x0000001800187311 */ /* 0x000e24000020d900 */
[----:B0-----:R-:W-:-:S05]  /*9640*/  IMAD.MOV.U32 R3, RZ, RZ, R24 ;  /* 0x000000ffff037224 */ /* 0x001fca00078e0018 */
[----:B------:R4:W-:Y:S01]  /*9650*/  STG.E.U8 desc[UR36][R8.64], R3 ;  /* 0x0000000308007986 */ /* 0x0009e2000c101124 */
[----:B------:R-:W-:Y:S05]  /*9660*/  BRA `(.L_x_6909) ;  /* 0x0000000c00287947 */ /* 0x000fea0003800000 */
.L_x_6906:
        /* <DEDUP_REMOVED lines=9> */
.L_x_6911:
[----:B------:R-:W0:Y:S02]  /*9700*/  F2I.FTZ.TRUNC.NTZ R3, R24 ;  /* 0x0000001800037305 */ /* 0x000e24000021f100 */
[----:B0-----:R2:W-:Y:S01]  /*9710*/  STG.E desc[UR36][R8.64], R3 ;  /* 0x0000000308007986 */ /* 0x0015e2000c101924 */
[----:B------:R-:W-:Y:S05]  /*9720*/  BRA `(.L_x_6909) ;  /* 0x0000000800f87947 */ /* 0x000fea0003800000 */
.L_x_6910:
[----:B------:R-:W0:Y:S02]  /*9730*/  F2I.FTZ.TRUNC.NTZ R3, R24 ;  /* 0x0000001800037305 */ /* 0x000e24000021f100 */
[----:B0-----:R0:W-:Y:S01]  /*9740*/  STG.E.U16 desc[UR36][R8.64], R3 ;  /* 0x0000000308007986 */ /* 0x0011e2000c101524 */
[----:B------:R-:W-:Y:S05]  /*9750*/  BRA `(.L_x_6909) ;  /* 0x0000000800ec7947 */ /* 0x000fea0003800000 */
.L_x_6905:
        /* <DEDUP_REMOVED lines=8> */
.L_x_6913:
[----:B------:R-:W-:-:S05]  /*97e0*/  F2FP.F16.F32.PACK_AB R24, RZ, R24 ;  /* 0x00000018ff18723e */ /* 0x000fca00000000ff */
[----:B------:R0:W-:Y:S01]  /*97f0*/  STG.E.U16 desc[UR36][R8.64], R24 ;  /* 0x0000001808007986 */ /* 0x0001e2000c101524 */
[----:B------:R-:W-:Y:S05]  /*9800*/  BRA `(.L_x_6909) ;  /* 0x0000000800c07947 */ /* 0x000fea0003800000 */
.L_x_6912:
        /* <DEDUP_REMOVED lines=9> */
.L_x_6915:
[----:B------:R-:W-:-:S04]  /*98a0*/  F2FP.F16.F32.PACK_AB R3, RZ, R24 ;  /* 0x00000018ff03723e */ /* 0x000fc800000000ff */
[----:B------:R-:W-:-:S05]  /*98b0*/  PRMT R3, R3, 0x5410, RZ ;  /* 0x0000541003037816 */ /* 0x000fca00000000ff */
[----:B------:R0:W-:Y:S01]  /*98c0*/  STG.E desc[UR36][R8.64], R3 ;  /* 0x0000000308007986 */ /* 0x0001e2000c101924 */
[----:B------:R-:W-:Y:S05]  /*98d0*/  BRA `(.L_x_6909) ;  /* 0x00000008008c7947 */ /* 0x000fea0003800000 */
.L_x_6914:
[----:B------:R-:W-:-:S06]  /*98e0*/  FMUL.FTZ R4, R24, 1 ;  /* 0x3f80000018047820 */ /* 0x000fcc0000410000 */
[----:B------:R-:W0:Y:S02]  /*98f0*/  F2F.F64.F32 R4, R4 ;  /* 0x0000000400047310 */ /* 0x000e240000201800 */
[----:B0-----:R0:W-:Y:S01]  /*9900*/  STG.E.64 desc[UR36][R8.64], R4 ;  /* 0x0000000408007986 */ /* 0x0011e2000c101b24 */
[----:B------:R-:W-:Y:S05]  /*9910*/  BRA `(.L_x_6909) ;  /* 0x00000008007c7947 */ /* 0x000fea0003800000 */
.L_x_6904:
        /* <DEDUP_REMOVED lines=13> */
.L_x_6919:
        /* <DEDUP_REMOVED lines=16> */
.L_x_6922:
[----:B------:R-:W-:-:S04]  /*9af0*/  SHF.R.U32.HI R24, RZ, 0x18, R24 ;  /* 0x00000018ff187819 */ /* 0x000fc80000011618 */
[----:B------:R-:W-:-:S04]  /*9b00*/  LOP3.LUT R3, R3, 0x80, R24, 0xf8, !PT ;  /* 0x0000008003037812 */ /* 0x000fc800078ef818 */
[----:B------:R-:W-:-:S07]  /*9b10*/  PRMT R4, R3, 0x7610, R4 ;  /* 0x0000761003047816 */ /* 0x000fce0000000004 */
.L_x_6921:
[----:B------:R-:W-:Y:S05]  /*9b20*/  BSYNC.RECONVERGENT B0 ;  /* 0x0000000000007941 */ /* 0x000fea0003800200 */
.L_x_6920:
[----:B------:R0:W-:Y:S01]  /*9b30*/  STG.E.U8 desc[UR36][R8.64], R4 ;  /* 0x0000000408007986 */ /* 0x0001e2000c101124 */
[----:B------:R-:W-:Y:S05]  /*9b40*/  BRA `(.L_x_6909) ;  /* 0x0000000400f07947 */ /* 0x000fea0003800000 */
.L_x_6918:
        /* <DEDUP_REMOVED lines=16> */
.L_x_6925:
[----:B------:R-:W-:-:S04]  /*9c50*/  SHF.R.U32.HI R24, RZ, 0x18, R24 ;  /* 0x00000018ff187819 */ /* 0x000fc80000011618 */
[----:B------:R-:W-:-:S04]  /*9c60*/  LOP3.LUT R3, R3, 0x80, R24, 0xf8, !PT ;  /* 0x0000008003037812 */ /* 0x000fc800078ef818 */
[----:B------:R-:W-:-:S07]  /*9c70*/  PRMT R4, R3, 0x7610, R4 ;  /* 0x0000761003047816 */ /* 0x000fce0000000004 */
.L_x_6924:
[----:B------:R-:W-:Y:S05]  /*9c80*/  BSYNC.RECONVERGENT B0 ;  /* 0x0000000000007941 */ /* 0x000fea0003800200 */
.L_x_6923:
[----:B------:R0:W-:Y:S01]  /*9c90*/  STG.E.U8 desc[UR36][R8.64], R4 ;  /* 0x0000000408007986 */ /* 0x0001e2000c101124 */
[----:B------:R-:W-:Y:S05]  /*9ca0*/  BRA `(.L_x_6909) ;  /* 0x0000000400987947 */ /* 0x000fea0003800000 */
.L_x_6917:
        /* <DEDUP_REMOVED lines=21> */
.L_x_6927:
[----:B------:R-:W0:Y:S02]  /*9e00*/  F2I.U64.TRUNC R24, R24 ;  /* 0x0000001800187311 */ /* 0x000e24000020d800 */
[----:B0-----:R0:W-:Y:S01]  /*9e10*/  STG.E.64 desc[UR36][R8.64], R24 ;  /* 0x0000001808007986 */ /* 0x0011e2000c101b24 */
[----:B------:R-:W-:Y:S05]  /*9e20*/  BRA `(.L_x_6909) ;  /* 0x0000000400387947 */ /* 0x000fea0003800000 */
.L_x_6926:
[----:B------:R-:W0:Y:S02]  /*9e30*/  F2I.FTZ.U32.TRUNC.NTZ R3, R24 ;  /* 0x0000001800037305 */ /* 0x000e24000021f000 */
[----:B0-----:R0:W-:Y:S01]  /*9e40*/  STG.E desc[UR36][R8.64], R3 ;  /* 0x0000000308007986 */ /* 0x0011e2000c101924 */
[----:B------:R-:W-:Y:S05]  /*9e50*/  BRA `(.L_x_6909) ;  /* 0x00000004002c7947 */ /* 0x000fea0003800000 */
.L_x_6916:
        /* <DEDUP_REMOVED lines=10> */
.L_x_6929:
[----:B------:R-:W-:Y:S01]  /*9f00*/  FMUL.FTZ R4, R24, 1 ;  /* 0x3f80000018047820 */ /* 0x000fe20000410000 */
[----:B------:R-:W-:-:S05]  /*9f10*/  CS2R R6, SRZ ;  /* 0x0000000000067805 */ /* 0x000fca000001ff00 */
[----:B------:R-:W0:Y:S02]  /*9f20*/  F2F.F64.F32 R4, R4 ;  /* 0x0000000400047310 */ /* 0x000e240000201800 */
[----:B0-----:R0:W-:Y:S01]  /*9f30*/  STG.E.128 desc[UR36][R8.64], R4 ;  /* 0x0000000408007986 */ /* 0x0011e2000c101d24 */
[----:B------:R-:W-:Y:S05]  /*9f40*/  BRA `(.L_x_6909) ;  /* 0x0000000000f07947 */ /* 0x000fea0003800000 */
.L_x_6928:
[----:B------:R-:W-:-:S13]  /*9f50*/  ISETP.NE.AND P0, PT, R0, 0xf, PT ;  /* 0x0000000f0000780c */ /* 0x000fda0003f05270 */
[----:B------:R-:W-:Y:S05]  /*9f60*/  @!P0 BRA `(.L_x_6930) ;  /* 0x0000000000e08947 */ /* 0x000fea0003800000 */
[----:B------:R-:W-:-:S13]  /*9f70*/  ISETP.NE.AND P0, PT, R0, 0x17, PT ;  /* 0x000000170000780c */ /* 0x000fda0003f05270 */
[----:B------:R-:W-:Y:S05]  /*9f80*/  @!P0 BRA `(.L_x_6931) ;  /* 0x00000000008c8947 */ /* 0x000fea0003800000 */
[----:B------:R-:W-:-:S13]  /*9f90*/  ISETP.NE.AND P0, PT, R0, 0x18, PT ;  /* 0x000000180000780c */ /* 0x000fda0003f05270 */
[----:B------:R-:W-:Y:S05]  /*9fa0*/  @!P0 BRA `(.L_x_6932) ;  /* 0x0000000000448947 */ /* 0x000fea0003800000 */
.L_x_6908:
        /* <DEDUP_REMOVED lines=16> */
.L_x_6933:
[----:B------:R-:W-:Y:S05]  /*a0b0*/  BRA `(.L_x_6909) ;  /* 0x0000000000947947 */ /* 0x000fea0003800000 */
.L_x_6932:
        /* <DEDUP_REMOVED lines=12> */
.L_x_6935:
[----:B------:R-:W-:Y:S05]  /*a180*/  BSYNC.RECONVERGENT B0 ;  /* 0x0000000000007941 */ /* 0x000fea0003800200 */
.L_x_6934:
[----:B------:R-:W-:-:S05]  /*a190*/  LOP3.LUT R3, R0, 0x80, R5, 0xf8, !PT ;  /* 0x0000008000037812 */ /* 0x000fca00078ef805 */
[----:B------:R0:W-:Y:S01]  /*a1a0*/  STG.E.U8 desc[UR36][R8.64], R3 ;  /* 0x0000000308007986 */ /* 0x0001e2000c101124 */
[----:B------:R-:W-:Y:S05]  /*a1b0*/  BRA `(.L_x_6909) ;  /* 0x0000000000547947 */ /* 0x000fea0003800000 */
.L_x_6931:
        /* <DEDUP_REMOVED lines=11> */
.L_x_6937:
[----:B------:R-:W-:Y:S01]  /*a270*/  IMAD.MOV.U32 R0, RZ, RZ, 0x7f ;  /* 0x0000007fff007424 */ /* 0x000fe200078e00ff */
[----:B------:R-:W-:-:S04]  /*a280*/  ISETP.GT.U32.AND P0, PT, R4, 0x7f800000, PT ;  /* 0x7f8000000400780c */ /* 0x000fc80003f04070 */
[----:B------:R-:W-:-:S09]  /*a290*/  SEL R0, R0, 0x7c, P0 ;  /* 0x0000007c00007807 */ /* 0x000fd20000000000 */
.L_x_6938:
[----:B------:R-:W-:Y:S05]  /*a2a0*/  BSYNC.RECONVERGENT B0 ;  /* 0x0000000000007941 */ /* 0x000fea0003800200 */
.L_x_6936:
[----:B------:R-:W-:-:S04]  /*a2b0*/  SHF.R.U32.HI R3, RZ, 0x18, R24 ;  /* 0x00000018ff037819 */ /* 0x000fc80000011618 */
[----:B------:R-:W-:-:S05]  /*a2c0*/  LOP3.LUT R3, R0, 0x80, R3, 0xf8, !PT ;  /* 0x0000008000037812 */ /* 0x000fca00078ef803 */
[----:B------:R0:W-:Y:S01]  /*a2d0*/  STG.E.U8 desc[UR36][R8.64], R3 ;  /* 0x0000000308007986 */ /* 0x0001e2000c101124 */
[----:B------:R-:W-:Y:S05]  /*a2e0*/  BRA `(.L_x_6909) ;  /* 0x0000000000087947 */ /* 0x000fea0003800000 */
.L_x_6930:
[----:B------:R-:W-:-:S05]  /*a2f0*/  F2FP.BF16.F32.PACK_AB R24, RZ, R24 ;  /* 0x00000018ff18723e */ /* 0x000fca00000010ff */
[----:B------:R0:W-:Y:S02]  /*a300*/  STG.E.U16 desc[UR36][R8.64], R24 ;  /* 0x0000001808007986 */ /* 0x0001e4000c101524 */
.L_x_6909:
[----:B------:R-:W-:-:S07]  /*a310*/  VIADD R27, R27, 0x80 ;  /* 0x000000801b1b7836 */ /* 0x000fce0000000000 */
.L_x_6868:
[----:B------:R-:W-:Y:S05]  /*a320*/  BSYNC.RECONVERGENT B7 ;  /* 0x0000000000077941 */ /* 0x000fea0003800200 */
.L_x_6829:
[----:B------:R-:W-:-:S13]  /*a330*/  ISETP.GE.AND P0, PT, R27, R26, PT ;  /* 0x0000001a1b00720c */ /* 0x000fda0003f06270 */
[----:B------:R-:W-:Y:S05]  /*a340*/  @P0 EXIT ;  /* 0x000000000000094d */ /* 0x000fea0003800000 */
[----:B0---4-:R-:W0:Y:S01]  /*a350*/  LDC.64 R4, c[0x0][0x388] ;  /* 0x0000e200ff047b82 */ /* 0x011e220000000a00 */
[----:B------:R-:W1:Y:S01]  /*a360*/  LDCU UR4, c[0x0][0x3b4] ;  /* 0x00007680ff0477ac */ /* 0x000e620008000800 */
[----:B------:R-:W-:Y:S01]  /*a370*/  PRMT R0, R17, 0x9910, RZ ;  /* 0x0000991011007816 */ /* 0x000fe200000000ff */
[----:B------:R-:W-:-:S03]  /*a380*/  IMAD R2, R2, 0x200, R27 ;  /* 0x0000020002027824 */ /* 0x000fc600078e021b */
[----:B------:R-:W-:Y:S01]  /*a390*/  ISETP.GT.AND P1, PT, R0, 0x9, PT ;  /* 0x000000090000780c */ /* 0x000fe20003f24270 */
[----:B-123--:R-:W-:-:S05]  /*a3a0*/  IMAD R3, R2, UR4, RZ ;  /* 0x0000000402037c24 */ /* 0x00efca000f8e02ff */
        /* <DEDUP_REMOVED lines=12> */
[----:B0-----:R-:W-:Y:S01]  /*a470*/  STG.E.U8 desc[UR36][R2.64], R5 ;  /* 0x0000000502007986 */ /* 0x001fe2000c101124 */
[----:B------:R-:W-:Y:S05]  /*a480*/  EXIT ;  /* 0x000000000000794d */ /* 0x000fea0003800000 */
.L_x_6942:
[----:B------:R-:W0:Y:S02]  /*a490*/  F2I.S64.TRUNC R16, R16 ;  /* 0x0000001000107311 */ /* 0x000e24000020d900 */
[----:B0-----:R-:W-:-:S05]  /*a4a0*/  IMAD.MOV.U32 R5, RZ, RZ, R16 ;  /* 0x000000ffff057224 */ /* 0x001fca00078e0010 */
[----:B------:R-:W-:Y:S01]  /*a4b0*/  STG.E.U8 desc[UR36][R2.64], R5 ;  /* 0x0000000502007986 */ /* 0x000fe2000c101124 */
[----:B------:R-:W-:Y:S05]  /*a4c0*/  EXIT ;  /* 0x000000000000794d */ /* 0x000fea0003800000 */
.L_x_6941:
[----:B------:R-:W-:-:S13]  /*a4d0*/  ISETP.NE.AND P0, PT, R0, 0x2, PT ;  /* 0x000000020000780c */ /* 0x000fda0003f05270 */
[----:B------:R-:W-:Y:S05]  /*a4e0*/  @!P0 BRA `(.L_x_6944) ;  /* 0x0000000000288947 */ /* 0x000fea0003800000 */
[----:B------:R-:W-:-:S13]  /*a4f0*/  ISETP.NE.AND P0, PT, R0, 0x3, PT ;  /* 0x000000030000780c */ /* 0x000fda0003f05270 */
[----:B------:R-:W-:Y:S05]  /*a500*/  @!P0 BRA `(.L_x_6945) ;  /* 0x0000000000148947 */ /* 0x000fea0003800000 */
[----:B------:R-:W-:-:S13]  /*a510*/  ISETP.NE.AND P0, PT, R0, 0x4, PT ;  /* 0x000000040000780c */ /* 0x000fda0003f05270 */
[----:B------:R-:W-:Y:S05]  /*a520*/  @P0 BRA `(.L_x_6943) ;  /* 0x0000000800380947 */ /* 0x000fea0003800000 */
[----:B------:R-:W0:Y:S02]  /*a530*/  F2I.S64.TRUNC R16, R16 ;  /* 0x0000001000107311 */ /* 0x000e24000020d900 */
[----:B0-----:R-:W-:Y:S01]  /*a540*/  STG.E.64 desc[UR36][R2.64], R16 ;  /* 0x0000001002007986 */ /* 0x001fe2000c101b24 */
[----:B------:R-:W-:Y:S05]  /*a550*/  EXIT ;  /* 0x000000000000794d */ /* 0x000fea0003800000 */
.L_x_6945:
[----:B------:R-:W0:Y:S02]  /*a560*/  F2I.FTZ.TRUNC.NTZ R5, R16 ;  /* 0x0000001000057305 */ /* 0x000e24000021f100 */
[----:B0-----:R-:W-:Y:S01]  /*a570*/  STG.E desc[UR36][R2.64], R5 ;  /* 0x0000000502007986 */ /* 0x001fe2000c101924 */
[----:B------:R-:W-:Y:S05]  /*a580*/  EXIT ;  /* 0x000000000000794d */ /* 0x000fea0003800000 */
.L_x_6944:
[----:B------:R-:W0:Y:S02]  /*a590*/  F2I.FTZ.TRUNC.NTZ R5, R16 ;  /* 0x0000001000057305 */ /* 0x000e24000021f100 */
[----:B0-----:R-:W-:Y:S01]  /*a5a0*/  STG.E.U16 desc[UR36][R2.64], R5 ;  /* 0x0000000502007986 */ /* 0x001fe2000c101524 */
[----:B------:R-:W-:Y:S05]  /*a5b0*/  EXIT ;  /* 0x000000000000794d */ /* 0x000fea0003800000 */
.L_x_6940:
[----:B------:R-:W-:-:S13]  /*a5c0*/  ISETP.GT.AND P0, PT, R0, 0x6, PT ;  /* 0x000000060000780c */ /* 0x000fda0003f04270 */
[----:B------:R-:W-:Y:S05]  /*a5d0*/  @P0 BRA `(.L_x_6946) ;  /* 0x0000000000240947 */ /* 0x000fea0003800000 */
[----:B------:R-:W-:-:S13]  /*a5e0*/  ISETP.NE.AND P0, PT, R0, 0x5, PT ;  /* 0x000000050000780c */ /* 0x000fda0003f05270 */
[----:B------:R-:W-:Y:S05]  /*a5f0*/  @!P0 BRA `(.L_x_6947) ;  /* 0x0000000000108947 */ /* 0x000fea0003800000 */
[----:B------:R-:W-:-:S13]  /*a600*/  ISETP.NE.AND P0, PT, R0, 0x6, PT ;  /* 0x000000060000780c */ /* 0x000fda0003f05270 */
[----:B------:R-:W-:Y:S05]  /*a610*/  @P0 BRA `(.L_x_6943) ;  /* 0x0000000400fc0947 */ /* 0x000fea0003800000 */
[----:B------:R-:W-:Y:S01]  /*a620*/  STG.E desc[UR36][R2.64], R16 ;  /* 0x0000001002007986 */ /* 0x000fe2000c101924 */
[----:B------:R-:W-:Y:S05]  /*a630*/  EXIT ;  /* 0x000000000000794d */ /* 0x000fea0003800000 */
.L_x_6947:
[----:B------:R-:W-:-:S05]  /*a640*/  F2FP.F16.F32.PACK_AB R16, RZ, R16 ;  /* 0x00000010ff10723e */ /* 0x000fca00000000ff */
[----:B------:R-:W-:Y:S01]  /*a650*/  STG.E.U16 desc[UR36][R2.64], R16 ;  /* 0x0000001002007986 */ /* 0x000fe2000c101524 */
[----:B------:R-:W-:Y:S05]  /*a660*/  EXIT ;  /* 0x000000000000794d */ /* 0x000fea0003800000 */
.L_x_6946:
[----:B------:R-:W-:-:S13]  /*a670*/  ISETP.NE.AND P0, PT, R0, 0x7, PT ;  /* 0x000000070000780c */ /* 0x000fda0003f05270 */
[----:B------:R-:W-:Y:S05]  /*a680*/  @!P0 BRA `(.L_x_6948) ;  /* 0x00000000002c8947 */ /* 0x000fea0003800000 */
[----:B------:R-:W-:-:S13]  /*a690*/  ISETP.NE.AND P0, PT, R0, 0x8, PT ;  /* 0x000000080000780c */ /* 0x000fda0003f05270 */
[----:B------:R-:W-:Y:S05]  /*a6a0*/  @!P0 BRA `(.L_x_6949) ;  /* 0x0000000000148947 */ /* 0x000fea0003800000 */
[----:B------:R-:W-:-:S13]  /*a6b0*/  ISETP.NE.AND P0, PT, R0, 0x9, PT ;  /* 0x000000090000780c */ /* 0x000fda0003f05270 */
[----:B------:R-:W-:Y:S05]  /*a6c0*/  @P0 BRA `(.L_x_6943) ;  /* 0x0000000400d00947 */ /* 0x000fea0003800000 */
[----:B------:R-:W-:-:S05]  /*a6d0*/  IMAD.MOV.U32 R17, RZ, RZ, RZ ;  /* 0x000000ffff117224 */ /* 0x000fca00078e00ff */
[----:B------:R-:W-:Y:S01]  /*a6e0*/  STG.E.64 desc[UR36][R2.64], R16 ;  /* 0x0000001002007986 */ /* 0x000fe2000c101b24 */
[----:B------:R-:W-:Y:S05]  /*a6f0*/  EXIT ;  /* 0x000000000000794d */ /* 0x000fea0003800000 */
.L_x_6949:
[----:B------:R-:W-:-:S04]  /*a700*/  F2FP.F16.F32.PACK_AB R5, RZ, R16 ;  /* 0x00000010ff05723e */ /* 0x000fc800000000ff */
[----:B------:R-:W-:-:S05]  /*a710*/  PRMT R5, R5, 0x5410, RZ ;  /* 0x0000541005057816 */ /* 0x000fca00000000ff */
[----:B------:R-:W-:Y:S01]  /*a720*/  STG.E desc[UR36][R2.64], R5 ;  /* 0x0000000502007986 */ /* 0x000fe2000c101924 */
[----:B------:R-:W-:Y:S05]  /*a730*/  EXIT ;  /* 0x000000000000794d */ /* 0x000fea0003800000 */
.L_x_6948:
[----:B------:R-:W-:-:S06]  /*a740*/  FMUL.FTZ R4, R16, 1 ;  /* 0x3f80000010047820 */ /* 0x000fcc0000410000 */
[----:B------:R-:W0:Y:S02]  /*a750*/  F2F.F64.F32 R4, R4 ;  /* 0x0000000400047310 */ /* 0x000e240000201800 */
[----:B0-----:R-:W-:Y:S01]  /*a760*/  STG.E.64 desc[UR36][R2.64], R4 ;  /* 0x0000000402007986 */ /* 0x001fe2000c101b24 */
[----:B------:R-:W-:Y:S05]  /*a770*/  EXIT ;  /* 0x000000000000794d */ /* 0x000fea0003800000 */
.L_x_6939:
        /* <DEDUP_REMOVED lines=11> */
[----:B0-----:R-:W-:Y:S01]  /*a830*/  STG.E.U16 desc[UR36][R2.64], R5 ;  /* 0x0000000502007986 */ /* 0x001fe2000c101524 */
[----:B------:R-:W-:Y:S05]  /*a840*/  EXIT ;  /* 0x000000000000794d */ /* 0x000fea0003800000 */
.L_x_6953:
        /* <DEDUP_REMOVED lines=16> */
.L_x_6956:
[----:B------:R-:W-:-:S04]  /*a950*/  SHF.R.U32.HI R16, RZ, 0x18, R16 ;  /* 0x00000018ff107819 */ /* 0x000fc80000011610 */
[----:B------:R-:W-:-:S04]  /*a960*/  LOP3.LUT R5, R5, 0x80, R16, 0xf8, !PT ;  /* 0x0000008005057812 */ /* 0x000fc800078ef810 */
[----:B------:R-:W-:-:S07]  /*a970*/  PRMT R0, R5, 0x7610, R0 ;  /* 0x0000761005007816 */ /* 0x000fce0000000000 */
.L_x_6955:
[----:B------:R-:W-:Y:S05]  /*a980*/  BSYNC.RECONVERGENT B0 ;  /* 0x0000000000007941 */ /* 0x000fea0003800200 */
.L_x_6954:
[----:B------:R-:W-:Y:S01]  /*a990*/  STG.E.U8 desc[UR36][R2.64], R0 ;  /* 0x0000000002007986 */ /* 0x000fe2000c101124 */
[----:B------:R-:W-:Y:S05]  /*a9a0*/  EXIT ;  /* 0x000000000000794d */ /* 0x000fea0003800000 */
.L_x_6952:
        /* <DEDUP_REMOVED lines=16> */
.L_x_6959:
[----:B------:R-:W-:-:S04]  /*aab0*/  SHF.R.U32.HI R16, RZ, 0x18, R16 ;  /* 0x00000018ff107819 */ /* 0x000fc80000011610 */
[----:B------:R-:W-:-:S04]  /*aac0*/  LOP3.LUT R5, R5, 0x80, R16, 0xf8, !PT ;  /* 0x0000008005057812 */ /* 0x000fc800078ef810 */
[----:B------:R-:W-:-:S07]  /*aad0*/  PRMT R0, R5, 0x7610, R0 ;  /* 0x0000761005007816 */ /* 0x000fce0000000000 */
.L_x_6958:
[----:B------:R-:W-:Y:S05]  /*aae0*/  BSYNC.RECONVERGENT B0 ;  /* 0x0000000000007941 */ /* 0x000fea0003800200 */
.L_x_6957:
[----:B------:R-:W-:Y:S01]  /*aaf0*/  STG.E.U8 desc[UR36][R2.64], R0 ;  /* 0x0000000002007986 */ /* 0x000fe2000c101124 */
[----:B------:R-:W-:Y:S05]  /*ab00*/  EXIT ;  /* 0x000000000000794d */ /* 0x000fea0003800000 */
.L_x_6951:
        /* <DEDUP_REMOVED lines=21> */
.L_x_6961:
[----:B------:R-:W0:Y:S02]  /*ac60*/  F2I.U64.TRUNC R16, R16 ;  /* 0x0000001000107311 */ /* 0x000e24000020d800 */
[----:B0-----:R-:W-:Y:S01]  /*ac70*/  STG.E.64 desc[UR36][R2.64], R16 ;  /* 0x0000001002007986 */ /* 0x001fe2000c101b24 */
[----:B------:R-:W-:Y:S05]  /*ac80*/  EXIT ;  /* 0x000000000000794d */ /* 0x000fea0003800000 */
.L_x_6960:
[----:B------:R-:W0:Y:S02]  /*ac90*/  F2I.FTZ.U32.TRUNC.NTZ R5, R16 ;  /* 0x0000001000057305 */ /* 0x000e24000021f000 */
[----:B0-----:R-:W-:Y:S01]  /*aca0*/  STG.E desc[UR36][R2.64], R5 ;  /* 0x0000000502007986 */ /* 0x001fe2000c101924 */
[----:B------:R-:W-:Y:S05]  /*acb0*/  EXIT ;  /* 0x000000000000794d */ /* 0x000fea0003800000 */
.L_x_6950:
        /* <DEDUP_REMOVED lines=8> */
[----:B------:R-:W-:Y:S01]  /*ad40*/  STG.E.U8 desc[UR36][R2.64], R5 ;  /* 0x0000000502007986 */ /* 0x000fe2000c101124 */
[----:B------:R-:W-:Y:S05]  /*ad50*/  EXIT ;  /* 0x000000000000794d */ /* 0x000fea0003800000 */
.L_x_6963:
[----:B------:R-:W-:Y:S01]  /*ad60*/  FMUL.FTZ R4, R16, 1 ;  /* 0x3f80000010047820 */ /* 0x000fe20000410000 */
[----:B------:R-:W-:-:S05]  /*ad70*/  CS2R R6, SRZ ;  /* 0x0000000000067805 */ /* 0x000fca000001ff00 */
[----:B------:R-:W0:Y:S02]  /*ad80*/  F2F.F64.F32 R4, R4 ;  /* 0x0000000400047310 */ /* 0x000e240000201800 */
[----:B0-----:R-:W-:Y:S01]  /*ad90*/  STG.E.128 desc[UR36][R2.64], R4 ;  /* 0x0000000402007986 */ /* 0x001fe2000c101d24 */
[----:B------:R-:W-:Y:S05]  /*ada0*/  EXIT ;  /* 0x000000000000794d */ /* 0x000fea0003800000 */
.L_x_6962:
[----:B------:R-:W-:-:S13]  /*adb0*/  ISETP.NE.AND P0, PT, R0, 0xf, PT ;  /* 0x0000000f0000780c */ /* 0x000fda0003f05270 */
[----:B------:R-:W-:Y:S05]  /*adc0*/  @!P0 BRA `(.L_x_6964) ;  /* 0x0000000000e08947 */ /* 0x000fea0003800000 */
[----:B------:R-:W-:-:S13]  /*add0*/  ISETP.NE.AND P0, PT, R0, 0x17, PT ;  /* 0x000000170000780c */ /* 0x000fda0003f05270 */
[----:B------:R-:W-:Y:S05]  /*ade0*/  @!P0 BRA `(.L_x_6965) ;  /* 0x00000000008c8947 */ /* 0x000fea0003800000 */
[----:B------:R-:W-:-:S13]  /*adf0*/  ISETP.NE.AND P0, PT, R0, 0x18, PT ;  /* 0x000000180000780c */ /* 0x000fda0003f05270 */
[----:B------:R-:W-:Y:S05]  /*ae00*/  @!P0 BRA `(.L_x_6966) ;  /* 0x0000000000448947 */ /* 0x000fea0003800000 */
.L_x_6943:
        /* <DEDUP_REMOVED lines=16> */
.L_x_6967:
[----:B------:R-:W-:Y:S05]  /*af10*/  EXIT ;  /* 0x000000000000794d */ /* 0x000fea0003800000 */
.L_x_6966:
        /* <DEDUP_REMOVED lines=12> */
.L_x_6969:
[----:B------:R-:W-:Y:S05]  /*afe0*/  BSYNC.RECONVERGENT B0 ;  /* 0x0000000000007941 */ /* 0x000fea0003800200 */
.L_x_6968:
[----:B------:R-:W-:-:S05]  /*aff0*/  LOP3.LUT R5, R0, 0x80, R7, 0xf8, !PT ;  /* 0x0000008000057812 */ /* 0x000fca00078ef807 */
[----:B------:R-:W-:Y:S01]  /*b000*/  STG.E.U8 desc[UR36][R2.64], R5 ;  /* 0x0000000502007986 */ /* 0x000fe2000c101124 */
[----:B------:R-:W-:Y:S05]  /*b010*/  EXIT ;  /* 0x000000000000794d */ /* 0x000fea0003800000 */
.L_x_6965:
        /* <DEDUP_REMOVED lines=11> */
.L_x_6971:
[----:B------:R-:W-:Y:S01]  /*b0d0*/  IMAD.MOV.U32 R0, RZ, RZ, 0x7f ;  /* 0x0000007fff007424 */ /* 0x000fe200078e00ff */
[----:B------:R-:W-:-:S04]  /*b0e0*/  ISETP.GT.U32.AND P0, PT, R4, 0x7f800000, PT ;  /* 0x7f8000000400780c */ /* 0x000fc80003f04070 */
[----:B------:R-:W-:-:S09]  /*b0f0*/  SEL R0, R0, 0x7c, P0 ;  /* 0x0000007c00007807 */ /* 0x000fd20000000000 */
.L_x_6972:
[----:B------:R-:W-:Y:S05]  /*b100*/  BSYNC.RECONVERGENT B0 ;  /* 0x0000000000007941 */ /* 0x000fea0003800200 */
.L_x_6970:
[----:B------:R-:W-:-:S04]  /*b110*/  SHF.R.U32.HI R5, RZ, 0x18, R16 ;  /* 0x00000018ff057819 */ /* 0x000fc80000011610 */
[----:B------:R-:W-:-:S05]  /*b120*/  LOP3.LUT R5, R0, 0x80, R5, 0xf8, !PT ;  /* 0x0000008000057812 */ /* 0x000fca00078ef805 */
[----:B------:R-:W-:Y:S01]  /*b130*/  STG.E.U8 desc[UR36][R2.64], R5 ;  /* 0x0000000502007986 */ /* 0x000fe2000c101124 */
[----:B------:R-:W-:Y:S05]  /*b140*/  EXIT ;  /* 0x000000000000794d */ /* 0x000fea0003800000 */
.L_x_6964:
[----:B------:R-:W-:-:S05]  /*b150*/  F2FP.BF16.F32.PACK_AB R16, RZ, R16 ;  /* 0x00000010ff10723e */ /* 0x000fca00000010ff */
[----:B------:R-:W-:Y:S01]  /*b160*/  STG.E.U16 desc[UR36][R2.64], R16 ;  /* 0x0000001002007986 */ /* 0x000fe2000c101524 */
[----:B------:R-:W-:Y:S05]  /*b170*/  EXIT ;  /* 0x000000000000794d */ /* 0x000fea0003800000 */
.L_x_6973:
        /* <DEDUP_REMOVED lines=16> */
.L_x_31074:


//--------------------- .text._ZN2at6native18elementwise_kernelILi128ELi2EZNS0_22gpu_kernel_impl_nocastINS0_13BinaryFunctorIfffZZZNS0_21heaviside_kernel_cudaERNS_18TensorIteratorBaseEENKUlvE_clEvENKUlvE5_clEvEUlffE_EEEEvS5_RKT_EUliE_EEviT1_ --------------------------
	.section	.text._ZN2at6native18elementwise_kernelILi128ELi2EZNS0_22gpu_kernel_impl_nocastINS0_13BinaryFunctorIfffZZZNS0_21heaviside_kernel_cudaERNS_18TensorIteratorBaseEENKUlvE_clEvENKUlvE5_clEvEUlffE_EEEEvS5_RKT_EUliE_EEviT1_,"ax",@progbits
	.align	128
        .global         _ZN2at6native18elementwise_kernelILi128ELi2EZNS0_22gpu_kernel_impl_nocastINS0_13BinaryFunctorIfffZZZNS0_21heaviside_kernel_cudaERNS_18TensorIteratorBaseEENKUlvE_clEvENKUlvE5_clEvEUlffE_EEEEvS5_RKT_EUliE_EEviT1_
        .type           _ZN2at6native18elementwise_kernelILi128ELi2EZNS0_22gpu_kernel_impl_nocastINS0_13BinaryFunctorIfffZZZNS0_21heaviside_kernel_cudaERNS_18TensorIteratorBaseEENKUlvE_clEvENKUlvE5_clEvEUlffE_EEEEvS5_RKT_EUliE_EEviT1_,@function
        .size           _ZN2at6native18elementwise_kernelILi128ELi2EZNS0_22gpu_kernel_impl_nocastINS0_13BinaryFunctorIfffZZZNS0_21heaviside_kernel_cudaERNS_18TensorIteratorBaseEENKUlvE_clEvENKUlvE5_clEvEUlffE_EEEEvS5_RKT_EUliE_EEviT1_,(.L_x_31075 - _ZN2at6native18elementwise_kernelILi128ELi2EZNS0_22gpu_kernel_impl_nocastINS0_13BinaryFunctorIfffZZZNS0_21heaviside_kernel_cudaERNS_18TensorIteratorBaseEENKUlvE_clEvENKUlvE5_clEvEUlffE_EEEEvS5_RKT_EUliE_EEviT1_)
        .other          _ZN2at6native18elementwise_kernelILi128ELi2EZNS0_22gpu_kernel_impl_nocastINS0_13BinaryFunctorIfffZZZNS0_21heaviside_kernel_cudaERNS_18TensorIteratorBaseEENKUlvE_clEvENKUlvE5_clEvEUlffE_EEEEvS5_RKT_EUliE_EEviT1_,@"STO_CUDA_ENTRY STV_DEFAULT"
_ZN2at6native18elementwise_kernelILi128ELi2EZNS0_22gpu_kernel_impl_nocastINS0_13BinaryFunctorIfffZZZNS0_21heaviside_kernel_cudaERNS_18TensorIteratorBaseEENKUlvE_clEvENKUlvE5_clEvEUlffE_EEEEvS5_RKT_EUliE_EEviT1_:
.text._ZN2at6native18elementwise_kernelILi128ELi2EZNS0_22gpu_kernel_impl_nocastINS0_13BinaryFunctorIfffZZZNS0_21heaviside_kernel_cudaERNS_18TensorIteratorBaseEENKUlvE_clEvENKUlvE5_clEvEUlffE_EEEEvS5_RKT_EUliE_EEviT1_:
        /* <DEDUP_REMOVED lines=10> */
[----:B------:R-:W-:Y:S01]  /*00a0*/  BSSY.RECONVERGENT B0, `(.L_x_6975) ;  /* 0x000000c000007945 */ /* 0x000fe20003800200 */
[----:B0-----:R-:W-:-:S13]  /*00b0*/  ISETP.GE.AND P0, PT, R3, UR4, PT ;  /* 0x0000000403007c0c */ /* 0x001fda000bf06270 */
[----:B------:R-:W-:Y:S05]  /*00c0*/  @P0 BRA `(.L_x_6976) ;  /* 0x0000000000240947 */ /* 0x000fea0003800000 */
[----:B------:R-:W0:Y:S08]  /*00d0*/  LDC.64 R4, c[0x0][0x5f0] ;  /* 0x00017c00ff047b82 */ /* 0x000e300000000a00 */
[----:B------:R-:W1:Y:S01]  /*00e0*/  LDC.64 R6, c[0x0][0x5f8] ;  /* 0x00017e00ff067b82 */ /* 0x000e620000000a00 */
[----:B0-----:R-:W2:Y:S04]  /*00f0*/  LDG.E R4, desc[UR6][R4.64] ;  /* 0x0000000604047981 */ /* 0x001ea8000c1e1900 */
[----:B-1----:R0:W3:Y:S03]  /*0100*/  LDG.E R11, desc[UR6][R6.64] ;  /* 0x00000006060b7981 */ /* 0x0020e6000c1e1900 */
[----:B------:R-:W1:Y:S01]  /*0110*/  LDC.64 R8, c[0x0][0x5e8] ;  /* 0x00017a00ff087b82 */ /* 0x000e620000000a00 */
[----:B------:R-:W-:-:S02]  /*0120*/  IADD3 R3, PT, PT, R3, 0x80, RZ ;  /* 0x0000008003037810 */ /* 0x000fc40007ffe0ff */
[----:B--2---:R-:W-:-:S13]  /*0130*/  FSETP.NEU.FTZ.AND P0, PT, R4, RZ, PT ;  /* 0x000000ff0400720b */ /* 0x004fda0003f1d000 */
[----:B---3--:R-:W-:-:S05]  /*0140*/  @P0 FSET.BF.GT.FTZ.AND R11, R4, RZ, PT ;  /* 0x000000ff040b020a */ /* 0x008fca0003814000 */
[----:B-1----:R0:W-:Y:S02]  /*0150*/  STG.E desc[UR6][R8.64], R11 ;  /* 0x0000000b08007986 */ /* 0x0021e4000c101906 */
.L_x_6976:
[----:B------:R-:W-:Y:S05]  /*0160*/  BSYNC.RECONVERGENT B0 ;  /* 0x0000000000007941 */ /* 0x000fea0003800200 */
.L_x_6975:
[----:B------:R-:W-:-:S13]  /*0170*/  ISETP.GE.AND P0, PT, R3, UR4, PT ;  /* 0x0000000403007c0c */ /* 0x000fda000bf06270 */
[----:B------:R-:W-:Y:S05]  /*0180*/  @P0 EXIT ;  /* 0x000000000000094d */ /* 0x000fea0003800000 */
[----:B------:R-:W1:Y:S08]  /*0190*/  LDC.64 R2, c[0x0][0x5f0] ;  /* 0x00017c00ff027b82 */ /* 0x000e700000000a00 */
[----:B------:R-:W0:Y:S01]  /*01a0*/  LDC.64 R4, c[0x0][0x5f8] ;  /* 0x00017e00ff047b82 */ /* 0x000e220000000a00 */
[----:B-1----:R-:W2:Y:S04]  /*01b0*/  LDG.E R2, desc[UR6][R2.64] ;  /* 0x0000000602027981 */ /* 0x002ea8000c1e1900 */
[----:B0-----:R-:W3:Y:S03]  /*01c0*/  LDG.E R9, desc[UR6][R4.64] ;  /* 0x0000000604097981 */ /* 0x001ee6000c1e1900 */
[----:B------:R-:W0:Y:S01]  /*01d0*/  LDC.64 R6, c[0x0][0x5e8] ;  /* 0x00017a00ff067b82 */ /* 0x000e220000000a00 */
[----:B--2---:R-:W-:-:S13]  /*01e0*/  FSETP.NEU.FTZ.AND P0, PT, R2, RZ, PT ;  /* 0x000000ff0200720b */ /* 0x004fda0003f1d000 */
[----:B---3--:R-:W-:-:S05]  /*01f0*/  @P0 FSET.BF.GT.FTZ.AND R9, R2, RZ, PT ;  /* 0x000000ff0209020a */ /* 0x008fca0003814000 */
[----:B0-----:R-:W-:Y:S01]  /*0200*/  STG.E desc[UR6][R6.64], R9 ;  /* 0x0000000906007986 */ /* 0x001fe2000c101906 */
[----:B------:R-:W-:Y:S05]  /*0210*/  EXIT ;  /* 0x000000000000794d */ /* 0x000fea0003800000 */
.L_x_6974:
[----:B------:R-:W0:Y:S01]  /*0220*/  LDCU UR4, c[0x0][0x380] ;  /* 0x00007000ff0477ac */ /* 0x000e220008000800 */
[----:B------:R-:W-:Y:S01]  /*0230*/  IADD3 R2, PT, PT, R2, -0x1, RZ ;  /* 0xffffffff02027810 */ /* 0x000fe20007ffe0ff */
[----:B------:R-:W-:Y:S03]  /*0240*/  BSSY.RECONVERGENT B0, `(.L_x_6977) ;  /* 0x000016f000007945 */ /* 0x000fe60003800200 */
        /* <DEDUP_REMOVED lines=352> */
.L_x_6979:
[----:B------:R-:W0:Y:S02]  /*1850*/  LDCU.128 UR8, c[0x0][0x5f0] ;  /* 0x0000be00ff0877ac */ /* 0x000e240008000c00 */
[----:B0-----:R-:W-:-:S04]  /*1860*/  IADD3 R6, P0, PT, R6, UR8, RZ ;  /* 0x0000000806067c10 */ /* 0x001fc8000ff1e0ff */
[----:B------:R-:W-:Y:S01]  /*1870*/  IADD3.X R7, PT, PT, RZ, UR9, RZ, P0, !PT ;  /* 0x00000009ff077c10 */ /* 0x000fe200087fe4ff */
[----:B------:R-:W0:Y:S04]  /*1880*/  LDCU.64 UR8, c[0x0][0x5e8] ;  /* 0x0000bd00ff0877ac */ /* 0x000e280008000a00 */
[----:B------:R-:W2:Y:S01]  /*1890*/  LDG.E R6, desc[UR6][R6.64] ;  /* 0x0000000606067981 */ /* 0x000ea2000c1e1900 */
[----:B------:R-:W-:-:S04]  /*18a0*/  IADD3 R8, P0, PT, R4, UR10, RZ ;  /* 0x0000000a04087c10 */ /* 0x000fc8000ff1e0ff */
[----:B------:R-:W-:-:S05]  /*18b0*/  IADD3.X R9, PT, PT, RZ, UR11, RZ, P0, !PT ;  /* 0x0000000bff097c10 */ /* 0x000fca00087fe4ff */
[----:B------:R1:W3:Y:S01]  /*18c0*/  LDG.E R11, desc[UR6][R8.64] ;  /* 0x00000006080b7981 */ /* 0x0002e2000c1e1900 */
[----:B------:R-:W-:Y:S02]  /*18d0*/  IADD3 R3, PT, PT, R3, 0x80, RZ ;  /* 0x0000008003037810 */ /* 0x000fe40007ffe0ff */
[----:B0-----:R-:W-:-:S04]  /*18e0*/  IADD3 R4, P1, PT, R5, UR8, RZ ;  /* 0x0000000805047c10 */ /* 0x001fc8000ff3e0ff */
[----:B------:R-:W-:Y:S02]  /*18f0*/  IADD3.X R5, PT, PT, RZ, UR9, RZ, P1, !PT ;  /* 0x00000009ff057c10 */ /* 0x000fe40008ffe4ff */
[----:B--2---:R-:W-:-:S13]  /*1900*/  FSETP.NEU.FTZ.AND P0, PT, R6, RZ, PT ;  /* 0x000000ff0600720b */ /* 0x004fda0003f1d000 */
[----:B---3--:R-:W-:-:S05]  /*1910*/  @P0 FSET.BF.GT.FTZ.AND R11, R6, RZ, PT ;  /* 0x000000ff060b020a */ /* 0x008fca0003814000 */
[----:B------:R1:W-:Y:S02]  /*1920*/  STG.E desc[UR6][R4.64], R11 ;  /* 0x0000000b04007986 */ /* 0x0003e4000c101906 */
.L_x_6978:
[----:B------:R-:W-:Y:S05]  /*1930*/  BSYNC.RECONVERGENT B0 ;  /* 0x0000000000007941 */ /* 0x000fea0003800200 */
.L_x_6977:
[----:B------:R-:W-:-:S13]  /*1940*/  ISETP.GE.AND P0, PT, R3, UR4, PT ;  /* 0x0000000403007c0c */ /* 0x000fda000bf06270 */
[----:B------:R-:W-:Y:S05]  /*1950*/  @P0 EXIT ;  /* 0x000000000000094d */ /* 0x000fea0003800000 */
[----:B------:R-:W0:Y:S01]  /*1960*/  LDCU.64 UR4, c[0x0][0x390] ;  /* 0x00007200ff0477ac */ /* 0x000e220008000a00 */
[----:B-1----:R-:W-:Y:S01]  /*1970*/  HFMA2 R4, -RZ, RZ, 0, 0 ;  /* 0x00000000ff047431 */ /* 0x002fe200000001ff */
        /* <DEDUP_REMOVED lines=346> */
.L_x_6980:
[----:B------:R-:W0:Y:S01]  /*2f20*/  LDCU.128 UR8, c[0x0][0x5f0] ;  /* 0x0000be00ff0877ac */ /* 0x000e220008000c00 */
[----:B------:R-:W1:Y:S01]  /*2f30*/  LDCU.64 UR4, c[0x0][0x5e8] ;  /* 0x0000bd00ff0477ac */ /* 0x000e620008000a00 */
[----:B0-----:R-:W-:-:S04]  /*2f40*/  IADD3 R4, P0, PT, R4, UR8, RZ ;  /* 0x0000000804047c10 */ /* 0x001fc8000ff1e0ff */
[----:B------:R-:W-:-:S05]  /*2f50*/  IADD3.X R5, PT, PT, RZ, UR9, RZ, P0, !PT ;  /* 0x00000009ff057c10 */ /* 0x000fca00087fe4ff */
[----:B------:R-:W2:Y:S01]  /*2f60*/  LDG.E R4, desc[UR6][R4.64] ;  /* 0x0000000604047981 */ /* 0x000ea2000c1e1900 */
[----:B------:R-:W-:-:S04]  /*2f70*/  IADD3 R6, P0, PT, R2, UR10, RZ ;  /* 0x0000000a02067c10 */ /* 0x000fc8000ff1e0ff */
[----:B------:R-:W-:-:S05]  /*2f80*/  IADD3.X R7, PT, PT, RZ, UR11, RZ, P0, !PT ;  /* 0x0000000bff077c10 */ /* 0x000fca00087fe4ff */
[----:B------:R-:W3:Y:S01]  /*2f90*/  LDG.E R9, desc[UR6][R6.64] ;  /* 0x0000000606097981 */ /* 0x000ee2000c1e1900 */
[----:B-1----:R-:W-:-:S04]  /*2fa0*/  IADD3 R2, P1, PT, R3, UR4, RZ ;  /* 0x0000000403027c10 */ /* 0x002fc8000ff3e0ff */
[----:B------:R-:W-:Y:S02]  /*2fb0*/  IADD3.X R3, PT, PT, RZ, UR5, RZ, P1, !PT ;  /* 0x00000005ff037c10 */ /* 0x000fe40008ffe4ff */
[----:B--2---:R-:W-:-:S13]  /*2fc0*/  FSETP.NEU.FTZ.AND P0, PT, R4, RZ, PT ;  /* 0x000000ff0400720b */ /* 0x004fda0003f1d000 */
[----:B---3--:R-:W-:-:S05]  /*2fd0*/  @P0 FSET.BF.GT.FTZ.AND R9, R4, RZ, PT ;  /* 0x000000ff0409020a */ /* 0x008fca0003814000 */
[----:B------:R-:W-:Y:S01]  /*2fe0*/  STG.E desc[UR6][R2.64], R9 ;  /* 0x0000000902007986 */ /* 0x000fe2000c101906 */
[----:B------:R-:W-:Y:S05]  /*2ff0*/  EXIT ;  /* 0x000000000000794d */ /* 0x000fea0003800000 */
.L_x_6981:
        /* <DEDUP_REMOVED lines=16> */
.L_x_31075:


//--------------------- .text._ZN2at6native27unrolled_elementwise_kernelINS0_13BinaryFunctorIfffZZZNS0_21heaviside_kernel_cudaERNS_18TensorIteratorBaseEENKUlvE_clEvENKUlvE5_clEvEUlffE_EESt5arrayIPcLm3EELi4E23TrivialOffsetCalculatorILi2EjESC_ILi1EjENS0_6memory15LoadWithoutCastENSF_16StoreWithoutCastEEEviT_T0_T2_T3_T4_T5_ --------------------------
	.section	.text._ZN2at6native27unrolled_elementwise_kernelINS0_13BinaryFunctorIfffZZZNS0_21heaviside_kernel_cudaERNS_18TensorIteratorBaseEENKUlvE_clEvENKUlvE5_clEvEUlffE_EESt5arrayIPcLm3EELi4E23TrivialOffsetCalculatorILi2EjESC_ILi1EjENS0_6memory15LoadWithoutCastENSF_16StoreWithoutCastEEEviT_T0_T2_T3_T4_T5_,"ax",@progbits
	.align	128
        .global         _ZN2at6native27unrolled_elementwise_kernelINS0_13BinaryFunctorIfffZZZNS0_21heaviside_kernel_cudaERNS_18TensorIteratorBaseEENKUlvE_clEvENKUlvE5_clEvEUlffE_EESt5arrayIPcLm3EELi4E23TrivialOffsetCalculatorILi2EjESC_ILi1EjENS0_6memory15LoadWithoutCastENSF_16StoreWithoutCastEEEviT_T0_T2_T3_T4_T5_
        .type           _ZN2at6native27unrolled_elementwise_kernelINS0_13BinaryFunctorIfffZZZNS0_21heaviside_kernel_cudaERNS_18TensorIteratorBaseEENKUlvE_clEvENKUlvE5_clEvEUlffE_EESt5arrayIPcLm3EELi4E23TrivialOffsetCalculatorILi2EjESC_ILi1EjENS0_6memory15LoadWithoutCastENSF_16StoreWithoutCastEEEviT_T0_T2_T3_T4_T5_,@function
        .size           _ZN2at6native27unrolled_elementwise_kernelINS0_13BinaryFunctorIfffZZZNS0_21heaviside_kernel_cudaERNS_18TensorIteratorBaseEENKUlvE_clEvENKUlvE5_clEvEUlffE_EESt5arrayIPcLm3EELi4E23TrivialOffsetCalculatorILi2EjESC_ILi1EjENS0_6memory15LoadWithoutCastENSF_16StoreWithoutCastEEEviT_T0_T2_T3_T4_T5_,(.L_x_31076 - _ZN2at6native27unrolled_elementwise_kernelINS0_13BinaryFunctorIfffZZZNS0_21heaviside_kernel_cudaERNS_18TensorIteratorBaseEENKUlvE_clEvENKUlvE5_clEvEUlffE_EESt5arrayIPcLm3EELi4E23TrivialOffsetCalculatorILi2EjESC_ILi1EjENS0_6memory15LoadWithoutCastENSF_16StoreWithoutCastEEEviT_T0_T2_T3_T4_T5_)
        .other          _ZN2at6native27unrolled_elementwise_kernelINS0_13BinaryFunctorIfffZZZNS0_21heaviside_kernel_cudaERNS_18TensorIteratorBaseEENKUlvE_clEvENKUlvE5_clEvEUlffE_EESt5arrayIPcLm3EELi4E23TrivialOffsetCalculatorILi2EjESC_ILi1EjENS0_6memory15LoadWithoutCastENSF_16StoreWithoutCastEEEviT_T0_T2_T3_T4_T5_,@"STO_CUDA_ENTRY STV_DEFAULT"
_ZN2at6native27unrolled_elementwise_kernelINS0_13BinaryFunctorIfffZZZNS0_21heaviside_kernel_cudaERNS_18TensorIteratorBaseEENKUlvE_clEvENKUlvE5_clEvEUlffE_EESt5arrayIPcLm3EELi4E23TrivialOffsetCalculatorILi2EjESC_ILi1EjENS0_6memory15LoadWithoutCastENSF_16StoreWithoutCastEEEviT_T0_T2_T3_T4_T5_:
.text._ZN2at6native27unrolled_elementwise_kernelINS0_13BinaryFunctorIfffZZZNS0_21heaviside_kernel_cudaERNS_18TensorIteratorBaseEENKUlvE_clEvENKUlvE5_clEvEUlffE_EESt5arrayIPcLm3EELi4E23TrivialOffsetCalculatorILi2EjESC_ILi1EjENS0_6memory15LoadWithoutCastENSF_16StoreWithoutCastEEEviT_T0_T2_T3_T4_T5_:
[----:B------:R-:W-:Y:S01]  /*0000*/  LDC R1, c[0x0][0x37c] ;  /* 0x0000df00ff017b82 */ /* 0x000fe20000000800 */
[----:B------:R-:W0:Y:S07]  /*0010*/  S2R R3, SR_CTAID.X ;  /* 0x0000000000037919 */ /* 0x000e2e0000002500 */
[----:B------:R-:W0:Y:S01]  /*0020*/  LDC R4, c[0x0][0x380] ;  /* 0x0000e000ff047b82 */ /* 0x000e220000000800 */
[----:B------:R-:W1:Y:S01]  /*0030*/  LDCU.64 UR4, c[0x0][0x358] ;  /* 0x00006b00ff0477ac */ /* 0x000e620008000a00 */
[----:B------:R-:W-:Y:S01]  /*0040*/  IMAD.MOV.U32 R5, RZ, RZ, RZ ;  /* 0x000000ffff057224 */ /* 0x000fe200078e00ff */
[----:B------:R-:W2:Y:S05]  /*0050*/  S2R R7, SR_TID.X ;  /* 0x0000000000077919 */ /* 0x000eaa0000002100 */
        /* <DEDUP_REMOVED lines=9> */
[----:B------:R-:W-:Y:S01]  /*00f0*/  @!P0 VIADD R7, R6, 0x80 ;  /* 0x0000008006078836 */ /* 0x000fe20000000000 */
[----:B------:R-:W-:-:S04]  /*0100*/  @!P0 LEA R27, R3, R6, 0x9 ;  /* 0x00000006031b8211 */ /* 0x000fc800078e48ff */
[----:B------:R-:W-:Y:S02]  /*0110*/  ISETP.GE.AND P1, PT, R7, R4, PT ;  /* 0x000000040700720c */ /* 0x000fe40003f26270 */
[----:B------:R-:W2:Y:S08]  /*0120*/  LDC.64 R18, c[0x0][0x398] ;  /* 0x0000e600ff127b82 */ /* 0x000eb00000000a00 */
[----:B------:R-:W2:Y:S01]  /*0130*/  LDC.64 R12, c[0x0][0x398] ;  /* 0x0000e600ff0c7b82 */ /* 0x000ea20000000a00 */
[----:B------:R-:W-:-:S02]  /*0140*/  IMAD.MOV.U32 R2, RZ, RZ, RZ ;  /* 0x000000ffff027224 */ /* 0x000fc400078e00ff */
[----:B------:R-:W-:Y:S01]  /*0150*/  @!P1 LEA R25, R3, R7, 0x9 ;  /* 0x0000000703199211 */ /* 0x000fe200078e48ff */
[----:B------:R-:W-:Y:S02]  /*0160*/  @!P1 VIADD R7, R7, 0x80 ;  /* 0x0000008007079836 */ /* 0x000fe40000000000 */
[----:B------:R-:W-:Y:S02]  /*0170*/  HFMA2 R0, -RZ, RZ, 0, 0 ;  /* 0x00000000ff007431 */ /* 0x000fe400000001ff */
[----:B------:R-:W-:Y:S02]  /*0180*/  IMAD.MOV.U32 R22, RZ, RZ, RZ ;  /* 0x000000ffff167224 */ /* 0x000fe400078e00ff */
[----:B---3--:R-:W-:Y:S01]  /*0190*/  @!P0 IMAD.WIDE.U32 R28, R27, 0x4, R28 ;  /* 0x000000041b1c8825 */ /* 0x008fe200078e001c */
[----:B------:R-:W-:-:S03]  /*01a0*/  ISETP.GE.AND P3, PT, R7, R4, PT ;  /* 0x000000040700720c */ /* 0x000fc60003f66270 */
[----:B----4-:R-:W-:Y:S01]  /*01b0*/  @!P1 IMAD.WIDE.U32 R20, R25, 0x4, R20 ;  /* 0x0000000419149825 */ /* 0x010fe200078e0014 */
[----:B-1----:R-:W3:Y:S04]  /*01c0*/  @!P0 LDG.E R5, desc[UR4][R28.64] ;  /* 0x000000041c058981 */ /* 0x002ee8000c1e1900 */
[----:B------:R-:W4:Y:S05]  /*01d0*/  @!P1 LDG.E R2, desc[UR4][R20.64] ;  /* 0x0000000414029981 */ /* 0x000f2a000c1e1900 */
[----:B------:R-:W-:Y:S01]  /*01e0*/  @!P3 LEA R23, R3, R7, 0x9 ;  /* 0x000000070317b211 */ /* 0x000fe200078e48ff */
[----:B------:R-:W-:-:S05]  /*01f0*/  @!P3 VIADD R7, R7, 0x80 ;  /* 0x000000800707b836 */ /* 0x000fca0000000000 */
[----:B------:R-:W-:Y:S01]  /*0200*/  ISETP.GE.AND P2, PT, R7, R4, PT ;  /* 0x000000040700720c */ /* 0x000fe20003f46270 */
[----:B-----5:R-:W-:-:S05]  /*0210*/  @!P3 IMAD.WIDE.U32 R8, R23, 0x4, R8 ;  /* 0x000000041708b825 */ /* 0x020fca00078e0008 */
[----:B------:R-:W5:Y:S07]  /*0220*/  @!P3 LDG.E R0, desc[UR4][R8.64] ;  /* 0x000000040800b981 */ /* 0x000f6e000c1e1900 */
[----:B------:R-:W-:-:S05]  /*0230*/  @!P2 LEA R7, R3, R7, 0x9 ;  /* 0x000000070307a211 */ /* 0x000fca00078e48ff */
[----:B0-----:R-:W-:-:S05]  /*0240*/  @!P2 IMAD.WIDE.U32 R10, R7, 0x4, R10 ;  /* 0x00000004070aa825 */ /* 0x001fca00078e000a */
[----:B------:R-:W5:Y:S01]  /*0250*/  @!P2 LDG.E R22, desc[UR4][R10.64] ;  /* 0x000000040a16a981 */ /* 0x000f62000c1e1900 */
[----:B--2---:R-:W-:-:S04]  /*0260*/  @!P1 IMAD.WIDE.U32 R14, R25, 0x4, R14 ;  /* 0x00000004190e9825 */ /* 0x004fc800078e000e */
[----:B------:R-:W-:Y:S01]  /*0270*/  @!P3 IMAD.WIDE.U32 R16, R23, 0x4, R16 ;  /* 0x000000041710b825 */ /* 0x000fe200078e0010 */
[----:B------:R-:W-:-:S03]  /*0280*/  MOV R23, RZ ;  /* 0x000000ff00177202 */ /* 0x000fc60000000f00 */
[----:B------:R-:W-:Y:S01]  /*0290*/  @!P2 IMAD.WIDE.U32 R24, R7, 0x4, R18 ;  /* 0x000000040718a825 */ /* 0x000fe200078e0012 */
[----:B------:R-:W-:-:S03]  /*02a0*/  CS2R R18, SRZ ;  /* 0x0000000000127805 */ /* 0x000fc6000001ff00 */
[----:B------:R-:W-:Y:S02]  /*02b0*/  IMAD.MOV.U32 R7, RZ, RZ, RZ ;  /* 0x000000ffff077224 */ /* 0x000fe400078e00ff */
[----:B------:R-:W-:Y:S01]  /*02c0*/  @!P0 IMAD.WIDE.U32 R12, R27, 0x4, R12 ;  /* 0x000000041b0c8825 */ /* 0x000fe200078e000c */
[----:B------:R0:W2:Y:S04]  /*02d0*/  @!P1 LDG.E R19, desc[UR4][R14.64] ;  /* 0x000000040e139981 */ /* 0x0000a8000c1e1900 */
[----:B------:R0:W2:Y:S04]  /*02e0*/  @!P0 LDG.E R23, desc[UR4][R12.64] ;  /* 0x000000040c178981 */ /* 0x0000a8000c1e1900 */
[----:B------:R0:W2:Y:S04]  /*02f0*/  @!P3 LDG.E R18, desc[UR4][R16.64] ;  /* 0x000000041012b981 */ /* 0x0000a8000c1e1900 */
[----:B------:R0:W2:Y:S01]  /*0300*/  @!P2 LDG.E R7, desc[UR4][R24.64] ;  /* 0x000000041807a981 */ /* 0x0000a2000c1e1900 */
[----:B------:R-:W-:Y:S01]  /*0310*/  ISETP.GE.AND P4, PT, R6, R4, PT ;  /* 0x000000040600720c */ /* 0x000fe20003f86270 */
[----:B------:R-:W-:Y:S04]  /*0320*/  BSSY.RECONVERGENT B0, `(.L_x_6982) ;  /* 0x000001f000007945 */ /* 0x000fe80003800200 */
[----:B------:R-:W-:Y:S01]  /*0330*/  BSSY.RELIABLE B1, `(.L_x_6983) ;  /* 0x0000017000017945 */ /* 0x000fe20003800100 */
[----:B---3--:R-:W-:-:S02]  /*0340*/  FSETP.NEU.FTZ.AND P0, PT, R5, RZ, PT ;  /* 0x000000ff0500720b */ /* 0x008fc40003f1d000 */
[----:B----4-:R-:W-:Y:S02]  /*0350*/  FSETP.NEU.FTZ.AND P1, PT, R2, RZ, PT ;  /* 0x000000ff0200720b */ /* 0x010fe40003f3d000 */
[----:B-----5:R-:W-:Y:S02]  /*0360*/  FSETP.NEU.FTZ.AND P2, PT, R0, RZ, PT ;  /* 0x000000ff0000720b */ /* 0x020fe40003f5d000 */
[----:B------:R-:W-:-:S09]  /*0370*/  FSETP.NEU.FTZ.AND P3, PT, R22, RZ, PT ;  /* 0x000000ff1600720b */ /* 0x000fd20003f7d000 */
[----:B--2---:R-:W-:Y:S02]  /*0380*/  @P1 FSET.BF.GT.FTZ.AND R19, R2, RZ, PT ;  /* 0x000000ff0213120a */ /* 0x004fe40003814000 */
[----:B------:R-:W-:Y:S02]  /*0390*/  @P0 FSET.BF.GT.FTZ.AND R23, R5, RZ, PT ;  /* 0x000000ff0517020a */ /* 0x000fe40003814000 */
[----:B------:R-:W-:Y:S02]  /*03a0*/  @P2 FSET.BF.GT.FTZ.AND R18, R0, RZ, PT ;  /* 0x000000ff0012220a */ /* 0x000fe40003814000 */
[----:B------:R-:W-:Y:S01]  /*03b0*/  @P3 FSET.BF.GT.FTZ.AND R7, R22, RZ, PT ;  /* 0x000000ff1607320a */ /* 0x000fe20003814000 */
[----:B0-----:R-:W-:Y:S06]  /*03c0*/  @P4 BRA `(.L_x_6984) ;  /* 0x0000000000344947 */ /* 0x001fec0003800000 */
[----:B------:R-:W0:Y:S01]  /*03d0*/  LDC.64 R8, c[0x0][0x388] ;  /* 0x0000e200ff087b82 */ /* 0x000e220000000a00 */
[----:B------:R-:W-:Y:S01]  /*03e0*/  LEA R5, R3, R6, 0x9 ;  /* 0x0000000603057211 */ /* 0x000fe200078e48ff */
[----:B------:R-:W-:-:S05]  /*03f0*/  VIADD R6, R6, 0x80 ;  /* 0x0000008006067836 */ /* 0x000fca0000000000 */
[----:B------:R-:W-:-:S13]  /*0400*/  ISETP.GE.AND P0, PT, R6, R4, PT ;  /* 0x000000040600720c */ /* 0x000fda0003f06270 */
[----:B------:R-:W-:Y:S05]  /*0410*/  @P0 BREAK.RELIABLE B1 ;  /* 0x0000000000010942 */ /* 0x000fea0003800100 */
[----:B0-----:R-:W-:-:S05]  /*0420*/  IMAD.WIDE.U32 R8, R5, 0x4, R8 ;  /* 0x0000000405087825 */ /* 0x001fca00078e0008 */
[----:B------:R0:W-:Y:S01]  /*0430*/  STG.E desc[UR4][R8.64], R23 ;  /* 0x0000001708007986 */ /* 0x0001e2000c101904 */
[----:B------:R-:W-:Y:S05]  /*0440*/  @P0 BRA `(.L_x_6985) ;  /* 0x0000000000300947 */ /* 0x000fea0003800000 */
[----:B0-----:R-:W0:Y:S01]  /*0450*/  LDC.64 R8, c[0x0][0x388] ;  /* 0x0000e200ff087b82 */ /* 0x001e220000000a00 */
[----:B------:R-:W-:Y:S01]  /*0460*/  LEA R5, R3, R6, 0x9 ;  /* 0x0000000603057211 */ /* 0x000fe200078e48ff */
[----:B------:R-:W-:-:S04]  /*0470*/  VIADD R6, R6, 0x80 ;  /* 0x0000008006067836 */ /* 0x000fc80000000000 */
[----:B0-----:R-:W-:-:S05]  /*0480*/  IMAD.WIDE.U32 R8, R5, 0x4, R8 ;  /* 0x0000000405087825 */ /* 0x001fca00078e0008 */
[----:B------:R0:W-:Y:S02]  /*0490*/  STG.E desc[UR4][R8.64], R19 ;  /* 0x0000001308007986 */ /* 0x0001e4000c101904 */
.L_x_6984:
[----:B------:R-:W-:Y:S05]  /*04a0*/  BSYNC.RELIABLE B1 ;  /* 0x0000000000017941 */ /* 0x000fea0003800100 */
.L_x_6983:
[----:B------:R-:W-:-:S13]  /*04b0*/  ISETP.GE.AND P0, PT, R6, R4, PT ;  /* 0x000000040600720c */ /* 0x000fda0003f06270 */
[----:B0-----:R-:W0:Y:S01]  /*04c0*/  @!P0 LDC.64 R8, c[0x0][0x388] ;  /* 0x0000e200ff088b82 */ /* 0x001e220000000a00 */
[----:B------:R-:W-:Y:S01]  /*04d0*/  @!P0 LEA R5, R3, R6, 0x9 ;  /* 0x0000000603058211 */ /* 0x000fe200078e48ff */
[----:B------:R-:W-:-:S04]  /*04e0*/  @!P0 VIADD R6, R6, 0x80 ;  /* 0x0000008006068836 */ /* 0x000fc80000000000 */
[----:B0-----:R-:W-:-:S05]  /*04f0*/  @!P0 IMAD.WIDE.U32 R8, R5, 0x4, R8 ;  /* 0x0000000405088825 */ /* 0x001fca00078e0008 */
[----:B------:R1:W-:Y:S02]  /*0500*/  @!P0 STG.E desc[UR4][R8.64], R18 ;  /* 0x0000001208008986 */ /* 0x0003e4000c101904 */
.L_x_6985:
[----:B------:R-:W-:Y:S05]  /*0510*/  BSYNC.RECONVERGENT B0 ;  /* 0x0000000000007941 */ /* 0x000fea0003800200 */
.L_x_6982:
[----:B------:R-:W-:Y:S05]  /*0520*/  WARPSYNC.ALL ;  /* 0x0000000000007948 */ /* 0x000fea0003800000 */
[----:B------:R-:W-:-:S13]  /*0530*/  ISETP.GE.AND P0, PT, R6, R4, PT ;  /* 0x000000040600720c */ /* 0x000fda0003f06270 */
[----:B------:R-:W-:Y:S05]  /*0540*/  @P0 EXIT ;  /* 0x000000000000094d */ /* 0x000fea0003800000 */
[----:B------:R-:W2:Y:S01]  /*0550*/  LDC.64 R4, c[0x0][0x388] ;  /* 0x0000e200ff047b82 */ /* 0x000ea20000000a00 */
[----:B------:R-:W-:-:S05]  /*0560*/  LEA R3, R3, R6, 0x9 ;  /* 0x0000000603037211 */ /* 0x000fca00078e48ff */
[----:B--2---:R-:W-:-:S05]  /*0570*/  IMAD.WIDE.U32 R2, R3, 0x4, R4 ;  /* 0x0000000403027825 */ /* 0x004fca00078e0004 */
[----:B------:R-:W-:Y:S01]  /*0580*/  STG.E desc[UR4][R2.64], R7 ;  /* 0x0000000702007986 */ /* 0x000fe2000c101904 */
[----:B------:R-:W-:Y:S05]  /*0590*/  EXIT ;  /* 0x000000000000794d */ /* 0x000fea0003800000 */
.L_x_6986:
        /* <DEDUP_REMOVED lines=14> */
.L_x_31076:


//--------------------- .text._ZN2at6native29vectorized_elementwise_kernelILi2ENS0_13BinaryFunctorIfffZZZNS0_21heaviside_kernel_cudaERNS_18TensorIteratorBaseEENKUlvE_clEvENKUlvE5_clEvEUlffE_EESt5arrayIPcLm3EEEEviT0_T1_ --------------------------
	.section	.text._ZN2at6native29vectorized_elementwise_kernelILi2ENS0_13BinaryFunctorIfffZZZNS0_21heaviside_kernel_cudaERNS_18TensorIteratorBaseEENKUlvE_clEvENKUlvE5_clEvEUlffE_EESt5arrayIPcLm3EEEEviT0_T1_,"ax",@progbits
	.align	128
        .global         _ZN2at6native29vectorized_elementwise_kernelILi2ENS0_13BinaryFunctorIfffZZZNS0_21heaviside_kernel_cudaERNS_18TensorIteratorBaseEENKUlvE_clEvENKUlvE5_clEvEUlffE_EESt5arrayIPcLm3EEEEviT0_T1_
        .type           _ZN2at6native29vectorized_elementwise_kernelILi2ENS0_13BinaryFunctorIfffZZZNS0_21heaviside_kernel_cudaERNS_18TensorIteratorBaseEENKUlvE_clEvENKUlvE5_clEvEUlffE_EESt5arrayIPcLm3EEEEviT0_T1_,@function
        .size           _ZN2at6native29vectorized_elementwise_kernelILi2ENS0_13BinaryFunctorIfffZZZNS0_21heaviside_kernel_cudaERNS_18TensorIteratorBaseEENKUlvE_clEvENKUlvE5_clEvEUlffE_EESt5arrayIPcLm3EEEEviT0_T1_,(.L_x_31077 - _ZN2at6native29vectorized_elementwise_kernelILi2ENS0_13BinaryFunctorIfffZZZNS0_21heaviside_kernel_cudaERNS_18TensorIteratorBaseEENKUlvE_clEvENKUlvE5_clEvEUlffE_EESt5arrayIPcLm3EEEEviT0_T1_)
        .other          _ZN2at6native29vectorized_elementwise_kernelILi2ENS0_13BinaryFunctorIfffZZZNS0_21heaviside_kernel_cudaERNS_18TensorIteratorBaseEENKUlvE_clEvENKUlvE5_clEvEUlffE_EESt5arrayIPcLm3EEEEviT0_T1_,@"STO_CUDA_ENTRY STV_DEFAULT"
_ZN2at6native29vectorized_elementwise_kernelILi2ENS0_13BinaryFunctorIfffZZZNS0_21heaviside_kernel_cudaERNS_18TensorIteratorBaseEENKUlvE_clEvENKUlvE5_clEvEUlffE_EESt5arrayIPcLm3EEEEviT0_T1_:
.text._ZN2at6native29vectorized_elementwise_kernelILi2ENS0_13BinaryFunctorIfffZZZNS0_21heaviside_kernel_cudaERNS_18TensorIteratorBaseEENKUlvE_clEvENKUlvE5_clEvEUlffE_EESt5arrayIPcLm3EEEEviT0_T1_:
        /* <DEDUP_REMOVED lines=10> */
[----:B------:R-:W-:-:S07]  /*00a0*/  CS2R R10, SRZ ;  /* 0x00000000000a7805 */ /* 0x000fce000001ff00 */
[----:B------:R-:W2:Y:S08]  /*00b0*/  LDC.64 R26, c[0x0][0x398] ;  /* 0x0000e600ff1a7b82 */ /* 0x000eb00000000a00 */
[----:B------:R-:W3:Y:S08]  /*00c0*/  LDC.64 R16, c[0x0][0x390] ;  /* 0x0000e400ff107b82 */ /* 0x000ef00000000a00 */
[----:B------:R-:W4:Y:S01]  /*00d0*/  LDC.64 R14, c[0x0][0x398] ;  /* 0x0000e600ff0e7b82 */ /* 0x000f220000000a00 */
[----:B0-----:R-:W-:Y:S01]  /*00e0*/  ISETP.GE.U32.AND P1, PT, R29, R4, PT ;  /* 0x000000041d00720c */ /* 0x001fe20003f26070 */
[----:B------:R-:W-:-:S06]  /*00f0*/  IMAD.MOV.U32 R6, RZ, RZ, R29 ;  /* 0x000000ffff067224 */ /* 0x000fcc00078e001d */
[----:B------:R-:W0:Y:S08]  /*0100*/  LDC.64 R22, c[0x0][0x390] ;  /* 0x0000e400ff167b82 */ /* 0x000e300000000a00 */
[----:B------:R-:W5:Y:S01]  /*0110*/  LDC.64 R18, c[0x0][0x398] ;  /* 0x0000e600ff127b82 */ /* 0x000f620000000a00 */
[----:B------:R-:W-:Y:S02]  /*0120*/  @!P1 VIADD R29, R6, 0x80 ;  /* 0x00000080061d9836 */ /* 0x000fe40000000000 */
[----:B------:R-:W-:-:S03]  /*0130*/  @!P1 IMAD.IADD R5, R3, 0x1, R6 ;  /* 0x0000000103059824 */ /* 0x000fc600078e0206 */
[-C--:B------:R-:W-:Y:S01]  /*0140*/  ISETP.GE.U32.AND P2, PT, R29, R4.reuse, PT ;  /* 0x000000041d00720c */ /* 0x080fe20003f46070 */
[----:B-1----:R-:W-:Y:S01]  /*0150*/  @!P1 IMAD.WIDE.U32 R12, R5, 0x4, R12 ;  /* 0x00000004050c9825 */ /* 0x002fe200078e000c */
[----:B------:R-:W1:Y:S04]  /*0160*/  LDC.64 R20, c[0x0][0x390] ;  /* 0x0000e400ff147b82 */ /* 0x000e680000000a00 */
[----:B------:R2:W5:Y:S07]  /*0170*/  @!P1 LDG.E R11, desc[UR4][R12.64] ;  /* 0x000000040c0b9981 */ /* 0x00056e000c1e1900 */
[----:B------:R-:W-:Y:S01]  /*0180*/  @!P2 IADD3 R7, PT, PT, R3, R29, RZ ;  /* 0x0000001d0307a210 */ /* 0x000fe20007ffe0ff */
[----:B------:R-:W-:Y:S01]  /*0190*/  @!P2 VIADD R29, R29, 0x80 ;  /* 0x000000801d1da836 */ /* 0x000fe20000000000 */
[----:B--2---:R-:W2:Y:S04]  /*01a0*/  LDC.64 R12, c[0x0][0x398] ;  /* 0x0000e600ff0c7b82 */ /* 0x004ea80000000a00 */
[----:B------:R-:W-:-:S13]  /*01b0*/  ISETP.GE.U32.AND P3, PT, R29, R4, PT ;  /* 0x000000041d00720c */ /* 0x000fda0003f66070 */
[----:B------:R-:W-:Y:S02]  /*01c0*/  @!P3 IMAD.IADD R25, R3, 0x1, R29 ;  /* 0x000000010319b824 */ /* 0x000fe400078e021d */
[----:B------:R-:W-:-:S05]  /*01d0*/  @!P3 VIADD R29, R29, 0x80 ;  /* 0x000000801d1db836 */ /* 0x000fca0000000000 */
[----:B------:R-:W-:-:S13]  /*01e0*/  ISETP.GE.U32.AND P4, PT, R29, R4, PT ;  /* 0x000000041d00720c */ /* 0x000fda0003f86070 */
[----:B------:R-:W-:Y:S01]  /*01f0*/  @!P4 IADD3 R9, PT, PT, R3, R29, RZ ;  /* 0x0000001d0309c210 */ /* 0x000fe20007ffe0ff */
[----:B------:R-:W-:-:S05]  /*0200*/  @!P4 VIADD R29, R29, 0x80 ;  /* 0x000000801d1dc836 */ /* 0x000fca0000000000 */
[----:B------:R-:W-:Y:S01]  /*0210*/  ISETP.GE.U32.AND P0, PT, R29, R4, PT ;  /* 0x000000041d00720c */ /* 0x000fe20003f06070 */
[----:B------:R-:W-:-:S12]  /*0220*/  @!P1 IMAD.WIDE.U32 R26, R5, 0x4, R26 ;  /* 0x00000004051a9825 */ /* 0x000fd800078e001a */
[----:B------:R-:W-:Y:S01]  /*0230*/  @!P0 IADD3 R0, PT, PT, R3, R29, RZ ;  /* 0x0000001d03008210 */ /* 0x000fe20007ffe0ff */
[----:B------:R-:W-:-:S05]  /*0240*/  @!P0 VIADD R29, R29, 0x80 ;  /* 0x000000801d1d8836 */ /* 0x000fca0000000000 */
[----:B------:R-:W-:Y:S01]  /*0250*/  ISETP.GE.U32.AND P5, PT, R29, R4, PT ;  /* 0x000000041d00720c */ /* 0x000fe20003fa6070 */
[----:B------:R-:W-:Y:S02]  /*0260*/  IMAD.MOV.U32 R5, RZ, RZ, RZ ;  /* 0x000000ffff057224 */ /* 0x000fe400078e00ff */
[----:B---3--:R-:W-:-:S04]  /*0270*/  @!P2 IMAD.WIDE.U32 R16, R7, 0x4, R16 ;  /* 0x000000040710a825 */ /* 0x008fc800078e0010 */
[----:B------:R3:W2:Y:S01]  /*0280*/  @!P1 LDG.E R5, desc[UR4][R26.64] ;  /* 0x000000041a059981 */ /* 0x0006a2000c1e1900 */
[----:B----4-:R-:W-:-:S04]  /*0290*/  @!P2 IMAD.WIDE.U32 R14, R7, 0x4, R14 ;  /* 0x00000004070ea825 */ /* 0x010fc800078e000e */
[----:B------:R-:W-:Y:S02]  /*02a0*/  IMAD.MOV.U32 R7, RZ, RZ, RZ ;  /* 0x000000ffff077224 */ /* 0x000fe400078e00ff */
[----:B0-----:R-:W-:Y:S01]  /*02b0*/  @!P3 IMAD.WIDE.U32 R22, R25, 0x4, R22 ;  /* 0x000000041916b825 */ /* 0x001fe200078e0016 */
[----:B---3--:R-:W-:-:S03]  /*02c0*/  CS2R R26, SRZ ;  /* 0x00000000001a7805 */ /* 0x008fc6000001ff00 */
[----:B-----5:R-:W-:Y:S01]  /*02d0*/  @!P3 IMAD.WIDE.U32 R18, R25, 0x4, R18 ;  /* 0x000000041912b825 */ /* 0x020fe200078e0012 */
[----:B------:R0:W3:Y:S03]  /*02e0*/  @!P2 LDG.E R7, desc[UR4][R14.64] ;  /* 0x000000040e07a981 */ /* 0x0000e6000c1e1900 */
[----:B------:R-:W-:Y:S01]  /*02f0*/  @!P5 IMAD.IADD R25, R3, 0x1, R29 ;  /* 0x000000010319d824 */ /* 0x000fe200078e021d */
[----:B------:R-:W-:Y:S01]  /*0300*/  @!P5 IADD3 R29, PT, PT, R29, 0x80, RZ ;  /* 0x000000801d1dd810 */ /* 0x000fe20007ffe0ff */
[----:B------:R4:W5:Y:S03]  /*0310*/  @!P2 LDG.E R27, desc[UR4][R16.64] ;  /* 0x00000004101ba981 */ /* 0x000966000c1e1900 */
[----:B------:R-:W-:Y:S01]  /*0320*/  ISETP.GE.U32.AND P2, PT, R29, R4, PT ;  /* 0x000000041d00720c */ /* 0x000fe20003f46070 */
[C---:B-1----:R-:W-:Y:S01]  /*0330*/  @!P4 IMAD.WIDE.U32 R20, R9.reuse, 0x4, R20 ;  /* 0x000000040914c825 */ /* 0x042fe200078e0014 */
[----:B0-----:R-:W0:Y:S01]  /*0340*/  LDC.64 R14, c[0x0][0x398] ;  /* 0x0000e600ff0e7b82 */ /* 0x001e220000000a00 */
[----:B------:R1:W3:Y:S02]  /*0350*/  @!P3 LDG.E R26, desc[UR4][R22.64] ;  /* 0x00000004161ab981 */ /* 0x0002e4000c1e1900 */
[----:B--2---:R-:W-:Y:S01]  /*0360*/  @!P4 IMAD.WIDE.U32 R12, R9, 0x4, R12 ;  /* 0x00000004090cc825 */ /* 0x004fe200078e000c */
[----:B------:R-:W-:-:S04]  /*0370*/  CS2R R8, SRZ ;  /* 0x0000000000087805 */ /* 0x000fc8000001ff00 */
[----:B----4-:R-:W2:Y:S02]  /*0380*/  LDC.64 R16, c[0x0][0x390] ;  /* 0x0000e400ff107b82 */ /* 0x010ea40000000a00 */
[----:B------:R4:W3:Y:S04]  /*0390*/  @!P4 LDG.E R9, desc[UR4][R12.64] ;  /* 0x000000040c09c981 */ /* 0x0008e8000c1e1900 */
[----:B------:R4:W3:Y:S01]  /*03a0*/  @!P3 LDG.E R8, desc[UR4][R18.64] ;  /* 0x000000041208b981 */ /* 0x0008e2000c1e1900 */
[----:B------:R-:W-:Y:S01]  /*03b0*/  IMAD.MOV.U32 R24, RZ, RZ, RZ ;  /* 0x000000ffff187224 */ /* 0x000fe200078e00ff */
[----:B-1----:R-:W1:Y:S05]  /*03c0*/  LDC.64 R22, c[0x0][0x390] ;  /* 0x0000e400ff167b82 */ /* 0x002e6a0000000a00 */
[----:B------:R4:W3:Y:S03]  /*03d0*/  @!P4 LDG.E R24, desc[UR4][R20.64] ;  /* 0x000000041418c981 */ /* 0x0008e6000c1e1900 */
[----:B----4-:R-:W4:Y:S01]  /*03e0*/  LDC.64 R12, c[0x0][0x390] ;  /* 0x0000e400ff0c7b82 */ /* 0x010f220000000a00 */
[----:B------:R-:W-:-:S02]  /*03f0*/  @!P2 IMAD.IADD R19, R3, 0x1, R29 ;  /* 0x000000010313a824 */ /* 0x000fc400078e021d */
[----:B------:R-:W-:-:S05]  /*0400*/  @!P2 VIADD R29, R29, 0x80 ;  /* 0x000000801d1da836 */ /* 0x000fca0000000000 */
[----:B------:R-:W-:Y:S01]  /*0410*/  ISETP.GE.U32.AND P1, PT, R29, R4, PT ;  /* 0x000000041d00720c */ /* 0x000fe20003f26070 */
[----:B------:R-:W1:Y:S01]  /*0420*/  LDC.64 R20, c[0x0][0x390] ;  /* 0x0000e400ff147b82 */ /* 0x000e620000000a00 */
[----:B------:R-:W-:Y:S01]  /*0430*/  HFMA2 R18, -RZ, RZ, 0, 0 ;  /* 0x00000000ff127431 */ /* 0x000fe200000001ff */
[----:B------:R-:W-:Y:S01]  /*0440*/  MOV R28, RZ ;  /* 0x000000ff001c7202 */ /* 0x000fe20000000f00 */
[----:B--2---:R-:W-:-:S04]  /*0450*/  @!P0 IMAD.WIDE.U32 R16, R0, 0x4, R16 ;  /* 0x0000000400108825 */ /* 0x004fc800078e0010 */
[----:B0-----:R-:W-:Y:S01]  /*0460*/  @!P0 IMAD.WIDE.U32 R14, R0, 0x4, R14 ;  /* 0x00000004000e8825 */ /* 0x001fe200078e000e */
[----:B------:R0:W2:Y:S04]  /*0470*/  @!P0 LDG.E R18, desc[UR4][R16.64] ;  /* 0x0000000410128981 */ /* 0x0000a8000c1e1900 */
[----:B------:R-:W-:Y:S01]  /*0480*/  @!P1 IMAD.IADD R29, R3, 0x1, R29 ;  /* 0x00000001031d9824 */ /* 0x000fe200078e021d */
[----:B------:R1:W2:Y:S03]  /*0490*/  @!P0 LDG.E R10, desc[UR4][R14.64] ;  /* 0x000000040e0a8981 */ /* 0x0002a6000c1e1900 */
[----:B----4-:R-:W-:Y:S01]  /*04a0*/  @!P1 IMAD.WIDE.U32 R12, R29, 0x4, R12 ;  /* 0x000000041d0c9825 */ /* 0x010fe200078e000c */
[----:B0-----:R-:W0:Y:S04]  /*04b0*/  LDC.64 R16, c[0x0][0x398] ;  /* 0x0000e600ff107b82 */ /* 0x001e280000000a00 */
[----:B------:R4:W2:Y:S04]  /*04c0*/  @!P1 LDG.E R28, desc[UR4][R12.64] ;  /* 0x000000040c1c9981 */ /* 0x0008a8000c1e1900 */
[----:B-1----:R-:W1:Y:S08]  /*04d0*/  LDC.64 R14, c[0x0][0x398] ;  /* 0x0000e600ff0e7b82 */ /* 0x002e700000000a00 */
[----:B----4-:R-:W4:Y:S01]  /*04e0*/  LDC.64 R12, c[0x0][0x398] ;  /* 0x0000e600ff0c7b82 */ /* 0x010f220000000a00 */
[----:B------:R-:W-:-:S02]  /*04f0*/  IMAD.MOV.U32 R2, RZ, RZ, RZ ;  /* 0x000000ffff027224 */ /* 0x000fc400078e00ff */
[----:B------:R-:W-:Y:S02]  /*0500*/  IMAD.MOV.U32 R0, RZ, RZ, RZ ;  /* 0x000000ffff007224 */ /* 0x000fe400078e00ff */
[----:B------:R-:W-:-:S04]  /*0510*/  @!P5 IMAD.WIDE.U32 R20, R25, 0x4, R20 ;  /* 0x000000041914d825 */ /* 0x000fc800078e0014 */
[----:B------:R-:W-:Y:S01]  /*0520*/  @!P2 IMAD.WIDE.U32 R22, R19, 0x4, R22 ;  /* 0x000000041316a825 */ /* 0x000fe200078e0016 */
[----:B------:R-:W2:Y:S04]  /*0530*/  @!P5 LDG.E R2, desc[UR4][R20.64] ;  /* 0x000000041402d981 */ /* 0x000ea8000c1e1900 */
[----:B------:R-:W2:Y:S01]  /*0540*/  @!P2 LDG.E R0, desc[UR4][R22.64] ;  /* 0x000000041600a981 */ /* 0x000ea2000c1e1900 */
[----:B0-----:R-:W-:-:S04]  /*0550*/  @!P1 IMAD.WIDE.U32 R16, R29, 0x4, R16 ;  /* 0x000000041d109825 */ /* 0x001fc800078e0010 */
[----:B-1----:R-:W-:-:S04]  /*0560*/  @!P2 IMAD.WIDE.U32 R14, R19, 0x4, R14 ;  /* 0x00000004130ea825 */ /* 0x002fc800078e000e */
[----:B------:R-:W-:Y:S02]  /*0570*/  IMAD.MOV.U32 R29, RZ, RZ, RZ ;  /* 0x000000ffff1d7224 */ /* 0x000fe400078e00ff */
[----:B----4-:R-:W-:-:S04]  /*0580*/  @!P5 IMAD.WIDE.U32 R12, R25, 0x4, R12 ;  /* 0x00000004190cd825 */ /* 0x010fc800078e000c */
[----:B------:R-:W-:Y:S01]  /*0590*/  IMAD.MOV.U32 R25, RZ, RZ, RZ ;  /* 0x000000ffff197224 */ /* 0x000fe200078e00ff */
[----:B------:R0:W4:Y:S01]  /*05a0*/  @!P2 LDG.E R29, desc[UR4][R14.64] ;  /* 0x000000040e1da981 */ /* 0x000122000c1e1900 */
[----:B------:R-:W-:-:S04]  /*05b0*/  IMAD.MOV.U32 R19, RZ, RZ, RZ ;  /* 0x000000ffff137224 */ /* 0x000fc800078e00ff */
[----:B------:R0:W4:Y:S04]  /*05c0*/  @!P5 LDG.E R25, desc[UR4][R12.64] ;  /* 0x000000040c19d981 */ /* 0x000128000c1e1900 */
[----:B------:R0:W4:Y:S01]  /*05d0*/  @!P1 LDG.E R19, desc[UR4][R16.64] ;  /* 0x0000000410139981 */ /* 0x000122000c1e1900 */
[----:B------:R-:W-:Y:S04]  /*05e0*/  BSSY.RECONVERGENT B0, `(.L_x_6988) ;  /* 0x0000044000007945 */ /* 0x000fe80003800200 */
[----:B------:R-:W-:Y:S01]  /*05f0*/  BSSY.RELIABLE B1, `(.L_x_6989) ;  /* 0x000003c000017945 */ /* 0x000fe20003800100 */
[----:B------:R-:W-:-:S13]  /*0600*/  FSETP.NEU.FTZ.AND P1, PT, R11, RZ, PT ;  /* 0x000000ff0b00720b */ /* 0x000fda0003f3d000 */
[----:B------:R-:W-:Y:S02]  /*0610*/  @P1 FSET.BF.GT.FTZ.AND R5, R11, RZ, PT ;  /* 0x000000ff0b05120a */ /* 0x000fe40003814000 */
[----:B-----5:R-:W-:Y:S02]  /*0620*/  FSETP.NEU.FTZ.AND P2, PT, R27, RZ, PT ;  /* 0x000000ff1b00720b */ /* 0x020fe40003f5d000 */
[----:B---3--:R-:W-:-:S11]  /*0630*/  FSETP.NEU.FTZ.AND P0, PT, R26, RZ, PT ;  /* 0x000000ff1a00720b */ /* 0x008fd60003f1d000 */
[----:B------:R-:W-:Y:S02]  /*0640*/  @P2 FSET.BF.GT.FTZ.AND R7, R27, RZ, PT ;  /* 0x000000ff1b07220a */ /* 0x000fe40003814000 */
[----:B------:R-:W-:Y:S02]  /*0650*/  @P0 FSET.BF.GT.FTZ.AND R8, R26, RZ, PT ;  /* 0x000000ff1a08020a */ /* 0x000fe40003814000 */
[----:B------:R-:W-:Y:S02]  /*0660*/  ISETP.GE.U32.AND P0, PT, R6, R4, PT ;  /* 0x000000040600720c */ /* 0x000fe40003f06070 */
[----:B------:R-:W-:Y:S02]  /*0670*/  FSETP.NEU.FTZ.AND P1, PT, R24, RZ, PT ;  /* 0x000000ff1800720b */ /* 0x000fe40003f3d000 */
[----:B--2---:R-:W-:Y:S02]  /*0680*/  FSETP.NEU.FTZ.AND P2, PT, R18, RZ, PT ;  /* 0x000000ff1200720b */ /* 0x004fe40003f5d000 */
[----:B------:R-:W-:-:S09]  /*0690*/  FSETP.NEU.FTZ.AND P5, PT, R28, RZ, PT ;  /* 0x000000ff1c00720b */ /* 0x000fd20003fbd000 */
[----:B------:R-:W-:Y:S02]  /*06a0*/  @P1 FSET.BF.GT.FTZ.AND R9, R24, RZ, PT ;  /* 0x000000ff1809120a */ /* 0x000fe40003814000 */
[----:B------:R-:W-:Y:S02]  /*06b0*/  @P2 FSET.BF.GT.FTZ.AND R10, R18, RZ, PT ;  /* 0x000000ff120a220a */ /* 0x000fe40003814000 */
[----:B------:R-:W-:Y:S02]  /*06c0*/  FSETP.NEU.FTZ.AND P3, PT, R2, RZ, PT ;  /* 0x000000ff0200720b */ /* 0x000fe40003f7d000 */
[----:B------:R-:W-:-:S13]  /*06d0*/  FSETP.NEU.FTZ.AND P4, PT, R0, RZ, PT ;  /* 0x000000ff0000720b */ /* 0x000fda0003f9d000 */
[----:B----4-:R-:W-:Y:S02]  /*06e0*/  @P4 FSET.BF.GT.FTZ.AND R29, R0, RZ, PT ;  /* 0x000000ff001d420a */ /* 0x010fe40003814000 */
[----:B------:R-:W-:Y:S02]  /*06f0*/  @P3 FSET.BF.GT.FTZ.AND R25, R2, RZ, PT ;  /* 0x000000ff0219320a */ /* 0x000fe40003814000 */
[----:B------:R-:W-:Y:S01]  /*0700*/  @P5 FSET.BF.GT.FTZ.AND R19, R28, RZ, PT ;  /* 0x000000ff1c13520a */ /* 0x000fe20003814000 */
[----:B0-----:R-:W-:Y:S06]  /*0710*/  @P0 BRA `(.L_x_6990) ;  /* 0x0000000000300947 */ /* 0x001fec0003800000 */
[----:B------:R-:W0:Y:S01]  /*0720*/  LDC.64 R12, c[0x0][0x388] ;  /* 0x0000e200ff0c7b82 */ /* 0x000e220000000a00 */
[----:B------:R-:W-:Y:S01]  /*0730*/  IADD3 R11, PT, PT, R3, R6, RZ ;  /* 0x00000006030b7210 */ /* 0x000fe20007ffe0ff */
[----:B------:R-:W-:-:S05]  /*0740*/  VIADD R6, R6, 0x80 ;  /* 0x0000008006067836 */ /* 0x000fca0000000000 */
[----:B------:R-:W-:Y:S01]  /*0750*/  ISETP.GE.U32.AND P0, PT, R6, R4, PT ;  /* 0x000000040600720c */ /* 0x000fe20003f06070 */
[----:B0-----:R-:W-:-:S05]  /*0760*/  IMAD.WIDE.U32 R12, R11, 0x4, R12 ;  /* 0x000000040b0c7825 */ /* 0x001fca00078e000c */
[----:B------:R0:W-:Y:S07]  /*0770*/  STG.E desc[UR4][R12.64], R5 ;  /* 0x000000050c007986 */ /* 0x0001ee000c101904 */
[----:B------:R-:W-:Y:S05]  /*0780*/  @P0 BRA `(.L_x_6991) ;  /* 0x0000000000300947 */ /* 0x000fea0003800000 */
[----:B0-----:R-:W0:Y:S01]  /*0790*/  LDC.64 R12, c[0x0][0x388] ;  /* 0x0000e200ff0c7b82 */ /* 0x001e220000000a00 */
[----:B------:R-:W-:Y:S02]  /*07a0*/  IMAD.IADD R5, R3, 0x1, R6 ;  /* 0x0000000103057824 */ /* 0x000fe400078e0206 */
[----:B------:R-:W-:Y:S02]  /*07b0*/  VIADD R6, R6, 0x80 ;  /* 0x0000008006067836 */ /* 0x000fe40000000000 */
[----:B0-----:R-:W-:-:S05]  /*07c0*/  IMAD.WIDE.U32 R12, R5, 0x4, R12 ;  /* 0x00000004050c7825 */ /* 0x001fca00078e000c */
[----:B------:R0:W-:Y:S02]  /*07d0*/  STG.E desc[UR4][R12.64], R7 ;  /* 0x000000070c007986 */ /* 0x0001e4000c101904 */
.L_x_6990:
[----:B------:R-:W-:-:S13]  /*07e0*/  ISETP.GE.U32.AND P0, PT, R6, R4, PT ;  /* 0x000000040600720c */ /* 0x000fda0003f06070 */
[----:B------:R-:W-:Y:S05]  /*07f0*/  @P0 BRA `(.L_x_6992) ;  /* 0x0000000000300947 */ /* 0x000fea0003800000 */
[----:B0-----:R-:W0:Y:S01]  /*0800*/  LDC.64 R12, c[0x0][0x388] ;  /* 0x0000e200ff0c7b82 */ /* 0x001e220000000a00 */
[----:B------:R-:W-:Y:S01]  /*0810*/  IADD3 R5, PT, PT, R3, R6, RZ ;  /* 0x0000000603057210 */ /* 0x000fe20007ffe0ff */
[----:B------:R-:W-:-:S04]  /*0820*/  VIADD R6, R6, 0x80 ;  /* 0x0000008006067836 */ /* 0x000fc80000000000 */
[----:B0-----:R-:W-:-:S05]  /*0830*/  IMAD.WIDE.U32 R12, R5, 0x4, R12 ;  /* 0x00000004050c7825 */ /* 0x001fca00078e000c */
[----:B------:R1:W-:Y:S02]  /*0840*/  STG.E desc[UR4][R12.64], R8 ;  /* 0x000000080c007986 */ /* 0x0003e4000c101904 */
.L_x_6991:
[----:B------:R-:W-:-:S13]  /*0850*/  ISETP.GE.U32.AND P0, PT, R6, R4, PT ;  /* 0x000000040600720c */ /* 0x000fda0003f06070 */
[----:B------:R-:W-:Y:S05]  /*0860*/  @P0 BRA `(.L_x_6993) ;  /* 0x0000000000300947 */ /* 0x000fea0003800000 */
[----:B01----:R-:W0:Y:S01]  /*0870*/  LDC.64 R12, c[0x0][0x388] ;  /* 0x0000e200ff0c7b82 */ /* 0x003e220000000a00 */
[----:B------:R-:W-:Y:S01]  /*0880*/  IMAD.IADD R5, R3, 0x1, R6 ;  /* 0x0000000103057824 */ /* 0x000fe200078e0206 */
[----:B------:R-:W-:-:S03]  /*0890*/  IADD3 R6, PT, PT, R6, 0x80, RZ ;  /* 0x0000008006067810 */ /* 0x000fc60007ffe0ff */
[----:B0-----:R-:W-:-:S05]  /*08a0*/  IMAD.WIDE.U32 R12, R5, 0x4, R12 ;  /* 0x00000004050c7825 */ /* 0x001fca00078e000c */
[----:B------:R1:W-:Y:S02]  /*08b0*/  STG.E desc[UR4][R12.64], R9 ;  /* 0x000000090c007986 */ /* 0x0003e4000c101904 */
.L_x_6992:
[----:B------:R-:W-:-:S13]  /*08c0*/  ISETP.GE.U32.AND P0, PT, R6, R4, PT ;  /* 0x000000040600720c */ /* 0x000fda0003f06070 */
[----:B------:R-:W-:Y:S05]  /*08d0*/  @P0 BRA `(.L_x_6994) ;  /* 0x0000000000340947 */ /* 0x000fea0003800000 */
[----:B-1----:R-:W1:Y:S01]  /*08e0*/  LDC.64 R8, c[0x0][0x388] ;  /* 0x0000e200ff087b82 */ /* 0x002e620000000a00 */
[----:B------:R-:W-:Y:S02]  /*08f0*/  IMAD.IADD R5, R3, 0x1, R6 ;  /* 0x0000000103057824 */ /* 0x000fe400078e0206 */
[----:B------:R-:W-:Y:S02]  /*0900*/  VIADD R6, R6, 0x80 ;  /* 0x0000008006067836 */ /* 0x000fe40000000000 */
[----:B-1----:R-:W-:-:S05]  /*0910*/  IMAD.WIDE.U32 R8, R5, 0x4, R8 ;  /* 0x0000000405087825 */ /* 0x002fca00078e0008 */
[----:B------:R2:W-:Y:S02]  /*0920*/  STG.E desc[UR4][R8.64], R10 ;  /* 0x0000000a08007986 */ /* 0x0005e4000c101904 */
.L_x_6993:
[----:B------:R-:W-:-:S13]  /*0930*/  ISETP.GE.U32.AND P0, PT, R6, R4, PT ;  /* 0x000000040600720c */ /* 0x000fda0003f06070 */
[----:B------:R-:W-:Y:S05]  /*0940*/  @P0 BREAK.RELIABLE B1 ;  /* 0x0000000000010942 */ /* 0x000fea0003800100 */
[----:B------:R-:W-:Y:S05]  /*0950*/  @P0 BRA `(.L_x_6995) ;  /* 0x0000000000300947 */ /* 0x000fea0003800000 */
[----:B-12---:R-:W1:Y:S01]  /*0960*/  LDC.64 R8, c[0x0][0x388] ;  /* 0x0000e200ff087b82 */ /* 0x006e620000000a00 */
[----:B0-----:R-:W-:Y:S01]  /*0970*/  IADD3 R5, PT, PT, R3, R6, RZ ;  /* 0x0000000603057210 */ /* 0x001fe20007ffe0ff */
[----:B------:R-:W-:-:S04]  /*0980*/  VIADD R6, R6, 0x80 ;  /* 0x0000008006067836 */ /* 0x000fc80000000000 */
[----:B-1----:R-:W-:-:S05]  /*0990*/  IMAD.WIDE.U32 R8, R5, 0x4, R8 ;  /* 0x0000000405087825 */ /* 0x002fca00078e0008 */
[----:B------:R2:W-:Y:S02]  /*09a0*/  STG.E desc[UR4][R8.64], R25 ;  /* 0x0000001908007986 */ /* 0x0005e4000c101904 */
.L_x_6994:
[----:B------:R-:W-:Y:S05]  /*09b0*/  BSYNC.RELIABLE B1 ;  /* 0x0000000000017941 */ /* 0x000fea0003800100 */
.L_x_6989:
[----:B------:R-:W-:-:S13]  /*09c0*/  ISETP.GE.U32.AND P0, PT, R6, R4, PT ;  /* 0x000000040600720c */ /* 0x000fda0003f06070 */
[----:B-12---:R-:W1:Y:S01]  /*09d0*/  @!P0 LDC.64 R8, c[0x0][0x388] ;  /* 0x0000e200ff088b82 */ /* 0x006e620000000a00 */
[----:B------:R-:W-:Y:S01]  /*09e0*/  @!P0 IMAD.IADD R5, R3, 0x1, R6 ;  /* 0x0000000103058824 */ /* 0x000fe200078e0206 */
[----:B------:R-:W-:-:S03]  /*09f0*/  @!P0 IADD3 R6, PT, PT, R6, 0x80, RZ ;  /* 0x0000008006068810 */ /* 0x000fc60007ffe0ff */
[----:B-1----:R-:W-:-:S05]  /*0a00*/  @!P0 IMAD.WIDE.U32 R8, R5, 0x4, R8 ;  /* 0x0000000405088825 */ /* 0x002fca00078e0008 */
[----:B------:R3:W-:Y:S02]  /*0a10*/  @!P0 STG.E desc[UR4][R8.64], R29 ;  /* 0x0000001d08008986 */ /* 0x0007e4000c101904 */
.L_x_6995:
[----:B------:R-:W-:Y:S05]  /*0a20*/  BSYNC.RECONVERGENT B0 ;  /* 0x0000000000007941 */ /* 0x000fea0003800200 */
.L_x_6988:
[----:B------:R-:W-:Y:S05]  /*0a30*/  WARPSYNC.ALL ;  /* 0x0000000000007948 */ /* 0x000fea0003800000 */
[----:B------:R-:W-:-:S13]  /*0a40*/  ISETP.GE.U32.AND P0, PT, R6, R4, PT ;  /* 0x000000040600720c */ /* 0x000fda0003f06070 */
[----:B------:R-:W-:Y:S05]  /*0a50*/  @P0 EXIT ;  /* 0x000000000000094d */ /* 0x000fea0003800000 */
[----:B0-----:R-:W0:Y:S01]  /*0a60*/  LDC.64 R4, c[0x0][0x388] ;  /* 0x0000e200ff047b82 */ /* 0x001e220000000a00 */
[----:B------:R-:W-:-:S04]  /*0a70*/  IMAD.IADD R3, R3, 0x1, R6 ;  /* 0x0000000103037824 */ /* 0x000fc800078e0206 */
[----:B0-----:R-:W-:-:S05]  /*0a80*/  IMAD.WIDE.U32 R2, R3, 0x4, R4 ;  /* 0x0000000403027825 */ /* 0x001fca00078e0004 */
[----:B------:R-:W-:Y:S01]  /*0a90*/  STG.E desc[UR4][R2.64], R19 ;  /* 0x0000001302007986 */ /* 0x000fe2000c101904 */
[----:B------:R-:W-:Y:S05]  /*0aa0*/  EXIT ;  /* 0x000000000000794d */ /* 0x000fea0003800000 */
.L_x_6987:
[----:B------:R-:W0:Y:S01]  /*0ab0*/  S2R R0, SR_TID.X ;  /* 0x0000000000007919 */ /* 0x000e220000002100 */
[----:B------:R-:W1:Y:S08]  /*0ac0*/  LDC.64 R4, c[0x0][0x390] ;  /* 0x0000e400ff047b82 */ /* 0x000e700000000a00 */
[----:B------:R-:W2:Y:S08]  /*0ad0*/  LDC.64 R6, c[0x0][0x398] ;  /* 0x0000e600ff067b82 */ /* 0x000eb00000000a00 */
[----:B------:R-:W3:Y:S01]  /*0ae0*/  LDC.64 R12, c[0x0][0x388] ;  /* 0x0000e200ff0c7b82 */ /* 0x000ee20000000a00 */
[----:B-1----:R-:W-:-:S04]  /*0af0*/  IMAD.WIDE.U32 R4, R3, 0x4, R4 ;  /* 0x0000000403047825 */ /* 0x002fc800078e0004 */
[----:B0-----:R-:W-:-:S05]  /*0b00*/  IMAD.WIDE.U32 R8, R0, 0x8, R4 ;  /* 0x0000000800087825 */ /* 0x001fca00078e0004 */
[----:B------:R-:W4:Y:S01]  /*0b10*/  LDG.E.64 R20, desc[UR4][R8.64] ;  /* 0x0000000408147981 */ /* 0x000f22000c1e1b00 */
[----:B--2---:R-:W-:-:S03]  /*0b20*/  IMAD.WIDE.U32 R4, R3, 0x4, R6 ;  /* 0x0000000403047825 */ /* 0x004fc600078e0006 */
[----:B------:R-:W2:Y:S01]  /*0b30*/  LDG.E.64 R14, desc[UR4][R8.64+0x400] ;  /* 0x00040004080e7981 */ /* 0x000ea2000c1e1b00 */
[----:B------:R-:W-:-:S03]  /*0b40*/  IMAD.WIDE.U32 R10, R0, 0x8, R4 ;  /* 0x00000008000a7825 */ /* 0x000fc600078e0004 */
[----:B------:R-:W5:Y:S04]  /*0b50*/  LDG.E.64 R6, desc[UR4][R8.64+0x800] ;  /* 0x0008000408067981 */ /* 0x000f68000c1e1b00 */
[----:B------:R-:W5:Y:S04]  /*0b60*/  LDG.E.64 R4, desc[UR4][R10.64] ;  /* 0x000000040a047981 */ /* 0x000f68000c1e1b00 */
[----:B------:R-:W5:Y:S04]  /*0b70*/  LDG.E.64 R16, desc[UR4][R8.64+0xc00] ;  /* 0x000c000408107981 */ /* 0x000f68000c1e1b00 */
[----:B------:R-:W5:Y:S04]  /*0b80*/  LDG.E.64 R18, desc[UR4][R10.64+0x400] ;  /* 0x000400040a127981 */ /* 0x000f68000c1e1b00 */
[----:B------:R-:W5:Y:S04]  /*0b90*/  LDG.E.64 R22, desc[UR4][R10.64+0x800] ;  /* 0x000800040a167981 */ /* 0x000f68000c1e1b00 */
[----:B------:R-:W5:Y:S01]  /*0ba0*/  LDG.E.64 R24, desc[UR4][R10.64+0xc00] ;  /* 0x000c00040a187981 */ /* 0x000f62000c1e1b00 */
[----:B---3--:R-:W-:-:S04]  /*0bb0*/  IMAD.WIDE.U32 R2, R3, 0x4, R12 ;  /* 0x0000000403027825 */ /* 0x008fc800078e000c */
[----:B------:R-:W-:Y:S01]  /*0bc0*/  IMAD.WIDE.U32 R2, R0, 0x8, R2 ;  /* 0x0000000800027825 */ /* 0x000fe200078e0002 */
[----:B----4-:R-:W-:Y:S02]  /*0bd0*/  FSETP.NEU.FTZ.AND P3, PT, R20, RZ, PT ;  /* 0x000000ff1400720b */ /* 0x010fe40003f7d000 */
[----:B------:R-:W-:Y:S02]  /*0be0*/  FSETP.NEU.FTZ.AND P2, PT, R21, RZ, PT ;  /* 0x000000ff1500720b */ /* 0x000fe40003f5d000 */
[----:B--2---:R-:W-:Y:S02]  /*0bf0*/  FSETP.NEU.FTZ.AND P1, PT, R14, RZ, PT ;  /* 0x000000ff0e00720b */ /* 0x004fe40003f3d000 */
[----:B------:R-:W-:Y:S02]  /*0c00*/  FSETP.NEU.FTZ.AND P0, PT, R15, RZ, PT ;  /* 0x000000ff0f00720b */ /* 0x000fe40003f1d000 */
[----:B-----5:R-:W-:-:S05]  /*0c10*/  FSETP.NEU.FTZ.AND P4, PT, R7, RZ, PT ;  /* 0x000000ff0700720b */ /* 0x020fca0003f9d000 */
[----:B------:R-:W-:Y:S02]  /*0c20*/  @P3 FSET.BF.GT.FTZ.AND R4, R20, RZ, PT ;  /* 0x000000ff1404320a */ /* 0x000fe40003814000 */
[----:B------:R-:W-:Y:S02]  /*0c30*/  FSETP.NEU.FTZ.AND P3, PT, R6, RZ, PT ;  /* 0x000000ff0600720b */ /* 0x000fe40003f7d000 */
[----:B------:R-:W-:Y:S02]  /*0c40*/  FSETP.NEU.FTZ.AND P5, PT, R16, RZ, PT ;  /* 0x000000ff1000720b */ /* 0x000fe40003fbd000 */
[----:B------:R-:W-:Y:S02]  /*0c50*/  FSETP.NEU.FTZ.AND P6, PT, R17, RZ, PT ;  /* 0x000000ff1100720b */ /* 0x000fe40003fdd000 */
[----:B------:R-:W-:Y:S02]  /*0c60*/  @P2 FSET.BF.GT.FTZ.AND R5, R21, RZ, PT ;  /* 0x000000ff1505220a */ /* 0x000fe40003814000 */
[----:B------:R-:W-:-:S02]  /*0c70*/  @P1 FSET.BF.GT.FTZ.AND R18, R14, RZ, PT ;  /* 0x000000ff0e12120a */ /* 0x000fc40003814000 */
[----:B------:R-:W-:Y:S02]  /*0c80*/  @P0 FSET.BF.GT.FTZ.AND R19, R15, RZ, PT ;  /* 0x000000ff0f13020a */ /* 0x000fe40003814000 */
[----:B------:R-:W-:Y:S02]  /*0c90*/  @P4 FSET.BF.GT.FTZ.AND R23, R7, RZ, PT ;  /* 0x000000ff0717420a */ /* 0x000fe40003814000 */
[----:B------:R-:W-:Y:S02]  /*0ca0*/  @P3 FSET.BF.GT.FTZ.AND R22, R6, RZ, PT ;  /* 0x000000ff0616320a */ /* 0x000fe40003814000 */
[----:B------:R-:W-:Y:S02]  /*0cb0*/  @P5 FSET.BF.GT.FTZ.AND R24, R16, RZ, PT ;  /* 0x000000ff1018520a */ /* 0x000fe40003814000 */
[----:B------:R-:W-:Y:S01]  /*0cc0*/  @P6 FSET.BF.GT.FTZ.AND R25, R17, RZ, PT ;  /* 0x000000ff1119620a */ /* 0x000fe20003814000 */
[----:B------:R-:W-:Y:S04]  /*0cd0*/  STG.E.64 desc[UR4][R2.64], R4 ;  /* 0x0000000402007986 */ /* 0x000fe8000c101b04 */
[----:B------:R-:W-:Y:S04]  /*0ce0*/  STG.E.64 desc[UR4][R2.64+0x400], R18 ;  /* 0x0004001202007986 */ /* 0x000fe8000c101b04 */
[----:B------:R-:W-:Y:S04]  /*0cf0*/  STG.E.64 desc[UR4][R2.64+0x800], R22 ;  /* 0x0008001602007986 */ /* 0x000fe8000c101b04 */
[----:B------:R-:W-:Y:S01]  /*0d00*/  STG.E.64 desc[UR4][R2.64+0xc00], R24 ;  /* 0x000c001802007986 */ /* 0x000fe2000c101b04 */
[----:B------:R-:W-:Y:S05]  /*0d10*/  EXIT ;  /* 0x000000000000794d */ /* 0x000fea0003800000 */
.L_x_6996:
        /* <DEDUP_REMOVED lines=14> */
.L_x_31077:


//--------------------- .text._ZN2at6native29vectorized_elementwise_kernelILi4ENS0_13BinaryFunctorIfffZZZNS0_21heaviside_kernel_cudaERNS_18TensorIteratorBaseEENKUlvE_clEvENKUlvE5_clEvEUlffE_EESt5arrayIPcLm3EEEEviT0_T1_ --------------------------
	.section	.text._ZN2at6native29vectorized_elementwise_kernelILi4ENS0_13BinaryFunctorIfffZZZNS0_21heaviside_kernel_cudaERNS_18TensorIteratorBaseEENKUlvE_clEvENKUlvE5_clEvEUlffE_EESt5arrayIPcLm3EEEEviT0_T1_,"ax",@progbits
	.align	128
        .global         _ZN2at6native29vectorized_elementwise_kernelILi4ENS0_13BinaryFunctorIfffZZZNS0_21heaviside_kernel_cudaERNS_18TensorIteratorBaseEENKUlvE_clEvENKUlvE5_clEvEUlffE_EESt5arrayIPcLm3EEEEviT0_T1_
        .type           _ZN2at6native29vectorized_elementwise_kernelILi4ENS0_13BinaryFunctorIfffZZZNS0_21heaviside_kernel_cudaERNS_18TensorIteratorBaseEENKUlvE_clEvENKUlvE5_clEvEUlffE_EESt5arrayIPcLm3EEEEviT0_T1_,@function
        .size           _ZN2at6native29vectorized_elementwise_kernelILi4ENS0_13BinaryFunctorIfffZZZNS0_21heaviside_kernel_cudaERNS_18TensorIteratorBaseEENKUlvE_clEvENKUlvE5_clEvEUlffE_EESt5arrayIPcLm3EEEEviT0_T1_,(.L_x_31078 - _ZN2at6native29vectorized_elementwise_kernelILi4ENS0_13BinaryFunctorIfffZZZNS0_21heaviside_kernel_cudaERNS_18TensorIteratorBaseEENKUlvE_clEvENKUlvE5_clEvEUlffE_EESt5arrayIPcLm3EEEEviT0_T1_)
        .other          _ZN2at6native29vectorized_elementwise_kernelILi4ENS0_13BinaryFunctorIfffZZZNS0_21heaviside_kernel_cudaERNS_18TensorIteratorBaseEENKUlvE_clEvENKUlvE5_clEvEUlffE_EESt5arrayIPcLm3EEEEviT0_T1_,@"STO_CUDA_ENTRY STV_DEFAULT"
_ZN2at6native29vectorized_elementwise_kernelILi4ENS0_13BinaryFunctorIfffZZZNS0_21heaviside_kernel_cudaERNS_18TensorIteratorBaseEENKUlvE_clEvENKUlvE5_clEvEUlffE_EESt5arrayIPcLm3EEEEviT0_T1_:
.text._ZN2at6native29vectorized_elementwise_kernelILi4ENS0_13BinaryFunctorIfffZZZNS0_21heaviside_kernel_cudaERNS_18TensorIteratorBaseEENKUlvE_clEvENKUlvE5_clEvEUlffE_EESt5arrayIPcLm3EEEEviT0_T1_:
        /* <DEDUP_REMOVED lines=126> */
.L_x_7000:
[----:B------:R-:W-:-:S13]  /*07e0*/  ISETP.GE.U32.AND P0, PT, R6, R4, PT ;  /* 0x000000040600720c */ /* 0x000fda0003f06070 */
[----:B------:R-:W-:Y:S05]  /*07f0*/  @P0 BRA `(.L_x_7002) ;  /* 0x0000000000300947 */ /* 0x000fea0003800000 */
[----:B0-----:R-:W0:Y:S01]  /*0800*/  LDC.64 R12, c[0x0][0x388] ;  /* 0x0000e200ff0c7b82 */ /* 0x001e220000000a00 */
[----:B------:R-:W-:Y:S01]  /*0810*/  IADD3 R5, PT, PT, R3, R6, RZ ;  /* 0x0000000603057210 */ /* 0x000fe20007ffe0ff */
[----:B------:R-:W-:-:S04]  /*0820*/  VIADD R6, R6, 0x80 ;  /* 0x0000008006067836 */ /* 0x000fc80000000000 */
[----:B0-----:R-:W-:-:S05]  /*0830*/  IMAD.WIDE.U32 R12, R5, 0x4, R12 ;  /* 0x00000004050c7825 */ /* 0x001fca00078e000c */
[----:B------:R1:W-:Y:S02]  /*0840*/  STG.E desc[UR4][R12.64], R8 ;  /* 0x000000080c007986 */ /* 0x0003e4000c101904 */
.L_x_7001:
[----:B------:R-:W-:-:S13]  /*0850*/  ISETP.GE.U32.AND P0, PT, R6, R4, PT ;  /* 0x000000040600720c */ /* 0x000fda0003f06070 */
[----:B------:R-:W-:Y:S05]  /*0860*/  @P0 BRA `(.L_x_7003) ;  /* 0x0000000000300947 */ /* 0x000fea0003800000 */
[----:B01----:R-:W0:Y:S01]  /*0870*/  LDC.64 R12, c[0x0][0x388] ;  /* 0x0000e200ff0c7b82 */ /* 0x003e220000000a00 */
[----:B------:R-:W-:Y:S01]  /*0880*/  IMAD.IADD R5, R3, 0x1, R6 ;  /* 0x0000000103057824 */ /* 0x000fe200078e0206 */
[----:B------:R-:W-:-:S03]  /*0890*/  IADD3 R6, PT, PT, R6, 0x80, RZ ;  /* 0x0000008006067810 */ /* 0x000fc60007ffe0ff */
[----:B0-----:R-:W-:-:S05]  /*08a0*/  IMAD.WIDE.U32 R12, R5, 0x4, R12 ;  /* 0x00000004050c7825 */ /* 0x001fca00078e000c */
[----:B------:R1:W-:Y:S02]  /*08b0*/  STG.E desc[UR4][R12.64], R9 ;  /* 0x000000090c007986 */ /* 0x0003e4000c101904 */
.L_x_7002:
[----:B------:R-:W-:-:S13]  /*08c0*/  ISETP.GE.U32.AND P0, PT, R6, R4, PT ;  /* 0x000000040600720c */ /* 0x000fda0003f06070 */
[----:B------:R-:W-:Y:S05]  /*08d0*/  @P0 BRA `(.L_x_7004) ;  /* 0x0000000000340947 */ /* 0x000fea0003800000 */
[----:B-1----:R-:W1:Y:S01]  /*08e0*/  LDC.64 R8, c[0x0][0x388] ;  /* 0x0000e200ff087b82 */ /* 0x002e620000000a00 */
[----:B------:R-:W-:Y:S02]  /*08f0*/  IMAD.IADD R5, R3, 0x1, R6 ;  /* 0x0000000103057824 */ /* 0x000fe400078e0206 */
[----:B------:R-:W-:Y:S02]  /*0900*/  VIADD R6, R6, 0x80 ;  /* 0x0000008006067836 */ /* 0x000fe40000000000 */
[----:B-1----:R-:W-:-:S05]  /*0910*/  IMAD.WIDE.U32 R8, R5, 0x4, R8 ;  /* 0x0000000405087825 */ /* 0x002fca00078e0008 */
[----:B------:R2:W-:Y:S02]  /*0920*/  STG.E desc[UR4][R8.64], R10 ;  /* 0x0000000a08007986 */ /* 0x0005e4000c101904 */
.L_x_7003:
        /* <DEDUP_REMOVED lines=8> */
.L_x_7004:
[----:B------:R-:W-:Y:S05]  /*09b0*/  BSYNC.RELIABLE B1 ;  /* 0x0000000000017941 */ /* 0x000fea0003800100 */
.L_x_6999:
[----:B------:R-:W-:-:S13]  /*09c0*/  ISETP.GE.U32.AND P0, PT, R6, R4, PT ;  /* 0x000000040600720c */ /* 0x000fda0003f06070 */
[----:B-12---:R-:W1:Y:S01]  /*09d0*/  @!P0 LDC.64 R8, c[0x0][0x388] ;  /* 0x0000e200ff088b82 */ /* 0x006e620000000a00 */
[----:B------:R-:W-:Y:S01]  /*09e0*/  @!P0 IMAD.IADD R5, R3, 0x1, R6 ;  /* 0x0000000103058824 */ /* 0x000fe200078e0206 */
[----:B------:R-:W-:-:S03]  /*09f0*/  @!P0 IADD3 R6, PT, PT, R6, 0x80, RZ ;  /* 0x0000008006068810 */ /* 0x000fc60007ffe0ff */
[----:B-1----:R-:W-:-:S05]  /*0a00*/  @!P0 IMAD.WIDE.U32 R8, R5, 0x4, R8 ;  /* 0x0000000405088825 */ /* 0x002fca00078e0008 */
[----:B------:R3:W-:Y:S02]  /*0a10*/  @!P0 STG.E desc[UR4][R8.64], R29 ;  /* 0x0000001d08008986 */ /* 0x0007e4000c101904 */
.L_x_7005:
[----:B------:R-:W-:Y:S05]  /*0a20*/  BSYNC.RECONVERGENT B0 ;  /* 0x0000000000007941 */ /* 0x000fea0003800200 */
.L_x_6998:
        /* <DEDUP_REMOVED lines=8> */
.L_x_6997:
[----:B------:R-:W0:Y:S01]  /*0ab0*/  S2R R0, SR_TID.X ;  /* 0x0000000000007919 */ /* 0x000e220000002100 */
[----:B------:R-:W1:Y:S08]  /*0ac0*/  LDC.64 R4, c[0x0][0x390] ;  /* 0x0000e400ff047b82 */ /* 0x000e700000000a00 */
[----:B------:R-:W2:Y:S08]  /*0ad0*/  LDC.64 R6, c[0x0][0x398] ;  /* 0x0000e600ff067b82 */ /* 0x000eb00000000a00 */
[----:B------:R-:W3:Y:S01]  /*0ae0*/  LDC.64 R24, c[0x0][0x388] ;  /* 0x0000e200ff187b82 */ /* 0x000ee20000000a00 */
[----:B-1----:R-:W-:-:S04]  /*0af0*/  IMAD.WIDE.U32 R4, R3, 0x4, R4 ;  /* 0x0000000403047825 */ /* 0x002fc800078e0004 */
[----:B0-----:R-:W-:-:S05]  /*0b00*/  IMAD.WIDE.U32 R20, R0, 0x10, R4 ;  /* 0x0000001000147825 */ /* 0x001fca00078e0004 */
[----:B------:R-:W4:Y:S01]  /*0b10*/  LDG.E.128 R16, desc[UR4][R20.64] ;  /* 0x0000000414107981 */ /* 0x000f22000c1e1d00 */
[----:B--2---:R-:W-:-:S03]  /*0b20*/  IMAD.WIDE.U32 R4, R3, 0x4, R6 ;  /* 0x0000000403047825 */ /* 0x004fc600078e0006 */
[----:B------:R-:W2:Y:S01]  /*0b30*/  LDG.E.128 R8, desc[UR4][R20.64+0x800] ;  /* 0x0008000414087981 */ /* 0x000ea2000c1e1d00 */
[----:B------:R-:W-:-:S05]  /*0b40*/  IMAD.WIDE.U32 R22, R0, 0x10, R4 ;  /* 0x0000001000167825 */ /* 0x000fca00078e0004 */
[----:B------:R-:W5:Y:S04]  /*0b50*/  LDG.E.128 R4, desc[UR4][R22.64] ;  /* 0x0000000416047981 */ /* 0x000f68000c1e1d00 */
[----:B------:R-:W5:Y:S01]  /*0b60*/  LDG.E.128 R12, desc[UR4][R22.64+0x800] ;  /* 0x00080004160c7981 */ /* 0x000f62000c1e1d00 */
[----:B---3--:R-:W-:-:S04]  /*0b70*/  IMAD.WIDE.U32 R2, R3, 0x4, R24 ;  /* 0x0000000403027825 */ /* 0x008fc800078e0018 */
[----:B------:R-:W-:Y:S01]  /*0b80*/  IMAD.WIDE.U32 R2, R0, 0x10, R2 ;  /* 0x0000001000027825 */ /* 0x000fe200078e0002 */
[----:B----4-:R-:W-:Y:S02]  /*0b90*/  FSETP.NEU.FTZ.AND P3, PT, R16, RZ, PT ;  /* 0x000000ff1000720b */ /* 0x010fe40003f7d000 */
[----:B------:R-:W-:Y:S02]  /*0ba0*/  FSETP.NEU.FTZ.AND P2, PT, R17, RZ, PT ;  /* 0x000000ff1100720b */ /* 0x000fe40003f5d000 */
[----:B------:R-:W-:Y:S02]  /*0bb0*/  FSETP.NEU.FTZ.AND P1, PT, R18, RZ, PT ;  /* 0x000000ff1200720b */ /* 0x000fe40003f3d000 */
[----:B------:R-:W-:Y:S02]  /*0bc0*/  FSETP.NEU.FTZ.AND P0, PT, R19, RZ, PT ;  /* 0x000000ff1300720b */ /* 0x000fe40003f1d000 */
[----:B--2---:R-:W-:Y:S02]  /*0bd0*/  FSETP.NEU.FTZ.AND P4, PT, R9, RZ, PT ;  /* 0x000000ff0900720b */ /* 0x004fe40003f9d000 */
[----:B------:R-:W-:-:S02]  /*0be0*/  FSETP.NEU.FTZ.AND P5, PT, R10, RZ, PT ;  /* 0x000000ff0a00720b */ /* 0x000fc40003fbd000 */
[----:B------:R-:W-:Y:S02]  /*0bf0*/  FSETP.NEU.FTZ.AND P6, PT, R11, RZ, PT ;  /* 0x000000ff0b00720b */ /* 0x000fe40003fdd000 */
[----:B-----5:R-:W-:Y:S02]  /*0c00*/  @P3 FSET.BF.GT.FTZ.AND R4, R16, RZ, PT ;  /* 0x000000ff1004320a */ /* 0x020fe40003814000 */
[----:B------:R-:W-:Y:S02]  /*0c10*/  FSETP.NEU.FTZ.AND P3, PT, R8, RZ, PT ;  /* 0x000000ff0800720b */ /* 0x000fe40003f7d000 */
[----:B------:R-:W-:Y:S02]  /*0c20*/  @P2 FSET.BF.GT.FTZ.AND R5, R17, RZ, PT ;  /* 0x000000ff1105220a */ /* 0x000fe40003814000 */
[----:B------:R-:W-:Y:S02]  /*0c30*/  @P1 FSET.BF.GT.FTZ.AND R6, R18, RZ, PT ;  /* 0x000000ff1206120a */ /* 0x000fe40003814000 */
[----:B------:R-:W-:-:S02]  /*0c40*/  @P0 FSET.BF.GT.FTZ.AND R7, R19, RZ, PT ;  /* 0x000000ff1307020a */ /* 0x000fc40003814000 */
[----:B------:R-:W-:Y:S02]  /*0c50*/  @P4 FSET.BF.GT.FTZ.AND R13, R9, RZ, PT ;  /* 0x000000ff090d420a */ /* 0x000fe40003814000 */
[----:B------:R-:W-:Y:S02]  /*0c60*/  @P5 FSET.BF.GT.FTZ.AND R14, R10, RZ, PT ;  /* 0x000000ff0a0e520a */ /* 0x000fe40003814000 */
[----:B------:R-:W-:Y:S02]  /*0c70*/  @P6 FSET.BF.GT.FTZ.AND R15, R11, RZ, PT ;  /* 0x000000ff0b0f620a */ /* 0x000fe40003814000 */
[----:B------:R-:W-:Y:S01]  /*0c80*/  @P3 FSET.BF.GT.FTZ.AND R12, R8, RZ, PT ;  /* 0x000000ff080c320a */ /* 0x000fe20003814000 */
[----:B------:R-:W-:Y:S04]  /*0c90*/  STG.E.128 desc[UR4][R2.64], R4 ;  /* 0x0000000402007986 */ /* 0x000fe8000c101d04 */
[----:B------:R-:W-:Y:S01]  /*0ca0*/  STG.E.128 desc[UR4][R2.64+0x800], R12 ;  /* 0x0008000c02007986 */ /* 0x000fe2000c101d04 */
[----:B------:R-:W-:Y:S05]  /*0cb0*/  EXIT ;  /* 0x000000000000794d */ /* 0x000fea0003800000 */
.L_x_7006:
        /* <DEDUP_REMOVED lines=12> */
.L_x_31078:


//--------------------- .text._ZN2at6native29vectorized_elementwise_kernelILi8ENS0_13BinaryFunctorIfffZZZNS0_21heaviside_kernel_cudaERNS_18TensorIteratorBaseEENKUlvE_clEvENKUlvE5_clEvEUlffE_EESt5arrayIPcLm3EEEEviT0_T1_ --------------------------
	.section	.text._ZN2at6native29vectorized_elementwise_kernelILi8ENS0_13BinaryFunctorIfffZZZNS0_21heaviside_kernel_cudaERNS_18TensorIteratorBaseEENKUlvE_clEvENKUlvE5_clEvEUlffE_EESt5arrayIPcLm3EEEEviT0_T1_,"ax",@progbits
	.align	128
        .global         _ZN2at6native29vectorized_elementwise_kernelILi8ENS0_13BinaryFunctorIfffZZZNS0_21heaviside_kernel_cudaERNS_18TensorIteratorBaseEENKUlvE_clEvENKUlvE5_clEvEUlffE_EESt5arrayIPcLm3EEEEviT0_T1_
        .type           _ZN2at6native29vectorized_elementwise_kernelILi8ENS0_13BinaryFunctorIfffZZZNS0_21heaviside_kernel_cudaERNS_18TensorIteratorBaseEENKUlvE_clEvENKUlvE5_clEvEUlffE_EESt5arrayIPcLm3EEEEviT0_T1_,@function
        .size           _ZN2at6native29vectorized_elementwise_kernelILi8ENS0_13BinaryFunctorIfffZZZNS0_21heaviside_kernel_cudaERNS_18TensorIteratorBaseEENKUlvE_clEvENKUlvE5_clEvEUlffE_EESt5arrayIPcLm3EEEEviT0_T1_,(.L_x_31079 - _ZN2at6native29vectorized_elementwise_kernelILi8ENS0_13BinaryFunctorIfffZZZNS0_21heaviside_kernel_cudaERNS_18TensorIteratorBaseEENKUlvE_clEvENKUlvE5_clEvEUlffE_EESt5arrayIPcLm3EEEEviT0_T1_)
        .other          _ZN2at6native29vectorized_elementwise_kernelILi8ENS0_13BinaryFunctorIfffZZZNS0_21heaviside_kernel_cudaERNS_18TensorIteratorBaseEENKUlvE_clEvENKUlvE5_clEvEUlffE_EESt5arrayIPcLm3EEEEviT0_T1_,@"STO_CUDA_ENTRY STV_DEFAULT"
_ZN2at6native29vectorized_elementwise_kernelILi8ENS0_13BinaryFunctorIfffZZZNS0_21heaviside_kernel_cudaERNS_18TensorIteratorBaseEENKUlvE_clEvENKUlvE5_clEvEUlffE_EESt5arrayIPcLm3EEEEviT0_T1_:
.text._ZN2at6native29vectorized_elementwise_kernelILi8ENS0_13BinaryFunctorIfffZZZNS0_21heaviside_kernel_cudaERNS_18TensorIteratorBaseEENKUlvE_clEvENKUlvE5_clEvEUlffE_EESt5arrayIPcLm3EEEEviT0_T1_:
[----:B------:R-:W-:Y:S01]  /*0000*/  LDC R1, c[0x0][0x37c] ;  /* 0x0000df00ff017b82 */ /* 0x000fe20000000800 */
[----:B------:R-:W-:Y:S05]  /*0010*/  EXIT ;  /* 0x000000000000794d */ /* 0x000fea0003800000 */
.L_x_7007:
        /* <DEDUP_REMOVED lines=14> */
.L_x_31079:


//--------------------- .text._ZN2at6native18elementwise_kernelILi128ELi4EZNS0_15gpu_kernel_implINS0_13BUnaryFunctorIfffZZZNS0_21heaviside_kernel_cudaERNS_18TensorIteratorBaseEENKUlvE_clEvENKUlvE5_clEvEUlffE_EEEEvS5_RKT_EUliE_EEviT1_ --------------------------
	.section	.text._ZN2at6native18elementwise_kernelILi128ELi4EZNS0_15gpu_kernel_implINS0_13BUnaryFunctorIfffZZZNS0_21heaviside_kernel_cudaERNS_18TensorIteratorBaseEENKUlvE_clEvENKUlvE5_clEvEUlffE_EEEEvS5_RKT_EUliE_EEviT1_,"ax",@progbits
	.align	128
        .global         _ZN2at6native18elementwise_kernelILi128ELi4EZNS0_15gpu_kernel_implINS0_13BUnaryFunctorIfffZZZNS0_21heaviside_kernel_cudaERNS_18TensorIteratorBaseEENKUlvE_clEvENKUlvE5_clEvEUlffE_EEEEvS5_RKT_EUliE_EEviT1_
        .type           _ZN2at6native18elementwise_kernelILi128ELi4EZNS0_15gpu_kernel_implINS0_13BUnaryFunctorIfffZZZNS0_21heaviside_kernel_cudaERNS_18TensorIteratorBaseEENKUlvE_clEvENKUlvE5_clEvEUlffE_EEEEvS5_RKT_EUliE_EEviT1_,@function
        .size           _ZN2at6native18elementwise_kernelILi128ELi4EZNS0_15gpu_kernel_implINS0_13BUnaryFunctorIfffZZZNS0_21heaviside_kernel_cudaERNS_18TensorIteratorBaseEENKUlvE_clEvENKUlvE5_clEvEUlffE_EEEEvS5_RKT_EUliE_EEviT1_,(.L_x_31080 - _ZN2at6native18elementwise_kernelILi128ELi4EZNS0_15gpu_kernel_implINS0_13BUnaryFunctorIfffZZZNS0_21heaviside_kernel_cudaERNS_18TensorIteratorBaseEENKUlvE_clEvENKUlvE5_clEvEUlffE_EEEEvS5_RKT_EUliE_EEviT1_)
        .other          _ZN2at6native18elementwise_kernelILi128ELi4EZNS0_15gpu_kernel_implINS0_13BUnaryFunctorIfffZZZNS0_21heaviside_kernel_cudaERNS_18TensorIteratorBaseEENKUlvE_clEvENKUlvE5_clEvEUlffE_EEEEvS5_RKT_EUliE_EEviT1_,@"STO_CUDA_ENTRY STV_DEFAULT"
_ZN2at6native18elementwise_kernelILi128ELi4EZNS0_15gpu_kernel_implINS0_13BUnaryFunctorIfffZZZNS0_21heaviside_kernel_cudaERNS_18TensorIteratorBaseEENKUlvE_clEvENKUlvE5_clEvEUlffE_EEEEvS5_RKT_EUliE_EEviT1_:
.text._ZN2at6native18elementwise_kernelILi128ELi4EZNS0_15gpu_kernel_implINS0_13BUnaryFunctorIfffZZZNS0_21heaviside_kernel_cudaERNS_18TensorIteratorBaseEENKUlvE_clEvENKUlvE5_clEvEUlffE_EEEEvS5_RKT_EUliE_EEviT1_:
        /* <DEDUP_REMOVED lines=319> */
.L_x_7010:
        /* <DEDUP_REMOVED lines=18> */
.L_x_7015:
[----:B------:R-:W2:Y:S02]  /*1510*/  LDG.E.U8 R2, desc[UR36][R2.64] ;  /* 0x0000002402027981 */ /* 0x000ea4000c1e1100 */
[----:B--2---:R-:W-:Y:S01]  /*1520*/  I2FP.F32.U32 R4, R2 ;  /* 0x0000000200047245 */ /* 0x004fe20000201000 */
[----:B------:R-:W-:Y:S06]  /*1530*/  BRA `(.L_x_7017) ;  /* 0x0000000c00447947 */ /* 0x000fec0003800000 */
.L_x_7014:
        /* <DEDUP_REMOVED lines=9> */
.L_x_7019:
[----:B------:R-:W2:Y:S02]  /*15d0*/  LDG.E R2, desc[UR36][R2.64] ;  /* 0x0000002402027981 */ /* 0x000ea4000c1e1900 */
[----:B--2---:R-:W-:Y:S01]  /*15e0*/  I2FP.F32.S32 R4, R2 ;  /* 0x0000000200047245 */ /* 0x004fe20000201400 */
[----:B------:R-:W-:Y:S06]  /*15f0*/  BRA `(.L_x_7017) ;  /* 0x0000000c00147947 */ /* 0x000fec0003800000 */
.L_x_7018:
[----:B------:R-:W2:Y:S02]  /*1600*/  LDG.E.U16 R2, desc[UR36][R2.64] ;  /* 0x0000002402027981 */ /* 0x000ea4000c1e1500 */
[----:B--2---:R2:W3:Y:S01]  /*1610*/  I2F.S16 R4, R2 ;  /* 0x0000000200047306 */ /* 0x0044e20000101400 */
[----:B------:R-:W-:Y:S05]  /*1620*/  BRA `(.L_x_7017) ;  /* 0x0000000c00087947 */ /* 0x000fea0003800000 */
.L_x_7013:
        /* <DEDUP_REMOVED lines=8> */
.L_x_7021:
[----:B------:R-:W2:Y:S02]  /*16b0*/  LDG.E.U16 R2, desc[UR36][R2.64] ;  /* 0x0000002402027981 */ /* 0x000ea4000c1e1500 */
[----:B--2---:R-:W-:Y:S01]  /*16c0*/  HADD2.F32 R4, -RZ, R2.H0_H0 ;  /* 0x20000002ff047230 */ /* 0x004fe20000004100 */
[----:B------:R-:W-:Y:S06]  /*16d0*/  BRA `(.L_x_7017) ;  /* 0x0000000800dc7947 */ /* 0x000fec0003800000 */
.L_x_7020:
        /* <DEDUP_REMOVED lines=8> */
.L_x_7023:
[----:B------:R-:W2:Y:S02]  /*1760*/  LDG.E.U16 R2, desc[UR36][R2.64] ;  /* 0x0000002402027981 */ /* 0x000ea4000c1e1500 */
[----:B--2---:R-:W-:Y:S01]  /*1770*/  HADD2.F32 R4, -RZ, R2.H0_H0 ;  /* 0x20000002ff047230 */ /* 0x004fe20000004100 */
[----:B------:R-:W-:Y:S06]  /*1780*/  BRA `(.L_x_7017) ;  /* 0x0000000800b07947 */ /* 0x000fec0003800000 */
.L_x_7022:
        /* <DEDUP_REMOVED lines=11> */
.L_x_7012:
        /* <DEDUP_REMOVED lines=12> */
.L_x_7026:
        /* <DEDUP_REMOVED lines=11> */
.L_x_7025:
        /* <DEDUP_REMOVED lines=25> */
.L_x_7028:
        /* <DEDUP_REMOVED lines=12> */
.L_x_7027:
[----:B------:R-:W2:Y:S02]  /*1c00*/  LDG.E.U16 R2, desc[UR36][R2.64] ;  /* 0x0000002402027981 */ /* 0x000ea4000c1e1500 */
[----:B--2---:R-:W-:Y:S01]  /*1c10*/  SHF.L.U32 R4, R2, 0x10, RZ ;  /* 0x0000001002047819 */ /* 0x004fe200000006ff */
[----:B------:R-:W-:Y:S06]  /*1c20*/  BRA `(.L_x_7017) ;  /* 0x0000000400887947 */ /* 0x000fec0003800000 */
.L_x_7024:
        /* <DEDUP_REMOVED lines=11> */
.L_x_7031:
        /* <DEDUP_REMOVED lines=20> */
.L_x_7033:
[----:B------:R-:W-:Y:S05]  /*1e20*/  BSYNC.RECONVERGENT B0 ;  /* 0x0000000000007941 */ /* 0x000fea0003800200 */
.L_x_7032:
[----:B------:R-:W-:Y:S01]  /*1e30*/  IMAD.SHL.U32 R0, R0, 0x100000, RZ ;  /* 0x0010000000007824 */ /* 0x000fe200078e00ff */
[----:B------:R-:W-:-:S04]  /*1e40*/  LEA R2, R2, 0x3b800000, 0x17 ;  /* 0x3b80000002027811 */ /* 0x000fc800078eb8ff */
[----:B------:R-:W-:Y:S01]  /*1e50*/  LOP3.LUT R4, R2, R0, R7, 0xfe, !PT ;  /* 0x0000000002047212 */ /* 0x000fe200078efe07 */
[----:B------:R-:W-:Y:S06]  /*1e60*/  BRA `(.L_x_7017) ;  /* 0x0000000000f87947 */ /* 0x000fec0003800000 */
.L_x_7030:
        /* <DEDUP_REMOVED lines=20> */
.L_x_7035:
[----:B------:R-:W-:Y:S05]  /*1fb0*/  BSYNC.RECONVERGENT B0 ;  /* 0x0000000000007941 */ /* 0x000fea0003800200 */
.L_x_7034:
[----:B------:R-:W-:Y:S01]  /*1fc0*/  IMAD.SHL.U32 R0, R0, 0x200000, RZ ;  /* 0x0020000000007824 */ /* 0x000fe200078e00ff */
[----:B------:R-:W-:-:S04]  /*1fd0*/  LEA R2, R2, 0x37800000, 0x17 ;  /* 0x3780000002027811 */ /* 0x000fc800078eb8ff */
[----:B------:R-:W-:Y:S01]  /*1fe0*/  LOP3.LUT R4, R2, R0, R7, 0xfe, !PT ;  /* 0x0000000002047212 */ /* 0x000fe200078efe07 */
[----:B------:R-:W-:Y:S06]  /*1ff0*/  BRA `(.L_x_7017) ;  /* 0x0000000000947947 */ /* 0x000fec0003800000 */
.L_x_7029:
[----:B------:R-:W-:-:S09]  /*2000*/  UISETP.NE.AND UP0, UPT, UR4, 0x1c, UPT ;  /* 0x0000001c0400788c */ /* 0x000fd2000bf05270 */
[----:B------:R-:W-:Y:S05]  /*2010*/  BRA.U !UP0, `(.L_x_7036) ;  /* 0x0000000108847547 */ /* 0x000fea000b800000 */
[----:B------:R-:W-:-:S09]  /*2020*/  UISETP.NE.AND UP0, UPT, UR4, 0x1d, UPT ;  /* 0x0000001d0400788c */ /* 0x000fd2000bf05270 */
[----:B------:R-:W-:Y:S05]  /*2030*/  BRA.U !UP0, `(.L_x_7037) ;  /* 0x0000000108707547 */ /* 0x000fea000b800000 */
[----:B------:R-:W-:-:S09]  /*2040*/  UISETP.NE.AND UP0, UPT, UR4, 0x2c, UPT ;  /* 0x0000002c0400788c */ /* 0x000fd2000bf05270 */
[----:B------:R-:W-:Y:S05]  /*2050*/  BRA.U !UP0, `(.L_x_7038) ;  /* 0x0000000108487547 */ /* 0x000fea000b800000 */
.L_x_7016:
        /* <DEDUP_REMOVED lines=16> */
.L_x_7039:
[----:B------:R-:W-:Y:S01]  /*2160*/  IMAD.MOV.U32 R4, RZ, RZ, RZ ;  /* 0x000000ffff047224 */ /* 0x000fe200078e00ff */
[----:B------:R-:W-:Y:S06]  /*2170*/  BRA `(.L_x_7017) ;  /* 0x0000000000347947 */ /* 0x000fec0003800000 */
.L_x_7038:
[----:B------:R-:W2:Y:S01]  /*2180*/  LDG.E.U8 R2, desc[UR36][R2.64] ;  /* 0x0000002402027981 */ /* 0x000ea2000c1e1100 */
[----:B------:R-:W-:Y:S02]  /*2190*/  MOV R4, 0x400000 ;  /* 0x0040000000047802 */ /* 0x000fe40000000f00 */
[----:B--2---:R-:W-:-:S13]  /*21a0*/  ISETP.NE.AND P0, PT, R2, RZ, PT ;  /* 0x000000ff0200720c */ /* 0x004fda0003f05270 */
[----:B------:R-:W-:Y:S05]  /*21b0*/  @!P0 BRA `(.L_x_7017) ;  /* 0x0000000000248947 */ /* 0x000fea0003800000 */
[----:B------:R-:W-:-:S13]  /*21c0*/  ISETP.NE.AND P0, PT, R2, 0xff, PT ;  /* 0x000000ff0200780c */ /* 0x000fda0003f05270 */
[----:B------:R-:W-:Y:S02]  /*21d0*/  @!P0 IMAD.MOV.U32 R4, RZ, RZ, 0x7f800001 ;  /* 0x7f800001ff048424 */ /* 0x000fe400078e00ff */
[----:B------:R-:W-:Y:S01]  /*21e0*/  @P0 IMAD.SHL.U32 R4, R2, 0x800000, RZ ;  /* 0x0080000002040824 */ /* 0x000fe200078e00ff */
[----:B------:R-:W-:Y:S06]  /*21f0*/  BRA `(.L_x_7017) ;  /* 0x0000000000147947 */ /* 0x000fec0003800000 */
.L_x_7037:
[----:B------:R-:W2:Y:S02]  /*2200*/  LDG.E.64 R2, desc[UR36][R2.64] ;  /* 0x0000002402027981 */ /* 0x000ea4000c1e1b00 */
[----:B--2---:R0:W1:Y:S02]  /*2210*/  I2F.U64 R4, R2 ;  /* 0x0000000200047312 */ /* 0x0040640000301000 */
[----:B01----:R-:W-:Y:S05]  /*2220*/  BRA `(.L_x_7017) ;  /* 0x0000000000087947 */ /* 0x003fea0003800000 */
.L_x_7036:
[----:B------:R-:W2:Y:S02]  /*2230*/  LDG.E R2, desc[UR36][R2.64] ;  /* 0x0000002402027981 */ /* 0x000ea4000c1e1900 */
[----:B--2---:R-:W-:-:S07]  /*2240*/  I2FP.F32.U32 R4, R2 ;  /* 0x0000000200047245 */ /* 0x004fce0000201000 */
.L_x_7017:
[----:B------:R-:W-:Y:S05]  /*2250*/  BSYNC.RECONVERGENT B6 ;  /* 0x0000000000067941 */ /* 0x000fea0003800200 */
.L_x_7011:
[----:B------:R-:W1:Y:S01]  /*2260*/  LDCU.64 UR6, c[0x0][0x580] ;  /* 0x0000b000ff0677ac */ /* 0x000e620008000a00 */
[C---:B0--3-5:R-:W-:Y:S02]  /*2270*/  FSETP.NEU.FTZ.AND P0, PT, R4.reuse, RZ, PT ;  /* 0x000000ff0400720b */ /* 0x069fe40003f1d000 */
[----:B------:R-:W-:Y:S01]  /*2280*/  FSET.BF.GT.FTZ.AND R4, R4, RZ, PT ;  /* 0x000000ff0404720a */ /* 0x000fe20003814000 */
[----:B------:R-:W-:-:S04]  /*2290*/  UPRMT UR4, UR41, 0x9910, URZ ;  /* 0x0000991029047896 */ /* 0x000fc800080000ff */
[----:B------:R-:W-:-:S06]  /*22a0*/  UISETP.GT.AND UP0, UPT, UR4, 0x9, UPT ;  /* 0x000000090400788c */ /* 0x000fcc000bf04270 */
[----:B------:R-:W0:Y:S01]  /*22b0*/  @!P0 LDC R4, c[0x0][0x594] ;  /* 0x00016500ff048b82 */ /* 0x000e220000000800 */
[----:B-12-4-:R-:W-:-:S04]  /*22c0*/  IADD3 R2, P0, PT, R16, UR6, RZ ;  /* 0x0000000610027c10 */ /* 0x016fc8000ff1e0ff */
        /* <DEDUP_REMOVED lines=10> */
[----:B0-----:R-:W0:Y:S02]  /*2370*/  F2I.FTZ.TRUNC.NTZ R5, R4 ;  /* 0x0000000400057305 */ /* 0x001e24000021f100 */
[----:B0-----:R0:W-:Y:S01]  /*2380*/  STG.E.U8 desc[UR36][R2.64], R5 ;  /* 0x0000000502007986 */ /* 0x0011e2000c101124 */
[----:B------:R-:W-:Y:S05]  /*2390*/  BRA `(.L_x_7045) ;  /* 0x0000000c003c7947 */ /* 0x000fea0003800000 */
.L_x_7043:
[----:B0-----:R-:W0:Y:S02]  /*23a0*/  F2I.S64.TRUNC R4, R4 ;  /* 0x0000000400047311 */ /* 0x001e24000020d900 */
[----:B0-----:R-:W-:-:S05]  /*23b0*/  IMAD.MOV.U32 R7, RZ, RZ, R4 ;  /* 0x000000ffff077224 */ /* 0x001fca00078e0004 */
[----:B------:R0:W-:Y:S01]  /*23c0*/  STG.E.U8 desc[UR36][R2.64], R7 ;  /* 0x0000000702007986 */ /* 0x0001e2000c101124 */
[----:B------:R-:W-:Y:S05]  /*23d0*/  BRA `(.L_x_7045) ;  /* 0x0000000c002c7947 */ /* 0x000fea0003800000 */
.L_x_7042:
[----:B------:R-:W-:-:S09]  /*23e0*/  UISETP.NE.AND UP0, UPT, UR4, 0x2, UPT ;  /* 0x000000020400788c */ /* 0x000fd2000bf05270 */
[----:B------:R-:W-:Y:S05]  /*23f0*/  BRA.U !UP0, `(.L_x_7046) ;  /* 0x0000000108287547 */ /* 0x000fea000b800000 */
[----:B------:R-:W-:-:S09]  /*2400*/  UISETP.NE.AND UP0, UPT, UR4, 0x3, UPT ;  /* 0x000000030400788c */ /* 0x000fd2000bf05270 */
[----:B------:R-:W-:Y:S05]  /*2410*/  BRA.U !UP0, `(.L_x_7047) ;  /* 0x0000000108147547 */ /* 0x000fea000b800000 */
[----:B------:R-:W-:-:S09]  /*2420*/  UISETP.NE.AND UP0, UPT, UR4, 0x4, UPT ;  /* 0x000000040400788c */ /* 0x000fd2000bf05270 */
[----:B------:R-:W-:Y:S05]  /*2430*/  BRA.U UP0, `(.L_x_7044) ;  /* 0x0000000900807547 */ /* 0x000fea000b800000 */
[----:B0-----:R-:W0:Y:S02]  /*2440*/  F2I.S64.TRUNC R4, R4 ;  /* 0x0000000400047311 */ /* 0x001e24000020d900 */
[----:B0-----:R0:W-:Y:S01]  /*2450*/  STG.E.64 desc[UR36][R2.64], R4 ;  /* 0x0000000402007986 */ /* 0x0011e2000c101b24 */
[----:B------:R-:W-:Y:S05]  /*2460*/  BRA `(.L_x_7045) ;  /* 0x0000000c00087947 */ /* 0x000fea0003800000 */
.L_x_7047:
[----:B0-----:R-:W0:Y:S02]  /*2470*/  F2I.FTZ.TRUNC.NTZ R5, R4 ;  /* 0x0000000400057305 */ /* 0x001e24000021f100 */
[----:B0-----:R0:W-:Y:S01]  /*2480*/  STG.E desc[UR36][R2.64], R5 ;  /* 0x0000000502007986 */ /* 0x0011e2000c101924 */
[----:B------:R-:W-:Y:S05]  /*2490*/  BRA `(.L_x_7045) ;  /* 0x0000000800fc7947 */ /* 0x000fea0003800000 */
.L_x_7046:
[----:B0-----:R-:W0:Y:S02]  /*24a0*/  F2I.FTZ.TRUNC.NTZ R5, R4 ;  /* 0x0000000400057305 */ /* 0x001e24000021f100 */
[----:B0-----:R0:W-:Y:S01]  /*24b0*/  STG.E.U16 desc[UR36][R2.64], R5 ;  /* 0x0000000502007986 */ /* 0x0011e2000c101524 */
[----:B------:R-:W-:Y:S05]  /*24c0*/  BRA `(.L_x_7045) ;  /* 0x0000000800f07947 */ /* 0x000fea0003800000 */
.L_x_7041:
[----:B------:R-:W-:-:S09]  /*24d0*/  UISETP.GT.AND UP0, UPT, UR4, 0x6, UPT ;  /* 0x000000060400788c */ /* 0x000fd2000bf04270 */
[----:B------:R-:W-:Y:S05]  /*24e0*/  BRA.U UP0, `(.L_x_7048) ;  /* 0x0000000100247547 */ /* 0x000fea000b800000 */
[----:B------:R-:W-:-:S09]  /*24f0*/  UISETP.NE.AND UP0, UPT, UR4, 0x5, UPT ;  /* 0x000000050400788c */ /* 0x000fd2000bf05270 */
[----:B------:R-:W-:Y:S05]  /*2500*/  BRA.U !UP0, `(.L_x_7049) ;  /* 0x0000000108107547 */ /* 0x000fea000b800000 */
[----:B------:R-:W-:-:S09]  /*2510*/  UISETP.NE.AND UP0, UPT, UR4, 0x6, UPT ;  /* 0x000000060400788c */ /* 0x000fd2000bf05270 */
[----:B------:R-:W-:Y:S05]  /*2520*/  BRA.U UP0, `(.L_x_7044) ;  /* 0x0000000900447547 */ /* 0x000fea000b800000 */
[----:B0-----:R0:W-:Y:S01]  /*2530*/  STG.E desc[UR36][R2.64], R4 ;  /* 0x0000000402007986 */ /* 0x0011e2000c101924 */
[----:B------:R-:W-:Y:S05]  /*2540*/  BRA `(.L_x_7045) ;  /* 0x0000000800d07947 */ /* 0x000fea0003800000 */
.L_x_7049:
[----:B0-----:R-:W-:-:S05]  /*2550*/  F2FP.F16.F32.PACK_AB R4, RZ, R4 ;  /* 0x00000004ff04723e */ /* 0x001fca00000000ff */
[----:B------:R0:W-:Y:S01]  /*2560*/  STG.E.U16 desc[UR36][R2.64], R4 ;  /* 0x0000000402007986 */ /* 0x0001e2000c101524 */
[----:B------:R-:W-:Y:S05]  /*2570*/  BRA `(.L_x_7045) ;  /* 0x0000000800c47947 */ /* 0x000fea0003800000 */
.L_x_7048:
[----:B------:R-:W-:-:S09]  /*2580*/  UISETP.NE.AND UP0, UPT, UR4, 0x7, UPT ;  /* 0x000000070400788c */ /* 0x000fd2000bf05270 */
[----:B------:R-:W-:Y:S05]  /*2590*/  BRA.U !UP0, `(.L_x_7050) ;  /* 0x00000001082c7547 */ /* 0x000fea000b800000 */
[----:B------:R-:W-:-:S09]  /*25a0*/  UISETP.NE.AND UP0, UPT, UR4, 0x8, UPT ;  /* 0x000000080400788c */ /* 0x000fd2000bf05270 */
[----:B------:R-:W-:Y:S05]  /*25b0*/  BRA.U !UP0, `(.L_x_7051) ;  /* 0x0000000108147547 */ /* 0x000fea000b800000 */
[----:B------:R-:W-:-:S09]  /*25c0*/  UISETP.NE.AND UP0, UPT, UR4, 0x9, UPT ;  /* 0x000000090400788c */ /* 0x000fd2000bf05270 */
[----:B------:R-:W-:Y:S05]  /*25d0*/  BRA.U UP0, `(.L_x_7044) ;  /* 0x0000000900187547 */ /* 0x000fea000b800000 */
[----:B------:R-:W-:-:S05]  /*25e0*/  IMAD.MOV.U32 R5, RZ, RZ, RZ ;  /* 0x000000ffff057224 */ /* 0x000fca00078e00ff */
[----:B0-----:R0:W-:Y:S01]  /*25f0*/  STG.E.64 desc[UR36][R2.64], R4 ;  /* 0x0000000402007986 */ /* 0x0011e2000c101b24 */
[----:B------:R-:W-:Y:S05]  /*2600*/  BRA `(.L_x_7045) ;  /* 0x0000000800a07947 */ /* 0x000fea0003800000 */
.L_x_7051:
[----:B0-----:R-:W-:-:S04]  /*2610*/  F2FP.F16.F32.PACK_AB R5, RZ, R4 ;  /* 0x00000004ff05723e */ /* 0x001fc800000000ff */
[----:B------:R-:W-:-:S05]  /*2620*/  PRMT R5, R5, 0x5410, RZ ;  /* 0x0000541005057816 */ /* 0x000fca00000000ff */
[----:B------:R0:W-:Y:S01]  /*2630*/  STG.E desc[UR36][R2.64], R5 ;  /* 0x0000000502007986 */ /* 0x0001e2000c101924 */
[----:B------:R-:W-:Y:S05]  /*2640*/  BRA `(.L_x_7045) ;  /* 0x0000000800907947 */ /* 0x000fea0003800000 */
.L_x_7050:
[----:B0-----:R-:W-:-:S06]  /*2650*/  FMUL.FTZ R4, R4, 1 ;  /* 0x3f80000004047820 */ /* 0x001fcc0000410000 */
[----:B------:R-:W0:Y:S02]  /*2660*/  F2F.F64.F32 R4, R4 ;  /* 0x0000000400047310 */ /* 0x000e240000201800 */
[----:B0-----:R0:W-:Y:S01]  /*2670*/  STG.E.64 desc[UR36][R2.64], R4 ;  /* 0x0000000402007986 */ /* 0x0011e2000c101b24 */
[----:B------:R-:W-:Y:S05]  /*2680*/  BRA `(.L_x_7045) ;  /* 0x0000000800807947 */ /* 0x000fea0003800000 */
.L_x_7040:
        /* <DEDUP_REMOVED lines=8> */
[----:B0-----:R-:W-:-:S04]  /*2710*/  FSETP.NEU.FTZ.AND P0, PT, R4, RZ, PT ;  /* 0x000000ff0400720b */ /* 0x001fc80003f1d000 */
[----:B------:R-:W-:-:S05]  /*2720*/  SEL R5, RZ, 0x1, !P0 ;  /* 0x00000001ff057807 */ /* 0x000fca0004000000 */
[----:B------:R0:W-:Y:S01]  /*2730*/  STG.E.U8 desc[UR36][R2.64], R5 ;  /* 0x0000000502007986 */ /* 0x0001e2000c101124 */
[----:B------:R-:W-:Y:S05]  /*2740*/  BRA `(.L_x_7045) ;  /* 0x0000000800507947 */ /* 0x000fea0003800000 */
.L_x_7054:
[----:B0-----:R-:W-:Y:S01]  /*2750*/  FMUL.FTZ R4, R4, 1 ;  /* 0x3f80000004047820 */ /* 0x001fe20000410000 */
[----:B------:R-:W-:-:S05]  /*2760*/  CS2R R6, SRZ ;  /* 0x0000000000067805 */ /* 0x000fca000001ff00 */
[----:B------:R-:W0:Y:S02]  /*2770*/  F2F.F64.F32 R4, R4 ;  /* 0x0000000400047310 */ /* 0x000e240000201800 */
[----:B0-----:R0:W-:Y:S01]  /*2780*/  STG.E.128 desc[UR36][R2.64], R4 ;  /* 0x0000000402007986 */ /* 0x0011e2000c101d24 */
[----:B------:R-:W-:Y:S05]  /*2790*/  BRA `(.L_x_7045) ;  /* 0x00000008003c7947 */ /* 0x000fea0003800000 */
.L_x_7053:
[----:B------:R-:W-:-:S09]  /*27a0*/  UISETP.NE.AND UP0, UPT, UR4, 0xf, UPT ;  /* 0x0000000f0400788c */ /* 0x000fd2000bf05270 */
[----:B------:R-:W-:Y:S05]  /*27b0*/  BRA.U !UP0, `(.L_x_7055) ;  /* 0x0000000108987547 */ /* 0x000fea000b800000 */
[----:B------:R-:W-:-:S09]  /*27c0*/  UISETP.NE.AND UP0, UPT, UR4, 0x17, UPT ;  /* 0x000000170400788c */ /* 0x000fd2000bf05270 */
[----:B------:R-:W-:Y:S05]  /*27d0*/  BRA.U !UP0, `(.L_x_7056) ;  /* 0x0000000108487547 */ /* 0x000fea000b800000 */
[----:B------:R-:W-:-:S09]  /*27e0*/  UISETP.NE.AND UP0, UPT, UR4, 0x18, UPT ;  /* 0x000000180400788c */ /* 0x000fd2000bf05270 */
[----:B------:R-:W-:Y:S05]  /*27f0*/  BRA.U UP0, `(.L_x_7044) ;  /* 0x0000000500907547 */ /* 0x000fea000b800000 */
[----:B0-----:R-:W-:Y:S01]  /*2800*/  LOP3.LUT R6, R4, 0x7fffffff, RZ, 0xc0, !PT ;  /* 0x7fffffff04067812 */ /* 0x001fe200078ec0ff */
[----:B------:R-:W-:Y:S01]  /*2810*/  BSSY.RECONVERGENT B0, `(.L_x_7057) ;  /* 0x000000b000007945 */ /* 0x000fe20003800200 */
[----:B------:R-:W-:Y:S01]  /*2820*/  HFMA2 R0, -RZ, RZ, 0, 7.569789886474609375e-06 ;  /* 0x0000007fff007431 */ /* 0x000fe200000001ff */
        /* <DEDUP_REMOVED lines=9> */
.L_x_7058:
[----:B------:R-:W-:Y:S05]  /*28c0*/  BSYNC.RECONVERGENT B0 ;  /* 0x0000000000007941 */ /* 0x000fea0003800200 */
.L_x_7057:
[----:B------:R-:W-:-:S05]  /*28d0*/  LOP3.LUT R7, R0, 0x80, R7, 0xf8, !PT ;  /* 0x0000008000077812 */ /* 0x000fca00078ef807 */
[----:B------:R0:W-:Y:S01]  /*28e0*/  STG.E.U8 desc[UR36][R2.64], R7 ;  /* 0x0000000702007986 */ /* 0x0001e2000c101124 */
[----:B------:R-:W-:Y:S05]  /*28f0*/  BRA `(.L_x_7045) ;  /* 0x0000000400e47947 */ /* 0x000fea0003800000 */
.L_x_7056:
[----:B0-----:R-:W-:Y:S01]  /*2900*/  LOP3.LUT R6, R4, 0x7fffffff, RZ, 0xc0, !PT ;  /* 0x7fffffff04067812 */ /* 0x001fe200078ec0ff */
        /* <DEDUP_REMOVED lines=13> */
.L_x_7060:
[----:B------:R-:W-:Y:S05]  /*29e0*/  BSYNC.RECONVERGENT B0 ;  /* 0x0000000000007941 */ /* 0x000fea0003800200 */
.L_x_7059:
[----:B------:R-:W-:-:S05]  /*29f0*/  LOP3.LUT R5, R0, 0x80, R7, 0xf8, !PT ;  /* 0x0000008000057812 */ /* 0x000fca00078ef807 */
[----:B------:R0:W-:Y:S01]  /*2a00*/  STG.E.U8 desc[UR36][R2.64], R5 ;  /* 0x0000000502007986 */ /* 0x0001e2000c101124 */
[----:B------:R-:W-:Y:S05]  /*2a10*/  BRA `(.L_x_7045) ;  /* 0x00000004009c7947 */ /* 0x000fea0003800000 */
.L_x_7055:
[----:B0-----:R-:W-:-:S05]  /*2a20*/  F2FP.BF16.F32.PACK_AB R4, RZ, R4 ;  /* 0x00000004ff04723e */ /* 0x001fca00000010ff */
[----:B------:R0:W-:Y:S01]  /*2a30*/  STG.E.U16 desc[UR36][R2.64], R4 ;  /* 0x0000000402007986 */ /* 0x0001e2000c101524 */
[----:B------:R-:W-:Y:S05]  /*2a40*/  BRA `(.L_x_7045) ;  /* 0x0000000400907947 */ /* 0x000fea0003800000 */
.L_x_7052:
        /* <DEDUP_REMOVED lines=8> */
[----:B0-----:R-:W0:Y:S02]  /*2ad0*/  F2I.FTZ.U32.TRUNC.NTZ R5, R4 ;  /* 0x0000000400057305 */ /* 0x001e24000021f000 */
[----:B0-----:R0:W-:Y:S01]  /*2ae0*/  STG.E.U16 desc[UR36][R2.64], R5 ;  /* 0x0000000502007986 */ /* 0x0011e2000c101524 */
[----:B------:R-:W-:Y:S05]  /*2af0*/  BRA `(.L_x_7045) ;  /* 0x0000000400647947 */ /* 0x000fea0003800000 */
.L_x_7063:
[----:B0-----:R-:W-:Y:S01]  /*2b00*/  LOP3.LUT R5, R4, 0x7fffffff, RZ, 0xc0, !PT ;  /* 0x7fffffff04057812 */ /* 0x001fe200078ec0ff */
        /* <DEDUP_REMOVED lines=11> */
.L_x_7066:
[----:B------:R-:W-:-:S04]  /*2bc0*/  SHF.R.U32.HI R0, RZ, 0x14, R4 ;  /* 0x00000014ff007819 */ /* 0x000fc80000011604 */
[----:B------:R-:W-:-:S04]  /*2bd0*/  LOP3.LUT R5, R0, 0x1, RZ, 0xc0, !PT ;  /* 0x0000000100057812 */ /* 0x000fc800078ec0ff */
[----:B------:R-:W-:-:S04]  /*2be0*/  IADD3 R0, PT, PT, R4, 0x487ffff, R5 ;  /* 0x0487ffff04007810 */ /* 0x000fc80007ffe005 */
[----:B------:R-:W-:-:S04]  /*2bf0*/  SHF.R.U32.HI R0, RZ, 0x14, R0 ;  /* 0x00000014ff007819 */ /* 0x000fc80000011600 */
[----:B------:R-:W-:-:S07]  /*2c00*/  LOP3.LUT R5, R0, 0xff, RZ, 0xc0, !PT ;  /* 0x000000ff00057812 */ /* 0x000fce00078ec0ff */
.L_x_7067:
[----:B------:R-:W-:-:S04]  /*2c10*/  SHF.R.U32.HI R4, RZ, 0x18, R4 ;  /* 0x00000018ff047819 */ /* 0x000fc80000011604 */
[----:B------:R-:W-:-:S04]  /*2c20*/  LOP3.LUT R5, R5, 0x80, R4, 0xf8, !PT ;  /* 0x0000008005057812 */ /* 0x000fc800078ef804 */
[----:B------:R-:W-:-:S07]  /*2c30*/  PRMT R0, R5, 0x7610, R0 ;  /* 0x0000761005007816 */ /* 0x000fce0000000000 */
.L_x_7065:
[----:B------:R-:W-:Y:S05]  /*2c40*/  BSYNC.RECONVERGENT B0 ;  /* 0x0000000000007941 */ /* 0x000fea0003800200 */
.L_x_7064:
[----:B------:R4:W-:Y:S01]  /*2c50*/  STG.E.U8 desc[UR36][R2.64], R0 ;  /* 0x0000000002007986 */ /* 0x0009e2000c101124 */
[----:B------:R-:W-:Y:S05]  /*2c60*/  BRA `(.L_x_7045) ;  /* 0x0000000400087947 */ /* 0x000fea0003800000 */
.L_x_7062:
[----:B0-----:R-:W-:Y:S01]  /*2c70*/  LOP3.LUT R5, R4, 0x7fffffff, RZ, 0xc0, !PT ;  /* 0x7fffffff04057812 */ /* 0x001fe200078ec0ff */
[----:B------:R-:W-:Y:S01]  /*2c80*/  BSSY.RECONVERGENT B0, `(.L_x_7068) ;  /* 0x0000013000007945 */ /* 0x000fe20003800200 */
        /* <DEDUP_REMOVED lines=10> */
.L_x_7070:
[----:B------:R-:W-:-:S04]  /*2d30*/  SHF.R.U32.HI R0, RZ, 0x15, R4 ;  /* 0x00000015ff007819 */ /* 0x000fc80000011604 */
[----:B------:R-:W-:-:S04]  /*2d40*/  LOP3.LUT R5, R0, 0x1, RZ, 0xc0, !PT ;  /* 0x0000000100057812 */ /* 0x000fc800078ec0ff */
[----:B------:R-:W-:-:S04]  /*2d50*/  IADD3 R0, PT, PT, R4, 0x88fffff, R5 ;  /* 0x088fffff04007810 */ /* 0x000fc80007ffe005 */
[----:B------:R-:W-:-:S04]  /*2d60*/  SHF.R.U32.HI R0, RZ, 0x15, R0 ;  /* 0x00000015ff007819 */ /* 0x000fc80000011600 */
[----:B------:R-:W-:-:S07]  /*2d70*/  LOP3.LUT R5, R0, 0xff, RZ, 0xc0, !PT ;  /* 0x000000ff00057812 */ /* 0x000fce00078ec0ff */
.L_x_7071:
[----:B------:R-:W-:-:S04]  /*2d80*/  SHF.R.U32.HI R4, RZ, 0x18, R4 ;  /* 0x00000018ff047819 */ /* 0x000fc80000011604 */
[----:B------:R-:W-:-:S04]  /*2d90*/  LOP3.LUT R5, R5, 0x80, R4, 0xf8, !PT ;  /* 0x0000008005057812 */ /* 0x000fc800078ef804 */
[----:B------:R-:W-:-:S07]  /*2da0*/  PRMT R0, R5, 0x7610, R0 ;  /* 0x0000761005007816 */ /* 0x000fce0000000000 */
.L_x_7069:
[----:B------:R-:W-:Y:S05]  /*2db0*/  BSYNC.RECONVERGENT B0 ;  /* 0x0000000000007941 */ /* 0x000fea0003800200 */
.L_x_7068:
[----:B------:R3:W-:Y:S01]  /*2dc0*/  STG.E.U8 desc[UR36][R2.64], R0 ;  /* 0x0000000002007986 */ /* 0x0007e2000c101124 */
[----:B------:R-:W-:Y:S05]  /*2dd0*/  BRA `(.L_x_7045) ;  /* 0x0000000000ac7947 */ /* 0x000fea0003800000 */
.L_x_7061:
[----:B------:R-:W-:-:S09]  /*2de0*/  UISETP.NE.AND UP0, UPT, UR4, 0x1c, UPT ;  /* 0x0000001c0400788c */ /* 0x000fd2000bf05270 */
[----:B------:R-:W-:Y:S05]  /*2df0*/  BRA.U !UP0, `(.L_x_7072) ;  /* 0x00000001089c7547 */ /* 0x000fea000b800000 */
[----:B------:R-:W-:-:S09]  /*2e00*/  UISETP.NE.AND UP0, UPT, UR4, 0x1d, UPT ;  /* 0x0000001d0400788c */ /* 0x000fd2000bf05270 */
[----:B------:R-:W-:Y:S05]  /*2e10*/  BRA.U !UP0, `(.L_x_7073) ;  /* 0x0000000108887547 */ /* 0x000fea000b800000 */
[----:B------:R-:W-:-:S09]  /*2e20*/  UISETP.NE.AND UP0, UPT, UR4, 0x2c, UPT ;  /* 0x0000002c0400788c */ /* 0x000fd2000bf05270 */
[----:B------:R-:W-:Y:S05]  /*2e30*/  BRA.U !UP0, `(.L_x_7074) ;  /* 0x0000000108447547 */ /* 0x000fea000b800000 */
.L_x_7044:
        /* <DEDUP_REMOVED lines=16> */
.L_x_7075:
[----:B------:R-:W-:Y:S05]  /*2f40*/  BRA `(.L_x_7045) ;  /* 0x0000000000507947 */ /* 0x000fea0003800000 */
.L_x_7074:
        /* <DEDUP_REMOVED lines=15> */
.L_x_7073:
[----:B0-----:R-:W0:Y:S02]  /*3040*/  F2I.U64.TRUNC R4, R4 ;  /* 0x0000000400047311 */ /* 0x001e24000020d800 */
[----:B0-----:R1:W-:Y:S01]  /*3050*/  STG.E.64 desc[UR36][R2.64], R4 ;  /* 0x0000000402007986 */ /* 0x0013e2000c101b24 */
[----:B------:R-:W-:Y:S05]  /*3060*/  BRA `(.L_x_7045) ;  /* 0x0000000000087947 */ /* 0x000fea0003800000 */
.L_x_7072:
[----:B0-----:R-:W0:Y:S02]  /*3070*/  F2I.FTZ.U32.TRUNC.NTZ R5, R4 ;  /* 0x0000000400057305 */ /* 0x001e24000021f000 */
[----:B0-----:R0:W-:Y:S02]  /*3080*/  STG.E desc[UR36][R2.64], R5 ;  /* 0x0000000502007986 */ /* 0x0011e4000c101924 */
.L_x_7045:
[----:B------:R-:W-:-:S07]  /*3090*/  VIADD R17, R17, 0x80 ;  /* 0x0000008011117836 */ /* 0x000fce0000000000 */
.L_x_7009:
[----:B------:R-:W-:Y:S05]  /*30a0*/  BSYNC.RECONVERGENT B7 ;  /* 0x0000000000077941 */ /* 0x000fea0003800200 */
.L_x_7008:
[----:B------:R-:W5:Y:S01]  /*30b0*/  LDCU UR4, c[0x0][0x380] ;  /* 0x00007000ff0477ac */ /* 0x000f620008000800 */
[----:B------:R-:W-:Y:S01]  /*30c0*/  BSSY.RECONVERGENT B7, `(.L_x_7076) ;  /* 0x00002fc000077945 */ /* 0x000fe20003800200 */
[----:B-----5:R-:W-:-:S13]  /*30d0*/  ISETP.GE.AND P0, PT, R17, UR4, PT ;  /* 0x0000000411007c0c */ /* 0x020fda000bf06270 */
[----:B------:R-:W-:Y:S05]  /*30e0*/  @P0 BRA `(.L_x_7077) ;  /* 0x0000002c00e40947 */ /* 0x000fea0003800000 */
[----:B------:R-:W5:Y:S01]  /*30f0*/  LDCU UR4, c[0x0][0x388] ;  /* 0x00007100ff0477ac */ /* 0x000f620008000800 */
[----:B---34-:R-:W-:Y:S02]  /*3100*/  HFMA2 R0, -RZ, RZ, 0, 0 ;  /* 0x00000000ff007431 */ /* 0x018fe400000001ff */
[----:B------:R-:W-:Y:S01]  /*3110*/  IMAD.MOV.U32 R16, RZ, RZ, RZ ;  /* 0x000000ffff107224 */ /* 0x000fe200078e00ff */
[----:B-----5:R-:W-:-:S09]  /*3120*/  UISETP.NE.AND UP0, UPT, UR4, URZ, UPT ;  /* 0x000000ff0400728c */ /* 0x020fd2000bf05270 */
[----:B------:R-:W-:Y:S05]  /*3130*/  BRA.U !UP0, `(.L_x_7078) ;  /* 0x0000001108a87547 */ /* 0x000fea000b800000 */
[----:B------:R-:W0:Y:S01]  /*3140*/  LDCU.64 UR4, c[0x0][0x390] ;  /* 0x00007200ff0477ac */ /* 0x000e220008000a00 */
[----:B------:R-:W-:Y:S01]  /*3150*/  IMAD.MOV.U32 R16, RZ, RZ, RZ ;  /* 0x000000ffff107224 */ /* 0x000fe200078e00ff */
[----:B------:R-:W3:Y:S01]  /*3160*/  LDCU UR6, c[0x0][0x38c] ;  /* 0x00007180ff0677ac */ /* 0x000ee20008000800 */
[----:B------:R-:W4:Y:S01]  /*3170*/  LDCU.64 UR8, c[0x0][0x4b8] ;  /* 0x00009700ff0877ac */ /* 0x000f220008000a00 */
[----:B------:R-:W-:Y:S01]  /*3180*/  UISETP.NE.AND UP0, UPT, UR40, URZ, UPT ;  /* 0x000000ff2800728c */ /* 0x000fe2000bf05270 */
[----:B012---:R-:W-:-:S05]  /*3190*/  IMAD.HI.U32 R2, R17, UR4, R16 ;  /* 0x0000000411027c27 */ /* 0x007fca000f8e0010 */
[----:B------:R-:W-:-:S04]  /*31a0*/  SHF.R.U32.HI R3, RZ, UR5, R2 ;  /* 0x00000005ff037c19 */ /* 0x000fc80008011602 */
[----:B------:R-:W-:-:S05]  /*31b0*/  IADD3 R0, PT, PT, -R3, RZ, RZ ;  /* 0x000000ff03007210 */ /* 0x000fca0007ffe1ff */
[----:B---3--:R-:W-:-:S04]  /*31c0*/  IMAD R0, R0, UR6, R17 ;  /* 0x0000000600007c24 */ /* 0x008fc8000f8e0211 */
[C---:B----4-:R-:W-:Y:S02]  /*31d0*/  IMAD R16, R0.reuse, UR8, RZ ;  /* 0x0000000800107c24 */ /* 0x050fe4000f8e02ff */
        /* <DEDUP_REMOVED lines=288> */
.L_x_7078:
[----:B------:R-:W0:Y:S01]  /*43e0*/  LDCU.64 UR6, c[0x0][0x588] ;  /* 0x0000b100ff0677ac */ /* 0x000e220008000a00 */
[----:B------:R-:W-:Y:S01]  /*43f0*/  BSSY.RECONVERGENT B6, `(.L_x_7079) ;  /* 0x00000e5000067945 */ /* 0x000fe20003800200 */
[----:B------:R-:W-:-:S04]  /*4400*/  UPRMT UR4, UR42, 0x9910, URZ ;  /* 0x000099102a047896 */ /* 0x000fc800080000ff */
[----:B------:R-:W-:Y:S01]  /*4410*/  UISETP.GT.AND UP0, UPT, UR4, 0x9, UPT ;  /* 0x000000090400788c */ /* 0x000fe2000bf04270 */
[----:B012---:R-:W-:-:S05]  /*4420*/  IADD3 R2, P0, PT, R0, UR6, RZ ;  /* 0x0000000600027c10 */ /* 0x007fca000ff1e0ff */
        /* <DEDUP_REMOVED lines=13> */
.L_x_7083:
[----:B------:R-:W2:Y:S02]  /*4500*/  LDG.E.U8 R2, desc[UR36][R2.64] ;  /* 0x0000002402027981 */ /* 0x000ea4000c1e1100 */
[----:B--2---:R-:W-:Y:S01]  /*4510*/  I2FP.F32.U32 R4, R2 ;  /* 0x0000000200047245 */ /* 0x004fe20000201000 */
[----:B------:R-:W-:Y:S06]  /*4520*/  BRA `(.L_x_7085) ;  /* 0x0000000c00447947 */ /* 0x000fec0003800000 */
.L_x_7082:
        /* <DEDUP_REMOVED lines=9> */
.L_x_7087:
[----:B------:R-:W2:Y:S02]  /*45c0*/  LDG.E R2, desc[UR36][R2.64] ;  /* 0x0000002402027981 */ /* 0x000ea4000c1e1900 */
[----:B--2---:R-:W-:Y:S01]  /*45d0*/  I2FP.F32.S32 R4, R2 ;  /* 0x0000000200047245 */ /* 0x004fe20000201400 */
[----:B------:R-:W-:Y:S06]  /*45e0*/  BRA `(.L_x_7085) ;  /* 0x0000000c00147947 */ /* 0x000fec0003800000 */
.L_x_7086:
[----:B------:R-:W2:Y:S02]  /*45f0*/  LDG.E.U16 R2, desc[UR36][R2.64] ;  /* 0x0000002402027981 */ /* 0x000ea4000c1e1500 */
[----:B--2---:R2:W3:Y:S01]  /*4600*/  I2F.S16 R4, R2 ;  /* 0x0000000200047306 */ /* 0x0044e20000101400 */
[----:B------:R-:W-:Y:S05]  /*4610*/  BRA `(.L_x_7085) ;  /* 0x0000000c00087947 */ /* 0x000fea0003800000 */
.L_x_7081:
        /* <DEDUP_REMOVED lines=8> */
.L_x_7089:
[----:B------:R-:W2:Y:S02]  /*46a0*/  LDG.E.U16 R2, desc[UR36][R2.64] ;  /* 0x0000002402027981 */ /* 0x000ea4000c1e1500 */
[----:B--2---:R-:W-:Y:S01]  /*46b0*/  HADD2.F32 R4, -RZ, R2.H0_H0 ;  /* 0x20000002ff047230 */ /* 0x004fe20000004100 */
[----:B------:R-:W-:Y:S06]  /*46c0*/  BRA `(.L_x_7085) ;  /* 0x0000000800dc7947 */ /* 0x000fec0003800000 */
.L_x_7088:
        /* <DEDUP_REMOVED lines=8> */
.L_x_7091:
[----:B------:R-:W2:Y:S02]  /*4750*/  LDG.E.U16 R2, desc[UR36][R2.64] ;  /* 0x0000002402027981 */ /* 0x000ea4000c1e1500 */
[----:B--2---:R-:W-:Y:S01]  /*4760*/  HADD2.F32 R4, -RZ, R2.H0_H0 ;  /* 0x20000002ff047230 */ /* 0x004fe20000004100 */
[----:B------:R-:W-:Y:S06]  /*4770*/  BRA `(.L_x_7085) ;  /* 0x0000000800b07947 */ /* 0x000fec0003800000 */
.L_x_7090:
        /* <DEDUP_REMOVED lines=11> */
.L_x_7080:
        /* <DEDUP_REMOVED lines=12> */
.L_x_7094:
        /* <DEDUP_REMOVED lines=11> */
.L_x_7093:
        /* <DEDUP_REMOVED lines=25> */
.L_x_7096:
        /* <DEDUP_REMOVED lines=12> */
.L_x_7095:
[----:B------:R-:W2:Y:S02]  /*4bf0*/  LDG.E.U16 R2, desc[UR36][R2.64] ;  /* 0x0000002402027981 */ /* 0x000ea4000c1e1500 */
[----:B--2---:R-:W-:Y:S01]  /*4c00*/  IMAD.U32 R4, R2, 0x10000, RZ ;  /* 0x0001000002047824 */ /* 0x004fe200078e00ff */
[----:B------:R-:W-:Y:S06]  /*4c10*/  BRA `(.L_x_7085) ;  /* 0x0000000400887947 */ /* 0x000fec0003800000 */
.L_x_7092:
        /* <DEDUP_REMOVED lines=11> */
.L_x_7099:
        /* <DEDUP_REMOVED lines=20> */
.L_x_7101:
[----:B------:R-:W-:Y:S05]  /*4e10*/  BSYNC.RECONVERGENT B0 ;  /* 0x0000000000007941 */ /* 0x000fea0003800200 */
.L_x_7100:
[----:B------:R-:W-:Y:S01]  /*4e20*/  IMAD.SHL.U32 R0, R0, 0x100000, RZ ;  /* 0x0010000000007824 */ /* 0x000fe200078e00ff */
[----:B------:R-:W-:-:S04]  /*4e30*/  LEA R2, R2, 0x3b800000, 0x17 ;  /* 0x3b80000002027811 */ /* 0x000fc800078eb8ff */
[----:B------:R-:W-:Y:S01]  /*4e40*/  LOP3.LUT R4, R2, R0, R7, 0xfe, !PT ;  /* 0x0000000002047212 */ /* 0x000fe200078efe07 */
[----:B------:R-:W-:Y:S06]  /*4e50*/  BRA `(.L_x_7085) ;  /* 0x0000000000f87947 */ /* 0x000fec0003800000 */
.L_x_7098:
        /* <DEDUP_REMOVED lines=20> */
.L_x_7103:
[----:B------:R-:W-:Y:S05]  /*4fa0*/  BSYNC.RECONVERGENT B0 ;  /* 0x0000000000007941 */ /* 0x000fea0003800200 */
.L_x_7102:
[----:B------:R-:W-:Y:S02]  /*4fb0*/  SHF.L.U32 R0, R0, 0x15, RZ ;  /* 0x0000001500007819 */ /* 0x000fe400000006ff */
[----:B------:R-:W-:-:S04]  /*4fc0*/  LEA R2, R2, 0x37800000, 0x17 ;  /* 0x3780000002027811 */ /* 0x000fc800078eb8ff */
[----:B------:R-:W-:Y:S01]  /*4fd0*/  LOP3.LUT R4, R2, R0, R7, 0xfe, !PT ;  /* 0x0000000002047212 */ /* 0x000fe200078efe07 */
[----:B------:R-:W-:Y:S06]  /*4fe0*/  BRA `(.L_x_7085) ;  /* 0x0000000000947947 */ /* 0x000fec0003800000 */
.L_x_7097:
        /* <DEDUP_REMOVED lines=14> */
.L_x_7084:
        /* <DEDUP_REMOVED lines=16> */
.L_x_7106:
[----:B------:R-:W-:Y:S01]  /*51d0*/  IMAD.MOV.U32 R4, RZ, RZ, RZ ;  /* 0x000000ffff047224 */ /* 0x000fe200078e00ff */
[----:B------:R-:W-:Y:S06]  /*51e0*/  BRA `(.L_x_7085) ;  /* 0x0000000000147947 */ /* 0x000fec0003800000 */
.L_x_7105:
[----:B------:R-:W2:Y:S02]  /*51f0*/  LDG.E.64 R2, desc[UR36][R2.64] ;  /* 0x0000002402027981 */ /* 0x000ea4000c1e1b00 */
[----:B--2---:R0:W1:Y:S02]  /*5200*/  I2F.U64 R4, R2 ;  /* 0x0000000200047312 */ /* 0x0040640000301000 */
[----:B01----:R-:W-:Y:S05]  /*5210*/  BRA `(.L_x_7085) ;  /* 0x0000000000087947 */ /* 0x003fea0003800000 */
.L_x_7104:
[----:B------:R-:W2:Y:S02]  /*5220*/  LDG.E R2, desc[UR36][R2.64] ;  /* 0x0000002402027981 */ /* 0x000ea4000c1e1900 */
[----:B--2---:R-:W-:-:S07]  /*5230*/  I2FP.F32.U32 R4, R2 ;  /* 0x0000000200047245 */ /* 0x004fce0000201000 */
.L_x_7085:
[----:B------:R-:W-:Y:S05]  /*5240*/  BSYNC.RECONVERGENT B6 ;  /* 0x0000000000067941 */ /* 0x000fea0003800200 */
.L_x_7079:
[----:B------:R-:W1:Y:S01]  /*5250*/  LDCU.64 UR6, c[0x0][0x580] ;  /* 0x0000b000ff0677ac */ /* 0x000e620008000a00 */
[C---:B0--3-5:R-:W-:Y:S02]  /*5260*/  FSETP.NEU.FTZ.AND P0, PT, R4.reuse, RZ, PT ;  /* 0x000000ff0400720b */ /* 0x069fe40003f1d000 */
[----:B------:R-:W-:Y:S01]  /*5270*/  FSET.BF.GT.FTZ.AND R4, R4, RZ, PT ;  /* 0x000000ff0404720a */ /* 0x000fe20003814000 */
[----:B------:R-:W-:-:S04]  /*5280*/  UPRMT UR4, UR41, 0x9910, URZ ;  /* 0x0000991029047896 */ /* 0x000fc800080000ff */
[----:B------:R-:W-:-:S06]  /*5290*/  UISETP.GT.AND UP0, UPT, UR4, 0x9, UPT ;  /* 0x000000090400788c */ /* 0x000fcc000bf04270 */
[----:B------:R-:W0:Y:S01]  /*52a0*/  @!P0 LDC R4, c[0x0][0x594] ;  /* 0x00016500ff048b82 */ /* 0x000e220000000800 */
[----:B-12-4-:R-:W-:-:S05]  /*52b0*/  IADD3 R2, P0, PT, R16, UR6, RZ ;  /* 0x0000000610027c10 */ /* 0x016fca000ff1e0ff */
        /* <DEDUP_REMOVED lines=13> */
.L_x_7110:
[----:B0-----:R-:W0:Y:S02]  /*5390*/  F2I.S64.TRUNC R4, R4 ;  /* 0x0000000400047311 */ /* 0x001e24000020d900 */
[----:B0-----:R-:W-:-:S05]  /*53a0*/  MOV R7, R4 ;  /* 0x0000000400077202 */ /* 0x001fca0000000f00 */
[----:B------:R3:W-:Y:S01]  /*53b0*/  STG.E.U8 desc[UR36][R2.64], R7 ;  /* 0x0000000702007986 */ /* 0x0007e2000c101124 */
[----:B------:R-:W-:Y:S05]  /*53c0*/  BRA `(.L_x_7112) ;  /* 0x0000000c00287947 */ /* 0x000fea0003800000 */
.L_x_7109:
        /* <DEDUP_REMOVED lines=9> */
.L_x_7114:
[----:B0-----:R-:W0:Y:S02]  /*5460*/  F2I.FTZ.TRUNC.NTZ R5, R4 ;  /* 0x0000000400057305 */ /* 0x001e24000021f100 */
[----:B0-----:R2:W-:Y:S01]  /*5470*/  STG.E desc[UR36][R2.64], R5 ;  /* 0x0000000502007986 */ /* 0x0015e2000c101924 */
[----:B------:R-:W-:Y:S05]  /*5480*/  BRA `(.L_x_7112) ;  /* 0x0000000800f87947 */ /* 0x000fea0003800000 */
.L_x_7113:
[----:B0-----:R-:W0:Y:S02]  /*5490*/  F2I.FTZ.TRUNC.NTZ R5, R4 ;  /* 0x0000000400057305 */ /* 0x001e24000021f100 */
[----:B0-----:R0:W-:Y:S01]  /*54a0*/  STG.E.U16 desc[UR36][R2.64], R5 ;  /* 0x0000000502007986 */ /* 0x0011e2000c101524 */
[----:B------:R-:W-:Y:S05]  /*54b0*/  BRA `(.L_x_7112) ;  /* 0x0000000800ec7947 */ /* 0x000fea0003800000 */
.L_x_7108:
        /* <DEDUP_REMOVED lines=8> */
.L_x_7116:
[----:B0-----:R-:W-:-:S05]  /*5540*/  F2FP.F16.F32.PACK_AB R4, RZ, R4 ;  /* 0x00000004ff04723e */ /* 0x001fca00000000ff */
[----:B------:R0:W-:Y:S01]  /*5550*/  STG.E.U16 desc[UR36][R2.64], R4 ;  /* 0x0000000402007986 */ /* 0x0001e2000c101524 */
[----:B------:R-:W-:Y:S05]  /*5560*/  BRA `(.L_x_7112) ;  /* 0x0000000800c07947 */ /* 0x000fea0003800000 */
.L_x_7115:
        /* <DEDUP_REMOVED lines=9> */
.L_x_7118:
[----:B0-----:R-:W-:-:S04]  /*5600*/  F2FP.F16.F32.PACK_AB R5, RZ, R4 ;  /* 0x00000004ff05723e */ /* 0x001fc800000000ff */
[----:B------:R-:W-:-:S05]  /*5610*/  PRMT R5, R5, 0x5410, RZ ;  /* 0x0000541005057816 */ /* 0x000fca00000000ff */
[----:B------:R0:W-:Y:S01]  /*5620*/  STG.E desc[UR36][R2.64], R5 ;  /* 0x0000000502007986 */ /* 0x0001e2000c101924 */
[----:B------:R-:W-:Y:S05]  /*5630*/  BRA `(.L_x_7112) ;  /* 0x00000008008c7947 */ /* 0x000fea0003800000 */
.L_x_7117:
[----:B0-----:R-:W-:-:S06]  /*5640*/  FMUL.FTZ R4, R4, 1 ;  /* 0x3f80000004047820 */ /* 0x001fcc0000410000 */
[----:B------:R-:W0:Y:S02]  /*5650*/  F2F.F64.F32 R4, R4 ;  /* 0x0000000400047310 */ /* 0x000e240000201800 */
[----:B0-----:R0:W-:Y:S01]  /*5660*/  STG.E.64 desc[UR36][R2.64], R4 ;  /* 0x0000000402007986 */ /* 0x0011e2000c101b24 */
[----:B------:R-:W-:Y:S05]  /*5670*/  BRA `(.L_x_7112) ;  /* 0x00000008007c7947 */ /* 0x000fea0003800000 */
.L_x_7107:
        /* <DEDUP_REMOVED lines=13> */
.L_x_7122:
[----:B0-----:R-:W-:Y:S01]  /*5750*/  LOP3.LUT R6, R4, 0x7fffffff, RZ, 0xc0, !PT ;  /* 0x7fffffff04067812 */ /* 0x001fe200078ec0ff */
        /* <DEDUP_REMOVED lines=15> */
.L_x_7125:
[----:B------:R-:W-:-:S04]  /*5850*/  SHF.R.U32.HI R4, RZ, 0x18, R4 ;  /* 0x00000018ff047819 */ /* 0x000fc80000011604 */
[----:B------:R-:W-:-:S04]  /*5860*/  LOP3.LUT R4, R5, 0x80, R4, 0xf8, !PT ;  /* 0x0000008005047812 */ /* 0x000fc800078ef804 */
[----:B------:R-:W-:-:S07]  /*5870*/  PRMT R0, R4, 0x7610, R0 ;  /* 0x0000761004007816 */ /* 0x000fce0000000000 */
.L_x_7124:
[----:B------:R-:W-:Y:S05]  /*5880*/  BSYNC.RECONVERGENT B0 ;  /* 0x0000000000007941 */ /* 0x000fea0003800200 */
.L_x_7123:
[----:B------:R0:W-:Y:S01]  /*5890*/  STG.E.U8 desc[UR36][R2.64], R0 ;  /* 0x0000000002007986 */ /* 0x0001e2000c101124 */
[----:B------:R-:W-:Y:S05]  /*58a0*/  BRA `(.L_x_7112) ;  /* 0x0000000400f07947 */ /* 0x000fea0003800000 */
.L_x_7121:
[----:B0-----:R-:W-:Y:S01]  /*58b0*/  LOP3.LUT R6, R4, 0x7fffffff, RZ, 0xc0, !PT ;  /* 0x7fffffff04067812 */ /* 0x001fe200078ec0ff */
        /* <DEDUP_REMOVED lines=15> */
.L_x_7128:
[----:B------:R-:W-:-:S04]  /*59b0*/  SHF.R.U32.HI R4, RZ, 0x18, R4 ;  /* 0x00000018ff047819 */ /* 0x000fc80000011604 */
[----:B------:R-:W-:-:S04]  /*59c0*/  LOP3.LUT R5, R5, 0x80, R4, 0xf8, !PT ;  /* 0x0000008005057812 */ /* 0x000fc800078ef804 */
[----:B------:R-:W-:-:S07]  /*59d0*/  PRMT R0, R5, 0x7610, R0 ;  /* 0x0000761005007816 */ /* 0x000fce0000000000 */
.L_x_7127:
[----:B------:R-:W-:Y:S05]  /*59e0*/  BSYNC.RECONVERGENT B0 ;  /* 0x0000000000007941 */ /* 0x000fea0003800200 */
.L_x_7126:
[----:B------:R0:W-:Y:S01]  /*59f0*/  STG.E.U8 desc[UR36][R2.64], R0 ;  /* 0x0000000002007986 */ /* 0x0001e2000c101124 */
[----:B------:R-:W-:Y:S05]  /*5a00*/  BRA `(.L_x_7112) ;  /* 0x0000000400987947 */ /* 0x000fea0003800000 */
.L_x_7120:
[----:B------:R-:W-:-:S09]  /*5a10*/  UISETP.NE.AND UP0, UPT, UR4, 0x1c, UPT ;  /* 0x0000001c0400788c */ /* 0x000fd2000bf05270 */
[----:B------:R-:W-:Y:S05]  /*5a20*/  BRA.U !UP0, `(.L_x_7129) ;  /* 0x0000000108587547 */ /* 0x000fea000b800000 */
[----:B------:R-:W-:-:S09]  /*5a30*/  UISETP.NE.AND UP0, UPT, UR4, 0x1d, UPT ;  /* 0x0000001d0400788c */ /* 0x000fd2000bf05270 */
[----:B------:R-:W-:Y:S05]  /*5a40*/  BRA.U !UP0, `(.L_x_7130) ;  /* 0x0000000108447547 */ /* 0x000fea000b800000 */
[----:B------:R-:W-:-:S09]  /*5a50*/  UISETP.NE.AND UP0, UPT, UR4, 0x2c, UPT ;  /* 0x0000002c0400788c */ /* 0x000fd2000bf05270 */
[----:B------:R-:W-:Y:S05]  /*5a60*/  BRA.U UP0, `(.L_x_7111) ;  /* 0x0000000100a87547 */ /* 0x000fea000b800000 */
        /* <DEDUP_REMOVED lines=15> */
.L_x_7130:
[----:B0-----:R-:W0:Y:S02]  /*5b60*/  F2I.U64.TRUNC R4, R4 ;  /* 0x0000000400047311 */ /* 0x001e24000020d800 */
[----:B0-----:R0:W-:Y:S01]  /*5b70*/  STG.E.64 desc[UR36][R2.64], R4 ;  /* 0x0000000402007986 */ /* 0x0011e2000c101b24 */
[----:B------:R-:W-:Y:S05]  /*5b80*/  BRA `(.L_x_7112) ;  /* 0x0000000400387947 */ /* 0x000fea0003800000 */
.L_x_7129:
[----:B0-----:R-:W0:Y:S02]  /*5b90*/  F2I.FTZ.U32.TRUNC.NTZ R5, R4 ;  /* 0x0000000400057305 */ /* 0x001e24000021f000 */
[----:B0-----:R0:W-:Y:S01]  /*5ba0*/  STG.E desc[UR36][R2.64], R5 ;  /* 0x0000000502007986 */ /* 0x0011e2000c101924 */
[----:B------:R-:W-:Y:S05]  /*5bb0*/  BRA `(.L_x_7112) ;  /* 0x00000004002c7947 */ /* 0x000fea0003800000 */
.L_x_7119:
        /* <DEDUP_REMOVED lines=10> */
.L_x_7132:
[----:B0-----:R-:W-:Y:S01]  /*5c60*/  FMUL.FTZ R4, R4, 1 ;  /* 0x3f80000004047820 */ /* 0x001fe20000410000 */
[----:B------:R-:W-:-:S05]  /*5c70*/  CS2R R6, SRZ ;  /* 0x0000000000067805 */ /* 0x000fca000001ff00 */
[----:B------:R-:W0:Y:S02]  /*5c80*/  F2F.F64.F32 R4, R4 ;  /* 0x0000000400047310 */ /* 0x000e240000201800 */
[----:B0-----:R0:W-:Y:S01]  /*5c90*/  STG.E.128 desc[UR36][R2.64], R4 ;  /* 0x0000000402007986 */ /* 0x0011e2000c101d24 */
[----:B------:R-:W-:Y:S05]  /*5ca0*/  BRA `(.L_x_7112) ;  /* 0x0000000000f07947 */ /* 0x000fea0003800000 */
.L_x_7131:
[----:B------:R-:W-:-:S09]  /*5cb0*/  UISETP.NE.AND UP0, UPT, UR4, 0xf, UPT ;  /* 0x0000000f0400788c */ /* 0x000fd2000bf05270 */
[----:B------:R-:W-:Y:S05]  /*5cc0*/  BRA.U !UP0, `(.L_x_7133) ;  /* 0x0000000108e07547 */ /* 0x000fea000b800000 */
[----:B------:R-:W-:-:S09]  /*5cd0*/  UISETP.NE.AND UP0, UPT, UR4, 0x17, UPT ;  /* 0x000000170400788c */ /* 0x000fd2000bf05270 */
[----:B------:R-:W-:Y:S05]  /*5ce0*/  BRA.U !UP0, `(.L_x_7134) ;  /* 0x00000001088c7547 */ /* 0x000fea000b800000 */
[----:B------:R-:W-:-:S09]  /*5cf0*/  UISETP.NE.AND UP0, UPT, UR4, 0x18, UPT ;  /* 0x000000180400788c */ /* 0x000fd2000bf05270 */
[----:B------:R-:W-:Y:S05]  /*5d00*/  BRA.U !UP0, `(.L_x_7135) ;  /* 0x0000000108447547 */ /* 0x000fea000b800000 */
.L_x_7111:
        /* <DEDUP_REMOVED lines=16> */
.L_x_7136:
[----:B------:R-:W-:Y:S05]  /*5e10*/  BRA `(.L_x_7112) ;  /* 0x0000000000947947 */ /* 0x000fea0003800000 */
.L_x_7135:
[----:B0-----:R-:W-:Y:S01]  /*5e20*/  LOP3.LUT R6, R4, 0x7fffffff, RZ, 0xc0, !PT ;  /* 0x7fffffff04067812 */ /* 0x001fe200078ec0ff */
        /* <DEDUP_REMOVED lines=11> */
.L_x_7138:
[----:B------:R-:W-:Y:S05]  /*5ee0*/  BSYNC.RECONVERGENT B0 ;  /* 0x0000000000007941 */ /* 0x000fea0003800200 */
.L_x_7137:
[----:B------:R-:W-:-:S05]  /*5ef0*/  LOP3.LUT R5, R0, 0x80, R7, 0xf8, !PT ;  /* 0x0000008000057812 */ /* 0x000fca00078ef807 */
[----:B------:R0:W-:Y:S01]  /*5f00*/  STG.E.U8 desc[UR36][R2.64], R5 ;  /* 0x0000000502007986 */ /* 0x0001e2000c101124 */
[----:B------:R-:W-:Y:S05]  /*5f10*/  BRA `(.L_x_7112) ;  /* 0x0000000000547947 */ /* 0x000fea0003800000 */
.L_x_7134:
[----:B0-----:R-:W-:Y:S01]  /*5f20*/  LOP3.LUT R6, R4, 0x7fffffff, RZ, 0xc0, !PT ;  /* 0x7fffffff04067812 */ /* 0x001fe200078ec0ff */
        /* <DEDUP_REMOVED lines=10> */
.L_x_7140:
[----:B------:R-:W-:Y:S02]  /*5fd0*/  ISETP.GT.U32.AND P0, PT, R6, 0x7f800000, PT ;  /* 0x7f8000000600780c */ /* 0x000fe40003f04070 */
[----:B------:R-:W-:-:S04]  /*5fe0*/  MOV R0, 0x7f ;  /* 0x0000007f00007802 */ /* 0x000fc80000000f00 */
[----:B------:R-:W-:-:S07]  /*5ff0*/  SEL R0, R0, 0x7c, P0 ;  /* 0x0000007c00007807 */ /* 0x000fce0000000000 */
.L_x_7141:
[----:B------:R-:W-:Y:S05]  /*6000*/  BSYNC.RECONVERGENT B0 ;  /* 0x0000000000007941 */ /* 0x000fea0003800200 */
.L_x_7139:
[----:B------:R-:W-:-:S04]  /*6010*/  SHF.R.U32.HI R5, RZ, 0x18, R4 ;  /* 0x00000018ff057819 */ /* 0x000fc80000011604 */
[----:B------:R-:W-:-:S05]  /*6020*/  LOP3.LUT R5, R0, 0x80, R5, 0xf8, !PT ;  /* 0x0000008000057812 */ /* 0x000fca00078ef805 */
[----:B------:R0:W-:Y:S01]  /*6030*/  STG.E.U8 desc[UR36][R2.64], R5 ;  /* 0x0000000502007986 */ /* 0x0001e2000c101124 */
[----:B------:R-:W-:Y:S05]  /*6040*/  BRA `(.L_x_7112) ;  /* 0x0000000000087947 */ /* 0x000fea0003800000 */
.L_x_7133:
[----:B0-----:R-:W-:-:S05]  /*6050*/  F2FP.BF16.F32.PACK_AB R4, RZ, R4 ;  /* 0x00000004ff04723e */ /* 0x001fca00000010ff */
[----:B------:R0:W-:Y:S02]  /*6060*/  STG.E.U16 desc[UR36][R2.64], R4 ;  /* 0x0000000402007986 */ /* 0x0001e4000c101524 */
.L_x_7112:
[----:B------:R-:W-:-:S07]  /*6070*/  VIADD R17, R17, 0x80 ;  /* 0x0000008011117836 */ /* 0x000fce0000000000 */
.L_x_7077:
[----:B------:R-:W-:Y:S05]  /*6080*/  BSYNC.RECONVERGENT B7 ;  /* 0x0000000000077941 */ /* 0x000fea0003800200 */
.L_x_7076:
[----:B------:R-:W5:Y:S01]  /*6090*/  LDCU UR4, c[0x0][0x380] ;  /* 0x00007000ff0477ac */ /* 0x000f620008000800 */
[----:B------:R-:W-:Y:S01]  /*60a0*/  BSSY.RECONVERGENT B7, `(.L_x_7142) ;  /* 0x00002fc000077945 */ /* 0x000fe20003800200 */
[----:B-----5:R-:W-:-:S13]  /*60b0*/  ISETP.GE.AND P0, PT, R17, UR4, PT ;  /* 0x0000000411007c0c */ /* 0x020fda000bf06270 */
[----:B------:R-:W-:Y:S05]  /*60c0*/  @P0 BRA `(.L_x_7143) ;  /* 0x0000002c00e40947 */ /* 0x000fea0003800000 */
[----:B------:R-:W5:Y:S01]  /*60d0*/  LDCU UR4, c[0x0][0x388] ;  /* 0x00007100ff0477ac */ /* 0x000f620008000800 */
[----:B------:R-:W-:Y:S02]  /*60e0*/  HFMA2 R16, -RZ, RZ, 0, 0 ;  /* 0x00000000ff107431 */ /* 0x000fe400000001ff */
[----:B0--34-:R-:W-:Y:S01]  /*60f0*/  IMAD.MOV.U32 R0, RZ, RZ, RZ ;  /* 0x000000ffff007224 */ /* 0x019fe200078e00ff */
[----:B-----5:R-:W-:-:S09]  /*6100*/  UISETP.NE.AND UP0, UPT, UR4, URZ, UPT ;  /* 0x000000ff0400728c */ /* 0x020fd2000bf05270 */
[----:B------:R-:W-:Y:S05]  /*6110*/  BRA.U !UP0, `(.L_x_7144) ;  /* 0x0000001108a87547 */ /* 0x000fea000b800000 */
[----:B------:R-:W1:Y:S01]  /*6120*/  LDCU.64 UR4, c[0x0][0x390] ;  /* 0x00007200ff0477ac */ /* 0x000e620008000a00 */
[----:B------:R-:W-:Y:S01]  /*6130*/  IMAD.MOV.U32 R16, RZ, RZ, RZ ;  /* 0x000000ffff107224 */ /* 0x000fe200078e00ff */
[----:B------:R-:W0:Y:S01]  /*6140*/  LDCU UR6, c[0x0][0x38c] ;  /* 0x00007180ff0677ac */ /* 0x000e220008000800 */
[----:B------:R-:W3:Y:S01]  /*6150*/  LDCU.64 UR8, c[0x0][0x4b8] ;  /* 0x00009700ff0877ac */ /* 0x000ee20008000a00 */
[----:B------:R-:W-:Y:S01]  /*6160*/  UISETP.NE.AND UP0, UPT, UR40, URZ, UPT ;  /* 0x000000ff2800728c */ /* 0x000fe2000bf05270 */
[----:B-12---:R-:W-:-:S05]  /*6170*/  IMAD.HI.U32 R2, R17, UR4, R16 ;  /* 0x0000000411027c27 */ /* 0x006fca000f8e0010 */
[----:B------:R-:W-:-:S05]  /*6180*/  SHF.R.U32.HI R3, RZ, UR5, R2 ;  /* 0x00000005ff037c19 */ /* 0x000fca0008011602 */
[----:B------:R-:W-:-:S04]  /*6190*/  IMAD.MOV R0, RZ, RZ, -R3 ;  /* 0x000000ffff007224 */ /* 0x000fc800078e0a03 */
[----:B0-----:R-:W-:-:S04]  /*61a0*/  IMAD R0, R0, UR6, R17 ;  /* 0x0000000600007c24 */ /* 0x001fc8000f8e0211 */
[C---:B---3--:R-:W-:Y:S02]  /*61b0*/  IMAD R16, R0.reuse, UR8, RZ ;  /* 0x0000000800107c24 */ /* 0x048fe4000f8e02ff */
        /* <DEDUP_REMOVED lines=288> */
.L_x_7144:
[----:B------:R-:W1:Y:S01]  /*73c0*/  LDCU.64 UR6, c[0x0][0x588] ;  /* 0x0000b100ff0677ac */ /* 0x000e620008000a00 */
[----:B------:R-:W-:Y:S01]  /*73d0*/  BSSY.RECONVERGENT B6, `(.L_x_7145) ;  /* 0x00000e5000067945 */ /* 0x000fe20003800200 */
[----:B------:R-:W-:-:S04]  /*73e0*/  UPRMT UR4, UR42, 0x9910, URZ ;  /* 0x000099102a047896 */ /* 0x000fc800080000ff */
[----:B------:R-:W-:Y:S01]  /*73f0*/  UISETP.GT.AND UP0, UPT, UR4, 0x9, UPT ;  /* 0x000000090400788c */ /* 0x000fe2000bf04270 */
[----:B-12---:R-:W-:-:S04]  /*7400*/  IADD3 R2, P0, PT, R0, UR6, RZ ;  /* 0x0000000600027c10 */ /* 0x006fc8000ff1e0ff */
        /* <DEDUP_REMOVED lines=13> */
.L_x_7149:
[----:B------:R-:W2:Y:S02]  /*74e0*/  LDG.E.U8 R2, desc[UR36][R2.64] ;  /* 0x0000002402027981 */ /* 0x000ea4000c1e1100 */
[----:B--2---:R-:W-:Y:S01]  /*74f0*/  I2FP.F32.U32 R4, R2 ;  /* 0x0000000200047245 */ /* 0x004fe20000201000 */
[----:B------:R-:W-:Y:S06]  /*7500*/  BRA `(.L_x_7151) ;  /* 0x0000000c00447947 */ /* 0x000fec0003800000 */
.L_x_7148:
        /* <DEDUP_REMOVED lines=9> */
.L_x_7153:
[----:B------:R-:W2:Y:S02]  /*75a0*/  LDG.E R2, desc[UR36][R2.64] ;  /* 0x0000002402027981 */ /* 0x000ea4000c1e1900 */
[----:B--2---:R-:W-:Y:S01]  /*75b0*/  I2FP.F32.S32 R4, R2 ;  /* 0x0000000200047245 */ /* 0x004fe20000201400 */
[----:B------:R-:W-:Y:S06]  /*75c0*/  BRA `(.L_x_7151) ;  /* 0x0000000c00147947 */ /* 0x000fec0003800000 */
.L_x_7152:
[----:B------:R-:W2:Y:S02]  /*75d0*/  LDG.E.U16 R2, desc[UR36][R2.64] ;  /* 0x0000002402027981 */ /* 0x000ea4000c1e1500 */
[----:B--2---:R2:W3:Y:S01]  /*75e0*/  I2F.S16 R4, R2 ;  /* 0x0000000200047306 */ /* 0x0044e20000101400 */
[----:B------:R-:W-:Y:S05]  /*75f0*/  BRA `(.L_x_7151) ;  /* 0x0000000c00087947 */ /* 0x000fea0003800000 */
.L_x_7147:
        /* <DEDUP_REMOVED lines=8> */
.L_x_7155:
[----:B------:R-:W2:Y:S02]  /*7680*/  LDG.E.U16 R2, desc[UR36][R2.64] ;  /* 0x0000002402027981 */ /* 0x000ea4000c1e1500 */
[----:B--2---:R-:W-:Y:S01]  /*7690*/  HADD2.F32 R4, -RZ, R2.H0_H0 ;  /* 0x20000002ff047230 */ /* 0x004fe20000004100 */
[----:B------:R-:W-:Y:S06]  /*76a0*/  BRA `(.L_x_7151) ;  /* 0x0000000800dc7947 */ /* 0x000fec0003800000 */
.L_x_7154:
        /* <DEDUP_REMOVED lines=8> */
.L_x_7157:
[----:B------:R-:W2:Y:S02]  /*7730*/  LDG.E.U16 R2, desc[UR36][R2.64] ;  /* 0x0000002402027981 */ /* 0x000ea4000c1e1500 */
[----:B--2---:R-:W-:Y:S01]  /*7740*/  HADD2.F32 R4, -RZ, R2.H0_H0 ;  /* 0x20000002ff047230 */ /* 0x004fe20000004100 */
[----:B------:R-:W-:Y:S06]  /*7750*/  BRA `(.L_x_7151) ;  /* 0x0000000800b07947 */ /* 0x000fec0003800000 */
.L_x_7156:
        /* <DEDUP_REMOVED lines=11> */
.L_x_7146:
        /* <DEDUP_REMOVED lines=12> */
.L_x_7160:
        /* <DEDUP_REMOVED lines=11> */
.L_x_7159:
        /* <DEDUP_REMOVED lines=25> */
.L_x_7162:
        /* <DEDUP_REMOVED lines=12> */
.L_x_7161:
[----:B------:R-:W2:Y:S02]  /*7bd0*/  LDG.E.U16 R2, desc[UR36][R2.64] ;  /* 0x0000002402027981 */ /* 0x000ea4000c1e1500 */
[----:B--2---:R-:W-:Y:S01]  /*7be0*/  IMAD.U32 R4, R2, 0x10000, RZ ;  /* 0x0001000002047824 */ /* 0x004fe200078e00ff */
[----:B------:R-:W-:Y:S06]  /*7bf0*/  BRA `(.L_x_7151) ;  /* 0x0000000400887947 */ /* 0x000fec0003800000 */
.L_x_7158:
        /* <DEDUP_REMOVED lines=11> */
.L_x_7165:
        /* <DEDUP_REMOVED lines=20> */
.L_x_7167:
[----:B------:R-:W-:Y:S05]  /*7df0*/  BSYNC.RECONVERGENT B0 ;  /* 0x0000000000007941 */ /* 0x000fea0003800200 */
.L_x_7166:
[----:B------:R-:W-:Y:S02]  /*7e00*/  SHF.L.U32 R0, R0, 0x14, RZ ;  /* 0x0000001400007819 */ /* 0x000fe400000006ff */
[----:B------:R-:W-:-:S04]  /*7e10*/  LEA R2, R2, 0x3b800000, 0x17 ;  /* 0x3b80000002027811 */ /* 0x000fc800078eb8ff */
[----:B------:R-:W-:Y:S01]  /*7e20*/  LOP3.LUT R4, R2, R0, R7, 0xfe, !PT ;  /* 0x0000000002047212 */ /* 0x000fe200078efe07 */
[----:B------:R-:W-:Y:S06]  /*7e30*/  BRA `(.L_x_7151) ;  /* 0x0000000000f87947 */ /* 0x000fec0003800000 */
.L_x_7164:
        /* <DEDUP_REMOVED lines=20> */
.L_x_7169:
[----:B------:R-:W-:Y:S05]  /*7f80*/  BSYNC.RECONVERGENT B0 ;  /* 0x0000000000007941 */ /* 0x000fea0003800200 */
.L_x_7168:
[----:B------:R-:W-:Y:S01]  /*7f90*/  IMAD.SHL.U32 R0, R0, 0x200000, RZ ;  /* 0x0020000000007824 */ /* 0x000fe200078e00ff */
[----:B------:R-:W-:-:S04]  /*7fa0*/  LEA R2, R2, 0x37800000, 0x17 ;  /* 0x3780000002027811 */ /* 0x000fc800078eb8ff */
[----:B------:R-:W-:Y:S01]  /*7fb0*/  LOP3.LUT R4, R2, R0, R7, 0xfe, !PT ;  /* 0x0000000002047212 */ /* 0x000fe200078efe07 */
[----:B------:R-:W-:Y:S06]  /*7fc0*/  BRA `(.L_x_7151) ;  /* 0x0000000000947947 */ /* 0x000fec0003800000 */
.L_x_7163:
        /* <DEDUP_REMOVED lines=14> */
.L_x_7150:
        /* <DEDUP_REMOVED lines=16> */
.L_x_7172:
[----:B------:R-:W-:Y:S01]  /*81b0*/  MOV R4, RZ ;  /* 0x000000ff00047202 */ /* 0x000fe20000000f00 */
[----:B------:R-:W-:Y:S06]  /*81c0*/  BRA `(.L_x_7151) ;  /* 0x0000000000147947 */ /* 0x000fec0003800000 */
.L_x_7171:
[----:B------:R-:W2:Y:S02]  /*81d0*/  LDG.E.64 R2, desc[UR36][R2.64] ;  /* 0x0000002402027981 */ /* 0x000ea4000c1e1b00 */
[----:B--2---:R0:W1:Y:S02]  /*81e0*/  I2F.U64 R4, R2 ;  /* 0x0000000200047312 */ /* 0x0040640000301000 */
[----:B01----:R-:W-:Y:S05]  /*81f0*/  BRA `(.L_x_7151) ;  /* 0x0000000000087947 */ /* 0x003fea0003800000 */
.L_x_7170:
[----:B------:R-:W2:Y:S02]  /*8200*/  LDG.E R2, desc[UR36][R2.64] ;  /* 0x0000002402027981 */ /* 0x000ea4000c1e1900 */
[----:B--2---:R-:W-:-:S07]  /*8210*/  I2FP.F32.U32 R4, R2 ;  /* 0x0000000200047245 */ /* 0x004fce0000201000 */
.L_x_7151:
[----:B------:R-:W-:Y:S05]  /*8220*/  BSYNC.RECONVERGENT B6 ;  /* 0x0000000000067941 */ /* 0x000fea0003800200 */
.L_x_7145:
[----:B------:R-:W0:Y:S01]  /*8230*/  LDCU.64 UR6, c[0x0][0x580] ;  /* 0x0000b000ff0677ac */ /* 0x000e220008000a00 */
[C---:B-1-3-5:R-:W-:Y:S02]  /*8240*/  FSETP.NEU.FTZ.AND P0, PT, R4.reuse, RZ, PT ;  /* 0x000000ff0400720b */ /* 0x06afe40003f1d000 */
[----:B------:R-:W-:Y:S01]  /*8250*/  FSET.BF.GT.FTZ.AND R4, R4, RZ, PT ;  /* 0x000000ff0404720a */ /* 0x000fe20003814000 */
[----:B------:R-:W-:-:S04]  /*8260*/  UPRMT UR4, UR41, 0x9910, URZ ;  /* 0x0000991029047896 */ /* 0x000fc800080000ff */
[----:B------:R-:W-:-:S06]  /*8270*/  UISETP.GT.AND UP0, UPT, UR4, 0x9, UPT ;  /* 0x000000090400788c */ /* 0x000fcc000bf04270 */
[----:B------:R-:W1:Y:S01]  /*8280*/  @!P0 LDC R4, c[0x0][0x594] ;  /* 0x00016500ff048b82 */ /* 0x000e620000000800 */
[----:B0-2-4-:R-:W-:-:S05]  /*8290*/  IADD3 R2, P0, PT, R16, UR6, RZ ;  /* 0x0000000610027c10 */ /* 0x015fca000ff1e0ff */
        /* <DEDUP_REMOVED lines=10> */
[----:B-1----:R-:W0:Y:S02]  /*8340*/  F2I.FTZ.TRUNC.NTZ R5, R4 ;  /* 0x0000000400057305 */ /* 0x002e24000021f100 */
[----:B0-----:R0:W-:Y:S01]  /*8350*/  STG.E.U8 desc[UR36][R2.64], R5 ;  /* 0x0000000502007986 */ /* 0x0011e2000c101124 */
[----:B------:R-:W-:Y:S05]  /*8360*/  BRA `(.L_x_7178) ;  /* 0x0000000c00387947 */ /* 0x000fea0003800000 */
.L_x_7176:
[----:B-1----:R-:W0:Y:S02]  /*8370*/  F2I.S64.TRUNC R4, R4 ;  /* 0x0000000400047311 */ /* 0x002e24000020d900 */
[----:B0-----:R-:W-:-:S05]  /*8380*/  IMAD.MOV.U32 R7, RZ, RZ, R4 ;  /* 0x000000ffff077224 */ /* 0x001fca00078e0004 */
[----:B------:R0:W-:Y:S01]  /*8390*/  STG.E.U8 desc[UR36][R2.64], R7 ;  /* 0x0000000702007986 */ /* 0x0001e2000c101124 */
[----:B------:R-:W-:Y:S05]  /*83a0*/  BRA `(.L_x_7178) ;  /* 0x0000000c00287947 */ /* 0x000fea0003800000 */
.L_x_7175:
[----:B------:R-:W-:-:S09]  /*83b0*/  UISETP.NE.AND UP0, UPT, UR4, 0x2, UPT ;  /* 0x000000020400788c */ /* 0x000fd2000bf05270 */
[----:B------:R-:W-:Y:S05]  /*83c0*/  BRA.U !UP0, `(.L_x_7179) ;  /* 0x0000000108287547 */ /* 0x000fea000b800000 */
[----:B------:R-:W-:-:S09]  /*83d0*/  UISETP.NE.AND UP0, UPT, UR4, 0x3, UPT ;  /* 0x000000030400788c */ /* 0x000fd2000bf05270 */
[----:B------:R-:W-:Y:S05]  /*83e0*/  BRA.U !UP0, `(.L_x_7180) ;  /* 0x0000000108147547 */ /* 0x000fea000b800000 */
[----:B------:R-:W-:-:S09]  /*83f0*/  UISETP.NE.AND UP0, UPT, UR4, 0x4, UPT ;  /* 0x000000040400788c */ /* 0x000fd2000bf05270 */
[----:B------:R-:W-:Y:S05]  /*8400*/  BRA.U UP0, `(.L_x_7177) ;  /* 0x0000000900387547 */ /* 0x000fea000b800000 */
[----:B-1----:R-:W0:Y:S02]  /*8410*/  F2I.S64.TRUNC R4, R4 ;  /* 0x0000000400047311 */ /* 0x002e24000020d900 */
[----:B0-----:R0:W-:Y:S01]  /*8420*/  STG.E.64 desc[UR36][R2.64], R4 ;  /* 0x0000000402007986 */ /* 0x0011e2000c101b24 */
[----:B------:R-:W-:Y:S05]  /*8430*/  BRA `(.L_x_7178) ;  /* 0x0000000c00047947 */ /* 0x000fea0003800000 */
.L_x_7180:
[----:B-1----:R-:W0:Y:S02]  /*8440*/  F2I.FTZ.TRUNC.NTZ R5, R4 ;  /* 0x0000000400057305 */ /* 0x002e24000021f100 */
[----:B0-----:R0:W-:Y:S01]  /*8450*/  STG.E desc[UR36][R2.64], R5 ;  /* 0x0000000502007986 */ /* 0x0011e2000c101924 */
[----:B------:R-:W-:Y:S05]  /*8460*/  BRA `(.L_x_7178) ;  /* 0x0000000800f87947 */ /* 0x000fea0003800000 */
.L_x_7179:
[----:B-1----:R-:W0:Y:S02]  /*8470*/  F2I.FTZ.TRUNC.NTZ R5, R4 ;  /* 0x0000000400057305 */ /* 0x002e24000021f100 */
[----:B0-----:R0:W-:Y:S01]  /*8480*/  STG.E.U16 desc[UR36][R2.64], R5 ;  /* 0x0000000502007986 */ /* 0x0011e2000c101524 */
[----:B------:R-:W-:Y:S05]  /*8490*/  BRA `(.L_x_7178) ;  /* 0x0000000800ec7947 */ /* 0x000fea0003800000 */
.L_x_7174:
[----:B------:R-:W-:-:S09]  /*84a0*/  UISETP.GT.AND UP0, UPT, UR4, 0x6, UPT ;  /* 0x000000060400788c */ /* 0x000fd2000bf04270 */
[----:B------:R-:W-:Y:S05]  /*84b0*/  BRA.U UP0, `(.L_x_7181) ;  /* 0x0000000100247547 */ /* 0x000fea000b800000 */
[----:B------:R-:W-:-:S09]  /*84c0*/  UISETP.NE.AND UP0, UPT, UR4, 0x5, UPT ;  /* 0x000000050400788c */ /* 0x000fd2000bf05270 */
[----:B------:R-:W-:Y:S05]  /*84d0*/  BRA.U !UP0, `(.L_x_7182) ;  /* 0x0000000108107547 */ /* 0x000fea000b800000 */
[----:B------:R-:W-:-:S09]  /*84e0*/  UISETP.NE.AND UP0, UPT, UR4, 0x6, UPT ;  /* 0x000000060400788c */ /* 0x000fd2000bf05270 */
[----:B------:R-:W-:Y:S05]  /*84f0*/  BRA.U UP0, `(.L_x_7177) ;  /* 0x0000000500fc7547 */ /* 0x000fea000b800000 */
[----:B-1----:R0:W-:Y:S01]  /*8500*/  STG.E desc[UR36][R2.64], R4 ;  /* 0x0000000402007986 */ /* 0x0021e2000c101924 */
[----:B------:R-:W-:Y:S05]  /*8510*/  BRA `(.L_x_7178) ;  /* 0x0000000800cc7947 */ /* 0x000fea0003800000 */
.L_x_7182:
[----:B-1----:R-:W-:-:S05]  /*8520*/  F2FP.F16.F32.PACK_AB R4, RZ, R4 ;  /* 0x00000004ff04723e */ /* 0x002fca00000000ff */
[----:B------:R0:W-:Y:S01]  /*8530*/  STG.E.U16 desc[UR36][R2.64], R4 ;  /* 0x0000000402007986 */ /* 0x0001e2000c101524 */
[----:B------:R-:W-:Y:S05]  /*8540*/  BRA `(.L_x_7178) ;  /* 0x0000000800c07947 */ /* 0x000fea0003800000 */
.L_x_7181:
[----:B------:R-:W-:-:S09]  /*8550*/  UISETP.NE.AND UP0, UPT, UR4, 0x7, UPT ;  /* 0x000000070400788c */ /* 0x000fd2000bf05270 */
[----:B------:R-:W-:Y:S05]  /*8560*/  BRA.U !UP0, `(.L_x_7183) ;  /* 0x00000001082c7547 */ /* 0x000fea000b800000 */
[----:B------:R-:W-:-:S09]  /*8570*/  UISETP.NE.AND UP0, UPT, UR4, 0x8, UPT ;  /* 0x000000080400788c */ /* 0x000fd2000bf05270 */
[----:B------:R-:W-:Y:S05]  /*8580*/  BRA.U !UP0, `(.L_x_7184) ;  /* 0x0000000108147547 */ /* 0x000fea000b800000 */
[----:B------:R-:W-:-:S09]  /*8590*/  UISETP.NE.AND UP0, UPT, UR4, 0x9, UPT ;  /* 0x000000090400788c */ /* 0x000fd2000bf05270 */
[----:B------:R-:W-:Y:S05]  /*85a0*/  BRA.U UP0, `(.L_x_7177) ;  /* 0x0000000500d07547 */ /* 0x000fea000b800000 */
[----:B------:R-:W-:-:S05]  /*85b0*/  HFMA2 R5, -RZ, RZ, 0, 0 ;  /* 0x00000000ff057431 */ /* 0x000fca00000001ff */
[----:B-1----:R0:W-:Y:S01]  /*85c0*/  STG.E.64 desc[UR36][R2.64], R4 ;  /* 0x0000000402007986 */ /* 0x0021e2000c101b24 */
[----:B------:R-:W-:Y:S05]  /*85d0*/  BRA `(.L_x_7178) ;  /* 0x00000008009c7947 */ /* 0x000fea0003800000 */
.L_x_7184:
[----:B-1----:R-:W-:-:S04]  /*85e0*/  F2FP.F16.F32.PACK_AB R5, RZ, R4 ;  /* 0x00000004ff05723e */ /* 0x002fc800000000ff */
[----:B------:R-:W-:-:S05]  /*85f0*/  PRMT R5, R5, 0x5410, RZ ;  /* 0x0000541005057816 */ /* 0x000fca00000000ff */
[----:B------:R0:W-:Y:S01]  /*8600*/  STG.E desc[UR36][R2.64], R5 ;  /* 0x0000000502007986 */ /* 0x0001e2000c101924 */
[----:B------:R-:W-:Y:S05]  /*8610*/  BRA `(.L_x_7178) ;  /* 0x00000008008c7947 */ /* 0x000fea0003800000 */
.L_x_7183:
[----:B-1----:R-:W-:-:S06]  /*8620*/  FMUL.FTZ R4, R4, 1 ;  /* 0x3f80000004047820 */ /* 0x002fcc0000410000 */
[----:B------:R-:W0:Y:S02]  /*8630*/  F2F.F64.F32 R4, R4 ;  /* 0x0000000400047310 */ /* 0x000e240000201800 */
[----:B0-----:R0:W-:Y:S01]  /*8640*/  STG.E.64 desc[UR36][R2.64], R4 ;  /* 0x0000000402007986 */ /* 0x0011e2000c101b24 */
[----:B------:R-:W-:Y:S05]  /*8650*/  BRA `(.L_x_7178) ;  /* 0x00000008007c7947 */ /* 0x000fea0003800000 */
.L_x_7173:
        /* <DEDUP_REMOVED lines=10> */
[----:B-1----:R-:W0:Y:S02]  /*8700*/  F2I.FTZ.U32.TRUNC.NTZ R5, R4 ;  /* 0x0000000400057305 */ /* 0x002e24000021f000 */
[----:B0-----:R0:W-:Y:S01]  /*8710*/  STG.E.U16 desc[UR36][R2.64], R5 ;  /* 0x0000000502007986 */ /* 0x0011e2000c101524 */
[----:B------:R-:W-:Y:S05]  /*8720*/  BRA `(.L_x_7178) ;  /* 0x0000000800487947 */ /* 0x000fea0003800000 */
.L_x_7188:
[----:B-1----:R-:W-:Y:S01]  /*8730*/  LOP3.LUT R6, R4, 0x7fffffff, RZ, 0xc0, !PT ;  /* 0x7fffffff04067812 */ /* 0x002fe200078ec0ff */
        /* <DEDUP_REMOVED lines=15> */
.L_x_7191:
[----:B------:R-:W-:-:S04]  /*8830*/  SHF.R.U32.HI R4, RZ, 0x18, R4 ;  /* 0x00000018ff047819 */ /* 0x000fc80000011604 */
[----:B------:R-:W-:-:S04]  /*8840*/  LOP3.LUT R4, R5, 0x80, R4, 0xf8, !PT ;  /* 0x0000008005047812 */ /* 0x000fc800078ef804 */
[----:B------:R-:W-:-:S07]  /*8850*/  PRMT R0, R4, 0x7610, R0 ;  /* 0x0000761004007816 */ /* 0x000fce0000000000 */
.L_x_7190:
[----:B------:R-:W-:Y:S05]  /*8860*/  BSYNC.RECONVERGENT B0 ;  /* 0x0000000000007941 */ /* 0x000fea0003800200 */
.L_x_7189:
[----:B------:R0:W-:Y:S01]  /*8870*/  STG.E.U8 desc[UR36][R2.64], R0 ;  /* 0x0000000002007986 */ /* 0x0001e2000c101124 */
[----:B------:R-:W-:Y:S05]  /*8880*/  BRA `(.L_x_7178) ;  /* 0x0000000400f07947 */ /* 0x000fea0003800000 */
.L_x_7187:
        /* <DEDUP_REMOVED lines=16> */
.L_x_7194:
[----:B------:R-:W-:-:S04]  /*8990*/  SHF.R.U32.HI R4, RZ, 0x18, R4 ;  /* 0x00000018ff047819 */ /* 0x000fc80000011604 */
[----:B------:R-:W-:-:S04]  /*89a0*/  LOP3.LUT R5, R5, 0x80, R4, 0xf8, !PT ;  /* 0x0000008005057812 */ /* 0x000fc800078ef804 */
[----:B------:R-:W-:-:S07]  /*89b0*/  PRMT R0, R5, 0x7610, R0 ;  /* 0x0000761005007816 */ /* 0x000fce0000000000 */
.L_x_7193:
[----:B------:R-:W-:Y:S05]  /*89c0*/  BSYNC.RECONVERGENT B0 ;  /* 0x0000000000007941 */ /* 0x000fea0003800200 */
.L_x_7192:
[----:B------:R0:W-:Y:S01]  /*89d0*/  STG.E.U8 desc[UR36][R2.64], R0 ;  /* 0x0000000002007986 */ /* 0x0001e2000c101124 */
[----:B------:R-:W-:Y:S05]  /*89e0*/  BRA `(.L_x_7178) ;  /* 0x0000000400987947 */ /* 0x000fea0003800000 */
.L_x_7186:
[----:B------:R-:W-:-:S09]  /*89f0*/  UISETP.NE.AND UP0, UPT, UR4, 0x1c, UPT ;  /* 0x0000001c0400788c */ /* 0x000fd2000bf05270 */
[----:B------:R-:W-:Y:S05]  /*8a00*/  BRA.U !UP0, `(.L_x_7195) ;  /* 0x0000000108587547 */ /* 0x000fea000b800000 */
[----:B------:R-:W-:-:S09]  /*8a10*/  UISETP.NE.AND UP0, UPT, UR4, 0x1d, UPT ;  /* 0x0000001d0400788c */ /* 0x000fd2000bf05270 */
[----:B------:R-:W-:Y:S05]  /*8a20*/  BRA.U !UP0, `(.L_x_7196) ;  /* 0x0000000108447547 */ /* 0x000fea000b800000 */
[----:B------:R-:W-:-:S09]  /*8a30*/  UISETP.NE.AND UP0, UPT, UR4, 0x2c, UPT ;  /* 0x0000002c0400788c */ /* 0x000fd2000bf05270 */
[----:B------:R-:W-:Y:S05]  /*8a40*/  BRA.U UP0, `(.L_x_7177) ;  /* 0x0000000100a87547 */ /* 0x000fea000b800000 */
[----:B-1----:R-:W-:-:S04]  /*8a50*/  SHF.R.U32.HI R6, RZ, 0x17, R4 ;  /* 0x00000017ff067819 */ /* 0x002fc80000011604 */
        /* <DEDUP_REMOVED lines=14> */
.L_x_7196:
[----:B-1----:R-:W0:Y:S02]  /*8b40*/  F2I.U64.TRUNC R4, R4 ;  /* 0x0000000400047311 */ /* 0x002e24000020d800 */
[----:B0-----:R0:W-:Y:S01]  /*8b50*/  STG.E.64 desc[UR36][R2.64], R4 ;  /* 0x0000000402007986 */ /* 0x0011e2000c101b24 */
[----:B------:R-:W-:Y:S05]  /*8b60*/  BRA `(.L_x_7178) ;  /* 0x0000000400387947 */ /* 0x000fea0003800000 */
.L_x_7195:
[----:B-1----:R-:W0:Y:S02]  /*8b70*/  F2I.FTZ.U32.TRUNC.NTZ R5, R4 ;  /* 0x0000000400057305 */ /* 0x002e24000021f000 */
[----:B0-----:R0:W-:Y:S01]  /*8b80*/  STG.E desc[UR36][R2.64], R5 ;  /* 0x0000000502007986 */ /* 0x0011e2000c101924 */
[----:B------:R-:W-:Y:S05]  /*8b90*/  BRA `(.L_x_7178) ;  /* 0x00000004002c7947 */ /* 0x000fea0003800000 */
.L_x_7185:
[----:B------:R-:W-:-:S09]  /*8ba0*/  UISETP.GT.AND UP0, UPT, UR4, 0xe, UPT ;  /* 0x0000000e0400788c */ /* 0x000fd2000bf04270 */
[----:B------:R-:W-:Y:S05]  /*8bb0*/  BRA.U UP0, `(.L_x_7197) ;  /* 0x0000000100347547 */ /* 0x000fea000b800000 */
[----:B------:R-:W-:-:S09]  /*8bc0*/  UISETP.NE.AND UP0, UPT, UR4, 0xa, UPT ;  /* 0x0000000a0400788c */ /* 0x000fd2000bf05270 */
[----:B------:R-:W-:Y:S05]  /*8bd0*/  BRA.U !UP0, `(.L_x_7198) ;  /* 0x0000000108187547 */ /* 0x000fea000b800000 */
[----:B------:R-:W-:-:S09]  /*8be0*/  UISETP.NE.AND UP0, UPT, UR4, 0xb, UPT ;  /* 0x0000000b0400788c */ /* 0x000fd2000bf05270 */
[----:B------:R-:W-:Y:S05]  /*8bf0*/  BRA.U UP0, `(.L_x_7177) ;  /* 0x00000001003c7547 */ /* 0x000fea000b800000 */
[----:B-1----:R-:W-:-:S04]  /*8c00*/  FSETP.NEU.FTZ.AND P0, PT, R4, RZ, PT ;  /* 0x000000ff0400720b */ /* 0x002fc80003f1d000 */
[----:B------:R-:W-:-:S05]  /*8c10*/  SEL R5, RZ, 0x1, !P0 ;  /* 0x00000001ff057807 */ /* 0x000fca0004000000 */
[----:B------:R3:W-:Y:S01]  /*8c20*/  STG.E.U8 desc[UR36][R2.64], R5 ;  /* 0x0000000502007986 */ /* 0x0007e2000c101124 */
[----:B------:R-:W-:Y:S05]  /*8c30*/  BRA `(.L_x_7178) ;  /* 0x0000000400047947 */ /* 0x000fea0003800000 */
.L_x_7198:
[----:B-1----:R-:W-:Y:S01]  /*8c40*/  FMUL.FTZ R4, R4, 1 ;  /* 0x3f80000004047820 */ /* 0x002fe20000410000 */
[----:B------:R-:W-:-:S05]  /*8c50*/  CS2R R6, SRZ ;  /* 0x0000000000067805 */ /* 0x000fca000001ff00 */
[----:B------:R-:W0:Y:S02]  /*8c60*/  F2F.F64.F32 R4, R4 ;  /* 0x0000000400047310 */ /* 0x000e240000201800 */
[----:B0-----:R4:W-:Y:S01]  /*8c70*/  STG.E.128 desc[UR36][R2.64], R4 ;  /* 0x0000000402007986 */ /* 0x0019e2000c101d24 */
[----:B------:R-:W-:Y:S05]  /*8c80*/  BRA `(.L_x_7178) ;  /* 0x0000000000f07947 */ /* 0x000fea0003800000 */
.L_x_7197:
[----:B------:R-:W-:-:S09]  /*8c90*/  UISETP.NE.AND UP0, UPT, UR4, 0xf, UPT ;  /* 0x0000000f0400788c */ /* 0x000fd2000bf05270 */
[----:B------:R-:W-:Y:S05]  /*8ca0*/  BRA.U !UP0, `(.L_x_7199) ;  /* 0x0000000108e07547 */ /* 0x000fea000b800000 */
[----:B------:R-:W-:-:S09]  /*8cb0*/  UISETP.NE.AND UP0, UPT, UR4, 0x17, UPT ;  /* 0x000000170400788c */ /* 0x000fd2000bf05270 */
[----:B------:R-:W-:Y:S05]  /*8cc0*/  BRA.U !UP0, `(.L_x_7200) ;  /* 0x00000001088c7547 */ /* 0x000fea000b800000 */
[----:B------:R-:W-:-:S09]  /*8cd0*/  UISETP.NE.AND UP0, UPT, UR4, 0x18, UPT ;  /* 0x000000180400788c */ /* 0x000fd2000bf05270 */
[----:B------:R-:W-:Y:S05]  /*8ce0*/  BRA.U !UP0, `(.L_x_7201) ;  /* 0x0000000108447547 */ /* 0x000fea000b800000 */
.L_x_7177:
[----:B------:R-:W-:Y:S01]  /*8cf0*/  MOV R0, 0x0 ;  /* 0x0000000000007802 */ /* 0x000fe20000000f00 */
[----:B------:R-:W1:Y:S01]  /*8d00*/  LDCU.64 UR4, c[0x4][0x188] ;  /* 0x01003100ff0477ac */ /* 0x000e620008000a00 */
[----:B------:R-:W-:Y:S02]  /*8d10*/  HFMA2 R13, -RZ, RZ, 0, 0 ;  /* 0x00000000ff0d7431 */ /* 0x000fe400000001ff */
[----:B------:R-:W-:Y:S01]  /*8d20*/  IMAD.MOV.U32 R8, RZ, RZ, 0x65 ;  /* 0x00000065ff087424 */ /* 0x000fe200078e00ff */
[----:B------:R0:W2:Y:S01]  /*8d30*/  LDC.64 R2, c[0x4][R0] ;  /* 0x0100000000027b82 */ /* 0x0000a20000000a00 */
        /* <DEDUP_REMOVED lines=11> */
.L_x_7202:
[----:B------:R-:W-:Y:S05]  /*8df0*/  BRA `(.L_x_7178) ;  /* 0x0000000000947947 */ /* 0x000fea0003800000 */
.L_x_7201:
[----:B-1----:R-:W-:Y:S01]  /*8e00*/  LOP3.LUT R6, R4, 0x7fffffff, RZ, 0xc0, !PT ;  /* 0x7fffffff04067812 */ /* 0x002fe200078ec0ff */
        /* <DEDUP_REMOVED lines=11> */
.L_x_7204:
[----:B------:R-:W-:Y:S05]  /*8ec0*/  BSYNC.RECONVERGENT B0 ;  /* 0x0000000000007941 */ /* 0x000fea0003800200 */
.L_x_7203:
[----:B------:R-:W-:-:S05]  /*8ed0*/  LOP3.LUT R5, R0, 0x80, R7, 0xf8, !PT ;  /* 0x0000008000057812 */ /* 0x000fca00078ef807 */
[----:B------:R2:W-:Y:S01]  /*8ee0*/  STG.E.U8 desc[UR36][R2.64], R5 ;  /* 0x0000000502007986 */ /* 0x0005e2000c101124 */
[----:B------:R-:W-:Y:S05]  /*8ef0*/  BRA `(.L_x_7178) ;  /* 0x0000000000547947 */ /* 0x000fea0003800000 */
.L_x_7200:
[----:B-1----:R-:W-:Y:S01]  /*8f00*/  LOP3.LUT R6, R4, 0x7fffffff, RZ, 0xc0, !PT ;  /* 0x7fffffff04067812 */ /* 0x002fe200078ec0ff */
        /* <DEDUP_REMOVED lines=10> */
.L_x_7206:
[----:B------:R-:W-:Y:S01]  /*8fb0*/  IMAD.MOV.U32 R0, RZ, RZ, 0x7f ;  /* 0x0000007fff007424 */ /* 0x000fe200078e00ff */
[----:B------:R-:W-:-:S04]  /*8fc0*/  ISETP.GT.U32.AND P0, PT, R6, 0x7f800000, PT ;  /* 0x7f8000000600780c */ /* 0x000fc80003f04070 */
[----:B------:R-:W-:-:S09]  /*8fd0*/  SEL R0, R0, 0x7c, P0 ;  /* 0x0000007c00007807 */ /* 0x000fd20000000000 */
.L_x_7207:
[----:B------:R-:W-:Y:S05]  /*8fe0*/  BSYNC.RECONVERGENT B0 ;  /* 0x0000000000007941 */ /* 0x000fea0003800200 */
.L_x_7205:
[----:B------:R-:W-:-:S04]  /*8ff0*/  SHF.R.U32.HI R5, RZ, 0x18, R4 ;  /* 0x00000018ff057819 */ /* 0x000fc80000011604 */
[----:B------:R-:W-:-:S05]  /*9000*/  LOP3.LUT R5, R0, 0x80, R5, 0xf8, !PT ;  /* 0x0000008000057812 */ /* 0x000fca00078ef805 */
[----:B------:R1:W-:Y:S01]  /*9010*/  STG.E.U8 desc[UR36][R2.64], R5 ;  /* 0x0000000502007986 */ /* 0x0003e2000c101124 */
[----:B------:R-:W-:Y:S05]  /*9020*/  BRA `(.L_x_7178) ;  /* 0x0000000000087947 */ /* 0x000fea0003800000 */
.L_x_7199:
[----:B-1----:R-:W-:-:S05]  /*9030*/  F2FP.BF16.F32.PACK_AB R4, RZ, R4 ;  /* 0x00000004ff04723e */ /* 0x002fca00000010ff */
[----:B------:R0:W-:Y:S02]  /*9040*/  STG.E.U16 desc[UR36][R2.64], R4 ;  /* 0x0000000402007986 */ /* 0x0001e4000c101524 */
.L_x_7178:
[----:B------:R-:W-:-:S07]  /*9050*/  IADD3 R17, PT, PT, R17, 0x80, RZ ;  /* 0x0000008011117810 */ /* 0x000fce0007ffe0ff */
.L_x_7143:
[----:B------:R-:W-:Y:S05]  /*9060*/  BSYNC.RECONVERGENT B7 ;  /* 0x0000000000077941 */ /* 0x000fea0003800200 */
.L_x_7142:
[----:B------:R-:W5:Y:S02]  /*9070*/  LDCU UR4, c[0x0][0x380] ;  /* 0x00007000ff0477ac */ /* 0x000f640008000800 */
[----:B-----5:R-:W-:-:S13]  /*9080*/  ISETP.GE.AND P0, PT, R17, UR4, PT ;  /* 0x0000000411007c0c */ /* 0x020fda000bf06270 */
[----:B------:R-:W-:Y:S05]  /*9090*/  @P0 EXIT ;  /* 0x000000000000094d */ /* 0x000fea0003800000 */
[----:B------:R-:W5:Y:S01]  /*90a0*/  LDCU UR4, c[0x0][0x388] ;  /* 0x00007100ff0477ac */ /* 0x000f620008000800 */
        /* <DEDUP_REMOVED lines=302> */
.L_x_7208:
[----:B------:R-:W0:Y:S01]  /*a390*/  LDCU.128 UR8, c[0x0][0x580] ;  /* 0x0000b000ff0877ac */ /* 0x000e220008000c00 */
[----:B------:R-:W-:Y:S01]  /*a3a0*/  BSSY.RECONVERGENT B6, `(.L_x_7209) ;  /* 0x00000e7000067945 */ /* 0x000fe20003800200 */
[----:B------:R-:W-:-:S04]  /*a3b0*/  UPRMT UR4, UR42, 0x9910, URZ ;  /* 0x000099102a047896 */ /* 0x000fc800080000ff */
[----:B------:R-:W-:Y:S01]  /*a3c0*/  UISETP.GT.AND UP0, UPT, UR4, 0x9, UPT ;  /* 0x000000090400788c */ /* 0x000fe2000bf04270 */
[----:B0-----:R-:W-:Y:S02]  /*a3d0*/  IADD3 R16, P0, PT, R16, UR8, RZ ;  /* 0x0000000810107c10 */ /* 0x001fe4000ff1e0ff */
[----:B-12---:R-:W-:-:S03]  /*a3e0*/  IADD3 R2, P1, PT, R0, UR10, RZ ;  /* 0x0000000a00027c10 */ /* 0x006fc6000ff3e0ff */
        /* <DEDUP_REMOVED lines=14> */
.L_x_7213:
[----:B------:R-:W2:Y:S02]  /*a4d0*/  LDG.E.U8 R0, desc[UR36][R2.64] ;  /* 0x0000002402007981 */ /* 0x000ea4000c1e1100 */
[----:B--2---:R-:W-:Y:S01]  /*a4e0*/  I2FP.F32.U32 R0, R0 ;  /* 0x0000000000007245 */ /* 0x004fe20000201000 */
[----:B------:R-:W-:Y:S06]  /*a4f0*/  BRA `(.L_x_7215) ;  /* 0x0000000c00447947 */ /* 0x000fec0003800000 */
.L_x_7212:
        /* <DEDUP_REMOVED lines=9> */
.L_x_7217:
[----:B------:R-:W2:Y:S02]  /*a590*/  LDG.E R0, desc[UR36][R2.64] ;  /* 0x0000002402007981 */ /* 0x000ea4000c1e1900 */
[----:B--2---:R-:W-:Y:S01]  /*a5a0*/  I2FP.F32.S32 R0, R0 ;  /* 0x0000000000007245 */ /* 0x004fe20000201400 */
[----:B------:R-:W-:Y:S06]  /*a5b0*/  BRA `(.L_x_7215) ;  /* 0x0000000c00147947 */ /* 0x000fec0003800000 */
.L_x_7216:
[----:B------:R-:W2:Y:S02]  /*a5c0*/  LDG.E.U16 R0, desc[UR36][R2.64] ;  /* 0x0000002402007981 */ /* 0x000ea4000c1e1500 */
[----:B--2---:R-:W4:Y:S01]  /*a5d0*/  I2F.S16 R0, R0 ;  /* 0x0000000000007306 */ /* 0x004f220000101400 */
[----:B------:R-:W-:Y:S05]  /*a5e0*/  BRA `(.L_x_7215) ;  /* 0x0000000c00087947 */ /* 0x000fea0003800000 */
.L_x_7211:
        /* <DEDUP_REMOVED lines=8> */
.L_x_7219:
[----:B------:R-:W2:Y:S02]  /*a670*/  LDG.E.U16 R0, desc[UR36][R2.64] ;  /* 0x0000002402007981 */ /* 0x000ea4000c1e1500 */
[----:B--2---:R-:W-:Y:S01]  /*a680*/  HADD2.F32 R0, -RZ, R0.H0_H0 ;  /* 0x20000000ff007230 */ /* 0x004fe20000004100 */
[----:B------:R-:W-:Y:S06]  /*a690*/  BRA `(.L_x_7215) ;  /* 0x0000000800dc7947 */ /* 0x000fec0003800000 */
.L_x_7218:
        /* <DEDUP_REMOVED lines=8> */
.L_x_7221:
[----:B------:R-:W2:Y:S02]  /*a720*/  LDG.E.U16 R0, desc[UR36][R2.64] ;  /* 0x0000002402007981 */ /* 0x000ea4000c1e1500 */
[----:B--2---:R-:W-:Y:S01]  /*a730*/  HADD2.F32 R0, -RZ, R0.H0_H0 ;  /* 0x20000000ff007230 */ /* 0x004fe20000004100 */
[----:B------:R-:W-:Y:S06]  /*a740*/  BRA `(.L_x_7215) ;  /* 0x0000000800b07947 */ /* 0x000fec0003800000 */
.L_x_7220:
        /* <DEDUP_REMOVED lines=11> */
.L_x_7210:
        /* <DEDUP_REMOVED lines=12> */
.L_x_7224:
        /* <DEDUP_REMOVED lines=11> */
.L_x_7223:
        /* <DEDUP_REMOVED lines=16> */
[----:B------:R-:W-:Y:S01]  /*aa70*/  IMAD.SHL.U32 R7, R5, 0x800000, RZ ;  /* 0x0080000005077824 */ /* 0x000fe200078e00ff */
[----:B------:R-:W-:-:S04]  /*aa80*/  IADD3 R5, PT, PT, R4, 0x1000000, RZ ;  /* 0x0100000004057810 */ /* 0x000fc80007ffe0ff */
[----:B------:R-:W-:Y:S02]  /*aa90*/  LEA.HI R6, R6, -R7, RZ, 0x1c ;  /* 0x8000000706067211 */ /* 0x000fe400078fe0ff */
[----:B------:R-:W-:-:S03]  /*aaa0*/  SHF.R.S32.HI R5, RZ, 0x8, R5 ;  /* 0x00000008ff057819 */ /* 0x000fc60000011405 */
[----:B------:R-:W-:-:S05]  /*aab0*/  VIADD R6, R6, 0x3c000000 ;  /* 0x3c00000006067836 */ /* 0x000fca0000000000 */
[----:B------:R-:W-:-:S04]  /*aac0*/  LOP3.LUT R5, R6, 0x7f800000, R5, 0xf8, !PT ;  /* 0x7f80000006057812 */ /* 0x000fc800078ef805 */
[----:B------:R-:W-:-:S04]  /*aad0*/  SEL R5, R5, RZ, P0 ;  /* 0x000000ff05057207 */ /* 0x000fc80000000000 */
[----:B------:R-:W-:Y:S01]  /*aae0*/  LOP3.LUT R0, R5, 0x80000000, R0, 0xf8, !PT ;  /* 0x8000000005007812 */ /* 0x000fe200078ef800 */
[----:B------:R-:W-:Y:S06]  /*aaf0*/  BRA `(.L_x_7215) ;  /* 0x0000000400c47947 */ /* 0x000fec0003800000 */
.L_x_7226:
        /* <DEDUP_REMOVED lines=12> */
.L_x_7225:
[----:B------:R-:W2:Y:S02]  /*abc0*/  LDG.E.U16 R0, desc[UR36][R2.64] ;  /* 0x0000002402007981 */ /* 0x000ea4000c1e1500 */
[----:B--2---:R-:W-:Y:S01]  /*abd0*/  SHF.L.U32 R0, R0, 0x10, RZ ;  /* 0x0000001000007819 */ /* 0x004fe200000006ff */
[----:B------:R-:W-:Y:S06]  /*abe0*/  BRA `(.L_x_7215) ;  /* 0x0000000400887947 */ /* 0x000fec0003800000 */
.L_x_7222:
        /* <DEDUP_REMOVED lines=11> */
.L_x_7229:
        /* <DEDUP_REMOVED lines=20> */
.L_x_7231:
[----:B------:R-:W-:Y:S05]  /*ade0*/  BSYNC.RECONVERGENT B0 ;  /* 0x0000000000007941 */ /* 0x000fea0003800200 */
.L_x_7230:
[----:B------:R-:W-:Y:S01]  /*adf0*/  IMAD.SHL.U32 R0, R0, 0x100000, RZ ;  /* 0x0010000000007824 */ /* 0x000fe200078e00ff */
[----:B------:R-:W-:-:S04]  /*ae00*/  LEA R2, R2, 0x3b800000, 0x17 ;  /* 0x3b80000002027811 */ /* 0x000fc800078eb8ff */
[----:B------:R-:W-:Y:S01]  /*ae10*/  LOP3.LUT R0, R2, R0, R7, 0xfe, !PT ;  /* 0x0000000002007212 */ /* 0x000fe200078efe07 */
[----:B------:R-:W-:Y:S06]  /*ae20*/  BRA `(.L_x_7215) ;  /* 0x0000000000f87947 */ /* 0x000fec0003800000 */
.L_x_7228:
        /* <DEDUP_REMOVED lines=20> */
.L_x_7233:
[----:B------:R-:W-:Y:S05]  /*af70*/  BSYNC.RECONVERGENT B0 ;  /* 0x0000000000007941 */ /* 0x000fea0003800200 */
.L_x_7232:
[----:B------:R-:W-:Y:S02]  /*af80*/  SHF.L.U32 R0, R0, 0x15, RZ ;  /* 0x0000001500007819 */ /* 0x000fe400000006ff */
[----:B------:R-:W-:-:S04]  /*af90*/  LEA R2, R2, 0x37800000, 0x17 ;  /* 0x3780000002027811 */ /* 0x000fc800078eb8ff */
[----:B------:R-:W-:Y:S01]  /*afa0*/  LOP3.LUT R0, R2, R0, R7, 0xfe, !PT ;  /* 0x0000000002007212 */ /* 0x000fe200078efe07 */
[----:B------:R-:W-:Y:S06]  /*afb0*/  BRA `(.L_x_7215) ;  /* 0x0000000000947947 */ /* 0x000fec0003800000 */
.L_x_7227:
        /* <DEDUP_REMOVED lines=14> */
.L_x_7214:
[----:B------:R-:W-:Y:S01]  /*b0a0*/  MOV R0, 0x0 ;  /* 0x0000000000007802 */ /* 0x000fe20000000f00 */
[----:B------:R-:W0:Y:S01]  /*b0b0*/  LDCU.64 UR4, c[0x4][0x188] ;  /* 0x01003100ff0477ac */ /* 0x000e220008000a00 */
[----:B------:R-:W-:Y:S02]  /*b0c0*/  HFMA2 R8, -RZ, RZ, 0, 4.64916229248046875e-06 ;  /* 0x0000004eff087431 */ /* 0x000fe400000001ff */
[----:B------:R-:W-:Y:S01]  /*b0d0*/  IMAD.MOV.U32 R12, RZ, RZ, 0x1 ;  /* 0x00000001ff0c7424 */ /* 0x000fe200078e00ff */
[----:B------:R1:W2:Y:S01]  /*b0e0*/  LDC.64 R2, c[0x4][R0] ;  /* 0x0100000000027b82 */ /* 0x0002a20000000a00 */
[----:B------:R-:W3:Y:S01]  /*b0f0*/  LDCU.64 UR6, c[0x4][0x190] ;  /* 0x01003200ff0677ac */ /* 0x000ee20008000a00 */
[----:B------:R-:W-:Y:S01]  /*b100*/  MOV R13, RZ ;  /* 0x000000ff000d7202 */ /* 0x000fe20000000f00 */
[----:B------:R-:W4:Y:S01]  /*b110*/  LDCU.64 UR8, c[0x4][0x18] ;  /* 0x01000300ff0877ac */ /* 0x000f220008000a00 */
[----:B0-----:R-:W-:Y:S01]  /*b120*/  MOV R4, UR4 ;  /* 0x0000000400047c02 */ /* 0x001fe20008000f00 */
[----:B------:R-:W-:Y:S01]  /*b130*/  IMAD.U32 R5, RZ, RZ, UR5 ;  /* 0x00000005ff057e24 */ /* 0x000fe2000f8e00ff */
[----:B---3--:R-:W-:Y:S01]  /*b140*/  MOV R6, UR6 ;  /* 0x0000000600067c02 */ /* 0x008fe20008000f00 */
[----:B------:R-:W-:Y:S01]  /*b150*/  IMAD.U32 R7, RZ, RZ, UR7 ;  /* 0x00000007ff077e24 */ /* 0x000fe2000f8e00ff */
[----:B----4-:R-:W-:Y:S01]  /*b160*/  MOV R10, UR8 ;  /* 0x00000008000a7c02 */ /* 0x010fe20008000f00 */
[----:B-1----:R-:W-:-:S07]  /*b170*/  IMAD.U32 R11, RZ, RZ, UR9 ;  /* 0x00000009ff0b7e24 */ /* 0x002fce000f8e00ff */
[----:B------:R-:W-:-:S07]  /*b180*/  LEPC R20, `(.L_x_7236) ;  /* 0x000000001014794e */ /* 0x000fce0000000000 */
[----:B--2---:R-:W-:Y:S05]  /*b190*/  CALL.ABS.NOINC R2 ;  /* 0x0000000002007343 */ /* 0x004fea0003c00000 */
.L_x_7236:
[----:B------:R-:W-:Y:S01]  /*b1a0*/  IMAD.MOV.U32 R0, RZ, RZ, RZ ;  /* 0x000000ffff007224 */ /* 0x000fe200078e00ff */
[----:B------:R-:W-:Y:S06]  /*b1b0*/  BRA `(.L_x_7215) ;  /* 0x0000000000147947 */ /* 0x000fec0003800000 */
.L_x_7235:
[----:B------:R-:W2:Y:S02]  /*b1c0*/  LDG.E.64 R2, desc[UR36][R2.64] ;  /* 0x0000002402027981 */ /* 0x000ea4000c1e1b00 */
[----:B--2---:R0:W1:Y:S02]  /*b1d0*/  I2F.U64 R0, R2 ;  /* 0x0000000200007312 */ /* 0x0040640000301000 */
[----:B01----:R-:W-:Y:S05]  /*b1e0*/  BRA `(.L_x_7215) ;  /* 0x0000000000087947 */ /* 0x003fea0003800000 */
.L_x_7234:
[----:B------:R-:W2:Y:S02]  /*b1f0*/  LDG.E R0, desc[UR36][R2.64] ;  /* 0x0000002402007981 */ /* 0x000ea4000c1e1900 */
[----:B--2---:R-:W-:-:S07]  /*b200*/  I2FP.F32.U32 R0, R0 ;  /* 0x0000000000007245 */ /* 0x004fce0000201000 */
.L_x_7215:
[----:B------:R-:W-:Y:S05]  /*b210*/  BSYNC.RECONVERGENT B6 ;  /* 0x0000000000067941 */ /* 0x000fea0003800200 */
.L_x_7209:
[C---:B---345:R-:W-:Y:S01]  /*b220*/  FSETP.NEU.FTZ.AND P0, PT, R0.reuse, RZ, PT ;  /* 0x000000ff0000720b */ /* 0x078fe20003f1d000 */
[----:B------:R-:W-:Y:S01]  /*b230*/  UPRMT UR4, UR41, 0x9910, URZ ;  /* 0x0000991029047896 */ /* 0x000fe200080000ff */
[----:B012---:R-:W-:-:S03]  /*b240*/  FSET.BF.GT.FTZ.AND R2, R0, RZ, PT ;  /* 0x000000ff0002720a */ /* 0x007fc60003814000 */
[----:B------:R-:W-:-:S08]  /*b250*/  UISETP.GT.AND UP0, UPT, UR4, 0x9, UPT ;  /* 0x000000090400788c */ /* 0x000fd0000bf04270 */
[----:B------:R-:W0:Y:S01]  /*b260*/  @!P0 LDC R2, c[0x0][0x594] ;  /* 0x00016500ff028b82 */ /* 0x000e220000000800 */
        /* <DEDUP_REMOVED lines=10> */
[----:B0-----:R-:W-:Y:S01]  /*b310*/  STG.E.U8 desc[UR36][R16.64], R3 ;  /* 0x0000000310007986 */ /* 0x001fe2000c101124 */
[----:B------:R-:W-:Y:S05]  /*b320*/  EXIT ;  /* 0x000000000000794d */ /* 0x000fea0003800000 */
.L_x_7240:
[----:B0-----:R-:W0:Y:S02]  /*b330*/  F2I.S64.TRUNC R2, R2 ;  /* 0x0000000200027311 */ /* 0x001e24000020d900 */
[----:B0-----:R-:W-:-:S05]  /*b340*/  MOV R5, R2 ;  /* 0x0000000200057202 */ /* 0x001fca0000000f00 */
[----:B------:R-:W-:Y:S01]  /*b350*/  STG.E.U8 desc[UR36][R16.64], R5 ;  /* 0x0000000510007986 */ /* 0x000fe2000c101124 */
[----:B------:R-:W-:Y:S05]  /*b360*/  EXIT ;  /* 0x000000000000794d */ /* 0x000fea0003800000 */
.L_x_7239:
[----:B------:R-:W-:-:S09]  /*b370*/  UISETP.NE.AND UP0, UPT, UR4, 0x2, UPT ;  /* 0x000000020400788c */ /* 0x000fd2000bf05270 */
[----:B------:R-:W-:Y:S05]  /*b380*/  BRA.U !UP0, `(.L_x_7242) ;  /* 0x0000000108287547 */ /* 0x000fea000b800000 */
[----:B------:R-:W-:-:S09]  /*b390*/  UISETP.NE.AND UP0, UPT, UR4, 0x3, UPT ;  /* 0x000000030400788c */ /* 0x000fd2000bf05270 */
[----:B------:R-:W-:Y:S05]  /*b3a0*/  BRA.U !UP0, `(.L_x_7243) ;  /* 0x0000000108147547 */ /* 0x000fea000b800000 */
[----:B------:R-:W-:-:S09]  /*b3b0*/  UISETP.NE.AND UP0, UPT, UR4, 0x4, UPT ;  /* 0x000000040400788c */ /* 0x000fd2000bf05270 */
[----:B------:R-:W-:Y:S05]  /*b3c0*/  BRA.U UP0, `(.L_x_7241) ;  /* 0x0000000900387547 */ /* 0x000fea000b800000 */
[----:B0-----:R-:W0:Y:S02]  /*b3d0*/  F2I.S64.TRUNC R2, R2 ;  /* 0x0000000200027311 */ /* 0x001e24000020d900 */
[----:B0-----:R-:W-:Y:S01]  /*b3e0*/  STG.E.64 desc[UR36][R16.64], R2 ;  /* 0x0000000210007986 */ /* 0x001fe2000c101b24 */
[----:B------:R-:W-:Y:S05]  /*b3f0*/  EXIT ;  /* 0x000000000000794d */ /* 0x000fea0003800000 */
.L_x_7243:
[----:B0-----:R-:W0:Y:S02]  /*b400*/  F2I.FTZ.TRUNC.NTZ R3, R2 ;  /* 0x0000000200037305 */ /* 0x001e24000021f100 */
[----:B0-----:R-:W-:Y:S01]  /*b410*/  STG.E desc[UR36][R16.64], R3 ;  /* 0x0000000310007986 */ /* 0x001fe2000c101924 */
[----:B------:R-:W-:Y:S05]  /*b420*/  EXIT ;  /* 0x000000000000794d */ /* 0x000fea0003800000 */
.L_x_7242:
[----:B0-----:R-:W0:Y:S02]  /*b430*/  F2I.FTZ.TRUNC.NTZ R3, R2 ;  /* 0x0000000200037305 */ /* 0x001e24000021f100 */
[----:B0-----:R-:W-:Y:S01]  /*b440*/  STG.E.U16 desc[UR36][R16.64], R3 ;  /* 0x0000000310007986 */ /* 0x001fe2000c101524 */
[----:B------:R-:W-:Y:S05]  /*b450*/  EXIT ;  /* 0x000000000000794d */ /* 0x000fea0003800000 */
.L_x_7238:
[----:B------:R-:W-:-:S09]  /*b460*/  UISETP.GT.AND UP0, UPT, UR4, 0x6, UPT ;  /* 0x000000060400788c */ /* 0x000fd2000bf04270 */
[----:B------:R-:W-:Y:S05]  /*b470*/  BRA.U UP0, `(.L_x_7244) ;  /* 0x0000000100247547 */ /* 0x000fea000b800000 */
[----:B------:R-:W-:-:S09]  /*b480*/  UISETP.NE.AND UP0, UPT, UR4, 0x5, UPT ;  /* 0x000000050400788c */ /* 0x000fd2000bf05270 */
[----:B------:R-:W-:Y:S05]  /*b490*/  BRA.U !UP0, `(.L_x_7245) ;  /* 0x0000000108107547 */ /* 0x000fea000b800000 */
[----:B------:R-:W-:-:S09]  /*b4a0*/  UISETP.NE.AND UP0, UPT, UR4, 0x6, UPT ;  /* 0x000000060400788c */ /* 0x000fd2000bf05270 */
[----:B------:R-:W-:Y:S05]  /*b4b0*/  BRA.U UP0, `(.L_x_7241) ;  /* 0x0000000500fc7547 */ /* 0x000fea000b800000 */
[----:B0-----:R-:W-:Y:S01]  /*b4c0*/  STG.E desc[UR36][R16.64], R2 ;  /* 0x0000000210007986 */ /* 0x001fe2000c101924 */
[----:B------:R-:W-:Y:S05]  /*b4d0*/  EXIT ;  /* 0x000000000000794d */ /* 0x000fea0003800000 */
.L_x_7245:
[----:B0-----:R-:W-:-:S05]  /*b4e0*/  F2FP.F16.F32.PACK_AB R2, RZ, R2 ;  /* 0x00000002ff02723e */ /* 0x001fca00000000ff */
[----:B------:R-:W-:Y:S01]  /*b4f0*/  STG.E.U16 desc[UR36][R16.64], R2 ;  /* 0x0000000210007986 */ /* 0x000fe2000c101524 */
[----:B------:R-:W-:Y:S05]  /*b500*/  EXIT ;  /* 0x000000000000794d */ /* 0x000fea0003800000 */
.L_x_7244:
[----:B------:R-:W-:-:S09]  /*b510*/  UISETP.NE.AND UP0, UPT, UR4, 0x7, UPT ;  /* 0x000000070400788c */ /* 0x000fd2000bf05270 */
[----:B------:R-:W-:Y:S05]  /*b520*/  BRA.U !UP0, `(.L_x_7246) ;  /* 0x00000001082c7547 */ /* 0x000fea000b800000 */
[----:B------:R-:W-:-:S09]  /*b530*/  UISETP.NE.AND UP0, UPT, UR4, 0x8, UPT ;  /* 0x000000080400788c */ /* 0x000fd2000bf05270 */
[----:B------:R-:W-:Y:S05]  /*b540*/  BRA.U !UP0, `(.L_x_7247) ;  /* 0x0000000108147547 */ /* 0x000fea000b800000 */
[----:B------:R-:W-:-:S09]  /*b550*/  UISETP.NE.AND UP0, UPT, UR4, 0x9, UPT ;  /* 0x000000090400788c */ /* 0x000fd2000bf05270 */
[----:B------:R-:W-:Y:S05]  /*b560*/  BRA.U UP0, `(.L_x_7241) ;  /* 0x0000000500d07547 */ /* 0x000fea000b800000 */
[----:B------:R-:W-:-:S05]  /*b570*/  IMAD.MOV.U32 R3, RZ, RZ, RZ ;  /* 0x000000ffff037224 */ /* 0x000fca00078e00ff */
[----:B0-----:R-:W-:Y:S01]  /*b580*/  STG.E.64 desc[UR36][R16.64], R2 ;  /* 0x0000000210007986 */ /* 0x001fe2000c101b24 */
[----:B------:R-:W-:Y:S05]  /*b590*/  EXIT ;  /* 0x000000000000794d */ /* 0x000fea0003800000 */
.L_x_7247:
[----:B0-----:R-:W-:-:S04]  /*b5a0*/  F2FP.F16.F32.PACK_AB R3, RZ, R2 ;  /* 0x00000002ff03723e */ /* 0x001fc800000000ff */
[----:B------:R-:W-:-:S05]  /*b5b0*/  PRMT R3, R3, 0x5410, RZ ;  /* 0x0000541003037816 */ /* 0x000fca00000000ff */
[----:B------:R-:W-:Y:S01]  /*b5c0*/  STG.E desc[UR36][R16.64], R3 ;  /* 0x0000000310007986 */ /* 0x000fe2000c101924 */
[----:B------:R-:W-:Y:S05]  /*b5d0*/  EXIT ;  /* 0x000000000000794d */ /* 0x000fea0003800000 */
.L_x_7246:
[----:B0-----:R-:W-:-:S06]  /*b5e0*/  FMUL.FTZ R2, R2, 1 ;  /* 0x3f80000002027820 */ /* 0x001fcc0000410000 */
[----:B------:R-:W0:Y:S02]  /*b5f0*/  F2F.F64.F32 R2, R2 ;  /* 0x0000000200027310 */ /* 0x000e240000201800 */
[----:B0-----:R-:W-:Y:S01]  /*b600*/  STG.E.64 desc[UR36][R16.64], R2 ;  /* 0x0000000210007986 */ /* 0x001fe2000c101b24 */
[----:B------:R-:W-:Y:S05]  /*b610*/  EXIT ;  /* 0x000000000000794d */ /* 0x000fea0003800000 */
.L_x_7237:
        /* <DEDUP_REMOVED lines=11> */
[----:B0-----:R-:W-:Y:S01]  /*b6d0*/  STG.E.U16 desc[UR36][R16.64], R3 ;  /* 0x0000000310007986 */ /* 0x001fe2000c101524 */
[----:B------:R-:W-:Y:S05]  /*b6e0*/  EXIT ;  /* 0x000000000000794d */ /* 0x000fea0003800000 */
.L_x_7251:
        /* <DEDUP_REMOVED lines=16> */
.L_x_7254:
[----:B------:R-:W-:-:S04]  /*b7f0*/  SHF.R.U32.HI R2, RZ, 0x18, R2 ;  /* 0x00000018ff027819 */ /* 0x000fc80000011602 */
[----:B------:R-:W-:-:S04]  /*b800*/  LOP3.LUT R2, R3, 0x80, R2, 0xf8, !PT ;  /* 0x0000008003027812 */ /* 0x000fc800078ef802 */
[----:B------:R-:W-:-:S07]  /*b810*/  PRMT R8, R2, 0x7610, R8 ;  /* 0x0000761002087816 */ /* 0x000fce0000000008 */
.L_x_7253:
[----:B------:R-:W-:Y:S05]  /*b820*/  BSYNC.RECONVERGENT B0 ;  /* 0x0000000000007941 */ /* 0x000fea0003800200 */
.L_x_7252:
[----:B------:R-:W-:Y:S01]  /*b830*/  STG.E.U8 desc[UR36][R16.64], R8 ;  /* 0x0000000810007986 */ /* 0x000fe2000c101124 */
[----:B------:R-:W-:Y:S05]  /*b840*/  EXIT ;  /* 0x000000000000794d */ /* 0x000fea0003800000 */
.L_x_7250:
        /* <DEDUP_REMOVED lines=16> */
.L_x_7257:
[----:B------:R-:W-:-:S04]  /*b950*/  SHF.R.U32.HI R2, RZ, 0x18, R2 ;  /* 0x00000018ff027819 */ /* 0x000fc80000011602 */
[----:B------:R-:W-:-:S04]  /*b960*/  LOP3.LUT R3, R3, 0x80, R2, 0xf8, !PT ;  /* 0x0000008003037812 */ /* 0x000fc800078ef802 */
[----:B------:R-:W-:-:S07]  /*b970*/  PRMT R8, R3, 0x7610, R8 ;  /* 0x0000761003087816 */ /* 0x000fce0000000008 */
.L_x_7256:
[----:B------:R-:W-:Y:S05]  /*b980*/  BSYNC.RECONVERGENT B0 ;  /* 0x0000000000007941 */ /* 0x000fea0003800200 */
.L_x_7255:
[----:B------:R-:W-:Y:S01]  /*b990*/  STG.E.U8 desc[UR36][R16.64], R8 ;  /* 0x0000000810007986 */ /* 0x000fe2000c101124 */
[----:B------:R-:W-:Y:S05]  /*b9a0*/  EXIT ;  /* 0x000000000000794d */ /* 0x000fea0003800000 */
.L_x_7249:
        /* <DEDUP_REMOVED lines=21> */
.L_x_7259:
[----:B0-----:R-:W0:Y:S02]  /*bb00*/  F2I.U64.TRUNC R2, R2 ;  /* 0x0000000200027311 */ /* 0x001e24000020d800 */
[----:B0-----:R-:W-:Y:S01]  /*bb10*/  STG.E.64 desc[UR36][R16.64], R2 ;  /* 0x0000000210007986 */ /* 0x001fe2000c101b24 */
[----:B------:R-:W-:Y:S05]  /*bb20*/  EXIT ;  /* 0x000000000000794d */ /* 0x000fea0003800000 */
.L_x_7258:
[----:B0-----:R-:W0:Y:S02]  /*bb30*/  F2I.FTZ.U32.TRUNC.NTZ R3, R2 ;  /* 0x0000000200037305 */ /* 0x001e24000021f000 */
[----:B0-----:R-:W-:Y:S01]  /*bb40*/  STG.E desc[UR36][R16.64], R3 ;  /* 0x0000000310007986 */ /* 0x001fe2000c101924 */
[----:B------:R-:W-:Y:S05]  /*bb50*/  EXIT ;  /* 0x000000000000794d */ /* 0x000fea0003800000 */
.L_x_7248:
        /* <DEDUP_REMOVED lines=8> */
[----:B------:R-:W-:Y:S01]  /*bbe0*/  STG.E.U8 desc[UR36][R16.64], R3 ;  /* 0x0000000310007986 */ /* 0x000fe2000c101124 */
[----:B------:R-:W-:Y:S05]  /*bbf0*/  EXIT ;  /* 0x000000000000794d */ /* 0x000fea0003800000 */
.L_x_7261:
[----:B0-----:R-:W-:Y:S01]  /*bc00*/  FMUL.FTZ R4, R2, 1 ;  /* 0x3f80000002047820 */ /* 0x001fe20000410000 */
[----:B------:R-:W-:-:S05]  /*bc10*/  CS2R R6, SRZ ;  /* 0x0000000000067805 */ /* 0x000fca000001ff00 */
[----:B------:R-:W0:Y:S02]  /*bc20*/  F2F.F64.F32 R4, R4 ;  /* 0x0000000400047310 */ /* 0x000e240000201800 */
[----:B0-----:R-:W-:Y:S01]  /*bc30*/  STG.E.128 desc[UR36][R16.64], R4 ;  /* 0x0000000410007986 */ /* 0x001fe2000c101d24 */
[----:B------:R-:W-:Y:S05]  /*bc40*/  EXIT ;  /* 0x000000000000794d */ /* 0x000fea0003800000 */
.L_x_7260:
[----:B------:R-:W-:-:S09]  /*bc50*/  UISETP.NE.AND UP0, UPT, UR4, 0xf, UPT ;  /* 0x0000000f0400788c */ /* 0x000fd2000bf05270 */
[----:B------:R-:W-:Y:S05]  /*bc60*/  BRA.U !UP0, `(.L_x_7262) ;  /* 0x0000000108e07547 */ /* 0x000fea000b800000 */
[----:B------:R-:W-:-:S09]  /*bc70*/  UISETP.NE.AND UP0, UPT, UR4, 0x17, UPT ;  /* 0x000000170400788c */ /* 0x000fd2000bf05270 */
[----:B------:R-:W-:Y:S05]  /*bc80*/  BRA.U !UP0, `(.L_x_7263) ;  /* 0x00000001088c7547 */ /* 0x000fea000b800000 */
[----:B------:R-:W-:-:S09]  /*bc90*/  UISETP.NE.AND UP0, UPT, UR4, 0x18, UPT ;  /* 0x000000180400788c */ /* 0x000fd2000bf05270 */
[----:B------:R-:W-:Y:S05]  /*bca0*/  BRA.U !UP0, `(.L_x_7264) ;  /* 0x0000000108447547 */ /* 0x000fea000b800000 */
.L_x_7241:
[----:B------:R-:W-:Y:S01]  /*bcb0*/  MOV R0, 0x0 ;  /* 0x0000000000007802 */ /* 0x000fe20000000f00 */
[----:B------:R-:W1:Y:S01]  /*bcc0*/  LDCU.64 UR4, c[0x4][0x188] ;  /* 0x01003100ff0477ac */ /* 0x000e620008000a00 */
[----:B------:R-:W-:Y:S02]  /*bcd0*/  HFMA2 R8, -RZ, RZ, 0, 6.020069122314453125e-06 ;  /* 0x00000065ff087431 */ /* 0x000fe400000001ff */
[----:B------:R-:W-:Y:S01]  /*bce0*/  IMAD.MOV.U32 R12, RZ, RZ, 0x1 ;  /* 0x00000001ff0c7424 */ /* 0x000fe200078e00ff */
[----:B0-----:R0:W2:Y:S01]  /*bcf0*/  LDC.64 R2, c[0x4][R0] ;  /* 0x0100000000027b82 */ /* 0x0010a20000000a00 */
[----:B------:R-:W3:Y:S01]  /*bd00*/  LDCU.64 UR6, c[0x4][0x190] ;  /* 0x01003200ff0677ac */ /* 0x000ee20008000a00 */
[----:B------:R-:W-:Y:S01]  /*bd10*/  MOV R13, RZ ;  /* 0x000000ff000d7202 */ /* 0x000fe20000000f00 */
[----:B------:R-:W4:Y:S01]  /*bd20*/  LDCU.64 UR8, c[0x4][0x20] ;  /* 0x01000400ff0877ac */ /* 0x000f220008000a00 */
[----:B-1----:R-:W-:Y:S01]  /*bd30*/  MOV R4, UR4 ;  /* 0x0000000400047c02 */ /* 0x002fe20008000f00 */
[----:B------:R-:W-:Y:S01]  /*bd40*/  IMAD.U32 R5, RZ, RZ, UR5 ;  /* 0x00000005ff057e24 */ /* 0x000fe2000f8e00ff */
[----:B---3--:R-:W-:Y:S01]  /*bd50*/  MOV R6, UR6 ;  /* 0x0000000600067c02 */ /* 0x008fe20008000f00 */
[----:B------:R-:W-:Y:S01]  /*bd60*/  IMAD.U32 R7, RZ, RZ, UR7 ;  /* 0x00000007ff077e24 */ /* 0x000fe2000f8e00ff */
[----:B----4-:R-:W-:Y:S01]  /*bd70*/  MOV R10, UR8 ;  /* 0x00000008000a7c02 */ /* 0x010fe20008000f00 */
[----:B0-----:R-:W-:-:S07]  /*bd80*/  IMAD.U32 R11, RZ, RZ, UR9 ;  /* 0x00000009ff0b7e24 */ /* 0x001fce000f8e00ff */
[----:B------:R-:W-:-:S07]  /*bd90*/  LEPC R20, `(.L_x_7265) ;  /* 0x000000001014794e */ /* 0x000fce0000000000 */
[----:B--2---:R-:W-:Y:S05]  /*bda0*/  CALL.ABS.NOINC R2 ;  /* 0x0000000002007343 */ /* 0x004fea0003c00000 */
.L_x_7265:
[----:B------:R-:W-:Y:S05]  /*bdb0*/  EXIT ;  /* 0x000000000000794d */ /* 0x000fea0003800000 */
.L_x_7264:
        /* <DEDUP_REMOVED lines=12> */
.L_x_7267:
[----:B------:R-:W-:Y:S05]  /*be80*/  BSYNC.RECONVERGENT B0 ;  /* 0x0000000000007941 */ /* 0x000fea0003800200 */
.L_x_7266:
[----:B------:R-:W-:-:S05]  /*be90*/  LOP3.LUT R3, R0, 0x80, R5, 0xf8, !PT ;  /* 0x0000008000037812 */ /* 0x000fca00078ef805 */
[----:B------:R-:W-:Y:S01]  /*bea0*/  STG.E.U8 desc[UR36][R16.64], R3 ;  /* 0x0000000310007986 */ /* 0x000fe2000c101124 */
[----:B------:R-:W-:Y:S05]  /*beb0*/  EXIT ;  /* 0x000000000000794d */ /* 0x000fea0003800000 */
.L_x_7263:
        /* <DEDUP_REMOVED lines=11> */
.L_x_7269:
[----:B------:R-:W-:Y:S01]  /*bf70*/  HFMA2 R0, -RZ, RZ, 0, 7.569789886474609375e-06 ;  /* 0x0000007fff007431 */ /* 0x000fe200000001ff */
[----:B------:R-:W-:-:S04]  /*bf80*/  ISETP.GT.U32.AND P0, PT, R4, 0x7f800000, PT ;  /* 0x7f8000000400780c */ /* 0x000fc80003f04070 */
[----:B------:R-:W-:-:S09]  /*bf90*/  SEL R0, R0, 0x7c, P0 ;  /* 0x0000007c00007807 */ /* 0x000fd20000000000 */
.L_x_7270:
[----:B------:R-:W-:Y:S05]  /*bfa0*/  BSYNC.RECONVERGENT B0 ;  /* 0x0000000000007941 */ /* 0x000fea0003800200 */
.L_x_7268:
[----:B------:R-:W-:-:S04]  /*bfb0*/  SHF.R.U32.HI R3, RZ, 0x18, R2 ;  /* 0x00000018ff037819 */ /* 0x000fc80000011602 */
[----:B------:R-:W-:-:S05]  /*bfc0*/  LOP3.LUT R3, R0, 0x80, R3, 0xf8, !PT ;  /* 0x0000008000037812 */ /* 0x000fca00078ef803 */
[----:B------:R-:W-:Y:S01]  /*bfd0*/  STG.E.U8 desc[UR36][R16.64], R3 ;  /* 0x0000000310007986 */ /* 0x000fe2000c101124 */
[----:B------:R-:W-:Y:S05]  /*bfe0*/  EXIT ;  /* 0x000000000000794d */ /* 0x000fea0003800000 */
.L_x_7262:
[----:B0-----:R-:W-:-:S05]  /*bff0*/  F2FP.BF16.F32.PACK_AB R2, RZ, R2 ;  /* 0x00000002ff02723e */ /* 0x001fca00000010ff */
[----:B------:R-:W-:Y:S01]  /*c000*/  STG.E.U16 desc[UR36][R16.64], R2 ;  /* 0x0000000210007986 */ /* 0x000fe2000c101524 */
[----:B------:R-:W-:Y:S05]  /*c010*/  EXIT ;  /* 0x000000000000794d */ /* 0x000fea0003800000 */
.L_x_7271:
        /* <DEDUP_REMOVED lines=14> */
.L_x_31080:


//--------------------- .text._ZN2at6native27unrolled_elementwise_kernelINS0_13BUnaryFunctorIfffZZZNS0_21heaviside_kernel_cudaERNS_18TensorIteratorBaseEENKUlvE_clEvENKUlvE5_clEvEUlffE_EESt5arrayIPcLm2EELi4E23TrivialOffsetCalculatorILi1EjESD_NS0_6memory12LoadWithCastILi1EEENSE_13StoreWithCastILi1EEEEEviT_T0_T2_T3_T4_T5_ --------------------------
	.section	.text._ZN2at6native27unrolled_elementwise_kernelINS0_13BUnaryFunctorIfffZZZNS0_21heaviside_kernel_cudaERNS_18TensorIteratorBaseEENKUlvE_clEvENKUlvE5_clEvEUlffE_EESt5arrayIPcLm2EELi4E23TrivialOffsetCalculatorILi1EjESD_NS0_6memory12LoadWithCastILi1EEENSE_13StoreWithCastILi1EEEEEviT_T0_T2_T3_T4_T5_,"ax",@progbits
	.align	128
        .global         _ZN2at6native27unrolled_elementwise_kernelINS0_13BUnaryFunctorIfffZZZNS0_21heaviside_kernel_cudaERNS_18TensorIteratorBaseEENKUlvE_clEvENKUlvE5_clEvEUlffE_EESt5arrayIPcLm2EELi4E23TrivialOffsetCalculatorILi1EjESD_NS0_6memory12LoadWithCastILi1EEENSE_13StoreWithCastILi1EEEEEviT_T0_T2_T3_T4_T5_
        .type           _ZN2at6native27unrolled_elementwise_kernelINS0_13BUnaryFunctorIfffZZZNS0_21heaviside_kernel_cudaERNS_18TensorIteratorBaseEENKUlvE_clEvENKUlvE5_clEvEUlffE_EESt5arrayIPcLm2EELi4E23TrivialOffsetCalculatorILi1EjESD_NS0_6memory12LoadWithCastILi1EEENSE_13StoreWithCastILi1EEEEEviT_T0_T2_T3_T4_T5_,@function
        .size           _ZN2at6native27unrolled_elementwise_kernelINS0_13BUnaryFunctorIfffZZZNS0_21heaviside_kernel_cudaERNS_18TensorIteratorBaseEENKUlvE_clEvENKUlvE5_clEvEUlffE_EESt5arrayIPcLm2EELi4E23TrivialOffsetCalculatorILi1EjESD_NS0_6memory12LoadWithCastILi1EEENSE_13StoreWithCastILi1EEEEEviT_T0_T2_T3_T4_T5_,(.L_x_31081 - _ZN2at6native27unrolled_elementwise_kernelINS0_13BUnaryFunctorIfffZZZNS0_21heaviside_kernel_cudaERNS_18TensorIteratorBaseEENKUlvE_clEvENKUlvE5_clEvEUlffE_EESt5arrayIPcLm2EELi4E23TrivialOffsetCalculatorILi1EjESD_NS0_6memory12LoadWithCastILi1EEENSE_13StoreWithCastILi1EEEEEviT_T0_T2_T3_T4_T5_)
        .other          _ZN2at6native27unrolled_elementwise_kernelINS0_13BUnaryFunctorIfffZZZNS0_21heaviside_kernel_cudaERNS_18TensorIteratorBaseEENKUlvE_clEvENKUlvE5_clEvEUlffE_EESt5arrayIPcLm2EELi4E23TrivialOffsetCalculatorILi1EjESD_NS0_6memory12LoadWithCastILi1EEENSE_13StoreWithCastILi1EEEEEviT_T0_T2_T3_T4_T5_,@"STO_CUDA_ENTRY STV_DEFAULT"
_ZN2at6native27unrolled_elementwise_kernelINS0_13BUnaryFunctorIfffZZZNS0_21heaviside_kernel_cudaERNS_18TensorIteratorBaseEENKUlvE_clEvENKUlvE5_clEvEUlffE_EESt5arrayIPcLm2EELi4E23TrivialOffsetCalculatorILi1EjESD_NS0_6memory12LoadWithCastILi1EEENSE_13StoreWithCastILi1EEEEEviT_T0_T2_T3_T4_T5_:
.text._ZN2at6native27unrolled_elementwise_kernelINS0_13BUnaryFunctorIfffZZZNS0_21heaviside_kernel_cudaERNS_18TensorIteratorBaseEENKUlvE_clEvENKUlvE5_clEvEUlffE_EESt5arrayIPcLm2EELi4E23TrivialOffsetCalculatorILi1EjESD_NS0_6memory12LoadWithCastILi1EEENSE_13StoreWithCastILi1EEEEEviT_T0_T2_T3_T4_T5_:
        /* <DEDUP_REMOVED lines=33> */
.L_x_7278:
[----:B------:R-:W2:Y:S02]  /*0210*/  LDG.E.U8 R4, desc[UR36][R4.64] ;  /* 0x0000002404047981 */ /* 0x000ea4000c1e1100 */
[----:B--2---:R-:W-:Y:S01]  /*0220*/  I2FP.F32.U32 R18, R4 ;  /* 0x0000000400127245 */ /* 0x004fe20000201000 */
[----:B------:R-:W-:Y:S06]  /*0230*/  BRA `(.L_x_7280) ;  /* 0x0000000c00487947 */ /* 0x000fec0003800000 */
.L_x_7277:
        /* <DEDUP_REMOVED lines=9> */
.L_x_7282:
[----:B------:R-:W2:Y:S02]  /*02d0*/  LDG.E R4, desc[UR36][R4.64] ;  /* 0x0000002404047981 */ /* 0x000ea4000c1e1900 */
[----:B--2---:R-:W-:Y:S01]  /*02e0*/  I2FP.F32.S32 R18, R4 ;  /* 0x0000000400127245 */ /* 0x004fe20000201400 */
[----:B------:R-:W-:Y:S06]  /*02f0*/  BRA `(.L_x_7280) ;  /* 0x0000000c00187947 */ /* 0x000fec0003800000 */
.L_x_7281:
[----:B------:R-:W2:Y:S02]  /*0300*/  LDG.E.U16 R4, desc[UR36][R4.64] ;  /* 0x0000002404047981 */ /* 0x000ea4000c1e1500 */
[----:B--2---:R0:W1:Y:S01]  /*0310*/  I2F.S16 R18, R4 ;  /* 0x0000000400127306 */ /* 0x0040620000101400 */
[----:B------:R-:W-:Y:S05]  /*0320*/  BRA `(.L_x_7280) ;  /* 0x0000000c000c7947 */ /* 0x000fea0003800000 */
.L_x_7276:
        /* <DEDUP_REMOVED lines=8> */
.L_x_7284:
[----:B------:R-:W2:Y:S02]  /*03b0*/  LDG.E.U16 R4, desc[UR36][R4.64] ;  /* 0x0000002404047981 */ /* 0x000ea4000c1e1500 */
[----:B--2---:R-:W-:Y:S01]  /*03c0*/  HADD2.F32 R18, -RZ, R4.H0_H0 ;  /* 0x20000004ff127230 */ /* 0x004fe20000004100 */
[----:B------:R-:W-:Y:S06]  /*03d0*/  BRA `(.L_x_7280) ;  /* 0x0000000800e07947 */ /* 0x000fec0003800000 */
.L_x_7283:
        /* <DEDUP_REMOVED lines=8> */
.L_x_7286:
[----:B------:R-:W2:Y:S02]  /*0460*/  LDG.E.U16 R4, desc[UR36][R4.64] ;  /* 0x0000002404047981 */ /* 0x000ea4000c1e1500 */
[----:B--2---:R-:W-:Y:S01]  /*0470*/  HADD2.F32 R18, -RZ, R4.H0_H0 ;  /* 0x20000004ff127230 */ /* 0x004fe20000004100 */
[----:B------:R-:W-:Y:S06]  /*0480*/  BRA `(.L_x_7280) ;  /* 0x0000000800b47947 */ /* 0x000fec0003800000 */
.L_x_7285:
        /* <DEDUP_REMOVED lines=11> */
.L_x_7275:
        /* <DEDUP_REMOVED lines=12> */
.L_x_7289:
        /* <DEDUP_REMOVED lines=11> */
.L_x_7288:
        /* <DEDUP_REMOVED lines=25> */
.L_x_7291:
        /* <DEDUP_REMOVED lines=13> */
.L_x_7290:
[----:B------:R-:W2:Y:S02]  /*0910*/  LDG.E.U16 R4, desc[UR36][R4.64] ;  /* 0x0000002404047981 */ /* 0x000ea4000c1e1500 */
[----:B--2---:R-:W-:Y:S01]  /*0920*/  IMAD.U32 R18, R4, 0x10000, RZ ;  /* 0x0001000004127824 */ /* 0x004fe200078e00ff */
[----:B------:R-:W-:Y:S06]  /*0930*/  BRA `(.L_x_7280) ;  /* 0x0000000400887947 */ /* 0x000fec0003800000 */
.L_x_7287:
        /* <DEDUP_REMOVED lines=11> */
.L_x_7294:
        /* <DEDUP_REMOVED lines=20> */
.L_x_7296:
[----:B------:R-:W-:Y:S05]  /*0b30*/  BSYNC.RECONVERGENT B0 ;  /* 0x0000000000007941 */ /* 0x000fea0003800200 */
.L_x_7295:
[----:B------:R-:W-:Y:S01]  /*0b40*/  IMAD.SHL.U32 R0, R0, 0x100000, RZ ;  /* 0x0010000000007824 */ /* 0x000fe200078e00ff */
[----:B------:R-:W-:-:S04]  /*0b50*/  LEA R3, R3, 0x3b800000, 0x17 ;  /* 0x3b80000003037811 */ /* 0x000fc800078eb8ff */
[----:B------:R-:W-:Y:S01]  /*0b60*/  LOP3.LUT R18, R3, R0, R7, 0xfe, !PT ;  /* 0x0000000003127212 */ /* 0x000fe200078efe07 */
[----:B------:R-:W-:Y:S06]  /*0b70*/  BRA `(.L_x_7280) ;  /* 0x0000000000f87947 */ /* 0x000fec0003800000 */
.L_x_7293:
        /* <DEDUP_REMOVED lines=20> */
.L_x_7298:
[----:B------:R-:W-:Y:S05]  /*0cc0*/  BSYNC.RECONVERGENT B0 ;  /* 0x0000000000007941 */ /* 0x000fea0003800200 */
.L_x_7297:
[----:B------:R-:W-:Y:S01]  /*0cd0*/  IMAD.SHL.U32 R0, R0, 0x200000, RZ ;  /* 0x0020000000007824 */ /* 0x000fe200078e00ff */
[----:B------:R-:W-:-:S04]  /*0ce0*/  LEA R3, R3, 0x37800000, 0x17 ;  /* 0x3780000003037811 */ /* 0x000fc800078eb8ff */
[----:B------:R-:W-:Y:S01]  /*0cf0*/  LOP3.LUT R18, R3, R0, R7, 0xfe, !PT ;  /* 0x0000000003127212 */ /* 0x000fe200078efe07 */
[----:B------:R-:W-:Y:S06]  /*0d00*/  BRA `(.L_x_7280) ;  /* 0x0000000000947947 */ /* 0x000fec0003800000 */
.L_x_7292:
[----:B------:R-:W-:-:S09]  /*0d10*/  UISETP.NE.AND UP0, UPT, UR4, 0x1c, UPT ;  /* 0x0000001c0400788c */ /* 0x000fd2000bf05270 */
[----:B------:R-:W-:Y:S05]  /*0d20*/  BRA.U !UP0, `(.L_x_7299) ;  /* 0x0000000108847547 */ /* 0x000fea000b800000 */
[----:B------:R-:W-:-:S09]  /*0d30*/  UISETP.NE.AND UP0, UPT, UR4, 0x1d, UPT ;  /* 0x0000001d0400788c */ /* 0x000fd2000bf05270 */
[----:B------:R-:W-:Y:S05]  /*0d40*/  BRA.U !UP0, `(.L_x_7300) ;  /* 0x0000000108707547 */ /* 0x000fea000b800000 */
[----:B------:R-:W-:-:S09]  /*0d50*/  UISETP.NE.AND UP0, UPT, UR4, 0x2c, UPT ;  /* 0x0000002c0400788c */ /* 0x000fd2000bf05270 */
[----:B------:R-:W-:Y:S05]  /*0d60*/  BRA.U !UP0, `(.L_x_7301) ;  /* 0x0000000108487547 */ /* 0x000fea000b800000 */
.L_x_7279:
        /* <DEDUP_REMOVED lines=16> */
.L_x_7302:
[----:B------:R-:W-:Y:S01]  /*0e70*/  IMAD.MOV.U32 R18, RZ, RZ, RZ ;  /* 0x000000ffff127224 */ /* 0x000fe200078e00ff */
[----:B------:R-:W-:Y:S06]  /*0e80*/  BRA `(.L_x_7280) ;  /* 0x0000000000347947 */ /* 0x000fec0003800000 */
.L_x_7301:
        /* <DEDUP_REMOVED lines=8> */
.L_x_7300:
[----:B------:R-:W2:Y:S02]  /*0f10*/  LDG.E.64 R18, desc[UR36][R4.64] ;  /* 0x0000002404127981 */ /* 0x000ea4000c1e1b00 */
[----:B--2---:R0:W1:Y:S02]  /*0f20*/  I2F.U64 R18, R18 ;  /* 0x0000001200127312 */ /* 0x0040640000301000 */
[----:B01----:R-:W-:Y:S05]  /*0f30*/  BRA `(.L_x_7280) ;  /* 0x0000000000087947 */ /* 0x003fea0003800000 */
.L_x_7299:
[----:B------:R-:W2:Y:S02]  /*0f40*/  LDG.E R4, desc[UR36][R4.64] ;  /* 0x0000002404047981 */ /* 0x000ea4000c1e1900 */
[----:B--2---:R-:W-:-:S07]  /*0f50*/  I2FP.F32.U32 R18, R4 ;  /* 0x0000000400127245 */ /* 0x004fce0000201000 */
.L_x_7280:
[----:B------:R-:W-:Y:S05]  /*0f60*/  BSYNC.RECONVERGENT B6 ;  /* 0x0000000000067941 */ /* 0x000fea0003800200 */
.L_x_7274:
[----:B------:R-:W-:-:S07]  /*0f70*/  VIADD R16, R23, 0x80 ;  /* 0x0000008017107836 */ /* 0x000fce0000000000 */
.L_x_7273:
[----:B------:R-:W-:Y:S05]  /*0f80*/  BSYNC.RECONVERGENT B7 ;  /* 0x0000000000077941 */ /* 0x000fea0003800200 */
.L_x_7272:
[----:B------:R-:W-:Y:S01]  /*0f90*/  ISETP.GE.AND P0, PT, R16, R17, PT ;  /* 0x000000111000720c */ /* 0x000fe20003f06270 */
[----:B------:R-:W-:Y:S01]  /*0fa0*/  BSSY.RECONVERGENT B7, `(.L_x_7303) ;  /* 0x00000ef000077945 */ /* 0x000fe20003800200 */
[----:B------:R-:W-:-:S11]  /*0fb0*/  IMAD.MOV.U32 R24, RZ, RZ, RZ ;  /* 0x000000ffff187224 */ /* 0x000fd600078e00ff */
        /* <DEDUP_REMOVED lines=22> */
.L_x_7309:
[----:B------:R-:W2:Y:S02]  /*1120*/  LDG.E.U8 R4, desc[UR36][R4.64] ;  /* 0x0000002404047981 */ /* 0x000ea4000c1e1100 */
[----:B--2---:R-:W-:Y:S01]  /*1130*/  I2FP.F32.U32 R24, R4 ;  /* 0x0000000400187245 */ /* 0x004fe20000201000 */
[----:B------:R-:W-:Y:S06]  /*1140*/  BRA `(.L_x_7311) ;  /* 0x0000000c00487947 */ /* 0x000fec0003800000 */
.L_x_7308:
        /* <DEDUP_REMOVED lines=9> */
.L_x_7313:
[----:B------:R-:W2:Y:S02]  /*11e0*/  LDG.E R4, desc[UR36][R4.64] ;  /* 0x0000002404047981 */ /* 0x000ea4000c1e1900 */
[----:B--2---:R-:W-:Y:S01]  /*11f0*/  I2FP.F32.S32 R24, R4 ;  /* 0x0000000400187245 */ /* 0x004fe20000201400 */
[----:B------:R-:W-:Y:S06]  /*1200*/  BRA `(.L_x_7311) ;  /* 0x0000000c00187947 */ /* 0x000fec0003800000 */
.L_x_7312:
[----:B------:R-:W2:Y:S02]  /*1210*/  LDG.E.U16 R4, desc[UR36][R4.64] ;  /* 0x0000002404047981 */ /* 0x000ea4000c1e1500 */
[----:B--2---:R0:W2:Y:S01]  /*1220*/  I2F.S16 R24, R4 ;  /* 0x0000000400187306 */ /* 0x0040a20000101400 */
[----:B------:R-:W-:Y:S05]  /*1230*/  BRA `(.L_x_7311) ;  /* 0x0000000c000c7947 */ /* 0x000fea0003800000 */
.L_x_7307:
        /* <DEDUP_REMOVED lines=8> */
.L_x_7315:
[----:B------:R-:W2:Y:S02]  /*12c0*/  LDG.E.U16 R4, desc[UR36][R4.64] ;  /* 0x0000002404047981 */ /* 0x000ea4000c1e1500 */
[----:B--2---:R-:W-:Y:S01]  /*12d0*/  HADD2.F32 R24, -RZ, R4.H0_H0 ;  /* 0x20000004ff187230 */ /* 0x004fe20000004100 */
[----:B------:R-:W-:Y:S06]  /*12e0*/  BRA `(.L_x_7311) ;  /* 0x0000000800e07947 */ /* 0x000fec0003800000 */
.L_x_7314:
        /* <DEDUP_REMOVED lines=8> */
.L_x_7317:
[----:B------:R-:W2:Y:S02]  /*1370*/  LDG.E.U16 R4, desc[UR36][R4.64] ;  /* 0x0000002404047981 */ /* 0x000ea4000c1e1500 */
[----:B--2---:R-:W-:Y:S01]  /*1380*/  HADD2.F32 R24, -RZ, R4.H0_H0 ;  /* 0x20000004ff187230 */ /* 0x004fe20000004100 */
[----:B------:R-:W-:Y:S06]  /*1390*/  BRA `(.L_x_7311) ;  /* 0x0000000800b47947 */ /* 0x000fec0003800000 */
.L_x_7316:
        /* <DEDUP_REMOVED lines=11> */
.L_x_7306:
        /* <DEDUP_REMOVED lines=12> */
.L_x_7320:
        /* <DEDUP_REMOVED lines=11> */
.L_x_7319:
        /* <DEDUP_REMOVED lines=25> */
.L_x_7322:
        /* <DEDUP_REMOVED lines=13> */
.L_x_7321:
[----:B------:R-:W2:Y:S02]  /*1820*/  LDG.E.U16 R4, desc[UR36][R4.64] ;  /* 0x0000002404047981 */ /* 0x000ea4000c1e1500 */
[----:B--2---:R-:W-:Y:S01]  /*1830*/  IMAD.U32 R24, R4, 0x10000, RZ ;  /* 0x0001000004187824 */ /* 0x004fe200078e00ff */
[----:B------:R-:W-:Y:S06]  /*1840*/  BRA `(.L_x_7311) ;  /* 0x0000000400887947 */ /* 0x000fec0003800000 */
.L_x_7318:
        /* <DEDUP_REMOVED lines=11> */
.L_x_7325:
        /* <DEDUP_REMOVED lines=20> */
.L_x_7327:
[----:B------:R-:W-:Y:S05]  /*1a40*/  BSYNC.RECONVERGENT B0 ;  /* 0x0000000000007941 */ /* 0x000fea0003800200 */
.L_x_7326:
[----:B------:R-:W-:Y:S01]  /*1a50*/  IMAD.SHL.U32 R0, R0, 0x100000, RZ ;  /* 0x0010000000007824 */ /* 0x000fe200078e00ff */
[----:B------:R-:W-:-:S04]  /*1a60*/  LEA R3, R3, 0x3b800000, 0x17 ;  /* 0x3b80000003037811 */ /* 0x000fc800078eb8ff */
[----:B------:R-:W-:Y:S01]  /*1a70*/  LOP3.LUT R24, R3, R0, R7, 0xfe, !PT ;  /* 0x0000000003187212 */ /* 0x000fe200078efe07 */
[----:B------:R-:W-:Y:S06]  /*1a80*/  BRA `(.L_x_7311) ;  /* 0x0000000000f87947 */ /* 0x000fec0003800000 */
.L_x_7324:
        /* <DEDUP_REMOVED lines=20> */
.L_x_7329:
[----:B------:R-:W-:Y:S05]  /*1bd0*/  BSYNC.RECONVERGENT B0 ;  /* 0x0000000000007941 */ /* 0x000fea0003800200 */
.L_x_7328:
[----:B------:R-:W-:Y:S01]  /*1be0*/  IMAD.SHL.U32 R0, R0, 0x200000, RZ ;  /* 0x0020000000007824 */ /* 0x000fe200078e00ff */
[----:B------:R-:W-:-:S04]  /*1bf0*/  LEA R3, R3, 0x37800000, 0x17 ;  /* 0x3780000003037811 */ /* 0x000fc800078eb8ff */
[----:B------:R-:W-:Y:S01]  /*1c00*/  LOP3.LUT R24, R3, R0, R7, 0xfe, !PT ;  /* 0x0000000003187212 */ /* 0x000fe200078efe07 */
[----:B------:R-:W-:Y:S06]  /*1c10*/  BRA `(.L_x_7311) ;  /* 0x0000000000947947 */ /* 0x000fec0003800000 */
.L_x_7323:
        /* <DEDUP_REMOVED lines=14> */
.L_x_7310:
        /* <DEDUP_REMOVED lines=16> */
.L_x_7332:
[----:B------:R-:W-:Y:S01]  /*1e00*/  IMAD.MOV.U32 R24, RZ, RZ, RZ ;  /* 0x000000ffff187224 */ /* 0x000fe200078e00ff */
[----:B------:R-:W-:Y:S06]  /*1e10*/  BRA `(.L_x_7311) ;  /* 0x0000000000147947 */ /* 0x000fec0003800000 */
.L_x_7331:
[----:B------:R-:W2:Y:S02]  /*1e20*/  LDG.E.64 R24, desc[UR36][R4.64] ;  /* 0x0000002404187981 */ /* 0x000ea4000c1e1b00 */
[----:B--2---:R0:W2:Y:S02]  /*1e30*/  I2F.U64 R24, R24 ;  /* 0x0000001800187312 */ /* 0x0040a40000301000 */
[----:B0-2---:R-:W-:Y:S05]  /*1e40*/  BRA `(.L_x_7311) ;  /* 0x0000000000087947 */ /* 0x005fea0003800000 */
.L_x_7330:
[----:B------:R-:W2:Y:S02]  /*1e50*/  LDG.E R4, desc[UR36][R4.64] ;  /* 0x0000002404047981 */ /* 0x000ea4000c1e1900 */
[----:B--2---:R-:W-:-:S07]  /*1e60*/  I2FP.F32.U32 R24, R4 ;  /* 0x0000000400187245 */ /* 0x004fce0000201000 */
.L_x_7311:
[----:B------:R-:W-:Y:S05]  /*1e70*/  BSYNC.RECONVERGENT B6 ;  /* 0x0000000000067941 */ /* 0x000fea0003800200 */
.L_x_7305:
[----:B------:R-:W-:-:S07]  /*1e80*/  VIADD R16, R16, 0x80 ;  /* 0x0000008010107836 */ /* 0x000fce0000000000 */
.L_x_7304:
[----:B------:R-:W-:Y:S05]  /*1e90*/  BSYNC.RECONVERGENT B7 ;  /* 0x0000000000077941 */ /* 0x000fea0003800200 */
.L_x_7303:
        /* <DEDUP_REMOVED lines=25> */
.L_x_7339:
[----:B------:R-:W2:Y:S02]  /*2030*/  LDG.E.U8 R4, desc[UR36][R4.64] ;  /* 0x0000002404047981 */ /* 0x000ea4000c1e1100 */
[----:B--2---:R-:W-:Y:S01]  /*2040*/  I2FP.F32.U32 R25, R4 ;  /* 0x0000000400197245 */ /* 0x004fe20000201000 */
[----:B------:R-:W-:Y:S06]  /*2050*/  BRA `(.L_x_7341) ;  /* 0x0000000c00447947 */ /* 0x000fec0003800000 */
.L_x_7338:
        /* <DEDUP_REMOVED lines=9> */
.L_x_7343:
[----:B------:R-:W2:Y:S02]  /*20f0*/  LDG.E R4, desc[UR36][R4.64] ;  /* 0x0000002404047981 */ /* 0x000ea4000c1e1900 */
[----:B--2---:R-:W-:Y:S01]  /*2100*/  I2FP.F32.S32 R25, R4 ;  /* 0x0000000400197245 */ /* 0x004fe20000201400 */
[----:B------:R-:W-:Y:S06]  /*2110*/  BRA `(.L_x_7341) ;  /* 0x0000000c00147947 */ /* 0x000fec0003800000 */
.L_x_7342:
[----:B------:R-:W2:Y:S02]  /*2120*/  LDG.E.U16 R4, desc[UR36][R4.64] ;  /* 0x0000002404047981 */ /* 0x000ea4000c1e1500 */
[----:B--2---:R0:W2:Y:S01]  /*2130*/  I2F.S16 R25, R4 ;  /* 0x0000000400197306 */ /* 0x0040a20000101400 */
[----:B------:R-:W-:Y:S05]  /*2140*/  BRA `(.L_x_7341) ;  /* 0x0000000c00087947 */ /* 0x000fea0003800000 */
.L_x_7337:
        /* <DEDUP_REMOVED lines=8> */
.L_x_7345:
[----:B------:R-:W2:Y:S02]  /*21d0*/  LDG.E.U16 R4, desc[UR36][R4.64] ;  /* 0x0000002404047981 */ /* 0x000ea4000c1e1500 */
[----:B--2---:R-:W-:Y:S01]  /*21e0*/  HADD2.F32 R25, -RZ, R4.H0_H0 ;  /* 0x20000004ff197230 */ /* 0x004fe20000004100 */
[----:B------:R-:W-:Y:S06]  /*21f0*/  BRA `(.L_x_7341) ;  /* 0x0000000800dc7947 */ /* 0x000fec0003800000 */
.L_x_7344:
        /* <DEDUP_REMOVED lines=8> */
.L_x_7347:
[----:B------:R-:W2:Y:S02]  /*2280*/  LDG.E.U16 R4, desc[UR36][R4.64] ;  /* 0x0000002404047981 */ /* 0x000ea4000c1e1500 */
[----:B--2---:R-:W-:Y:S01]  /*2290*/  HADD2.F32 R25, -RZ, R4.H0_H0 ;  /* 0x20000004ff197230 */ /* 0x004fe20000004100 */
[----:B------:R-:W-:Y:S06]  /*22a0*/  BRA `(.L_x_7341) ;  /* 0x0000000800b07947 */ /* 0x000fec0003800000 */
.L_x_7346:
        /* <DEDUP_REMOVED lines=11> */
.L_x_7336:
        /* <DEDUP_REMOVED lines=12> */
.L_x_7350:
        /* <DEDUP_REMOVED lines=11> */
.L_x_7349:
        /* <DEDUP_REMOVED lines=25> */
.L_x_7352:
        /* <DEDUP_REMOVED lines=12> */
.L_x_7351:
[----:B------:R-:W2:Y:S02]  /*2720*/  LDG.E.U16 R4, desc[UR36][R4.64] ;  /* 0x0000002404047981 */ /* 0x000ea4000c1e1500 */
[----:B--2---:R-:W-:Y:S01]  /*2730*/  IMAD.U32 R25, R4, 0x10000, RZ ;  /* 0x0001000004197824 */ /* 0x004fe200078e00ff */
[----:B------:R-:W-:Y:S06]  /*2740*/  BRA `(.L_x_7341) ;  /* 0x0000000400887947 */ /* 0x000fec0003800000 */
.L_x_7348:
        /* <DEDUP_REMOVED lines=11> */
.L_x_7355:
        /* <DEDUP_REMOVED lines=20> */
.L_x_7357:
[----:B------:R-:W-:Y:S05]  /*2940*/  BSYNC.RECONVERGENT B0 ;  /* 0x0000000000007941 */ /* 0x000fea0003800200 */
.L_x_7356:
[----:B------:R-:W-:Y:S01]  /*2950*/  IMAD.SHL.U32 R0, R0, 0x100000, RZ ;  /* 0x0010000000007824 */ /* 0x000fe200078e00ff */
[----:B------:R-:W-:-:S04]  /*2960*/  LEA R3, R3, 0x3b800000, 0x17 ;  /* 0x3b80000003037811 */ /* 0x000fc800078eb8ff */
[----:B------:R-:W-:Y:S01]  /*2970*/  LOP3.LUT R25, R3, R0, R25, 0xfe, !PT ;  /* 0x0000000003197212 */ /* 0x000fe200078efe19 */
[----:B------:R-:W-:Y:S06]  /*2980*/  BRA `(.L_x_7341) ;  /* 0x0000000000f87947 */ /* 0x000fec0003800000 */
.L_x_7354:
        /* <DEDUP_REMOVED lines=20> */
.L_x_7359:
[----:B------:R-:W-:Y:S05]  /*2ad0*/  BSYNC.RECONVERGENT B0 ;  /* 0x0000000000007941 */ /* 0x000fea0003800200 */
.L_x_7358:
[----:B------:R-:W-:Y:S01]  /*2ae0*/  IMAD.SHL.U32 R0, R0, 0x200000, RZ ;  /* 0x0020000000007824 */ /* 0x000fe200078e00ff */
[----:B------:R-:W-:-:S04]  /*2af0*/  LEA R3, R3, 0x37800000, 0x17 ;  /* 0x3780000003037811 */ /* 0x000fc800078eb8ff */
[----:B------:R-:W-:Y:S01]  /*2b00*/  LOP3.LUT R25, R3, R0, R25, 0xfe, !PT ;  /* 0x0000000003197212 */ /* 0x000fe200078efe19 */
[----:B------:R-:W-:Y:S06]  /*2b10*/  BRA `(.L_x_7341) ;  /* 0x0000000000947947 */ /* 0x000fec0003800000 */
.L_x_7353:
        /* <DEDUP_REMOVED lines=14> */
.L_x_7340:
        /* <DEDUP_REMOVED lines=16> */
.L_x_7362:
[----:B------:R-:W-:Y:S01]  /*2d00*/  IMAD.MOV.U32 R25, RZ, RZ, RZ ;  /* 0x000000ffff197224 */ /* 0x000fe200078e00ff */
[----:B------:R-:W-:Y:S06]  /*2d10*/  BRA `(.L_x_7341) ;  /* 0x0000000000147947 */ /* 0x000fec0003800000 */
.L_x_7361:
[----:B------:R-:W2:Y:S02]  /*2d20*/  LDG.E.64 R4, desc[UR36][R4.64] ;  /* 0x0000002404047981 */ /* 0x000ea4000c1e1b00 */
[----:B--2---:R0:W2:Y:S02]  /*2d30*/  I2F.U64 R25, R4 ;  /* 0x0000000400197312 */ /* 0x0040a40000301000 */
[----:B0-2---:R-:W-:Y:S05]  /*2d40*/  BRA `(.L_x_7341) ;  /* 0x0000000000087947 */ /* 0x005fea0003800000 */
.L_x_7360:
[----:B------:R-:W2:Y:S02]  /*2d50*/  LDG.E R4, desc[UR36][R4.64] ;  /* 0x0000002404047981 */ /* 0x000ea4000c1e1900 */
[----:B--2---:R-:W-:-:S07]  /*2d60*/  I2FP.F32.U32 R25, R4 ;  /* 0x0000000400197245 */ /* 0x004fce0000201000 */
.L_x_7341:
[----:B------:R-:W-:Y:S05]  /*2d70*/  BSYNC.RECONVERGENT B6 ;  /* 0x0000000000067941 */ /* 0x000fea0003800200 */
.L_x_7335:
[----:B------:R-:W-:-:S07]  /*2d80*/  VIADD R16, R16, 0x80 ;  /* 0x0000008010107836 */ /* 0x000fce0000000000 */
.L_x_7334:
[----:B------:R-:W-:Y:S05]  /*2d90*/  BSYNC.RECONVERGENT B7 ;  /* 0x0000000000077941 */ /* 0x000fea0003800200 */
.L_x_7333:
[----:B------:R-:W-:Y:S01]  /*2da0*/  ISETP.GE.AND P0, PT, R16, R17, PT ;  /* 0x000000111000720c */ /* 0x000fe20003f06270 */
[----:B------:R-:W-:Y:S01]  /*2db0*/  BSSY.RECONVERGENT B6, `(.L_x_7363) ;  /* 0x00000e8000067945 */ /* 0x000fe20003800200 */
[----:B------:R-:W-:-:S11]  /*2dc0*/  IMAD.MOV.U32 R19, RZ, RZ, RZ ;  /* 0x000000ffff137224 */ /* 0x000fd600078e00ff */
[----:B------:R-:W-:Y:S05]  /*2dd0*/  @P0 BRA `(.L_x_7364) ;  /* 0x0000000c00940947 */ /* 0x000fea0003800000 */
[----:B0-2-4-:R-:W0:Y:S01]  /*2de0*/  LDC.64 R4, c[0x0][0x398] ;  /* 0x0000e600ff047b82 */ /* 0x015e220000000a00 */
[----:B------:R-:W2:Y:S01]  /*2df0*/  LDCU UR5, c[0x0][0x3a8] ;  /* 0x00007500ff0577ac */ /* 0x000ea20008000800 */
[----:B------:R-:W-:Y:S01]  /*2e00*/  IMAD R0, R2, 0x200, R16 ;  /* 0x0000020002007824 */ /* 0x000fe200078e0210 */
        /* <DEDUP_REMOVED lines=17> */
.L_x_7368:
[----:B------:R-:W2:Y:S02]  /*2f20*/  LDG.E.U8 R4, desc[UR36][R4.64] ;  /* 0x0000002404047981 */ /* 0x000ea4000c1e1100 */
[----:B--2---:R-:W-:Y:S01]  /*2f30*/  I2FP.F32.U32 R19, R4 ;  /* 0x0000000400137245 */ /* 0x004fe20000201000 */
[----:B------:R-:W-:Y:S06]  /*2f40*/  BRA `(.L_x_7364) ;  /* 0x0000000c00387947 */ /* 0x000fec0003800000 */
.L_x_7367:
        /* <DEDUP_REMOVED lines=9> */
.L_x_7371:
[----:B------:R-:W2:Y:S02]  /*2fe0*/  LDG.E R4, desc[UR36][R4.64] ;  /* 0x0000002404047981 */ /* 0x000ea4000c1e1900 */
[----:B--2---:R-:W-:Y:S01]  /*2ff0*/  I2FP.F32.S32 R19, R4 ;  /* 0x0000000400137245 */ /* 0x004fe20000201400 */
[----:B------:R-:W-:Y:S06]  /*3000*/  BRA `(.L_x_7364) ;  /* 0x0000000c00087947 */ /* 0x000fec0003800000 */
.L_x_7370:
[----:B------:R-:W2:Y:S02]  /*3010*/  LDG.E.U16 R4, desc[UR36][R4.64] ;  /* 0x0000002404047981 */ /* 0x000ea4000c1e1500 */
[----:B--2---:R0:W2:Y:S01]  /*3020*/  I2F.S16 R19, R4 ;  /* 0x0000000400137306 */ /* 0x0040a20000101400 */
[----:B------:R-:W-:Y:S05]  /*3030*/  BRA `(.L_x_7364) ;  /* 0x0000000800fc7947 */ /* 0x000fea0003800000 */
.L_x_7366:
        /* <DEDUP_REMOVED lines=8> */
.L_x_7373:
[----:B------:R-:W2:Y:S02]  /*30c0*/  LDG.E.U16 R4, desc[UR36][R4.64] ;  /* 0x0000002404047981 */ /* 0x000ea4000c1e1500 */
[----:B--2---:R-:W-:Y:S01]  /*30d0*/  HADD2.F32 R19, -RZ, R4.H0_H0 ;  /* 0x20000004ff137230 */ /* 0x004fe20000004100 */
[----:B------:R-:W-:Y:S06]  /*30e0*/  BRA `(.L_x_7364) ;  /* 0x0000000800d07947 */ /* 0x000fec0003800000 */
.L_x_7372:
        /* <DEDUP_REMOVED lines=8> */
.L_x_7375:
[----:B------:R-:W2:Y:S02]  /*3170*/  LDG.E.U16 R4, desc[UR36][R4.64] ;  /* 0x0000002404047981 */ /* 0x000ea4000c1e1500 */
[----:B--2---:R-:W-:Y:S01]  /*3180*/  HADD2.F32 R19, -RZ, R4.H0_H0 ;  /* 0x20000004ff137230 */ /* 0x004fe20000004100 */
[----:B------:R-:W-:Y:S06]  /*3190*/  BRA `(.L_x_7364) ;  /* 0x0000000800a47947 */ /* 0x000fec0003800000 */
.L_x_7374:
        /* <DEDUP_REMOVED lines=11> */
.L_x_7365:
        /* <DEDUP_REMOVED lines=12> */
.L_x_7378:
        /* <DEDUP_REMOVED lines=11> */
.L_x_7377:
        /* <DEDUP_REMOVED lines=25> */
.L_x_7380:
        /* <DEDUP_REMOVED lines=12> */
.L_x_7379:
[----:B------:R-:W2:Y:S02]  /*3610*/  LDG.E.U16 R4, desc[UR36][R4.64] ;  /* 0x0000002404047981 */ /* 0x000ea4000c1e1500 */
[----:B--2---:R-:W-:Y:S01]  /*3620*/  IMAD.U32 R19, R4, 0x10000, RZ ;  /* 0x0001000004137824 */ /* 0x004fe200078e00ff */
[----:B------:R-:W-:Y:S06]  /*3630*/  BRA `(.L_x_7364) ;  /* 0x00000004007c7947 */ /* 0x000fec0003800000 */
.L_x_7376:
        /* <DEDUP_REMOVED lines=11> */
.L_x_7383:
[----:B------:R-:W2:Y:S02]  /*36f0*/  LDG.E.U8 R4, desc[UR36][R4.64] ;  /* 0x0000002404047981 */ /* 0x000ea4000c1e1100 */
        /* <DEDUP_REMOVED lines=18> */
.L_x_7385:
[----:B------:R-:W-:Y:S05]  /*3820*/  BSYNC.RECONVERGENT B0 ;  /* 0x0000000000007941 */ /* 0x000fea0003800200 */
.L_x_7384:
[----:B------:R-:W-:Y:S01]  /*3830*/  IMAD.SHL.U32 R0, R0, 0x100000, RZ ;  /* 0x0010000000007824 */ /* 0x000fe200078e00ff */
[----:B------:R-:W-:-:S04]  /*3840*/  LEA R3, R3, 0x3b800000, 0x17 ;  /* 0x3b80000003037811 */ /* 0x000fc800078eb8ff */
[----:B------:R-:W-:Y:S01]  /*3850*/  LOP3.LUT R19, R3, R0, R19, 0xfe, !PT ;  /* 0x0000000003137212 */ /* 0x000fe200078efe13 */
[----:B------:R-:W-:Y:S06]  /*3860*/  BRA `(.L_x_7364) ;  /* 0x0000000000f07947 */ /* 0x000fec0003800000 */
.L_x_7382:
        /* <DEDUP_REMOVED lines=19> */
.L_x_7387:
[----:B------:R-:W-:Y:S05]  /*39a0*/  BSYNC.RECONVERGENT B0 ;  /* 0x0000000000007941 */ /* 0x000fea0003800200 */
.L_x_7386:
[----:B------:R-:W-:Y:S01]  /*39b0*/  IMAD.SHL.U32 R0, R0, 0x200000, RZ ;  /* 0x0020000000007824 */ /* 0x000fe200078e00ff */
[----:B------:R-:W-:-:S04]  /*39c0*/  LEA R3, R3, 0x37800000, 0x17 ;  /* 0x3780000003037811 */ /* 0x000fc800078eb8ff */
[----:B------:R-:W-:Y:S01]  /*39d0*/  LOP3.LUT R19, R3, R0, R19, 0xfe, !PT ;  /* 0x0000000003137212 */ /* 0x000fe200078efe13 */
[----:B------:R-:W-:Y:S06]  /*39e0*/  BRA `(.L_x_7364) ;  /* 0x0000000000907947 */ /* 0x000fec0003800000 */
.L_x_7381:
        /* <DEDUP_REMOVED lines=14> */
.L_x_7369:
        /* <DEDUP_REMOVED lines=16> */
.L_x_7390:
[----:B------:R-:W-:Y:S05]  /*3bd0*/  BRA `(.L_x_7364) ;  /* 0x0000000000147947 */ /* 0x000fea0003800000 */
.L_x_7389:
[----:B------:R-:W2:Y:S02]  /*3be0*/  LDG.E.64 R4, desc[UR36][R4.64] ;  /* 0x0000002404047981 */ /* 0x000ea4000c1e1b00 */
[----:B--2---:R0:W2:Y:S02]  /*3bf0*/  I2F.U64 R19, R4 ;  /* 0x0000000400137312 */ /* 0x0040a40000301000 */
[----:B0-2---:R-:W-:Y:S05]  /*3c00*/  BRA `(.L_x_7364) ;  /* 0x0000000000087947 */ /* 0x005fea0003800000 */
.L_x_7388:
[----:B------:R-:W2:Y:S02]  /*3c10*/  LDG.E R4, desc[UR36][R4.64] ;  /* 0x0000002404047981 */ /* 0x000ea4000c1e1900 */
[----:B--2---:R-:W-:-:S07]  /*3c20*/  I2FP.F32.U32 R19, R4 ;  /* 0x0000000400137245 */ /* 0x004fce0000201000 */
.L_x_7364:
[----:B------:R-:W-:Y:S05]  /*3c30*/  BSYNC.RECONVERGENT B6 ;  /* 0x0000000000067941 */ /* 0x000fea0003800200 */
.L_x_7363:
[----:B------:R-:W4:Y:S01]  /*3c40*/  LDC R22, c[0x0][0x388] ;  /* 0x0000e200ff167b82 */ /* 0x000f220000000800 */
[----:B------:R-:W-:Y:S01]  /*3c50*/  ISETP.GE.AND P4, PT, R23, R17, PT ;  /* 0x000000111700720c */ /* 0x000fe20003f86270 */
[----:B------:R-:W-:Y:S01]  /*3c60*/  BSSY.RECONVERGENT B7, `(.L_x_7391) ;  /* 0x00002c3000077945 */ /* 0x000fe20003800200 */
[----:B--2--5:R-:W-:-:S03]  /*3c70*/  FSETP.NEU.FTZ.AND P3, PT, R19, RZ, PT ;  /* 0x000000ff1300720b */ /* 0x024fc60003f7d000 */
[----:B------:R-:W-:Y:S01]  /*3c80*/  BSSY.RELIABLE B6, `(.L_x_7392) ;  /* 0x00001dc000067945 */ /* 0x000fe20003800100 */
[C---:B0-----:R-:W-:Y:S02]  /*3c90*/  FSETP.NEU.FTZ.AND P2, PT, R25.reuse, RZ, PT ;  /* 0x000000ff1900720b */ /* 0x041fe40003f5d000 */
[C---:B-1-3--:R-:W-:Y:S01]  /*3ca0*/  FSETP.NEU.FTZ.AND P0, PT, R18.reuse, RZ, PT ;  /* 0x000000ff1200720b */ /* 0x04afe20003f1d000 */
[----:B------:R-:W0:Y:S01]  /*3cb0*/  LDC.U8 R16, c[0x0][0x3ac] ;  /* 0x0000eb00ff107b82 */ /* 0x000e220000000000 */
[----:B------:R-:W-:Y:S02]  /*3cc0*/  FSET.BF.GT.FTZ.AND R3, R18, RZ, PT ;  /* 0x000000ff1203720a */ /* 0x000fe40003814000 */
[C---:B------:R-:W-:Y:S02]  /*3cd0*/  FSETP.NEU.FTZ.AND P1, PT, R24.reuse, RZ, PT ;  /* 0x000000ff1800720b */ /* 0x040fe40003f3d000 */
[----:B----4-:R-:W-:Y:S02]  /*3ce0*/  FSET.BF.GT.FTZ.AND R5, R24, RZ, PT ;  /* 0x000000ff1805720a */ /* 0x010fe40003814000 */
[----:B------:R-:W-:-:S02]  /*3cf0*/  FSET.BF.GT.FTZ.AND R25, R25, RZ, PT ;  /* 0x000000ff1919720a */ /* 0x000fc40003814000 */
[-C--:B------:R-:W-:Y:S02]  /*3d00*/  FSEL R4, R3, R22.reuse, P0 ;  /* 0x0000001603047208 */ /* 0x080fe40000000000 */
[-C--:B------:R-:W-:Y:S02]  /*3d10*/  FSEL R24, R5, R22.reuse, P1 ;  /* 0x0000001605187208 */ /* 0x080fe40000800000 */
[----:B------:R-:W-:Y:S02]  /*3d20*/  FSEL R18, R25, R22, P2 ;  /* 0x0000001619127208 */ /* 0x000fe40001000000 */
[----:B------:R-:W-:Y:S01]  /*3d30*/  @P3 FSET.BF.GT.FTZ.AND R22, R19, RZ, PT ;  /* 0x000000ff1316320a */ /* 0x000fe20003814000 */
[----:B------:R-:W-:Y:S06]  /*3d40*/  @P4 BRA `(.L_x_7393) ;  /* 0x0000001c00304947 */ /* 0x000fec0003800000 */
[----:B------:R-:W1:Y:S01]  /*3d50*/  LDCU UR4, c[0x0][0x3b0] ;  /* 0x00007600ff0477ac */ /* 0x000e620008000800 */
[----:B------:R-:W2:Y:S01]  /*3d60*/  LDC.64 R8, c[0x0][0x390] ;  /* 0x0000e400ff087b82 */ /* 0x000ea20000000a00 */
[----:B------:R-:W-:Y:S01]  /*3d70*/  IMAD R0, R2, 0x200, R23 ;  /* 0x0000020002007824 */ /* 0x000fe200078e0217 */
[----:B0-----:R-:W-:Y:S01]  /*3d80*/  PRMT R5, R16, 0x9910, RZ ;  /* 0x0000991010057816 */ /* 0x001fe200000000ff */
[----:B------:R-:W-:Y:S02]  /*3d90*/  VIADD R23, R23, 0x80 ;  /* 0x0000008017177836 */ /* 0x000fe40000000000 */
[----:B-1----:R-:W-:Y:S02]  /*3da0*/  IMAD R3, R0, UR4, RZ ;  /* 0x0000000400037c24 */ /* 0x002fe4000f8e02ff */
[----:B------:R-:W-:-:S05]  /*3db0*/  IMAD.MOV.U32 R0, RZ, RZ, R5 ;  /* 0x000000ffff007224 */ /* 0x000fca00078e0005 */
[----:B------:R-:W-:Y:S02]  /*3dc0*/  ISETP.GT.AND P0, PT, R0, 0x9, PT ;  /* 0x000000090000780c */ /* 0x000fe40003f04270 */
[----:B--2---:R-:W-:-:S05]  /*3dd0*/  IADD3 R8, P1, PT, R3, R8, RZ ;  /* 0x0000000803087210 */ /* 0x004fca0007f3e0ff */
        /* <DEDUP_REMOVED lines=13> */
.L_x_7397:
[----:B------:R-:W0:Y:S02]  /*3eb0*/  F2I.S64.TRUNC R4, R4 ;  /* 0x0000000400047311 */ /* 0x000e24000020d900 */
[----:B0-----:R-:W-:-:S05]  /*3ec0*/  IMAD.MOV.U32 R3, RZ, RZ, R4 ;  /* 0x000000ffff037224 */ /* 0x001fca00078e0004 */
[----:B------:R0:W-:Y:S01]  /*3ed0*/  STG.E.U8 desc[UR36][R8.64], R3 ;  /* 0x0000000308007986 */ /* 0x0001e2000c101124 */
[----:B------:R-:W-:Y:S05]  /*3ee0*/  BRA `(.L_x_7399) ;  /* 0x0000000c002c7947 */ /* 0x000fea0003800000 */
.L_x_7396:
        /* <DEDUP_REMOVED lines=9> */
.L_x_7401:
[----:B------:R-:W0:Y:S02]  /*3f80*/  F2I.FTZ.TRUNC.NTZ R3, R4 ;  /* 0x0000000400037305 */ /* 0x000e24000021f100 */
[----:B0-----:R0:W-:Y:S01]  /*3f90*/  STG.E desc[UR36][R8.64], R3 ;  /* 0x0000000308007986 */ /* 0x0011e2000c101924 */
[----:B------:R-:W-:Y:S05]  /*3fa0*/  BRA `(.L_x_7399) ;  /* 0x0000000800fc7947 */ /* 0x000fea0003800000 */
.L_x_7400:
[----:B------:R-:W0:Y:S02]  /*3fb0*/  F2I.FTZ.TRUNC.NTZ R3, R4 ;  /* 0x0000000400037305 */ /* 0x000e24000021f100 */
[----:B0-----:R0:W-:Y:S01]  /*3fc0*/  STG.E.U16 desc[UR36][R8.64], R3 ;  /* 0x0000000308007986 */ /* 0x0011e2000c101524 */
[----:B------:R-:W-:Y:S05]  /*3fd0*/  BRA `(.L_x_7399) ;  /* 0x0000000800f07947 */ /* 0x000fea0003800000 */
.L_x_7395:
        /* <DEDUP_REMOVED lines=8> */
.L_x_7403:
[----:B------:R-:W-:-:S05]  /*4060*/  F2FP.F16.F32.PACK_AB R4, RZ, R4 ;  /* 0x00000004ff04723e */ /* 0x000fca00000000ff */
[----:B------:R0:W-:Y:S01]  /*4070*/  STG.E.U16 desc[UR36][R8.64], R4 ;  /* 0x0000000408007986 */ /* 0x0001e2000c101524 */
[----:B------:R-:W-:Y:S05]  /*4080*/  BRA `(.L_x_7399) ;  /* 0x0000000800c47947 */ /* 0x000fea0003800000 */
.L_x_7402:
        /* <DEDUP_REMOVED lines=9> */
.L_x_7405:
[----:B------:R-:W-:-:S04]  /*4120*/  F2FP.F16.F32.PACK_AB R3, RZ, R4 ;  /* 0x00000004ff03723e */ /* 0x000fc800000000ff */
[----:B------:R-:W-:-:S05]  /*4130*/  PRMT R3, R3, 0x5410, RZ ;  /* 0x0000541003037816 */ /* 0x000fca00000000ff */
[----:B------:R0:W-:Y:S01]  /*4140*/  STG.E desc[UR36][R8.64], R3 ;  /* 0x0000000308007986 */ /* 0x0001e2000c101924 */
[----:B------:R-:W-:Y:S05]  /*4150*/  BRA `(.L_x_7399) ;  /* 0x0000000800907947 */ /* 0x000fea0003800000 */
.L_x_7404:
[----:B------:R-:W-:-:S06]  /*4160*/  FMUL.FTZ R4, R4, 1 ;  /* 0x3f80000004047820 */ /* 0x000fcc0000410000 */
[----:B------:R-:W0:Y:S02]  /*4170*/  F2F.F64.F32 R4, R4 ;  /* 0x0000000400047310 */ /* 0x000e240000201800 */
[----:B0-----:R0:W-:Y:S01]  /*4180*/  STG.E.64 desc[UR36][R8.64], R4 ;  /* 0x0000000408007986 */ /* 0x0011e2000c101b24 */
[----:B------:R-:W-:Y:S05]  /*4190*/  BRA `(.L_x_7399) ;  /* 0x0000000800807947 */ /* 0x000fea0003800000 */
.L_x_7394:
        /* <DEDUP_REMOVED lines=12> */
.L_x_7408:
[----:B------:R-:W-:Y:S01]  /*4260*/  FMUL.FTZ R4, R4, 1 ;  /* 0x3f80000004047820 */ /* 0x000fe20000410000 */
[----:B------:R-:W-:-:S05]  /*4270*/  CS2R R6, SRZ ;  /* 0x0000000000067805 */ /* 0x000fca000001ff00 */
[----:B------:R-:W0:Y:S02]  /*4280*/  F2F.F64.F32 R4, R4 ;  /* 0x0000000400047310 */ /* 0x000e240000201800 */
[----:B0-----:R0:W-:Y:S01]  /*4290*/  STG.E.128 desc[UR36][R8.64], R4 ;  /* 0x0000000408007986 */ /* 0x0011e2000c101d24 */
[----:B------:R-:W-:Y:S05]  /*42a0*/  BRA `(.L_x_7399) ;  /* 0x00000008003c7947 */ /* 0x000fea0003800000 */
.L_x_7407:
        /* <DEDUP_REMOVED lines=18> */
.L_x_7412:
[----:B------:R-:W-:Y:S05]  /*43d0*/  BSYNC.RECONVERGENT B0 ;  /* 0x0000000000007941 */ /* 0x000fea0003800200 */
.L_x_7411:
[----:B------:R-:W-:-:S05]  /*43e0*/  LOP3.LUT R5, R0, 0x80, R5, 0xf8, !PT ;  /* 0x0000008000057812 */ /* 0x000fca00078ef805 */
[----:B------:R0:W-:Y:S01]  /*43f0*/  STG.E.U8 desc[UR36][R8.64], R5 ;  /* 0x0000000508007986 */ /* 0x0001e2000c101124 */
[----:B------:R-:W-:Y:S05]  /*4400*/  BRA `(.L_x_7399) ;  /* 0x0000000400e47947 */ /* 0x000fea0003800000 */
.L_x_7410:
        /* <DEDUP_REMOVED lines=14> */
.L_x_7414:
[----:B------:R-:W-:Y:S05]  /*44f0*/  BSYNC.RECONVERGENT B0 ;  /* 0x0000000000007941 */ /* 0x000fea0003800200 */
.L_x_7413:
[----:B------:R-:W-:-:S05]  /*4500*/  LOP3.LUT R3, R0, 0x80, R7, 0xf8, !PT ;  /* 0x0000008000037812 */ /* 0x000fca00078ef807 */
[----:B------:R0:W-:Y:S01]  /*4510*/  STG.E.U8 desc[UR36][R8.64], R3 ;  /* 0x0000000308007986 */ /* 0x0001e2000c101124 */
[----:B------:R-:W-:Y:S05]  /*4520*/  BRA `(.L_x_7399) ;  /* 0x00000004009c7947 */ /* 0x000fea0003800000 */
.L_x_7409:
[----:B------:R-:W-:-:S05]  /*4530*/  F2FP.BF16.F32.PACK_AB R4, RZ, R4 ;  /* 0x00000004ff04723e */ /* 0x000fca00000010ff */
[----:B------:R0:W-:Y:S01]  /*4540*/  STG.E.U16 desc[UR36][R8.64], R4 ;  /* 0x0000000408007986 */ /* 0x0001e2000c101524 */
[----:B------:R-:W-:Y:S05]  /*4550*/  BRA `(.L_x_7399) ;  /* 0x0000000400907947 */ /* 0x000fea0003800000 */
.L_x_7406:
        /* <DEDUP_REMOVED lines=11> */
.L_x_7417:
        /* <DEDUP_REMOVED lines=12> */
.L_x_7420:
[----:B------:R-:W-:-:S04]  /*46d0*/  SHF.R.U32.HI R0, RZ, 0x14, R4 ;  /* 0x00000014ff007819 */ /* 0x000fc80000011604 */
[----:B------:R-:W-:-:S04]  /*46e0*/  LOP3.LUT R3, R0, 0x1, RZ, 0xc0, !PT ;  /* 0x0000000100037812 */ /* 0x000fc800078ec0ff */
[----:B------:R-:W-:-:S04]  /*46f0*/  IADD3 R0, PT, PT, R4, 0x487ffff, R3 ;  /* 0x0487ffff04007810 */ /* 0x000fc80007ffe003 */
[----:B------:R-:W-:-:S04]  /*4700*/  SHF.R.U32.HI R0, RZ, 0x14, R0 ;  /* 0x00000014ff007819 */ /* 0x000fc80000011600 */
[----:B------:R-:W-:-:S07]  /*4710*/  LOP3.LUT R3, R0, 0xff, RZ, 0xc0, !PT ;  /* 0x000000ff00037812 */ /* 0x000fce00078ec0ff */
.L_x_7421:
[----:B------:R-:W-:-:S04]  /*4720*/  SHF.R.U32.HI R4, RZ, 0x18, R4 ;  /* 0x00000018ff047819 */ /* 0x000fc80000011604 */
[----:B------:R-:W-:-:S04]  /*4730*/  LOP3.LUT R3, R3, 0x80, R4, 0xf8, !PT ;  /* 0x0000008003037812 */ /* 0x000fc800078ef804 */
[----:B------:R-:W-:-:S07]  /*4740*/  PRMT R0, R3, 0x7610, R0 ;  /* 0x0000761003007816 */ /* 0x000fce0000000000 */
.L_x_7419:
[----:B------:R-:W-:Y:S05]  /*4750*/  BSYNC.RECONVERGENT B0 ;  /* 0x0000000000007941 */ /* 0x000fea0003800200 */
.L_x_7418:
[----:B------:R1:W-:Y:S01]  /*4760*/  STG.E.U8 desc[UR36][R8.64], R0 ;  /* 0x0000000008007986 */ /* 0x0003e2000c101124 */
[----:B------:R-:W-:Y:S05]  /*4770*/  BRA `(.L_x_7399) ;  /* 0x0000000400087947 */ /* 0x000fea0003800000 */
.L_x_7416:
        /* <DEDUP_REMOVED lines=12> */
.L_x_7424:
[----:B------:R-:W-:-:S04]  /*4840*/  SHF.R.U32.HI R0, RZ, 0x15, R4 ;  /* 0x00000015ff007819 */ /* 0x000fc80000011604 */
[----:B------:R-:W-:-:S04]  /*4850*/  LOP3.LUT R3, R0, 0x1, RZ, 0xc0, !PT ;  /* 0x0000000100037812 */ /* 0x000fc800078ec0ff */
[----:B------:R-:W-:-:S04]  /*4860*/  IADD3 R0, PT, PT, R4, 0x88fffff, R3 ;  /* 0x088fffff04007810 */ /* 0x000fc80007ffe003 */
[----:B------:R-:W-:-:S04]  /*4870*/  SHF.R.U32.HI R0, RZ, 0x15, R0 ;  /* 0x00000015ff007819 */ /* 0x000fc80000011600 */
[----:B------:R-:W-:-:S07]  /*4880*/  LOP3.LUT R3, R0, 0xff, RZ, 0xc0, !PT ;  /* 0x000000ff00037812 */ /* 0x000fce00078ec0ff */
.L_x_7425:
[----:B------:R-:W-:-:S04]  /*4890*/  SHF.R.U32.HI R4, RZ, 0x18, R4 ;  /* 0x00000018ff047819 */ /* 0x000fc80000011604 */
[----:B------:R-:W-:-:S04]  /*48a0*/  LOP3.LUT R3, R3, 0x80, R4, 0xf8, !PT ;  /* 0x0000008003037812 */ /* 0x000fc800078ef804 */
[----:B------:R-:W-:-:S07]  /*48b0*/  PRMT R0, R3, 0x7610, R0 ;  /* 0x0000761003007816 */ /* 0x000fce0000000000 */
.L_x_7423:
[----:B------:R-:W-:Y:S05]  /*48c0*/  BSYNC.RECONVERGENT B0 ;  /* 0x0000000000007941 */ /* 0x000fea0003800200 */
.L_x_7422:
[----:B------:R2:W-:Y:S01]  /*48d0*/  STG.E.U8 desc[UR36][R8.64], R0 ;  /* 0x0000000008007986 */ /* 0x0005e2000c101124 */
[----:B------:R-:W-:Y:S05]  /*48e0*/  BRA `(.L_x_7399) ;  /* 0x0000000000ac7947 */ /* 0x000fea0003800000 */
.L_x_7415:
[----:B------:R-:W-:-:S13]  /*48f0*/  ISETP.NE.AND P0, PT, R0, 0x1c, PT ;  /* 0x0000001c0000780c */ /* 0x000fda0003f05270 */
[----:B------:R-:W-:Y:S05]  /*4900*/  @!P0 BRA `(.L_x_7426) ;  /* 0x00000000009c8947 */ /* 0x000fea0003800000 */
[----:B------:R-:W-:-:S13]  /*4910*/  ISETP.NE.AND P0, PT, R0, 0x1d, PT ;  /* 0x0000001d0000780c */ /* 0x000fda0003f05270 */
[----:B------:R-:W-:Y:S05]  /*4920*/  @!P0 BRA `(.L_x_7427) ;  /* 0x0000000000888947 */ /* 0x000fea0003800000 */
[----:B------:R-:W-:-:S13]  /*4930*/  ISETP.NE.AND P0, PT, R0, 0x2c, PT ;  /* 0x0000002c0000780c */ /* 0x000fda0003f05270 */
[----:B------:R-:W-:Y:S05]  /*4940*/  @!P0 BRA `(.L_x_7428) ;  /* 0x0000000000448947 */ /* 0x000fea0003800000 */
.L_x_7398:
        /* <DEDUP_REMOVED lines=16> */
.L_x_7429:
[----:B------:R-:W-:Y:S05]  /*4a50*/  BRA `(.L_x_7399) ;  /* 0x0000000000507947 */ /* 0x000fea0003800000 */
.L_x_7428:
        /* <DEDUP_REMOVED lines=15> */
.L_x_7427:
[----:B------:R-:W0:Y:S02]  /*4b50*/  F2I.U64.TRUNC R4, R4 ;  /* 0x0000000400047311 */ /* 0x000e24000020d800 */
[----:B0-----:R0:W-:Y:S01]  /*4b60*/  STG.E.64 desc[UR36][R8.64], R4 ;  /* 0x0000000408007986 */ /* 0x0011e2000c101b24 */
[----:B------:R-:W-:Y:S05]  /*4b70*/  BRA `(.L_x_7399) ;  /* 0x0000000000087947 */ /* 0x000fea0003800000 */
.L_x_7426:
[----:B------:R-:W0:Y:S02]  /*4b80*/  F2I.FTZ.U32.TRUNC.NTZ R3, R4 ;  /* 0x0000000400037305 */ /* 0x000e24000021f000 */
[----:B0-----:R3:W-:Y:S02]  /*4b90*/  STG.E desc[UR36][R8.64], R3 ;  /* 0x0000000308007986 */ /* 0x0017e4000c101924 */
.L_x_7399:
        /* <DEDUP_REMOVED lines=24> */
.L_x_7434:
[----:B------:R-:W0:Y:S02]  /*4d20*/  F2I.S64.TRUNC R24, R24 ;  /* 0x0000001800187311 */ /* 0x000e24000020d900 */
[----:B0-----:R-:W-:-:S05]  /*4d30*/  IMAD.MOV.U32 R3, RZ, RZ, R24 ;  /* 0x000000ffff037224 */ /* 0x001fca00078e0018 */
[----:B------:R0:W-:Y:S01]  /*4d40*/  STG.E.U8 desc[UR36][R8.64], R3 ;  /* 0x0000000308007986 */ /* 0x0001e2000c101124 */
[----:B------:R-:W-:Y:S05]  /*4d50*/  BRA `(.L_x_7436) ;  /* 0x0000000c00287947 */ /* 0x000fea0003800000 */
.L_x_7433:
        /* <DEDUP_REMOVED lines=9> */
.L_x_7438:
[----:B------:R-:W0:Y:S02]  /*4df0*/  F2I.FTZ.TRUNC.NTZ R3, R24 ;  /* 0x0000001800037305 */ /* 0x000e24000021f100 */
[----:B0-----:R0:W-:Y:S01]  /*4e00*/  STG.E desc[UR36][R8.64], R3 ;  /* 0x0000000308007986 */ /* 0x0011e2000c101924 */
[----:B------:R-:W-:Y:S05]  /*4e10*/  BRA `(.L_x_7436) ;  /* 0x0000000800f87947 */ /* 0x000fea0003800000 */
.L_x_7437:
[----:B------:R-:W0:Y:S02]  /*4e20*/  F2I.FTZ.TRUNC.NTZ R3, R24 ;  /* 0x0000001800037305 */ /* 0x000e24000021f100 */
[----:B0-----:R0:W-:Y:S01]  /*4e30*/  STG.E.U16 desc[UR36][R8.64], R3 ;  /* 0x0000000308007986 */ /* 0x0011e2000c101524 */
[----:B------:R-:W-:Y:S05]  /*4e40*/  BRA `(.L_x_7436) ;  /* 0x0000000800ec7947 */ /* 0x000fea0003800000 */
.L_x_7432:
        /* <DEDUP_REMOVED lines=8> */
.L_x_7440:
[----:B------:R-:W-:-:S05]  /*4ed0*/  F2FP.F16.F32.PACK_AB R24, RZ, R24 ;  /* 0x00000018ff18723e */ /* 0x000fca00000000ff */
[----:B------:R0:W-:Y:S01]  /*4ee0*/  STG.E.U16 desc[UR36][R8.64], R24 ;  /* 0x0000001808007986 */ /* 0x0001e2000c101524 */
[----:B------:R-:W-:Y:S05]  /*4ef0*/  BRA `(.L_x_7436) ;  /* 0x0000000800c07947 */ /* 0x000fea0003800000 */
.L_x_7439:
        /* <DEDUP_REMOVED lines=9> */
.L_x_7442:
[----:B------:R-:W-:-:S04]  /*4f90*/  F2FP.F16.F32.PACK_AB R3, RZ, R24 ;  /* 0x00000018ff03723e */ /* 0x000fc800000000ff */
[----:B------:R-:W-:-:S05]  /*4fa0*/  PRMT R3, R3, 0x5410, RZ ;  /* 0x0000541003037816 */ /* 0x000fca00000000ff */
[----:B------:R0:W-:Y:S01]  /*4fb0*/  STG.E desc[UR36][R8.64], R3 ;  /* 0x0000000308007986 */ /* 0x0001e2000c101924 */
[----:B------:R-:W-:Y:S05]  /*4fc0*/  BRA `(.L_x_7436) ;  /* 0x00000008008c7947 */ /* 0x000fea0003800000 */
.L_x_7441:
[----:B------:R-:W-:-:S06]  /*4fd0*/  FMUL.FTZ R4, R24, 1 ;  /* 0x3f80000018047820 */ /* 0x000fcc0000410000 */
[----:B------:R-:W0:Y:S02]  /*4fe0*/  F2F.F64.F32 R4, R4 ;  /* 0x0000000400047310 */ /* 0x000e240000201800 */
[----:B0-----:R0:W-:Y:S01]  /*4ff0*/  STG.E.64 desc[UR36][R8.64], R4 ;  /* 0x0000000408007986 */ /* 0x0011e2000c101b24 */
[----:B------:R-:W-:Y:S05]  /*5000*/  BRA `(.L_x_7436) ;  /* 0x00000008007c7947 */ /* 0x000fea0003800000 */
.L_x_7431:
        /* <DEDUP_REMOVED lines=13> */
.L_x_7446:
        /* <DEDUP_REMOVED lines=16> */
.L_x_7449:
[----:B------:R-:W-:-:S04]  /*51e0*/  SHF.R.U32.HI R24, RZ, 0x18, R24 ;  /* 0x00000018ff187819 */ /* 0x000fc80000011618 */
[----:B------:R-:W-:-:S04]  /*51f0*/  LOP3.LUT R3, R3, 0x80, R24, 0xf8, !PT ;  /* 0x0000008003037812 */ /* 0x000fc800078ef818 */
[----:B------:R-:W-:-:S07]  /*5200*/  PRMT R4, R3, 0x7610, R4 ;  /* 0x0000761003047816 */ /* 0x000fce0000000004 */
.L_x_7448:
[----:B------:R-:W-:Y:S05]  /*5210*/  BSYNC.RECONVERGENT B0 ;  /* 0x0000000000007941 */ /* 0x000fea0003800200 */
.L_x_7447:
[----:B------:R0:W-:Y:S01]  /*5220*/  STG.E.U8 desc[UR36][R8.64], R4 ;  /* 0x0000000408007986 */ /* 0x0001e2000c101124 */
[----:B------:R-:W-:Y:S05]  /*5230*/  BRA `(.L_x_7436) ;  /* 0x0000000400f07947 */ /* 0x000fea0003800000 */
.L_x_7445:
        /* <DEDUP_REMOVED lines=16> */
.L_x_7452:
[----:B------:R-:W-:-:S04]  /*5340*/  SHF.R.U32.HI R24, RZ, 0x18, R24 ;  /* 0x00000018ff187819 */ /* 0x000fc80000011618 */
[----:B------:R-:W-:-:S04]  /*5350*/  LOP3.LUT R3, R3, 0x80, R24, 0xf8, !PT ;  /* 0x0000008003037812 */ /* 0x000fc800078ef818 */
[----:B------:R-:W-:-:S07]  /*5360*/  PRMT R4, R3, 0x7610, R4 ;  /* 0x0000761003047816 */ /* 0x000fce0000000004 */
.L_x_7451:
[----:B------:R-:W-:Y:S05]  /*5370*/  BSYNC.RECONVERGENT B0 ;  /* 0x0000000000007941 */ /* 0x000fea0003800200 */
.L_x_7450:
[----:B------:R0:W-:Y:S01]  /*5380*/  STG.E.U8 desc[UR36][R8.64], R4 ;  /* 0x0000000408007986 */ /* 0x0001e2000c101124 */
[----:B------:R-:W-:Y:S05]  /*5390*/  BRA `(.L_x_7436) ;  /* 0x0000000400987947 */ /* 0x000fea0003800000 */
.L_x_7444:
        /* <DEDUP_REMOVED lines=21> */
.L_x_7454:
[----:B------:R-:W0:Y:S02]  /*54f0*/  F2I.U64.TRUNC R24, R24 ;  /* 0x0000001800187311 */ /* 0x000e24000020d800 */
[----:B0-----:R0:W-:Y:S01]  /*5500*/  STG.E.64 desc[UR36][R8.64], R24 ;  /* 0x0000001808007986 */ /* 0x0011e2000c101b24 */
[----:B------:R-:W-:Y:S05]  /*5510*/  BRA `(.L_x_7436) ;  /* 0x0000000400387947 */ /* 0x000fea0003800000 */
.L_x_7453:
[----:B------:R-:W0:Y:S02]  /*5520*/  F2I.FTZ.U32.TRUNC.NTZ R3, R24 ;  /* 0x0000001800037305 */ /* 0x000e24000021f000 */
[----:B0-----:R0:W-:Y:S01]  /*5530*/  STG.E desc[UR36][R8.64], R3 ;  /* 0x0000000308007986 */ /* 0x0011e2000c101924 */
[----:B------:R-:W-:Y:S05]  /*5540*/  BRA `(.L_x_7436) ;  /* 0x00000004002c7947 */ /* 0x000fea0003800000 */
.L_x_7443:
        /* <DEDUP_REMOVED lines=10> */
.L_x_7456:
[----:B------:R-:W-:Y:S01]  /*55f0*/  FMUL.FTZ R4, R24, 1 ;  /* 0x3f80000018047820 */ /* 0x000fe20000410000 */
[----:B------:R-:W-:-:S05]  /*5600*/  CS2R R6, SRZ ;  /* 0x0000000000067805 */ /* 0x000fca000001ff00 */
[----:B------:R-:W0:Y:S02]  /*5610*/  F2F.F64.F32 R4, R4 ;  /* 0x0000000400047310 */ /* 0x000e240000201800 */
[----:B0-----:R0:W-:Y:S01]  /*5620*/  STG.E.128 desc[UR36][R8.64], R4 ;  /* 0x0000000408007986 */ /* 0x0011e2000c101d24 */
[----:B------:R-:W-:Y:S05]  /*5630*/  BRA `(.L_x_7436) ;  /* 0x0000000000f07947 */ /* 0x000fea0003800000 */
.L_x_7455:
[----:B------:R-:W-:-:S13]  /*5640*/  ISETP.NE.AND P0, PT, R0, 0xf, PT ;  /* 0x0000000f0000780c */ /* 0x000fda0003f05270 */
[----:B------:R-:W-:Y:S05]  /*5650*/  @!P0 BRA `(.L_x_7457) ;  /* 0x0000000000e08947 */ /* 0x000fea0003800000 */
[----:B------:R-:W-:-:S13]  /*5660*/  ISETP.NE.AND P0, PT, R0, 0x17, PT ;  /* 0x000000170000780c */ /* 0x000fda0003f05270 */
[----:B------:R-:W-:Y:S05]  /*5670*/  @!P0 BRA `(.L_x_7458) ;  /* 0x00000000008c8947 */ /* 0x000fea0003800000 */
[----:B------:R-:W-:-:S13]  /*5680*/  ISETP.NE.AND P0, PT, R0, 0x18, PT ;  /* 0x000000180000780c */ /* 0x000fda0003f05270 */
[----:B------:R-:W-:Y:S05]  /*5690*/  @!P0 BRA `(.L_x_7459) ;  /* 0x0000000000448947 */ /* 0x000fea0003800000 */
.L_x_7435:
        /* <DEDUP_REMOVED lines=16> */
.L_x_7460:
[----:B------:R-:W-:Y:S05]  /*57a0*/  BRA `(.L_x_7436) ;  /* 0x0000000000947947 */ /* 0x000fea0003800000 */
.L_x_7459:
        /* <DEDUP_REMOVED lines=12> */
.L_x_7462:
[----:B------:R-:W-:Y:S05]  /*5870*/  BSYNC.RECONVERGENT B0 ;  /* 0x0000000000007941 */ /* 0x000fea0003800200 */
.L_x_7461:
[----:B------:R-:W-:-:S05]  /*5880*/  LOP3.LUT R3, R0, 0x80, R5, 0xf8, !PT ;  /* 0x0000008000037812 */ /* 0x000fca00078ef805 */
[----:B------:R3:W-:Y:S01]  /*5890*/  STG.E.U8 desc[UR36][R8.64], R3 ;  /* 0x0000000308007986 */ /* 0x0007e2000c101124 */
[----:B------:R-:W-:Y:S05]  /*58a0*/  BRA `(.L_x_7436) ;  /* 0x0000000000547947 */ /* 0x000fea0003800000 */
.L_x_7458:
        /* <DEDUP_REMOVED lines=11> */
.L_x_7464:
[----:B------:R-:W-:Y:S01]  /*5960*/  IMAD.MOV.U32 R0, RZ, RZ, 0x7f ;  /* 0x0000007fff007424 */ /* 0x000fe200078e00ff */
[----:B------:R-:W-:-:S04]  /*5970*/  ISETP.GT.U32.AND P0, PT, R4, 0x7f800000, PT ;  /* 0x7f8000000400780c */ /* 0x000fc80003f04070 */
[----:B------:R-:W-:-:S09]  /*5980*/  SEL R0, R0, 0x7c, P0 ;  /* 0x0000007c00007807 */ /* 0x000fd20000000000 */
.L_x_7465:
[----:B------:R-:W-:Y:S05]  /*5990*/  BSYNC.RECONVERGENT B0 ;  /* 0x0000000000007941 */ /* 0x000fea0003800200 */
.L_x_7463:
[----:B------:R-:W-:-:S04]  /*59a0*/  SHF.R.U32.HI R3, RZ, 0x18, R24 ;  /* 0x00000018ff037819 */ /* 0x000fc80000011618 */
[----:B------:R-:W-:-:S05]  /*59b0*/  LOP3.LUT R3, R0, 0x80, R3, 0xf8, !PT ;  /* 0x0000008000037812 */ /* 0x000fca00078ef803 */
[----:B------:R2:W-:Y:S01]  /*59c0*/  STG.E.U8 desc[UR36][R8.64], R3 ;  /* 0x0000000308007986 */ /* 0x0005e2000c101124 */
[----:B------:R-:W-:Y:S05]  /*59d0*/  BRA `(.L_x_7436) ;  /* 0x0000000000087947 */ /* 0x000fea0003800000 */
.L_x_7457:
[----:B------:R-:W-:-:S05]  /*59e0*/  F2FP.BF16.F32.PACK_AB R24, RZ, R24 ;  /* 0x00000018ff18723e */ /* 0x000fca00000010ff */
[----:B------:R4:W-:Y:S02]  /*59f0*/  STG.E.U16 desc[UR36][R8.64], R24 ;  /* 0x0000001808007986 */ /* 0x0009e4000c101524 */
.L_x_7436:
[----:B------:R-:W-:-:S07]  /*5a00*/  VIADD R23, R23, 0x80 ;  /* 0x0000008017177836 */ /* 0x000fce0000000000 */
.L_x_7393:
[----:B------:R-:W-:-:S13]  /*5a10*/  ISETP.GE.AND P0, PT, R23, R17, PT ;  /* 0x000000111700720c */ /* 0x000fda0003f06270 */
[----:B------:R-:W-:Y:S05]  /*5a20*/  @P0 BREAK.RELIABLE B6 ;  /* 0x0000000000060942 */ /* 0x000fea0003800100 */
[----:B------:R-:W-:Y:S05]  /*5a30*/  @P0 BRA `(.L_x_7430) ;  /* 0x0000000c00940947 */ /* 0x000fea0003800000 */
[----:B------:R-:W-:Y:S05]  /*5a40*/  BSYNC.RELIABLE B6 ;  /* 0x0000000000067941 */ /* 0x000fea0003800100 */
.L_x_7392:
        /* <DEDUP_REMOVED lines=21> */
.L_x_7469:
[----:B------:R-:W0:Y:S02]  /*5ba0*/  F2I.S64.TRUNC R18, R18 ;  /* 0x0000001200127311 */ /* 0x000e24000020d900 */
[----:B0-----:R-:W-:-:S05]  /*5bb0*/  IMAD.MOV.U32 R3, RZ, RZ, R18 ;  /* 0x000000ffff037224 */ /* 0x001fca00078e0012 */
[----:B------:R0:W-:Y:S01]  /*5bc0*/  STG.E.U8 desc[UR36][R8.64], R3 ;  /* 0x0000000308007986 */ /* 0x0001e2000c101124 */
[----:B------:R-:W-:Y:S05]  /*5bd0*/  BRA `(.L_x_7471) ;  /* 0x0000000c00287947 */ /* 0x000fea0003800000 */
.L_x_7468:
        /* <DEDUP_REMOVED lines=9> */
.L_x_7473:
[----:B------:R-:W0:Y:S02]  /*5c70*/  F2I.FTZ.TRUNC.NTZ R3, R18 ;  /* 0x0000001200037305 */ /* 0x000e24000021f100 */
[----:B0-----:R0:W-:Y:S01]  /*5c80*/  STG.E desc[UR36][R8.64], R3 ;  /* 0x0000000308007986 */ /* 0x0011e2000c101924 */
[----:B------:R-:W-:Y:S05]  /*5c90*/  BRA `(.L_x_7471) ;  /* 0x0000000800f87947 */ /* 0x000fea0003800000 */
.L_x_7472:
[----:B------:R-:W0:Y:S02]  /*5ca0*/  F2I.FTZ.TRUNC.NTZ R3, R18 ;  /* 0x0000001200037305 */ /* 0x000e24000021f100 */
[----:B0-----:R0:W-:Y:S01]  /*5cb0*/  STG.E.U16 desc[UR36][R8.64], R3 ;  /* 0x0000000308007986 */ /* 0x0011e2000c101524 */
[----:B------:R-:W-:Y:S05]  /*5cc0*/  BRA `(.L_x_7471) ;  /* 0x0000000800ec7947 */ /* 0x000fea0003800000 */
.L_x_7467:
        /* <DEDUP_REMOVED lines=8> */
.L_x_7475:
[----:B------:R-:W-:-:S05]  /*5d50*/  F2FP.F16.F32.PACK_AB R18, RZ, R18 ;  /* 0x00000012ff12723e */ /* 0x000fca00000000ff */
[----:B------:R0:W-:Y:S01]  /*5d60*/  STG.E.U16 desc[UR36][R8.64], R18 ;  /* 0x0000001208007986 */ /* 0x0001e2000c101524 */
[----:B------:R-:W-:Y:S05]  /*5d70*/  BRA `(.L_x_7471) ;  /* 0x0000000800c07947 */ /* 0x000fea0003800000 */
.L_x_7474:
        /* <DEDUP_REMOVED lines=9> */
.L_x_7477:
[----:B------:R-:W-:-:S04]  /*5e10*/  F2FP.F16.F32.PACK_AB R3, RZ, R18 ;  /* 0x00000012ff03723e */ /* 0x000fc800000000ff */
[----:B------:R-:W-:-:S05]  /*5e20*/  PRMT R3, R3, 0x5410, RZ ;  /* 0x0000541003037816 */ /* 0x000fca00000000ff */
[----:B------:R0:W-:Y:S01]  /*5e30*/  STG.E desc[UR36][R8.64], R3 ;  /* 0x0000000308007986 */ /* 0x0001e2000c101924 */
[----:B------:R-:W-:Y:S05]  /*5e40*/  BRA `(.L_x_7471) ;  /* 0x00000008008c7947 */ /* 0x000fea0003800000 */
.L_x_7476:
[----:B------:R-:W-:-:S06]  /*5e50*/  FMUL.FTZ R4, R18, 1 ;  /* 0x3f80000012047820 */ /* 0x000fcc0000410000 */
[----:B------:R-:W0:Y:S02]  /*5e60*/  F2F.F64.F32 R4, R4 ;  /* 0x0000000400047310 */ /* 0x000e240000201800 */
[----:B0-----:R0:W-:Y:S01]  /*5e70*/  STG.E.64 desc[UR36][R8.64], R4 ;  /* 0x0000000408007986 */ /* 0x0011e2000c101b24 */
[----:B------:R-:W-:Y:S05]  /*5e80*/  BRA `(.L_x_7471) ;  /* 0x00000008007c7947 */ /* 0x000fea0003800000 */
.L_x_7466:
        /* <DEDUP_REMOVED lines=13> */
.L_x_7481:
        /* <DEDUP_REMOVED lines=16> */
.L_x_7484:
[----:B------:R-:W-:-:S04]  /*6060*/  SHF.R.U32.HI R18, RZ, 0x18, R18 ;  /* 0x00000018ff127819 */ /* 0x000fc80000011612 */
[----:B------:R-:W-:-:S04]  /*6070*/  LOP3.LUT R3, R3, 0x80, R18, 0xf8, !PT ;  /* 0x0000008003037812 */ /* 0x000fc800078ef812 */
[----:B------:R-:W-:-:S07]  /*6080*/  PRMT R4, R3, 0x7610, R4 ;  /* 0x0000761003047816 */ /* 0x000fce0000000004 */
.L_x_7483:
[----:B------:R-:W-:Y:S05]  /*6090*/  BSYNC.RECONVERGENT B0 ;  /* 0x0000000000007941 */ /* 0x000fea0003800200 */
.L_x_7482:
[----:B------:R0:W-:Y:S01]  /*60a0*/  STG.E.U8 desc[UR36][R8.64], R4 ;  /* 0x0000000408007986 */ /* 0x0001e2000c101124 */
[----:B------:R-:W-:Y:S05]  /*60b0*/  BRA `(.L_x_7471) ;  /* 0x0000000400f07947 */ /* 0x000fea0003800000 */
.L_x_7480:
        /* <DEDUP_REMOVED lines=16> */
.L_x_7487:
[----:B------:R-:W-:-:S04]  /*61c0*/  SHF.R.U32.HI R18, RZ, 0x18, R18 ;  /* 0x00000018ff127819 */ /* 0x000fc80000011612 */
[----:B------:R-:W-:-:S04]  /*61d0*/  LOP3.LUT R3, R3, 0x80, R18, 0xf8, !PT ;  /* 0x0000008003037812 */ /* 0x000fc800078ef812 */
[----:B------:R-:W-:-:S07]  /*61e0*/  PRMT R4, R3, 0x7610, R4 ;  /* 0x0000761003047816 */ /* 0x000fce0000000004 */
.L_x_7486:
[----:B------:R-:W-:Y:S05]  /*61f0*/  BSYNC.RECONVERGENT B0 ;  /* 0x0000000000007941 */ /* 0x000fea0003800200 */
.L_x_7485:
[----:B------:R0:W-:Y:S01]  /*6200*/  STG.E.U8 desc[UR36][R8.64], R4 ;  /* 0x0000000408007986 */ /* 0x0001e2000c101124 */
[----:B------:R-:W-:Y:S05]  /*6210*/  BRA `(.L_x_7471) ;  /* 0x0000000400987947 */ /* 0x000fea0003800000 */
.L_x_7479:
        /* <DEDUP_REMOVED lines=21> */
.L_x_7489:
[----:B------:R-:W0:Y:S02]  /*6370*/  F2I.U64.TRUNC R18, R18 ;  /* 0x0000001200127311 */ /* 0x000e24000020d800 */
[----:B0-----:R0:W-:Y:S01]  /*6380*/  STG.E.64 desc[UR36][R8.64], R18 ;  /* 0x0000001208007986 */ /* 0x0011e2000c101b24 */
[----:B------:R-:W-:Y:S05]  /*6390*/  BRA `(.L_x_7471) ;  /* 0x0000000400387947 */ /* 0x000fea0003800000 */
.L_x_7488:
[----:B------:R-:W0:Y:S02]  /*63a0*/  F2I.FTZ.U32.TRUNC.NTZ R3, R18 ;  /* 0x0000001200037305 */ /* 0x000e24000021f000 */
[----:B0-----:R0:W-:Y:S01]  /*63b0*/  STG.E desc[UR36][R8.64], R3 ;  /* 0x0000000308007986 */ /* 0x0011e2000c101924 */
[----:B------:R-:W-:Y:S05]  /*63c0*/  BRA `(.L_x_7471) ;  /* 0x00000004002c7947 */ /* 0x000fea0003800000 */
.L_x_7478:
        /* <DEDUP_REMOVED lines=10> */
.L_x_7491:
[----:B------:R-:W-:Y:S01]  /*6470*/  FMUL.FTZ R4, R18, 1 ;  /* 0x3f80000012047820 */ /* 0x000fe20000410000 */
[----:B------:R-:W-:-:S05]  /*6480*/  CS2R R6, SRZ ;  /* 0x0000000000067805 */ /* 0x000fca000001ff00 */
[----:B------:R-:W0:Y:S02]  /*6490*/  F2F.F64.F32 R4, R4 ;  /* 0x0000000400047310 */ /* 0x000e240000201800 */
[----:B0-----:R4:W-:Y:S01]  /*64a0*/  STG.E.128 desc[UR36][R8.64], R4 ;  /* 0x0000000408007986 */ /* 0x0019e2000c101d24 */
[----:B------:R-:W-:Y:S05]  /*64b0*/  BRA `(.L_x_7471) ;  /* 0x0000000000f07947 */ /* 0x000fea0003800000 */
.L_x_7490:
[----:B------:R-:W-:-:S13]  /*64c0*/  ISETP.NE.AND P0, PT, R0, 0xf, PT ;  /* 0x0000000f0000780c */ /* 0x000fda0003f05270 */
[----:B------:R-:W-:Y:S05]  /*64d0*/  @!P0 BRA `(.L_x_7492) ;  /* 0x0000000000e08947 */ /* 0x000fea0003800000 */
[----:B------:R-:W-:-:S13]  /*64e0*/  ISETP.NE.AND P0, PT, R0, 0x17, PT ;  /* 0x000000170000780c */ /* 0x000fda0003f05270 */
[----:B------:R-:W-:Y:S05]  /*64f0*/  @!P0 BRA `(.L_x_7493) ;  /* 0x00000000008c8947 */ /* 0x000fea0003800000 */
[----:B------:R-:W-:-:S13]  /*6500*/  ISETP.NE.AND P0, PT, R0, 0x18, PT ;  /* 0x000000180000780c */ /* 0x000fda0003f05270 */
[----:B------:R-:W-:Y:S05]  /*6510*/  @!P0 BRA `(.L_x_7494) ;  /* 0x0000000000448947 */ /* 0x000fea0003800000 */
.L_x_7470:
        /* <DEDUP_REMOVED lines=16> */
.L_x_7495:
[----:B------:R-:W-:Y:S05]  /*6620*/  BRA `(.L_x_7471) ;  /* 0x0000000000947947 */ /* 0x000fea0003800000 */
.L_x_7494:
        /* <DEDUP_REMOVED lines=12> */
.L_x_7497:
[----:B------:R-:W-:Y:S05]  /*66f0*/  BSYNC.RECONVERGENT B0 ;  /* 0x0000000000007941 */ /* 0x000fea0003800200 */
.L_x_7496:
[----:B------:R-:W-:-:S05]  /*6700*/  LOP3.LUT R3, R0, 0x80, R5, 0xf8, !PT ;  /* 0x0000008000037812 */ /* 0x000fca00078ef805 */
[----:B------:R1:W-:Y:S01]  /*6710*/  STG.E.U8 desc[UR36][R8.64], R3 ;  /* 0x0000000308007986 */ /* 0x0003e2000c101124 */
[----:B------:R-:W-:Y:S05]  /*6720*/  BRA `(.L_x_7471) ;  /* 0x0000000000547947 */ /* 0x000fea0003800000 */
.L_x_7493:
        /* <DEDUP_REMOVED lines=11> */
.L_x_7499:
[----:B------:R-:W-:Y:S01]  /*67e0*/  IMAD.MOV.U32 R0, RZ, RZ, 0x7f ;  /* 0x0000007fff007424 */ /* 0x000fe200078e00ff */
[----:B------:R-:W-:-:S04]  /*67f0*/  ISETP.GT.U32.AND P0, PT, R4, 0x7f800000, PT ;  /* 0x7f8000000400780c */ /* 0x000fc80003f04070 */
[----:B------:R-:W-:-:S09]  /*6800*/  SEL R0, R0, 0x7c, P0 ;  /* 0x0000007c00007807 */ /* 0x000fd20000000000 */
.L_x_7500:
[----:B------:R-:W-:Y:S05]  /*6810*/  BSYNC.RECONVERGENT B0 ;  /* 0x0000000000007941 */ /* 0x000fea0003800200 */
.L_x_7498:
[----:B------:R-:W-:-:S04]  /*6820*/  SHF.R.U32.HI R3, RZ, 0x18, R18 ;  /* 0x00000018ff037819 */ /* 0x000fc80000011612 */
[----:B------:R-:W-:-:S05]  /*6830*/  LOP3.LUT R3, R0, 0x80, R3, 0xf8, !PT ;  /* 0x0000008000037812 */ /* 0x000fca00078ef803 */
[----:B------:R2:W-:Y:S01]  /*6840*/  STG.E.U8 desc[UR36][R8.64], R3 ;  /* 0x0000000308007986 */ /* 0x0005e2000c101124 */
[----:B------:R-:W-:Y:S05]  /*6850*/  BRA `(.L_x_7471) ;  /* 0x0000000000087947 */ /* 0x000fea0003800000 */
.L_x_7492:
[----:B------:R-:W-:-:S05]  /*6860*/  F2FP.BF16.F32.PACK_AB R18, RZ, R18 ;  /* 0x00000012ff12723e */ /* 0x000fca00000010ff */
[----:B------:R0:W-:Y:S02]  /*6870*/  STG.E.U16 desc[UR36][R8.64], R18 ;  /* 0x0000001208007986 */ /* 0x0001e4000c101524 */
.L_x_7471:
[----:B------:R-:W-:-:S07]  /*6880*/  VIADD R23, R23, 0x80 ;  /* 0x0000008017177836 */ /* 0x000fce0000000000 */
.L_x_7430:
[----:B------:R-:W-:Y:S05]  /*6890*/  BSYNC.RECONVERGENT B7 ;  /* 0x0000000000077941 */ /* 0x000fea0003800200 */
.L_x_7391:
[----:B------:R-:W-:-:S13]  /*68a0*/  ISETP.GE.AND P0, PT, R23, R17, PT ;  /* 0x000000111700720c */ /* 0x000fda0003f06270 */
[----:B------:R-:W-:Y:S05]  /*68b0*/  @P0 EXIT ;  /* 0x000000000000094d */ /* 0x000fea0003800000 */
[----:B0---4-:R-:W0:Y:S01]  /*68c0*/  LDC.64 R4, c[0x0][0x390] ;  /* 0x0000e400ff047b82 */ /* 0x011e220000000a00 */
[----:B------:R-:W3:Y:S01]  /*68d0*/  LDCU UR4, c[0x0][0x3b0] ;  /* 0x00007600ff0477ac */ /* 0x000ee20008000800 */
[----:B-12---:R-:W-:Y:S01]  /*68e0*/  PRMT R0, R16, 0x9910, RZ ;  /* 0x0000991010007816 */ /* 0x006fe200000000ff */
[----:B------:R-:W-:-:S03]  /*68f0*/  IMAD R2, R2, 0x200, R23 ;  /* 0x0000020002027824 */ /* 0x000fc600078e0217 */
[----:B------:R-:W-:Y:S01]  /*6900*/  ISETP.GT.AND P1, PT, R0, 0x9, PT ;  /* 0x000000090000780c */ /* 0x000fe20003f24270 */
[----:B---3--:R-:W-:-:S05]  /*6910*/  IMAD R3, R2, UR4, RZ ;  /* 0x0000000402037c24 */ /* 0x008fca000f8e02ff */
        /* <DEDUP_REMOVED lines=14> */
.L_x_7504:
[----:B------:R-:W0:Y:S02]  /*6a00*/  F2I.S64.TRUNC R22, R22 ;  /* 0x0000001600167311 */ /* 0x000e24000020d900 */
[----:B0-----:R-:W-:-:S05]  /*6a10*/  IMAD.MOV.U32 R5, RZ, RZ, R22 ;  /* 0x000000ffff057224 */ /* 0x001fca00078e0016 */
[----:B------:R-:W-:Y:S01]  /*6a20*/  STG.E.U8 desc[UR36][R2.64], R5 ;  /* 0x0000000502007986 */ /* 0x000fe2000c101124 */
[----:B------:R-:W-:Y:S05]  /*6a30*/  EXIT ;  /* 0x000000000000794d */ /* 0x000fea0003800000 */
.L_x_7503:
        /* <DEDUP_REMOVED lines=9> */
.L_x_7507:
[----:B------:R-:W0:Y:S02]  /*6ad0*/  F2I.FTZ.TRUNC.NTZ R5, R22 ;  /* 0x0000001600057305 */ /* 0x000e24000021f100 */
[----:B0-----:R-:W-:Y:S01]  /*6ae0*/  STG.E desc[UR36][R2.64], R5 ;  /* 0x0000000502007986 */ /* 0x001fe2000c101924 */
[----:B------:R-:W-:Y:S05]  /*6af0*/  EXIT ;  /* 0x000000000000794d */ /* 0x000fea0003800000 */
.L_x_7506:
[----:B------:R-:W0:Y:S02]  /*6b00*/  F2I.FTZ.TRUNC.NTZ R5, R22 ;  /* 0x0000001600057305 */ /* 0x000e24000021f100 */
[----:B0-----:R-:W-:Y:S01]  /*6b10*/  STG.E.U16 desc[UR36][R2.64], R5 ;  /* 0x0000000502007986 */ /* 0x001fe2000c101524 */
[----:B------:R-:W-:Y:S05]  /*6b20*/  EXIT ;  /* 0x000000000000794d */ /* 0x000fea0003800000 */
.L_x_7502:
        /* <DEDUP_REMOVED lines=8> */
.L_x_7509:
[----:B------:R-:W-:-:S05]  /*6bb0*/  F2FP.F16.F32.PACK_AB R22, RZ, R22 ;  /* 0x00000016ff16723e */ /* 0x000fca00000000ff */
[----:B------:R-:W-:Y:S01]  /*6bc0*/  STG.E.U16 desc[UR36][R2.64], R22 ;  /* 0x0000001602007986 */ /* 0x000fe2000c101524 */
[----:B------:R-:W-:Y:S05]  /*6bd0*/  EXIT ;  /* 0x000000000000794d */ /* 0x000fea0003800000 */
.L_x_7508:
        /* <DEDUP_REMOVED lines=9> */
.L_x_7511:
[----:B------:R-:W-:-:S04]  /*6c70*/  F2FP.F16.F32.PACK_AB R5, RZ, R22 ;  /* 0x00000016ff05723e */ /* 0x000fc800000000ff */
[----:B------:R-:W-:-:S05]  /*6c80*/  PRMT R5, R5, 0x5410, RZ ;  /* 0x0000541005057816 */ /* 0x000fca00000000ff */
[----:B------:R-:W-:Y:S01]  /*6c90*/  STG.E desc[UR36][R2.64], R5 ;  /* 0x0000000502007986 */ /* 0x000fe2000c101924 */
[----:B------:R-:W-:Y:S05]  /*6ca0*/  EXIT ;  /* 0x000000000000794d */ /* 0x000fea0003800000 */
.L_x_7510:
[----:B------:R-:W-:-:S06]  /*6cb0*/  FMUL.FTZ R4, R22, 1 ;  /* 0x3f80000016047820 */ /* 0x000fcc0000410000 */
[----:B------:R-:W0:Y:S02]  /*6cc0*/  F2F.F64.F32 R4, R4 ;  /* 0x0000000400047310 */ /* 0x000e240000201800 */
[----:B0-----:R-:W-:Y:S01]  /*6cd0*/  STG.E.64 desc[UR36][R2.64], R4 ;  /* 0x0000000402007986 */ /* 0x001fe2000c101b24 */
[----:B------:R-:W-:Y:S05]  /*6ce0*/  EXIT ;  /* 0x000000000000794d */ /* 0x000fea0003800000 */
.L_x_7501:
        /* <DEDUP_REMOVED lines=13> */
.L_x_7515:
        /* <DEDUP_REMOVED lines=16> */
.L_x_7518:
[----:B------:R-:W-:-:S04]  /*6ec0*/  SHF.R.U32.HI R22, RZ, 0x18, R22 ;  /* 0x00000018ff167819 */ /* 0x000fc80000011616 */
[----:B------:R-:W-:-:S04]  /*6ed0*/  LOP3.LUT R5, R5, 0x80, R22, 0xf8, !PT ;  /* 0x0000008005057812 */ /* 0x000fc800078ef816 */
[----:B------:R-:W-:-:S07]  /*6ee0*/  PRMT R0, R5, 0x7610, R0 ;  /* 0x0000761005007816 */ /* 0x000fce0000000000 */
.L_x_7517:
[----:B------:R-:W-:Y:S05]  /*6ef0*/  BSYNC.RECONVERGENT B0 ;  /* 0x0000000000007941 */ /* 0x000fea0003800200 */
.L_x_7516:
[----:B------:R-:W-:Y:S01]  /*6f00*/  STG.E.U8 desc[UR36][R2.64], R0 ;  /* 0x0000000002007986 */ /* 0x000fe2000c101124 */
[----:B------:R-:W-:Y:S05]  /*6f10*/  EXIT ;  /* 0x000000000000794d */ /* 0x000fea0003800000 */
.L_x_7514:
        /* <DEDUP_REMOVED lines=16> */
.L_x_7521:
[----:B------:R-:W-:-:S04]  /*7020*/  SHF.R.U32.HI R22, RZ, 0x18, R22 ;  /* 0x00000018ff167819 */ /* 0x000fc80000011616 */
[----:B------:R-:W-:-:S04]  /*7030*/  LOP3.LUT R5, R5, 0x80, R22, 0xf8, !PT ;  /* 0x0000008005057812 */ /* 0x000fc800078ef816 */
[----:B------:R-:W-:-:S07]  /*7040*/  PRMT R0, R5, 0x7610, R0 ;  /* 0x0000761005007816 */ /* 0x000fce0000000000 */
.L_x_7520:
[----:B------:R-:W-:Y:S05]  /*7050*/  BSYNC.RECONVERGENT B0 ;  /* 0x0000000000007941 */ /* 0x000fea0003800200 */
.L_x_7519:
[----:B------:R-:W-:Y:S01]  /*7060*/  STG.E.U8 desc[UR36][R2.64], R0 ;  /* 0x0000000002007986 */ /* 0x000fe2000c101124 */
[----:B------:R-:W-:Y:S05]  /*7070*/  EXIT ;  /* 0x000000000000794d */ /* 0x000fea0003800000 */
.L_x_7513:
        /* <DEDUP_REMOVED lines=21> */
.L_x_7523:
[----:B------:R-:W0:Y:S02]  /*71d0*/  F2I.U64.TRUNC R22, R22 ;  /* 0x0000001600167311 */ /* 0x000e24000020d800 */
[----:B0-----:R-:W-:Y:S01]  /*71e0*/  STG.E.64 desc[UR36][R2.64], R22 ;  /* 0x0000001602007986 */ /* 0x001fe2000c101b24 */
[----:B------:R-:W-:Y:S05]  /*71f0*/  EXIT ;  /* 0x000000000000794d */ /* 0x000fea0003800000 */
.L_x_7522:
[----:B------:R-:W0:Y:S02]  /*7200*/  F2I.FTZ.U32.TRUNC.NTZ R5, R22 ;  /* 0x0000001600057305 */ /* 0x000e24000021f000 */
[----:B0-----:R-:W-:Y:S01]  /*7210*/  STG.E desc[UR36][R2.64], R5 ;  /* 0x0000000502007986 */ /* 0x001fe2000c101924 */
[----:B------:R-:W-:Y:S05]  /*7220*/  EXIT ;  /* 0x000000000000794d */ /* 0x000fea0003800000 */
.L_x_7512:
        /* <DEDUP_REMOVED lines=10> */
.L_x_7525:
[----:B------:R-:W-:Y:S01]  /*72d0*/  FMUL.FTZ R4, R22, 1 ;  /* 0x3f80000016047820 */ /* 0x000fe20000410000 */
[----:B------:R-:W-:-:S05]  /*72e0*/  CS2R R6, SRZ ;  /* 0x0000000000067805 */ /* 0x000fca000001ff00 */
[----:B------:R-:W0:Y:S02]  /*72f0*/  F2F.F64.F32 R4, R4 ;  /* 0x0000000400047310 */ /* 0x000e240000201800 */
[----:B0-----:R-:W-:Y:S01]  /*7300*/  STG.E.128 desc[UR36][R2.64], R4 ;  /* 0x0000000402007986 */ /* 0x001fe2000c101d24 */
[----:B------:R-:W-:Y:S05]  /*7310*/  EXIT ;  /* 0x000000000000794d */ /* 0x000fea0003800000 */
.L_x_7524:
[----:B------:R-:W-:-:S13]  /*7320*/  ISETP.NE.AND P0, PT, R0, 0xf, PT ;  /* 0x0000000f0000780c */ /* 0x000fda0003f05270 */
[----:B------:R-:W-:Y:S05]  /*7330*/  @!P0 BRA `(.L_x_7526) ;  /* 0x0000000000e08947 */ /* 0x000fea0003800000 */
[----:B------:R-:W-:-:S13]  /*7340*/  ISETP.NE.AND P0, PT, R0, 0x17, PT ;  /* 0x000000170000780c */ /* 0x000fda0003f05270 */
[----:B------:R-:W-:Y:S05]  /*7350*/  @!P0 BRA `(.L_x_7527) ;  /* 0x00000000008c8947 */ /* 0x000fea0003800000 */
[----:B------:R-:W-:-:S13]  /*7360*/  ISETP.NE.AND P0, PT, R0, 0x18, PT ;  /* 0x000000180000780c */ /* 0x000fda0003f05270 */
[----:B------:R-:W-:Y:S05]  /*7370*/  @!P0 BRA `(.L_x_7528) ;  /* 0x0000000000448947 */ /* 0x000fea0003800000 */
.L_x_7505:
        /* <DEDUP_REMOVED lines=16> */
.L_x_7529:
[----:B------:R-:W-:Y:S05]  /*7480*/  EXIT ;  /* 0x000000000000794d */ /* 0x000fea0003800000 */
.L_x_7528:
        /* <DEDUP_REMOVED lines=12> */
.L_x_7531:
[----:B------:R-:W-:Y:S05]  /*7550*/  BSYNC.RECONVERGENT B0 ;  /* 0x0000000000007941 */ /* 0x000fea0003800200 */
.L_x_7530:
[----:B------:R-:W-:-:S05]  /*7560*/  LOP3.LUT R5, R0, 0x80, R7, 0xf8, !PT ;  /* 0x0000008000057812 */ /* 0x000fca00078ef807 */
[----:B------:R-:W-:Y:S01]  /*7570*/  STG.E.U8 desc[UR36][R2.64], R5 ;  /* 0x0000000502007986 */ /* 0x000fe2000c101124 */
[----:B------:R-:W-:Y:S05]  /*7580*/  EXIT ;  /* 0x000000000000794d */ /* 0x000fea0003800000 */
.L_x_7527:
        /* <DEDUP_REMOVED lines=11> */
.L_x_7533:
[----:B------:R-:W-:Y:S01]  /*7640*/  IMAD.MOV.U32 R0, RZ, RZ, 0x7f ;  /* 0x0000007fff007424 */ /* 0x000fe200078e00ff */
[----:B------:R-:W-:-:S04]  /*7650*/  ISETP.GT.U32.AND P0, PT, R4, 0x7f800000, PT ;  /* 0x7f8000000400780c */ /* 0x000fc80003f04070 */
[----:B------:R-:W-:-:S09]  /*7660*/  SEL R0, R0, 0x7c, P0 ;  /* 0x0000007c00007807 */ /* 0x000fd20000000000 */
.L_x_7534:
[----:B------:R-:W-:Y:S05]  /*7670*/  BSYNC.RECONVERGENT B0 ;  /* 0x0000000000007941 */ /* 0x000fea0003800200 */
.L_x_7532:
[----:B------:R-:W-:-:S04]  /*7680*/  SHF.R.U32.HI R5, RZ, 0x18, R22 ;  /* 0x00000018ff057819 */ /* 0x000fc80000011616 */
[----:B------:R-:W-:-:S05]  /*7690*/  LOP3.LUT R5, R0, 0x80, R5, 0xf8, !PT ;  /* 0x0000008000057812 */ /* 0x000fca00078ef805 */
[----:B------:R-:W-:Y:S01]  /*76a0*/  STG.E.U8 desc[UR36][R2.64], R5 ;  /* 0x0000000502007986 */ /* 0x000fe2000c101124 */
[----:B------:R-:W-:Y:S05]  /*76b0*/  EXIT ;  /* 0x000000000000794d */ /* 0x000fea0003800000 */
.L_x_7526:
[----:B------:R-:W-:-:S05]  /*76c0*/  F2FP.BF16.F32.PACK_AB R22, RZ, R22 ;  /* 0x00000016ff16723e */ /* 0x000fca00000010ff */
[----:B------:R-:W-:Y:S01]  /*76d0*/  STG.E.U16 desc[UR36][R2.64], R22 ;  /* 0x0000001602007986 */ /* 0x000fe2000c101524 */
[----:B------:R-:W-:Y:S05]  /*76e0*/  EXIT ;  /* 0x000000000000794d */ /* 0x000fea0003800000 */
.L_x_7535:
        /* <DEDUP_REMOVED lines=9> */
.L_x_31081:


//--------------------- .text._ZN2at6native18elementwise_kernelILi128ELi2EZNS0_22gpu_kernel_impl_nocastINS0_13BUnaryFunctorIfffZZZNS0_21heaviside_kernel_cudaERNS_18TensorIteratorBaseEENKUlvE_clEvENKUlvE5_clEvEUlffE_EEEEvS5_RKT_EUliE_EEviT1_ --------------------------
	.section	.text._ZN2at6native18elementwise_kernelILi128ELi2EZNS0_22gpu_kernel_impl_nocastINS0_13BUnaryFunctorIfffZZZNS0_21heaviside_kernel_cudaERNS_18TensorIteratorBaseEENKUlvE_clEvENKUlvE5_clEvEUlffE_EEEEvS5_RKT_EUliE_EEviT1_,"ax",@progbits
	.align	128
        .global         _ZN2at6native18elementwise_kernelILi128ELi2EZNS0_22gpu_kernel_impl_nocastINS0_13BUnaryFunctorIfffZZZNS0_21heaviside_kernel_cudaERNS_18TensorIteratorBaseEENKUlvE_clEvENKUlvE5_clEvEUlffE_EEEEvS5_RKT_EUliE_EEviT1_
        .type           _ZN2at6native18elementwise_kernelILi128ELi2EZNS0_22gpu_kernel_impl_nocastINS0_13BUnaryFunctorIfffZZZNS0_21heaviside_kernel_cudaERNS_18TensorIteratorBaseEENKUlvE_clEvENKUlvE5_clEvEUlffE_EEEEvS5_RKT_EUliE_EEviT1_,@function
        .size           _ZN2at6native18elementwise_kernelILi128ELi2EZNS0_22gpu_kernel_impl_nocastINS0_13BUnaryFunctorIfffZZZNS0_21heaviside_kernel_cudaERNS_18TensorIteratorBaseEENKUlvE_clEvENKUlvE5_clEvEUlffE_EEEEvS5_RKT_EUliE_EEviT1_,(.L_x_31082 - _ZN2at6native18elementwise_kernelILi128ELi2EZNS0_22gpu_kernel_impl_nocastINS0_13BUnaryFunctorIfffZZZNS0_21heaviside_kernel_cudaERNS_18TensorIteratorBaseEENKUlvE_clEvENKUlvE5_clEvEUlffE_EEEEvS5_RKT_EUliE_EEviT1_)
        .other          _ZN2at6native18elementwise_kernelILi128ELi2EZNS0_22gpu_kernel_impl_nocastINS0_13BUnaryFunctorIfffZZZNS0_21heaviside_kernel_cudaERNS_18TensorIteratorBaseEENKUlvE_clEvENKUlvE5_clEvEUlffE_EEEEvS5_RKT_EUliE_EEviT1_,@"STO_CUDA_ENTRY STV_DEFAULT"
_ZN2at6native18elementwise_kernelILi128ELi2EZNS0_22gpu_kernel_impl_nocastINS0_13BUnaryFunctorIfffZZZNS0_21heaviside_kernel_cudaERNS_18TensorIteratorBaseEENKUlvE_clEvENKUlvE5_clEvEUlffE_EEEEvS5_RKT_EUliE_EEviT1_:
.text._ZN2at6native18elementwise_kernelILi128ELi2EZNS0_22gpu_kernel_impl_nocastINS0_13BUnaryFunctorIfffZZZNS0_21heaviside_kernel_cudaERNS_18TensorIteratorBaseEENKUlvE_clEvENKUlvE5_clEvEUlffE_EEEEvS5_RKT_EUliE_EEviT1_:
        /* <DEDUP_REMOVED lines=13> */
[----:B------:R-:W0:Y:S02]  /*00d0*/  LDC.64 R4, c[0x0][0x588] ;  /* 0x00016200ff047b82 */ /* 0x000e240000000a00 */
[----:B0-----:R-:W2:Y:S06]  /*00e0*/  LDG.E R4, desc[UR6][R4.64] ;  /* 0x0000000604047981 */ /* 0x001eac000c1e1900 */
[----:B------:R-:W0:Y:S01]  /*00f0*/  LDC.64 R6, c[0x0][0x580] ;  /* 0x00016000ff067b82 */ /* 0x000e220000000a00 */
[----:B------:R-:W-:Y:S02]  /*0100*/  IADD3 R3, PT, PT, R3, 0x80, RZ ;  /* 0x0000008003037810 */ /* 0x000fe40007ffe0ff */
[----:B--2---:R-:W-:-:S02]  /*0110*/  FSETP.NEU.FTZ.AND P0, PT, R4, RZ, PT ;  /* 0x000000ff0400720b */ /* 0x004fc40003f1d000 */
[----:B------:R-:W-:-:S11]  /*0120*/  FSET.BF.GT.FTZ.AND R9, R4, RZ, PT ;  /* 0x000000ff0409720a */ /* 0x000fd60003814000 */
[----:B------:R-:W0:Y:S02]  /*0130*/  @!P0 LDC R9, c[0x0][0x594] ;  /* 0x00016500ff098b82 */ /* 0x000e240000000800 */
[----:B0-----:R0:W-:Y:S02]  /*0140*/  STG.E desc[UR6][R6.64], R9 ;  /* 0x0000000906007986 */ /* 0x0011e4000c101906 */
.L_x_7538:
[----:B------:R-:W-:Y:S05]  /*0150*/  BSYNC.RECONVERGENT B0 ;  /* 0x0000000000007941 */ /* 0x000fea0003800200 */
.L_x_7537:
[----:B------:R-:W-:-:S13]  /*0160*/  ISETP.GE.AND P0, PT, R3, UR4, PT ;  /* 0x0000000403007c0c */ /* 0x000fda000bf06270 */
[----:B------:R-:W-:Y:S05]  /*0170*/  @P0 EXIT ;  /* 0x000000000000094d */ /* 0x000fea0003800000 */
[----:B------:R-:W1:Y:S02]  /*0180*/  LDC.64 R2, c[0x0][0x588] ;  /* 0x00016200ff027b82 */ /* 0x000e640000000a00 */
[----:B-1----:R-:W2:Y:S06]  /*0190*/  LDG.E R2, desc[UR6][R2.64] ;  /* 0x0000000602027981 */ /* 0x002eac000c1e1900 */
[----:B------:R-:W1:Y:S01]  /*01a0*/  LDC.64 R4, c[0x0][0x580] ;  /* 0x00016000ff047b82 */ /* 0x000e620000000a00 */
[C---:B--2---:R-:W-:Y:S02]  /*01b0*/  FSETP.NEU.FTZ.AND P0, PT, R2.reuse, RZ, PT ;  /* 0x000000ff0200720b */ /* 0x044fe40003f1d000 */
[----:B0-----:R-:W-:-:S11]  /*01c0*/  FSET.BF.GT.FTZ.AND R7, R2, RZ, PT ;  /* 0x000000ff0207720a */ /* 0x001fd60003814000 */
[----:B------:R-:W1:Y:S02]  /*01d0*/  @!P0 LDC R7, c[0x0][0x594] ;  /* 0x00016500ff078b82 */ /* 0x000e640000000800 */
[----:B-1----:R-:W-:Y:S01]  /*01e0*/  STG.E desc[UR6][R4.64], R7 ;  /* 0x0000000704007986 */ /* 0x002fe2000c101906 */
[----:B------:R-:W-:Y:S05]  /*01f0*/  EXIT ;  /* 0x000000000000794d */ /* 0x000fea0003800000 */
.L_x_7536:
        /* <DEDUP_REMOVED lines=305> */
.L_x_7541:
[----:B------:R-:W0:Y:S02]  /*1510*/  LDCU.128 UR8, c[0x0][0x580] ;  /* 0x0000b000ff0877ac */ /* 0x000e240008000c00 */
[----:B0-----:R-:W-:-:S05]  /*1520*/  IADD3 R6, P0, PT, R4, UR10, RZ ;  /* 0x0000000a04067c10 */ /* 0x001fca000ff1e0ff */
[----:B------:R-:W-:-:S05]  /*1530*/  IMAD.X R7, RZ, RZ, UR11, P0 ;  /* 0x0000000bff077e24 */ /* 0x000fca00080e06ff */
[----:B------:R-:W2:Y:S01]  /*1540*/  LDG.E R6, desc[UR6][R6.64] ;  /* 0x0000000606067981 */ /* 0x000ea2000c1e1900 */
[----:B------:R-:W-:Y:S02]  /*1550*/  IADD3 R3, PT, PT, R3, 0x80, RZ ;  /* 0x0000008003037810 */ /* 0x000fe40007ffe0ff */
[C---:B--2---:R-:W-:Y:S02]  /*1560*/  FSETP.NEU.FTZ.AND P0, PT, R6.reuse, RZ, PT ;  /* 0x000000ff0600720b */ /* 0x044fe40003f1d000 */
[----:B------:R-:W-:-:S11]  /*1570*/  FSET.BF.GT.FTZ.AND R9, R6, RZ, PT ;  /* 0x000000ff0609720a */ /* 0x000fd60003814000 */
[----:B------:R-:W0:Y:S01]  /*1580*/  @!P0 LDC R9, c[0x0][0x594] ;  /* 0x00016500ff098b82 */ /* 0x000e220000000800 */
[----:B------:R-:W-:-:S04]  /*1590*/  IADD3 R4, P0, PT, R5, UR8, RZ ;  /* 0x0000000805047c10 */ /* 0x000fc8000ff1e0ff */
[----:B------:R-:W-:-:S05]  /*15a0*/  IADD3.X R5, PT, PT, RZ, UR9, RZ, P0, !PT ;  /* 0x00000009ff057c10 */ /* 0x000fca00087fe4ff */
[----:B0-----:R0:W-:Y:S04]  /*15b0*/  STG.E desc[UR6][R4.64], R9 ;  /* 0x0000000904007986 */ /* 0x0011e8000c101906 */
.L_x_7540:
[----:B------:R-:W-:Y:S05]  /*15c0*/  BSYNC.RECONVERGENT B0 ;  /* 0x0000000000007941 */ /* 0x000fea0003800200 */
.L_x_7539:
[----:B------:R-:W-:-:S13]  /*15d0*/  ISETP.GE.AND P0, PT, R3, UR4, PT ;  /* 0x0000000403007c0c */ /* 0x000fda000bf06270 */
[----:B------:R-:W-:Y:S05]  /*15e0*/  @P0 EXIT ;  /* 0x000000000000094d */ /* 0x000fea0003800000 */
[----:B------:R-:W1:Y:S01]  /*15f0*/  LDCU.64 UR4, c[0x0][0x390] ;  /* 0x00007200ff0477ac */ /* 0x000e620008000a00 */
[----:B0-----:R-:W-:Y:S02]  /*1600*/  MOV R4, RZ ;  /* 0x000000ff00047202 */ /* 0x001fe40000000f00 */
        /* <DEDUP_REMOVED lines=296> */
.L_x_7542:
[----:B------:R-:W0:Y:S02]  /*2890*/  LDCU.128 UR8, c[0x0][0x580] ;  /* 0x0000b000ff0877ac */ /* 0x000e240008000c00 */
[----:B0-----:R-:W-:-:S04]  /*28a0*/  IADD3 R4, P0, PT, R2, UR10, RZ ;  /* 0x0000000a02047c10 */ /* 0x001fc8000ff1e0ff */
[----:B------:R-:W-:-:S05]  /*28b0*/  IADD3.X R5, PT, PT, RZ, UR11, RZ, P0, !PT ;  /* 0x0000000bff057c10 */ /* 0x000fca00087fe4ff */
[----:B------:R-:W2:Y:S02]  /*28c0*/  LDG.E R4, desc[UR6][R4.64] ;  /* 0x0000000604047981 */ /* 0x000ea4000c1e1900 */
[C---:B--2---:R-:W-:Y:S02]  /*28d0*/  FSETP.NEU.FTZ.AND P0, PT, R4.reuse, RZ, PT ;  /* 0x000000ff0400720b */ /* 0x044fe40003f1d000 */
[----:B------:R-:W-:-:S11]  /*28e0*/  FSET.BF.GT.FTZ.AND R7, R4, RZ, PT ;  /* 0x000000ff0407720a */ /* 0x000fd60003814000 */
[----:B------:R-:W0:Y:S01]  /*28f0*/  @!P0 LDC R7, c[0x0][0x594] ;  /* 0x00016500ff078b82 */ /* 0x000e220000000800 */
[----:B------:R-:W-:-:S04]  /*2900*/  IADD3 R2, P0, PT, R3, UR8, RZ ;  /* 0x0000000803027c10 */ /* 0x000fc8000ff1e0ff */
[----:B------:R-:W-:-:S05]  /*2910*/  IADD3.X R3, PT, PT, RZ, UR9, RZ, P0, !PT ;  /* 0x00000009ff037c10 */ /* 0x000fca00087fe4ff */
[----:B0-----:R-:W-:Y:S01]  /*2920*/  STG.E desc[UR6][R2.64], R7 ;  /* 0x0000000702007986 */ /* 0x001fe2000c101906 */
[----:B------:R-:W-:Y:S05]  /*2930*/  EXIT ;  /* 0x000000000000794d */ /* 0x000fea0003800000 */
.L_x_7543:
        /* <DEDUP_REMOVED lines=12> */
.L_x_31082:


//--------------------- .text._ZN2at6native27unrolled_elementwise_kernelINS0_13BUnaryFunctorIfffZZZNS0_21heaviside_kernel_cudaERNS_18TensorIteratorBaseEENKUlvE_clEvENKUlvE5_clEvEUlffE_EESt5arrayIPcLm2EELi4E23TrivialOffsetCalculatorILi1EjESD_NS0_6memory15LoadWithoutCastENSE_16StoreWithoutCastEEEviT_T0_T2_T3_T4_T5_ --------------------------
	.section	.text._ZN2at6native27unrolled_elementwise_kernelINS0_13BUnaryFunctorIfffZZZNS0_21heaviside_kernel_cudaERNS_18TensorIteratorBaseEENKUlvE_clEvENKUlvE5_clEvEUlffE_EESt5arrayIPcLm2EELi4E23TrivialOffsetCalculatorILi1EjESD_NS0_6memory15LoadWithoutCastENSE_16StoreWithoutCastEEEviT_T0_T2_T3_T4_T5_,"ax",@progbits
	.align	128
        .global         _ZN2at6native27unrolled_elementwise_kernelINS0_13BUnaryFunctorIfffZZZNS0_21heaviside_kernel_cudaERNS_18TensorIteratorBaseEENKUlvE_clEvENKUlvE5_clEvEUlffE_EESt5arrayIPcLm2EELi4E23TrivialOffsetCalculatorILi1EjESD_NS0_6memory15LoadWithoutCastENSE_16StoreWithoutCastEEEviT_T0_T2_T3_T4_T5_
        .type           _ZN2at6native27unrolled_elementwise_kernelINS0_13BUnaryFunctorIfffZZZNS0_21heaviside_kernel_cudaERNS_18TensorIteratorBaseEENKUlvE_clEvENKUlvE5_clEvEUlffE_EESt5arrayIPcLm2EELi4E23TrivialOffsetCalculatorILi1EjESD_NS0_6memory15LoadWithoutCastENSE_16StoreWithoutCastEEEviT_T0_T2_T3_T4_T5_,@function
        .size           _ZN2at6native27unrolled_elementwise_kernelINS0_13BUnaryFunctorIfffZZZNS0_21heaviside_kernel_cudaERNS_18TensorIteratorBaseEENKUlvE_clEvENKUlvE5_clEvEUlffE_EESt5arrayIPcLm2EELi4E23TrivialOffsetCalculatorILi1EjESD_NS0_6memory15LoadWithoutCastENSE_16StoreWithoutCastEEEviT_T0_T2_T3_T4_T5_,(.L_x_31083 - _ZN2at6native27unrolled_elementwise_kernelINS0_13BUnaryFunctorIfffZZZNS0_21heaviside_kernel_cudaERNS_18TensorIteratorBaseEENKUlvE_clEvENKUlvE5_clEvEUlffE_EESt5arrayIPcLm2EELi4E23TrivialOffsetCalculatorILi1EjESD_NS0_6memory15LoadWithoutCastENSE_16StoreWithoutCastEEEviT_T0_T2_T3_T4_T5_)
        .other          _ZN2at6native27unrolled_elementwise_kernelINS0_13BUnaryFunctorIfffZZZNS0_21heaviside_kernel_cudaERNS_18TensorIteratorBaseEENKUlvE_clEvENKUlvE5_clEvEUlffE_EESt5arrayIPcLm2EELi4E23TrivialOffsetCalculatorILi1EjESD_NS0_6memory15LoadWithoutCastENSE_16StoreWithoutCastEEEviT_T0_T2_T3_T4_T5_,@"STO_CUDA_ENTRY STV_DEFAULT"
_ZN2at6native27unrolled_elementwise_kernelINS0_13BUnaryFunctorIfffZZZNS0_21heaviside_kernel_cudaERNS_18TensorIteratorBaseEENKUlvE_clEvENKUlvE5_clEvEUlffE_EESt5arrayIPcLm2EELi4E23TrivialOffsetCalculatorILi1EjESD_NS0_6memory15LoadWithoutCastENSE_16StoreWithoutCastEEEviT_T0_T2_T3_T4_T5_:
.text._ZN2at6native27unrolled_elementwise_kernelINS0_13BUnaryFunctorIfffZZZNS0_21heaviside_kernel_cudaERNS_18TensorIteratorBaseEENKUlvE_clEvENKUlvE5_clEvEUlffE_EESt5arrayIPcLm2EELi4E23TrivialOffsetCalculatorILi1EjESD_NS0_6memory15LoadWithoutCastENSE_16StoreWithoutCastEEEviT_T0_T2_T3_T4_T5_:
[----:B------:R-:W-:Y:S01]  /*0000*/  LDC R1, c[0x0][0x37c] ;  /* 0x0000df00ff017b82 */ /* 0x000fe20000000800 */
[----:B------:R-:W0:Y:S07]  /*0010*/  S2R R0, SR_CTAID.X ;  /* 0x0000000000007919 */ /* 0x000e2e0000002500 */
[----:B------:R-:W0:Y:S01]  /*0020*/  LDC R3, c[0x0][0x380] ;  /* 0x0000e000ff037b82 */ /* 0x000e220000000800 */
[----:B------:R-:W1:Y:S01]  /*0030*/  LDCU.64 UR4, c[0x0][0x358] ;  /* 0x00006b00ff0477ac */ /* 0x000e620008000a00 */
[----:B------:R-:W-:Y:S01]  /*0040*/  HFMA2 R16, -RZ, RZ, 0, 0 ;  /* 0x00000000ff107431 */ /* 0x000fe200000001ff */
[----:B------:R-:W2:Y:S01]  /*0050*/  S2R R13, SR_TID.X ;  /* 0x00000000000d7919 */ /* 0x000ea20000002100 */
[----:B0-----:R-:W-:-:S02]  /*0060*/  IMAD R2, R0, -0x200, R3 ;  /* 0xfffffe0000027824 */ /* 0x001fc400078e0203 */
[----:B--2---:R-:W-:-:S03]  /*0070*/  IMAD.MOV.U32 R3, RZ, RZ, R13 ;  /* 0x000000ffff037224 */ /* 0x004fc600078e000d */
[----:B------:R-:W-:-:S13]  /*0080*/  ISETP.GE.AND P0, PT, R13, R2, PT ;  /* 0x000000020d00720c */ /* 0x000fda0003f06270 */
[----:B------:R-:W-:Y:S01]  /*0090*/  @!P0 VIADD R13, R3, 0x80 ;  /* 0x00000080030d8836 */ /* 0x000fe20000000000 */
[----:B------:R-:W0:Y:S04]  /*00a0*/  @!P0 LDC.64 R8, c[0x0][0x398] ;  /* 0x0000e600ff088b82 */ /* 0x000e280000000a00 */
[----:B------:R-:W-:-:S13]  /*00b0*/  ISETP.GE.AND P1, PT, R13, R2, PT ;  /* 0x000000020d00720c */ /* 0x000fda0003f26270 */
[----:B------:R-:W-:Y:S01]  /*00c0*/  @!P1 IMAD R15, R0, 0x200, R13 ;  /* 0x00000200000f9824 */ /* 0x000fe200078e020d */
[----:B------:R-:W2:Y:S01]  /*00d0*/  @!P1 LDC.64 R6, c[0x0][0x398] ;  /* 0x0000e600ff069b82 */ /* 0x000ea20000000a00 */
[----:B------:R-:W-:-:S05]  /*00e0*/  @!P1 VIADD R13, R13, 0x80 ;  /* 0x000000800d0d9836 */ /* 0x000fca0000000000 */
[----:B------:R-:W-:-:S13]  /*00f0*/  ISETP.GE.AND P3, PT, R13, R2, PT ;  /* 0x000000020d00720c */ /* 0x000fda0003f66270 */
[----:B------:R-:W-:Y:S01]  /*0100*/  @!P3 LEA R19, R0, R13, 0x9 ;  /* 0x0000000d0013b211 */ /* 0x000fe200078e48ff */
[----:B------:R-:W-:Y:S01]  /*0110*/  @!P3 VIADD R13, R13, 0x80 ;  /* 0x000000800d0db836 */ /* 0x000fe20000000000 */
[----:B------:R-:W3:Y:S01]  /*0120*/  @!P3 LDC.64 R4, c[0x0][0x398] ;  /* 0x0000e600ff04bb82 */ /* 0x000ee20000000a00 */
[----:B--2---:R-:W-:-:S03]  /*0130*/  @!P1 IMAD.WIDE.U32 R6, R15, 0x4, R6 ;  /* 0x000000040f069825 */ /* 0x004fc600078e0006 */
[----:B------:R-:W-:Y:S02]  /*0140*/  ISETP.GE.AND P2, PT, R13, R2, PT ;  /* 0x000000020d00720c */ /* 0x000fe40003f46270 */
[----:B------:R-:W-:-:S06]  /*0150*/  CS2R R14, SRZ ;  /* 0x00000000000e7805 */ /* 0x000fcc000001ff00 */
[----:B-1----:R-:W2:Y:S05]  /*0160*/  @!P1 LDG.E R15, desc[UR4][R6.64] ;  /* 0x00000004060f9981 */ /* 0x002eaa000c1e1900 */
[----:B------:R-:W1:Y:S01]  /*0170*/  @!P2 LDC.64 R10, c[0x0][0x398] ;  /* 0x0000e600ff0aab82 */ /* 0x000e620000000a00 */
[C---:B------:R-:W-:Y:S02]  /*0180*/  @!P2 IMAD R17, R0.reuse, 0x200, R13 ;  /* 0x000002000011a824 */ /* 0x040fe400078e020d */
[----:B------:R-:W-:-:S04]  /*0190*/  @!P0 IMAD R13, R0, 0x200, R3 ;  /* 0x00000200000d8824 */ /* 0x000fc800078e0203 */
[----:B0-----:R-:W-:-:S04]  /*01a0*/  @!P0 IMAD.WIDE.U32 R8, R13, 0x4, R8 ;  /* 0x000000040d088825 */ /* 0x001fc800078e0008 */
[----:B---3--:R-:W-:Y:S01]  /*01b0*/  @!P3 IMAD.WIDE.U32 R12, R19, 0x4, R4 ;  /* 0x00000004130cb825 */ /* 0x008fe200078e0004 */
[----:B------:R-:W3:Y:S01]  /*01c0*/  @!P0 LDG.E R14, desc[UR4][R8.64] ;  /* 0x00000004080e8981 */ /* 0x000ee2000c1e1900 */
[----:B------:R-:W0:Y:S02]  /*01d0*/  LDC R4, c[0x0][0x388] ;  /* 0x0000e200ff047b82 */ /* 0x000e240000000800 */
[----:B------:R-:W-:-:S06]  /*01e0*/  IMAD.MOV.U32 R5, RZ, RZ, RZ ;  /* 0x000000ffff057224 */ /* 0x000fcc00078e00ff */
[----:B------:R-:W4:Y:S01]  /*01f0*/  @!P3 LDG.E R5, desc[UR4][R12.64] ;  /* 0x000000040c05b981 */ /* 0x000f22000c1e1900 */
[----:B-1----:R-:W-:-:S05]  /*0200*/  @!P2 IMAD.WIDE.U32 R10, R17, 0x4, R10 ;  /* 0x00000004110aa825 */ /* 0x002fca00078e000a */
[----:B------:R1:W5:Y:S01]  /*0210*/  @!P2 LDG.E R16, desc[UR4][R10.64] ;  /* 0x000000040a10a981 */ /* 0x000362000c1e1900 */
[----:B------:R-:W-:Y:S01]  /*0220*/  ISETP.GE.AND P4, PT, R3, R2, PT ;  /* 0x000000020300720c */ /* 0x000fe20003f86270 */
[----:B------:R-:W-:Y:S04]  /*0230*/  BSSY.RECONVERGENT B0, `(.L_x_7544) ;  /* 0x0000022000007945 */ /* 0x000fe80003800200 */
[----:B------:R-:W-:Y:S01]  /*0240*/  BSSY.RELIABLE B1, `(.L_x_7545) ;  /* 0x000001a000017945 */ /* 0x000fe20003800100 */
[C---:B--2---:R-:W-:Y:S02]  /*0250*/  FSETP.NEU.FTZ.AND P1, PT, R15.reuse, RZ, PT ;  /* 0x000000ff0f00720b */ /* 0x044fe40003f3d000 */
[----:B------:R-:W-:-:S04]  /*0260*/  FSET.BF.GT.FTZ.AND R15, R15, RZ, PT ;  /* 0x000000ff0f0f720a */ /* 0x000fc80003814000 */
[----:B0-----:R-:W-:Y:S02]  /*0270*/  FSEL R15, R15, R4, P1 ;  /* 0x000000040f0f7208 */ /* 0x001fe40000800000 */
[C---:B---3--:R-:W-:Y:S02]  /*0280*/  FSETP.NEU.FTZ.AND P0, PT, R14.reuse, RZ, PT ;  /* 0x000000ff0e00720b */ /* 0x048fe40003f1d000 */
[----:B-1----:R-:W-:Y:S02]  /*0290*/  FSET.BF.GT.FTZ.AND R11, R14, RZ, PT ;  /* 0x000000ff0e0b720a */ /* 0x002fe40003814000 */
[C---:B----4-:R-:W-:Y:S02]  /*02a0*/  FSETP.NEU.FTZ.AND P2, PT, R5.reuse, RZ, PT ;  /* 0x000000ff0500720b */ /* 0x050fe40003f5d000 */
[----:B-----5:R-:W-:Y:S02]  /*02b0*/  FSETP.NEU.FTZ.AND P3, PT, R16, RZ, PT ;  /* 0x000000ff1000720b */ /* 0x020fe40003f7d000 */
[----:B------:R-:W-:-:S02]  /*02c0*/  FSET.BF.GT.FTZ.AND R5, R5, RZ, PT ;  /* 0x000000ff0505720a */ /* 0x000fc40003814000 */
[-C--:B------:R-:W-:Y:S02]  /*02d0*/  FSEL R11, R11, R4.reuse, P0 ;  /* 0x000000040b0b7208 */ /* 0x080fe40000000000 */
[----:B------:R-:W-:-:S07]  /*02e0*/  FSEL R5, R5, R4, P2 ;  /* 0x0000000405057208 */ /* 0x000fce0001000000 */
[----:B------:R-:W-:Y:S01]  /*02f0*/  @P3 FSET.BF.GT.FTZ.AND R4, R16, RZ, PT ;  /* 0x000000ff1004320a */ /* 0x000fe20003814000 */
[----:B------:R-:W-:Y:S06]  /*0300*/  @P4 BRA `(.L_x_7546) ;  /* 0x0000000000344947 */ /* 0x000fec0003800000 */
[----:B------:R-:W0:Y:S01]  /*0310*/  LDC.64 R6, c[0x0][0x390] ;  /* 0x0000e400ff067b82 */ /* 0x000e220000000a00 */
[----:B------:R-:W-:Y:S02]  /*0320*/  IMAD R9, R0, 0x200, R3 ;  /* 0x0000020000097824 */ /* 0x000fe400078e0203 */
        /* <DEDUP_REMOVED lines=11> */
.L_x_7546:
[----:B------:R-:W-:Y:S05]  /*03e0*/  BSYNC.RELIABLE B1 ;  /* 0x0000000000017941 */ /* 0x000fea0003800100 */
.L_x_7545:
[----:B------:R-:W-:-:S13]  /*03f0*/  ISETP.GE.AND P0, PT, R3, R2, PT ;  /* 0x000000020300720c */ /* 0x000fda0003f06270 */
[----:B0-----:R-:W0:Y:S01]  /*0400*/  @!P0 LDC.64 R6, c[0x0][0x390] ;  /* 0x0000e400ff068b82 */ /* 0x001e220000000a00 */
[----:B------:R-:W-:Y:S01]  /*0410*/  @!P0 IMAD R9, R0, 0x200, R3 ;  /* 0x0000020000098824 */ /* 0x000fe200078e0203 */
[----:B------:R-:W-:-:S03]  /*0420*/  @!P0 IADD3 R3, PT, PT, R3, 0x80, RZ ;  /* 0x0000008003038810 */ /* 0x000fc60007ffe0ff */
[----:B0-----:R-:W-:-:S05]  /*0430*/  @!P0 IMAD.WIDE.U32 R6, R9, 0x4, R6 ;  /* 0x0000000409068825 */ /* 0x001fca00078e0006 */
[----:B------:R1:W-:Y:S02]  /*0440*/  @!P0 STG.E desc[UR4][R6.64], R5 ;  /* 0x0000000506008986 */ /* 0x0003e4000c101904 */
.L_x_7547:
[----:B------:R-:W-:Y:S05]  /*0450*/  BSYNC.RECONVERGENT B0 ;  /* 0x0000000000007941 */ /* 0x000fea0003800200 */
.L_x_7544:
[----:B------:R-:W-:Y:S05]  /*0460*/  WARPSYNC.ALL ;  /* 0x0000000000007948 */ /* 0x000fea0003800000 */
[----:B------:R-:W-:-:S13]  /*0470*/  ISETP.GE.AND P0, PT, R3, R2, PT ;  /* 0x000000020300720c */ /* 0x000fda0003f06270 */
[----:B------:R-:W-:Y:S05]  /*0480*/  @P0 EXIT ;  /* 0x000000000000094d */ /* 0x000fea0003800000 */
[----:B01----:R-:W0:Y:S01]  /*0490*/  LDC.64 R6, c[0x0][0x390] ;  /* 0x0000e400ff067b82 */ /* 0x003e220000000a00 */
[----:B------:R-:W-:-:S04]  /*04a0*/  IMAD R3, R0, 0x200, R3 ;  /* 0x0000020000037824 */ /* 0x000fc800078e0203 */
[----:B0-----:R-:W-:-:S05]  /*04b0*/  IMAD.WIDE.U32 R2, R3, 0x4, R6 ;  /* 0x0000000403027825 */ /* 0x001fca00078e0006 */
[----:B------:R-:W-:Y:S01]  /*04c0*/  STG.E desc[UR4][R2.64], R4 ;  /* 0x0000000402007986 */ /* 0x000fe2000c101904 */
[----:B------:R-:W-:Y:S05]  /*04d0*/  EXIT ;  /* 0x000000000000794d */ /* 0x000fea0003800000 */
.L_x_7548:
        /* <DEDUP_REMOVED lines=10> */
.L_x_31083:


//--------------------- .text._ZN2at6native29vectorized_elementwise_kernelILi2ENS0_13BUnaryFunctorIfffZZZNS0_21heaviside_kernel_cudaERNS_18TensorIteratorBaseEENKUlvE_clEvENKUlvE5_clEvEUlffE_EESt5arrayIPcLm2EEEEviT0_T1_ --------------------------
	.section	.text._ZN2at6native29vectorized_elementwise_kernelILi2ENS0_13BUnaryFunctorIfffZZZNS0_21heaviside_kernel_cudaERNS_18TensorIteratorBaseEENKUlvE_clEvENKUlvE5_clEvEUlffE_EESt5arrayIPcLm2EEEEviT0_T1_,"ax",@progbits
	.align	128
        .global         _ZN2at6native29vectorized_elementwise_kernelILi2ENS0_13BUnaryFunctorIfffZZZNS0_21heaviside_kernel_cudaERNS_18TensorIteratorBaseEENKUlvE_clEvENKUlvE5_clEvEUlffE_EESt5arrayIPcLm2EEEEviT0_T1_
        .type           _ZN2at6native29vectorized_elementwise_kernelILi2ENS0_13BUnaryFunctorIfffZZZNS0_21heaviside_kernel_cudaERNS_18TensorIteratorBaseEENKUlvE_clEvENKUlvE5_clEvEUlffE_EESt5arrayIPcLm2EEEEviT0_T1_,@function
        .size           _ZN2at6native29vectorized_elementwise_kernelILi2ENS0_13BUnaryFunctorIfffZZZNS0_21heaviside_kernel_cudaERNS_18TensorIteratorBaseEENKUlvE_clEvENKUlvE5_clEvEUlffE_EESt5arrayIPcLm2EEEEviT0_T1_,(.L_x_31084 - _ZN2at6native29vectorized_elementwise_kernelILi2ENS0_13BUnaryFunctorIfffZZZNS0_21heaviside_kernel_cudaERNS_18TensorIteratorBaseEENKUlvE_clEvENKUlvE5_clEvEUlffE_EESt5arrayIPcLm2EEEEviT0_T1_)
        .other          _ZN2at6native29vectorized_elementwise_kernelILi2ENS0_13BUnaryFunctorIfffZZZNS0_21heaviside_kernel_cudaERNS_18TensorIteratorBaseEENKUlvE_clEvENKUlvE5_clEvEUlffE_EESt5arrayIPcLm2EEEEviT0_T1_,@"STO_CUDA_ENTRY STV_DEFAULT"
_ZN2at6native29vectorized_elementwise_kernelILi2ENS0_13BUnaryFunctorIfffZZZNS0_21heaviside_kernel_cudaERNS_18TensorIteratorBaseEENKUlvE_clEvENKUlvE5_clEvEUlffE_EESt5arrayIPcLm2EEEEviT0_T1_:
.text._ZN2at6native29vectorized_elementwise_kernelILi2ENS0_13BUnaryFunctorIfffZZZNS0_21heaviside_kernel_cudaERNS_18TensorIteratorBaseEENKUlvE_clEvENKUlvE5_clEvEUlffE_EESt5arrayIPcLm2EEEEviT0_T1_:
        /* <DEDUP_REMOVED lines=9> */
[----:B------:R-:W-:Y:S01]  /*0090*/  IMAD.MOV.U32 R18, RZ, RZ, RZ ;  /* 0x000000ffff127224 */ /* 0x000fe200078e00ff */
        /* <DEDUP_REMOVED lines=11> */
[----:B------:R0:W2:Y:S07]  /*0150*/  @!P6 LDG.E R18, desc[UR4][R2.64] ;  /* 0x000000040212e981 */ /* 0x0000ae000c1e1900 */
[----:B------:R-:W-:Y:S01]  /*0160*/  @!P4 IMAD.IADD R29, R0, 0x1, R25 ;  /* 0x00000001001dc824 */ /* 0x000fe200078e0219 */
[----:B------:R-:W3:Y:S01]  /*0170*/  @!P4 LDC.64 R12, c[0x0][0x398] ;  /* 0x0000e600ff0ccb82 */ /* 0x000ee20000000a00 */
[----:B------:R-:W-:-:S05]  /*0180*/  @!P4 VIADD R25, R25, 0x80 ;  /* 0x000000801919c836 */ /* 0x000fca0000000000 */
[----:B------:R-:W-:-:S13]  /*0190*/  ISETP.GE.U32.AND P3, PT, R25, R16, PT ;  /* 0x000000101900720c */ /* 0x000fda0003f66070 */
[----:B------:R-:W-:Y:S01]  /*01a0*/  @!P3 IMAD.IADD R27, R0, 0x1, R25 ;  /* 0x00000001001bb824 */ /* 0x000fe200078e0219 */
[----:B------:R-:W4:Y:S01]  /*01b0*/  @!P3 LDC.64 R10, c[0x0][0x398] ;  /* 0x0000e600ff0abb82 */ /* 0x000f220000000a00 */
[----:B------:R-:W-:-:S05]  /*01c0*/  @!P3 VIADD R25, R25, 0x80 ;  /* 0x000000801919b836 */ /* 0x000fca0000000000 */
[----:B------:R-:W-:-:S13]  /*01d0*/  ISETP.GE.U32.AND P2, PT, R25, R16, PT ;  /* 0x000000101900720c */ /* 0x000fda0003f46070 */
[----:B------:R-:W-:Y:S01]  /*01e0*/  @!P2 IMAD.IADD R23, R0, 0x1, R25 ;  /* 0x000000010017a824 */ /* 0x000fe200078e0219 */
[----:B------:R-:W5:Y:S01]  /*01f0*/  @!P2 LDC.64 R4, c[0x0][0x398] ;  /* 0x0000e600ff04ab82 */ /* 0x000f620000000a00 */
        /* <DEDUP_REMOVED lines=10> */
[----:B0-----:R-:W0:Y:S01]  /*02a0*/  @!P6 LDC.64 R2, c[0x0][0x398] ;  /* 0x0000e600ff02eb82 */ /* 0x001e220000000a00 */
[----:B------:R-:W-:Y:S02]  /*02b0*/  @!P6 IMAD.IADD R25, R0, 0x1, R25 ;  /* 0x000000010019e824 */ /* 0x000fe400078e0219 */
[----:B-1----:R-:W-:-:S04]  /*02c0*/  @!P5 IMAD.WIDE.U32 R14, R20, 0x4, R14 ;  /* 0x00000004140ed825 */ /* 0x002fc800078e000e */
[----:B------:R-:W-:Y:S02]  /*02d0*/  IMAD.MOV.U32 R20, RZ, RZ, RZ ;  /* 0x000000ffff147224 */ /* 0x000fe400078e00ff */
[----:B------:R-:W-:Y:S02]  /*02e0*/  IMAD.MOV.U32 R22, RZ, RZ, RZ ;  /* 0x000000ffff167224 */ /* 0x000fe400078e00ff */
[----:B---3--:R-:W-:Y:S02]  /*02f0*/  @!P4 IMAD.WIDE.U32 R12, R29, 0x4, R12 ;  /* 0x000000041d0cc825 */ /* 0x008fe400078e000c */
[----:B------:R1:W3:Y:S02]  /*0300*/  @!P5 LDG.E R20, desc[UR4][R14.64] ;  /* 0x000000040e14d981 */ /* 0x0002e4000c1e1900 */
[----:B----4-:R-:W-:Y:S02]  /*0310*/  @!P3 IMAD.WIDE.U32 R10, R27, 0x4, R10 ;  /* 0x000000041b0ab825 */ /* 0x010fe400078e000a */
[----:B------:R-:W4:Y:S02]  /*0320*/  @!P4 LDG.E R22, desc[UR4][R12.64] ;  /* 0x000000040c16c981 */ /* 0x000f24000c1e1900 */
[----:B0-----:R-:W-:Y:S01]  /*0330*/  @!P6 IMAD.WIDE.U32 R2, R25, 0x4, R2 ;  /* 0x000000041902e825 */ /* 0x001fe200078e0002 */
[----:B------:R-:W-:-:S02]  /*0340*/  CS2R R24, SRZ ;  /* 0x0000000000187805 */ /* 0x000fc4000001ff00 */
[----:B-1----:R-:W-:Y:S01]  /*0350*/  CS2R R14, SRZ ;  /* 0x00000000000e7805 */ /* 0x002fe2000001ff00 */
[----:B-----5:R-:W-:Y:S02]  /*0360*/  @!P0 IMAD.WIDE.U32 R26, R19, 0x4, R8 ;  /* 0x00000004131a8825 */ /* 0x020fe400078e0008 */
[----:B------:R-:W0:Y:S01]  /*0370*/  LDC R8, c[0x0][0x388] ;  /* 0x0000e200ff087b82 */ /* 0x000e220000000800 */
[----:B------:R-:W5:Y:S01]  /*0380*/  @!P6 LDG.E R25, desc[UR4][R2.64] ;  /* 0x000000040219e981 */ /* 0x000f62000c1e1900 */
[----:B------:R-:W-:Y:S02]  /*0390*/  IMAD.MOV.U32 R9, RZ, RZ, RZ ;  /* 0x000000ffff097224 */ /* 0x000fe400078e00ff */
[----:B------:R-:W-:Y:S01]  /*03a0*/  @!P1 IMAD.WIDE.U32 R6, R21, 0x4, R6 ;  /* 0x0000000415069825 */ /* 0x000fe200078e0006 */
[----:B------:R1:W5:Y:S03]  /*03b0*/  @!P3 LDG.E R24, desc[UR4][R10.64] ;  /* 0x000000040a18b981 */ /* 0x000366000c1e1900 */
[----:B------:R-:W-:Y:S01]  /*03c0*/  @!P2 IMAD.WIDE.U32 R4, R23, 0x4, R4 ;  /* 0x000000041704a825 */ /* 0x000fe200078e0004 */
[----:B------:R4:W5:Y:S04]  /*03d0*/  @!P1 LDG.E R15, desc[UR4][R6.64] ;  /* 0x00000004060f9981 */ /* 0x000968000c1e1900 */
[----:B------:R-:W5:Y:S04]  /*03e0*/  @!P0 LDG.E R9, desc[UR4][R26.64] ;  /* 0x000000041a098981 */ /* 0x000f68000c1e1900 */
[----:B------:R4:W5:Y:S01]  /*03f0*/  @!P2 LDG.E R14, desc[UR4][R4.64] ;  /* 0x00000004040ea981 */ /* 0x000962000c1e1900 */
[----:B------:R-:W-:Y:S01]  /*0400*/  ISETP.GE.U32.AND P0, PT, R17, R16, PT ;  /* 0x000000101100720c */ /* 0x000fe20003f06070 */
[----:B------:R-:W-:Y:S04]  /*0410*/  BSSY.RECONVERGENT B0, `(.L_x_7550) ;  /* 0x000004a000007945 */ /* 0x000fe80003800200 */
[----:B------:R-:W-:Y:S01]  /*0420*/  BSSY.RELIABLE B1, `(.L_x_7551) ;  /* 0x0000042000017945 */ /* 0x000fe20003800100 */
[----:B--2---:R-:W-:-:S02]  /*0430*/  FSETP.NEU.FTZ.AND P1, PT, R18, RZ, PT ;  /* 0x000000ff1200720b */ /* 0x004fc40003f3d000 */
[----:B-1----:R-:W-:-:S04]  /*0440*/  FSET.BF.GT.FTZ.AND R11, R18, RZ, PT ;  /* 0x000000ff120b720a */ /* 0x002fc80003814000 */
[-C--:B0-----:R-:W-:Y:S02]  /*0450*/  FSEL R19, R11, R8.reuse, P1 ;  /* 0x000000080b137208 */ /* 0x081fe40000800000 */
[C---:B---3--:R-:W-:Y:S02]  /*0460*/  FSETP.NEU.FTZ.AND P2, PT, R20.reuse, RZ, PT ;  /* 0x000000ff1400720b */ /* 0x048fe40003f5d000 */
[----:B------:R-:W-:Y:S02]  /*0470*/  FSET.BF.GT.FTZ.AND R3, R20, RZ, PT ;  /* 0x000000ff1403720a */ /* 0x000fe40003814000 */
[C---:B----4-:R-:W-:Y:S02]  /*0480*/  FSETP.NEU.FTZ.AND P3, PT, R22.reuse, RZ, PT ;  /* 0x000000ff1600720b */ /* 0x050fe40003f7d000 */
[----:B------:R-:W-:Y:S02]  /*0490*/  FSET.BF.GT.FTZ.AND R13, R22, RZ, PT ;  /* 0x000000ff160d720a */ /* 0x000fe40003814000 */
[----:B------:R-:W-:-:S02]  /*04a0*/  FSEL R7, R3, R8, P2 ;  /* 0x0000000803077208 */ /* 0x000fc40001000000 */
[----:B------:R-:W-:Y:S02]  /*04b0*/  FSEL R5, R13, R8, P3 ;  /* 0x000000080d057208 */ /* 0x000fe40001800000 */
[----:B-----5:R-:W-:Y:S02]  /*04c0*/  FSETP.NEU.FTZ.AND P5, PT, R25, RZ, PT ;  /* 0x000000ff1900720b */ /* 0x020fe40003fbd000 */
[C---:B------:R-:W-:Y:S02]  /*04d0*/  FSETP.NEU.FTZ.AND P1, PT, R24.reuse, RZ, PT ;  /* 0x000000ff1800720b */ /* 0x040fe40003f3d000 */
[----:B------:R-:W-:Y:S02]  /*04e0*/  FSET.BF.GT.FTZ.AND R3, R24, RZ, PT ;  /* 0x000000ff1803720a */ /* 0x000fe40003814000 */
[C---:B------:R-:W-:Y:S02]  /*04f0*/  FSETP.NEU.FTZ.AND P3, PT, R15.reuse, RZ, PT ;  /* 0x000000ff0f00720b */ /* 0x040fe40003f7d000 */
[----:B------:R-:W-:-:S02]  /*0500*/  FSET.BF.GT.FTZ.AND R15, R15, RZ, PT ;  /* 0x000000ff0f0f720a */ /* 0x000fc40003814000 */
[C---:B------:R-:W-:Y:S02]  /*0510*/  FSETP.NEU.FTZ.AND P4, PT, R9.reuse, RZ, PT ;  /* 0x000000ff0900720b */ /* 0x040fe40003f9d000 */
[----:B------:R-:W-:Y:S02]  /*0520*/  FSET.BF.GT.FTZ.AND R9, R9, RZ, PT ;  /* 0x000000ff0909720a */ /* 0x000fe40003814000 */
[C---:B------:R-:W-:Y:S02]  /*0530*/  FSETP.NEU.FTZ.AND P2, PT, R14.reuse, RZ, PT ;  /* 0x000000ff0e00720b */ /* 0x040fe40003f5d000 */
[----:B------:R-:W-:Y:S02]  /*0540*/  FSET.BF.GT.FTZ.AND R11, R14, RZ, PT ;  /* 0x000000ff0e0b720a */ /* 0x000fe40003814000 */
[-C--:B------:R-:W-:Y:S02]  /*0550*/  FSEL R6, R3, R8.reuse, P1 ;  /* 0x0000000803067208 */ /* 0x080fe40000800000 */
[----:B------:R-:W-:-:S02]  /*0560*/  FSEL R4, R11, R8, P2 ;  /* 0x000000080b047208 */ /* 0x000fc40001000000 */
[-C--:B------:R-:W-:Y:S02]  /*0570*/  FSEL R3, R15, R8.reuse, P3 ;  /* 0x000000080f037208 */ /* 0x080fe40001800000 */
[----:B------:R-:W-:Y:S02]  /*0580*/  FSEL R2, R9, R8, P4 ;  /* 0x0000000809027208 */ /* 0x000fe40002000000 */
[----:B------:R-:W-:Y:S01]  /*0590*/  @P5 FSET.BF.GT.FTZ.AND R8, R25, RZ, PT ;  /* 0x000000ff1908520a */ /* 0x000fe20003814000 */
[----:B------:R-:W-:Y:S06]  /*05a0*/  @P0 BRA `(.L_x_7552) ;  /* 0x0000000000300947 */ /* 0x000fec0003800000 */
[----:B------:R-:W0:Y:S01]  /*05b0*/  LDC.64 R10, c[0x0][0x390] ;  /* 0x0000e400ff0a7b82 */ /* 0x000e220000000a00 */
[----:B------:R-:W-:Y:S02]  /*05c0*/  IMAD.IADD R9, R0, 0x1, R17 ;  /* 0x0000000100097824 */ /* 0x000fe400078e0211 */
        /* <DEDUP_REMOVED lines=10> */
.L_x_7552:
[----:B------:R-:W-:-:S13]  /*0670*/  ISETP.GE.U32.AND P0, PT, R17, R16, PT ;  /* 0x000000101100720c */ /* 0x000fda0003f06070 */
[----:B------:R-:W-:Y:S05]  /*0680*/  @P0 BRA `(.L_x_7554) ;  /* 0x0000000000300947 */ /* 0x000fea0003800000 */
[----:B0-----:R-:W0:Y:S01]  /*0690*/  LDC.64 R10, c[0x0][0x390] ;  /* 0x0000e400ff0a7b82 */ /* 0x001e220000000a00 */
[----:B------:R-:W-:Y:S02]  /*06a0*/  IMAD.IADD R7, R0, 0x1, R17 ;  /* 0x0000000100077824 */ /* 0x000fe400078e0211 */
[----:B------:R-:W-:Y:S02]  /*06b0*/  VIADD R17, R17, 0x80 ;  /* 0x0000008011117836 */ /* 0x000fe40000000000 */
[----:B0-----:R-:W-:-:S05]  /*06c0*/  IMAD.WIDE.U32 R10, R7, 0x4, R10 ;  /* 0x00000004070a7825 */ /* 0x001fca00078e000a */
[----:B------:R1:W-:Y:S02]  /*06d0*/  STG.E desc[UR4][R10.64], R5 ;  /* 0x000000050a007986 */ /* 0x0003e4000c101904 */
.L_x_7553:
[----:B------:R-:W-:-:S13]  /*06e0*/  ISETP.GE.U32.AND P0, PT, R17, R16, PT ;  /* 0x000000101100720c */ /* 0x000fda0003f06070 */
[----:B------:R-:W-:Y:S05]  /*06f0*/  @P0 BRA `(.L_x_7555) ;  /* 0x0000000000300947 */ /* 0x000fea0003800000 */
[----:B01----:R-:W0:Y:S01]  /*0700*/  LDC.64 R10, c[0x0][0x390] ;  /* 0x0000e400ff0a7b82 */ /* 0x003e220000000a00 */
[----:B------:R-:W-:Y:S02]  /*0710*/  IMAD.IADD R5, R0, 0x1, R17 ;  /* 0x0000000100057824 */ /* 0x000fe400078e0211 */
[----:B------:R-:W-:Y:S02]  /*0720*/  VIADD R17, R17, 0x80 ;  /* 0x0000008011117836 */ /* 0x000fe40000000000 */
[----:B0-----:R-:W-:-:S05]  /*0730*/  IMAD.WIDE.U32 R10, R5, 0x4, R10 ;  /* 0x00000004050a7825 */ /* 0x001fca00078e000a */
[----:B------:R1:W-:Y:S02]  /*0740*/  STG.E desc[UR4][R10.64], R6 ;  /* 0x000000060a007986 */ /* 0x0003e4000c101904 */
.L_x_7554:
[----:B------:R-:W-:-:S13]  /*0750*/  ISETP.GE.U32.AND P0, PT, R17, R16, PT ;  /* 0x000000101100720c */ /* 0x000fda0003f06070 */
[----:B------:R-:W-:Y:S05]  /*0760*/  @P0 BRA `(.L_x_7556) ;  /* 0x0000000000340947 */ /* 0x000fea0003800000 */
[----:B01----:R-:W0:Y:S01]  /*0770*/  LDC.64 R6, c[0x0][0x390] ;  /* 0x0000e400ff067b82 */ /* 0x003e220000000a00 */
[----:B------:R-:W-:Y:S02]  /*0780*/  IMAD.IADD R5, R0, 0x1, R17 ;  /* 0x0000000100057824 */ /* 0x000fe400078e0211 */
[----:B------:R-:W-:Y:S02]  /*0790*/  VIADD R17, R17, 0x80 ;  /* 0x0000008011117836 */ /* 0x000fe40000000000 */
[----:B0-----:R-:W-:-:S05]  /*07a0*/  IMAD.WIDE.U32 R6, R5, 0x4, R6 ;  /* 0x0000000405067825 */ /* 0x001fca00078e0006 */
[----:B------:R2:W-:Y:S02]  /*07b0*/  STG.E desc[UR4][R6.64], R4 ;  /* 0x0000000406007986 */ /* 0x0005e4000c101904 */
.L_x_7555:
[----:B------:R-:W-:-:S13]  /*07c0*/  ISETP.GE.U32.AND P0, PT, R17, R16, PT ;  /* 0x000000101100720c */ /* 0x000fda0003f06070 */
[----:B------:R-:W-:Y:S05]  /*07d0*/  @P0 BREAK.RELIABLE B1 ;  /* 0x0000000000010942 */ /* 0x000fea0003800100 */
[----:B------:R-:W-:Y:S05]  /*07e0*/  @P0 BRA `(.L_x_7557) ;  /* 0x0000000000300947 */ /* 0x000fea0003800000 */
[----:B-12---:R-:W1:Y:S01]  /*07f0*/  LDC.64 R4, c[0x0][0x390] ;  /* 0x0000e400ff047b82 */ /* 0x006e620000000a00 */
[----:B------:R-:W-:Y:S02]  /*0800*/  IMAD.IADD R7, R0, 0x1, R17 ;  /* 0x0000000100077824 */ /* 0x000fe400078e0211 */
[----:B------:R-:W-:Y:S02]  /*0810*/  VIADD R17, R17, 0x80 ;  /* 0x0000008011117836 */ /* 0x000fe40000000000 */
[----:B-1----:R-:W-:-:S05]  /*0820*/  IMAD.WIDE.U32 R4, R7, 0x4, R4 ;  /* 0x0000000407047825 */ /* 0x002fca00078e0004 */
[----:B------:R2:W-:Y:S02]  /*0830*/  STG.E desc[UR4][R4.64], R3 ;  /* 0x0000000304007986 */ /* 0x0005e4000c101904 */
.L_x_7556:
[----:B------:R-:W-:Y:S05]  /*0840*/  BSYNC.RELIABLE B1 ;  /* 0x0000000000017941 */ /* 0x000fea0003800100 */
.L_x_7551:
[----:B------:R-:W-:-:S13]  /*0850*/  ISETP.GE.U32.AND P0, PT, R17, R16, PT ;  /* 0x000000101100720c */ /* 0x000fda0003f06070 */
[----:B--2---:R-:W2:Y:S01]  /*0860*/  @!P0 LDC.64 R4, c[0x0][0x390] ;  /* 0x0000e400ff048b82 */ /* 0x004ea20000000a00 */
[----:B------:R-:W-:Y:S02]  /*0870*/  @!P0 IMAD.IADD R3, R0, 0x1, R17 ;  /* 0x0000000100038824 */ /* 0x000fe400078e0211 */
[----:B------:R-:W-:Y:S02]  /*0880*/  @!P0 VIADD R17, R17, 0x80 ;  /* 0x0000008011118836 */ /* 0x000fe40000000000 */
[----:B--2---:R-:W-:-:S05]  /*0890*/  @!P0 IMAD.WIDE.U32 R4, R3, 0x4, R4 ;  /* 0x0000000403048825 */ /* 0x004fca00078e0004 */
[----:B------:R3:W-:Y:S02]  /*08a0*/  @!P0 STG.E desc[UR4][R4.64], R2 ;  /* 0x0000000204008986 */ /* 0x0007e4000c101904 */
.L_x_7557:
[----:B------:R-:W-:Y:S05]  /*08b0*/  BSYNC.RECONVERGENT B0 ;  /* 0x0000000000007941 */ /* 0x000fea0003800200 */
.L_x_7550:
[----:B------:R-:W-:Y:S05]  /*08c0*/  WARPSYNC.ALL ;  /* 0x0000000000007948 */ /* 0x000fea0003800000 */
[----:B------:R-:W-:-:S13]  /*08d0*/  ISETP.GE.U32.AND P0, PT, R17, R16, PT ;  /* 0x000000101100720c */ /* 0x000fda0003f06070 */
[----:B------:R-:W-:Y:S05]  /*08e0*/  @P0 EXIT ;  /* 0x000000000000094d */ /* 0x000fea0003800000 */
[----:B---3--:R-:W3:Y:S01]  /*08f0*/  LDC.64 R2, c[0x0][0x390] ;  /* 0x0000e400ff027b82 */ /* 0x008ee20000000a00 */
[----:B------:R-:W-:-:S04]  /*0900*/  IMAD.IADD R17, R0, 0x1, R17 ;  /* 0x0000000100117824 */ /* 0x000fc800078e0211 */
[----:B---3--:R-:W-:-:S05]  /*0910*/  IMAD.WIDE.U32 R2, R17, 0x4, R2 ;  /* 0x0000000411027825 */ /* 0x008fca00078e0002 */
[----:B------:R-:W-:Y:S01]  /*0920*/  STG.E desc[UR4][R2.64], R8 ;  /* 0x0000000802007986 */ /* 0x000fe2000c101904 */
[----:B------:R-:W-:Y:S05]  /*0930*/  EXIT ;  /* 0x000000000000794d */ /* 0x000fea0003800000 */
.L_x_7549:
[----:B------:R-:W0:Y:S01]  /*0940*/  S2R R17, SR_TID.X ;  /* 0x0000000000117919 */ /* 0x000e220000002100 */
[----:B------:R-:W1:Y:S08]  /*0950*/  LDC.64 R2, c[0x0][0x398] ;  /* 0x0000e600ff027b82 */ /* 0x000e700000000a00 */
[----:B------:R-:W2:Y:S01]  /*0960*/  LDC.64 R8, c[0x0][0x390] ;  /* 0x0000e400ff087b82 */ /* 0x000ea20000000a00 */
[----:B-1----:R-:W-:-:S04]  /*0970*/  IMAD.WIDE.U32 R2, R0, 0x4, R2 ;  /* 0x0000000400027825 */ /* 0x002fc800078e0002 */
[----:B0-----:R-:W-:-:S03]  /*0980*/  IMAD.WIDE.U32 R10, R17, 0x8, R2 ;  /* 0x00000008110a7825 */ /* 0x001fc600078e0002 */
[----:B------:R-:W0:Y:S02]  /*0990*/  LDC R3, c[0x0][0x388] ;  /* 0x0000e200ff037b82 */ /* 0x000e240000000800 */
[----:B------:R-:W3:Y:S04]  /*09a0*/  LDG.E.64 R4, desc[UR4][R10.64+0xc00] ;  /* 0x000c00040a047981 */ /* 0x000ee8000c1e1b00 */
[----:B------:R-:W4:Y:S04]  /*09b0*/  LDG.E.64 R12, desc[UR4][R10.64] ;  /* 0x000000040a0c7981 */ /* 0x000f28000c1e1b00 */
[----:B------:R-:W5:Y:S04]  /*09c0*/  LDG.E.64 R14, desc[UR4][R10.64+0x400] ;  /* 0x000400040a0e7981 */ /* 0x000f68000c1e1b00 */
[----:B------:R-:W5:Y:S01]  /*09d0*/  LDG.E.64 R6, desc[UR4][R10.64+0x800] ;  /* 0x000800040a067981 */ /* 0x000f62000c1e1b00 */
[----:B--2---:R-:W-:-:S04]  /*09e0*/  IMAD.WIDE.U32 R8, R0, 0x4, R8 ;  /* 0x0000000400087825 */ /* 0x004fc800078e0008 */
[----:B------:R-:W-:Y:S01]  /*09f0*/  IMAD.WIDE.U32 R8, R17, 0x8, R8 ;  /* 0x0000000811087825 */ /* 0x000fe200078e0008 */
[----:B---3--:R-:W-:Y:S02]  /*0a00*/  FSETP.NEU.FTZ.AND P0, PT, R5, RZ, PT ;  /* 0x000000ff0500720b */ /* 0x008fe40003f1d000 */
[C---:B----4-:R-:W-:Y:S02]  /*0a10*/  FSETP.NEU.FTZ.AND P6, PT, R12.reuse, RZ, PT ;  /* 0x000000ff0c00720b */ /* 0x050fe40003fdd000 */
[----:B------:R-:W-:Y:S02]  /*0a20*/  FSET.BF.GT.FTZ.AND R12, R12, RZ, PT ;  /* 0x000000ff0c0c720a */ /* 0x000fe40003814000 */
[----:B-----5:R-:W-:Y:S02]  /*0a30*/  FSETP.NEU.FTZ.AND P4, PT, R14, RZ, PT ;  /* 0x000000ff0e00720b */ /* 0x020fe40003f9d000 */
[----:B0-----:R-:W-:Y:S02]  /*0a40*/  FSEL R12, R12, R3, P6 ;  /* 0x000000030c0c7208 */ /* 0x001fe40003000000 */
[----:B------:R-:W-:-:S02]  /*0a50*/  FSETP.NEU.FTZ.AND P3, PT, R15, RZ, PT ;  /* 0x000000ff0f00720b */ /* 0x000fc40003f7d000 */
[----:B------:R-:W-:Y:S02]  /*0a60*/  FSET.BF.GT.FTZ.AND R2, R15, RZ, PT ;  /* 0x000000ff0f02720a */ /* 0x000fe40003814000 */
[----:B------:R-:W-:Y:S02]  /*0a70*/  FSETP.NEU.FTZ.AND P2, PT, R6, RZ, PT ;  /* 0x000000ff0600720b */ /* 0x000fe40003f5d000 */
[----:B------:R-:W-:Y:S02]  /*0a80*/  FSETP.NEU.FTZ.AND P6, PT, R4, RZ, PT ;  /* 0x000000ff0400720b */ /* 0x000fe40003fdd000 */
[C---:B------:R-:W-:Y:S02]  /*0a90*/  FSETP.NEU.FTZ.AND P5, PT, R13.reuse, RZ, PT ;  /* 0x000000ff0d00720b */ /* 0x040fe40003fbd000 */
[----:B------:R-:W-:Y:S02]  /*0aa0*/  FSET.BF.GT.FTZ.AND R0, R13, RZ, PT ;  /* 0x000000ff0d00720a */ /* 0x000fe40003814000 */
[----:B------:R-:W-:-:S02]  /*0ab0*/  FSET.BF.GT.FTZ.AND R14, R14, RZ, PT ;  /* 0x000000ff0e0e720a */ /* 0x000fc40003814000 */
[----:B------:R-:W-:Y:S02]  /*0ac0*/  FSET.BF.GT.FTZ.AND R6, R6, RZ, PT ;  /* 0x000000ff0606720a */ /* 0x000fe40003814000 */
[C---:B------:R-:W-:Y:S02]  /*0ad0*/  FSETP.NEU.FTZ.AND P1, PT, R7.reuse, RZ, PT ;  /* 0x000000ff0700720b */ /* 0x040fe40003f3d000 */
[----:B------:R-:W-:Y:S02]  /*0ae0*/  FSET.BF.GT.FTZ.AND R10, R7, RZ, PT ;  /* 0x000000ff070a720a */ /* 0x000fe40003814000 */
[----:B------:R-:W-:Y:S02]  /*0af0*/  FSET.BF.GT.FTZ.AND R4, R4, RZ, PT ;  /* 0x000000ff0404720a */ /* 0x000fe40003814000 */
[-C--:B------:R-:W-:Y:S02]  /*0b00*/  FSEL R15, R2, R3.reuse, P3 ;  /* 0x00000003020f7208 */ /* 0x080fe40001800000 */
[----:B------:R-:W-:-:S02]  /*0b10*/  FSEL R13, R0, R3, P5 ;  /* 0x00000003000d7208 */ /* 0x000fc40002800000 */
[-C--:B------:R-:W-:Y:S02]  /*0b20*/  FSEL R14, R14, R3.reuse, P4 ;  /* 0x000000030e0e7208 */ /* 0x080fe40002000000 */
[-C--:B------:R-:W-:Y:S02]  /*0b30*/  FSEL R6, R6, R3.reuse, P2 ;  /* 0x0000000306067208 */ /* 0x080fe40001000000 */
[-C--:B------:R-:W-:Y:S02]  /*0b40*/  FSEL R7, R10, R3.reuse, P1 ;  /* 0x000000030a077208 */ /* 0x080fe40000800000 */
[----:B------:R-:W-:Y:S02]  /*0b50*/  FSEL R2, R4, R3, P6 ;  /* 0x0000000304027208 */ /* 0x000fe40003000000 */
[----:B------:R-:W-:Y:S01]  /*0b60*/  @P0 FSET.BF.GT.FTZ.AND R3, R5, RZ, PT ;  /* 0x000000ff0503020a */ /* 0x000fe20003814000 */
[----:B------:R-:W-:Y:S04]  /*0b70*/  STG.E.64 desc[UR4][R8.64], R12 ;  /* 0x0000000c08007986 */ /* 0x000fe8000c101b04 */
[----:B------:R-:W-:Y:S04]  /*0b80*/  STG.E.64 desc[UR4][R8.64+0x400], R14 ;  /* 0x0004000e08007986 */ /* 0x000fe8000c101b04 */
[----:B------:R-:W-:Y:S04]  /*0b90*/  STG.E.64 desc[UR4][R8.64+0x800], R6 ;  /* 0x0008000608007986 */ /* 0x000fe8000c101b04 */
[----:B------:R-:W-:Y:S01]  /*0ba0*/  STG.E.64 desc[UR4][R8.64+0xc00], R2 ;  /* 0x000c000208007986 */ /* 0x000fe2000c101b04 */
[----:B------:R-:W-:Y:S05]  /*0bb0*/  EXIT ;  /* 0x000000000000794d */ /* 0x000fea0003800000 */
.L_x_7558:
        /* <DEDUP_REMOVED lines=12> */
.L_x_31084:


//--------------------- .text._ZN2at6native29vectorized_elementwise_kernelILi4ENS0_13BUnaryFunctorIfffZZZNS0_21heaviside_kernel_cudaERNS_18TensorIteratorBaseEENKUlvE_clEvENKUlvE5_clEvEUlffE_EESt5arrayIPcLm2EEEEviT0_T1_ --------------------------
	.section	.text._ZN2at6native29vectorized_elementwise_kernelILi4ENS0_13BUnaryFunctorIfffZZZNS0_21heaviside_kernel_cudaERNS_18TensorIteratorBaseEENKUlvE_clEvENKUlvE5_clEvEUlffE_EESt5arrayIPcLm2EEEEviT0_T1_,"ax",@progbits
	.align	128
        .global         _ZN2at6native29vectorized_elementwise_kernelILi4ENS0_13BUnaryFunctorIfffZZZNS0_21heaviside_kernel_cudaERNS_18TensorIteratorBaseEENKUlvE_clEvENKUlvE5_clEvEUlffE_EESt5arrayIPcLm2EEEEviT0_T1_
        .type           _ZN2at6native29vectorized_elementwise_kernelILi4ENS0_13BUnaryFunctorIfffZZZNS0_21heaviside_kernel_cudaERNS_18TensorIteratorBaseEENKUlvE_clEvENKUlvE5_clEvEUlffE_EESt5arrayIPcLm2EEEEviT0_T1_,@function
        .size           _ZN2at6native29vectorized_elementwise_kernelILi4ENS0_13BUnaryFunctorIfffZZZNS0_21heaviside_kernel_cudaERNS_18TensorIteratorBaseEENKUlvE_clEvENKUlvE5_clEvEUlffE_EESt5arrayIPcLm2EEEEviT0_T1_,(.L_x_31085 - _ZN2at6native29vectorized_elementwise_kernelILi4ENS0_13BUnaryFunctorIfffZZZNS0_21heaviside_kernel_cudaERNS_18TensorIteratorBaseEENKUlvE_clEvENKUlvE5_clEvEUlffE_EESt5arrayIPcLm2EEEEviT0_T1_)
        .other          _ZN2at6native29vectorized_elementwise_kernelILi4ENS0_13BUnaryFunctorIfffZZZNS0_21heaviside_kernel_cudaERNS_18TensorIteratorBaseEENKUlvE_clEvENKUlvE5_clEvEUlffE_EESt5arrayIPcLm2EEEEviT0_T1_,@"STO_CUDA_ENTRY STV_DEFAULT"
_ZN2at6native29vectorized_elementwise_kernelILi4ENS0_13BUnaryFunctorIfffZZZNS0_21heaviside_kernel_cudaERNS_18TensorIteratorBaseEENKUlvE_clEvENKUlvE5_clEvEUlffE_EESt5arrayIPcLm2EEEEviT0_T1_:
.text._ZN2at6native29vectorized_elementwise_kernelILi4ENS0_13BUnaryFunctorIfffZZZNS0_21heaviside_kernel_cudaERNS_18TensorIteratorBaseEENKUlvE_clEvENKUlvE5_clEvEUlffE_EESt5arrayIPcLm2EEEEviT0_T1_:
        /* <DEDUP_REMOVED lines=103> */
.L_x_7562:
[----:B------:R-:W-:-:S13]  /*0670*/  ISETP.GE.U32.AND P0, PT, R17, R16, PT ;  /* 0x000000101100720c */ /* 0x000fda0003f06070 */
[----:B------:R-:W-:Y:S05]  /*0680*/  @P0 BRA `(.L_x_7564) ;  /* 0x0000000000300947 */ /* 0x000fea0003800000 */
[----:B0-----:R-:W0:Y:S01]  /*0690*/  LDC.64 R10, c[0x0][0x390] ;  /* 0x0000e400ff0a7b82 */ /* 0x001e220000000a00 */
[----:B------:R-:W-:Y:S02]  /*06a0*/  IMAD.IADD R7, R0, 0x1, R17 ;  /* 0x0000000100077824 */ /* 0x000fe400078e0211 */
[----:B------:R-:W-:Y:S02]  /*06b0*/  VIADD R17, R17, 0x80 ;  /* 0x0000008011117836 */ /* 0x000fe40000000000 */
[----:B0-----:R-:W-:-:S05]  /*06c0*/  IMAD.WIDE.U32 R10, R7, 0x4, R10 ;  /* 0x00000004070a7825 */ /* 0x001fca00078e000a */
[----:B------:R1:W-:Y:S02]  /*06d0*/  STG.E desc[UR4][R10.64], R5 ;  /* 0x000000050a007986 */ /* 0x0003e4000c101904 */
.L_x_7563:
[----:B------:R-:W-:-:S13]  /*06e0*/  ISETP.GE.U32.AND P0, PT, R17, R16, PT ;  /* 0x000000101100720c */ /* 0x000fda0003f06070 */
[----:B------:R-:W-:Y:S05]  /*06f0*/  @P0 BRA `(.L_x_7565) ;  /* 0x0000000000300947 */ /* 0x000fea0003800000 */
[----:B01----:R-:W0:Y:S01]  /*0700*/  LDC.64 R10, c[0x0][0x390] ;  /* 0x0000e400ff0a7b82 */ /* 0x003e220000000a00 */
[----:B------:R-:W-:Y:S02]  /*0710*/  IMAD.IADD R5, R0, 0x1, R17 ;  /* 0x0000000100057824 */ /* 0x000fe400078e0211 */
[----:B------:R-:W-:Y:S02]  /*0720*/  VIADD R17, R17, 0x80 ;  /* 0x0000008011117836 */ /* 0x000fe40000000000 */
[----:B0-----:R-:W-:-:S05]  /*0730*/  IMAD.WIDE.U32 R10, R5, 0x4, R10 ;  /* 0x00000004050a7825 */ /* 0x001fca00078e000a */
[----:B------:R1:W-:Y:S02]  /*0740*/  STG.E desc[UR4][R10.64], R6 ;  /* 0x000000060a007986 */ /* 0x0003e4000c101904 */
.L_x_7564:
[----:B------:R-:W-:-:S13]  /*0750*/  ISETP.GE.U32.AND P0, PT, R17, R16, PT ;  /* 0x000000101100720c */ /* 0x000fda0003f06070 */
[----:B------:R-:W-:Y:S05]  /*0760*/  @P0 BRA `(.L_x_7566) ;  /* 0x0000000000340947 */ /* 0x000fea0003800000 */
[----:B01----:R-:W0:Y:S01]  /*0770*/  LDC.64 R6, c[0x0][0x390] ;  /* 0x0000e400ff067b82 */ /* 0x003e220000000a00 */
[----:B------:R-:W-:Y:S02]  /*0780*/  IMAD.IADD R5, R0, 0x1, R17 ;  /* 0x0000000100057824 */ /* 0x000fe400078e0211 */
[----:B------:R-:W-:Y:S02]  /*0790*/  VIADD R17, R17, 0x80 ;  /* 0x0000008011117836 */ /* 0x000fe40000000000 */
[----:B0-----:R-:W-:-:S05]  /*07a0*/  IMAD.WIDE.U32 R6, R5, 0x4, R6 ;  /* 0x0000000405067825 */ /* 0x001fca00078e0006 */
[----:B------:R2:W-:Y:S02]  /*07b0*/  STG.E desc[UR4][R6.64], R4 ;  /* 0x0000000406007986 */ /* 0x0005e4000c101904 */
.L_x_7565:
        /* <DEDUP_REMOVED lines=8> */
.L_x_7566:
[----:B------:R-:W-:Y:S05]  /*0840*/  BSYNC.RELIABLE B1 ;  /* 0x0000000000017941 */ /* 0x000fea0003800100 */
.L_x_7561:
[----:B------:R-:W-:-:S13]  /*0850*/  ISETP.GE.U32.AND P0, PT, R17, R16, PT ;  /* 0x000000101100720c */ /* 0x000fda0003f06070 */
[----:B--2---:R-:W2:Y:S01]  /*0860*/  @!P0 LDC.64 R4, c[0x0][0x390] ;  /* 0x0000e400ff048b82 */ /* 0x004ea20000000a00 */
[----:B------:R-:W-:Y:S02]  /*0870*/  @!P0 IMAD.IADD R3, R0, 0x1, R17 ;  /* 0x0000000100038824 */ /* 0x000fe400078e0211 */
[----:B------:R-:W-:Y:S02]  /*0880*/  @!P0 VIADD R17, R17, 0x80 ;  /* 0x0000008011118836 */ /* 0x000fe40000000000 */
[----:B--2---:R-:W-:-:S05]  /*0890*/  @!P0 IMAD.WIDE.U32 R4, R3, 0x4, R4 ;  /* 0x0000000403048825 */ /* 0x004fca00078e0004 */
[----:B------:R3:W-:Y:S02]  /*08a0*/  @!P0 STG.E desc[UR4][R4.64], R2 ;  /* 0x0000000204008986 */ /* 0x0007e4000c101904 */
.L_x_7567:
[----:B------:R-:W-:Y:S05]  /*08b0*/  BSYNC.RECONVERGENT B0 ;  /* 0x0000000000007941 */ /* 0x000fea0003800200 */
.L_x_7560:
        /* <DEDUP_REMOVED lines=8> */
.L_x_7559:
[----:B------:R-:W0:Y:S01]  /*0940*/  S2R R17, SR_TID.X ;  /* 0x0000000000117919 */ /* 0x000e220000002100 */
[----:B------:R-:W1:Y:S08]  /*0950*/  LDC.64 R2, c[0x0][0x398] ;  /* 0x0000e600ff027b82 */ /* 0x000e700000000a00 */
[----:B------:R-:W2:Y:S01]  /*0960*/  LDC R7, c[0x0][0x388] ;  /* 0x0000e200ff077b82 */ /* 0x000ea20000000800 */
[----:B-1----:R-:W-:-:S04]  /*0970*/  IMAD.WIDE.U32 R2, R0, 0x4, R2 ;  /* 0x0000000400027825 */ /* 0x002fc800078e0002 */
[----:B0-----:R-:W-:-:S03]  /*0980*/  IMAD.WIDE.U32 R4, R17, 0x10, R2 ;  /* 0x0000001011047825 */ /* 0x001fc600078e0002 */
[----:B------:R-:W0:Y:S02]  /*0990*/  LDC.64 R2, c[0x0][0x390] ;  /* 0x0000e400ff027b82 */ /* 0x000e240000000a00 */
[----:B------:R-:W3:Y:S04]  /*09a0*/  LDG.E.128 R12, desc[UR4][R4.64+0x800] ;  /* 0x00080004040c7981 */ /* 0x000ee8000c1e1d00 */
[----:B------:R-:W4:Y:S01]  /*09b0*/  LDG.E.128 R8, desc[UR4][R4.64] ;  /* 0x0000000404087981 */ /* 0x000f22000c1e1d00 */
[----:B0-----:R-:W-:-:S04]  /*09c0*/  IMAD.WIDE.U32 R2, R0, 0x4, R2 ;  /* 0x0000000400027825 */ /* 0x001fc800078e0002 */
[----:B------:R-:W-:Y:S01]  /*09d0*/  IMAD.WIDE.U32 R2, R17, 0x10, R2 ;  /* 0x0000001011027825 */ /* 0x000fe200078e0002 */
[----:B---3--:R-:W-:Y:S02]  /*09e0*/  FSETP.NEU.FTZ.AND P0, PT, R15, RZ, PT ;  /* 0x000000ff0f00720b */ /* 0x008fe40003f1d000 */
[C---:B----4-:R-:W-:Y:S02]  /*09f0*/  FSETP.NEU.FTZ.AND P6, PT, R8.reuse, RZ, PT ;  /* 0x000000ff0800720b */ /* 0x050fe40003fdd000 */
[----:B------:R-:W-:Y:S02]  /*0a00*/  FSET.BF.GT.FTZ.AND R8, R8, RZ, PT ;  /* 0x000000ff0808720a */ /* 0x000fe40003814000 */
[----:B------:R-:W-:Y:S02]  /*0a10*/  FSETP.NEU.FTZ.AND P4, PT, R10, RZ, PT ;  /* 0x000000ff0a00720b */ /* 0x000fe40003f9d000 */
[----:B--2---:R-:W-:Y:S02]  /*0a20*/  FSEL R8, R8, R7, P6 ;  /* 0x0000000708087208 */ /* 0x004fe40003000000 */
[----:B------:R-:W-:-:S02]  /*0a30*/  FSETP.NEU.FTZ.AND P3, PT, R11, RZ, PT ;  /* 0x000000ff0b00720b */ /* 0x000fc40003f7d000 */
[----:B------:R-:W-:Y:S02]  /*0a40*/  FSET.BF.GT.FTZ.AND R4, R11, RZ, PT ;  /* 0x000000ff0b04720a */ /* 0x000fe40003814000 */
[----:B------:R-:W-:Y:S02]  /*0a50*/  FSETP.NEU.FTZ.AND P2, PT, R12, RZ, PT ;  /* 0x000000ff0c00720b */ /* 0x000fe40003f5d000 */
[C---:B------:R-:W-:Y:S02]  /*0a60*/  FSETP.NEU.FTZ.AND P1, PT, R13.reuse, RZ, PT ;  /* 0x000000ff0d00720b */ /* 0x040fe40003f3d000 */
[----:B------:R-:W-:Y:S02]  /*0a70*/  FSET.BF.GT.FTZ.AND R6, R13, RZ, PT ;  /* 0x000000ff0d06720a */ /* 0x000fe40003814000 */
[----:B------:R-:W-:Y:S02]  /*0a80*/  FSETP.NEU.FTZ.AND P6, PT, R14, RZ, PT ;  /* 0x000000ff0e00720b */ /* 0x000fe40003fdd000 */
[----:B------:R-:W-:-:S02]  /*0a90*/  FSETP.NEU.FTZ.AND P5, PT, R9, RZ, PT ;  /* 0x000000ff0900720b */ /* 0x000fc40003fbd000 */
[----:B------:R-:W-:Y:S02]  /*0aa0*/  FSET.BF.GT.FTZ.AND R0, R9, RZ, PT ;  /* 0x000000ff0900720a */ /* 0x000fe40003814000 */
[----:B------:R-:W-:Y:S02]  /*0ab0*/  FSET.BF.GT.FTZ.AND R10, R10, RZ, PT ;  /* 0x000000ff0a0a720a */ /* 0x000fe40003814000 */
        /* <DEDUP_REMOVED lines=9> */
[----:B------:R-:W-:Y:S04]  /*0b50*/  STG.E.128 desc[UR4][R2.64], R8 ;  /* 0x0000000802007986 */ /* 0x000fe8000c101d04 */
[----:B------:R-:W-:Y:S01]  /*0b60*/  STG.E.128 desc[UR4][R2.64+0x800], R4 ;  /* 0x0008000402007986 */ /* 0x000fe2000c101d04 */
[----:B------:R-:W-:Y:S05]  /*0b70*/  EXIT ;  /* 0x000000000000794d */ /* 0x000fea0003800000 */
.L_x_7568:
        /* <DEDUP_REMOVED lines=16> */
.L_x_31085:


//--------------------- .text._ZN2at6native29vectorized_elementwise_kernelILi8ENS0_13BUnaryFunctorIfffZZZNS0_21heaviside_kernel_cudaERNS_18TensorIteratorBaseEENKUlvE_clEvENKUlvE5_clEvEUlffE_EESt5arrayIPcLm2EEEEviT0_T1_ --------------------------
	.section	.text._ZN2at6native29vectorized_elementwise_kernelILi8ENS0_13BUnaryFunctorIfffZZZNS0_21heaviside_kernel_cudaERNS_18TensorIteratorBaseEENKUlvE_clEvENKUlvE5_clEvEUlffE_EESt5arrayIPcLm2EEEEviT0_T1_,"ax",@progbits
	.align	128
        .global         _ZN2at6native29vectorized_elementwise_kernelILi8ENS0_13BUnaryFunctorIfffZZZNS0_21heaviside_kernel_cudaERNS_18TensorIteratorBaseEENKUlvE_clEvENKUlvE5_clEvEUlffE_EESt5arrayIPcLm2EEEEviT0_T1_
        .type           _ZN2at6native29vectorized_elementwise_kernelILi8ENS0_13BUnaryFunctorIfffZZZNS0_21heaviside_kernel_cudaERNS_18TensorIteratorBaseEENKUlvE_clEvENKUlvE5_clEvEUlffE_EESt5arrayIPcLm2EEEEviT0_T1_,@function
        .size           _ZN2at6native29vectorized_elementwise_kernelILi8ENS0_13BUnaryFunctorIfffZZZNS0_21heaviside_kernel_cudaERNS_18TensorIteratorBaseEENKUlvE_clEvENKUlvE5_clEvEUlffE_EESt5arrayIPcLm2EEEEviT0_T1_,(.L_x_31086 - _ZN2at6native29vectorized_elementwise_kernelILi8ENS0_13BUnaryFunctorIfffZZZNS0_21heaviside_kernel_cudaERNS_18TensorIteratorBaseEENKUlvE_clEvENKUlvE5_clEvEUlffE_EESt5arrayIPcLm2EEEEviT0_T1_)
        .other          _ZN2at6native29vectorized_elementwise_kernelILi8ENS0_13BUnaryFunctorIfffZZZNS0_21heaviside_kernel_cudaERNS_18TensorIteratorBaseEENKUlvE_clEvENKUlvE5_clEvEUlffE_EESt5arrayIPcLm2EEEEviT0_T1_,@"STO_CUDA_ENTRY STV_DEFAULT"
_ZN2at6native29vectorized_elementwise_kernelILi8ENS0_13BUnaryFunctorIfffZZZNS0_21heaviside_kernel_cudaERNS_18TensorIteratorBaseEENKUlvE_clEvENKUlvE5_clEvEUlffE_EESt5arrayIPcLm2EEEEviT0_T1_:
.text._ZN2at6native29vectorized_elementwise_kernelILi8ENS0_13BUnaryFunctorIfffZZZNS0_21heaviside_kernel_cudaERNS_18TensorIteratorBaseEENKUlvE_clEvENKUlvE5_clEvEUlffE_EESt5arrayIPcLm2EEEEviT0_T1_:
[----:B------:R-:W-:Y:S01]  /*0000*/  LDC R1, c[0x0][0x37c] ;  /* 0x0000df00ff017b82 */ /* 0x000fe20000000800 */
[----:B------:R-:W-:Y:S05]  /*0010*/  EXIT ;  /* 0x000000000000794d */ /* 0x000fea0003800000 */
.L_x_7569:
        /* <DEDUP_REMOVED lines=14> */
.L_x_31086:


//--------------------- .text._ZN2at6native18elementwise_kernelILi128ELi4EZNS0_15gpu_kernel_implINS0_13AUnaryFunctorIfffZZZNS0_21heaviside_kernel_cudaERNS_18TensorIteratorBaseEENKUlvE_clEvENKUlvE5_clEvEUlffE_EEEEvS5_RKT_EUliE_EEviT1_ --------------------------
	.section	.text._ZN2at6native18elementwise_kernelILi128ELi4EZNS0_15gpu_kernel_implINS0_13AUnaryFunctorIfffZZZNS0_21heaviside_kernel_cudaERNS_18TensorIteratorBaseEENKUlvE_clEvENKUlvE5_clEvEUlffE_EEEEvS5_RKT_EUliE_EEviT1_,"ax",@progbits
	.align	128
        .global         _ZN2at6native18elementwise_kernelILi128ELi4EZNS0_15gpu_kernel_implINS0_13AUnaryFunctorIfffZZZNS0_21heaviside_kernel_cudaERNS_18TensorIteratorBaseEENKUlvE_clEvENKUlvE5_clEvEUlffE_EEEEvS5_RKT_EUliE_EEviT1_
        .type           _ZN2at6native18elementwise_kernelILi128ELi4EZNS0_15gpu_kernel_implINS0_13AUnaryFunctorIfffZZZNS0_21heaviside_kernel_cudaERNS_18TensorIteratorBaseEENKUlvE_clEvENKUlvE5_clEvEUlffE_EEEEvS5_RKT_EUliE_EEviT1_,@function
        .size           _ZN2at6native18elementwise_kernelILi128ELi4EZNS0_15gpu_kernel_implINS0_13AUnaryFunctorIfffZZZNS0_21heaviside_kernel_cudaERNS_18TensorIteratorBaseEENKUlvE_clEvENKUlvE5_clEvEUlffE_EEEEvS5_RKT_EUliE_EEviT1_,(.L_x_31087 - _ZN2at6native18elementwise_kernelILi128ELi4EZNS0_15gpu_kernel_implINS0_13AUnaryFunctorIfffZZZNS0_21heaviside_kernel_cudaERNS_18TensorIteratorBaseEENKUlvE_clEvENKUlvE5_clEvEUlffE_EEEEvS5_RKT_EUliE_EEviT1_)
        .other          _ZN2at6native18elementwise_kernelILi128ELi4EZNS0_15gpu_kernel_implINS0_13AUnaryFunctorIfffZZZNS0_21heaviside_kernel_cudaERNS_18TensorIteratorBaseEENKUlvE_clEvENKUlvE5_clEvEUlffE_EEEEvS5_RKT_EUliE_EEviT1_,@"STO_CUDA_ENTRY STV_DEFAULT"
_ZN2at6native18elementwise_kernelILi128ELi4EZNS0_15gpu_kernel_implINS0_13AUnaryFunctorIfffZZZNS0_21heaviside_kernel_cudaERNS_18TensorIteratorBaseEENKUlvE_clEvENKUlvE5_clEvEUlffE_EEEEvS5_RKT_EUliE_EEviT1_:
.text._ZN2at6native18elementwise_kernelILi128ELi4EZNS0_15gpu_kernel_implINS0_13AUnaryFunctorIfffZZZNS0_21heaviside_kernel_cudaERNS_18TensorIteratorBaseEENKUlvE_clEvENKUlvE5_clEvEUlffE_EEEEvS5_RKT_EUliE_EEviT1_:
[----:B------:R-:W0:Y:S01]  /*0000*/  LDC R1, c[0x0][0x37c] ;  /* 0x0000df00ff017b82 */ /* 0x000e220000000800 */
[----:B------:R-:W1:Y:S07]  /*0010*/  S2R R17, SR_TID.X ;  /* 0x0000000000117919 */ /* 0x000e6e0000002100 */
[----:B------:R-:W2:Y:S01]  /*0020*/  S2UR UR4, SR_CTAID.X ;  /* 0x00000000000479c3 */ /* 0x000ea20000002500 */
[----:B------:R-:W3:Y:S01]  /*0030*/  LDCU UR39, c[0x0][0x388] ;  /* 0x00007100ff2777ac */ /* 0x000ee20008000800 */
[----:B------:R-:W-:Y:S01]  /*0040*/  BSSY.RECONVERGENT B7, `(.L_x_7570) ;  /* 0x0000308000077945 */ /* 0x000fe20003800200 */
[----:B------:R-:W4:Y:S01]  /*0050*/  LDCU UR6, c[0x0][0x380] ;  /* 0x00007000ff0677ac */ /* 0x000f220008000800 */
[----:B------:R-:W5:Y:S01]  /*0060*/  LDCU UR5, c[0x0][0x594] ;  /* 0x0000b280ff0577ac */ /* 0x000f620008000800 */
[----:B------:R-:W0:Y:S01]  /*0070*/  LDCU.64 UR36, c[0x0][0x358] ;  /* 0x00006b00ff2477ac */ /* 0x000e220008000a00 */
[----:B------:R-:W0:Y:S01]  /*0080*/  LDCU.U8 UR41, c[0x0][0x598] ;  /* 0x0000b300ff2977ac */ /* 0x000e220008000000 */
[----:B---3--:R-:W-:Y:S01]  /*0090*/  UIADD3 UR40, UPT, UPT, UR39, -0x1, URZ ;  /* 0xffffffff27287890 */ /* 0x008fe2000fffe0ff */
[----:B------:R-:W3:Y:S01]  /*00a0*/  LDCU.U8 UR42, c[0x0][0x599] ;  /* 0x0000b320ff2a77ac */ /* 0x000ee20008000000 */
[----:B--2---:R-:W-:Y:S01]  /*00b0*/  USHF.L.U32 UR4, UR4, 0x9, URZ ;  /* 0x0000000904047899 */ /* 0x004fe200080006ff */
[----:B-----5:R-:W-:Y:S01]  /*00c0*/  FSET.BF.LT.FTZ.AND R18, RZ, UR5, PT ;  /* 0x00000005ff127c0a */ /* 0x020fe2000b811000 */
        /* <DEDUP_REMOVED lines=308> */
.L_x_7572:
        /* <DEDUP_REMOVED lines=18> */
.L_x_7577:
[----:B------:R-:W2:Y:S02]  /*1530*/  LDG.E.U8 R2, desc[UR36][R2.64] ;  /* 0x0000002402027981 */ /* 0x000ea4000c1e1100 */
[----:B--2---:R-:W-:Y:S01]  /*1540*/  I2FP.F32.U32 R5, R2 ;  /* 0x0000000200057245 */ /* 0x004fe20000201000 */
[----:B------:R-:W-:Y:S06]  /*1550*/  BRA `(.L_x_7579) ;  /* 0x0000000c00447947 */ /* 0x000fec0003800000 */
.L_x_7576:
        /* <DEDUP_REMOVED lines=9> */
.L_x_7581:
[----:B------:R-:W2:Y:S02]  /*15f0*/  LDG.E R2, desc[UR36][R2.64] ;  /* 0x0000002402027981 */ /* 0x000ea4000c1e1900 */
[----:B--2---:R-:W-:Y:S01]  /*1600*/  I2FP.F32.S32 R5, R2 ;  /* 0x0000000200057245 */ /* 0x004fe20000201400 */
[----:B------:R-:W-:Y:S06]  /*1610*/  BRA `(.L_x_7579) ;  /* 0x0000000c00147947 */ /* 0x000fec0003800000 */
.L_x_7580:
[----:B------:R-:W2:Y:S02]  /*1620*/  LDG.E.U16 R2, desc[UR36][R2.64] ;  /* 0x0000002402027981 */ /* 0x000ea4000c1e1500 */
[----:B--2---:R2:W3:Y:S01]  /*1630*/  I2F.S16 R5, R2 ;  /* 0x0000000200057306 */ /* 0x0044e20000101400 */
[----:B------:R-:W-:Y:S05]  /*1640*/  BRA `(.L_x_7579) ;  /* 0x0000000c00087947 */ /* 0x000fea0003800000 */
.L_x_7575:
        /* <DEDUP_REMOVED lines=8> */
.L_x_7583:
[----:B------:R-:W2:Y:S02]  /*16d0*/  LDG.E.U16 R2, desc[UR36][R2.64] ;  /* 0x0000002402027981 */ /* 0x000ea4000c1e1500 */
[----:B--2---:R-:W-:Y:S01]  /*16e0*/  HADD2.F32 R5, -RZ, R2.H0_H0 ;  /* 0x20000002ff057230 */ /* 0x004fe20000004100 */
[----:B------:R-:W-:Y:S06]  /*16f0*/  BRA `(.L_x_7579) ;  /* 0x0000000800dc7947 */ /* 0x000fec0003800000 */
.L_x_7582:
        /* <DEDUP_REMOVED lines=8> */
.L_x_7585:
[----:B------:R-:W2:Y:S02]  /*1780*/  LDG.E.U16 R2, desc[UR36][R2.64] ;  /* 0x0000002402027981 */ /* 0x000ea4000c1e1500 */
[----:B--2---:R-:W-:Y:S01]  /*1790*/  HADD2.F32 R5, -RZ, R2.H0_H0 ;  /* 0x20000002ff057230 */ /* 0x004fe20000004100 */
[----:B------:R-:W-:Y:S06]  /*17a0*/  BRA `(.L_x_7579) ;  /* 0x0000000800b07947 */ /* 0x000fec0003800000 */
.L_x_7584:
        /* <DEDUP_REMOVED lines=11> */
.L_x_7574:
        /* <DEDUP_REMOVED lines=12> */
.L_x_7588:
        /* <DEDUP_REMOVED lines=11> */
.L_x_7587:
        /* <DEDUP_REMOVED lines=25> */
.L_x_7590:
        /* <DEDUP_REMOVED lines=12> */
.L_x_7589:
[----:B------:R-:W2:Y:S02]  /*1c20*/  LDG.E.U16 R2, desc[UR36][R2.64] ;  /* 0x0000002402027981 */ /* 0x000ea4000c1e1500 */
[----:B--2---:R-:W-:Y:S01]  /*1c30*/  SHF.L.U32 R5, R2, 0x10, RZ ;  /* 0x0000001002057819 */ /* 0x004fe200000006ff */
[----:B------:R-:W-:Y:S06]  /*1c40*/  BRA `(.L_x_7579) ;  /* 0x0000000400887947 */ /* 0x000fec0003800000 */
.L_x_7586:
        /* <DEDUP_REMOVED lines=11> */
.L_x_7593:
        /* <DEDUP_REMOVED lines=20> */
.L_x_7595:
[----:B------:R-:W-:Y:S05]  /*1e40*/  BSYNC.RECONVERGENT B0 ;  /* 0x0000000000007941 */ /* 0x000fea0003800200 */
.L_x_7594:
[----:B------:R-:W-:Y:S01]  /*1e50*/  IMAD.SHL.U32 R0, R0, 0x100000, RZ ;  /* 0x0010000000007824 */ /* 0x000fe200078e00ff */
[----:B------:R-:W-:-:S04]  /*1e60*/  LEA R2, R2, 0x3b800000, 0x17 ;  /* 0x3b80000002027811 */ /* 0x000fc800078eb8ff */
[----:B------:R-:W-:Y:S01]  /*1e70*/  LOP3.LUT R5, R2, R0, R7, 0xfe, !PT ;  /* 0x0000000002057212 */ /* 0x000fe200078efe07 */
[----:B------:R-:W-:Y:S06]  /*1e80*/  BRA `(.L_x_7579) ;  /* 0x0000000000f87947 */ /* 0x000fec0003800000 */
.L_x_7592:
        /* <DEDUP_REMOVED lines=20> */
.L_x_7597:
[----:B------:R-:W-:Y:S05]  /*1fd0*/  BSYNC.RECONVERGENT B0 ;  /* 0x0000000000007941 */ /* 0x000fea0003800200 */
.L_x_7596:
[----:B------:R-:W-:Y:S01]  /*1fe0*/  IMAD.SHL.U32 R0, R0, 0x200000, RZ ;  /* 0x0020000000007824 */ /* 0x000fe200078e00ff */
[----:B------:R-:W-:-:S04]  /*1ff0*/  LEA R2, R2, 0x37800000, 0x17 ;  /* 0x3780000002027811 */ /* 0x000fc800078eb8ff */
[----:B------:R-:W-:Y:S01]  /*2000*/  LOP3.LUT R5, R2, R0, R7, 0xfe, !PT ;  /* 0x0000000002057212 */ /* 0x000fe200078efe07 */
[----:B------:R-:W-:Y:S06]  /*2010*/  BRA `(.L_x_7579) ;  /* 0x0000000000947947 */ /* 0x000fec0003800000 */
.L_x_7591:
[----:B------:R-:W-:-:S09]  /*2020*/  UISETP.NE.AND UP0, UPT, UR4, 0x1c, UPT ;  /* 0x0000001c0400788c */ /* 0x000fd2000bf05270 */
[----:B------:R-:W-:Y:S05]  /*2030*/  BRA.U !UP0, `(.L_x_7598) ;  /* 0x0000000108847547 */ /* 0x000fea000b800000 */
[----:B------:R-:W-:-:S09]  /*2040*/  UISETP.NE.AND UP0, UPT, UR4, 0x1d, UPT ;  /* 0x0000001d0400788c */ /* 0x000fd2000bf05270 */
[----:B------:R-:W-:Y:S05]  /*2050*/  BRA.U !UP0, `(.L_x_7599) ;  /* 0x0000000108707547 */ /* 0x000fea000b800000 */
[----:B------:R-:W-:-:S09]  /*2060*/  UISETP.NE.AND UP0, UPT, UR4, 0x2c, UPT ;  /* 0x0000002c0400788c */ /* 0x000fd2000bf05270 */
[----:B------:R-:W-:Y:S05]  /*2070*/  BRA.U !UP0, `(.L_x_7600) ;  /* 0x0000000108487547 */ /* 0x000fea000b800000 */
.L_x_7578:
        /* <DEDUP_REMOVED lines=16> */
.L_x_7601:
[----:B------:R-:W-:Y:S01]  /*2180*/  IMAD.MOV.U32 R5, RZ, RZ, RZ ;  /* 0x000000ffff057224 */ /* 0x000fe200078e00ff */
[----:B------:R-:W-:Y:S06]  /*2190*/  BRA `(.L_x_7579) ;  /* 0x0000000000347947 */ /* 0x000fec0003800000 */
.L_x_7600:
        /* <DEDUP_REMOVED lines=8> */
.L_x_7599:
[----:B------:R-:W2:Y:S02]  /*2220*/  LDG.E.64 R2, desc[UR36][R2.64] ;  /* 0x0000002402027981 */ /* 0x000ea4000c1e1b00 */
[----:B--2---:R0:W1:Y:S02]  /*2230*/  I2F.U64 R5, R2 ;  /* 0x0000000200057312 */ /* 0x0040640000301000 */
[----:B01----:R-:W-:Y:S05]  /*2240*/  BRA `(.L_x_7579) ;  /* 0x0000000000087947 */ /* 0x003fea0003800000 */
.L_x_7598:
[----:B------:R-:W2:Y:S02]  /*2250*/  LDG.E R2, desc[UR36][R2.64] ;  /* 0x0000002402027981 */ /* 0x000ea4000c1e1900 */
[----:B--2---:R-:W-:-:S07]  /*2260*/  I2FP.F32.U32 R5, R2 ;  /* 0x0000000200057245 */ /* 0x004fce0000201000 */
.L_x_7579:
[----:B------:R-:W-:Y:S05]  /*2270*/  BSYNC.RECONVERGENT B6 ;  /* 0x0000000000067941 */ /* 0x000fea0003800200 */
.L_x_7573:
[----:B------:R-:W0:Y:S01]  /*2280*/  LDCU.64 UR6, c[0x0][0x580] ;  /* 0x0000b000ff0677ac */ /* 0x000e220008000a00 */
[----:B------:R-:W3:Y:S01]  /*2290*/  LDCU UR5, c[0x0][0x594] ;  /* 0x0000b280ff0577ac */ /* 0x000ee20008000800 */
[----:B------:R-:W-:-:S04]  /*22a0*/  UPRMT UR4, UR41, 0x9910, URZ ;  /* 0x0000991029047896 */ /* 0x000fc800080000ff */
[----:B------:R-:W-:Y:S01]  /*22b0*/  UISETP.GT.AND UP0, UPT, UR4, 0x9, UPT ;  /* 0x000000090400788c */ /* 0x000fe2000bf04270 */
[----:B012-4-:R-:W-:Y:S02]  /*22c0*/  IADD3 R2, P1, PT, R16, UR6, RZ ;  /* 0x0000000610027c10 */ /* 0x017fe4000ff3e0ff */
[----:B---3--:R-:W-:Y:S02]  /*22d0*/  FSETP.NEU.FTZ.AND P0, PT, RZ, UR5, PT ;  /* 0x00000005ff007c0b */ /* 0x008fe4000bf1d000 */
[----:B------:R-:W-:Y:S02]  /*22e0*/  IADD3.X R3, PT, PT, RZ, UR7, RZ, P1, !PT ;  /* 0x00000007ff037c10 */ /* 0x000fe40008ffe4ff */
[----:B-----5:R-:W-:Y:S02]  /*22f0*/  FSEL R4, R5, R18, !P0 ;  /* 0x0000001205047208 */ /* 0x020fe40004000000 */
        /* <DEDUP_REMOVED lines=12> */
.L_x_7605:
[----:B------:R-:W0:Y:S02]  /*23c0*/  F2I.S64.TRUNC R4, R4 ;  /* 0x0000000400047311 */ /* 0x000e24000020d900 */
[----:B0-----:R-:W-:-:S05]  /*23d0*/  IMAD.MOV.U32 R7, RZ, RZ, R4 ;  /* 0x000000ffff077224 */ /* 0x001fca00078e0004 */
[----:B------:R0:W-:Y:S01]  /*23e0*/  STG.E.U8 desc[UR36][R2.64], R7 ;  /* 0x0000000702007986 */ /* 0x0001e2000c101124 */
[----:B------:R-:W-:Y:S05]  /*23f0*/  BRA `(.L_x_7607) ;  /* 0x0000000c002c7947 */ /* 0x000fea0003800000 */
.L_x_7604:
        /* <DEDUP_REMOVED lines=9> */
.L_x_7609:
[----:B------:R-:W0:Y:S02]  /*2490*/  F2I.FTZ.TRUNC.NTZ R5, R4 ;  /* 0x0000000400057305 */ /* 0x000e24000021f100 */
[----:B0-----:R0:W-:Y:S01]  /*24a0*/  STG.E desc[UR36][R2.64], R5 ;  /* 0x0000000502007986 */ /* 0x0011e2000c101924 */
[----:B------:R-:W-:Y:S05]  /*24b0*/  BRA `(.L_x_7607) ;  /* 0x0000000800fc7947 */ /* 0x000fea0003800000 */
.L_x_7608:
[----:B------:R-:W0:Y:S02]  /*24c0*/  F2I.FTZ.TRUNC.NTZ R5, R4 ;  /* 0x0000000400057305 */ /* 0x000e24000021f100 */
[----:B0-----:R0:W-:Y:S01]  /*24d0*/  STG.E.U16 desc[UR36][R2.64], R5 ;  /* 0x0000000502007986 */ /* 0x0011e2000c101524 */
[----:B------:R-:W-:Y:S05]  /*24e0*/  BRA `(.L_x_7607) ;  /* 0x0000000800f07947 */ /* 0x000fea0003800000 */
.L_x_7603:
        /* <DEDUP_REMOVED lines=8> */
.L_x_7611:
[----:B------:R-:W-:-:S05]  /*2570*/  F2FP.F16.F32.PACK_AB R4, RZ, R4 ;  /* 0x00000004ff04723e */ /* 0x000fca00000000ff */
[----:B------:R0:W-:Y:S01]  /*2580*/  STG.E.U16 desc[UR36][R2.64], R4 ;  /* 0x0000000402007986 */ /* 0x0001e2000c101524 */
[----:B------:R-:W-:Y:S05]  /*2590*/  BRA `(.L_x_7607) ;  /* 0x0000000800c47947 */ /* 0x000fea0003800000 */
.L_x_7610:
        /* <DEDUP_REMOVED lines=9> */
.L_x_7613:
[----:B------:R-:W-:-:S04]  /*2630*/  F2FP.F16.F32.PACK_AB R5, RZ, R4 ;  /* 0x00000004ff05723e */ /* 0x000fc800000000ff */
[----:B------:R-:W-:-:S05]  /*2640*/  PRMT R5, R5, 0x5410, RZ ;  /* 0x0000541005057816 */ /* 0x000fca00000000ff */
[----:B------:R0:W-:Y:S01]  /*2650*/  STG.E desc[UR36][R2.64], R5 ;  /* 0x0000000502007986 */ /* 0x0001e2000c101924 */
[----:B------:R-:W-:Y:S05]  /*2660*/  BRA `(.L_x_7607) ;  /* 0x0000000800907947 */ /* 0x000fea0003800000 */
.L_x_7612:
[----:B------:R-:W-:-:S06]  /*2670*/  FMUL.FTZ R4, R4, 1 ;  /* 0x3f80000004047820 */ /* 0x000fcc0000410000 */
[----:B------:R-:W0:Y:S02]  /*2680*/  F2F.F64.F32 R4, R4 ;  /* 0x0000000400047310 */ /* 0x000e240000201800 */
[----:B0-----:R0:W-:Y:S01]  /*2690*/  STG.E.64 desc[UR36][R2.64], R4 ;  /* 0x0000000402007986 */ /* 0x0011e2000c101b24 */
[----:B------:R-:W-:Y:S05]  /*26a0*/  BRA `(.L_x_7607) ;  /* 0x0000000800807947 */ /* 0x000fea0003800000 */
.L_x_7602:
        /* <DEDUP_REMOVED lines=12> */
.L_x_7616:
[----:B------:R-:W-:Y:S01]  /*2770*/  FMUL.FTZ R4, R4, 1 ;  /* 0x3f80000004047820 */ /* 0x000fe20000410000 */
[----:B------:R-:W-:-:S05]  /*2780*/  CS2R R6, SRZ ;  /* 0x0000000000067805 */ /* 0x000fca000001ff00 */
[----:B------:R-:W0:Y:S02]  /*2790*/  F2F.F64.F32 R4, R4 ;  /* 0x0000000400047310 */ /* 0x000e240000201800 */
[----:B0-----:R0:W-:Y:S01]  /*27a0*/  STG.E.128 desc[UR36][R2.64], R4 ;  /* 0x0000000402007986 */ /* 0x0011e2000c101d24 */
[----:B------:R-:W-:Y:S05]  /*27b0*/  BRA `(.L_x_7607) ;  /* 0x00000008003c7947 */ /* 0x000fea0003800000 */
.L_x_7615:
        /* <DEDUP_REMOVED lines=18> */
.L_x_7620:
[----:B------:R-:W-:Y:S05]  /*28e0*/  BSYNC.RECONVERGENT B0 ;  /* 0x0000000000007941 */ /* 0x000fea0003800200 */
.L_x_7619:
[----:B------:R-:W-:-:S05]  /*28f0*/  LOP3.LUT R7, R0, 0x80, R7, 0xf8, !PT ;  /* 0x0000008000077812 */ /* 0x000fca00078ef807 */
[----:B------:R0:W-:Y:S01]  /*2900*/  STG.E.U8 desc[UR36][R2.64], R7 ;  /* 0x0000000702007986 */ /* 0x0001e2000c101124 */
[----:B------:R-:W-:Y:S05]  /*2910*/  BRA `(.L_x_7607) ;  /* 0x0000000400e47947 */ /* 0x000fea0003800000 */
.L_x_7618:
        /* <DEDUP_REMOVED lines=14> */
.L_x_7622:
[----:B------:R-:W-:Y:S05]  /*2a00*/  BSYNC.RECONVERGENT B0 ;  /* 0x0000000000007941 */ /* 0x000fea0003800200 */
.L_x_7621:
[----:B------:R-:W-:-:S05]  /*2a10*/  LOP3.LUT R5, R0, 0x80, R7, 0xf8, !PT ;  /* 0x0000008000057812 */ /* 0x000fca00078ef807 */
[----:B------:R0:W-:Y:S01]  /*2a20*/  STG.E.U8 desc[UR36][R2.64], R5 ;  /* 0x0000000502007986 */ /* 0x0001e2000c101124 */
[----:B------:R-:W-:Y:S05]  /*2a30*/  BRA `(.L_x_7607) ;  /* 0x00000004009c7947 */ /* 0x000fea0003800000 */
.L_x_7617:
[----:B------:R-:W-:-:S05]  /*2a40*/  F2FP.BF16.F32.PACK_AB R4, RZ, R4 ;  /* 0x00000004ff04723e */ /* 0x000fca00000010ff */
[----:B------:R0:W-:Y:S01]  /*2a50*/  STG.E.U16 desc[UR36][R2.64], R4 ;  /* 0x0000000402007986 */ /* 0x0001e2000c101524 */
[----:B------:R-:W-:Y:S05]  /*2a60*/  BRA `(.L_x_7607) ;  /* 0x0000000400907947 */ /* 0x000fea0003800000 */
.L_x_7614:
        /* <DEDUP_REMOVED lines=11> */
.L_x_7625:
        /* <DEDUP_REMOVED lines=12> */
.L_x_7628:
[----:B------:R-:W-:-:S04]  /*2be0*/  SHF.R.U32.HI R0, RZ, 0x14, R4 ;  /* 0x00000014ff007819 */ /* 0x000fc80000011604 */
[----:B------:R-:W-:-:S04]  /*2bf0*/  LOP3.LUT R5, R0, 0x1, RZ, 0xc0, !PT ;  /* 0x0000000100057812 */ /* 0x000fc800078ec0ff */
[----:B------:R-:W-:-:S04]  /*2c00*/  IADD3 R0, PT, PT, R4, 0x487ffff, R5 ;  /* 0x0487ffff04007810 */ /* 0x000fc80007ffe005 */
[----:B------:R-:W-:-:S04]  /*2c10*/  SHF.R.U32.HI R0, RZ, 0x14, R0 ;  /* 0x00000014ff007819 */ /* 0x000fc80000011600 */
[----:B------:R-:W-:-:S07]  /*2c20*/  LOP3.LUT R5, R0, 0xff, RZ, 0xc0, !PT ;  /* 0x000000ff00057812 */ /* 0x000fce00078ec0ff */
.L_x_7629:
[----:B------:R-:W-:-:S04]  /*2c30*/  SHF.R.U32.HI R4, RZ, 0x18, R4 ;  /* 0x00000018ff047819 */ /* 0x000fc80000011604 */
[----:B------:R-:W-:-:S04]  /*2c40*/  LOP3.LUT R5, R5, 0x80, R4, 0xf8, !PT ;  /* 0x0000008005057812 */ /* 0x000fc800078ef804 */
[----:B------:R-:W-:-:S07]  /*2c50*/  PRMT R0, R5, 0x7610, R0 ;  /* 0x0000761005007816 */ /* 0x000fce0000000000 */
.L_x_7627:
[----:B------:R-:W-:Y:S05]  /*2c60*/  BSYNC.RECONVERGENT B0 ;  /* 0x0000000000007941 */ /* 0x000fea0003800200 */
.L_x_7626:
[----:B------:R4:W-:Y:S01]  /*2c70*/  STG.E.U8 desc[UR36][R2.64], R0 ;  /* 0x0000000002007986 */ /* 0x0009e2000c101124 */
[----:B------:R-:W-:Y:S05]  /*2c80*/  BRA `(.L_x_7607) ;  /* 0x0000000400087947 */ /* 0x000fea0003800000 */
.L_x_7624:
[----:B------:R-:W-:Y:S01]  /*2c90*/  LOP3.LUT R5, R4, 0x7fffffff, RZ, 0xc0, !PT ;  /* 0x7fffffff04057812 */ /* 0x000fe200078ec0ff */
        /* <DEDUP_REMOVED lines=11> */
.L_x_7632:
[----:B------:R-:W-:-:S04]  /*2d50*/  SHF.R.U32.HI R0, RZ, 0x15, R4 ;  /* 0x00000015ff007819 */ /* 0x000fc80000011604 */
[----:B------:R-:W-:-:S04]  /*2d60*/  LOP3.LUT R5, R0, 0x1, RZ, 0xc0, !PT ;  /* 0x0000000100057812 */ /* 0x000fc800078ec0ff */
[----:B------:R-:W-:-:S04]  /*2d70*/  IADD3 R0, PT, PT, R4, 0x88fffff, R5 ;  /* 0x088fffff04007810 */ /* 0x000fc80007ffe005 */
[----:B------:R-:W-:-:S04]  /*2d80*/  SHF.R.U32.HI R0, RZ, 0x15, R0 ;  /* 0x00000015ff007819 */ /* 0x000fc80000011600 */
[----:B------:R-:W-:-:S07]  /*2d90*/  LOP3.LUT R5, R0, 0xff, RZ, 0xc0, !PT ;  /* 0x000000ff00057812 */ /* 0x000fce00078ec0ff */
.L_x_7633:
[----:B------:R-:W-:-:S04]  /*2da0*/  SHF.R.U32.HI R4, RZ, 0x18, R4 ;  /* 0x00000018ff047819 */ /* 0x000fc80000011604 */
[----:B------:R-:W-:-:S04]  /*2db0*/  LOP3.LUT R5, R5, 0x80, R4, 0xf8, !PT ;  /* 0x0000008005057812 */ /* 0x000fc800078ef804 */
[----:B------:R-:W-:-:S07]  /*2dc0*/  PRMT R0, R5, 0x7610, R0 ;  /* 0x0000761005007816 */ /* 0x000fce0000000000 */
.L_x_7631:
[----:B------:R-:W-:Y:S05]  /*2dd0*/  BSYNC.RECONVERGENT B0 ;  /* 0x0000000000007941 */ /* 0x000fea0003800200 */
.L_x_7630:
[----:B------:R3:W-:Y:S01]  /*2de0*/  STG.E.U8 desc[UR36][R2.64], R0 ;  /* 0x0000000002007986 */ /* 0x0007e2000c101124 */
[----:B------:R-:W-:Y:S05]  /*2df0*/  BRA `(.L_x_7607) ;  /* 0x0000000000ac7947 */ /* 0x000fea0003800000 */
.L_x_7623:
[----:B------:R-:W-:-:S09]  /*2e00*/  UISETP.NE.AND UP0, UPT, UR4, 0x1c, UPT ;  /* 0x0000001c0400788c */ /* 0x000fd2000bf05270 */
[----:B------:R-:W-:Y:S05]  /*2e10*/  BRA.U !UP0, `(.L_x_7634) ;  /* 0x00000001089c7547 */ /* 0x000fea000b800000 */
[----:B------:R-:W-:-:S09]  /*2e20*/  UISETP.NE.AND UP0, UPT, UR4, 0x1d, UPT ;  /* 0x0000001d0400788c */ /* 0x000fd2000bf05270 */
[----:B------:R-:W-:Y:S05]  /*2e30*/  BRA.U !UP0, `(.L_x_7635) ;  /* 0x0000000108887547 */ /* 0x000fea000b800000 */
[----:B------:R-:W-:-:S09]  /*2e40*/  UISETP.NE.AND UP0, UPT, UR4, 0x2c, UPT ;  /* 0x0000002c0400788c */ /* 0x000fd2000bf05270 */
[----:B------:R-:W-:Y:S05]  /*2e50*/  BRA.U !UP0, `(.L_x_7636) ;  /* 0x0000000108447547 */ /* 0x000fea000b800000 */
.L_x_7606:
        /* <DEDUP_REMOVED lines=16> */
.L_x_7637:
[----:B------:R-:W-:Y:S05]  /*2f60*/  BRA `(.L_x_7607) ;  /* 0x0000000000507947 */ /* 0x000fea0003800000 */
.L_x_7636:
        /* <DEDUP_REMOVED lines=15> */
.L_x_7635:
[----:B------:R-:W0:Y:S02]  /*3060*/  F2I.U64.TRUNC R4, R4 ;  /* 0x0000000400047311 */ /* 0x000e24000020d800 */
[----:B0-----:R1:W-:Y:S01]  /*3070*/  STG.E.64 desc[UR36][R2.64], R4 ;  /* 0x0000000402007986 */ /* 0x0013e2000c101b24 */
[----:B------:R-:W-:Y:S05]  /*3080*/  BRA `(.L_x_7607) ;  /* 0x0000000000087947 */ /* 0x000fea0003800000 */
.L_x_7634:
[----:B------:R-:W0:Y:S02]  /*3090*/  F2I.FTZ.U32.TRUNC.NTZ R5, R4 ;  /* 0x0000000400057305 */ /* 0x000e24000021f000 */
[----:B0-----:R0:W-:Y:S02]  /*30a0*/  STG.E desc[UR36][R2.64], R5 ;  /* 0x0000000502007986 */ /* 0x0011e4000c101924 */
.L_x_7607:
[----:B------:R-:W-:-:S07]  /*30b0*/  VIADD R17, R17, 0x80 ;  /* 0x0000008011117836 */ /* 0x000fce0000000000 */
.L_x_7571:
[----:B------:R-:W-:Y:S05]  /*30c0*/  BSYNC.RECONVERGENT B7 ;  /* 0x0000000000077941 */ /* 0x000fea0003800200 */
.L_x_7570:
        /* <DEDUP_REMOVED lines=307> */
.L_x_7640:
        /* <DEDUP_REMOVED lines=18> */
.L_x_7645:
[----:B------:R-:W2:Y:S02]  /*4520*/  LDG.E.U8 R2, desc[UR36][R2.64] ;  /* 0x0000002402027981 */ /* 0x000ea4000c1e1100 */
[----:B--2---:R-:W-:Y:S01]  /*4530*/  I2FP.F32.U32 R5, R2 ;  /* 0x0000000200057245 */ /* 0x004fe20000201000 */
[----:B------:R-:W-:Y:S06]  /*4540*/  BRA `(.L_x_7647) ;  /* 0x0000000c00447947 */ /* 0x000fec0003800000 */
.L_x_7644:
        /* <DEDUP_REMOVED lines=9> */
.L_x_7649:
[----:B------:R-:W2:Y:S02]  /*45e0*/  LDG.E R2, desc[UR36][R2.64] ;  /* 0x0000002402027981 */ /* 0x000ea4000c1e1900 */
[----:B--2---:R-:W-:Y:S01]  /*45f0*/  I2FP.F32.S32 R5, R2 ;  /* 0x0000000200057245 */ /* 0x004fe20000201400 */
[----:B------:R-:W-:Y:S06]  /*4600*/  BRA `(.L_x_7647) ;  /* 0x0000000c00147947 */ /* 0x000fec0003800000 */
.L_x_7648:
[----:B------:R-:W2:Y:S02]  /*4610*/  LDG.E.U16 R2, desc[UR36][R2.64] ;  /* 0x0000002402027981 */ /* 0x000ea4000c1e1500 */
[----:B--2---:R2:W3:Y:S01]  /*4620*/  I2F.S16 R5, R2 ;  /* 0x0000000200057306 */ /* 0x0044e20000101400 */
[----:B------:R-:W-:Y:S05]  /*4630*/  BRA `(.L_x_7647) ;  /* 0x0000000c00087947 */ /* 0x000fea0003800000 */
.L_x_7643:
        /* <DEDUP_REMOVED lines=8> */
.L_x_7651:
[----:B------:R-:W2:Y:S02]  /*46c0*/  LDG.E.U16 R2, desc[UR36][R2.64] ;  /* 0x0000002402027981 */ /* 0x000ea4000c1e1500 */
[----:B--2---:R-:W-:Y:S01]  /*46d0*/  HADD2.F32 R5, -RZ, R2.H0_H0 ;  /* 0x20000002ff057230 */ /* 0x004fe20000004100 */
[----:B------:R-:W-:Y:S06]  /*46e0*/  BRA `(.L_x_7647) ;  /* 0x0000000800dc7947 */ /* 0x000fec0003800000 */
.L_x_7650:
        /* <DEDUP_REMOVED lines=8> */
.L_x_7653:
[----:B------:R-:W2:Y:S02]  /*4770*/  LDG.E.U16 R2, desc[UR36][R2.64] ;  /* 0x0000002402027981 */ /* 0x000ea4000c1e1500 */
[----:B--2---:R-:W-:Y:S01]  /*4780*/  HADD2.F32 R5, -RZ, R2.H0_H0 ;  /* 0x20000002ff057230 */ /* 0x004fe20000004100 */
[----:B------:R-:W-:Y:S06]  /*4790*/  BRA `(.L_x_7647) ;  /* 0x0000000800b07947 */ /* 0x000fec0003800000 */
.L_x_7652:
        /* <DEDUP_REMOVED lines=11> */
.L_x_7642:
        /* <DEDUP_REMOVED lines=12> */
.L_x_7656:
        /* <DEDUP_REMOVED lines=11> */
.L_x_7655:
        /* <DEDUP_REMOVED lines=25> */
.L_x_7658:
        /* <DEDUP_REMOVED lines=12> */
.L_x_7657:
[----:B------:R-:W2:Y:S02]  /*4c10*/  LDG.E.U16 R2, desc[UR36][R2.64] ;  /* 0x0000002402027981 */ /* 0x000ea4000c1e1500 */
[----:B--2---:R-:W-:Y:S01]  /*4c20*/  IMAD.U32 R5, R2, 0x10000, RZ ;  /* 0x0001000002057824 */ /* 0x004fe200078e00ff */
[----:B------:R-:W-:Y:S06]  /*4c30*/  BRA `(.L_x_7647) ;  /* 0x0000000400887947 */ /* 0x000fec0003800000 */
.L_x_7654:
        /* <DEDUP_REMOVED lines=11> */
.L_x_7661:
        /* <DEDUP_REMOVED lines=20> */
.L_x_7663:
[----:B------:R-:W-:Y:S05]  /*4e30*/  BSYNC.RECONVERGENT B0 ;  /* 0x0000000000007941 */ /* 0x000fea0003800200 */
.L_x_7662:
[----:B------:R-:W-:Y:S01]  /*4e40*/  IMAD.SHL.U32 R0, R0, 0x100000, RZ ;  /* 0x0010000000007824 */ /* 0x000fe200078e00ff */
[----:B------:R-:W-:-:S04]  /*4e50*/  LEA R2, R2, 0x3b800000, 0x17 ;  /* 0x3b80000002027811 */ /* 0x000fc800078eb8ff */
[----:B------:R-:W-:Y:S01]  /*4e60*/  LOP3.LUT R5, R2, R0, R7, 0xfe, !PT ;  /* 0x0000000002057212 */ /* 0x000fe200078efe07 */
[----:B------:R-:W-:Y:S06]  /*4e70*/  BRA `(.L_x_7647) ;  /* 0x0000000000f87947 */ /* 0x000fec0003800000 */
.L_x_7660:
        /* <DEDUP_REMOVED lines=20> */
.L_x_7665:
[----:B------:R-:W-:Y:S05]  /*4fc0*/  BSYNC.RECONVERGENT B0 ;  /* 0x0000000000007941 */ /* 0x000fea0003800200 */
.L_x_7664:
[----:B------:R-:W-:Y:S02]  /*4fd0*/  SHF.L.U32 R0, R0, 0x15, RZ ;  /* 0x0000001500007819 */ /* 0x000fe400000006ff */
[----:B------:R-:W-:-:S04]  /*4fe0*/  LEA R2, R2, 0x37800000, 0x17 ;  /* 0x3780000002027811 */ /* 0x000fc800078eb8ff */
[----:B------:R-:W-:Y:S01]  /*4ff0*/  LOP3.LUT R5, R2, R0, R7, 0xfe, !PT ;  /* 0x0000000002057212 */ /* 0x000fe200078efe07 */
[----:B------:R-:W-:Y:S06]  /*5000*/  BRA `(.L_x_7647) ;  /* 0x0000000000947947 */ /* 0x000fec0003800000 */
.L_x_7659:
        /* <DEDUP_REMOVED lines=14> */
.L_x_7646:
        /* <DEDUP_REMOVED lines=16> */
.L_x_7668:
[----:B------:R-:W-:Y:S01]  /*51f0*/  IMAD.MOV.U32 R5, RZ, RZ, RZ ;  /* 0x000000ffff057224 */ /* 0x000fe200078e00ff */
[----:B------:R-:W-:Y:S06]  /*5200*/  BRA `(.L_x_7647) ;  /* 0x0000000000147947 */ /* 0x000fec0003800000 */
.L_x_7667:
[----:B------:R-:W2:Y:S02]  /*5210*/  LDG.E.64 R2, desc[UR36][R2.64] ;  /* 0x0000002402027981 */ /* 0x000ea4000c1e1b00 */
[----:B--2---:R0:W1:Y:S02]  /*5220*/  I2F.U64 R5, R2 ;  /* 0x0000000200057312 */ /* 0x0040640000301000 */
[----:B01----:R-:W-:Y:S05]  /*5230*/  BRA `(.L_x_7647) ;  /* 0x0000000000087947 */ /* 0x003fea0003800000 */
.L_x_7666:
[----:B------:R-:W2:Y:S02]  /*5240*/  LDG.E R2, desc[UR36][R2.64] ;  /* 0x0000002402027981 */ /* 0x000ea4000c1e1900 */
[----:B--2---:R-:W-:-:S07]  /*5250*/  I2FP.F32.U32 R5, R2 ;  /* 0x0000000200057245 */ /* 0x004fce0000201000 */
.L_x_7647:
[----:B------:R-:W-:Y:S05]  /*5260*/  BSYNC.RECONVERGENT B6 ;  /* 0x0000000000067941 */ /* 0x000fea0003800200 */
.L_x_7641:
[----:B------:R-:W0:Y:S01]  /*5270*/  LDCU.64 UR6, c[0x0][0x580] ;  /* 0x0000b000ff0677ac */ /* 0x000e220008000a00 */
[----:B------:R-:W3:Y:S01]  /*5280*/  LDCU UR5, c[0x0][0x594] ;  /* 0x0000b280ff0577ac */ /* 0x000ee20008000800 */
[----:B------:R-:W-:-:S04]  /*5290*/  UPRMT UR4, UR41, 0x9910, URZ ;  /* 0x0000991029047896 */ /* 0x000fc800080000ff */
[----:B------:R-:W-:Y:S01]  /*52a0*/  UISETP.GT.AND UP0, UPT, UR4, 0x9, UPT ;  /* 0x000000090400788c */ /* 0x000fe2000bf04270 */
[----:B012-4-:R-:W-:Y:S02]  /*52b0*/  IADD3 R2, P0, PT, R16, UR6, RZ ;  /* 0x0000000610027c10 */ /* 0x017fe4000ff1e0ff */
[----:B---3--:R-:W-:-:S03]  /*52c0*/  FSETP.NEU.FTZ.AND P1, PT, RZ, UR5, PT ;  /* 0x00000005ff007c0b */ /* 0x008fc6000bf3d000 */
[----:B------:R-:W-:Y:S01]  /*52d0*/  IMAD.X R3, RZ, RZ, UR7, P0 ;  /* 0x00000007ff037e24 */ /* 0x000fe200080e06ff */
        /* <DEDUP_REMOVED lines=13> */
.L_x_7672:
[----:B------:R-:W0:Y:S02]  /*53b0*/  F2I.S64.TRUNC R4, R4 ;  /* 0x0000000400047311 */ /* 0x000e24000020d900 */
[----:B0-----:R-:W-:-:S05]  /*53c0*/  MOV R7, R4 ;  /* 0x0000000400077202 */ /* 0x001fca0000000f00 */
[----:B------:R3:W-:Y:S01]  /*53d0*/  STG.E.U8 desc[UR36][R2.64], R7 ;  /* 0x0000000702007986 */ /* 0x0007e2000c101124 */
[----:B------:R-:W-:Y:S05]  /*53e0*/  BRA `(.L_x_7674) ;  /* 0x0000000c00287947 */ /* 0x000fea0003800000 */
.L_x_7671:
        /* <DEDUP_REMOVED lines=9> */
.L_x_7676:
[----:B------:R-:W0:Y:S02]  /*5480*/  F2I.FTZ.TRUNC.NTZ R5, R4 ;  /* 0x0000000400057305 */ /* 0x000e24000021f100 */
[----:B0-----:R2:W-:Y:S01]  /*5490*/  STG.E desc[UR36][R2.64], R5 ;  /* 0x0000000502007986 */ /* 0x0015e2000c101924 */
[----:B------:R-:W-:Y:S05]  /*54a0*/  BRA `(.L_x_7674) ;  /* 0x0000000800f87947 */ /* 0x000fea0003800000 */
.L_x_7675:
[----:B------:R-:W0:Y:S02]  /*54b0*/  F2I.FTZ.TRUNC.NTZ R5, R4 ;  /* 0x0000000400057305 */ /* 0x000e24000021f100 */
[----:B0-----:R0:W-:Y:S01]  /*54c0*/  STG.E.U16 desc[UR36][R2.64], R5 ;  /* 0x0000000502007986 */ /* 0x0011e2000c101524 */
[----:B------:R-:W-:Y:S05]  /*54d0*/  BRA `(.L_x_7674) ;  /* 0x0000000800ec7947 */ /* 0x000fea0003800000 */
.L_x_7670:
        /* <DEDUP_REMOVED lines=8> */
.L_x_7678:
[----:B------:R-:W-:-:S05]  /*5560*/  F2FP.F16.F32.PACK_AB R4, RZ, R4 ;  /* 0x00000004ff04723e */ /* 0x000fca00000000ff */
[----:B------:R0:W-:Y:S01]  /*5570*/  STG.E.U16 desc[UR36][R2.64], R4 ;  /* 0x0000000402007986 */ /* 0x0001e2000c101524 */
[----:B------:R-:W-:Y:S05]  /*5580*/  BRA `(.L_x_7674) ;  /* 0x0000000800c07947 */ /* 0x000fea0003800000 */
.L_x_7677:
        /* <DEDUP_REMOVED lines=9> */
.L_x_7680:
[----:B------:R-:W-:-:S04]  /*5620*/  F2FP.F16.F32.PACK_AB R5, RZ, R4 ;  /* 0x00000004ff05723e */ /* 0x000fc800000000ff */
[----:B------:R-:W-:-:S05]  /*5630*/  PRMT R5, R5, 0x5410, RZ ;  /* 0x0000541005057816 */ /* 0x000fca00000000ff */
[----:B------:R0:W-:Y:S01]  /*5640*/  STG.E desc[UR36][R2.64], R5 ;  /* 0x0000000502007986 */ /* 0x0001e2000c101924 */
[----:B------:R-:W-:Y:S05]  /*5650*/  BRA `(.L_x_7674) ;  /* 0x00000008008c7947 */ /* 0x000fea0003800000 */
.L_x_7679:
[----:B------:R-:W-:-:S06]  /*5660*/  FMUL.FTZ R4, R4, 1 ;  /* 0x3f80000004047820 */ /* 0x000fcc0000410000 */
[----:B------:R-:W0:Y:S02]  /*5670*/  F2F.F64.F32 R4, R4 ;  /* 0x0000000400047310 */ /* 0x000e240000201800 */
[----:B0-----:R0:W-:Y:S01]  /*5680*/  STG.E.64 desc[UR36][R2.64], R4 ;  /* 0x0000000402007986 */ /* 0x0011e2000c101b24 */
[----:B------:R-:W-:Y:S05]  /*5690*/  BRA `(.L_x_7674) ;  /* 0x00000008007c7947 */ /* 0x000fea0003800000 */
.L_x_7669:
        /* <DEDUP_REMOVED lines=13> */
.L_x_7684:
        /* <DEDUP_REMOVED lines=16> */
.L_x_7687:
[----:B------:R-:W-:-:S04]  /*5870*/  SHF.R.U32.HI R4, RZ, 0x18, R4 ;  /* 0x00000018ff047819 */ /* 0x000fc80000011604 */
[----:B------:R-:W-:-:S04]  /*5880*/  LOP3.LUT R4, R5, 0x80, R4, 0xf8, !PT ;  /* 0x0000008005047812 */ /* 0x000fc800078ef804 */
[----:B------:R-:W-:-:S07]  /*5890*/  PRMT R0, R4, 0x7610, R0 ;  /* 0x0000761004007816 */ /* 0x000fce0000000000 */
.L_x_7686:
[----:B------:R-:W-:Y:S05]  /*58a0*/  BSYNC.RECONVERGENT B0 ;  /* 0x0000000000007941 */ /* 0x000fea0003800200 */
.L_x_7685:
[----:B------:R0:W-:Y:S01]  /*58b0*/  STG.E.U8 desc[UR36][R2.64], R0 ;  /* 0x0000000002007986 */ /* 0x0001e2000c101124 */
[----:B------:R-:W-:Y:S05]  /*58c0*/  BRA `(.L_x_7674) ;  /* 0x0000000400f07947 */ /* 0x000fea0003800000 */
.L_x_7683:
        /* <DEDUP_REMOVED lines=16> */
.L_x_7690:
[----:B------:R-:W-:-:S04]  /*59d0*/  SHF.R.U32.HI R4, RZ, 0x18, R4 ;  /* 0x00000018ff047819 */ /* 0x000fc80000011604 */
[----:B------:R-:W-:-:S04]  /*59e0*/  LOP3.LUT R5, R5, 0x80, R4, 0xf8, !PT ;  /* 0x0000008005057812 */ /* 0x000fc800078ef804 */
[----:B------:R-:W-:-:S07]  /*59f0*/  PRMT R0, R5, 0x7610, R0 ;  /* 0x0000761005007816 */ /* 0x000fce0000000000 */
.L_x_7689:
[----:B------:R-:W-:Y:S05]  /*5a00*/  BSYNC.RECONVERGENT B0 ;  /* 0x0000000000007941 */ /* 0x000fea0003800200 */
.L_x_7688:
[----:B------:R0:W-:Y:S01]  /*5a10*/  STG.E.U8 desc[UR36][R2.64], R0 ;  /* 0x0000000002007986 */ /* 0x0001e2000c101124 */
[----:B------:R-:W-:Y:S05]  /*5a20*/  BRA `(.L_x_7674) ;  /* 0x0000000400987947 */ /* 0x000fea0003800000 */
.L_x_7682:
        /* <DEDUP_REMOVED lines=21> */
.L_x_7692:
[----:B------:R-:W0:Y:S02]  /*5b80*/  F2I.U64.TRUNC R4, R4 ;  /* 0x0000000400047311 */ /* 0x000e24000020d800 */
[----:B0-----:R0:W-:Y:S01]  /*5b90*/  STG.E.64 desc[UR36][R2.64], R4 ;  /* 0x0000000402007986 */ /* 0x0011e2000c101b24 */
[----:B------:R-:W-:Y:S05]  /*5ba0*/  BRA `(.L_x_7674) ;  /* 0x0000000400387947 */ /* 0x000fea0003800000 */
.L_x_7691:
[----:B------:R-:W0:Y:S02]  /*5bb0*/  F2I.FTZ.U32.TRUNC.NTZ R5, R4 ;  /* 0x0000000400057305 */ /* 0x000e24000021f000 */
[----:B0-----:R0:W-:Y:S01]  /*5bc0*/  STG.E desc[UR36][R2.64], R5 ;  /* 0x0000000502007986 */ /* 0x0011e2000c101924 */
[----:B------:R-:W-:Y:S05]  /*5bd0*/  BRA `(.L_x_7674) ;  /* 0x00000004002c7947 */ /* 0x000fea0003800000 */
.L_x_7681:
        /* <DEDUP_REMOVED lines=10> */
.L_x_7694:
[----:B------:R-:W-:Y:S01]  /*5c80*/  FMUL.FTZ R4, R4, 1 ;  /* 0x3f80000004047820 */ /* 0x000fe20000410000 */
[----:B------:R-:W-:-:S05]  /*5c90*/  CS2R R6, SRZ ;  /* 0x0000000000067805 */ /* 0x000fca000001ff00 */
[----:B------:R-:W0:Y:S02]  /*5ca0*/  F2F.F64.F32 R4, R4 ;  /* 0x0000000400047310 */ /* 0x000e240000201800 */
[----:B0-----:R0:W-:Y:S01]  /*5cb0*/  STG.E.128 desc[UR36][R2.64], R4 ;  /* 0x0000000402007986 */ /* 0x0011e2000c101d24 */
[----:B------:R-:W-:Y:S05]  /*5cc0*/  BRA `(.L_x_7674) ;  /* 0x0000000000f07947 */ /* 0x000fea0003800000 */
.L_x_7693:
[----:B------:R-:W-:-:S09]  /*5cd0*/  UISETP.NE.AND UP0, UPT, UR4, 0xf, UPT ;  /* 0x0000000f0400788c */ /* 0x000fd2000bf05270 */
[----:B------:R-:W-:Y:S05]  /*5ce0*/  BRA.U !UP0, `(.L_x_7695) ;  /* 0x0000000108e07547 */ /* 0x000fea000b800000 */
[----:B------:R-:W-:-:S09]  /*5cf0*/  UISETP.NE.AND UP0, UPT, UR4, 0x17, UPT ;  /* 0x000000170400788c */ /* 0x000fd2000bf05270 */
[----:B------:R-:W-:Y:S05]  /*5d00*/  BRA.U !UP0, `(.L_x_7696) ;  /* 0x00000001088c7547 */ /* 0x000fea000b800000 */
[----:B------:R-:W-:-:S09]  /*5d10*/  UISETP.NE.AND UP0, UPT, UR4, 0x18, UPT ;  /* 0x000000180400788c */ /* 0x000fd2000bf05270 */
[----:B------:R-:W-:Y:S05]  /*5d20*/  BRA.U !UP0, `(.L_x_7697) ;  /* 0x0000000108447547 */ /* 0x000fea000b800000 */
.L_x_7673:
        /* <DEDUP_REMOVED lines=16> */
.L_x_7698:
[----:B------:R-:W-:Y:S05]  /*5e30*/  BRA `(.L_x_7674) ;  /* 0x0000000000947947 */ /* 0x000fea0003800000 */
.L_x_7697:
        /* <DEDUP_REMOVED lines=12> */
.L_x_7700:
[----:B------:R-:W-:Y:S05]  /*5f00*/  BSYNC.RECONVERGENT B0 ;  /* 0x0000000000007941 */ /* 0x000fea0003800200 */
.L_x_7699:
[----:B------:R-:W-:-:S05]  /*5f10*/  LOP3.LUT R5, R0, 0x80, R7, 0xf8, !PT ;  /* 0x0000008000057812 */ /* 0x000fca00078ef807 */
[----:B------:R0:W-:Y:S01]  /*5f20*/  STG.E.U8 desc[UR36][R2.64], R5 ;  /* 0x0000000502007986 */ /* 0x0001e2000c101124 */
[----:B------:R-:W-:Y:S05]  /*5f30*/  BRA `(.L_x_7674) ;  /* 0x0000000000547947 */ /* 0x000fea0003800000 */
.L_x_7696:
        /* <DEDUP_REMOVED lines=11> */
.L_x_7702:
[----:B------:R-:W-:Y:S02]  /*5ff0*/  ISETP.GT.U32.AND P0, PT, R6, 0x7f800000, PT ;  /* 0x7f8000000600780c */ /* 0x000fe40003f04070 */
[----:B------:R-:W-:-:S04]  /*6000*/  MOV R0, 0x7f ;  /* 0x0000007f00007802 */ /* 0x000fc80000000f00 */
[----:B------:R-:W-:-:S07]  /*6010*/  SEL R0, R0, 0x7c, P0 ;  /* 0x0000007c00007807 */ /* 0x000fce0000000000 */
.L_x_7703:
[----:B------:R-:W-:Y:S05]  /*6020*/  BSYNC.RECONVERGENT B0 ;  /* 0x0000000000007941 */ /* 0x000fea0003800200 */
.L_x_7701:
[----:B------:R-:W-:-:S04]  /*6030*/  SHF.R.U32.HI R5, RZ, 0x18, R4 ;  /* 0x00000018ff057819 */ /* 0x000fc80000011604 */
[----:B------:R-:W-:-:S05]  /*6040*/  LOP3.LUT R5, R0, 0x80, R5, 0xf8, !PT ;  /* 0x0000008000057812 */ /* 0x000fca00078ef805 */
[----:B------:R0:W-:Y:S01]  /*6050*/  STG.E.U8 desc[UR36][R2.64], R5 ;  /* 0x0000000502007986 */ /* 0x0001e2000c101124 */
[----:B------:R-:W-:Y:S05]  /*6060*/  BRA `(.L_x_7674) ;  /* 0x0000000000087947 */ /* 0x000fea0003800000 */
.L_x_7695:
[----:B------:R-:W-:-:S05]  /*6070*/  F2FP.BF16.F32.PACK_AB R4, RZ, R4 ;  /* 0x00000004ff04723e */ /* 0x000fca00000010ff */
[----:B------:R0:W-:Y:S02]  /*6080*/  STG.E.U16 desc[UR36][R2.64], R4 ;  /* 0x0000000402007986 */ /* 0x0001e4000c101524 */
.L_x_7674:
[----:B------:R-:W-:-:S07]  /*6090*/  VIADD R17, R17, 0x80 ;  /* 0x0000008011117836 */ /* 0x000fce0000000000 */
.L_x_7639:
[----:B------:R-:W-:Y:S05]  /*60a0*/  BSYNC.RECONVERGENT B7 ;  /* 0x0000000000077941 */ /* 0x000fea0003800200 */
.L_x_7638:
        /* <DEDUP_REMOVED lines=307> */
.L_x_7706:
        /* <DEDUP_REMOVED lines=18> */
.L_x_7711:
[----:B------:R-:W2:Y:S02]  /*7500*/  LDG.E.U8 R2, desc[UR36][R2.64] ;  /* 0x0000002402027981 */ /* 0x000ea4000c1e1100 */
[----:B--2---:R-:W-:Y:S01]  /*7510*/  I2FP.F32.U32 R5, R2 ;  /* 0x0000000200057245 */ /* 0x004fe20000201000 */
[----:B------:R-:W-:Y:S06]  /*7520*/  BRA `(.L_x_7713) ;  /* 0x0000000c00447947 */ /* 0x000fec0003800000 */
.L_x_7710:
        /* <DEDUP_REMOVED lines=9> */
.L_x_7715:
[----:B------:R-:W2:Y:S02]  /*75c0*/  LDG.E R2, desc[UR36][R2.64] ;  /* 0x0000002402027981 */ /* 0x000ea4000c1e1900 */
[----:B--2---:R-:W-:Y:S01]  /*75d0*/  I2FP.F32.S32 R5, R2 ;  /* 0x0000000200057245 */ /* 0x004fe20000201400 */
[----:B------:R-:W-:Y:S06]  /*75e0*/  BRA `(.L_x_7713) ;  /* 0x0000000c00147947 */ /* 0x000fec0003800000 */
.L_x_7714:
[----:B------:R-:W2:Y:S02]  /*75f0*/  LDG.E.U16 R2, desc[UR36][R2.64] ;  /* 0x0000002402027981 */ /* 0x000ea4000c1e1500 */
[----:B--2---:R2:W3:Y:S01]  /*7600*/  I2F.S16 R5, R2 ;  /* 0x0000000200057306 */ /* 0x0044e20000101400 */
[----:B------:R-:W-:Y:S05]  /*7610*/  BRA `(.L_x_7713) ;  /* 0x0000000c00087947 */ /* 0x000fea0003800000 */
.L_x_7709:
        /* <DEDUP_REMOVED lines=8> */
.L_x_7717:
[----:B------:R-:W2:Y:S02]  /*76a0*/  LDG.E.U16 R2, desc[UR36][R2.64] ;  /* 0x0000002402027981 */ /* 0x000ea4000c1e1500 */
[----:B--2---:R-:W-:Y:S01]  /*76b0*/  HADD2.F32 R5, -RZ, R2.H0_H0 ;  /* 0x20000002ff057230 */ /* 0x004fe20000004100 */
[----:B------:R-:W-:Y:S06]  /*76c0*/  BRA `(.L_x_7713) ;  /* 0x0000000800dc7947 */ /* 0x000fec0003800000 */
.L_x_7716:
        /* <DEDUP_REMOVED lines=8> */
.L_x_7719:
[----:B------:R-:W2:Y:S02]  /*7750*/  LDG.E.U16 R2, desc[UR36][R2.64] ;  /* 0x0000002402027981 */ /* 0x000ea4000c1e1500 */
[----:B--2---:R-:W-:Y:S01]  /*7760*/  HADD2.F32 R5, -RZ, R2.H0_H0 ;  /* 0x20000002ff057230 */ /* 0x004fe20000004100 */
[----:B------:R-:W-:Y:S06]  /*7770*/  BRA `(.L_x_7713) ;  /* 0x0000000800b07947 */ /* 0x000fec0003800000 */
.L_x_7718:
        /* <DEDUP_REMOVED lines=11> */
.L_x_7708:
        /* <DEDUP_REMOVED lines=12> */
.L_x_7722:
        /* <DEDUP_REMOVED lines=11> */
.L_x_7721:
        /* <DEDUP_REMOVED lines=25> */
.L_x_7724:
        /* <DEDUP_REMOVED lines=12> */
.L_x_7723:
[----:B------:R-:W2:Y:S02]  /*7bf0*/  LDG.E.U16 R2, desc[UR36][R2.64] ;  /* 0x0000002402027981 */ /* 0x000ea4000c1e1500 */
[----:B--2---:R-:W-:Y:S01]  /*7c00*/  IMAD.U32 R5, R2, 0x10000, RZ ;  /* 0x0001000002057824 */ /* 0x004fe200078e00ff */
[----:B------:R-:W-:Y:S06]  /*7c10*/  BRA `(.L_x_7713) ;  /* 0x0000000400887947 */ /* 0x000fec0003800000 */
.L_x_7720:
        /* <DEDUP_REMOVED lines=11> */
.L_x_7727:
        /* <DEDUP_REMOVED lines=20> */
.L_x_7729:
[----:B------:R-:W-:Y:S05]  /*7e10*/  BSYNC.RECONVERGENT B0 ;  /* 0x0000000000007941 */ /* 0x000fea0003800200 */
.L_x_7728:
[----:B------:R-:W-:Y:S02]  /*7e20*/  SHF.L.U32 R0, R0, 0x14, RZ ;  /* 0x0000001400007819 */ /* 0x000fe400000006ff */
[----:B------:R-:W-:-:S04]  /*7e30*/  LEA R2, R2, 0x3b800000, 0x17 ;  /* 0x3b80000002027811 */ /* 0x000fc800078eb8ff */
[----:B------:R-:W-:Y:S01]  /*7e40*/  LOP3.LUT R5, R2, R0, R7, 0xfe, !PT ;  /* 0x0000000002057212 */ /* 0x000fe200078efe07 */
[----:B------:R-:W-:Y:S06]  /*7e50*/  BRA `(.L_x_7713) ;  /* 0x0000000000f87947 */ /* 0x000fec0003800000 */
.L_x_7726:
        /* <DEDUP_REMOVED lines=20> */
.L_x_7731:
[----:B------:R-:W-:Y:S05]  /*7fa0*/  BSYNC.RECONVERGENT B0 ;  /* 0x0000000000007941 */ /* 0x000fea0003800200 */
.L_x_7730:
[----:B------:R-:W-:Y:S01]  /*7fb0*/  IMAD.SHL.U32 R0, R0, 0x200000, RZ ;  /* 0x0020000000007824 */ /* 0x000fe200078e00ff */
[----:B------:R-:W-:-:S04]  /*7fc0*/  LEA R2, R2, 0x37800000, 0x17 ;  /* 0x3780000002027811 */ /* 0x000fc800078eb8ff */
[----:B------:R-:W-:Y:S01]  /*7fd0*/  LOP3.LUT R5, R2, R0, R7, 0xfe, !PT ;  /* 0x0000000002057212 */ /* 0x000fe200078efe07 */
[----:B------:R-:W-:Y:S06]  /*7fe0*/  BRA `(.L_x_7713) ;  /* 0x0000000000947947 */ /* 0x000fec0003800000 */
.L_x_7725:
        /* <DEDUP_REMOVED lines=14> */
.L_x_7712:
        /* <DEDUP_REMOVED lines=16> */
.L_x_7734:
[----:B------:R-:W-:Y:S01]  /*81d0*/  MOV R5, RZ ;  /* 0x000000ff00057202 */ /* 0x000fe20000000f00 */
[----:B------:R-:W-:Y:S06]  /*81e0*/  BRA `(.L_x_7713) ;  /* 0x0000000000147947 */ /* 0x000fec0003800000 */
.L_x_7733:
[----:B------:R-:W2:Y:S02]  /*81f0*/  LDG.E.64 R2, desc[UR36][R2.64] ;  /* 0x0000002402027981 */ /* 0x000ea4000c1e1b00 */
[----:B--2---:R0:W1:Y:S02]  /*8200*/  I2F.U64 R5, R2 ;  /* 0x0000000200057312 */ /* 0x0040640000301000 */
[----:B01----:R-:W-:Y:S05]  /*8210*/  BRA `(.L_x_7713) ;  /* 0x0000000000087947 */ /* 0x003fea0003800000 */
.L_x_7732:
[----:B------:R-:W2:Y:S02]  /*8220*/  LDG.E R2, desc[UR36][R2.64] ;  /* 0x0000002402027981 */ /* 0x000ea4000c1e1900 */
[----:B--2---:R-:W-:-:S07]  /*8230*/  I2FP.F32.U32 R5, R2 ;  /* 0x0000000200057245 */ /* 0x004fce0000201000 */
.L_x_7713:
[----:B------:R-:W-:Y:S05]  /*8240*/  BSYNC.RECONVERGENT B6 ;  /* 0x0000000000067941 */ /* 0x000fea0003800200 */
.L_x_7707:
[----:B------:R-:W0:Y:S01]  /*8250*/  LDCU.64 UR6, c[0x0][0x580] ;  /* 0x0000b000ff0677ac */ /* 0x000e220008000a00 */
[----:B------:R-:W1:Y:S01]  /*8260*/  LDCU UR5, c[0x0][0x594] ;  /* 0x0000b280ff0577ac */ /* 0x000e620008000800 */
[----:B------:R-:W-:-:S04]  /*8270*/  UPRMT UR4, UR41, 0x9910, URZ ;  /* 0x0000991029047896 */ /* 0x000fc800080000ff */
[----:B------:R-:W-:Y:S01]  /*8280*/  UISETP.GT.AND UP0, UPT, UR4, 0x9, UPT ;  /* 0x000000090400788c */ /* 0x000fe2000bf04270 */
[----:B0-2-4-:R-:W-:Y:S02]  /*8290*/  IADD3 R2, P0, PT, R16, UR6, RZ ;  /* 0x0000000610027c10 */ /* 0x015fe4000ff1e0ff */
[----:B-1----:R-:W-:-:S03]  /*82a0*/  FSETP.NEU.FTZ.AND P1, PT, RZ, UR5, PT ;  /* 0x00000005ff007c0b */ /* 0x002fc6000bf3d000 */
[----:B------:R-:W-:Y:S01]  /*82b0*/  IMAD.X R3, RZ, RZ, UR7, P0 ;  /* 0x00000007ff037e24 */ /* 0x000fe200080e06ff */
[----:B---3-5:R-:W-:Y:S02]  /*82c0*/  FSEL R4, R5, R18, !P1 ;  /* 0x0000001205047208 */ /* 0x028fe40004800000 */
        /* <DEDUP_REMOVED lines=12> */
.L_x_7738:
[----:B------:R-:W0:Y:S02]  /*8390*/  F2I.S64.TRUNC R4, R4 ;  /* 0x0000000400047311 */ /* 0x000e24000020d900 */
[----:B0-----:R-:W-:-:S05]  /*83a0*/  IMAD.MOV.U32 R7, RZ, RZ, R4 ;  /* 0x000000ffff077224 */ /* 0x001fca00078e0004 */
[----:B------:R0:W-:Y:S01]  /*83b0*/  STG.E.U8 desc[UR36][R2.64], R7 ;  /* 0x0000000702007986 */ /* 0x0001e2000c101124 */
[----:B------:R-:W-:Y:S05]  /*83c0*/  BRA `(.L_x_7740) ;  /* 0x0000000c00287947 */ /* 0x000fea0003800000 */
.L_x_7737:
        /* <DEDUP_REMOVED lines=9> */
.L_x_7742:
[----:B------:R-:W0:Y:S02]  /*8460*/  F2I.FTZ.TRUNC.NTZ R5, R4 ;  /* 0x0000000400057305 */ /* 0x000e24000021f100 */
[----:B0-----:R0:W-:Y:S01]  /*8470*/  STG.E desc[UR36][R2.64], R5 ;  /* 0x0000000502007986 */ /* 0x0011e2000c101924 */
[----:B------:R-:W-:Y:S05]  /*8480*/  BRA `(.L_x_7740) ;  /* 0x0000000800f87947 */ /* 0x000fea0003800000 */
.L_x_7741:
[----:B------:R-:W0:Y:S02]  /*8490*/  F2I.FTZ.TRUNC.NTZ R5, R4 ;  /* 0x0000000400057305 */ /* 0x000e24000021f100 */
[----:B0-----:R0:W-:Y:S01]  /*84a0*/  STG.E.U16 desc[UR36][R2.64], R5 ;  /* 0x0000000502007986 */ /* 0x0011e2000c101524 */
[----:B------:R-:W-:Y:S05]  /*84b0*/  BRA `(.L_x_7740) ;  /* 0x0000000800ec7947 */ /* 0x000fea0003800000 */
.L_x_7736:
        /* <DEDUP_REMOVED lines=8> */
.L_x_7744:
[----:B------:R-:W-:-:S05]  /*8540*/  F2FP.F16.F32.PACK_AB R4, RZ, R4 ;  /* 0x00000004ff04723e */ /* 0x000fca00000000ff */
[----:B------:R0:W-:Y:S01]  /*8550*/  STG.E.U16 desc[UR36][R2.64], R4 ;  /* 0x0000000402007986 */ /* 0x0001e2000c101524 */
[----:B------:R-:W-:Y:S05]  /*8560*/  BRA `(.L_x_7740) ;  /* 0x0000000800c07947 */ /* 0x000fea0003800000 */
.L_x_7743:
        /* <DEDUP_REMOVED lines=9> */
.L_x_7746:
[----:B------:R-:W-:-:S04]  /*8600*/  F2FP.F16.F32.PACK_AB R5, RZ, R4 ;  /* 0x00000004ff05723e */ /* 0x000fc800000000ff */
[----:B------:R-:W-:-:S05]  /*8610*/  PRMT R5, R5, 0x5410, RZ ;  /* 0x0000541005057816 */ /* 0x000fca00000000ff */
[----:B------:R0:W-:Y:S01]  /*8620*/  STG.E desc[UR36][R2.64], R5 ;  /* 0x0000000502007986 */ /* 0x0001e2000c101924 */
[----:B------:R-:W-:Y:S05]  /*8630*/  BRA `(.L_x_7740) ;  /* 0x00000008008c7947 */ /* 0x000fea0003800000 */
.L_x_7745:
[----:B------:R-:W-:-:S06]  /*8640*/  FMUL.FTZ R4, R4, 1 ;  /* 0x3f80000004047820 */ /* 0x000fcc0000410000 */
[----:B------:R-:W0:Y:S02]  /*8650*/  F2F.F64.F32 R4, R4 ;  /* 0x0000000400047310 */ /* 0x000e240000201800 */
[----:B0-----:R0:W-:Y:S01]  /*8660*/  STG.E.64 desc[UR36][R2.64], R4 ;  /* 0x0000000402007986 */ /* 0x0011e2000c101b24 */
[----:B------:R-:W-:Y:S05]  /*8670*/  BRA `(.L_x_7740) ;  /* 0x00000008007c7947 */ /* 0x000fea0003800000 */
.L_x_7735:
        /* <DEDUP_REMOVED lines=13> */
.L_x_7750:
        /* <DEDUP_REMOVED lines=16> */
.L_x_7753:
[----:B------:R-:W-:-:S04]  /*8850*/  SHF.R.U32.HI R4, RZ, 0x18, R4 ;  /* 0x00000018ff047819 */ /* 0x000fc80000011604 */
[----:B------:R-:W-:-:S04]  /*8860*/  LOP3.LUT R4, R5, 0x80, R4, 0xf8, !PT ;  /* 0x0000008005047812 */ /* 0x000fc800078ef804 */
[----:B------:R-:W-:-:S07]  /*8870*/  PRMT R0, R4, 0x7610, R0 ;  /* 0x0000761004007816 */ /* 0x000fce0000000000 */
.L_x_7752:
[----:B------:R-:W-:Y:S05]  /*8880*/  BSYNC.RECONVERGENT B0 ;  /* 0x0000000000007941 */ /* 0x000fea0003800200 */
.L_x_7751:
[----:B------:R0:W-:Y:S01]  /*8890*/  STG.E.U8 desc[UR36][R2.64], R0 ;  /* 0x0000000002007986 */ /* 0x0001e2000c101124 */
[----:B------:R-:W-:Y:S05]  /*88a0*/  BRA `(.L_x_7740) ;  /* 0x0000000400f07947 */ /* 0x000fea0003800000 */
.L_x_7749:
        /* <DEDUP_REMOVED lines=16> */
.L_x_7756:
[----:B------:R-:W-:-:S04]  /*89b0*/  SHF.R.U32.HI R4, RZ, 0x18, R4 ;  /* 0x00000018ff047819 */ /* 0x000fc80000011604 */
[----:B------:R-:W-:-:S04]  /*89c0*/  LOP3.LUT R5, R5, 0x80, R4, 0xf8, !PT ;  /* 0x0000008005057812 */ /* 0x000fc800078ef804 */
[----:B------:R-:W-:-:S07]  /*89d0*/  PRMT R0, R5, 0x7610, R0 ;  /* 0x0000761005007816 */ /* 0x000fce0000000000 */
.L_x_7755:
[----:B------:R-:W-:Y:S05]  /*89e0*/  BSYNC.RECONVERGENT B0 ;  /* 0x0000000000007941 */ /* 0x000fea0003800200 */
.L_x_7754:
[----:B------:R0:W-:Y:S01]  /*89f0*/  STG.E.U8 desc[UR36][R2.64], R0 ;  /* 0x0000000002007986 */ /* 0x0001e2000c101124 */
[----:B------:R-:W-:Y:S05]  /*8a00*/  BRA `(.L_x_7740) ;  /* 0x0000000400987947 */ /* 0x000fea0003800000 */
.L_x_7748:
        /* <DEDUP_REMOVED lines=21> */
.L_x_7758:
[----:B------:R-:W0:Y:S02]  /*8b60*/  F2I.U64.TRUNC R4, R4 ;  /* 0x0000000400047311 */ /* 0x000e24000020d800 */
[----:B0-----:R0:W-:Y:S01]  /*8b70*/  STG.E.64 desc[UR36][R2.64], R4 ;  /* 0x0000000402007986 */ /* 0x0011e2000c101b24 */
[----:B------:R-:W-:Y:S05]  /*8b80*/  BRA `(.L_x_7740) ;  /* 0x0000000400387947 */ /* 0x000fea0003800000 */
.L_x_7757:
[----:B------:R-:W0:Y:S02]  /*8b90*/  F2I.FTZ.U32.TRUNC.NTZ R5, R4 ;  /* 0x0000000400057305 */ /* 0x000e24000021f000 */
[----:B0-----:R0:W-:Y:S01]  /*8ba0*/  STG.E desc[UR36][R2.64], R5 ;  /* 0x0000000502007986 */ /* 0x0011e2000c101924 */
[----:B------:R-:W-:Y:S05]  /*8bb0*/  BRA `(.L_x_7740) ;  /* 0x00000004002c7947 */ /* 0x000fea0003800000 */
.L_x_7747:
        /* <DEDUP_REMOVED lines=10> */
.L_x_7760:
[----:B------:R-:W-:Y:S01]  /*8c60*/  FMUL.FTZ R4, R4, 1 ;  /* 0x3f80000004047820 */ /* 0x000fe20000410000 */
[----:B------:R-:W-:-:S05]  /*8c70*/  CS2R R6, SRZ ;  /* 0x0000000000067805 */ /* 0x000fca000001ff00 */
[----:B------:R-:W0:Y:S02]  /*8c80*/  F2F.F64.F32 R4, R4 ;  /* 0x0000000400047310 */ /* 0x000e240000201800 */
[----:B0-----:R4:W-:Y:S01]  /*8c90*/  STG.E.128 desc[UR36][R2.64], R4 ;  /* 0x0000000402007986 */ /* 0x0019e2000c101d24 */
[----:B------:R-:W-:Y:S05]  /*8ca0*/  BRA `(.L_x_7740) ;  /* 0x0000000000f07947 */ /* 0x000fea0003800000 */
.L_x_7759:
[----:B------:R-:W-:-:S09]  /*8cb0*/  UISETP.NE.AND UP0, UPT, UR4, 0xf, UPT ;  /* 0x0000000f0400788c */ /* 0x000fd2000bf05270 */
[----:B------:R-:W-:Y:S05]  /*8cc0*/  BRA.U !UP0, `(.L_x_7761) ;  /* 0x0000000108e07547 */ /* 0x000fea000b800000 */
[----:B------:R-:W-:-:S09]  /*8cd0*/  UISETP.NE.AND UP0, UPT, UR4, 0x17, UPT ;  /* 0x000000170400788c */ /* 0x000fd2000bf05270 */
[----:B------:R-:W-:Y:S05]  /*8ce0*/  BRA.U !UP0, `(.L_x_7762) ;  /* 0x00000001088c7547 */ /* 0x000fea000b800000 */
[----:B------:R-:W-:-:S09]  /*8cf0*/  UISETP.NE.AND UP0, UPT, UR4, 0x18, UPT ;  /* 0x000000180400788c */ /* 0x000fd2000bf05270 */
[----:B------:R-:W-:Y:S05]  /*8d00*/  BRA.U !UP0, `(.L_x_7763) ;  /* 0x0000000108447547 */ /* 0x000fea000b800000 */
.L_x_7739:
        /* <DEDUP_REMOVED lines=16> */
.L_x_7764:
[----:B------:R-:W-:Y:S05]  /*8e10*/  BRA `(.L_x_7740) ;  /* 0x0000000000947947 */ /* 0x000fea0003800000 */
.L_x_7763:
        /* <DEDUP_REMOVED lines=12> */
.L_x_7766:
[----:B------:R-:W-:Y:S05]  /*8ee0*/  BSYNC.RECONVERGENT B0 ;  /* 0x0000000000007941 */ /* 0x000fea0003800200 */
.L_x_7765:
[----:B------:R-:W-:-:S05]  /*8ef0*/  LOP3.LUT R5, R0, 0x80, R7, 0xf8, !PT ;  /* 0x0000008000057812 */ /* 0x000fca00078ef807 */
[----:B------:R2:W-:Y:S01]  /*8f00*/  STG.E.U8 desc[UR36][R2.64], R5 ;  /* 0x0000000502007986 */ /* 0x0005e2000c101124 */
[----:B------:R-:W-:Y:S05]  /*8f10*/  BRA `(.L_x_7740) ;  /* 0x0000000000547947 */ /* 0x000fea0003800000 */
.L_x_7762:
        /* <DEDUP_REMOVED lines=11> */
.L_x_7768:
[----:B------:R-:W-:Y:S01]  /*8fd0*/  IMAD.MOV.U32 R0, RZ, RZ, 0x7f ;  /* 0x0000007fff007424 */ /* 0x000fe200078e00ff */
[----:B------:R-:W-:-:S04]  /*8fe0*/  ISETP.GT.U32.AND P0, PT, R6, 0x7f800000, PT ;  /* 0x7f8000000600780c */ /* 0x000fc80003f04070 */
[----:B------:R-:W-:-:S09]  /*8ff0*/  SEL R0, R0, 0x7c, P0 ;  /* 0x0000007c00007807 */ /* 0x000fd20000000000 */
.L_x_7769:
[----:B------:R-:W-:Y:S05]  /*9000*/  BSYNC.RECONVERGENT B0 ;  /* 0x0000000000007941 */ /* 0x000fea0003800200 */
.L_x_7767:
[----:B------:R-:W-:-:S04]  /*9010*/  SHF.R.U32.HI R5, RZ, 0x18, R4 ;  /* 0x00000018ff057819 */ /* 0x000fc80000011604 */
[----:B------:R-:W-:-:S05]  /*9020*/  LOP3.LUT R5, R0, 0x80, R5, 0xf8, !PT ;  /* 0x0000008000057812 */ /* 0x000fca00078ef805 */
[----:B------:R1:W-:Y:S01]  /*9030*/  STG.E.U8 desc[UR36][R2.64], R5 ;  /* 0x0000000502007986 */ /* 0x0003e2000c101124 */
[----:B------:R-:W-:Y:S05]  /*9040*/  BRA `(.L_x_7740) ;  /* 0x0000000000087947 */ /* 0x000fea0003800000 */
.L_x_7761:
[----:B------:R-:W-:-:S05]  /*9050*/  F2FP.BF16.F32.PACK_AB R4, RZ, R4 ;  /* 0x00000004ff04723e */ /* 0x000fca00000010ff */
[----:B------:R0:W-:Y:S02]  /*9060*/  STG.E.U16 desc[UR36][R2.64], R4 ;  /* 0x0000000402007986 */ /* 0x0001e4000c101524 */
.L_x_7740:
[----:B------:R-:W-:-:S07]  /*9070*/  IADD3 R17, PT, PT, R17, 0x80, RZ ;  /* 0x0000008011117810 */ /* 0x000fce0007ffe0ff */
.L_x_7705:
[----:B------:R-:W-:Y:S05]  /*9080*/  BSYNC.RECONVERGENT B7 ;  /* 0x0000000000077941 */ /* 0x000fea0003800200 */
.L_x_7704:
        /* <DEDUP_REMOVED lines=306> */
.L_x_7770:
        /* <DEDUP_REMOVED lines=20> */
.L_x_7775:
[----:B------:R-:W2:Y:S02]  /*a4f0*/  LDG.E.U8 R2, desc[UR36][R2.64] ;  /* 0x0000002402027981 */ /* 0x000ea4000c1e1100 */
[----:B--2---:R-:W-:Y:S01]  /*a500*/  I2FP.F32.U32 R5, R2 ;  /* 0x0000000200057245 */ /* 0x004fe20000201000 */
[----:B------:R-:W-:Y:S06]  /*a510*/  BRA `(.L_x_7777) ;  /* 0x0000000c00447947 */ /* 0x000fec0003800000 */
.L_x_7774:
        /* <DEDUP_REMOVED lines=9> */
.L_x_7779:
[----:B------:R-:W2:Y:S02]  /*a5b0*/  LDG.E R2, desc[UR36][R2.64] ;  /* 0x0000002402027981 */ /* 0x000ea4000c1e1900 */
[----:B--2---:R-:W-:Y:S01]  /*a5c0*/  I2FP.F32.S32 R5, R2 ;  /* 0x0000000200057245 */ /* 0x004fe20000201400 */
[----:B------:R-:W-:Y:S06]  /*a5d0*/  BRA `(.L_x_7777) ;  /* 0x0000000c00147947 */ /* 0x000fec0003800000 */
.L_x_7778:
[----:B------:R-:W2:Y:S02]  /*a5e0*/  LDG.E.U16 R2, desc[UR36][R2.64] ;  /* 0x0000002402027981 */ /* 0x000ea4000c1e1500 */
[----:B--2---:R4:W0:Y:S01]  /*a5f0*/  I2F.S16 R5, R2 ;  /* 0x0000000200057306 */ /* 0x0048220000101400 */
[----:B------:R-:W-:Y:S05]  /*a600*/  BRA `(.L_x_7777) ;  /* 0x0000000c00087947 */ /* 0x000fea0003800000 */
.L_x_7773:
        /* <DEDUP_REMOVED lines=8> */
.L_x_7781:
[----:B------:R-:W2:Y:S02]  /*a690*/  LDG.E.U16 R2, desc[UR36][R2.64] ;  /* 0x0000002402027981 */ /* 0x000ea4000c1e1500 */
[----:B--2---:R-:W-:Y:S01]  /*a6a0*/  HADD2.F32 R5, -RZ, R2.H0_H0 ;  /* 0x20000002ff057230 */ /* 0x004fe20000004100 */
[----:B------:R-:W-:Y:S06]  /*a6b0*/  BRA `(.L_x_7777) ;  /* 0x0000000800dc7947 */ /* 0x000fec0003800000 */
.L_x_7780:
        /* <DEDUP_REMOVED lines=8> */
.L_x_7783:
[----:B------:R-:W2:Y:S02]  /*a740*/  LDG.E.U16 R2, desc[UR36][R2.64] ;  /* 0x0000002402027981 */ /* 0x000ea4000c1e1500 */
[----:B--2---:R-:W-:Y:S01]  /*a750*/  HADD2.F32 R5, -RZ, R2.H0_H0 ;  /* 0x20000002ff057230 */ /* 0x004fe20000004100 */
[----:B------:R-:W-:Y:S06]  /*a760*/  BRA `(.L_x_7777) ;  /* 0x0000000800b07947 */ /* 0x000fec0003800000 */
.L_x_7782:
        /* <DEDUP_REMOVED lines=11> */
.L_x_7772:
        /* <DEDUP_REMOVED lines=12> */
.L_x_7786:
        /* <DEDUP_REMOVED lines=11> */
.L_x_7785:
        /* <DEDUP_REMOVED lines=14> */
[----:B------:R-:W-:Y:S02]  /*aa70*/  IADD3 R7, PT, PT, R4, -0x4, RZ ;  /* 0xfffffffc04077810 */ /* 0x000fe40007ffe0ff */
[C---:B------:R-:W-:Y:S02]  /*aa80*/  IADD3 R4, PT, PT, R0.reuse, 0x1000000, RZ ;  /* 0x0100000000047810 */ /* 0x040fe40007ffe0ff */
        /* <DEDUP_REMOVED lines=9> */
.L_x_7788:
        /* <DEDUP_REMOVED lines=12> */
.L_x_7787:
[----:B------:R-:W2:Y:S02]  /*abe0*/  LDG.E.U16 R2, desc[UR36][R2.64] ;  /* 0x0000002402027981 */ /* 0x000ea4000c1e1500 */
[----:B--2---:R-:W-:Y:S01]  /*abf0*/  SHF.L.U32 R5, R2, 0x10, RZ ;  /* 0x0000001002057819 */ /* 0x004fe200000006ff */
[----:B------:R-:W-:Y:S06]  /*ac00*/  BRA `(.L_x_7777) ;  /* 0x0000000400887947 */ /* 0x000fec0003800000 */
.L_x_7784:
        /* <DEDUP_REMOVED lines=11> */
.L_x_7791:
        /* <DEDUP_REMOVED lines=20> */
.L_x_7793:
[----:B------:R-:W-:Y:S05]  /*ae00*/  BSYNC.RECONVERGENT B0 ;  /* 0x0000000000007941 */ /* 0x000fea0003800200 */
.L_x_7792:
[----:B------:R-:W-:Y:S01]  /*ae10*/  IMAD.SHL.U32 R0, R0, 0x100000, RZ ;  /* 0x0010000000007824 */ /* 0x000fe200078e00ff */
[----:B------:R-:W-:-:S04]  /*ae20*/  LEA R2, R2, 0x3b800000, 0x17 ;  /* 0x3b80000002027811 */ /* 0x000fc800078eb8ff */
[----:B------:R-:W-:Y:S01]  /*ae30*/  LOP3.LUT R5, R2, R0, R7, 0xfe, !PT ;  /* 0x0000000002057212 */ /* 0x000fe200078efe07 */
[----:B------:R-:W-:Y:S06]  /*ae40*/  BRA `(.L_x_7777) ;  /* 0x0000000000f87947 */ /* 0x000fec0003800000 */
.L_x_7790:
        /* <DEDUP_REMOVED lines=20> */
.L_x_7795:
[----:B------:R-:W-:Y:S05]  /*af90*/  BSYNC.RECONVERGENT B0 ;  /* 0x0000000000007941 */ /* 0x000fea0003800200 */
.L_x_7794:
[----:B------:R-:W-:Y:S02]  /*afa0*/  SHF.L.U32 R0, R0, 0x15, RZ ;  /* 0x0000001500007819 */ /* 0x000fe400000006ff */
[----:B------:R-:W-:-:S04]  /*afb0*/  LEA R2, R2, 0x37800000, 0x17 ;  /* 0x3780000002027811 */ /* 0x000fc800078eb8ff */
[----:B------:R-:W-:Y:S01]  /*afc0*/  LOP3.LUT R5, R2, R0, R7, 0xfe, !PT ;  /* 0x0000000002057212 */ /* 0x000fe200078efe07 */
[----:B------:R-:W-:Y:S06]  /*afd0*/  BRA `(.L_x_7777) ;  /* 0x0000000000947947 */ /* 0x000fec0003800000 */
.L_x_7789:
        /* <DEDUP_REMOVED lines=14> */
.L_x_7776:
        /* <DEDUP_REMOVED lines=16> */
.L_x_7798:
[----:B------:R-:W-:Y:S01]  /*b1c0*/  IMAD.MOV.U32 R5, RZ, RZ, RZ ;  /* 0x000000ffff057224 */ /* 0x000fe200078e00ff */
[----:B------:R-:W-:Y:S06]  /*b1d0*/  BRA `(.L_x_7777) ;  /* 0x0000000000147947 */ /* 0x000fec0003800000 */
.L_x_7797:
[----:B------:R-:W2:Y:S02]  /*b1e0*/  LDG.E.64 R2, desc[UR36][R2.64] ;  /* 0x0000002402027981 */ /* 0x000ea4000c1e1b00 */
[----:B--2---:R0:W1:Y:S02]  /*b1f0*/  I2F.U64 R5, R2 ;  /* 0x0000000200057312 */ /* 0x0040640000301000 */
[----:B01----:R-:W-:Y:S05]  /*b200*/  BRA `(.L_x_7777) ;  /* 0x0000000000087947 */ /* 0x003fea0003800000 */
.L_x_7796:
[----:B------:R-:W2:Y:S02]  /*b210*/  LDG.E R2, desc[UR36][R2.64] ;  /* 0x0000002402027981 */ /* 0x000ea4000c1e1900 */
[----:B--2---:R-:W-:-:S07]  /*b220*/  I2FP.F32.U32 R5, R2 ;  /* 0x0000000200057245 */ /* 0x004fce0000201000 */
.L_x_7777:
[----:B------:R-:W-:Y:S05]  /*b230*/  BSYNC.RECONVERGENT B6 ;  /* 0x0000000000067941 */ /* 0x000fea0003800200 */
.L_x_7771:
[----:B------:R-:W1:Y:S01]  /*b240*/  LDCU UR5, c[0x0][0x594] ;  /* 0x0000b280ff0577ac */ /* 0x000e620008000800 */
[----:B------:R-:W-:-:S04]  /*b250*/  UPRMT UR4, UR41, 0x9910, URZ ;  /* 0x0000991029047896 */ /* 0x000fc800080000ff */
[----:B------:R-:W-:Y:S01]  /*b260*/  UISETP.GT.AND UP0, UPT, UR4, 0x9, UPT ;  /* 0x000000090400788c */ /* 0x000fe2000bf04270 */
[----:B-1----:R-:W-:-:S04]  /*b270*/  FSETP.NEU.FTZ.AND P0, PT, RZ, UR5, PT ;  /* 0x00000005ff007c0b */ /* 0x002fc8000bf1d000 */
[----:B0--3-5:R-:W-:-:S04]  /*b280*/  FSEL R18, R5, R18, !P0 ;  /* 0x0000001205127208 */ /* 0x029fc80004000000 */
        /* <DEDUP_REMOVED lines=12> */
.L_x_7802:
[----:B------:R-:W0:Y:S02]  /*b350*/  F2I.S64.TRUNC R18, R18 ;  /* 0x0000001200127311 */ /* 0x000e24000020d900 */
[----:B0-----:R-:W-:-:S05]  /*b360*/  MOV R3, R18 ;  /* 0x0000001200037202 */ /* 0x001fca0000000f00 */
[----:B------:R-:W-:Y:S01]  /*b370*/  STG.E.U8 desc[UR36][R16.64], R3 ;  /* 0x0000000310007986 */ /* 0x000fe2000c101124 */
[----:B------:R-:W-:Y:S05]  /*b380*/  EXIT ;  /* 0x000000000000794d */ /* 0x000fea0003800000 */
.L_x_7801:
        /* <DEDUP_REMOVED lines=9> */
.L_x_7805:
[----:B------:R-:W0:Y:S02]  /*b420*/  F2I.FTZ.TRUNC.NTZ R3, R18 ;  /* 0x0000001200037305 */ /* 0x000e24000021f100 */
[----:B0-----:R-:W-:Y:S01]  /*b430*/  STG.E desc[UR36][R16.64], R3 ;  /* 0x0000000310007986 */ /* 0x001fe2000c101924 */
[----:B------:R-:W-:Y:S05]  /*b440*/  EXIT ;  /* 0x000000000000794d */ /* 0x000fea0003800000 */
.L_x_7804:
[----:B------:R-:W0:Y:S02]  /*b450*/  F2I.FTZ.TRUNC.NTZ R3, R18 ;  /* 0x0000001200037305 */ /* 0x000e24000021f100 */
[----:B0-----:R-:W-:Y:S01]  /*b460*/  STG.E.U16 desc[UR36][R16.64], R3 ;  /* 0x0000000310007986 */ /* 0x001fe2000c101524 */
[----:B------:R-:W-:Y:S05]  /*b470*/  EXIT ;  /* 0x000000000000794d */ /* 0x000fea0003800000 */
.L_x_7800:
        /* <DEDUP_REMOVED lines=8> */
.L_x_7807:
[----:B------:R-:W-:-:S05]  /*b500*/  F2FP.F16.F32.PACK_AB R18, RZ, R18 ;  /* 0x00000012ff12723e */ /* 0x000fca00000000ff */
[----:B------:R-:W-:Y:S01]  /*b510*/  STG.E.U16 desc[UR36][R16.64], R18 ;  /* 0x0000001210007986 */ /* 0x000fe2000c101524 */
[----:B------:R-:W-:Y:S05]  /*b520*/  EXIT ;  /* 0x000000000000794d */ /* 0x000fea0003800000 */
.L_x_7806:
        /* <DEDUP_REMOVED lines=9> */
.L_x_7809:
[----:B------:R-:W-:-:S04]  /*b5c0*/  F2FP.F16.F32.PACK_AB R3, RZ, R18 ;  /* 0x00000012ff03723e */ /* 0x000fc800000000ff */
[----:B------:R-:W-:-:S05]  /*b5d0*/  PRMT R3, R3, 0x5410, RZ ;  /* 0x0000541003037816 */ /* 0x000fca00000000ff */
[----:B------:R-:W-:Y:S01]  /*b5e0*/  STG.E desc[UR36][R16.64], R3 ;  /* 0x0000000310007986 */ /* 0x000fe2000c101924 */
[----:B------:R-:W-:Y:S05]  /*b5f0*/  EXIT ;  /* 0x000000000000794d */ /* 0x000fea0003800000 */
.L_x_7808:
[----:B--2-4-:R-:W-:-:S06]  /*b600*/  FMUL.FTZ R2, R18, 1 ;  /* 0x3f80000012027820 */ /* 0x014fcc0000410000 */
[----:B------:R-:W0:Y:S02]  /*b610*/  F2F.F64.F32 R2, R2 ;  /* 0x0000000200027310 */ /* 0x000e240000201800 */
[----:B0-----:R-:W-:Y:S01]  /*b620*/  STG.E.64 desc[UR36][R16.64], R2 ;  /* 0x0000000210007986 */ /* 0x001fe2000c101b24 */
[----:B------:R-:W-:Y:S05]  /*b630*/  EXIT ;  /* 0x000000000000794d */ /* 0x000fea0003800000 */
.L_x_7799:
        /* <DEDUP_REMOVED lines=13> */
.L_x_7813:
[----:B--2-4-:R-:W-:Y:S01]  /*b710*/  LOP3.LUT R2, R18, 0x7fffffff, RZ, 0xc0, !PT ;  /* 0x7fffffff12027812 */ /* 0x014fe200078ec0ff */
        /* <DEDUP_REMOVED lines=15> */
.L_x_7816:
[----:B------:R-:W-:-:S04]  /*b810*/  SHF.R.U32.HI R18, RZ, 0x18, R18 ;  /* 0x00000018ff127819 */ /* 0x000fc80000011612 */
[----:B------:R-:W-:-:S04]  /*b820*/  LOP3.LUT R3, R3, 0x80, R18, 0xf8, !PT ;  /* 0x0000008003037812 */ /* 0x000fc800078ef812 */
[----:B------:R-:W-:-:S07]  /*b830*/  PRMT R8, R3, 0x7610, R8 ;  /* 0x0000761003087816 */ /* 0x000fce0000000008 */
.L_x_7815:
[----:B------:R-:W-:Y:S05]  /*b840*/  BSYNC.RECONVERGENT B0 ;  /* 0x0000000000007941 */ /* 0x000fea0003800200 */
.L_x_7814:
[----:B------:R-:W-:Y:S01]  /*b850*/  STG.E.U8 desc[UR36][R16.64], R8 ;  /* 0x0000000810007986 */ /* 0x000fe2000c101124 */
[----:B------:R-:W-:Y:S05]  /*b860*/  EXIT ;  /* 0x000000000000794d */ /* 0x000fea0003800000 */
.L_x_7812:
[----:B--2-4-:R-:W-:Y:S01]  /*b870*/  LOP3.LUT R2, R18, 0x7fffffff, RZ, 0xc0, !PT ;  /* 0x7fffffff12027812 */ /* 0x014fe200078ec0ff */
        /* <DEDUP_REMOVED lines=15> */
.L_x_7819:
[----:B------:R-:W-:-:S04]  /*b970*/  SHF.R.U32.HI R18, RZ, 0x18, R18 ;  /* 0x00000018ff127819 */ /* 0x000fc80000011612 */
[----:B------:R-:W-:-:S04]  /*b980*/  LOP3.LUT R3, R3, 0x80, R18, 0xf8, !PT ;  /* 0x0000008003037812 */ /* 0x000fc800078ef812 */
[----:B------:R-:W-:-:S07]  /*b990*/  PRMT R8, R3, 0x7610, R8 ;  /* 0x0000761003087816 */ /* 0x000fce0000000008 */
.L_x_7818:
[----:B------:R-:W-:Y:S05]  /*b9a0*/  BSYNC.RECONVERGENT B0 ;  /* 0x0000000000007941 */ /* 0x000fea0003800200 */
.L_x_7817:
[----:B------:R-:W-:Y:S01]  /*b9b0*/  STG.E.U8 desc[UR36][R16.64], R8 ;  /* 0x0000000810007986 */ /* 0x000fe2000c101124 */
[----:B------:R-:W-:Y:S05]  /*b9c0*/  EXIT ;  /* 0x000000000000794d */ /* 0x000fea0003800000 */
.L_x_7811:
[----:B------:R-:W-:-:S09]  /*b9d0*/  UISETP.NE.AND UP0, UPT, UR4, 0x1c, UPT ;  /* 0x0000001c0400788c */ /* 0x000fd2000bf05270 */
[----:B------:R-:W-:Y:S05]  /*b9e0*/  BRA.U !UP0, `(.L_x_7820) ;  /* 0x0000000108587547 */ /* 0x000fea000b800000 */
[----:B------:R-:W-:-:S09]  /*b9f0*/  UISETP.NE.AND UP0, UPT, UR4, 0x1d, UPT ;  /* 0x0000001d0400788c */ /* 0x000fd2000bf05270 */
[----:B------:R-:W-:Y:S05]  /*ba00*/  BRA.U !UP0, `(.L_x_7821) ;  /* 0x0000000108447547 */ /* 0x000fea000b800000 */
[----:B------:R-:W-:-:S09]  /*ba10*/  UISETP.NE.AND UP0, UPT, UR4, 0x2c, UPT ;  /* 0x0000002c0400788c */ /* 0x000fd2000bf05270 */
[----:B------:R-:W-:Y:S05]  /*ba20*/  BRA.U UP0, `(.L_x_7803) ;  /* 0x0000000100a87547 */ /* 0x000fea000b800000 */
[----:B--2-4-:R-:W-:-:S04]  /*ba30*/  SHF.R.U32.HI R2, RZ, 0x17, R18 ;  /* 0x00000017ff027819 */ /* 0x014fc80000011612 */
        /* <DEDUP_REMOVED lines=14> */
.L_x_7821:
[----:B------:R-:W0:Y:S02]  /*bb20*/  F2I.U64.TRUNC R18, R18 ;  /* 0x0000001200127311 */ /* 0x000e24000020d800 */
[----:B0-----:R-:W-:Y:S01]  /*bb30*/  STG.E.64 desc[UR36][R16.64], R18 ;  /* 0x0000001210007986 */ /* 0x001fe2000c101b24 */
[----:B------:R-:W-:Y:S05]  /*bb40*/  EXIT ;  /* 0x000000000000794d */ /* 0x000fea0003800000 */
.L_x_7820:
[----:B------:R-:W0:Y:S02]  /*bb50*/  F2I.FTZ.U32.TRUNC.NTZ R3, R18 ;  /* 0x0000001200037305 */ /* 0x000e24000021f000 */
[----:B0-----:R-:W-:Y:S01]  /*bb60*/  STG.E desc[UR36][R16.64], R3 ;  /* 0x0000000310007986 */ /* 0x001fe2000c101924 */
[----:B------:R-:W-:Y:S05]  /*bb70*/  EXIT ;  /* 0x000000000000794d */ /* 0x000fea0003800000 */
.L_x_7810:
        /* <DEDUP_REMOVED lines=10> */
.L_x_7823:
[----:B------:R-:W-:Y:S01]  /*bc20*/  FMUL.FTZ R4, R18, 1 ;  /* 0x3f80000012047820 */ /* 0x000fe20000410000 */
[----:B------:R-:W-:-:S05]  /*bc30*/  CS2R R6, SRZ ;  /* 0x0000000000067805 */ /* 0x000fca000001ff00 */
[----:B------:R-:W0:Y:S02]  /*bc40*/  F2F.F64.F32 R4, R4 ;  /* 0x0000000400047310 */ /* 0x000e240000201800 */
[----:B0-----:R-:W-:Y:S01]  /*bc50*/  STG.E.128 desc[UR36][R16.64], R4 ;  /* 0x0000000410007986 */ /* 0x001fe2000c101d24 */
[----:B------:R-:W-:Y:S05]  /*bc60*/  EXIT ;  /* 0x000000000000794d */ /* 0x000fea0003800000 */
.L_x_7822:
[----:B------:R-:W-:-:S09]  /*bc70*/  UISETP.NE.AND UP0, UPT, UR4, 0xf, UPT ;  /* 0x0000000f0400788c */ /* 0x000fd2000bf05270 */
[----:B------:R-:W-:Y:S05]  /*bc80*/  BRA.U !UP0, `(.L_x_7824) ;  /* 0x0000000108e07547 */ /* 0x000fea000b800000 */
[----:B------:R-:W-:-:S09]  /*bc90*/  UISETP.NE.AND UP0, UPT, UR4, 0x17, UPT ;  /* 0x000000170400788c */ /* 0x000fd2000bf05270 */
[----:B------:R-:W-:Y:S05]  /*bca0*/  BRA.U !UP0, `(.L_x_7825) ;  /* 0x00000001088c7547 */ /* 0x000fea000b800000 */
[----:B------:R-:W-:-:S09]  /*bcb0*/  UISETP.NE.AND UP0, UPT, UR4, 0x18, UPT ;  /* 0x000000180400788c */ /* 0x000fd2000bf05270 */
[----:B------:R-:W-:Y:S05]  /*bcc0*/  BRA.U !UP0, `(.L_x_7826) ;  /* 0x0000000108447547 */ /* 0x000fea000b800000 */
.L_x_7803:
[----:B------:R-:W-:Y:S01]  /*bcd0*/  MOV R0, 0x0 ;  /* 0x0000000000007802 */ /* 0x000fe20000000f00 */
[----:B------:R-:W0:Y:S01]  /*bce0*/  LDCU.64 UR4, c[0x4][0x188] ;  /* 0x01003100ff0477ac */ /* 0x000e220008000a00 */
[----:B------:R-:W-:Y:S02]  /*bcf0*/  HFMA2 R8, -RZ, RZ, 0, 6.020069122314453125e-06 ;  /* 0x00000065ff087431 */ /* 0x000fe400000001ff */
[----:B------:R-:W-:Y:S01]  /*bd00*/  IMAD.MOV.U32 R12, RZ, RZ, 0x1 ;  /* 0x00000001ff0c7424 */ /* 0x000fe200078e00ff */
[----:B--2-4-:R1:W2:Y:S01]  /*bd10*/  LDC.64 R2, c[0x4][R0] ;  /* 0x0100000000027b82 */ /* 0x0142a20000000a00 */
        /* <DEDUP_REMOVED lines=11> */
.L_x_7827:
[----:B------:R-:W-:Y:S05]  /*bdd0*/  EXIT ;  /* 0x000000000000794d */ /* 0x000fea0003800000 */
.L_x_7826:
[----:B--2-4-:R-:W-:Y:S01]  /*bde0*/  LOP3.LUT R2, R18, 0x7fffffff, RZ, 0xc0, !PT ;  /* 0x7fffffff12027812 */ /* 0x014fe200078ec0ff */
        /* <DEDUP_REMOVED lines=11> */
.L_x_7829:
[----:B------:R-:W-:Y:S05]  /*bea0*/  BSYNC.RECONVERGENT B0 ;  /* 0x0000000000007941 */ /* 0x000fea0003800200 */
.L_x_7828:
[----:B------:R-:W-:-:S05]  /*beb0*/  LOP3.LUT R3, R0, 0x80, R5, 0xf8, !PT ;  /* 0x0000008000037812 */ /* 0x000fca00078ef805 */
[----:B------:R-:W-:Y:S01]  /*bec0*/  STG.E.U8 desc[UR36][R16.64], R3 ;  /* 0x0000000310007986 */ /* 0x000fe2000c101124 */
[----:B------:R-:W-:Y:S05]  /*bed0*/  EXIT ;  /* 0x000000000000794d */ /* 0x000fea0003800000 */
.L_x_7825:
[----:B--2-4-:R-:W-:Y:S01]  /*bee0*/  LOP3.LUT R2, R18, 0x7fffffff, RZ, 0xc0, !PT ;  /* 0x7fffffff12027812 */ /* 0x014fe200078ec0ff */
        /* <DEDUP_REMOVED lines=10> */
.L_x_7831:
[----:B------:R-:W-:Y:S01]  /*bf90*/  HFMA2 R0, -RZ, RZ, 0, 7.569789886474609375e-06 ;  /* 0x0000007fff007431 */ /* 0x000fe200000001ff */
[----:B------:R-:W-:-:S04]  /*bfa0*/  ISETP.GT.U32.AND P0, PT, R2, 0x7f800000, PT ;  /* 0x7f8000000200780c */ /* 0x000fc80003f04070 */
[----:B------:R-:W-:-:S09]  /*bfb0*/  SEL R0, R0, 0x7c, P0 ;  /* 0x0000007c00007807 */ /* 0x000fd20000000000 */
.L_x_7832:
[----:B------:R-:W-:Y:S05]  /*bfc0*/  BSYNC.RECONVERGENT B0 ;  /* 0x0000000000007941 */ /* 0x000fea0003800200 */
.L_x_7830:
[----:B------:R-:W-:-:S04]  /*bfd0*/  SHF.R.U32.HI R3, RZ, 0x18, R18 ;  /* 0x00000018ff037819 */ /* 0x000fc80000011612 */
[----:B------:R-:W-:-:S05]  /*bfe0*/  LOP3.LUT R3, R0, 0x80, R3, 0xf8, !PT ;  /* 0x0000008000037812 */ /* 0x000fca00078ef803 */
[----:B------:R-:W-:Y:S01]  /*bff0*/  STG.E.U8 desc[UR36][R16.64], R3 ;  /* 0x0000000310007986 */ /* 0x000fe2000c101124 */
[----:B------:R-:W-:Y:S05]  /*c000*/  EXIT ;  /* 0x000000000000794d */ /* 0x000fea0003800000 */
.L_x_7824:
[----:B------:R-:W-:-:S05]  /*c010*/  F2FP.BF16.F32.PACK_AB R18, RZ, R18 ;  /* 0x00000012ff12723e */ /* 0x000fca00000010ff */
[----:B------:R-:W-:Y:S01]  /*c020*/  STG.E.U16 desc[UR36][R16.64], R18 ;  /* 0x0000001210007986 */ /* 0x000fe2000c101524 */
[----:B------:R-:W-:Y:S05]  /*c030*/  EXIT ;  /* 0x000000000000794d */ /* 0x000fea0003800000 */
.L_x_7833:
        /* <DEDUP_REMOVED lines=12> */
.L_x_31087:


//--------------------- .text._ZN2at6native27unrolled_elementwise_kernelINS0_13AUnaryFunctorIfffZZZNS0_21heaviside_kernel_cudaERNS_18TensorIteratorBaseEENKUlvE_clEvENKUlvE5_clEvEUlffE_EESt5arrayIPcLm2EELi4E23TrivialOffsetCalculatorILi1EjESD_NS0_6memory12LoadWithCastILi1EEENSE_13StoreWithCastILi1EEEEEviT_T0_T2_T3_T4_T5_ --------------------------
	.section	.text._ZN2at6native27unrolled_elementwise_kernelINS0_13AUnaryFunctorIfffZZZNS0_21heaviside_kernel_cudaERNS_18TensorIteratorBaseEENKUlvE_clEvENKUlvE5_clEvEUlffE_EESt5arrayIPcLm2EELi4E23TrivialOffsetCalculatorILi1EjESD_NS0_6memory12LoadWithCastILi1EEENSE_13StoreWithCastILi1EEEEEviT_T0_T2_T3_T4_T5_,"ax",@progbits
	.align	128
        .global         _ZN2at6native27unrolled_elementwise_kernelINS0_13AUnaryFunctorIfffZZZNS0_21heaviside_kernel_cudaERNS_18TensorIteratorBaseEENKUlvE_clEvENKUlvE5_clEvEUlffE_EESt5arrayIPcLm2EELi4E23TrivialOffsetCalculatorILi1EjESD_NS0_6memory12LoadWithCastILi1EEENSE_13StoreWithCastILi1EEEEEviT_T0_T2_T3_T4_T5_
        .type           _ZN2at6native27unrolled_elementwise_kernelINS0_13AUnaryFunctorIfffZZZNS0_21heaviside_kernel_cudaERNS_18TensorIteratorBaseEENKUlvE_clEvENKUlvE5_clEvEUlffE_EESt5arrayIPcLm2EELi4E23TrivialOffsetCalculatorILi1EjESD_NS0_6memory12LoadWithCastILi1EEENSE_13StoreWithCastILi1EEEEEviT_T0_T2_T3_T4_T5_,@function
        .size           _ZN2at6native27unrolled_elementwise_kernelINS0_13AUnaryFunctorIfffZZZNS0_21heaviside_kernel_cudaERNS_18TensorIteratorBaseEENKUlvE_clEvENKUlvE5_clEvEUlffE_EESt5arrayIPcLm2EELi4E23TrivialOffsetCalculatorILi1EjESD_NS0_6memory12LoadWithCastILi1EEENSE_13StoreWithCastILi1EEEEEviT_T0_T2_T3_T4_T5_,(.L_x_31088 - _ZN2at6native27unrolled_elementwise_kernelINS0_13AUnaryFunctorIfffZZZNS0_21heaviside_kernel_cudaERNS_18TensorIteratorBaseEENKUlvE_clEvENKUlvE5_clEvEUlffE_EESt5arrayIPcLm2EELi4E23TrivialOffsetCalculatorILi1EjESD_NS0_6memory12LoadWithCastILi1EEENSE_13StoreWithCastILi1EEEEEviT_T0_T2_T3_T4_T5_)
        .other          _ZN2at6native27unrolled_elementwise_kernelINS0_13AUnaryFunctorIfffZZZNS0_21heaviside_kernel_cudaERNS_18TensorIteratorBaseEENKUlvE_clEvENKUlvE5_clEvEUlffE_EESt5arrayIPcLm2EELi4E23TrivialOffsetCalculatorILi1EjESD_NS0_6memory12LoadWithCastILi1EEENSE_13StoreWithCastILi1EEEEEviT_T0_T2_T3_T4_T5_,@"STO_CUDA_ENTRY STV_DEFAULT"
_ZN2at6native27unrolled_elementwise_kernelINS0_13AUnaryFunctorIfffZZZNS0_21heaviside_kernel_cudaERNS_18TensorIteratorBaseEENKUlvE_clEvENKUlvE5_clEvEUlffE_EESt5arrayIPcLm2EELi4E23TrivialOffsetCalculatorILi1EjESD_NS0_6memory12LoadWithCastILi1EEENSE_13StoreWithCastILi1EEEEEviT_T0_T2_T3_T4_T5_:
.text._ZN2at6native27unrolled_elementwise_kernelINS0_13AUnaryFunctorIfffZZZNS0_21heaviside_kernel_cudaERNS_18TensorIteratorBaseEENKUlvE_clEvENKUlvE5_clEvEUlffE_EESt5arrayIPcLm2EELi4E23TrivialOffsetCalculatorILi1EjESD_NS0_6memory12LoadWithCastILi1EEENSE_13StoreWithCastILi1EEEEEviT_T0_T2_T3_T4_T5_:
        /* <DEDUP_REMOVED lines=33> */
.L_x_7840:
[----:B------:R-:W2:Y:S02]  /*0210*/  LDG.E.U8 R4, desc[UR36][R4.64] ;  /* 0x0000002404047981 */ /* 0x000ea4000c1e1100 */
[----:B--2---:R-:W-:Y:S01]  /*0220*/  I2FP.F32.U32 R22, R4 ;  /* 0x0000000400167245 */ /* 0x004fe20000201000 */
[----:B------:R-:W-:Y:S06]  /*0230*/  BRA `(.L_x_7842) ;  /* 0x0000000c00487947 */ /* 0x000fec0003800000 */
.L_x_7839:
        /* <DEDUP_REMOVED lines=9> */
.L_x_7844:
[----:B------:R-:W2:Y:S02]  /*02d0*/  LDG.E R4, desc[UR36][R4.64] ;  /* 0x0000002404047981 */ /* 0x000ea4000c1e1900 */
[----:B--2---:R-:W-:Y:S01]  /*02e0*/  I2FP.F32.S32 R22, R4 ;  /* 0x0000000400167245 */ /* 0x004fe20000201400 */
[----:B------:R-:W-:Y:S06]  /*02f0*/  BRA `(.L_x_7842) ;  /* 0x0000000c00187947 */ /* 0x000fec0003800000 */
.L_x_7843:
[----:B------:R-:W2:Y:S02]  /*0300*/  LDG.E.U16 R4, desc[UR36][R4.64] ;  /* 0x0000002404047981 */ /* 0x000ea4000c1e1500 */
[----:B--2---:R0:W1:Y:S01]  /*0310*/  I2F.S16 R22, R4 ;  /* 0x0000000400167306 */ /* 0x0040620000101400 */
[----:B------:R-:W-:Y:S05]  /*0320*/  BRA `(.L_x_7842) ;  /* 0x0000000c000c7947 */ /* 0x000fea0003800000 */
.L_x_7838:
        /* <DEDUP_REMOVED lines=8> */
.L_x_7846:
[----:B------:R-:W2:Y:S02]  /*03b0*/  LDG.E.U16 R4, desc[UR36][R4.64] ;  /* 0x0000002404047981 */ /* 0x000ea4000c1e1500 */
[----:B--2---:R-:W-:Y:S01]  /*03c0*/  HADD2.F32 R22, -RZ, R4.H0_H0 ;  /* 0x20000004ff167230 */ /* 0x004fe20000004100 */
[----:B------:R-:W-:Y:S06]  /*03d0*/  BRA `(.L_x_7842) ;  /* 0x0000000800e07947 */ /* 0x000fec0003800000 */
.L_x_7845:
        /* <DEDUP_REMOVED lines=8> */
.L_x_7848:
[----:B------:R-:W2:Y:S02]  /*0460*/  LDG.E.U16 R4, desc[UR36][R4.64] ;  /* 0x0000002404047981 */ /* 0x000ea4000c1e1500 */
[----:B--2---:R-:W-:Y:S01]  /*0470*/  HADD2.F32 R22, -RZ, R4.H0_H0 ;  /* 0x20000004ff167230 */ /* 0x004fe20000004100 */
[----:B------:R-:W-:Y:S06]  /*0480*/  BRA `(.L_x_7842) ;  /* 0x0000000800b47947 */ /* 0x000fec0003800000 */
.L_x_7847:
        /* <DEDUP_REMOVED lines=11> */
.L_x_7837:
        /* <DEDUP_REMOVED lines=12> */
.L_x_7851:
        /* <DEDUP_REMOVED lines=11> */
.L_x_7850:
        /* <DEDUP_REMOVED lines=25> */
.L_x_7853:
        /* <DEDUP_REMOVED lines=13> */
.L_x_7852:
[----:B------:R-:W2:Y:S02]  /*0910*/  LDG.E.U16 R4, desc[UR36][R4.64] ;  /* 0x0000002404047981 */ /* 0x000ea4000c1e1500 */
[----:B--2---:R-:W-:Y:S01]  /*0920*/  IMAD.U32 R22, R4, 0x10000, RZ ;  /* 0x0001000004167824 */ /* 0x004fe200078e00ff */
[----:B------:R-:W-:Y:S06]  /*0930*/  BRA `(.L_x_7842) ;  /* 0x0000000400887947 */ /* 0x000fec0003800000 */
.L_x_7849:
        /* <DEDUP_REMOVED lines=11> */
.L_x_7856:
        /* <DEDUP_REMOVED lines=20> */
.L_x_7858:
[----:B------:R-:W-:Y:S05]  /*0b30*/  BSYNC.RECONVERGENT B0 ;  /* 0x0000000000007941 */ /* 0x000fea0003800200 */
.L_x_7857:
[----:B------:R-:W-:Y:S01]  /*0b40*/  IMAD.SHL.U32 R0, R0, 0x100000, RZ ;  /* 0x0010000000007824 */ /* 0x000fe200078e00ff */
[----:B------:R-:W-:-:S04]  /*0b50*/  LEA R3, R3, 0x3b800000, 0x17 ;  /* 0x3b80000003037811 */ /* 0x000fc800078eb8ff */
[----:B------:R-:W-:Y:S01]  /*0b60*/  LOP3.LUT R22, R3, R0, R7, 0xfe, !PT ;  /* 0x0000000003167212 */ /* 0x000fe200078efe07 */
[----:B------:R-:W-:Y:S06]  /*0b70*/  BRA `(.L_x_7842) ;  /* 0x0000000000f87947 */ /* 0x000fec0003800000 */
.L_x_7855:
        /* <DEDUP_REMOVED lines=20> */
.L_x_7860:
[----:B------:R-:W-:Y:S05]  /*0cc0*/  BSYNC.RECONVERGENT B0 ;  /* 0x0000000000007941 */ /* 0x000fea0003800200 */
.L_x_7859:
[----:B------:R-:W-:Y:S01]  /*0cd0*/  IMAD.SHL.U32 R0, R0, 0x200000, RZ ;  /* 0x0020000000007824 */ /* 0x000fe200078e00ff */
[----:B------:R-:W-:-:S04]  /*0ce0*/  LEA R3, R3, 0x37800000, 0x17 ;  /* 0x3780000003037811 */ /* 0x000fc800078eb8ff */
[----:B------:R-:W-:Y:S01]  /*0cf0*/  LOP3.LUT R22, R3, R0, R7, 0xfe, !PT ;  /* 0x0000000003167212 */ /* 0x000fe200078efe07 */
[----:B------:R-:W-:Y:S06]  /*0d00*/  BRA `(.L_x_7842) ;  /* 0x0000000000947947 */ /* 0x000fec0003800000 */
.L_x_7854:
[----:B------:R-:W-:-:S09]  /*0d10*/  UISETP.NE.AND UP0, UPT, UR4, 0x1c, UPT ;  /* 0x0000001c0400788c */ /* 0x000fd2000bf05270 */
[----:B------:R-:W-:Y:S05]  /*0d20*/  BRA.U !UP0, `(.L_x_7861) ;  /* 0x0000000108847547 */ /* 0x000fea000b800000 */
[----:B------:R-:W-:-:S09]  /*0d30*/  UISETP.NE.AND UP0, UPT, UR4, 0x1d, UPT ;  /* 0x0000001d0400788c */ /* 0x000fd2000bf05270 */
[----:B------:R-:W-:Y:S05]  /*0d40*/  BRA.U !UP0, `(.L_x_7862) ;  /* 0x0000000108707547 */ /* 0x000fea000b800000 */
[----:B------:R-:W-:-:S09]  /*0d50*/  UISETP.NE.AND UP0, UPT, UR4, 0x2c, UPT ;  /* 0x0000002c0400788c */ /* 0x000fd2000bf05270 */
[----:B------:R-:W-:Y:S05]  /*0d60*/  BRA.U !UP0, `(.L_x_7863) ;  /* 0x0000000108487547 */ /* 0x000fea000b800000 */
.L_x_7841:
        /* <DEDUP_REMOVED lines=16> */
.L_x_7864:
[----:B------:R-:W-:Y:S01]  /*0e70*/  IMAD.MOV.U32 R22, RZ, RZ, RZ ;  /* 0x000000ffff167224 */ /* 0x000fe200078e00ff */
[----:B------:R-:W-:Y:S06]  /*0e80*/  BRA `(.L_x_7842) ;  /* 0x0000000000347947 */ /* 0x000fec0003800000 */
.L_x_7863:
        /* <DEDUP_REMOVED lines=8> */
.L_x_7862:
[----:B------:R-:W2:Y:S02]  /*0f10*/  LDG.E.64 R22, desc[UR36][R4.64] ;  /* 0x0000002404167981 */ /* 0x000ea4000c1e1b00 */
[----:B--2---:R0:W1:Y:S02]  /*0f20*/  I2F.U64 R22, R22 ;  /* 0x0000001600167312 */ /* 0x0040640000301000 */
[----:B01----:R-:W-:Y:S05]  /*0f30*/  BRA `(.L_x_7842) ;  /* 0x0000000000087947 */ /* 0x003fea0003800000 */
.L_x_7861:
[----:B------:R-:W2:Y:S02]  /*0f40*/  LDG.E R4, desc[UR36][R4.64] ;  /* 0x0000002404047981 */ /* 0x000ea4000c1e1900 */
[----:B--2---:R-:W-:-:S07]  /*0f50*/  I2FP.F32.U32 R22, R4 ;  /* 0x0000000400167245 */ /* 0x004fce0000201000 */
.L_x_7842:
[----:B------:R-:W-:Y:S05]  /*0f60*/  BSYNC.RECONVERGENT B6 ;  /* 0x0000000000067941 */ /* 0x000fea0003800200 */
.L_x_7836:
[----:B------:R-:W-:-:S07]  /*0f70*/  VIADD R16, R19, 0x80 ;  /* 0x0000008013107836 */ /* 0x000fce0000000000 */
.L_x_7835:
[----:B------:R-:W-:Y:S05]  /*0f80*/  BSYNC.RECONVERGENT B7 ;  /* 0x0000000000077941 */ /* 0x000fea0003800200 */
.L_x_7834:
        /* <DEDUP_REMOVED lines=25> */
.L_x_7871:
[----:B------:R-:W2:Y:S02]  /*1120*/  LDG.E.U8 R4, desc[UR36][R4.64] ;  /* 0x0000002404047981 */ /* 0x000ea4000c1e1100 */
[----:B--2---:R-:W-:Y:S01]  /*1130*/  I2FP.F32.U32 R23, R4 ;  /* 0x0000000400177245 */ /* 0x004fe20000201000 */
[----:B------:R-:W-:Y:S06]  /*1140*/  BRA `(.L_x_7873) ;  /* 0x0000000c00447947 */ /* 0x000fec0003800000 */
.L_x_7870:
        /* <DEDUP_REMOVED lines=9> */
.L_x_7875:
[----:B------:R-:W2:Y:S02]  /*11e0*/  LDG.E R4, desc[UR36][R4.64] ;  /* 0x0000002404047981 */ /* 0x000ea4000c1e1900 */
[----:B--2---:R-:W-:Y:S01]  /*11f0*/  I2FP.F32.S32 R23, R4 ;  /* 0x0000000400177245 */ /* 0x004fe20000201400 */
[----:B------:R-:W-:Y:S06]  /*1200*/  BRA `(.L_x_7873) ;  /* 0x0000000c00147947 */ /* 0x000fec0003800000 */
.L_x_7874:
[----:B------:R-:W2:Y:S02]  /*1210*/  LDG.E.U16 R4, desc[UR36][R4.64] ;  /* 0x0000002404047981 */ /* 0x000ea4000c1e1500 */
[----:B--2---:R0:W2:Y:S01]  /*1220*/  I2F.S16 R23, R4 ;  /* 0x0000000400177306 */ /* 0x0040a20000101400 */
[----:B------:R-:W-:Y:S05]  /*1230*/  BRA `(.L_x_7873) ;  /* 0x0000000c00087947 */ /* 0x000fea0003800000 */
.L_x_7869:
        /* <DEDUP_REMOVED lines=8> */
.L_x_7877:
[----:B------:R-:W2:Y:S02]  /*12c0*/  LDG.E.U16 R4, desc[UR36][R4.64] ;  /* 0x0000002404047981 */ /* 0x000ea4000c1e1500 */
[----:B--2---:R-:W-:Y:S01]  /*12d0*/  HADD2.F32 R23, -RZ, R4.H0_H0 ;  /* 0x20000004ff177230 */ /* 0x004fe20000004100 */
[----:B------:R-:W-:Y:S06]  /*12e0*/  BRA `(.L_x_7873) ;  /* 0x0000000800dc7947 */ /* 0x000fec0003800000 */
.L_x_7876:
        /* <DEDUP_REMOVED lines=8> */
.L_x_7879:
[----:B------:R-:W2:Y:S02]  /*1370*/  LDG.E.U16 R4, desc[UR36][R4.64] ;  /* 0x0000002404047981 */ /* 0x000ea4000c1e1500 */
[----:B--2---:R-:W-:Y:S01]  /*1380*/  HADD2.F32 R23, -RZ, R4.H0_H0 ;  /* 0x20000004ff177230 */ /* 0x004fe20000004100 */
[----:B------:R-:W-:Y:S06]  /*1390*/  BRA `(.L_x_7873) ;  /* 0x0000000800b07947 */ /* 0x000fec0003800000 */
.L_x_7878:
        /* <DEDUP_REMOVED lines=11> */
.L_x_7868:
        /* <DEDUP_REMOVED lines=12> */
.L_x_7882:
        /* <DEDUP_REMOVED lines=11> */
.L_x_7881:
        /* <DEDUP_REMOVED lines=25> */
.L_x_7884:
        /* <DEDUP_REMOVED lines=12> */
.L_x_7883:
[----:B------:R-:W2:Y:S02]  /*1810*/  LDG.E.U16 R4, desc[UR36][R4.64] ;  /* 0x0000002404047981 */ /* 0x000ea4000c1e1500 */
[----:B--2---:R-:W-:Y:S01]  /*1820*/  IMAD.U32 R23, R4, 0x10000, RZ ;  /* 0x0001000004177824 */ /* 0x004fe200078e00ff */
[----:B------:R-:W-:Y:S06]  /*1830*/  BRA `(.L_x_7873) ;  /* 0x0000000400887947 */ /* 0x000fec0003800000 */
.L_x_7880:
        /* <DEDUP_REMOVED lines=11> */
.L_x_7887:
        /* <DEDUP_REMOVED lines=20> */
.L_x_7889:
[----:B------:R-:W-:Y:S05]  /*1a30*/  BSYNC.RECONVERGENT B0 ;  /* 0x0000000000007941 */ /* 0x000fea0003800200 */
.L_x_7888:
[----:B------:R-:W-:Y:S01]  /*1a40*/  IMAD.SHL.U32 R0, R0, 0x100000, RZ ;  /* 0x0010000000007824 */ /* 0x000fe200078e00ff */
[----:B------:R-:W-:-:S04]  /*1a50*/  LEA R3, R3, 0x3b800000, 0x17 ;  /* 0x3b80000003037811 */ /* 0x000fc800078eb8ff */
[----:B------:R-:W-:Y:S01]  /*1a60*/  LOP3.LUT R23, R3, R0, R23, 0xfe, !PT ;  /* 0x0000000003177212 */ /* 0x000fe200078efe17 */
[----:B------:R-:W-:Y:S06]  /*1a70*/  BRA `(.L_x_7873) ;  /* 0x0000000000f87947 */ /* 0x000fec0003800000 */
.L_x_7886:
        /* <DEDUP_REMOVED lines=20> */
.L_x_7891:
[----:B------:R-:W-:Y:S05]  /*1bc0*/  BSYNC.RECONVERGENT B0 ;  /* 0x0000000000007941 */ /* 0x000fea0003800200 */
.L_x_7890:
[----:B------:R-:W-:Y:S01]  /*1bd0*/  IMAD.SHL.U32 R0, R0, 0x200000, RZ ;  /* 0x0020000000007824 */ /* 0x000fe200078e00ff */
[----:B------:R-:W-:-:S04]  /*1be0*/  LEA R3, R3, 0x37800000, 0x17 ;  /* 0x3780000003037811 */ /* 0x000fc800078eb8ff */
[----:B------:R-:W-:Y:S01]  /*1bf0*/  LOP3.LUT R23, R3, R0, R23, 0xfe, !PT ;  /* 0x0000000003177212 */ /* 0x000fe200078efe17 */
[----:B------:R-:W-:Y:S06]  /*1c00*/  BRA `(.L_x_7873) ;  /* 0x0000000000947947 */ /* 0x000fec0003800000 */
.L_x_7885:
        /* <DEDUP_REMOVED lines=14> */
.L_x_7872:
        /* <DEDUP_REMOVED lines=16> */
.L_x_7894:
[----:B------:R-:W-:Y:S01]  /*1df0*/  IMAD.MOV.U32 R23, RZ, RZ, RZ ;  /* 0x000000ffff177224 */ /* 0x000fe200078e00ff */
[----:B------:R-:W-:Y:S06]  /*1e00*/  BRA `(.L_x_7873) ;  /* 0x0000000000147947 */ /* 0x000fec0003800000 */
.L_x_7893:
[----:B------:R-:W2:Y:S02]  /*1e10*/  LDG.E.64 R4, desc[UR36][R4.64] ;  /* 0x0000002404047981 */ /* 0x000ea4000c1e1b00 */
[----:B--2---:R0:W2:Y:S02]  /*1e20*/  I2F.U64 R23, R4 ;  /* 0x0000000400177312 */ /* 0x0040a40000301000 */
[----:B0-2---:R-:W-:Y:S05]  /*1e30*/  BRA `(.L_x_7873) ;  /* 0x0000000000087947 */ /* 0x005fea0003800000 */
.L_x_7892:
[----:B------:R-:W2:Y:S02]  /*1e40*/  LDG.E R4, desc[UR36][R4.64] ;  /* 0x0000002404047981 */ /* 0x000ea4000c1e1900 */
[----:B--2---:R-:W-:-:S07]  /*1e50*/  I2FP.F32.U32 R23, R4 ;  /* 0x0000000400177245 */ /* 0x004fce0000201000 */
.L_x_7873:
[----:B------:R-:W-:Y:S05]  /*1e60*/  BSYNC.RECONVERGENT B6 ;  /* 0x0000000000067941 */ /* 0x000fea0003800200 */
.L_x_7867:
[----:B------:R-:W-:-:S07]  /*1e70*/  VIADD R16, R16, 0x80 ;  /* 0x0000008010107836 */ /* 0x000fce0000000000 */
.L_x_7866:
[----:B------:R-:W-:Y:S05]  /*1e80*/  BSYNC.RECONVERGENT B7 ;  /* 0x0000000000077941 */ /* 0x000fea0003800200 */
.L_x_7865:
        /* <DEDUP_REMOVED lines=25> */
.L_x_7901:
[----:B------:R-:W2:Y:S02]  /*2020*/  LDG.E.U8 R4, desc[UR36][R4.64] ;  /* 0x0000002404047981 */ /* 0x000ea4000c1e1100 */
[----:B--2---:R-:W-:Y:S01]  /*2030*/  I2FP.F32.U32 R24, R4 ;  /* 0x0000000400187245 */ /* 0x004fe20000201000 */
[----:B------:R-:W-:Y:S06]  /*2040*/  BRA `(.L_x_7903) ;  /* 0x0000000c00487947 */ /* 0x000fec0003800000 */
.L_x_7900:
        /* <DEDUP_REMOVED lines=9> */
.L_x_7905:
[----:B------:R-:W2:Y:S02]  /*20e0*/  LDG.E R4, desc[UR36][R4.64] ;  /* 0x0000002404047981 */ /* 0x000ea4000c1e1900 */
[----:B--2---:R-:W-:Y:S01]  /*20f0*/  I2FP.F32.S32 R24, R4 ;  /* 0x0000000400187245 */ /* 0x004fe20000201400 */
[----:B------:R-:W-:Y:S06]  /*2100*/  BRA `(.L_x_7903) ;  /* 0x0000000c00187947 */ /* 0x000fec0003800000 */
.L_x_7904:
[----:B------:R-:W2:Y:S02]  /*2110*/  LDG.E.U16 R4, desc[UR36][R4.64] ;  /* 0x0000002404047981 */ /* 0x000ea4000c1e1500 */
[----:B--2---:R0:W2:Y:S01]  /*2120*/  I2F.S16 R24, R4 ;  /* 0x0000000400187306 */ /* 0x0040a20000101400 */
[----:B------:R-:W-:Y:S05]  /*2130*/  BRA `(.L_x_7903) ;  /* 0x0000000c000c7947 */ /* 0x000fea0003800000 */
.L_x_7899:
        /* <DEDUP_REMOVED lines=8> */
.L_x_7907:
[----:B------:R-:W2:Y:S02]  /*21c0*/  LDG.E.U16 R4, desc[UR36][R4.64] ;  /* 0x0000002404047981 */ /* 0x000ea4000c1e1500 */
[----:B--2---:R-:W-:Y:S01]  /*21d0*/  HADD2.F32 R24, -RZ, R4.H0_H0 ;  /* 0x20000004ff187230 */ /* 0x004fe20000004100 */
[----:B------:R-:W-:Y:S06]  /*21e0*/  BRA `(.L_x_7903) ;  /* 0x0000000800e07947 */ /* 0x000fec0003800000 */
.L_x_7906:
        /* <DEDUP_REMOVED lines=8> */
.L_x_7909:
[----:B------:R-:W2:Y:S02]  /*2270*/  LDG.E.U16 R4, desc[UR36][R4.64] ;  /* 0x0000002404047981 */ /* 0x000ea4000c1e1500 */
[----:B--2---:R-:W-:Y:S01]  /*2280*/  HADD2.F32 R24, -RZ, R4.H0_H0 ;  /* 0x20000004ff187230 */ /* 0x004fe20000004100 */
[----:B------:R-:W-:Y:S06]  /*2290*/  BRA `(.L_x_7903) ;  /* 0x0000000800b47947 */ /* 0x000fec0003800000 */
.L_x_7908:
        /* <DEDUP_REMOVED lines=11> */
.L_x_7898:
        /* <DEDUP_REMOVED lines=12> */
.L_x_7912:
        /* <DEDUP_REMOVED lines=11> */
.L_x_7911:
        /* <DEDUP_REMOVED lines=25> */
.L_x_7914:
        /* <DEDUP_REMOVED lines=13> */
.L_x_7913:
[----:B------:R-:W2:Y:S02]  /*2720*/  LDG.E.U16 R4, desc[UR36][R4.64] ;  /* 0x0000002404047981 */ /* 0x000ea4000c1e1500 */
[----:B--2---:R-:W-:Y:S01]  /*2730*/  IMAD.U32 R24, R4, 0x10000, RZ ;  /* 0x0001000004187824 */ /* 0x004fe200078e00ff */
[----:B------:R-:W-:Y:S06]  /*2740*/  BRA `(.L_x_7903) ;  /* 0x0000000400887947 */ /* 0x000fec0003800000 */
.L_x_7910:
        /* <DEDUP_REMOVED lines=11> */
.L_x_7917:
        /* <DEDUP_REMOVED lines=20> */
.L_x_7919:
[----:B------:R-:W-:Y:S05]  /*2940*/  BSYNC.RECONVERGENT B0 ;  /* 0x0000000000007941 */ /* 0x000fea0003800200 */
.L_x_7918:
[----:B------:R-:W-:Y:S01]  /*2950*/  IMAD.SHL.U32 R0, R0, 0x100000, RZ ;  /* 0x0010000000007824 */ /* 0x000fe200078e00ff */
[----:B------:R-:W-:-:S04]  /*2960*/  LEA R3, R3, 0x3b800000, 0x17 ;  /* 0x3b80000003037811 */ /* 0x000fc800078eb8ff */
[----:B------:R-:W-:Y:S01]  /*2970*/  LOP3.LUT R24, R3, R0, R7, 0xfe, !PT ;  /* 0x0000000003187212 */ /* 0x000fe200078efe07 */
[----:B------:R-:W-:Y:S06]  /*2980*/  BRA `(.L_x_7903) ;  /* 0x0000000000f87947 */ /* 0x000fec0003800000 */
.L_x_7916:
        /* <DEDUP_REMOVED lines=20> */
.L_x_7921:
[----:B------:R-:W-:Y:S05]  /*2ad0*/  BSYNC.RECONVERGENT B0 ;  /* 0x0000000000007941 */ /* 0x000fea0003800200 */
.L_x_7920:
[----:B------:R-:W-:Y:S01]  /*2ae0*/  IMAD.SHL.U32 R0, R0, 0x200000, RZ ;  /* 0x0020000000007824 */ /* 0x000fe200078e00ff */
[----:B------:R-:W-:-:S04]  /*2af0*/  LEA R3, R3, 0x37800000, 0x17 ;  /* 0x3780000003037811 */ /* 0x000fc800078eb8ff */
[----:B------:R-:W-:Y:S01]  /*2b00*/  LOP3.LUT R24, R3, R0, R7, 0xfe, !PT ;  /* 0x0000000003187212 */ /* 0x000fe200078efe07 */
[----:B------:R-:W-:Y:S06]  /*2b10*/  BRA `(.L_x_7903) ;  /* 0x0000000000947947 */ /* 0x000fec0003800000 */
.L_x_7915:
        /* <DEDUP_REMOVED lines=14> */
.L_x_7902:
        /* <DEDUP_REMOVED lines=16> */
.L_x_7924:
[----:B------:R-:W-:Y:S01]  /*2d00*/  IMAD.MOV.U32 R24, RZ, RZ, RZ ;  /* 0x000000ffff187224 */ /* 0x000fe200078e00ff */
[----:B------:R-:W-:Y:S06]  /*2d10*/  BRA `(.L_x_7903) ;  /* 0x0000000000147947 */ /* 0x000fec0003800000 */
.L_x_7923:
[----:B------:R-:W2:Y:S02]  /*2d20*/  LDG.E.64 R24, desc[UR36][R4.64] ;  /* 0x0000002404187981 */ /* 0x000ea4000c1e1b00 */
[----:B--2---:R0:W2:Y:S02]  /*2d30*/  I2F.U64 R24, R24 ;  /* 0x0000001800187312 */ /* 0x0040a40000301000 */
[----:B0-2---:R-:W-:Y:S05]  /*2d40*/  BRA `(.L_x_7903) ;  /* 0x0000000000087947 */ /* 0x005fea0003800000 */
.L_x_7922:
[----:B------:R-:W2:Y:S02]  /*2d50*/  LDG.E R4, desc[UR36][R4.64] ;  /* 0x0000002404047981 */ /* 0x000ea4000c1e1900 */
[----:B--2---:R-:W-:-:S07]  /*2d60*/  I2FP.F32.U32 R24, R4 ;  /* 0x0000000400187245 */ /* 0x004fce0000201000 */
.L_x_7903:
[----:B------:R-:W-:Y:S05]  /*2d70*/  BSYNC.RECONVERGENT B6 ;  /* 0x0000000000067941 */ /* 0x000fea0003800200 */
.L_x_7897:
[----:B------:R-:W-:-:S07]  /*2d80*/  VIADD R16, R16, 0x80 ;  /* 0x0000008010107836 */ /* 0x000fce0000000000 */
.L_x_7896:
[----:B------:R-:W-:Y:S05]  /*2d90*/  BSYNC.RECONVERGENT B7 ;  /* 0x0000000000077941 */ /* 0x000fea0003800200 */
.L_x_7895:
        /* <DEDUP_REMOVED lines=24> */
.L_x_7930:
[----:B------:R-:W2:Y:S02]  /*2f20*/  LDG.E.U8 R4, desc[UR36][R4.64] ;  /* 0x0000002404047981 */ /* 0x000ea4000c1e1100 */
[----:B--2---:R-:W-:Y:S01]  /*2f30*/  I2FP.F32.U32 R18, R4 ;  /* 0x0000000400127245 */ /* 0x004fe20000201000 */
[----:B------:R-:W-:Y:S06]  /*2f40*/  BRA `(.L_x_7926) ;  /* 0x0000000c003c7947 */ /* 0x000fec0003800000 */
.L_x_7929:
        /* <DEDUP_REMOVED lines=9> */
.L_x_7933:
[----:B------:R-:W2:Y:S02]  /*2fe0*/  LDG.E R4, desc[UR36][R4.64] ;  /* 0x0000002404047981 */ /* 0x000ea4000c1e1900 */
[----:B--2---:R-:W-:Y:S01]  /*2ff0*/  I2FP.F32.S32 R18, R4 ;  /* 0x0000000400127245 */ /* 0x004fe20000201400 */
[----:B------:R-:W-:Y:S06]  /*3000*/  BRA `(.L_x_7926) ;  /* 0x0000000c000c7947 */ /* 0x000fec0003800000 */
.L_x_7932:
[----:B------:R-:W2:Y:S02]  /*3010*/  LDG.E.U16 R4, desc[UR36][R4.64] ;  /* 0x0000002404047981 */ /* 0x000ea4000c1e1500 */
[----:B--2---:R0:W2:Y:S01]  /*3020*/  I2F.S16 R18, R4 ;  /* 0x0000000400127306 */ /* 0x0040a20000101400 */
[----:B------:R-:W-:Y:S05]  /*3030*/  BRA `(.L_x_7926) ;  /* 0x0000000c00007947 */ /* 0x000fea0003800000 */
.L_x_7928:
        /* <DEDUP_REMOVED lines=8> */
.L_x_7935:
[----:B------:R-:W2:Y:S02]  /*30c0*/  LDG.E.U16 R4, desc[UR36][R4.64] ;  /* 0x0000002404047981 */ /* 0x000ea4000c1e1500 */
[----:B--2---:R-:W-:Y:S01]  /*30d0*/  HADD2.F32 R18, -RZ, R4.H0_H0 ;  /* 0x20000004ff127230 */ /* 0x004fe20000004100 */
[----:B------:R-:W-:Y:S06]  /*30e0*/  BRA `(.L_x_7926) ;  /* 0x0000000800d47947 */ /* 0x000fec0003800000 */
.L_x_7934:
        /* <DEDUP_REMOVED lines=8> */
.L_x_7937:
[----:B------:R-:W2:Y:S02]  /*3170*/  LDG.E.U16 R4, desc[UR36][R4.64] ;  /* 0x0000002404047981 */ /* 0x000ea4000c1e1500 */
[----:B--2---:R-:W-:Y:S01]  /*3180*/  HADD2.F32 R18, -RZ, R4.H0_H0 ;  /* 0x20000004ff127230 */ /* 0x004fe20000004100 */
[----:B------:R-:W-:Y:S06]  /*3190*/  BRA `(.L_x_7926) ;  /* 0x0000000800a87947 */ /* 0x000fec0003800000 */
.L_x_7936:
        /* <DEDUP_REMOVED lines=11> */
.L_x_7927:
        /* <DEDUP_REMOVED lines=12> */
.L_x_7940:
        /* <DEDUP_REMOVED lines=11> */
.L_x_7939:
        /* <DEDUP_REMOVED lines=25> */
.L_x_7942:
        /* <DEDUP_REMOVED lines=13> */
.L_x_7941:
[----:B------:R-:W2:Y:S02]  /*3620*/  LDG.E.U16 R4, desc[UR36][R4.64] ;  /* 0x0000002404047981 */ /* 0x000ea4000c1e1500 */
[----:B--2---:R-:W-:Y:S01]  /*3630*/  IMAD.U32 R18, R4, 0x10000, RZ ;  /* 0x0001000004127824 */ /* 0x004fe200078e00ff */
[----:B------:R-:W-:Y:S06]  /*3640*/  BRA `(.L_x_7926) ;  /* 0x00000004007c7947 */ /* 0x000fec0003800000 */
.L_x_7938:
        /* <DEDUP_REMOVED lines=11> */
.L_x_7945:
        /* <DEDUP_REMOVED lines=19> */
.L_x_7947:
[----:B------:R-:W-:Y:S05]  /*3830*/  BSYNC.RECONVERGENT B0 ;  /* 0x0000000000007941 */ /* 0x000fea0003800200 */
.L_x_7946:
[----:B------:R-:W-:Y:S01]  /*3840*/  IMAD.SHL.U32 R0, R0, 0x100000, RZ ;  /* 0x0010000000007824 */ /* 0x000fe200078e00ff */
[----:B------:R-:W-:-:S04]  /*3850*/  LEA R3, R3, 0x3b800000, 0x17 ;  /* 0x3b80000003037811 */ /* 0x000fc800078eb8ff */
[----:B------:R-:W-:Y:S01]  /*3860*/  LOP3.LUT R18, R3, R0, R7, 0xfe, !PT ;  /* 0x0000000003127212 */ /* 0x000fe200078efe07 */
[----:B------:R-:W-:Y:S06]  /*3870*/  BRA `(.L_x_7926) ;  /* 0x0000000000f07947 */ /* 0x000fec0003800000 */
.L_x_7944:
        /* <DEDUP_REMOVED lines=19> */
.L_x_7949:
[----:B------:R-:W-:Y:S05]  /*39b0*/  BSYNC.RECONVERGENT B0 ;  /* 0x0000000000007941 */ /* 0x000fea0003800200 */
.L_x_7948:
[----:B------:R-:W-:Y:S01]  /*39c0*/  IMAD.SHL.U32 R0, R0, 0x200000, RZ ;  /* 0x0020000000007824 */ /* 0x000fe200078e00ff */
[----:B------:R-:W-:-:S04]  /*39d0*/  LEA R3, R3, 0x37800000, 0x17 ;  /* 0x3780000003037811 */ /* 0x000fc800078eb8ff */
[----:B------:R-:W-:Y:S01]  /*39e0*/  LOP3.LUT R18, R3, R0, R7, 0xfe, !PT ;  /* 0x0000000003127212 */ /* 0x000fe200078efe07 */
[----:B------:R-:W-:Y:S06]  /*39f0*/  BRA `(.L_x_7926) ;  /* 0x0000000000907947 */ /* 0x000fec0003800000 */
.L_x_7943:
        /* <DEDUP_REMOVED lines=14> */
.L_x_7931:
        /* <DEDUP_REMOVED lines=16> */
.L_x_7952:
[----:B------:R-:W-:Y:S05]  /*3be0*/  BRA `(.L_x_7926) ;  /* 0x0000000000147947 */ /* 0x000fea0003800000 */
.L_x_7951:
[----:B------:R-:W2:Y:S02]  /*3bf0*/  LDG.E.64 R4, desc[UR36][R4.64] ;  /* 0x0000002404047981 */ /* 0x000ea4000c1e1b00 */
[----:B--2---:R0:W2:Y:S02]  /*3c00*/  I2F.U64 R18, R4 ;  /* 0x0000000400127312 */ /* 0x0040a40000301000 */
[----:B0-2---:R-:W-:Y:S05]  /*3c10*/  BRA `(.L_x_7926) ;  /* 0x0000000000087947 */ /* 0x005fea0003800000 */
.L_x_7950:
[----:B------:R-:W2:Y:S02]  /*3c20*/  LDG.E R4, desc[UR36][R4.64] ;  /* 0x0000002404047981 */ /* 0x000ea4000c1e1900 */
[----:B--2---:R-:W-:-:S07]  /*3c30*/  I2FP.F32.U32 R18, R4 ;  /* 0x0000000400127245 */ /* 0x004fce0000201000 */
.L_x_7926:
[----:B------:R-:W-:Y:S05]  /*3c40*/  BSYNC.RECONVERGENT B6 ;  /* 0x0000000000067941 */ /* 0x000fea0003800200 */
.L_x_7925:
[----:B------:R-:W0:Y:S01]  /*3c50*/  LDCU UR4, c[0x0][0x388] ;  /* 0x00007100ff0477ac */ /* 0x000e220008000800 */
[----:B------:R-:W1:Y:S01]  /*3c60*/  LDC.U8 R16, c[0x0][0x3ac] ;  /* 0x0000eb00ff107b82 */ /* 0x000e620000000000 */
[----:B------:R-:W-:Y:S01]  /*3c70*/  ISETP.GE.AND P1, PT, R19, R17, PT ;  /* 0x000000111300720c */ /* 0x000fe20003f26270 */
[----:B------:R-:W-:Y:S04]  /*3c80*/  BSSY.RECONVERGENT B7, `(.L_x_7953) ;  /* 0x00002bd000077945 */ /* 0x000fe80003800200 */
[----:B------:R-:W-:Y:S01]  /*3c90*/  BSSY.RELIABLE B6, `(.L_x_7954) ;  /* 0x00001d7000067945 */ /* 0x000fe20003800100 */
[----:B0-----:R-:W-:Y:S02]  /*3ca0*/  FSETP.NEU.FTZ.AND P0, PT, RZ, UR4, PT ;  /* 0x00000004ff007c0b */ /* 0x001fe4000bf1d000 */
[----:B------:R-:W-:-:S04]  /*3cb0*/  FSET.BF.LT.FTZ.AND R3, RZ, UR4, PT ;  /* 0x00000004ff037c0a */ /* 0x000fc8000b811000 */
[-C--:B-12345:R-:W-:Y:S02]  /*3cc0*/  FSEL R4, R22, R3.reuse, !P0 ;  /* 0x0000000316047208 */ /* 0x0befe40004000000 */
[-C--:B------:R-:W-:Y:S02]  /*3cd0*/  FSEL R22, R23, R3.reuse, !P0 ;  /* 0x0000000317167208 */ /* 0x080fe40004000000 */
[-C--:B------:R-:W-:Y:S02]  /*3ce0*/  FSEL R24, R24, R3.reuse, !P0 ;  /* 0x0000000318187208 */ /* 0x080fe40004000000 */
[----:B------:R-:W-:Y:S01]  /*3cf0*/  FSEL R18, R18, R3, !P0 ;  /* 0x0000000312127208 */ /* 0x000fe20004000000 */
        /* <DEDUP_REMOVED lines=23> */
.L_x_7959:
[----:B------:R-:W0:Y:S02]  /*3e70*/  F2I.S64.TRUNC R4, R4 ;  /* 0x0000000400047311 */ /* 0x000e24000020d900 */
[----:B0-----:R-:W-:-:S05]  /*3e80*/  IMAD.MOV.U32 R3, RZ, RZ, R4 ;  /* 0x000000ffff037224 */ /* 0x001fca00078e0004 */
[----:B------:R0:W-:Y:S01]  /*3e90*/  STG.E.U8 desc[UR36][R8.64], R3 ;  /* 0x0000000308007986 */ /* 0x0001e2000c101124 */
[----:B------:R-:W-:Y:S05]  /*3ea0*/  BRA `(.L_x_7961) ;  /* 0x0000000c002c7947 */ /* 0x000fea0003800000 */
.L_x_7958:
        /* <DEDUP_REMOVED lines=9> */
.L_x_7963:
[----:B------:R-:W0:Y:S02]  /*3f40*/  F2I.FTZ.TRUNC.NTZ R3, R4 ;  /* 0x0000000400037305 */ /* 0x000e24000021f100 */
[----:B0-----:R0:W-:Y:S01]  /*3f50*/  STG.E desc[UR36][R8.64], R3 ;  /* 0x0000000308007986 */ /* 0x0011e2000c101924 */
[----:B------:R-:W-:Y:S05]  /*3f60*/  BRA `(.L_x_7961) ;  /* 0x0000000800fc7947 */ /* 0x000fea0003800000 */
.L_x_7962:
[----:B------:R-:W0:Y:S02]  /*3f70*/  F2I.FTZ.TRUNC.NTZ R3, R4 ;  /* 0x0000000400037305 */ /* 0x000e24000021f100 */
[----:B0-----:R0:W-:Y:S01]  /*3f80*/  STG.E.U16 desc[UR36][R8.64], R3 ;  /* 0x0000000308007986 */ /* 0x0011e2000c101524 */
[----:B------:R-:W-:Y:S05]  /*3f90*/  BRA `(.L_x_7961) ;  /* 0x0000000800f07947 */ /* 0x000fea0003800000 */
.L_x_7957:
        /* <DEDUP_REMOVED lines=8> */
.L_x_7965:
[----:B------:R-:W-:-:S05]  /*4020*/  F2FP.F16.F32.PACK_AB R4, RZ, R4 ;  /* 0x00000004ff04723e */ /* 0x000fca00000000ff */
[----:B------:R0:W-:Y:S01]  /*4030*/  STG.E.U16 desc[UR36][R8.64], R4 ;  /* 0x0000000408007986 */ /* 0x0001e2000c101524 */
[----:B------:R-:W-:Y:S05]  /*4040*/  BRA `(.L_x_7961) ;  /* 0x0000000800c47947 */ /* 0x000fea0003800000 */
.L_x_7964:
        /* <DEDUP_REMOVED lines=9> */
.L_x_7967:
[----:B------:R-:W-:-:S04]  /*40e0*/  F2FP.F16.F32.PACK_AB R3, RZ, R4 ;  /* 0x00000004ff03723e */ /* 0x000fc800000000ff */
[----:B------:R-:W-:-:S05]  /*40f0*/  PRMT R3, R3, 0x5410, RZ ;  /* 0x0000541003037816 */ /* 0x000fca00000000ff */
[----:B------:R0:W-:Y:S01]  /*4100*/  STG.E desc[UR36][R8.64], R3 ;  /* 0x0000000308007986 */ /* 0x0001e2000c101924 */
[----:B------:R-:W-:Y:S05]  /*4110*/  BRA `(.L_x_7961) ;  /* 0x0000000800907947 */ /* 0x000fea0003800000 */
.L_x_7966:
[----:B------:R-:W-:-:S06]  /*4120*/  FMUL.FTZ R4, R4, 1 ;  /* 0x3f80000004047820 */ /* 0x000fcc0000410000 */
[----:B------:R-:W0:Y:S02]  /*4130*/  F2F.F64.F32 R4, R4 ;  /* 0x0000000400047310 */ /* 0x000e240000201800 */
[----:B0-----:R0:W-:Y:S01]  /*4140*/  STG.E.64 desc[UR36][R8.64], R4 ;  /* 0x0000000408007986 */ /* 0x0011e2000c101b24 */
[----:B------:R-:W-:Y:S05]  /*4150*/  BRA `(.L_x_7961) ;  /* 0x0000000800807947 */ /* 0x000fea0003800000 */
.L_x_7956:
        /* <DEDUP_REMOVED lines=12> */
.L_x_7970:
[----:B------:R-:W-:Y:S01]  /*4220*/  FMUL.FTZ R4, R4, 1 ;  /* 0x3f80000004047820 */ /* 0x000fe20000410000 */
[----:B------:R-:W-:-:S05]  /*4230*/  CS2R R6, SRZ ;  /* 0x0000000000067805 */ /* 0x000fca000001ff00 */
[----:B------:R-:W0:Y:S02]  /*4240*/  F2F.F64.F32 R4, R4 ;  /* 0x0000000400047310 */ /* 0x000e240000201800 */
[----:B0-----:R0:W-:Y:S01]  /*4250*/  STG.E.128 desc[UR36][R8.64], R4 ;  /* 0x0000000408007986 */ /* 0x0011e2000c101d24 */
[----:B------:R-:W-:Y:S05]  /*4260*/  BRA `(.L_x_7961) ;  /* 0x00000008003c7947 */ /* 0x000fea0003800000 */
.L_x_7969:
        /* <DEDUP_REMOVED lines=18> */
.L_x_7974:
[----:B------:R-:W-:Y:S05]  /*4390*/  BSYNC.RECONVERGENT B0 ;  /* 0x0000000000007941 */ /* 0x000fea0003800200 */
.L_x_7973:
[----:B------:R-:W-:-:S05]  /*43a0*/  LOP3.LUT R5, R0, 0x80, R5, 0xf8, !PT ;  /* 0x0000008000057812 */ /* 0x000fca00078ef805 */
[----:B------:R0:W-:Y:S01]  /*43b0*/  STG.E.U8 desc[UR36][R8.64], R5 ;  /* 0x0000000508007986 */ /* 0x0001e2000c101124 */
[----:B------:R-:W-:Y:S05]  /*43c0*/  BRA `(.L_x_7961) ;  /* 0x0000000400e47947 */ /* 0x000fea0003800000 */
.L_x_7972:
        /* <DEDUP_REMOVED lines=14> */
.L_x_7976:
[----:B------:R-:W-:Y:S05]  /*44b0*/  BSYNC.RECONVERGENT B0 ;  /* 0x0000000000007941 */ /* 0x000fea0003800200 */
.L_x_7975:
[----:B------:R-:W-:-:S05]  /*44c0*/  LOP3.LUT R3, R0, 0x80, R7, 0xf8, !PT ;  /* 0x0000008000037812 */ /* 0x000fca00078ef807 */
[----:B------:R0:W-:Y:S01]  /*44d0*/  STG.E.U8 desc[UR36][R8.64], R3 ;  /* 0x0000000308007986 */ /* 0x0001e2000c101124 */
[----:B------:R-:W-:Y:S05]  /*44e0*/  BRA `(.L_x_7961) ;  /* 0x00000004009c7947 */ /* 0x000fea0003800000 */
.L_x_7971:
[----:B------:R-:W-:-:S05]  /*44f0*/  F2FP.BF16.F32.PACK_AB R4, RZ, R4 ;  /* 0x00000004ff04723e */ /* 0x000fca00000010ff */
[----:B------:R0:W-:Y:S01]  /*4500*/  STG.E.U16 desc[UR36][R8.64], R4 ;  /* 0x0000000408007986 */ /* 0x0001e2000c101524 */
[----:B------:R-:W-:Y:S05]  /*4510*/  BRA `(.L_x_7961) ;  /* 0x0000000400907947 */ /* 0x000fea0003800000 */
.L_x_7968:
        /* <DEDUP_REMOVED lines=11> */
.L_x_7979:
        /* <DEDUP_REMOVED lines=12> */
.L_x_7982:
[----:B------:R-:W-:-:S04]  /*4690*/  SHF.R.U32.HI R0, RZ, 0x14, R4 ;  /* 0x00000014ff007819 */ /* 0x000fc80000011604 */
[----:B------:R-:W-:-:S04]  /*46a0*/  LOP3.LUT R3, R0, 0x1, RZ, 0xc0, !PT ;  /* 0x0000000100037812 */ /* 0x000fc800078ec0ff */
[----:B------:R-:W-:-:S04]  /*46b0*/  IADD3 R0, PT, PT, R4, 0x487ffff, R3 ;  /* 0x0487ffff04007810 */ /* 0x000fc80007ffe003 */
[----:B------:R-:W-:-:S04]  /*46c0*/  SHF.R.U32.HI R0, RZ, 0x14, R0 ;  /* 0x00000014ff007819 */ /* 0x000fc80000011600 */
[----:B------:R-:W-:-:S07]  /*46d0*/  LOP3.LUT R3, R0, 0xff, RZ, 0xc0, !PT ;  /* 0x000000ff00037812 */ /* 0x000fce00078ec0ff */
.L_x_7983:
[----:B------:R-:W-:-:S04]  /*46e0*/  SHF.R.U32.HI R4, RZ, 0x18, R4 ;  /* 0x00000018ff047819 */ /* 0x000fc80000011604 */
[----:B------:R-:W-:-:S04]  /*46f0*/  LOP3.LUT R3, R3, 0x80, R4, 0xf8, !PT ;  /* 0x0000008003037812 */ /* 0x000fc800078ef804 */
[----:B------:R-:W-:-:S07]  /*4700*/  PRMT R0, R3, 0x7610, R0 ;  /* 0x0000761003007816 */ /* 0x000fce0000000000 */
.L_x_7981:
[----:B------:R-:W-:Y:S05]  /*4710*/  BSYNC.RECONVERGENT B0 ;  /* 0x0000000000007941 */ /* 0x000fea0003800200 */
.L_x_7980:
[----:B------:R1:W-:Y:S01]  /*4720*/  STG.E.U8 desc[UR36][R8.64], R0 ;  /* 0x0000000008007986 */ /* 0x0003e2000c101124 */
[----:B------:R-:W-:Y:S05]  /*4730*/  BRA `(.L_x_7961) ;  /* 0x0000000400087947 */ /* 0x000fea0003800000 */
.L_x_7978:
        /* <DEDUP_REMOVED lines=12> */
.L_x_7986:
[----:B------:R-:W-:-:S04]  /*4800*/  SHF.R.U32.HI R0, RZ, 0x15, R4 ;  /* 0x00000015ff007819 */ /* 0x000fc80000011604 */
[----:B------:R-:W-:-:S04]  /*4810*/  LOP3.LUT R3, R0, 0x1, RZ, 0xc0, !PT ;  /* 0x0000000100037812 */ /* 0x000fc800078ec0ff */
[----:B------:R-:W-:-:S04]  /*4820*/  IADD3 R0, PT, PT, R4, 0x88fffff, R3 ;  /* 0x088fffff04007810 */ /* 0x000fc80007ffe003 */
[----:B------:R-:W-:-:S04]  /*4830*/  SHF.R.U32.HI R0, RZ, 0x15, R0 ;  /* 0x00000015ff007819 */ /* 0x000fc80000011600 */
[----:B------:R-:W-:-:S07]  /*4840*/  LOP3.LUT R3, R0, 0xff, RZ, 0xc0, !PT ;  /* 0x000000ff00037812 */ /* 0x000fce00078ec0ff */
.L_x_7987:
[----:B------:R-:W-:-:S04]  /*4850*/  SHF.R.U32.HI R4, RZ, 0x18, R4 ;  /* 0x00000018ff047819 */ /* 0x000fc80000011604 */
[----:B------:R-:W-:-:S04]  /*4860*/  LOP3.LUT R3, R3, 0x80, R4, 0xf8, !PT ;  /* 0x0000008003037812 */ /* 0x000fc800078ef804 */
[----:B------:R-:W-:-:S07]  /*4870*/  PRMT R0, R3, 0x7610, R0 ;  /* 0x0000761003007816 */ /* 0x000fce0000000000 */
.L_x_7985:
[----:B------:R-:W-:Y:S05]  /*4880*/  BSYNC.RECONVERGENT B0 ;  /* 0x0000000000007941 */ /* 0x000fea0003800200 */
.L_x_7984:
[----:B------:R2:W-:Y:S01]  /*4890*/  STG.E.U8 desc[UR36][R8.64], R0 ;  /* 0x0000000008007986 */ /* 0x0005e2000c101124 */
[----:B------:R-:W-:Y:S05]  /*48a0*/  BRA `(.L_x_7961) ;  /* 0x0000000000ac7947 */ /* 0x000fea0003800000 */
.L_x_7977:
[----:B------:R-:W-:-:S13]  /*48b0*/  ISETP.NE.AND P0, PT, R0, 0x1c, PT ;  /* 0x0000001c0000780c */ /* 0x000fda0003f05270 */
[----:B------:R-:W-:Y:S05]  /*48c0*/  @!P0 BRA `(.L_x_7988) ;  /* 0x00000000009c8947 */ /* 0x000fea0003800000 */
[----:B------:R-:W-:-:S13]  /*48d0*/  ISETP.NE.AND P0, PT, R0, 0x1d, PT ;  /* 0x0000001d0000780c */ /* 0x000fda0003f05270 */
[----:B------:R-:W-:Y:S05]  /*48e0*/  @!P0 BRA `(.L_x_7989) ;  /* 0x0000000000888947 */ /* 0x000fea0003800000 */
[----:B------:R-:W-:-:S13]  /*48f0*/  ISETP.NE.AND P0, PT, R0, 0x2c, PT ;  /* 0x0000002c0000780c */ /* 0x000fda0003f05270 */
[----:B------:R-:W-:Y:S05]  /*4900*/  @!P0 BRA `(.L_x_7990) ;  /* 0x0000000000448947 */ /* 0x000fea0003800000 */
.L_x_7960:
        /* <DEDUP_REMOVED lines=16> */
.L_x_7991:
[----:B------:R-:W-:Y:S05]  /*4a10*/  BRA `(.L_x_7961) ;  /* 0x0000000000507947 */ /* 0x000fea0003800000 */
.L_x_7990:
        /* <DEDUP_REMOVED lines=15> */
.L_x_7989:
[----:B------:R-:W0:Y:S02]  /*4b10*/  F2I.U64.TRUNC R4, R4 ;  /* 0x0000000400047311 */ /* 0x000e24000020d800 */
[----:B0-----:R0:W-:Y:S01]  /*4b20*/  STG.E.64 desc[UR36][R8.64], R4 ;  /* 0x0000000408007986 */ /* 0x0011e2000c101b24 */
[----:B------:R-:W-:Y:S05]  /*4b30*/  BRA `(.L_x_7961) ;  /* 0x0000000000087947 */ /* 0x000fea0003800000 */
.L_x_7988:
[----:B------:R-:W0:Y:S02]  /*4b40*/  F2I.FTZ.U32.TRUNC.NTZ R3, R4 ;  /* 0x0000000400037305 */ /* 0x000e24000021f000 */
[----:B0-----:R3:W-:Y:S02]  /*4b50*/  STG.E desc[UR36][R8.64], R3 ;  /* 0x0000000308007986 */ /* 0x0017e4000c101924 */
.L_x_7961:
        /* <DEDUP_REMOVED lines=24> */
.L_x_7996:
[----:B------:R-:W0:Y:S02]  /*4ce0*/  F2I.S64.TRUNC R22, R22 ;  /* 0x0000001600167311 */ /* 0x000e24000020d900 */
[----:B0-----:R-:W-:-:S05]  /*4cf0*/  IMAD.MOV.U32 R3, RZ, RZ, R22 ;  /* 0x000000ffff037224 */ /* 0x001fca00078e0016 */
[----:B------:R0:W-:Y:S01]  /*4d00*/  STG.E.U8 desc[UR36][R8.64], R3 ;  /* 0x0000000308007986 */ /* 0x0001e2000c101124 */
[----:B------:R-:W-:Y:S05]  /*4d10*/  BRA `(.L_x_7998) ;  /* 0x0000000c00287947 */ /* 0x000fea0003800000 */
.L_x_7995:
        /* <DEDUP_REMOVED lines=9> */
.L_x_8000:
[----:B------:R-:W0:Y:S02]  /*4db0*/  F2I.FTZ.TRUNC.NTZ R3, R22 ;  /* 0x0000001600037305 */ /* 0x000e24000021f100 */
[----:B0-----:R0:W-:Y:S01]  /*4dc0*/  STG.E desc[UR36][R8.64], R3 ;  /* 0x0000000308007986 */ /* 0x0011e2000c101924 */
[----:B------:R-:W-:Y:S05]  /*4dd0*/  BRA `(.L_x_7998) ;  /* 0x0000000800f87947 */ /* 0x000fea0003800000 */
.L_x_7999:
[----:B------:R-:W0:Y:S02]  /*4de0*/  F2I.FTZ.TRUNC.NTZ R3, R22 ;  /* 0x0000001600037305 */ /* 0x000e24000021f100 */
[----:B0-----:R0:W-:Y:S01]  /*4df0*/  STG.E.U16 desc[UR36][R8.64], R3 ;  /* 0x0000000308007986 */ /* 0x0011e2000c101524 */
[----:B------:R-:W-:Y:S05]  /*4e00*/  BRA `(.L_x_7998) ;  /* 0x0000000800ec7947 */ /* 0x000fea0003800000 */
.L_x_7994:
        /* <DEDUP_REMOVED lines=8> */
.L_x_8002:
[----:B------:R-:W-:-:S05]  /*4e90*/  F2FP.F16.F32.PACK_AB R22, RZ, R22 ;  /* 0x00000016ff16723e */ /* 0x000fca00000000ff */
[----:B------:R0:W-:Y:S01]  /*4ea0*/  STG.E.U16 desc[UR36][R8.64], R22 ;  /* 0x0000001608007986 */ /* 0x0001e2000c101524 */
[----:B------:R-:W-:Y:S05]  /*4eb0*/  BRA `(.L_x_7998) ;  /* 0x0000000800c07947 */ /* 0x000fea0003800000 */
.L_x_8001:
        /* <DEDUP_REMOVED lines=9> */
.L_x_8004:
[----:B------:R-:W-:-:S04]  /*4f50*/  F2FP.F16.F32.PACK_AB R3, RZ, R22 ;  /* 0x00000016ff03723e */ /* 0x000fc800000000ff */
[----:B------:R-:W-:-:S05]  /*4f60*/  PRMT R3, R3, 0x5410, RZ ;  /* 0x0000541003037816 */ /* 0x000fca00000000ff */
[----:B------:R0:W-:Y:S01]  /*4f70*/  STG.E desc[UR36][R8.64], R3 ;  /* 0x0000000308007986 */ /* 0x0001e2000c101924 */
[----:B------:R-:W-:Y:S05]  /*4f80*/  BRA `(.L_x_7998) ;  /* 0x00000008008c7947 */ /* 0x000fea0003800000 */
.L_x_8003:
[----:B------:R-:W-:-:S06]  /*4f90*/  FMUL.FTZ R4, R22, 1 ;  /* 0x3f80000016047820 */ /* 0x000fcc0000410000 */
[----:B------:R-:W0:Y:S02]  /*4fa0*/  F2F.F64.F32 R4, R4 ;  /* 0x0000000400047310 */ /* 0x000e240000201800 */
[----:B0-----:R0:W-:Y:S01]  /*4fb0*/  STG.E.64 desc[UR36][R8.64], R4 ;  /* 0x0000000408007986 */ /* 0x0011e2000c101b24 */
[----:B------:R-:W-:Y:S05]  /*4fc0*/  BRA `(.L_x_7998) ;  /* 0x00000008007c7947 */ /* 0x000fea0003800000 */
.L_x_7993:
        /* <DEDUP_REMOVED lines=13> */
.L_x_8008:
        /* <DEDUP_REMOVED lines=16> */
.L_x_8011:
[----:B------:R-:W-:-:S04]  /*51a0*/  SHF.R.U32.HI R22, RZ, 0x18, R22 ;  /* 0x00000018ff167819 */ /* 0x000fc80000011616 */
[----:B------:R-:W-:-:S04]  /*51b0*/  LOP3.LUT R3, R3, 0x80, R22, 0xf8, !PT ;  /* 0x0000008003037812 */ /* 0x000fc800078ef816 */
[----:B------:R-:W-:-:S07]  /*51c0*/  PRMT R4, R3, 0x7610, R4 ;  /* 0x0000761003047816 */ /* 0x000fce0000000004 */
.L_x_8010:
[----:B------:R-:W-:Y:S05]  /*51d0*/  BSYNC.RECONVERGENT B0 ;  /* 0x0000000000007941 */ /* 0x000fea0003800200 */
.L_x_8009:
[----:B------:R0:W-:Y:S01]  /*51e0*/  STG.E.U8 desc[UR36][R8.64], R4 ;  /* 0x0000000408007986 */ /* 0x0001e2000c101124 */
[----:B------:R-:W-:Y:S05]  /*51f0*/  BRA `(.L_x_7998) ;  /* 0x0000000400f07947 */ /* 0x000fea0003800000 */
.L_x_8007:
        /* <DEDUP_REMOVED lines=16> */
.L_x_8014:
[----:B------:R-:W-:-:S04]  /*5300*/  SHF.R.U32.HI R22, RZ, 0x18, R22 ;  /* 0x00000018ff167819 */ /* 0x000fc80000011616 */
[----:B------:R-:W-:-:S04]  /*5310*/  LOP3.LUT R3, R3, 0x80, R22, 0xf8, !PT ;  /* 0x0000008003037812 */ /* 0x000fc800078ef816 */
[----:B------:R-:W-:-:S07]  /*5320*/  PRMT R4, R3, 0x7610, R4 ;  /* 0x0000761003047816 */ /* 0x000fce0000000004 */
.L_x_8013:
[----:B------:R-:W-:Y:S05]  /*5330*/  BSYNC.RECONVERGENT B0 ;  /* 0x0000000000007941 */ /* 0x000fea0003800200 */
.L_x_8012:
[----:B------:R0:W-:Y:S01]  /*5340*/  STG.E.U8 desc[UR36][R8.64], R4 ;  /* 0x0000000408007986 */ /* 0x0001e2000c101124 */
[----:B------:R-:W-:Y:S05]  /*5350*/  BRA `(.L_x_7998) ;  /* 0x0000000400987947 */ /* 0x000fea0003800000 */
.L_x_8006:
        /* <DEDUP_REMOVED lines=21> */
.L_x_8016:
[----:B------:R-:W0:Y:S02]  /*54b0*/  F2I.U64.TRUNC R22, R22 ;  /* 0x0000001600167311 */ /* 0x000e24000020d800 */
[----:B0-----:R0:W-:Y:S01]  /*54c0*/  STG.E.64 desc[UR36][R8.64], R22 ;  /* 0x0000001608007986 */ /* 0x0011e2000c101b24 */
[----:B------:R-:W-:Y:S05]  /*54d0*/  BRA `(.L_x_7998) ;  /* 0x0000000400387947 */ /* 0x000fea0003800000 */
.L_x_8015:
[----:B------:R-:W0:Y:S02]  /*54e0*/  F2I.FTZ.U32.TRUNC.NTZ R3, R22 ;  /* 0x0000001600037305 */ /* 0x000e24000021f000 */
[----:B0-----:R0:W-:Y:S01]  /*54f0*/  STG.E desc[UR36][R8.64], R3 ;  /* 0x0000000308007986 */ /* 0x0011e2000c101924 */
[----:B------:R-:W-:Y:S05]  /*5500*/  BRA `(.L_x_7998) ;  /* 0x00000004002c7947 */ /* 0x000fea0003800000 */
.L_x_8005:
        /* <DEDUP_REMOVED lines=10> */
.L_x_8018:
[----:B------:R-:W-:Y:S01]  /*55b0*/  FMUL.FTZ R4, R22, 1 ;  /* 0x3f80000016047820 */ /* 0x000fe20000410000 */
[----:B------:R-:W-:-:S05]  /*55c0*/  CS2R R6, SRZ ;  /* 0x0000000000067805 */ /* 0x000fca000001ff00 */
[----:B------:R-:W0:Y:S02]  /*55d0*/  F2F.F64.F32 R4, R4 ;  /* 0x0000000400047310 */ /* 0x000e240000201800 */
[----:B0-----:R0:W-:Y:S01]  /*55e0*/  STG.E.128 desc[UR36][R8.64], R4 ;  /* 0x0000000408007986 */ /* 0x0011e2000c101d24 */
[----:B------:R-:W-:Y:S05]  /*55f0*/  BRA `(.L_x_7998) ;  /* 0x0000000000f07947 */ /* 0x000fea0003800000 */
.L_x_8017:
[----:B------:R-:W-:-:S13]  /*5600*/  ISETP.NE.AND P0, PT, R0, 0xf, PT ;  /* 0x0000000f0000780c */ /* 0x000fda0003f05270 */
[----:B------:R-:W-:Y:S05]  /*5610*/  @!P0 BRA `(.L_x_8019) ;  /* 0x0000000000e08947 */ /* 0x000fea0003800000 */
[----:B------:R-:W-:-:S13]  /*5620*/  ISETP.NE.AND P0, PT, R0, 0x17, PT ;  /* 0x000000170000780c */ /* 0x000fda0003f05270 */
[----:B------:R-:W-:Y:S05]  /*5630*/  @!P0 BRA `(.L_x_8020) ;  /* 0x00000000008c8947 */ /* 0x000fea0003800000 */
[----:B------:R-:W-:-:S13]  /*5640*/  ISETP.NE.AND P0, PT, R0, 0x18, PT ;  /* 0x000000180000780c */ /* 0x000fda0003f05270 */
[----:B------:R-:W-:Y:S05]  /*5650*/  @!P0 BRA `(.L_x_8021) ;  /* 0x0000000000448947 */ /* 0x000fea0003800000 */
.L_x_7997:
        /* <DEDUP_REMOVED lines=16> */
.L_x_8022:
[----:B------:R-:W-:Y:S05]  /*5760*/  BRA `(.L_x_7998) ;  /* 0x0000000000947947 */ /* 0x000fea0003800000 */
.L_x_8021:
        /* <DEDUP_REMOVED lines=12> */
.L_x_8024:
[----:B------:R-:W-:Y:S05]  /*5830*/  BSYNC.RECONVERGENT B0 ;  /* 0x0000000000007941 */ /* 0x000fea0003800200 */
.L_x_8023:
[----:B------:R-:W-:-:S05]  /*5840*/  LOP3.LUT R3, R0, 0x80, R5, 0xf8, !PT ;  /* 0x0000008000037812 */ /* 0x000fca00078ef805 */
[----:B------:R3:W-:Y:S01]  /*5850*/  STG.E.U8 desc[UR36][R8.64], R3 ;  /* 0x0000000308007986 */ /* 0x0007e2000c101124 */
[----:B------:R-:W-:Y:S05]  /*5860*/  BRA `(.L_x_7998) ;  /* 0x0000000000547947 */ /* 0x000fea0003800000 */
.L_x_8020:
        /* <DEDUP_REMOVED lines=11> */
.L_x_8026:
[----:B------:R-:W-:Y:S01]  /*5920*/  IMAD.MOV.U32 R0, RZ, RZ, 0x7f ;  /* 0x0000007fff007424 */ /* 0x000fe200078e00ff */
[----:B------:R-:W-:-:S04]  /*5930*/  ISETP.GT.U32.AND P0, PT, R4, 0x7f800000, PT ;  /* 0x7f8000000400780c */ /* 0x000fc80003f04070 */
[----:B------:R-:W-:-:S09]  /*5940*/  SEL R0, R0, 0x7c, P0 ;  /* 0x0000007c00007807 */ /* 0x000fd20000000000 */
.L_x_8027:
[----:B------:R-:W-:Y:S05]  /*5950*/  BSYNC.RECONVERGENT B0 ;  /* 0x0000000000007941 */ /* 0x000fea0003800200 */
.L_x_8025:
[----:B------:R-:W-:-:S04]  /*5960*/  SHF.R.U32.HI R3, RZ, 0x18, R22 ;  /* 0x00000018ff037819 */ /* 0x000fc80000011616 */
[----:B------:R-:W-:-:S05]  /*5970*/  LOP3.LUT R3, R0, 0x80, R3, 0xf8, !PT ;  /* 0x0000008000037812 */ /* 0x000fca00078ef803 */
[----:B------:R2:W-:Y:S01]  /*5980*/  STG.E.U8 desc[UR36][R8.64], R3 ;  /* 0x0000000308007986 */ /* 0x0005e2000c101124 */
[----:B------:R-:W-:Y:S05]  /*5990*/  BRA `(.L_x_7998) ;  /* 0x0000000000087947 */ /* 0x000fea0003800000 */
.L_x_8019:
[----:B------:R-:W-:-:S05]  /*59a0*/  F2FP.BF16.F32.PACK_AB R22, RZ, R22 ;  /* 0x00000016ff16723e */ /* 0x000fca00000010ff */
[----:B------:R4:W-:Y:S02]  /*59b0*/  STG.E.U16 desc[UR36][R8.64], R22 ;  /* 0x0000001608007986 */ /* 0x0009e4000c101524 */
.L_x_7998:
[----:B------:R-:W-:-:S07]  /*59c0*/  VIADD R19, R19, 0x80 ;  /* 0x0000008013137836 */ /* 0x000fce0000000000 */
.L_x_7955:
[----:B------:R-:W-:-:S13]  /*59d0*/  ISETP.GE.AND P0, PT, R19, R17, PT ;  /* 0x000000111300720c */ /* 0x000fda0003f06270 */
[----:B------:R-:W-:Y:S05]  /*59e0*/  @P0 BREAK.RELIABLE B6 ;  /* 0x0000000000060942 */ /* 0x000fea0003800100 */
[----:B------:R-:W-:Y:S05]  /*59f0*/  @P0 BRA `(.L_x_7992) ;  /* 0x0000000c00940947 */ /* 0x000fea0003800000 */
[----:B------:R-:W-:Y:S05]  /*5a00*/  BSYNC.RELIABLE B6 ;  /* 0x0000000000067941 */ /* 0x000fea0003800100 */
.L_x_7954:
        /* <DEDUP_REMOVED lines=21> */
.L_x_8031:
[----:B------:R-:W0:Y:S02]  /*5b60*/  F2I.S64.TRUNC R24, R24 ;  /* 0x0000001800187311 */ /* 0x000e24000020d900 */
[----:B0-----:R-:W-:-:S05]  /*5b70*/  IMAD.MOV.U32 R3, RZ, RZ, R24 ;  /* 0x000000ffff037224 */ /* 0x001fca00078e0018 */
[----:B------:R0:W-:Y:S01]  /*5b80*/  STG.E.U8 desc[UR36][R8.64], R3 ;  /* 0x0000000308007986 */ /* 0x0001e2000c101124 */
[----:B------:R-:W-:Y:S05]  /*5b90*/  BRA `(.L_x_8033) ;  /* 0x0000000c00287947 */ /* 0x000fea0003800000 */
.L_x_8030:
        /* <DEDUP_REMOVED lines=9> */
.L_x_8035:
[----:B------:R-:W0:Y:S02]  /*5c30*/  F2I.FTZ.TRUNC.NTZ R3, R24 ;  /* 0x0000001800037305 */ /* 0x000e24000021f100 */
[----:B0-----:R0:W-:Y:S01]  /*5c40*/  STG.E desc[UR36][R8.64], R3 ;  /* 0x0000000308007986 */ /* 0x0011e2000c101924 */
[----:B------:R-:W-:Y:S05]  /*5c50*/  BRA `(.L_x_8033) ;  /* 0x0000000800f87947 */ /* 0x000fea0003800000 */
.L_x_8034:
[----:B------:R-:W0:Y:S02]  /*5c60*/  F2I.FTZ.TRUNC.NTZ R3, R24 ;  /* 0x0000001800037305 */ /* 0x000e24000021f100 */
[----:B0-----:R0:W-:Y:S01]  /*5c70*/  STG.E.U16 desc[UR36][R8.64], R3 ;  /* 0x0000000308007986 */ /* 0x0011e2000c101524 */
[----:B------:R-:W-:Y:S05]  /*5c80*/  BRA `(.L_x_8033) ;  /* 0x0000000800ec7947 */ /* 0x000fea0003800000 */
.L_x_8029:
        /* <DEDUP_REMOVED lines=8> */
.L_x_8037:
[----:B------:R-:W-:-:S05]  /*5d10*/  F2FP.F16.F32.PACK_AB R24, RZ, R24 ;  /* 0x00000018ff18723e */ /* 0x000fca00000000ff */
[----:B------:R0:W-:Y:S01]  /*5d20*/  STG.E.U16 desc[UR36][R8.64], R24 ;  /* 0x0000001808007986 */ /* 0x0001e2000c101524 */
[----:B------:R-:W-:Y:S05]  /*5d30*/  BRA `(.L_x_8033) ;  /* 0x0000000800c07947 */ /* 0x000fea0003800000 */
.L_x_8036:
        /* <DEDUP_REMOVED lines=9> */
.L_x_8039:
[----:B------:R-:W-:-:S04]  /*5dd0*/  F2FP.F16.F32.PACK_AB R3, RZ, R24 ;  /* 0x00000018ff03723e */ /* 0x000fc800000000ff */
[----:B------:R-:W-:-:S05]  /*5de0*/  PRMT R3, R3, 0x5410, RZ ;  /* 0x0000541003037816 */ /* 0x000fca00000000ff */
[----:B------:R0:W-:Y:S01]  /*5df0*/  STG.E desc[UR36][R8.64], R3 ;  /* 0x0000000308007986 */ /* 0x0001e2000c101924 */
[----:B------:R-:W-:Y:S05]  /*5e00*/  BRA `(.L_x_8033) ;  /* 0x00000008008c7947 */ /* 0x000fea0003800000 */
.L_x_8038:
[----:B------:R-:W-:-:S06]  /*5e10*/  FMUL.FTZ R4, R24, 1 ;  /* 0x3f80000018047820 */ /* 0x000fcc0000410000 */
[----:B------:R-:W0:Y:S02]  /*5e20*/  F2F.F64.F32 R4, R4 ;  /* 0x0000000400047310 */ /* 0x000e240000201800 */
[----:B0-----:R0:W-:Y:S01]  /*5e30*/  STG.E.64 desc[UR36][R8.64], R4 ;  /* 0x0000000408007986 */ /* 0x0011e2000c101b24 */
[----:B------:R-:W-:Y:S05]  /*5e40*/  BRA `(.L_x_8033) ;  /* 0x00000008007c7947 */ /* 0x000fea0003800000 */
.L_x_8028:
        /* <DEDUP_REMOVED lines=13> */
.L_x_8043:
        /* <DEDUP_REMOVED lines=16> */
.L_x_8046:
[----:B------:R-:W-:-:S04]  /*6020*/  SHF.R.U32.HI R24, RZ, 0x18, R24 ;  /* 0x00000018ff187819 */ /* 0x000fc80000011618 */
[----:B------:R-:W-:-:S04]  /*6030*/  LOP3.LUT R3, R3, 0x80, R24, 0xf8, !PT ;  /* 0x0000008003037812 */ /* 0x000fc800078ef818 */
[----:B------:R-:W-:-:S07]  /*6040*/  PRMT R4, R3, 0x7610, R4 ;  /* 0x0000761003047816 */ /* 0x000fce0000000004 */
.L_x_8045:
[----:B------:R-:W-:Y:S05]  /*6050*/  BSYNC.RECONVERGENT B0 ;  /* 0x0000000000007941 */ /* 0x000fea0003800200 */
.L_x_8044:
[----:B------:R0:W-:Y:S01]  /*6060*/  STG.E.U8 desc[UR36][R8.64], R4 ;  /* 0x0000000408007986 */ /* 0x0001e2000c101124 */
[----:B------:R-:W-:Y:S05]  /*6070*/  BRA `(.L_x_8033) ;  /* 0x0000000400f07947 */ /* 0x000fea0003800000 */
.L_x_8042:
        /* <DEDUP_REMOVED lines=16> */
.L_x_8049:
[----:B------:R-:W-:-:S04]  /*6180*/  SHF.R.U32.HI R24, RZ, 0x18, R24 ;  /* 0x00000018ff187819 */ /* 0x000fc80000011618 */
[----:B------:R-:W-:-:S04]  /*6190*/  LOP3.LUT R3, R3, 0x80, R24, 0xf8, !PT ;  /* 0x0000008003037812 */ /* 0x000fc800078ef818 */
[----:B------:R-:W-:-:S07]  /*61a0*/  PRMT R4, R3, 0x7610, R4 ;  /* 0x0000761003047816 */ /* 0x000fce0000000004 */
.L_x_8048:
[----:B------:R-:W-:Y:S05]  /*61b0*/  BSYNC.RECONVERGENT B0 ;  /* 0x0000000000007941 */ /* 0x000fea0003800200 */
.L_x_8047:
[----:B------:R0:W-:Y:S01]  /*61c0*/  STG.E.U8 desc[UR36][R8.64], R4 ;  /* 0x0000000408007986 */ /* 0x0001e2000c101124 */
[----:B------:R-:W-:Y:S05]  /*61d0*/  BRA `(.L_x_8033) ;  /* 0x0000000400987947 */ /* 0x000fea0003800000 */
.L_x_8041:
        /* <DEDUP_REMOVED lines=21> */
.L_x_8051:
[----:B------:R-:W0:Y:S02]  /*6330*/  F2I.U64.TRUNC R24, R24 ;  /* 0x0000001800187311 */ /* 0x000e24000020d800 */
[----:B0-----:R0:W-:Y:S01]  /*6340*/  STG.E.64 desc[UR36][R8.64], R24 ;  /* 0x0000001808007986 */ /* 0x0011e2000c101b24 */
[----:B------:R-:W-:Y:S05]  /*6350*/  BRA `(.L_x_8033) ;  /* 0x0000000400387947 */ /* 0x000fea0003800000 */
.L_x_8050:
[----:B------:R-:W0:Y:S02]  /*6360*/  F2I.FTZ.U32.TRUNC.NTZ R3, R24 ;  /* 0x0000001800037305 */ /* 0x000e24000021f000 */
[----:B0-----:R0:W-:Y:S01]  /*6370*/  STG.E desc[UR36][R8.64], R3 ;  /* 0x0000000308007986 */ /* 0x0011e2000c101924 */
[----:B------:R-:W-:Y:S05]  /*6380*/  BRA `(.L_x_8033) ;  /* 0x00000004002c7947 */ /* 0x000fea0003800000 */
.L_x_8040:
        /* <DEDUP_REMOVED lines=10> */
.L_x_8053:
[----:B------:R-:W-:Y:S01]  /*6430*/  FMUL.FTZ R4, R24, 1 ;  /* 0x3f80000018047820 */ /* 0x000fe20000410000 */
[----:B------:R-:W-:-:S05]  /*6440*/  CS2R R6, SRZ ;  /* 0x0000000000067805 */ /* 0x000fca000001ff00 */
[----:B------:R-:W0:Y:S02]  /*6450*/  F2F.F64.F32 R4, R4 ;  /* 0x0000000400047310 */ /* 0x000e240000201800 */
[----:B0-----:R4:W-:Y:S01]  /*6460*/  STG.E.128 desc[UR36][R8.64], R4 ;  /* 0x0000000408007986 */ /* 0x0019e2000c101d24 */
[----:B------:R-:W-:Y:S05]  /*6470*/  BRA `(.L_x_8033) ;  /* 0x0000000000f07947 */ /* 0x000fea0003800000 */
.L_x_8052:
[----:B------:R-:W-:-:S13]  /*6480*/  ISETP.NE.AND P0, PT, R0, 0xf, PT ;  /* 0x0000000f0000780c */ /* 0x000fda0003f05270 */
[----:B------:R-:W-:Y:S05]  /*6490*/  @!P0 BRA `(.L_x_8054) ;  /* 0x0000000000e08947 */ /* 0x000fea0003800000 */
[----:B------:R-:W-:-:S13]  /*64a0*/  ISETP.NE.AND P0, PT, R0, 0x17, PT ;  /* 0x000000170000780c */ /* 0x000fda0003f05270 */
[----:B------:R-:W-:Y:S05]  /*64b0*/  @!P0 BRA `(.L_x_8055) ;  /* 0x00000000008c8947 */ /* 0x000fea0003800000 */
[----:B------:R-:W-:-:S13]  /*64c0*/  ISETP.NE.AND P0, PT, R0, 0x18, PT ;  /* 0x000000180000780c */ /* 0x000fda0003f05270 */
[----:B------:R-:W-:Y:S05]  /*64d0*/  @!P0 BRA `(.L_x_8056) ;  /* 0x0000000000448947 */ /* 0x000fea0003800000 */
.L_x_8032:
        /* <DEDUP_REMOVED lines=16> */
.L_x_8057:
[----:B------:R-:W-:Y:S05]  /*65e0*/  BRA `(.L_x_8033) ;  /* 0x0000000000947947 */ /* 0x000fea0003800000 */
.L_x_8056:
        /* <DEDUP_REMOVED lines=12> */
.L_x_8059:
[----:B------:R-:W-:Y:S05]  /*66b0*/  BSYNC.RECONVERGENT B0 ;  /* 0x0000000000007941 */ /* 0x000fea0003800200 */
.L_x_8058:
[----:B------:R-:W-:-:S05]  /*66c0*/  LOP3.LUT R3, R0, 0x80, R5, 0xf8, !PT ;  /* 0x0000008000037812 */ /* 0x000fca00078ef805 */
[----:B------:R1:W-:Y:S01]  /*66d0*/  STG.E.U8 desc[UR36][R8.64], R3 ;  /* 0x0000000308007986 */ /* 0x0003e2000c101124 */
[----:B------:R-:W-:Y:S05]  /*66e0*/  BRA `(.L_x_8033) ;  /* 0x0000000000547947 */ /* 0x000fea0003800000 */
.L_x_8055:
        /* <DEDUP_REMOVED lines=11> */
.L_x_8061:
[----:B------:R-:W-:Y:S01]  /*67a0*/  IMAD.MOV.U32 R0, RZ, RZ, 0x7f ;  /* 0x0000007fff007424 */ /* 0x000fe200078e00ff */
[----:B------:R-:W-:-:S04]  /*67b0*/  ISETP.GT.U32.AND P0, PT, R4, 0x7f800000, PT ;  /* 0x7f8000000400780c */ /* 0x000fc80003f04070 */
[----:B------:R-:W-:-:S09]  /*67c0*/  SEL R0, R0, 0x7c, P0 ;  /* 0x0000007c00007807 */ /* 0x000fd20000000000 */
.L_x_8062:
[----:B------:R-:W-:Y:S05]  /*67d0*/  BSYNC.RECONVERGENT B0 ;  /* 0x0000000000007941 */ /* 0x000fea0003800200 */
.L_x_8060:
[----:B------:R-:W-:-:S04]  /*67e0*/  SHF.R.U32.HI R3, RZ, 0x18, R24 ;  /* 0x00000018ff037819 */ /* 0x000fc80000011618 */
[----:B------:R-:W-:-:S05]  /*67f0*/  LOP3.LUT R3, R0, 0x80, R3, 0xf8, !PT ;  /* 0x0000008000037812 */ /* 0x000fca00078ef803 */
[----:B------:R2:W-:Y:S01]  /*6800*/  STG.E.U8 desc[UR36][R8.64], R3 ;  /* 0x0000000308007986 */ /* 0x0005e2000c101124 */
[----:B------:R-:W-:Y:S05]  /*6810*/  BRA `(.L_x_8033) ;  /* 0x0000000000087947 */ /* 0x000fea0003800000 */
.L_x_8054:
[----:B------:R-:W-:-:S05]  /*6820*/  F2FP.BF16.F32.PACK_AB R24, RZ, R24 ;  /* 0x00000018ff18723e */ /* 0x000fca00000010ff */
[----:B------:R0:W-:Y:S02]  /*6830*/  STG.E.U16 desc[UR36][R8.64], R24 ;  /* 0x0000001808007986 */ /* 0x0001e4000c101524 */
.L_x_8033:
[----:B------:R-:W-:-:S07]  /*6840*/  VIADD R19, R19, 0x80 ;  /* 0x0000008013137836 */ /* 0x000fce0000000000 */
.L_x_7992:
[----:B------:R-:W-:Y:S05]  /*6850*/  BSYNC.RECONVERGENT B7 ;  /* 0x0000000000077941 */ /* 0x000fea0003800200 */
.L_x_7953:
        /* <DEDUP_REMOVED lines=22> */
.L_x_8066:
[----:B------:R-:W0:Y:S02]  /*69c0*/  F2I.S64.TRUNC R18, R18 ;  /* 0x0000001200127311 */ /* 0x000e24000020d900 */
[----:B0-----:R-:W-:-:S05]  /*69d0*/  IMAD.MOV.U32 R5, RZ, RZ, R18 ;  /* 0x000000ffff057224 */ /* 0x001fca00078e0012 */
[----:B------:R-:W-:Y:S01]  /*69e0*/  STG.E.U8 desc[UR36][R2.64], R5 ;  /* 0x0000000502007986 */ /* 0x000fe2000c101124 */
[----:B------:R-:W-:Y:S05]  /*69f0*/  EXIT ;  /* 0x000000000000794d */ /* 0x000fea0003800000 */
.L_x_8065:
        /* <DEDUP_REMOVED lines=9> */
.L_x_8069:
[----:B------:R-:W0:Y:S02]  /*6a90*/  F2I.FTZ.TRUNC.NTZ R5, R18 ;  /* 0x0000001200057305 */ /* 0x000e24000021f100 */
[----:B0-----:R-:W-:Y:S01]  /*6aa0*/  STG.E desc[UR36][R2.64], R5 ;  /* 0x0000000502007986 */ /* 0x001fe2000c101924 */
[----:B------:R-:W-:Y:S05]  /*6ab0*/  EXIT ;  /* 0x000000000000794d */ /* 0x000fea0003800000 */
.L_x_8068:
[----:B------:R-:W0:Y:S02]  /*6ac0*/  F2I.FTZ.TRUNC.NTZ R5, R18 ;  /* 0x0000001200057305 */ /* 0x000e24000021f100 */
[----:B0-----:R-:W-:Y:S01]  /*6ad0*/  STG.E.U16 desc[UR36][R2.64], R5 ;  /* 0x0000000502007986 */ /* 0x001fe2000c101524 */
[----:B------:R-:W-:Y:S05]  /*6ae0*/  EXIT ;  /* 0x000000000000794d */ /* 0x000fea0003800000 */
.L_x_8064:
        /* <DEDUP_REMOVED lines=8> */
.L_x_8071:
[----:B------:R-:W-:-:S05]  /*6b70*/  F2FP.F16.F32.PACK_AB R18, RZ, R18 ;  /* 0x00000012ff12723e */ /* 0x000fca00000000ff */
[----:B------:R-:W-:Y:S01]  /*6b80*/  STG.E.U16 desc[UR36][R2.64], R18 ;  /* 0x0000001202007986 */ /* 0x000fe2000c101524 */
[----:B------:R-:W-:Y:S05]  /*6b90*/  EXIT ;  /* 0x000000000000794d */ /* 0x000fea0003800000 */
.L_x_8070:
        /* <DEDUP_REMOVED lines=9> */
.L_x_8073:
[----:B------:R-:W-:-:S04]  /*6c30*/  F2FP.F16.F32.PACK_AB R5, RZ, R18 ;  /* 0x00000012ff05723e */ /* 0x000fc800000000ff */
[----:B------:R-:W-:-:S05]  /*6c40*/  PRMT R5, R5, 0x5410, RZ ;  /* 0x0000541005057816 */ /* 0x000fca00000000ff */
[----:B------:R-:W-:Y:S01]  /*6c50*/  STG.E desc[UR36][R2.64], R5 ;  /* 0x0000000502007986 */ /* 0x000fe2000c101924 */
[----:B------:R-:W-:Y:S05]  /*6c60*/  EXIT ;  /* 0x000000000000794d */ /* 0x000fea0003800000 */
.L_x_8072:
[----:B------:R-:W-:-:S06]  /*6c70*/  FMUL.FTZ R4, R18, 1 ;  /* 0x3f80000012047820 */ /* 0x000fcc0000410000 */
[----:B------:R-:W0:Y:S02]  /*6c80*/  F2F.F64.F32 R4, R4 ;  /* 0x0000000400047310 */ /* 0x000e240000201800 */
[----:B0-----:R-:W-:Y:S01]  /*6c90*/  STG.E.64 desc[UR36][R2.64], R4 ;  /* 0x0000000402007986 */ /* 0x001fe2000c101b24 */
[----:B------:R-:W-:Y:S05]  /*6ca0*/  EXIT ;  /* 0x000000000000794d */ /* 0x000fea0003800000 */
.L_x_8063:
        /* <DEDUP_REMOVED lines=13> */
.L_x_8077:
        /* <DEDUP_REMOVED lines=16> */
.L_x_8080:
[----:B------:R-:W-:-:S04]  /*6e80*/  SHF.R.U32.HI R18, RZ, 0x18, R18 ;  /* 0x00000018ff127819 */ /* 0x000fc80000011612 */
[----:B------:R-:W-:-:S04]  /*6e90*/  LOP3.LUT R5, R5, 0x80, R18, 0xf8, !PT ;  /* 0x0000008005057812 */ /* 0x000fc800078ef812 */
[----:B------:R-:W-:-:S07]  /*6ea0*/  PRMT R0, R5, 0x7610, R0 ;  /* 0x0000761005007816 */ /* 0x000fce0000000000 */
.L_x_8079:
[----:B------:R-:W-:Y:S05]  /*6eb0*/  BSYNC.RECONVERGENT B0 ;  /* 0x0000000000007941 */ /* 0x000fea0003800200 */
.L_x_8078:
[----:B------:R-:W-:Y:S01]  /*6ec0*/  STG.E.U8 desc[UR36][R2.64], R0 ;  /* 0x0000000002007986 */ /* 0x000fe2000c101124 */
[----:B------:R-:W-:Y:S05]  /*6ed0*/  EXIT ;  /* 0x000000000000794d */ /* 0x000fea0003800000 */
.L_x_8076:
        /* <DEDUP_REMOVED lines=16> */
.L_x_8083:
[----:B------:R-:W-:-:S04]  /*6fe0*/  SHF.R.U32.HI R18, RZ, 0x18, R18 ;  /* 0x00000018ff127819 */ /* 0x000fc80000011612 */
[----:B------:R-:W-:-:S04]  /*6ff0*/  LOP3.LUT R5, R5, 0x80, R18, 0xf8, !PT ;  /* 0x0000008005057812 */ /* 0x000fc800078ef812 */
[----:B------:R-:W-:-:S07]  /*7000*/  PRMT R0, R5, 0x7610, R0 ;  /* 0x0000761005007816 */ /* 0x000fce0000000000 */
.L_x_8082:
[----:B------:R-:W-:Y:S05]  /*7010*/  BSYNC.RECONVERGENT B0 ;  /* 0x0000000000007941 */ /* 0x000fea0003800200 */
.L_x_8081:
[----:B------:R-:W-:Y:S01]  /*7020*/  STG.E.U8 desc[UR36][R2.64], R0 ;  /* 0x0000000002007986 */ /* 0x000fe2000c101124 */
[----:B------:R-:W-:Y:S05]  /*7030*/  EXIT ;  /* 0x000000000000794d */ /* 0x000fea0003800000 */
.L_x_8075:
        /* <DEDUP_REMOVED lines=21> */
.L_x_8085:
[----:B------:R-:W0:Y:S02]  /*7190*/  F2I.U64.TRUNC R18, R18 ;  /* 0x0000001200127311 */ /* 0x000e24000020d800 */
[----:B0-----:R-:W-:Y:S01]  /*71a0*/  STG.E.64 desc[UR36][R2.64], R18 ;  /* 0x0000001202007986 */ /* 0x001fe2000c101b24 */
[----:B------:R-:W-:Y:S05]  /*71b0*/  EXIT ;  /* 0x000000000000794d */ /* 0x000fea0003800000 */
.L_x_8084:
[----:B------:R-:W0:Y:S02]  /*71c0*/  F2I.FTZ.U32.TRUNC.NTZ R5, R18 ;  /* 0x0000001200057305 */ /* 0x000e24000021f000 */
[----:B0-----:R-:W-:Y:S01]  /*71d0*/  STG.E desc[UR36][R2.64], R5 ;  /* 0x0000000502007986 */ /* 0x001fe2000c101924 */
[----:B------:R-:W-:Y:S05]  /*71e0*/  EXIT ;  /* 0x000000000000794d */ /* 0x000fea0003800000 */
.L_x_8074:
        /* <DEDUP_REMOVED lines=10> */
.L_x_8087:
[----:B------:R-:W-:Y:S01]  /*7290*/  FMUL.FTZ R4, R18, 1 ;  /* 0x3f80000012047820 */ /* 0x000fe20000410000 */
[----:B------:R-:W-:-:S05]  /*72a0*/  CS2R R6, SRZ ;  /* 0x0000000000067805 */ /* 0x000fca000001ff00 */
[----:B------:R-:W0:Y:S02]  /*72b0*/  F2F.F64.F32 R4, R4 ;  /* 0x0000000400047310 */ /* 0x000e240000201800 */
[----:B0-----:R-:W-:Y:S01]  /*72c0*/  STG.E.128 desc[UR36][R2.64], R4 ;  /* 0x0000000402007986 */ /* 0x001fe2000c101d24 */
[----:B------:R-:W-:Y:S05]  /*72d0*/  EXIT ;  /* 0x000000000000794d */ /* 0x000fea0003800000 */
.L_x_8086:
[----:B------:R-:W-:-:S13]  /*72e0*/  ISETP.NE.AND P0, PT, R0, 0xf, PT ;  /* 0x0000000f0000780c */ /* 0x000fda0003f05270 */
[----:B------:R-:W-:Y:S05]  /*72f0*/  @!P0 BRA `(.L_x_8088) ;  /* 0x0000000000e08947 */ /* 0x000fea0003800000 */
[----:B------:R-:W-:-:S13]  /*7300*/  ISETP.NE.AND P0, PT, R0, 0x17, PT ;  /* 0x000000170000780c */ /* 0x000fda0003f05270 */
[----:B------:R-:W-:Y:S05]  /*7310*/  @!P0 BRA `(.L_x_8089) ;  /* 0x00000000008c8947 */ /* 0x000fea0003800000 */
[----:B------:R-:W-:-:S13]  /*7320*/  ISETP.NE.AND P0, PT, R0, 0x18, PT ;  /* 0x000000180000780c */ /* 0x000fda0003f05270 */
[----:B------:R-:W-:Y:S05]  /*7330*/  @!P0 BRA `(.L_x_8090) ;  /* 0x0000000000448947 */ /* 0x000fea0003800000 */
.L_x_8067:
        /* <DEDUP_REMOVED lines=16> */
.L_x_8091:
[----:B------:R-:W-:Y:S05]  /*7440*/  EXIT ;  /* 0x000000000000794d */ /* 0x000fea0003800000 */
.L_x_8090:
        /* <DEDUP_REMOVED lines=12> */
.L_x_8093:
[----:B------:R-:W-:Y:S05]  /*7510*/  BSYNC.RECONVERGENT B0 ;  /* 0x0000000000007941 */ /* 0x000fea0003800200 */
.L_x_8092:
[----:B------:R-:W-:-:S05]  /*7520*/  LOP3.LUT R5, R0, 0x80, R7, 0xf8, !PT ;  /* 0x0000008000057812 */ /* 0x000fca00078ef807 */
[----:B------:R-:W-:Y:S01]  /*7530*/  STG.E.U8 desc[UR36][R2.64], R5 ;  /* 0x0000000502007986 */ /* 0x000fe2000c101124 */
[----:B------:R-:W-:Y:S05]  /*7540*/  EXIT ;  /* 0x000000000000794d */ /* 0x000fea0003800000 */
.L_x_8089:
        /* <DEDUP_REMOVED lines=11> */
.L_x_8095:
[----:B------:R-:W-:Y:S01]  /*7600*/  IMAD.MOV.U32 R0, RZ, RZ, 0x7f ;  /* 0x0000007fff007424 */ /* 0x000fe200078e00ff */
[----:B------:R-:W-:-:S04]  /*7610*/  ISETP.GT.U32.AND P0, PT, R4, 0x7f800000, PT ;  /* 0x7f8000000400780c */ /* 0x000fc80003f04070 */
[----:B------:R-:W-:-:S09]  /*7620*/  SEL R0, R0, 0x7c, P0 ;  /* 0x0000007c00007807 */ /* 0x000fd20000000000 */
.L_x_8096:
[----:B------:R-:W-:Y:S05]  /*7630*/  BSYNC.RECONVERGENT B0 ;  /* 0x0000000000007941 */ /* 0x000fea0003800200 */
.L_x_8094:
[----:B------:R-:W-:-:S04]  /*7640*/  SHF.R.U32.HI R5, RZ, 0x18, R18 ;  /* 0x00000018ff057819 */ /* 0x000fc80000011612 */
[----:B------:R-:W-:-:S05]  /*7650*/  LOP3.LUT R5, R0, 0x80, R5, 0xf8, !PT ;  /* 0x0000008000057812 */ /* 0x000fca00078ef805 */
[----:B------:R-:W-:Y:S01]  /*7660*/  STG.E.U8 desc[UR36][R2.64], R5 ;  /* 0x0000000502007986 */ /* 0x000fe2000c101124 */
[----:B------:R-:W-:Y:S05]  /*7670*/  EXIT ;  /* 0x000000000000794d */ /* 0x000fea0003800000 */
.L_x_8088:
[----:B------:R-:W-:-:S05]  /*7680*/  F2FP.BF16.F32.PACK_AB R18, RZ, R18 ;  /* 0x00000012ff12723e */ /* 0x000fca00000010ff */
[----:B------:R-:W-:Y:S01]  /*7690*/  STG.E.U16 desc[UR36][R2.64], R18 ;  /* 0x0000001202007986 */ /* 0x000fe2000c101524 */
[----:B------:R-:W-:Y:S05]  /*76a0*/  EXIT ;  /* 0x000000000000794d */ /* 0x000fea0003800000 */
.L_x_8097:
        /* <DEDUP_REMOVED lines=13> */
.L_x_31088:


//--------------------- .text._ZN2at6native18elementwise_kernelILi128ELi2EZNS0_22gpu_kernel_impl_nocastINS0_13AUnaryFunctorIfffZZZNS0_21heaviside_kernel_cudaERNS_18TensorIteratorBaseEENKUlvE_clEvENKUlvE5_clEvEUlffE_EEEEvS5_RKT_EUliE_EEviT1_ --------------------------
	.section	.text._ZN2at6native18elementwise_kernelILi128ELi2EZNS0_22gpu_kernel_impl_nocastINS0_13AUnaryFunctorIfffZZZNS0_21heaviside_kernel_cudaERNS_18TensorIteratorBaseEENKUlvE_clEvENKUlvE5_clEvEUlffE_EEEEvS5_RKT_EUliE_EEviT1_,"ax",@progbits
	.align	128
        .global         _ZN2at6native18elementwise_kernelILi128ELi2EZNS0_22gpu_kernel_impl_nocastINS0_13AUnaryFunctorIfffZZZNS0_21heaviside_kernel_cudaERNS_18TensorIteratorBaseEENKUlvE_clEvENKUlvE5_clEvEUlffE_EEEEvS5_RKT_EUliE_EEviT1_
        .type           _ZN2at6native18elementwise_kernelILi128ELi2EZNS0_22gpu_kernel_impl_nocastINS0_13AUnaryFunctorIfffZZZNS0_21heaviside_kernel_cudaERNS_18TensorIteratorBaseEENKUlvE_clEvENKUlvE5_clEvEUlffE_EEEEvS5_RKT_EUliE_EEviT1_,@function
        .size           _ZN2at6native18elementwise_kernelILi128ELi2EZNS0_22gpu_kernel_impl_nocastINS0_13AUnaryFunctorIfffZZZNS0_21heaviside_kernel_cudaERNS_18TensorIteratorBaseEENKUlvE_clEvENKUlvE5_clEvEUlffE_EEEEvS5_RKT_EUliE_EEviT1_,(.L_x_31089 - _ZN2at6native18elementwise_kernelILi128ELi2EZNS0_22gpu_kernel_impl_nocastINS0_13AUnaryFunctorIfffZZZNS0_21heaviside_kernel_cudaERNS_18TensorIteratorBaseEENKUlvE_clEvENKUlvE5_clEvEUlffE_EEEEvS5_RKT_EUliE_EEviT1_)
        .other          _ZN2at6native18elementwise_kernelILi128ELi2EZNS0_22gpu_kernel_impl_nocastINS0_13AUnaryFunctorIfffZZZNS0_21heaviside_kernel_cudaERNS_18TensorIteratorBaseEENKUlvE_clEvENKUlvE5_clEvEUlffE_EEEEvS5_RKT_EUliE_EEviT1_,@"STO_CUDA_ENTRY STV_DEFAULT"
_ZN2at6native18elementwise_kernelILi128ELi2EZNS0_22gpu_kernel_impl_nocastINS0_13AUnaryFunctorIfffZZZNS0_21heaviside_kernel_cudaERNS_18TensorIteratorBaseEENKUlvE_clEvENKUlvE5_clEvEUlffE_EEEEvS5_RKT_EUliE_EEviT1_:
.text._ZN2at6native18elementwise_kernelILi128ELi2EZNS0_22gpu_kernel_impl_nocastINS0_13AUnaryFunctorIfffZZZNS0_21heaviside_kernel_cudaERNS_18TensorIteratorBaseEENKUlvE_clEvENKUlvE5_clEvEUlffE_EEEEvS5_RKT_EUliE_EEviT1_:
[----:B------:R-:W-:Y:S08]  /*0000*/  LDC R1, c[0x0][0x37c] ;  /* 0x0000df00ff017b82 */ /* 0x000ff00000000800 */
[----:B------:R-:W0:Y:S01]  /*0010*/  LDC R4, c[0x0][0x388] ;  /* 0x0000e200ff047b82 */ /* 0x000e220000000800 */
[----:B------:R-:W1:Y:S01]  /*0020*/  S2R R3, SR_TID.X ;  /* 0x0000000000037919 */ /* 0x000e620000002100 */
[----:B------:R-:W2:Y:S01]  /*0030*/  LDCU UR5, c[0x0][0x594] ;  /* 0x0000b280ff0577ac */ /* 0x000ea20008000800 */
[----:B------:R-:W3:Y:S05]  /*0040*/  LDCU.64 UR6, c[0x0][0x358] ;  /* 0x00006b00ff0677ac */ /* 0x000eea0008000a00 */
[----:B------:R-:W4:Y:S01]  /*0050*/  S2UR UR4, SR_CTAID.X ;  /* 0x00000000000479c3 */ /* 0x000f220000002500 */
[----:B--2---:R-:W-:-:S02]  /*0060*/  FSET.BF.LT.FTZ.AND R0, RZ, UR5, PT ;  /* 0x00000005ff007c0a */ /* 0x004fc4000b811000 */
[----:B0-----:R-:W-:Y:S01]  /*0070*/  ISETP.NE.AND P0, PT, R4, RZ, PT ;  /* 0x000000ff0400720c */ /* 0x001fe20003f05270 */
[----:B----4-:R-:W-:-:S06]  /*0080*/  USHF.L.U32 UR4, UR4, 0x8, URZ ;  /* 0x0000000804047899 */ /* 0x010fcc00080006ff */
[----:B-1----:R-:W-:-:S06]  /*0090*/  LOP3.LUT R3, R3, UR4, RZ, 0xfc, !PT ;  /* 0x0000000403037c12 */ /* 0x002fcc000f8efcff */
[----:B---3--:R-:W-:Y:S05]  /*00a0*/  @P0 BRA `(.L_x_8098) ;  /* 0x0000000000540947 */ /* 0x008fea0003800000 */
[----:B------:R-:W0:Y:S01]  /*00b0*/  LDCU UR4, c[0x0][0x380] ;  /* 0x00007000ff0477ac */ /* 0x000e220008000800 */
[----:B------:R-:W-:Y:S01]  /*00c0*/  BSSY.RECONVERGENT B0, `(.L_x_8099) ;  /* 0x000000a000007945 */ /* 0x000fe20003800200 */
[----:B0-----:R-:W-:-:S13]  /*00d0*/  ISETP.GE.AND P0, PT, R3, UR4, PT ;  /* 0x0000000403007c0c */ /* 0x001fda000bf06270 */
[----:B------:R-:W-:Y:S05]  /*00e0*/  @P0 BRA `(.L_x_8100) ;  /* 0x00000000001c0947 */ /* 0x000fea0003800000 */
[----:B------:R-:W0:Y:S02]  /*00f0*/  LDC.64 R4, c[0x0][0x588] ;  /* 0x00016200ff047b82 */ /* 0x000e240000000a00 */
[----:B0-----:R-:W2:Y:S06]  /*0100*/  LDG.E R5, desc[UR6][R4.64] ;  /* 0x0000000604057981 */ /* 0x001eac000c1e1900 */
[----:B------:R-:W0:Y:S01]  /*0110*/  LDC.64 R6, c[0x0][0x580] ;  /* 0x00016000ff067b82 */ /* 0x000e220000000a00 */
[----:B------:R-:W-:Y:S02]  /*0120*/  FSETP.NEU.FTZ.AND P0, PT, RZ, UR5, PT ;  /* 0x00000005ff007c0b */ /* 0x000fe4000bf1d000 */
[----:B------:R-:W-:-:S02]  /*0130*/  IADD3 R3, PT, PT, R3, 0x80, RZ ;  /* 0x0000008003037810 */ /* 0x000fc40007ffe0ff */
[----:B--2---:R-:W-:-:S05]  /*0140*/  FSEL R9, R5, R0, !P0 ;  /* 0x0000000005097208 */ /* 0x004fca0004000000 */
[----:B0-----:R0:W-:Y:S04]  /*0150*/  STG.E desc[UR6][R6.64], R9 ;  /* 0x0000000906007986 */ /* 0x0011e8000c101906 */
.L_x_8100:
[----:B------:R-:W-:Y:S05]  /*0160*/  BSYNC.RECONVERGENT B0 ;  /* 0x0000000000007941 */ /* 0x000fea0003800200 */
.L_x_8099:
[----:B------:R-:W-:-:S13]  /*0170*/  ISETP.GE.AND P0, PT, R3, UR4, PT ;  /* 0x0000000403007c0c */ /* 0x000fda000bf06270 */
[----:B------:R-:W-:Y:S05]  /*0180*/  @P0 EXIT ;  /* 0x000000000000094d */ /* 0x000fea0003800000 */
[----:B------:R-:W1:Y:S02]  /*0190*/  LDC.64 R2, c[0x0][0x588] ;  /* 0x00016200ff027b82 */ /* 0x000e640000000a00 */
[----:B-1----:R-:W0:Y:S06]  /*01a0*/  LDG.E R3, desc[UR6][R2.64] ;  /* 0x0000000602037981 */ /* 0x002e2c000c1e1900 */
[----:B------:R-:W1:Y:S01]  /*01b0*/  LDC.64 R4, c[0x0][0x580] ;  /* 0x00016000ff047b82 */ /* 0x000e620000000a00 */
[----:B------:R-:W-:-:S04]  /*01c0*/  FSETP.NEU.FTZ.AND P0, PT, RZ, UR5, PT ;  /* 0x00000005ff007c0b */ /* 0x000fc8000bf1d000 */
[----:B0-----:R-:W-:-:S05]  /*01d0*/  FSEL R7, R3, R0, !P0 ;  /* 0x0000000003077208 */ /* 0x001fca0004000000 */
[----:B-1----:R-:W-:Y:S01]  /*01e0*/  STG.E desc[UR6][R4.64], R7 ;  /* 0x0000000704007986 */ /* 0x002fe2000c101906 */
[----:B------:R-:W-:Y:S05]  /*01f0*/  EXIT ;  /* 0x000000000000794d */ /* 0x000fea0003800000 */
.L_x_8098:
        /* <DEDUP_REMOVED lines=305> */
.L_x_8103:
[----:B------:R-:W0:Y:S02]  /*1510*/  LDCU.128 UR8, c[0x0][0x580] ;  /* 0x0000b000ff0877ac */ /* 0x000e240008000c00 */
[----:B0-----:R-:W-:-:S05]  /*1520*/  IADD3 R6, P0, PT, R6, UR10, RZ ;  /* 0x0000000a06067c10 */ /* 0x001fca000ff1e0ff */
[----:B------:R-:W-:-:S06]  /*1530*/  IMAD.X R7, RZ, RZ, UR11, P0 ;  /* 0x0000000bff077e24 */ /* 0x000fcc00080e06ff */
[----:B------:R-:W2:Y:S01]  /*1540*/  LDG.E R7, desc[UR6][R6.64] ;  /* 0x0000000606077981 */ /* 0x000ea2000c1e1900 */
[----:B------:R-:W-:Y:S02]  /*1550*/  IADD3 R8, P0, PT, R5, UR8, RZ ;  /* 0x0000000805087c10 */ /* 0x000fe4000ff1e0ff */
[----:B------:R-:W-:Y:S02]  /*1560*/  FSETP.NEU.FTZ.AND P1, PT, RZ, UR5, PT ;  /* 0x00000005ff007c0b */ /* 0x000fe4000bf3d000 */
[----:B------:R-:W-:Y:S02]  /*1570*/  IADD3.X R9, PT, PT, RZ, UR9, RZ, P0, !PT ;  /* 0x00000009ff097c10 */ /* 0x000fe400087fe4ff */
[----:B------:R-:W-:Y:S02]  /*1580*/  IADD3 R3, PT, PT, R3, 0x80, RZ ;  /* 0x0000008003037810 */ /* 0x000fe40007ffe0ff */
[----:B--2---:R-:W-:-:S05]  /*1590*/  FSEL R5, R7, R0, !P1 ;  /* 0x0000000007057208 */ /* 0x004fca0004800000 */
[----:B------:R0:W-:Y:S02]  /*15a0*/  STG.E desc[UR6][R8.64], R5 ;  /* 0x0000000508007986 */ /* 0x0001e4000c101906 */
.L_x_8102:
[----:B------:R-:W-:Y:S05]  /*15b0*/  BSYNC.RECONVERGENT B0 ;  /* 0x0000000000007941 */ /* 0x000fea0003800200 */
.L_x_8101:
[----:B------:R-:W-:-:S13]  /*15c0*/  ISETP.GE.AND P0, PT, R3, UR4, PT ;  /* 0x0000000403007c0c */ /* 0x000fda000bf06270 */
[----:B------:R-:W-:Y:S05]  /*15d0*/  @P0 EXIT ;  /* 0x000000000000094d */ /* 0x000fea0003800000 */
[----:B------:R-:W1:Y:S01]  /*15e0*/  LDCU.64 UR8, c[0x0][0x390] ;  /* 0x00007200ff0877ac */ /* 0x000e620008000a00 */
[----:B------:R-:W-:Y:S02]  /*15f0*/  MOV R6, RZ ;  /* 0x000000ff00067202 */ /* 0x000fe40000000f00 */
[----:B------:R-:W-:Y:S01]  /*1600*/  MOV R7, R3 ;  /* 0x0000000300077202 */ /* 0x000fe20000000f00 */
[----:B------:R-:W2:Y:S01]  /*1610*/  LDCU UR4, c[0x0][0x38c] ;  /* 0x00007180ff0477ac */ /* 0x000ea20008000800 */
[----:B------:R-:W-:Y:S01]  /*1620*/  ISETP.NE.AND P0, PT, R4, RZ, PT ;  /* 0x000000ff0400720c */ /* 0x000fe20003f05270 */
[----:B------:R-:W3:Y:S01]  /*1630*/  LDCU.64 UR10, c[0x0][0x4b8] ;  /* 0x00009700ff0a77ac */ /* 0x000ee20008000a00 */
[----:B-1----:R-:W-:-:S05]  /*1640*/  IMAD.HI.U32 R6, R3, UR8, R6 ;  /* 0x0000000803067c27 */ /* 0x002fca000f8e0006 */
[----:B------:R-:W-:-:S04]  /*1650*/  SHF.R.U32.HI R7, RZ, UR9, R6 ;  /* 0x00000009ff077c19 */ /* 0x000fc80008011606 */
[----:B0-----:R-:W-:-:S05]  /*1660*/  IADD3 R8, PT, PT, -R7, RZ, RZ ;  /* 0x000000ff07087210 */ /* 0x001fca0007ffe1ff */
[----:B--2---:R-:W-:-:S04]  /*1670*/  IMAD R4, R8, UR4, R3 ;  /* 0x0000000408047c24 */ /* 0x004fc8000f8e0203 */
[C---:B---3--:R-:W-:Y:S02]  /*1680*/  IMAD R3, R4.reuse, UR10, RZ ;  /* 0x0000000a04037c24 */ /* 0x048fe4000f8e02ff */
        /* <DEDUP_REMOVED lines=287> */
.L_x_8104:
[----:B------:R-:W0:Y:S01]  /*2880*/  LDCU.128 UR8, c[0x0][0x580] ;  /* 0x0000b000ff0877ac */ /* 0x000e220008000c00 */
[----:B------:R-:W-:Y:S02]  /*2890*/  FSETP.NEU.FTZ.AND P1, PT, RZ, UR5, PT ;  /* 0x00000005ff007c0b */ /* 0x000fe4000bf3d000 */
[----:B0-----:R-:W-:-:S04]  /*28a0*/  IADD3 R4, P0, PT, R4, UR10, RZ ;  /* 0x0000000a04047c10 */ /* 0x001fc8000ff1e0ff */
[----:B------:R-:W-:-:S07]  /*28b0*/  IADD3.X R5, PT, PT, RZ, UR11, RZ, P0, !PT ;  /* 0x0000000bff057c10 */ /* 0x000fce00087fe4ff */
[----:B------:R-:W2:Y:S01]  /*28c0*/  @!P1 LDG.E R0, desc[UR6][R4.64] ;  /* 0x0000000604009981 */ /* 0x000ea2000c1e1900 */
[----:B------:R-:W-:-:S04]  /*28d0*/  IADD3 R2, P0, PT, R3, UR8, RZ ;  /* 0x0000000803027c10 */ /* 0x000fc8000ff1e0ff */
[----:B------:R-:W-:-:S05]  /*28e0*/  IADD3.X R3, PT, PT, RZ, UR9, RZ, P0, !PT ;  /* 0x00000009ff037c10 */ /* 0x000fca00087fe4ff */
[----:B--2---:R-:W-:Y:S01]  /*28f0*/  STG.E desc[UR6][R2.64], R0 ;  /* 0x0000000002007986 */ /* 0x004fe2000c101906 */
[----:B------:R-:W-:Y:S05]  /*2900*/  EXIT ;  /* 0x000000000000794d */ /* 0x000fea0003800000 */
.L_x_8105:
        /* <DEDUP_REMOVED lines=15> */
.L_x_31089:


//--------------------- .text._ZN2at6native27unrolled_elementwise_kernelINS0_13AUnaryFunctorIfffZZZNS0_21heaviside_kernel_cudaERNS_18TensorIteratorBaseEENKUlvE_clEvENKUlvE5_clEvEUlffE_EESt5arrayIPcLm2EELi4E23TrivialOffsetCalculatorILi1EjESD_NS0_6memory15LoadWithoutCastENSE_16StoreWithoutCastEEEviT_T0_T2_T3_T4_T5_ --------------------------
	.section	.text._ZN2at6native27unrolled_elementwise_kernelINS0_13AUnaryFunctorIfffZZZNS0_21heaviside_kernel_cudaERNS_18TensorIteratorBaseEENKUlvE_clEvENKUlvE5_clEvEUlffE_EESt5arrayIPcLm2EELi4E23TrivialOffsetCalculatorILi1EjESD_NS0_6memory15LoadWithoutCastENSE_16StoreWithoutCastEEEviT_T0_T2_T3_T4_T5_,"ax",@progbits
	.align	128
        .global         _ZN2at6native27unrolled_elementwise_kernelINS0_13AUnaryFunctorIfffZZZNS0_21heaviside_kernel_cudaERNS_18TensorIteratorBaseEENKUlvE_clEvENKUlvE5_clEvEUlffE_EESt5arrayIPcLm2EELi4E23TrivialOffsetCalculatorILi1EjESD_NS0_6memory15LoadWithoutCastENSE_16StoreWithoutCastEEEviT_T0_T2_T3_T4_T5_
        .type           _ZN2at6native27unrolled_elementwise_kernelINS0_13AUnaryFunctorIfffZZZNS0_21heaviside_kernel_cudaERNS_18TensorIteratorBaseEENKUlvE_clEvENKUlvE5_clEvEUlffE_EESt5arrayIPcLm2EELi4E23TrivialOffsetCalculatorILi1EjESD_NS0_6memory15LoadWithoutCastENSE_16StoreWithoutCastEEEviT_T0_T2_T3_T4_T5_,@function
        .size           _ZN2at6native27unrolled_elementwise_kernelINS0_13AUnaryFunctorIfffZZZNS0_21heaviside_kernel_cudaERNS_18TensorIteratorBaseEENKUlvE_clEvENKUlvE5_clEvEUlffE_EESt5arrayIPcLm2EELi4E23TrivialOffsetCalculatorILi1EjESD_NS0_6memory15LoadWithoutCastENSE_16StoreWithoutCastEEEviT_T0_T2_T3_T4_T5_,(.L_x_31090 - _ZN2at6native27unrolled_elementwise_kernelINS0_13AUnaryFunctorIfffZZZNS0_21heaviside_kernel_cudaERNS_18TensorIteratorBaseEENKUlvE_clEvENKUlvE5_clEvEUlffE_EESt5arrayIPcLm2EELi4E23TrivialOffsetCalculatorILi1EjESD_NS0_6memory15LoadWithoutCastENSE_16StoreWithoutCastEEEviT_T0_T2_T3_T4_T5_)
        .other          _ZN2at6native27unrolled_elementwise_kernelINS0_13AUnaryFunctorIfffZZZNS0_21heaviside_kernel_cudaERNS_18TensorIteratorBaseEENKUlvE_clEvENKUlvE5_clEvEUlffE_EESt5arrayIPcLm2EELi4E23TrivialOffsetCalculatorILi1EjESD_NS0_6memory15LoadWithoutCastENSE_16StoreWithoutCastEEEviT_T0_T2_T3_T4_T5_,@"STO_CUDA_ENTRY STV_DEFAULT"
_ZN2at6native27unrolled_elementwise_kernelINS0_13AUnaryFunctorIfffZZZNS0_21heaviside_kernel_cudaERNS_18TensorIteratorBaseEENKUlvE_clEvENKUlvE5_clEvEUlffE_EESt5arrayIPcLm2EELi4E23TrivialOffsetCalculatorILi1EjESD_NS0_6memory15LoadWithoutCastENSE_16StoreWithoutCastEEEviT_T0_T2_T3_T4_T5_:
.text._ZN2at6native27unrolled_elementwise_kernelINS0_13AUnaryFunctorIfffZZZNS0_21heaviside_kernel_cudaERNS_18TensorIteratorBaseEENKUlvE_clEvENKUlvE5_clEvEUlffE_EESt5arrayIPcLm2EELi4E23TrivialOffsetCalculatorILi1EjESD_NS0_6memory15LoadWithoutCastENSE_16StoreWithoutCastEEEviT_T0_T2_T3_T4_T5_:
[----:B------:R-:W-:Y:S01]  /*0000*/  LDC R1, c[0x0][0x37c] ;  /* 0x0000df00ff017b82 */ /* 0x000fe20000000800 */
[----:B------:R-:W0:Y:S07]  /*0010*/  S2R R0, SR_CTAID.X ;  /* 0x0000000000007919 */ /* 0x000e2e0000002500 */
[----:B------:R-:W0:Y:S01]  /*0020*/  LDC R3, c[0x0][0x380] ;  /* 0x0000e000ff037b82 */ /* 0x000e220000000800 */
[----:B------:R-:W1:Y:S01]  /*0030*/  LDCU.64 UR4, c[0x0][0x358] ;  /* 0x00006b00ff0477ac */ /* 0x000e620008000a00 */
[----:B------:R-:W2:Y:S01]  /*0040*/  S2R R13, SR_TID.X ;  /* 0x00000000000d7919 */ /* 0x000ea20000002100 */
[----:B------:R-:W3:Y:S01]  /*0050*/  LDCU UR6, c[0x0][0x388] ;  /* 0x00007100ff0677ac */ /* 0x000ee20008000800 */
[----:B0-----:R-:W-:-:S02]  /*0060*/  IMAD R2, R0, -0x200, R3 ;  /* 0xfffffe0000027824 */ /* 0x001fc400078e0203 */
[----:B--2---:R-:W-:-:S03]  /*0070*/  IMAD.MOV.U32 R3, RZ, RZ, R13 ;  /* 0x000000ffff037224 */ /* 0x004fc600078e000d */
[----:B------:R-:W-:-:S13]  /*0080*/  ISETP.GE.AND P0, PT, R13, R2, PT ;  /* 0x000000020d00720c */ /* 0x000fda0003f06270 */
[----:B------:R-:W-:Y:S01]  /*0090*/  @!P0 VIADD R13, R3, 0x80 ;  /* 0x00000080030d8836 */ /* 0x000fe20000000000 */
[----:B------:R-:W0:Y:S01]  /*00a0*/  @!P0 LDC.64 R4, c[0x0][0x398] ;  /* 0x0000e600ff048b82 */ /* 0x000e220000000a00 */
[----:B------:R-:W-:-:S03]  /*00b0*/  @!P0 LEA R15, R0, R3, 0x9 ;  /* 0x00000003000f8211 */ /* 0x000fc600078e48ff */
[----:B------:R-:W-:-:S13]  /*00c0*/  ISETP.GE.AND P1, PT, R13, R2, PT ;  /* 0x000000020d00720c */ /* 0x000fda0003f26270 */
[----:B------:R-:W-:Y:S01]  /*00d0*/  @!P1 IMAD R17, R0, 0x200, R13 ;  /* 0x0000020000119824 */ /* 0x000fe200078e020d */
[----:B------:R-:W-:Y:S01]  /*00e0*/  @!P1 IADD3 R13, PT, PT, R13, 0x80, RZ ;  /* 0x000000800d0d9810 */ /* 0x000fe20007ffe0ff */
[----:B------:R-:W2:Y:S03]  /*00f0*/  @!P1 LDC.64 R8, c[0x0][0x398] ;  /* 0x0000e600ff089b82 */ /* 0x000ea60000000a00 */
[----:B------:R-:W-:Y:S01]  /*0100*/  ISETP.GE.AND P3, PT, R13, R2, PT ;  /* 0x000000020d00720c */ /* 0x000fe20003f66270 */
[----:B0-----:R-:W-:Y:S01]  /*0110*/  @!P0 IMAD.WIDE.U32 R4, R15, 0x4, R4 ;  /* 0x000000040f048825 */ /* 0x001fe200078e0004 */
[----:B------:R-:W-:-:S11]  /*0120*/  CS2R R14, SRZ ;  /* 0x00000000000e7805 */ /* 0x000fd6000001ff00 */
[----:B------:R-:W-:Y:S01]  /*0130*/  @!P3 IMAD R19, R0, 0x200, R13 ;  /* 0x000002000013b824 */ /* 0x000fe200078e020d */
[----:B------:R-:W0:Y:S01]  /*0140*/  @!P3 LDC.64 R10, c[0x0][0x398] ;  /* 0x0000e600ff0abb82 */ /* 0x000e220000000a00 */
[----:B------:R-:W-:-:S05]  /*0150*/  @!P3 VIADD R13, R13, 0x80 ;  /* 0x000000800d0db836 */ /* 0x000fca0000000000 */
[----:B------:R-:W-:Y:S01]  /*0160*/  ISETP.GE.AND P2, PT, R13, R2, PT ;  /* 0x000000020d00720c */ /* 0x000fe20003f46270 */
[----:B--2---:R-:W-:-:S12]  /*0170*/  @!P1 IMAD.WIDE.U32 R8, R17, 0x4, R8 ;  /* 0x0000000411089825 */ /* 0x004fd800078e0008 */
[----:B------:R-:W2:Y:S01]  /*0180*/  @!P2 LDC.64 R6, c[0x0][0x398] ;  /* 0x0000e600ff06ab82 */ /* 0x000ea20000000a00 */
[----:B------:R-:W-:Y:S02]  /*0190*/  @!P2 IMAD R13, R0, 0x200, R13 ;  /* 0x00000200000da824 */ /* 0x000fe400078e020d */
[----:B0-----:R-:W-:-:S05]  /*01a0*/  @!P3 IMAD.WIDE.U32 R10, R19, 0x4, R10 ;  /* 0x00000004130ab825 */ /* 0x001fca00078e000a */
[----:B-1----:R-:W4:Y:S01]  /*01b0*/  @!P3 LDG.E R14, desc[UR4][R10.64] ;  /* 0x000000040a0eb981 */ /* 0x002f22000c1e1900 */
[----:B--2---:R-:W-:Y:S01]  /*01c0*/  @!P2 IMAD.WIDE.U32 R6, R13, 0x4, R6 ;  /* 0x000000040d06a825 */ /* 0x004fe200078e0006 */
[----:B------:R-:W-:-:S04]  /*01d0*/  CS2R R12, SRZ ;  /* 0x00000000000c7805 */ /* 0x000fc8000001ff00 */
[----:B------:R-:W2:Y:S04]  /*01e0*/  @!P2 LDG.E R15, desc[UR4][R6.64] ;  /* 0x00000004060fa981 */ /* 0x000ea8000c1e1900 */
[----:B------:R-:W5:Y:S04]  /*01f0*/  @!P0 LDG.E R12, desc[UR4][R4.64] ;  /* 0x00000004040c8981 */ /* 0x000f68000c1e1900 */
[----:B------:R-:W5:Y:S01]  /*0200*/  @!P1 LDG.E R13, desc[UR4][R8.64] ;  /* 0x00000004080d9981 */ /* 0x000f62000c1e1900 */
[----:B------:R-:W-:Y:S01]  /*0210*/  ISETP.GE.AND P1, PT, R3, R2, PT ;  /* 0x000000020300720c */ /* 0x000fe20003f26270 */
[----:B------:R-:W-:Y:S01]  /*0220*/  BSSY.RECONVERGENT B0, `(.L_x_8106) ;  /* 0x000001d000007945 */ /* 0x000fe20003800200 */
[----:B---3--:R-:W-:-:S03]  /*0230*/  FSETP.NEU.FTZ.AND P0, PT, RZ, UR6, PT ;  /* 0x00000006ff007c0b */ /* 0x008fc6000bf1d000 */
[----:B------:R-:W-:Y:S01]  /*0240*/  BSSY.RELIABLE B1, `(.L_x_8107) ;  /* 0x0000014000017945 */ /* 0x000fe20003800100 */
[----:B------:R-:W-:-:S04]  /*0250*/  FSET.BF.LT.FTZ.AND R16, RZ, UR6, PT ;  /* 0x00000006ff107c0a */ /* 0x000fc8000b811000 */
[-C--:B----4-:R-:W-:Y:S02]  /*0260*/  FSEL R19, R14, R16.reuse, !P0 ;  /* 0x000000100e137208 */ /* 0x090fe40004000000 */
[-C--:B--2---:R-:W-:Y:S02]  /*0270*/  FSEL R15, R15, R16.reuse, !P0 ;  /* 0x000000100f0f7208 */ /* 0x084fe40004000000 */
[-C--:B-----5:R-:W-:Y:S02]  /*0280*/  FSEL R17, R12, R16.reuse, !P0 ;  /* 0x000000100c117208 */ /* 0x0a0fe40004000000 */
[----:B------:R-:W-:Y:S01]  /*0290*/  FSEL R13, R13, R16, !P0 ;  /* 0x000000100d0d7208 */ /* 0x000fe20004000000 */
[----:B------:R-:W-:Y:S06]  /*02a0*/  @P1 BRA `(.L_x_8108) ;  /* 0x0000000000341947 */ /* 0x000fec0003800000 */
[----:B------:R-:W0:Y:S01]  /*02b0*/  LDC.64 R4, c[0x0][0x390] ;  /* 0x0000e400ff047b82 */ /* 0x000e220000000a00 */
[----:B------:R-:W-:Y:S01]  /*02c0*/  IMAD R7, R0, 0x200, R3 ;  /* 0x0000020000077824 */ /* 0x000fe200078e0203 */
[----:B------:R-:W-:-:S04]  /*02d0*/  IADD3 R3, PT, PT, R3, 0x80, RZ ;  /* 0x0000008003037810 */ /* 0x000fc80007ffe0ff */
[----:B------:R-:W-:-:S13]  /*02e0*/  ISETP.GE.AND P0, PT, R3, R2, PT ;  /* 0x000000020300720c */ /* 0x000fda0003f06270 */
[----:B------:R-:W-:Y:S05]  /*02f0*/  @P0 BREAK.RELIABLE B1 ;  /* 0x0000000000010942 */ /* 0x000fea0003800100 */
[----:B0-----:R-:W-:-:S05]  /*0300*/  IMAD.WIDE.U32 R4, R7, 0x4, R4 ;  /* 0x0000000407047825 */ /* 0x001fca00078e0004 */
[----:B------:R0:W-:Y:S01]  /*0310*/  STG.E desc[UR4][R4.64], R17 ;  /* 0x0000001104007986 */ /* 0x0001e2000c101904 */
[----:B------:R-:W-:Y:S05]  /*0320*/  @P0 BRA `(.L_x_8109) ;  /* 0x0000000000300947 */ /* 0x000fea0003800000 */
[----:B0-----:R-:W0:Y:S01]  /*0330*/  LDC.64 R4, c[0x0][0x390] ;  /* 0x0000e400ff047b82 */ /* 0x001e220000000a00 */
[----:B------:R-:W-:Y:S02]  /*0340*/  IMAD R7, R0, 0x200, R3 ;  /* 0x0000020000077824 */ /* 0x000fe400078e0203 */
[----:B------:R-:W-:Y:S02]  /*0350*/  VIADD R3, R3, 0x80 ;  /* 0x0000008003037836 */ /* 0x000fe40000000000 */
[----:B0-----:R-:W-:-:S05]  /*0360*/  IMAD.WIDE.U32 R4, R7, 0x4, R4 ;  /* 0x0000000407047825 */ /* 0x001fca00078e0004 */
[----:B------:R0:W-:Y:S02]  /*0370*/  STG.E desc[UR4][R4.64], R13 ;  /* 0x0000000d04007986 */ /* 0x0001e4000c101904 */
.L_x_8108:
[----:B------:R-:W-:Y:S05]  /*0380*/  BSYNC.RELIABLE B1 ;  /* 0x0000000000017941 */ /* 0x000fea0003800100 */
.L_x_8107:
[----:B------:R-:W-:-:S13]  /*0390*/  ISETP.GE.AND P0, PT, R3, R2, PT ;  /* 0x000000020300720c */ /* 0x000fda0003f06270 */
[----:B0-----:R-:W0:Y:S01]  /*03a0*/  @!P0 LDC.64 R4, c[0x0][0x390] ;  /* 0x0000e400ff048b82 */ /* 0x001e220000000a00 */
[----:B------:R-:W-:Y:S01]  /*03b0*/  @!P0 LEA R7, R0, R3, 0x9 ;  /* 0x0000000300078211 */ /* 0x000fe200078e48ff */
[----:B------:R-:W-:-:S04]  /*03c0*/  @!P0 VIADD R3, R3, 0x80 ;  /* 0x0000008003038836 */ /* 0x000fc80000000000 */
[----:B0-----:R-:W-:-:S05]  /*03d0*/  @!P0 IMAD.WIDE.U32 R4, R7, 0x4, R4 ;  /* 0x0000000407048825 */ /* 0x001fca00078e0004 */
[----:B------:R1:W-:Y:S02]  /*03e0*/  @!P0 STG.E desc[UR4][R4.64], R19 ;  /* 0x0000001304008986 */ /* 0x0003e4000c101904 */
.L_x_8109:
[----:B------:R-:W-:Y:S05]  /*03f0*/  BSYNC.RECONVERGENT B0 ;  /* 0x0000000000007941 */ /* 0x000fea0003800200 */
.L_x_8106:
[----:B------:R-:W-:Y:S05]  /*0400*/  WARPSYNC.ALL ;  /* 0x0000000000007948 */ /* 0x000fea0003800000 */
[----:B------:R-:W-:-:S13]  /*0410*/  ISETP.GE.AND P0, PT, R3, R2, PT ;  /* 0x000000020300720c */ /* 0x000fda0003f06270 */
[----:B------:R-:W-:Y:S05]  /*0420*/  @P0 EXIT ;  /* 0x000000000000094d */ /* 0x000fea0003800000 */
[----:B01----:R-:W0:Y:S01]  /*0430*/  LDC.64 R4, c[0x0][0x390] ;  /* 0x0000e400ff047b82 */ /* 0x003e220000000a00 */
[----:B------:R-:W-:-:S05]  /*0440*/  LEA R3, R0, R3, 0x9 ;  /* 0x0000000300037211 */ /* 0x000fca00078e48ff */
[----:B0-----:R-:W-:-:S05]  /*0450*/  IMAD.WIDE.U32 R2, R3, 0x4, R4 ;  /* 0x0000000403027825 */ /* 0x001fca00078e0004 */
[----:B------:R-:W-:Y:S01]  /*0460*/  STG.E desc[UR4][R2.64], R15 ;  /* 0x0000000f02007986 */ /* 0x000fe2000c101904 */
[----:B------:R-:W-:Y:S05]  /*0470*/  EXIT ;  /* 0x000000000000794d */ /* 0x000fea0003800000 */
.L_x_8110:
        /* <DEDUP_REMOVED lines=16> */
.L_x_31090:


//--------------------- .text._ZN2at6native29vectorized_elementwise_kernelILi2ENS0_13AUnaryFunctorIfffZZZNS0_21heaviside_kernel_cudaERNS_18TensorIteratorBaseEENKUlvE_clEvENKUlvE5_clEvEUlffE_EESt5arrayIPcLm2EEEEviT0_T1_ --------------------------
	.section	.text._ZN2at6native29vectorized_elementwise_kernelILi2ENS0_13AUnaryFunctorIfffZZZNS0_21heaviside_kernel_cudaERNS_18TensorIteratorBaseEENKUlvE_clEvENKUlvE5_clEvEUlffE_EESt5arrayIPcLm2EEEEviT0_T1_,"ax",@progbits
	.align	128
        .global         _ZN2at6native29vectorized_elementwise_kernelILi2ENS0_13AUnaryFunctorIfffZZZNS0_21heaviside_kernel_cudaERNS_18TensorIteratorBaseEENKUlvE_clEvENKUlvE5_clEvEUlffE_EESt5arrayIPcLm2EEEEviT0_T1_
        .type           _ZN2at6native29vectorized_elementwise_kernelILi2ENS0_13AUnaryFunctorIfffZZZNS0_21heaviside_kernel_cudaERNS_18TensorIteratorBaseEENKUlvE_clEvENKUlvE5_clEvEUlffE_EESt5arrayIPcLm2EEEEviT0_T1_,@function
        .size           _ZN2at6native29vectorized_elementwise_kernelILi2ENS0_13AUnaryFunctorIfffZZZNS0_21heaviside_kernel_cudaERNS_18TensorIteratorBaseEENKUlvE_clEvENKUlvE5_clEvEUlffE_EESt5arrayIPcLm2EEEEviT0_T1_,(.L_x_31091 - _ZN2at6native29vectorized_elementwise_kernelILi2ENS0_13AUnaryFunctorIfffZZZNS0_21heaviside_kernel_cudaERNS_18TensorIteratorBaseEENKUlvE_clEvENKUlvE5_clEvEUlffE_EESt5arrayIPcLm2EEEEviT0_T1_)
        .other          _ZN2at6native29vectorized_elementwise_kernelILi2ENS0_13AUnaryFunctorIfffZZZNS0_21heaviside_kernel_cudaERNS_18TensorIteratorBaseEENKUlvE_clEvENKUlvE5_clEvEUlffE_EESt5arrayIPcLm2EEEEviT0_T1_,@"STO_CUDA_ENTRY STV_DEFAULT"
_ZN2at6native29vectorized_elementwise_kernelILi2ENS0_13AUnaryFunctorIfffZZZNS0_21heaviside_kernel_cudaERNS_18TensorIteratorBaseEENKUlvE_clEvENKUlvE5_clEvEUlffE_EESt5arrayIPcLm2EEEEviT0_T1_:
.text._ZN2at6native29vectorized_elementwise_kernelILi2ENS0_13AUnaryFunctorIfffZZZNS0_21heaviside_kernel_cudaERNS_18TensorIteratorBaseEENKUlvE_clEvENKUlvE5_clEvEUlffE_EESt5arrayIPcLm2EEEEviT0_T1_:
        /* <DEDUP_REMOVED lines=9> */
[----:B------:R-:W-:Y:S02]  /*0090*/  HFMA2 R18, -RZ, RZ, 0, 0 ;  /* 0x00000000ff127431 */ /* 0x000fe400000001ff */
[----:B------:R-:W-:Y:S01]  /*00a0*/  IMAD.MOV.U32 R22, RZ, RZ, RZ ;  /* 0x000000ffff167224 */ /* 0x000fe200078e00ff */
[----:B------:R-:W1:Y:S01]  /*00b0*/  LDCU UR6, c[0x0][0x388] ;  /* 0x00007100ff0677ac */ /* 0x000e620008000800 */
[----:B0-----:R-:W-:Y:S01]  /*00c0*/  ISETP.GE.U32.AND P6, PT, R25, R16, PT ;  /* 0x000000101900720c */ /* 0x001fe20003fc6070 */
[----:B------:R-:W-:-:S12]  /*00d0*/  IMAD.MOV.U32 R17, RZ, RZ, R25 ;  /* 0x000000ffff117224 */ /* 0x000fd800078e0019 */
[----:B------:R-:W-:Y:S01]  /*00e0*/  @!P6 VIADD R25, R17, 0x80 ;  /* 0x000000801119e836 */ /* 0x000fe20000000000 */
[----:B------:R-:W0:Y:S01]  /*00f0*/  @!P6 LDC.64 R2, c[0x0][0x398] ;  /* 0x0000e600ff02eb82 */ /* 0x000e220000000a00 */
[----:B------:R-:W-:-:S03]  /*0100*/  @!P6 IMAD.IADD R5, R0, 0x1, R17 ;  /* 0x000000010005e824 */ /* 0x000fc600078e0211 */
[----:B------:R-:W-:-:S13]  /*0110*/  ISETP.GE.U32.AND P5, PT, R25, R16, PT ;  /* 0x000000101900720c */ /* 0x000fda0003fa6070 */
[----:B------:R-:W-:Y:S01]  /*0120*/  @!P5 IADD3 R20, PT, PT, R0, R25, RZ ;  /* 0x000000190014d210 */ /* 0x000fe20007ffe0ff */
[----:B------:R-:W-:Y:S01]  /*0130*/  @!P5 VIADD R25, R25, 0x80 ;  /* 0x000000801919d836 */ /* 0x000fe20000000000 */
[----:B------:R-:W2:Y:S04]  /*0140*/  @!P5 LDC.64 R14, c[0x0][0x398] ;  /* 0x0000e600ff0edb82 */ /* 0x000ea80000000a00 */
[----:B------:R-:W-:Y:S01]  /*0150*/  ISETP.GE.U32.AND P4, PT, R25, R16, PT ;  /* 0x000000101900720c */ /* 0x000fe20003f86070 */
[----:B0-----:R-:W-:-:S05]  /*0160*/  @!P6 IMAD.WIDE.U32 R2, R5, 0x4, R2 ;  /* 0x000000040502e825 */ /* 0x001fca00078e0002 */
[----:B------:R0:W3:Y:S07]  /*0170*/  @!P6 LDG.E R18, desc[UR4][R2.64] ;  /* 0x000000040212e981 */ /* 0x0000ee000c1e1900 */
[----:B------:R-:W-:Y:S01]  /*0180*/  @!P4 IMAD.IADD R29, R0, 0x1, R25 ;  /* 0x00000001001dc824 */ /* 0x000fe200078e0219 */
[----:B------:R-:W4:Y:S01]  /*0190*/  @!P4 LDC.64 R12, c[0x0][0x398] ;  /* 0x0000e600ff0ccb82 */ /* 0x000f220000000a00 */
[----:B------:R-:W-:-:S05]  /*01a0*/  @!P4 VIADD R25, R25, 0x80 ;  /* 0x000000801919c836 */ /* 0x000fca0000000000 */
[----:B------:R-:W-:-:S13]  /*01b0*/  ISETP.GE.U32.AND P3, PT, R25, R16, PT ;  /* 0x000000101900720c */ /* 0x000fda0003f66070 */
[----:B------:R-:W-:Y:S01]  /*01c0*/  @!P3 IADD3 R27, PT, PT, R0, R25, RZ ;  /* 0x00000019001bb210 */ /* 0x000fe20007ffe0ff */
[----:B------:R-:W-:Y:S01]  /*01d0*/  @!P3 VIADD R25, R25, 0x80 ;  /* 0x000000801919b836 */ /* 0x000fe20000000000 */
[----:B0-----:R-:W0:Y:S04]  /*01e0*/  @!P3 LDC.64 R2, c[0x0][0x398] ;  /* 0x0000e600ff02bb82 */ /* 0x001e280000000a00 */
[----:B------:R-:W-:-:S13]  /*01f0*/  ISETP.GE.U32.AND P2, PT, R25, R16, PT ;  /* 0x000000101900720c */ /* 0x000fda0003f46070 */
[----:B------:R-:W-:Y:S01]  /*0200*/  @!P2 IMAD.IADD R23, R0, 0x1, R25 ;  /* 0x000000010017a824 */ /* 0x000fe200078e0219 */
[----:B------:R-:W5:Y:S01]  /*0210*/  @!P2 LDC.64 R4, c[0x0][0x398] ;  /* 0x0000e600ff04ab82 */ /* 0x000f620000000a00 */
[----:B------:R-:W-:-:S05]  /*0220*/  @!P2 VIADD R25, R25, 0x80 ;  /* 0x000000801919a836 */ /* 0x000fca0000000000 */
[----:B------:R-:W-:-:S13]  /*0230*/  ISETP.GE.U32.AND P1, PT, R25, R16, PT ;  /* 0x000000101900720c */ /* 0x000fda0003f26070 */
[----:B------:R-:W-:Y:S01]  /*0240*/  @!P1 IADD3 R21, PT, PT, R0, R25, RZ ;  /* 0x0000001900159210 */ /* 0x000fe20007ffe0ff */
[----:B------:R-:W-:Y:S01]  /*0250*/  @!P1 VIADD R25, R25, 0x80 ;  /* 0x0000008019199836 */ /* 0x000fe20000000000 */
[----:B------:R-:W1:Y:S04]  /*0260*/  @!P1 LDC.64 R6, c[0x0][0x398] ;  /* 0x0000e600ff069b82 */ /* 0x000e680000000a00 */
[----:B------:R-:W-:-:S13]  /*0270*/  ISETP.GE.U32.AND P0, PT, R25, R16, PT ;  /* 0x000000101900720c */ /* 0x000fda0003f06070 */
[----:B------:R-:W-:Y:S01]  /*0280*/  @!P0 IMAD.IADD R19, R0, 0x1, R25 ;  /* 0x0000000100138824 */ /* 0x000fe200078e0219 */
[----:B------:R-:W0:Y:S01]  /*0290*/  @!P0 LDC.64 R8, c[0x0][0x398] ;  /* 0x0000e600ff088b82 */ /* 0x000e220000000a00 */
[----:B------:R-:W-:-:S05]  /*02a0*/  @!P0 VIADD R25, R25, 0x80 ;  /* 0x0000008019198836 */ /* 0x000fca0000000000 */
[----:B------:R-:W-:-:S13]  /*02b0*/  ISETP.GE.U32.AND P6, PT, R25, R16, PT ;  /* 0x000000101900720c */ /* 0x000fda0003fc6070 */
[----:B------:R-:W0:Y:S01]  /*02c0*/  @!P6 LDC.64 R10, c[0x0][0x398] ;  /* 0x0000e600ff0aeb82 */ /* 0x000e220000000a00 */
[----:B--2---:R-:W-:Y:S01]  /*02d0*/  @!P5 IMAD.WIDE.U32 R14, R20, 0x4, R14 ;  /* 0x00000004140ed825 */ /* 0x004fe200078e000e */
[----:B------:R-:W-:-:S03]  /*02e0*/  MOV R20, RZ ;  /* 0x000000ff00147202 */ /* 0x000fc60000000f00 */
[----:B----4-:R-:W-:-:S03]  /*02f0*/  @!P4 IMAD.WIDE.U32 R12, R29, 0x4, R12 ;  /* 0x000000041d0cc825 */ /* 0x010fc600078e000c */
[----:B------:R2:W4:Y:S01]  /*0300*/  @!P5 LDG.E R20, desc[UR4][R14.64] ;  /* 0x000000040e14d981 */ /* 0x000522000c1e1900 */
[----:B------:R-:W-:Y:S02]  /*0310*/  @!P6 IMAD.IADD R25, R0, 0x1, R25 ;  /* 0x000000010019e824 */ /* 0x000fe400078e0219 */
[----:B-----5:R-:W-:Y:S01]  /*0320*/  @!P2 IMAD.WIDE.U32 R4, R23, 0x4, R4 ;  /* 0x000000041704a825 */ /* 0x020fe200078e0004 */
[----:B------:R5:W4:Y:S03]  /*0330*/  @!P4 LDG.E R22, desc[UR4][R12.64] ;  /* 0x000000040c16c981 */ /* 0x000b26000c1e1900 */
[----:B-1----:R-:W-:Y:S01]  /*0340*/  @!P1 IMAD.WIDE.U32 R6, R21, 0x4, R6 ;  /* 0x0000000415069825 */ /* 0x002fe200078e0006 */
[----:B--2---:R-:W-:-:S03]  /*0350*/  MOV R14, RZ ;  /* 0x000000ff000e7202 */ /* 0x004fc60000000f00 */
[----:B0-----:R-:W-:-:S04]  /*0360*/  @!P0 IMAD.WIDE.U32 R8, R19, 0x4, R8 ;  /* 0x0000000413088825 */ /* 0x001fc800078e0008 */
[----:B------:R-:W-:Y:S02]  /*0370*/  HFMA2 R19, -RZ, RZ, 0, 0 ;  /* 0x00000000ff137431 */ /* 0x000fe400000001ff */
[----:B------:R-:W-:Y:S01]  /*0380*/  IMAD.MOV.U32 R21, RZ, RZ, RZ ;  /* 0x000000ffff157224 */ /* 0x000fe200078e00ff */
[----:B------:R-:W2:Y:S01]  /*0390*/  @!P0 LDG.E R14, desc[UR4][R8.64] ;  /* 0x00000004080e8981 */ /* 0x000ea2000c1e1900 */
[----:B------:R-:W-:Y:S02]  /*03a0*/  IMAD.MOV.U32 R23, RZ, RZ, RZ ;  /* 0x000000ffff177224 */ /* 0x000fe400078e00ff */
[----:B-----5:R-:W-:Y:S02]  /*03b0*/  IMAD.MOV.U32 R13, RZ, RZ, RZ ;  /* 0x000000ffff0d7224 */ /* 0x020fe400078e00ff */
[----:B------:R-:W-:Y:S01]  /*03c0*/  @!P3 IMAD.WIDE.U32 R2, R27, 0x4, R2 ;  /* 0x000000041b02b825 */ /* 0x000fe200078e0002 */
[----:B------:R-:W5:Y:S03]  /*03d0*/  @!P2 LDG.E R21, desc[UR4][R4.64] ;  /* 0x000000040415a981 */ /* 0x000f66000c1e1900 */
[----:B------:R-:W-:Y:S01]  /*03e0*/  @!P6 IMAD.WIDE.U32 R10, R25, 0x4, R10 ;  /* 0x00000004190ae825 */ /* 0x000fe200078e000a */
[----:B------:R2:W5:Y:S04]  /*03f0*/  @!P3 LDG.E R19, desc[UR4][R2.64] ;  /* 0x000000040213b981 */ /* 0x000568000c1e1900 */
[----:B------:R-:W5:Y:S04]  /*0400*/  @!P1 LDG.E R23, desc[UR4][R6.64] ;  /* 0x0000000406179981 */ /* 0x000f68000c1e1900 */
[----:B------:R-:W5:Y:S01]  /*0410*/  @!P6 LDG.E R13, desc[UR4][R10.64] ;  /* 0x000000040a0de981 */ /* 0x000f62000c1e1900 */
[----:B------:R-:W-:Y:S01]  /*0420*/  ISETP.GE.U32.AND P1, PT, R17, R16, PT ;  /* 0x000000101100720c */ /* 0x000fe20003f26070 */
[----:B------:R-:W-:Y:S01]  /*0430*/  BSSY.RECONVERGENT B0, `(.L_x_8112) ;  /* 0x000003d000007945 */ /* 0x000fe20003800200 */
[----:B------:R-:W-:-:S03]  /*0440*/  FSETP.NEU.FTZ.AND P0, PT, RZ, UR6, PT ;  /* 0x00000006ff007c0b */ /* 0x000fc6000bf1d000 */
[----:B------:R-:W-:Y:S01]  /*0450*/  BSSY.RELIABLE B1, `(.L_x_8113) ;  /* 0x0000034000017945 */ /* 0x000fe20003800100 */
[----:B------:R-:W-:-:S04]  /*0460*/  FSET.BF.LT.FTZ.AND R15, RZ, UR6, PT ;  /* 0x00000006ff0f7c0a */ /* 0x000fc8000b811000 */
[-C--:B---3--:R-:W-:Y:S02]  /*0470*/  FSEL R25, R18, R15.reuse, !P0 ;  /* 0x0000000f12197208 */ /* 0x088fe40004000000 */
[-C--:B----4-:R-:W-:Y:S02]  /*0480*/  FSEL R27, R20, R15.reuse, !P0 ;  /* 0x0000000f141b7208 */ /* 0x090fe40004000000 */
[-C--:B------:R-:W-:Y:S02]  /*0490*/  FSEL R22, R22, R15.reuse, !P0 ;  /* 0x0000000f16167208 */ /* 0x080fe40004000000 */
[-C--:B--2---:R-:W-:Y:S02]  /*04a0*/  FSEL R3, R14, R15.reuse, !P0 ;  /* 0x0000000f0e037208 */ /* 0x084fe40004000000 */
[-C--:B-----5:R-:W-:Y:S02]  /*04b0*/  FSEL R5, R21, R15.reuse, !P0 ;  /* 0x0000000f15057208 */ /* 0x0a0fe40004000000 */
[----:B------:R-:W-:-:S02]  /*04c0*/  FSEL R12, R19, R15, !P0 ;  /* 0x0000000f130c7208 */ /* 0x000fc40004000000 */
[-C--:B------:R-:W-:Y:S02]  /*04d0*/  FSEL R4, R23, R15.reuse, !P0 ;  /* 0x0000000f17047208 */ /* 0x080fe40004000000 */
[----:B------:R-:W-:Y:S01]  /*04e0*/  FSEL R2, R13, R15, !P0 ;  /* 0x0000000f0d027208 */ /* 0x000fe20004000000 */
[----:B------:R-:W-:Y:S06]  /*04f0*/  @P1 BRA `(.L_x_8114) ;  /* 0x0000000000301947 */ /* 0x000fec0003800000 */
[----:B------:R-:W0:Y:S01]  /*0500*/  LDC.64 R6, c[0x0][0x390] ;  /* 0x0000e400ff067b82 */ /* 0x000e220000000a00 */
[----:B------:R-:W-:Y:S01]  /*0510*/  IMAD.IADD R9, R0, 0x1, R17 ;  /* 0x0000000100097824 */ /* 0x000fe200078e0211 */
[----:B------:R-:W-:-:S04]  /*0520*/  IADD3 R17, PT, PT, R17, 0x80, RZ ;  /* 0x0000008011117810 */ /* 0x000fc80007ffe0ff */
        /* <DEDUP_REMOVED lines=9> */
.L_x_8114:
[----:B------:R-:W-:-:S13]  /*05c0*/  ISETP.GE.U32.AND P0, PT, R17, R16, PT ;  /* 0x000000101100720c */ /* 0x000fda0003f06070 */
[----:B------:R-:W-:Y:S05]  /*05d0*/  @P0 BRA `(.L_x_8116) ;  /* 0x0000000000300947 */ /* 0x000fea0003800000 */
[----:B0-----:R-:W0:Y:S01]  /*05e0*/  LDC.64 R6, c[0x0][0x390] ;  /* 0x0000e400ff067b82 */ /* 0x001e220000000a00 */
[----:B------:R-:W-:Y:S01]  /*05f0*/  IADD3 R9, PT, PT, R0, R17, RZ ;  /* 0x0000001100097210 */ /* 0x000fe20007ffe0ff */
[----:B------:R-:W-:-:S04]  /*0600*/  VIADD R17, R17, 0x80 ;  /* 0x0000008011117836 */ /* 0x000fc80000000000 */
[----:B0-----:R-:W-:-:S05]  /*0610*/  IMAD.WIDE.U32 R6, R9, 0x4, R6 ;  /* 0x0000000409067825 */ /* 0x001fca00078e0006 */
[----:B------:R1:W-:Y:S02]  /*0620*/  STG.E desc[UR4][R6.64], R22 ;  /* 0x0000001606007986 */ /* 0x0003e4000c101904 */
.L_x_8115:
[----:B------:R-:W-:-:S13]  /*0630*/  ISETP.GE.U32.AND P0, PT, R17, R16, PT ;  /* 0x000000101100720c */ /* 0x000fda0003f06070 */
[----:B------:R-:W-:Y:S05]  /*0640*/  @P0 BRA `(.L_x_8117) ;  /* 0x0000000000300947 */ /* 0x000fea0003800000 */
[----:B01----:R-:W0:Y:S01]  /*0650*/  LDC.64 R6, c[0x0][0x390] ;  /* 0x0000e400ff067b82 */ /* 0x003e220000000a00 */
[----:B------:R-:W-:Y:S01]  /*0660*/  IMAD.IADD R9, R0, 0x1, R17 ;  /* 0x0000000100097824 */ /* 0x000fe200078e0211 */
[----:B------:R-:W-:-:S03]  /*0670*/  IADD3 R17, PT, PT, R17, 0x80, RZ ;  /* 0x0000008011117810 */ /* 0x000fc60007ffe0ff */
[----:B0-----:R-:W-:-:S05]  /*0680*/  IMAD.WIDE.U32 R6, R9, 0x4, R6 ;  /* 0x0000000409067825 */ /* 0x001fca00078e0006 */
[----:B------:R1:W-:Y:S02]  /*0690*/  STG.E desc[UR4][R6.64], R12 ;  /* 0x0000000c06007986 */ /* 0x0003e4000c101904 */
.L_x_8116:
[----:B------:R-:W-:-:S13]  /*06a0*/  ISETP.GE.U32.AND P0, PT, R17, R16, PT ;  /* 0x000000101100720c */ /* 0x000fda0003f06070 */
[----:B------:R-:W-:Y:S05]  /*06b0*/  @P0 BRA `(.L_x_8118) ;  /* 0x0000000000340947 */ /* 0x000fea0003800000 */
[----:B01----:R-:W0:Y:S01]  /*06c0*/  LDC.64 R6, c[0x0][0x390] ;  /* 0x0000e400ff067b82 */ /* 0x003e220000000a00 */
[----:B------:R-:W-:Y:S02]  /*06d0*/  IMAD.IADD R9, R0, 0x1, R17 ;  /* 0x0000000100097824 */ /* 0x000fe400078e0211 */
[----:B------:R-:W-:Y:S02]  /*06e0*/  VIADD R17, R17, 0x80 ;  /* 0x0000008011117836 */ /* 0x000fe40000000000 */
[----:B0-----:R-:W-:-:S05]  /*06f0*/  IMAD.WIDE.U32 R6, R9, 0x4, R6 ;  /* 0x0000000409067825 */ /* 0x001fca00078e0006 */
[----:B------:R2:W-:Y:S02]  /*0700*/  STG.E desc[UR4][R6.64], R5 ;  /* 0x0000000506007986 */ /* 0x0005e4000c101904 */
.L_x_8117:
[----:B------:R-:W-:-:S13]  /*0710*/  ISETP.GE.U32.AND P0, PT, R17, R16, PT ;  /* 0x000000101100720c */ /* 0x000fda0003f06070 */
[----:B------:R-:W-:Y:S05]  /*0720*/  @P0 BREAK.RELIABLE B1 ;  /* 0x0000000000010942 */ /* 0x000fea0003800100 */
[----:B------:R-:W-:Y:S05]  /*0730*/  @P0 BRA `(.L_x_8119) ;  /* 0x0000000000300947 */ /* 0x000fea0003800000 */
[----:B012---:R-:W0:Y:S01]  /*0740*/  LDC.64 R6, c[0x0][0x390] ;  /* 0x0000e400ff067b82 */ /* 0x007e220000000a00 */
[----:B------:R-:W-:Y:S01]  /*0750*/  IADD3 R5, PT, PT, R0, R17, RZ ;  /* 0x0000001100057210 */ /* 0x000fe20007ffe0ff */
[----:B------:R-:W-:-:S04]  /*0760*/  VIADD R17, R17, 0x80 ;  /* 0x0000008011117836 */ /* 0x000fc80000000000 */
[----:B0-----:R-:W-:-:S05]  /*0770*/  IMAD.WIDE.U32 R6, R5, 0x4, R6 ;  /* 0x0000000405067825 */ /* 0x001fca00078e0006 */
[----:B------:R2:W-:Y:S02]  /*0780*/  STG.E desc[UR4][R6.64], R4 ;  /* 0x0000000406007986 */ /* 0x0005e4000c101904 */
.L_x_8118:
[----:B------:R-:W-:Y:S05]  /*0790*/  BSYNC.RELIABLE B1 ;  /* 0x0000000000017941 */ /* 0x000fea0003800100 */
.L_x_8113:
[----:B------:R-:W-:-:S13]  /*07a0*/  ISETP.GE.U32.AND P0, PT, R17, R16, PT ;  /* 0x000000101100720c */ /* 0x000fda0003f06070 */
[----:B--2---:R-:W2:Y:S01]  /*07b0*/  @!P0 LDC.64 R4, c[0x0][0x390] ;  /* 0x0000e400ff048b82 */ /* 0x004ea20000000a00 */
[----:B01----:R-:W-:Y:S01]  /*07c0*/  @!P0 IMAD.IADD R7, R0, 0x1, R17 ;  /* 0x0000000100078824 */ /* 0x003fe200078e0211 */
[----:B------:R-:W-:-:S03]  /*07d0*/  @!P0 IADD3 R17, PT, PT, R17, 0x80, RZ ;  /* 0x0000008011118810 */ /* 0x000fc60007ffe0ff */
[----:B--2---:R-:W-:-:S05]  /*07e0*/  @!P0 IMAD.WIDE.U32 R4, R7, 0x4, R4 ;  /* 0x0000000407048825 */ /* 0x004fca00078e0004 */
[----:B------:R3:W-:Y:S02]  /*07f0*/  @!P0 STG.E desc[UR4][R4.64], R3 ;  /* 0x0000000304008986 */ /* 0x0007e4000c101904 */
.L_x_8119:
[----:B------:R-:W-:Y:S05]  /*0800*/  BSYNC.RECONVERGENT B0 ;  /* 0x0000000000007941 */ /* 0x000fea0003800200 */
.L_x_8112:
[----:B------:R-:W-:Y:S05]  /*0810*/  WARPSYNC.ALL ;  /* 0x0000000000007948 */ /* 0x000fea0003800000 */
[----:B------:R-:W-:-:S13]  /*0820*/  ISETP.GE.U32.AND P0, PT, R17, R16, PT ;  /* 0x000000101100720c */ /* 0x000fda0003f06070 */
[----:B------:R-:W-:Y:S05]  /*0830*/  @P0 EXIT ;  /* 0x000000000000094d */ /* 0x000fea0003800000 */
[----:B--23--:R-:W2:Y:S01]  /*0840*/  LDC.64 R4, c[0x0][0x390] ;  /* 0x0000e400ff047b82 */ /* 0x00cea20000000a00 */
[----:B------:R-:W-:-:S04]  /*0850*/  IMAD.IADD R17, R0, 0x1, R17 ;  /* 0x0000000100117824 */ /* 0x000fc800078e0211 */
[----:B--2---:R-:W-:-:S05]  /*0860*/  IMAD.WIDE.U32 R4, R17, 0x4, R4 ;  /* 0x0000000411047825 */ /* 0x004fca00078e0004 */
[----:B------:R-:W-:Y:S01]  /*0870*/  STG.E desc[UR4][R4.64], R2 ;  /* 0x0000000204007986 */ /* 0x000fe2000c101904 */
[----:B------:R-:W-:Y:S05]  /*0880*/  EXIT ;  /* 0x000000000000794d */ /* 0x000fea0003800000 */
.L_x_8111:
[----:B------:R-:W0:Y:S01]  /*0890*/  S2R R15, SR_TID.X ;  /* 0x00000000000f7919 */ /* 0x000e220000002100 */
[----:B------:R-:W1:Y:S01]  /*08a0*/  LDC.64 R2, c[0x0][0x398] ;  /* 0x0000e600ff027b82 */ /* 0x000e620000000a00 */
[----:B------:R-:W2:Y:S07]  /*08b0*/  LDCU UR6, c[0x0][0x388] ;  /* 0x00007100ff0677ac */ /* 0x000eae0008000800 */
[----:B------:R-:W3:Y:S01]  /*08c0*/  LDC.64 R4, c[0x0][0x390] ;  /* 0x0000e400ff047b82 */ /* 0x000ee20000000a00 */
[----:B-1----:R-:W-:-:S04]  /*08d0*/  IMAD.WIDE.U32 R2, R0, 0x4, R2 ;  /* 0x0000000400027825 */ /* 0x002fc800078e0002 */
[----:B0-----:R-:W-:-:S05]  /*08e0*/  IMAD.WIDE.U32 R2, R15, 0x8, R2 ;  /* 0x000000080f027825 */ /* 0x001fca00078e0002 */
[----:B------:R-:W4:Y:S04]  /*08f0*/  LDG.E.64 R6, desc[UR4][R2.64] ;  /* 0x0000000402067981 */ /* 0x000f28000c1e1b00 */
[----:B------:R-:W5:Y:S04]  /*0900*/  LDG.E.64 R8, desc[UR4][R2.64+0x400] ;  /* 0x0004000402087981 */ /* 0x000f68000c1e1b00 */
[----:B------:R-:W5:Y:S04]  /*0910*/  LDG.E.64 R10, desc[UR4][R2.64+0x800] ;  /* 0x00080004020a7981 */ /* 0x000f68000c1e1b00 */
[----:B------:R-:W5:Y:S01]  /*0920*/  LDG.E.64 R12, desc[UR4][R2.64+0xc00] ;  /* 0x000c0004020c7981 */ /* 0x000f62000c1e1b00 */
[----:B---3--:R-:W-:Y:S01]  /*0930*/  IMAD.WIDE.U32 R4, R0, 0x4, R4 ;  /* 0x0000000400047825 */ /* 0x008fe200078e0004 */
[----:B--2---:R-:W-:-:S02]  /*0940*/  FSETP.NEU.FTZ.AND P0, PT, RZ, UR6, PT ;  /* 0x00000006ff007c0b */ /* 0x004fc4000bf1d000 */
[----:B------:R-:W-:Y:S01]  /*0950*/  FSET.BF.LT.FTZ.AND R0, RZ, UR6, PT ;  /* 0x00000006ff007c0a */ /* 0x000fe2000b811000 */
[----:B------:R-:W-:-:S03]  /*0960*/  IMAD.WIDE.U32 R4, R15, 0x8, R4 ;  /* 0x000000080f047825 */ /* 0x000fc600078e0004 */
[-C--:B----4-:R-:W-:Y:S02]  /*0970*/  FSEL R6, R6, R0.reuse, !P0 ;  /* 0x0000000006067208 */ /* 0x090fe40004000000 */
[-C--:B------:R-:W-:Y:S02]  /*0980*/  FSEL R7, R7, R0.reuse, !P0 ;  /* 0x0000000007077208 */ /* 0x080fe40004000000 */
[-C--:B-----5:R-:W-:Y:S02]  /*0990*/  FSEL R8, R8, R0.reuse, !P0 ;  /* 0x0000000008087208 */ /* 0x0a0fe40004000000 */
[-C--:B------:R-:W-:Y:S01]  /*09a0*/  FSEL R9, R9, R0.reuse, !P0 ;  /* 0x0000000009097208 */ /* 0x080fe20004000000 */
[----:B------:R-:W-:Y:S01]  /*09b0*/  STG.E.64 desc[UR4][R4.64], R6 ;  /* 0x0000000604007986 */ /* 0x000fe2000c101b04 */
[-C--:B------:R-:W-:Y:S02]  /*09c0*/  FSEL R10, R10, R0.reuse, !P0 ;  /* 0x000000000a0a7208 */ /* 0x080fe40004000000 */
[-C--:B------:R-:W-:Y:S01]  /*09d0*/  FSEL R11, R11, R0.reuse, !P0 ;  /* 0x000000000b0b7208 */ /* 0x080fe20004000000 */
[----:B------:R-:W-:Y:S01]  /*09e0*/  STG.E.64 desc[UR4][R4.64+0x400], R8 ;  /* 0x0004000804007986 */ /* 0x000fe2000c101b04 */
[----:B------:R-:W-:-:S02]  /*09f0*/  FSEL R12, R12, R0, !P0 ;  /* 0x000000000c0c7208 */ /* 0x000fc40004000000 */
[----:B------:R-:W-:Y:S01]  /*0a00*/  FSEL R13, R13, R0, !P0 ;  /* 0x000000000d0d7208 */ /* 0x000fe20004000000 */
[----:B------:R-:W-:Y:S04]  /*0a10*/  STG.E.64 desc[UR4][R4.64+0x800], R10 ;  /* 0x0008000a04007986 */ /* 0x000fe8000c101b04 */
[----:B------:R-:W-:Y:S01]  /*0a20*/  STG.E.64 desc[UR4][R4.64+0xc00], R12 ;  /* 0x000c000c04007986 */ /* 0x000fe2000c101b04 */
[----:B------:R-:W-:Y:S05]  /*0a30*/  EXIT ;  /* 0x000000000000794d */ /* 0x000fea0003800000 */
.L_x_8120:
        /* <DEDUP_REMOVED lines=12> */
.L_x_31091:


//--------------------- .text._ZN2at6native29vectorized_elementwise_kernelILi4ENS0_13AUnaryFunctorIfffZZZNS0_21heaviside_kernel_cudaERNS_18TensorIteratorBaseEENKUlvE_clEvENKUlvE5_clEvEUlffE_EESt5arrayIPcLm2EEEEviT0_T1_ --------------------------
	.section	.text._ZN2at6native29vectorized_elementwise_kernelILi4ENS0_13AUnaryFunctorIfffZZZNS0_21heaviside_kernel_cudaERNS_18TensorIteratorBaseEENKUlvE_clEvENKUlvE5_clEvEUlffE_EESt5arrayIPcLm2EEEEviT0_T1_,"ax",@progbits
	.align	128
        .global         _ZN2at6native29vectorized_elementwise_kernelILi4ENS0_13AUnaryFunctorIfffZZZNS0_21heaviside_kernel_cudaERNS_18TensorIteratorBaseEENKUlvE_clEvENKUlvE5_clEvEUlffE_EESt5arrayIPcLm2EEEEviT0_T1_
        .type           _ZN2at6native29vectorized_elementwise_kernelILi4ENS0_13AUnaryFunctorIfffZZZNS0_21heaviside_kernel_cudaERNS_18TensorIteratorBaseEENKUlvE_clEvENKUlvE5_clEvEUlffE_EESt5arrayIPcLm2EEEEviT0_T1_,@function
        .size           _ZN2at6native29vectorized_elementwise_kernelILi4ENS0_13AUnaryFunctorIfffZZZNS0_21heaviside_kernel_cudaERNS_18TensorIteratorBaseEENKUlvE_clEvENKUlvE5_clEvEUlffE_EESt5arrayIPcLm2EEEEviT0_T1_,(.L_x_31092 - _ZN2at6native29vectorized_elementwise_kernelILi4ENS0_13AUnaryFunctorIfffZZZNS0_21heaviside_kernel_cudaERNS_18TensorIteratorBaseEENKUlvE_clEvENKUlvE5_clEvEUlffE_EESt5arrayIPcLm2EEEEviT0_T1_)
        .other          _ZN2at6native29vectorized_elementwise_kernelILi4ENS0_13AUnaryFunctorIfffZZZNS0_21heaviside_kernel_cudaERNS_18TensorIteratorBaseEENKUlvE_clEvENKUlvE5_clEvEUlffE_EESt5arrayIPcLm2EEEEviT0_T1_,@"STO_CUDA_ENTRY STV_DEFAULT"
_ZN2at6native29vectorized_elementwise_kernelILi4ENS0_13AUnaryFunctorIfffZZZNS0_21heaviside_kernel_cudaERNS_18TensorIteratorBaseEENKUlvE_clEvENKUlvE5_clEvEUlffE_EESt5arrayIPcLm2EEEEviT0_T1_:
.text._ZN2at6native29vectorized_elementwise_kernelILi4ENS0_13AUnaryFunctorIfffZZZNS0_21heaviside_kernel_cudaERNS_18TensorIteratorBaseEENKUlvE_clEvENKUlvE5_clEvEUlffE_EESt5arrayIPcLm2EEEEviT0_T1_:
        /* <DEDUP_REMOVED lines=92> */
.L_x_8124:
[----:B------:R-:W-:-:S13]  /*05c0*/  ISETP.GE.U32.AND P0, PT, R17, R16, PT ;  /* 0x000000101100720c */ /* 0x000fda0003f06070 */
[----:B------:R-:W-:Y:S05]  /*05d0*/  @P0 BRA `(.L_x_8126) ;  /* 0x0000000000300947 */ /* 0x000fea0003800000 */
[----:B0-----:R-:W0:Y:S01]  /*05e0*/  LDC.64 R6, c[0x0][0x390] ;  /* 0x0000e400ff067b82 */ /* 0x001e220000000a00 */
[----:B------:R-:W-:Y:S01]  /*05f0*/  IADD3 R9, PT, PT, R0, R17, RZ ;  /* 0x0000001100097210 */ /* 0x000fe20007ffe0ff */
[----:B------:R-:W-:-:S04]  /*0600*/  VIADD R17, R17, 0x80 ;  /* 0x0000008011117836 */ /* 0x000fc80000000000 */
[----:B0-----:R-:W-:-:S05]  /*0610*/  IMAD.WIDE.U32 R6, R9, 0x4, R6 ;  /* 0x0000000409067825 */ /* 0x001fca00078e0006 */
[----:B------:R1:W-:Y:S02]  /*0620*/  STG.E desc[UR4][R6.64], R22 ;  /* 0x0000001606007986 */ /* 0x0003e4000c101904 */
.L_x_8125:
[----:B------:R-:W-:-:S13]  /*0630*/  ISETP.GE.U32.AND P0, PT, R17, R16, PT ;  /* 0x000000101100720c */ /* 0x000fda0003f06070 */
[----:B------:R-:W-:Y:S05]  /*0640*/  @P0 BRA `(.L_x_8127) ;  /* 0x0000000000300947 */ /* 0x000fea0003800000 */
[----:B01----:R-:W0:Y:S01]  /*0650*/  LDC.64 R6, c[0x0][0x390] ;  /* 0x0000e400ff067b82 */ /* 0x003e220000000a00 */
[----:B------:R-:W-:Y:S01]  /*0660*/  IMAD.IADD R9, R0, 0x1, R17 ;  /* 0x0000000100097824 */ /* 0x000fe200078e0211 */
[----:B------:R-:W-:-:S03]  /*0670*/  IADD3 R17, PT, PT, R17, 0x80, RZ ;  /* 0x0000008011117810 */ /* 0x000fc60007ffe0ff */
[----:B0-----:R-:W-:-:S05]  /*0680*/  IMAD.WIDE.U32 R6, R9, 0x4, R6 ;  /* 0x0000000409067825 */ /* 0x001fca00078e0006 */
[----:B------:R1:W-:Y:S02]  /*0690*/  STG.E desc[UR4][R6.64], R12 ;  /* 0x0000000c06007986 */ /* 0x0003e4000c101904 */
.L_x_8126:
[----:B------:R-:W-:-:S13]  /*06a0*/  ISETP.GE.U32.AND P0, PT, R17, R16, PT ;  /* 0x000000101100720c */ /* 0x000fda0003f06070 */
[----:B------:R-:W-:Y:S05]  /*06b0*/  @P0 BRA `(.L_x_8128) ;  /* 0x0000000000340947 */ /* 0x000fea0003800000 */
[----:B01----:R-:W0:Y:S01]  /*06c0*/  LDC.64 R6, c[0x0][0x390] ;  /* 0x0000e400ff067b82 */ /* 0x003e220000000a00 */
[----:B------:R-:W-:Y:S02]  /*06d0*/  IMAD.IADD R9, R0, 0x1, R17 ;  /* 0x0000000100097824 */ /* 0x000fe400078e0211 */
[----:B------:R-:W-:Y:S02]  /*06e0*/  VIADD R17, R17, 0x80 ;  /* 0x0000008011117836 */ /* 0x000fe40000000000 */
[----:B0-----:R-:W-:-:S05]  /*06f0*/  IMAD.WIDE.U32 R6, R9, 0x4, R6 ;  /* 0x0000000409067825 */ /* 0x001fca00078e0006 */
[----:B------:R2:W-:Y:S02]  /*0700*/  STG.E desc[UR4][R6.64], R5 ;  /* 0x0000000506007986 */ /* 0x0005e4000c101904 */
.L_x_8127:
        /* <DEDUP_REMOVED lines=8> */
.L_x_8128:
[----:B------:R-:W-:Y:S05]  /*0790*/  BSYNC.RELIABLE B1 ;  /* 0x0000000000017941 */ /* 0x000fea0003800100 */
.L_x_8123:
[----:B------:R-:W-:-:S13]  /*07a0*/  ISETP.GE.U32.AND P0, PT, R17, R16, PT ;  /* 0x000000101100720c */ /* 0x000fda0003f06070 */
[----:B--2---:R-:W2:Y:S01]  /*07b0*/  @!P0 LDC.64 R4, c[0x0][0x390] ;  /* 0x0000e400ff048b82 */ /* 0x004ea20000000a00 */
[----:B01----:R-:W-:Y:S01]  /*07c0*/  @!P0 IMAD.IADD R7, R0, 0x1, R17 ;  /* 0x0000000100078824 */ /* 0x003fe200078e0211 */
[----:B------:R-:W-:-:S03]  /*07d0*/  @!P0 IADD3 R17, PT, PT, R17, 0x80, RZ ;  /* 0x0000008011118810 */ /* 0x000fc60007ffe0ff */
[----:B--2---:R-:W-:-:S05]  /*07e0*/  @!P0 IMAD.WIDE.U32 R4, R7, 0x4, R4 ;  /* 0x0000000407048825 */ /* 0x004fca00078e0004 */
[----:B------:R3:W-:Y:S02]  /*07f0*/  @!P0 STG.E desc[UR4][R4.64], R3 ;  /* 0x0000000304008986 */ /* 0x0007e4000c101904 */
.L_x_8129:
[----:B------:R-:W-:Y:S05]  /*0800*/  BSYNC.RECONVERGENT B0 ;  /* 0x0000000000007941 */ /* 0x000fea0003800200 */
.L_x_8122:
        /* <DEDUP_REMOVED lines=8> */
.L_x_8121:
[----:B------:R-:W0:Y:S01]  /*0890*/  S2R R15, SR_TID.X ;  /* 0x00000000000f7919 */ /* 0x000e220000002100 */
[----:B------:R-:W1:Y:S01]  /*08a0*/  LDC.64 R2, c[0x0][0x398] ;  /* 0x0000e600ff027b82 */ /* 0x000e620000000a00 */
[----:B------:R-:W2:Y:S07]  /*08b0*/  LDCU UR6, c[0x0][0x388] ;  /* 0x00007100ff0677ac */ /* 0x000eae0008000800 */
[----:B------:R-:W3:Y:S01]  /*08c0*/  LDC.64 R12, c[0x0][0x390] ;  /* 0x0000e400ff0c7b82 */ /* 0x000ee20000000a00 */
[----:B-1----:R-:W-:-:S04]  /*08d0*/  IMAD.WIDE.U32 R2, R0, 0x4, R2 ;  /* 0x0000000400027825 */ /* 0x002fc800078e0002 */
[----:B0-----:R-:W-:-:S05]  /*08e0*/  IMAD.WIDE.U32 R2, R15, 0x10, R2 ;  /* 0x000000100f027825 */ /* 0x001fca00078e0002 */
[----:B------:R-:W4:Y:S04]  /*08f0*/  LDG.E.128 R4, desc[UR4][R2.64] ;  /* 0x0000000402047981 */ /* 0x000f28000c1e1d00 */
[----:B------:R-:W5:Y:S01]  /*0900*/  LDG.E.128 R8, desc[UR4][R2.64+0x800] ;  /* 0x0008000402087981 */ /* 0x000f62000c1e1d00 */
[----:B---3--:R-:W-:Y:S01]  /*0910*/  IMAD.WIDE.U32 R12, R0, 0x4, R12 ;  /* 0x00000004000c7825 */ /* 0x008fe200078e000c */
[----:B--2---:R-:W-:Y:S02]  /*0920*/  FSETP.NEU.FTZ.AND P0, PT, RZ, UR6, PT ;  /* 0x00000006ff007c0b */ /* 0x004fe4000bf1d000 */
[----:B------:R-:W-:Y:S01]  /*0930*/  FSET.BF.LT.FTZ.AND R0, RZ, UR6, PT ;  /* 0x00000006ff007c0a */ /* 0x000fe2000b811000 */
[----:B------:R-:W-:-:S03]  /*0940*/  IMAD.WIDE.U32 R12, R15, 0x10, R12 ;  /* 0x000000100f0c7825 */ /* 0x000fc600078e000c */
[-C--:B----4-:R-:W-:Y:S02]  /*0950*/  FSEL R4, R4, R0.reuse, !P0 ;  /* 0x0000000004047208 */ /* 0x090fe40004000000 */
[-C--:B------:R-:W-:Y:S02]  /*0960*/  FSEL R5, R5, R0.reuse, !P0 ;  /* 0x0000000005057208 */ /* 0x080fe40004000000 */
[-C--:B------:R-:W-:Y:S02]  /*0970*/  FSEL R6, R6, R0.reuse, !P0 ;  /* 0x0000000006067208 */ /* 0x080fe40004000000 */
[-C--:B------:R-:W-:Y:S02]  /*0980*/  FSEL R7, R7, R0.reuse, !P0 ;  /* 0x0000000007077208 */ /* 0x080fe40004000000 */
[-C--:B-----5:R-:W-:Y:S02]  /*0990*/  FSEL R8, R8, R0.reuse, !P0 ;  /* 0x0000000008087208 */ /* 0x0a0fe40004000000 */
[-C--:B------:R-:W-:Y:S01]  /*09a0*/  FSEL R9, R9, R0.reuse, !P0 ;  /* 0x0000000009097208 */ /* 0x080fe20004000000 */
[----:B------:R-:W-:Y:S01]  /*09b0*/  STG.E.128 desc[UR4][R12.64], R4 ;  /* 0x000000040c007986 */ /* 0x000fe2000c101d04 */
[----:B------:R-:W-:-:S02]  /*09c0*/  FSEL R10, R10, R0, !P0 ;  /* 0x000000000a0a7208 */ /* 0x000fc40004000000 */
[----:B------:R-:W-:-:S05]  /*09d0*/  FSEL R11, R11, R0, !P0 ;  /* 0x000000000b0b7208 */ /* 0x000fca0004000000 */
[----:B------:R-:W-:Y:S01]  /*09e0*/  STG.E.128 desc[UR4][R12.64+0x800], R8 ;  /* 0x000800080c007986 */ /* 0x000fe2000c101d04 */
[----:B------:R-:W-:Y:S05]  /*09f0*/  EXIT ;  /* 0x000000000000794d */ /* 0x000fea0003800000 */
.L_x_8130:
        /* <DEDUP_REMOVED lines=16> */
.L_x_31092:


//--------------------- .text._ZN2at6native29vectorized_elementwise_kernelILi8ENS0_13AUnaryFunctorIfffZZZNS0_21heaviside_kernel_cudaERNS_18TensorIteratorBaseEENKUlvE_clEvENKUlvE5_clEvEUlffE_EESt5arrayIPcLm2EEEEviT0_T1_ --------------------------
	.section	.text._ZN2at6native29vectorized_elementwise_kernelILi8ENS0_13AUnaryFunctorIfffZZZNS0_21heaviside_kernel_cudaERNS_18TensorIteratorBaseEENKUlvE_clEvENKUlvE5_clEvEUlffE_EESt5arrayIPcLm2EEEEviT0_T1_,"ax",@progbits
	.align	128
        .global         _ZN2at6native29vectorized_elementwise_kernelILi8ENS0_13AUnaryFunctorIfffZZZNS0_21heaviside_kernel_cudaERNS_18TensorIteratorBaseEENKUlvE_clEvENKUlvE5_clEvEUlffE_EESt5arrayIPcLm2EEEEviT0_T1_
        .type           _ZN2at6native29vectorized_elementwise_kernelILi8ENS0_13AUnaryFunctorIfffZZZNS0_21heaviside_kernel_cudaERNS_18TensorIteratorBaseEENKUlvE_clEvENKUlvE5_clEvEUlffE_EESt5arrayIPcLm2EEEEviT0_T1_,@function
        .size           _ZN2at6native29vectorized_elementwise_kernelILi8ENS0_13AUnaryFunctorIfffZZZNS0_21heaviside_kernel_cudaERNS_18TensorIteratorBaseEENKUlvE_clEvENKUlvE5_clEvEUlffE_EESt5arrayIPcLm2EEEEviT0_T1_,(.L_x_31093 - _ZN2at6native29vectorized_elementwise_kernelILi8ENS0_13AUnaryFunctorIfffZZZNS0_21heaviside_kernel_cudaERNS_18TensorIteratorBaseEENKUlvE_clEvENKUlvE5_clEvEUlffE_EESt5arrayIPcLm2EEEEviT0_T1_)
        .other          _ZN2at6native29vectorized_elementwise_kernelILi8ENS0_13AUnaryFunctorIfffZZZNS0_21heaviside_kernel_cudaERNS_18TensorIteratorBaseEENKUlvE_clEvENKUlvE5_clEvEUlffE_EESt5arrayIPcLm2EEEEviT0_T1_,@"STO_CUDA_ENTRY STV_DEFAULT"
_ZN2at6native29vectorized_elementwise_kernelILi8ENS0_13AUnaryFunctorIfffZZZNS0_21heaviside_kernel_cudaERNS_18TensorIteratorBaseEENKUlvE_clEvENKUlvE5_clEvEUlffE_EESt5arrayIPcLm2EEEEviT0_T1_:
.text._ZN2at6native29vectorized_elementwise_kernelILi8ENS0_13AUnaryFunctorIfffZZZNS0_21heaviside_kernel_cudaERNS_18TensorIteratorBaseEENKUlvE_clEvENKUlvE5_clEvEUlffE_EESt5arrayIPcLm2EEEEviT0_T1_:
[----:B------:R-:W-:Y:S01]  /*0000*/  LDC R1, c[0x0][0x37c] ;  /* 0x0000df00ff017b82 */ /* 0x000fe20000000800 */
[----:B------:R-:W-:Y:S05]  /*0010*/  EXIT ;  /* 0x000000000000794d */ /* 0x000fea0003800000 */
.L_x_8131:
        /* <DEDUP_REMOVED lines=14> */
.L_x_31093:


//--------------------- .text._ZN2at6native18elementwise_kernelILi128ELi4EZNS0_15gpu_kernel_implINS0_13BinaryFunctorIdddZZZNS0_21heaviside_kernel_cudaERNS_18TensorIteratorBaseEENKUlvE_clEvENKUlvE4_clEvEUlddE_EEEEvS5_RKT_EUliE_EEviT1_ --------------------------
	.section	.text._ZN2at6native18elementwise_kernelILi128ELi4EZNS0_15gpu_kernel_implINS0_13BinaryFunctorIdddZZZNS0_21heaviside_kernel_cudaERNS_18TensorIteratorBaseEENKUlvE_clEvENKUlvE4_clEvEUlddE_EEEEvS5_RKT_EUliE_EEviT1_,"ax",@progbits
	.align	128
        .global         _ZN2at6native18elementwise_kernelILi128ELi4EZNS0_15gpu_kernel_implINS0_13BinaryFunctorIdddZZZNS0_21heaviside_kernel_cudaERNS_18TensorIteratorBaseEENKUlvE_clEvENKUlvE4_clEvEUlddE_EEEEvS5_RKT_EUliE_EEviT1_
        .type           _ZN2at6native18elementwise_kernelILi128ELi4EZNS0_15gpu_kernel_implINS0_13BinaryFunctorIdddZZZNS0_21heaviside_kernel_cudaERNS_18TensorIteratorBaseEENKUlvE_clEvENKUlvE4_clEvEUlddE_EEEEvS5_RKT_EUliE_EEviT1_,@function
        .size           _ZN2at6native18elementwise_kernelILi128ELi4EZNS0_15gpu_kernel_implINS0_13BinaryFunctorIdddZZZNS0_21heaviside_kernel_cudaERNS_18TensorIteratorBaseEENKUlvE_clEvENKUlvE4_clEvEUlddE_EEEEvS5_RKT_EUliE_EEviT1_,(.L_x_31094 - _ZN2at6native18elementwise_kernelILi128ELi4EZNS0_15gpu_kernel_implINS0_13BinaryFunctorIdddZZZNS0_21heaviside_kernel_cudaERNS_18TensorIteratorBaseEENKUlvE_clEvENKUlvE4_clEvEUlddE_EEEEvS5_RKT_EUliE_EEviT1_)
        .other          _ZN2at6native18elementwise_kernelILi128ELi4EZNS0_15gpu_kernel_implINS0_13BinaryFunctorIdddZZZNS0_21heaviside_kernel_cudaERNS_18TensorIteratorBaseEENKUlvE_clEvENKUlvE4_clEvEUlddE_EEEEvS5_RKT_EUliE_EEviT1_,@"STO_CUDA_ENTRY STV_DEFAULT"
_ZN2at6native18elementwise_kernelILi128ELi4EZNS0_15gpu_kernel_implINS0_13BinaryFunctorIdddZZZNS0_21heaviside_kernel_cudaERNS_18TensorIteratorBaseEENKUlvE_clEvENKUlvE4_clEvEUlddE_EEEEvS5_RKT_EUliE_EEviT1_:
.text._ZN2at6native18elementwise_kernelILi128ELi4EZNS0_15gpu_kernel_implINS0_13BinaryFunctorIdddZZZNS0_21heaviside_kernel_cudaERNS_18TensorIteratorBaseEENKUlvE_clEvENKUlvE4_clEvEUlddE_EEEEvS5_RKT_EUliE_EEviT1_:
        /* <DEDUP_REMOVED lines=371> */
.L_x_8134:
        /* <DEDUP_REMOVED lines=16> */
[----:B--2---:R4:W0:Y:S02]  /*1830*/  I2F.F64.S16 R16, R2 ;  /* 0x0000000200107312 */ /* 0x0048240000101c00 */
[----:B0---4-:R-:W-:Y:S05]  /*1840*/  BRA `(.L_x_8141) ;  /* 0x0000000c006c7947 */ /* 0x011fea0003800000 */
.L_x_8139:
[----:B------:R-:W2:Y:S02]  /*1850*/  LDG.E.U8 R2, desc[UR36][R2.64] ;  /* 0x0000002402027981 */ /* 0x000ea4000c1e1100 */
[----:B--2---:R4:W0:Y:S02]  /*1860*/  I2F.F64.U16 R16, R2 ;  /* 0x0000000200107312 */ /* 0x0048240000101800 */
[----:B0---4-:R-:W-:Y:S05]  /*1870*/  BRA `(.L_x_8141) ;  /* 0x0000000c00607947 */ /* 0x011fea0003800000 */
.L_x_8138:
[----:B------:R-:W-:-:S09]  /*1880*/  UISETP.NE.AND UP0, UPT, UR4, 0x2, UPT ;  /* 0x000000020400788c */ /* 0x000fd2000bf05270 */
[----:B------:R-:W-:Y:S05]  /*1890*/  BRA.U !UP0, `(.L_x_8142) ;  /* 0x0000000108287547 */ /* 0x000fea000b800000 */
[----:B------:R-:W-:-:S09]  /*18a0*/  UISETP.NE.AND UP0, UPT, UR4, 0x3, UPT ;  /* 0x000000030400788c */ /* 0x000fd2000bf05270 */
[----:B------:R-:W-:Y:S05]  /*18b0*/  BRA.U !UP0, `(.L_x_8143) ;  /* 0x0000000108147547 */ /* 0x000fea000b800000 */
[----:B------:R-:W-:-:S09]  /*18c0*/  UISETP.NE.AND UP0, UPT, UR4, 0x4, UPT ;  /* 0x000000040400788c */ /* 0x000fd2000bf05270 */
[----:B------:R-:W-:Y:S05]  /*18d0*/  BRA.U UP0, `(.L_x_8140) ;  /* 0x0000000900bc7547 */ /* 0x000fea000b800000 */
[----:B------:R-:W2:Y:S02]  /*18e0*/  LDG.E.64 R16, desc[UR36][R2.64] ;  /* 0x0000002402107981 */ /* 0x000ea4000c1e1b00 */
[----:B--2---:R-:W4:Y:S02]  /*18f0*/  I2F.F64.S64 R16, R16 ;  /* 0x0000001000107312 */ /* 0x004f240000301c00 */
[----:B----4-:R-:W-:Y:S05]  /*1900*/  BRA `(.L_x_8141) ;  /* 0x0000000c003c7947 */ /* 0x010fea0003800000 */
.L_x_8143:
[----:B------:R-:W2:Y:S02]  /*1910*/  LDG.E R2, desc[UR36][R2.64] ;  /* 0x0000002402027981 */ /* 0x000ea4000c1e1900 */
[----:B--2---:R4:W0:Y:S02]  /*1920*/  I2F.F64 R16, R2 ;  /* 0x0000000200107312 */ /* 0x0048240000201c00 */
[----:B0---4-:R-:W-:Y:S05]  /*1930*/  BRA `(.L_x_8141) ;  /* 0x0000000c00307947 */ /* 0x011fea0003800000 */
.L_x_8142:
[----:B------:R-:W2:Y:S02]  /*1940*/  LDG.E.U16 R2, desc[UR36][R2.64] ;  /* 0x0000002402027981 */ /* 0x000ea4000c1e1500 */
[----:B--2---:R4:W0:Y:S02]  /*1950*/  I2F.F64.S16 R16, R2 ;  /* 0x0000000200107312 */ /* 0x0048240000101c00 */
[----:B0---4-:R-:W-:Y:S05]  /*1960*/  BRA `(.L_x_8141) ;  /* 0x0000000c00247947 */ /* 0x011fea0003800000 */
.L_x_8137:
[----:B------:R-:W-:-:S09]  /*1970*/  UISETP.GT.AND UP0, UPT, UR4, 0x6, UPT ;  /* 0x000000060400788c */ /* 0x000fd2000bf04270 */
[----:B------:R-:W-:Y:S05]  /*1980*/  BRA.U UP0, `(.L_x_8144) ;  /* 0x0000000100347547 */ /* 0x000fea000b800000 */
[----:B------:R-:W-:-:S09]  /*1990*/  UISETP.NE.AND UP0, UPT, UR4, 0x5, UPT ;  /* 0x000000050400788c */ /* 0x000fd2000bf05270 */
[----:B------:R-:W-:Y:S05]  /*19a0*/  BRA.U !UP0, `(.L_x_8145) ;  /* 0x0000000108187547 */ /* 0x000fea000b800000 */
[----:B------:R-:W-:-:S09]  /*19b0*/  UISETP.NE.AND UP0, UPT, UR4, 0x6, UPT ;  /* 0x000000060400788c */ /* 0x000fd2000bf05270 */
[----:B------:R-:W-:Y:S05]  /*19c0*/  BRA.U UP0, `(.L_x_8140) ;  /* 0x0000000900807547 */ /* 0x000fea000b800000 */
[----:B------:R-:W2:Y:S02]  /*19d0*/  LDG.E R16, desc[UR36][R2.64] ;  /* 0x0000002402107981 */ /* 0x000ea4000c1e1900 */
[----:B--2---:R-:W-:-:S06]  /*19e0*/  FMUL.FTZ R16, R16, 1 ;  /* 0x3f80000010107820 */ /* 0x004fcc0000410000 */
[----:B------:R-:W3:Y:S02]  /*19f0*/  F2F.F64.F32 R16, R16 ;  /* 0x0000001000107310 */ /* 0x000ee40000201800 */
[----:B---3--:R-:W-:Y:S05]  /*1a00*/  BRA `(.L_x_8141) ;  /* 0x0000000800fc7947 */ /* 0x008fea0003800000 */
.L_x_8145:
[----:B------:R-:W2:Y:S02]  /*1a10*/  LDG.E.U16 R0, desc[UR36][R2.64] ;  /* 0x0000002402007981 */ /* 0x000ea4000c1e1500 */
[----:B--2---:R-:W-:-:S05]  /*1a20*/  HADD2.F32 R0, -RZ, R0.H0_H0 ;  /* 0x20000000ff007230 */ /* 0x004fca0000004100 */
[----:B------:R-:W-:-:S04]  /*1a30*/  FMUL.FTZ R0, R0, 1 ;  /* 0x3f80000000007820 */ /* 0x000fc80000410000 */
[----:B------:R3:W4:Y:S02]  /*1a40*/  F2F.F64.F32 R16, R0 ;  /* 0x0000000000107310 */ /* 0x0007240000201800 */
[----:B---34-:R-:W-:Y:S05]  /*1a50*/  BRA `(.L_x_8141) ;  /* 0x0000000800e87947 */ /* 0x018fea0003800000 */
.L_x_8144:
[----:B------:R-:W-:-:S09]  /*1a60*/  UISETP.NE.AND UP0, UPT, UR4, 0x7, UPT ;  /* 0x000000070400788c */ /* 0x000fd2000bf05270 */
[----:B------:R-:W-:Y:S05]  /*1a70*/  BRA.U !UP0, `(.L_x_8146) ;  /* 0x0000000108347547 */ /* 0x000fea000b800000 */
[----:B------:R-:W-:-:S09]  /*1a80*/  UISETP.NE.AND UP0, UPT, UR4, 0x8, UPT ;  /* 0x000000080400788c */ /* 0x000fd2000bf05270 */
[----:B------:R-:W-:Y:S05]  /*1a90*/  BRA.U !UP0, `(.L_x_8147) ;  /* 0x0000000108187547 */ /* 0x000fea000b800000 */
[----:B------:R-:W-:-:S09]  /*1aa0*/  UISETP.NE.AND UP0, UPT, UR4, 0x9, UPT ;  /* 0x000000090400788c */ /* 0x000fd2000bf05270 */
[----:B------:R-:W-:Y:S05]  /*1ab0*/  BRA.U UP0, `(.L_x_8140) ;  /* 0x0000000900447547 */ /* 0x000fea000b800000 */
[----:B------:R-:W2:Y:S02]  /*1ac0*/  LDG.E R2, desc[UR36][R2.64] ;  /* 0x0000002402027981 */ /* 0x000ea4000c1e1900 */
[----:B--2---:R-:W-:-:S06]  /*1ad0*/  FMUL.FTZ R16, R2, 1 ;  /* 0x3f80000002107820 */ /* 0x004fcc0000410000 */
[----:B------:R-:W4:Y:S02]  /*1ae0*/  F2F.F64.F32 R16, R16 ;  /* 0x0000001000107310 */ /* 0x000f240000201800 */
[----:B----4-:R-:W-:Y:S05]  /*1af0*/  BRA `(.L_x_8141) ;  /* 0x0000000800c07947 */ /* 0x010fea0003800000 */
.L_x_8147:
[----:B------:R-:W2:Y:S02]  /*1b00*/  LDG.E.U16 R2, desc[UR36][R2.64] ;  /* 0x0000002402027981 */ /* 0x000ea4000c1e1500 */
[----:B--2---:R-:W-:-:S05]  /*1b10*/  HADD2.F32 R0, -RZ, R2.H0_H0 ;  /* 0x20000002ff007230 */ /* 0x004fca0000004100 */
[----:B------:R-:W-:-:S04]  /*1b20*/  FMUL.FTZ R0, R0, 1 ;  /* 0x3f80000000007820 */ /* 0x000fc80000410000 */
[----:B------:R4:W0:Y:S02]  /*1b30*/  F2F.F64.F32 R16, R0 ;  /* 0x0000000000107310 */ /* 0x0008240000201800 */
[----:B0---4-:R-:W-:Y:S05]  /*1b40*/  BRA `(.L_x_8141) ;  /* 0x0000000800ac7947 */ /* 0x011fea0003800000 */
.L_x_8146:
[----:B------:R3:W5:Y:S01]  /*1b50*/  LDG.E.64 R16, desc[UR36][R2.64] ;  /* 0x0000002402107981 */ /* 0x000762000c1e1b00 */
[----:B------:R-:W-:Y:S05]  /*1b60*/  BRA `(.L_x_8141) ;  /* 0x0000000800a47947 */ /* 0x000fea0003800000 */
.L_x_8136:
        /* <DEDUP_REMOVED lines=8> */
[----:B------:R-:W2:Y:S01]  /*1bf0*/  LDG.E.U8 R2, desc[UR36][R2.64] ;  /* 0x0000002402027981 */ /* 0x000ea2000c1e1100 */
[----:B------:R-:W-:Y:S01]  /*1c00*/  IMAD.MOV.U32 R16, RZ, RZ, RZ ;  /* 0x000000ffff107224 */ /* 0x000fe200078e00ff */
[----:B--2---:R-:W-:-:S04]  /*1c10*/  ISETP.NE.AND P0, PT, R2, RZ, PT ;  /* 0x000000ff0200720c */ /* 0x004fc80003f05270 */
[----:B------:R-:W-:Y:S01]  /*1c20*/  FSEL R17, RZ, 1.875, !P0 ;  /* 0x3ff00000ff117808 */ /* 0x000fe20004000000 */
[----:B------:R-:W-:Y:S08]  /*1c30*/  BRA `(.L_x_8141) ;  /* 0x0000000800707947 */ /* 0x000ff00003800000 */
.L_x_8150:
[----:B------:R2:W5:Y:S01]  /*1c40*/  LDG.E.64 R16, desc[UR36][R2.64] ;  /* 0x0000002402107981 */ /* 0x000562000c1e1b00 */
[----:B------:R-:W-:Y:S05]  /*1c50*/  BRA `(.L_x_8141) ;  /* 0x0000000800687947 */ /* 0x000fea0003800000 */
.L_x_8149:
        /* <DEDUP_REMOVED lines=23> */
[----:B------:R-:W-:-:S05]  /*1dd0*/  LOP3.LUT R5, R5, 0x80000000, R0, 0xf8, !PT ;  /* 0x8000000005057812 */ /* 0x000fca00078ef800 */
[----:B------:R-:W-:-:S04]  /*1de0*/  FMUL.FTZ R5, R5, 1 ;  /* 0x3f80000005057820 */ /* 0x000fc80000410000 */
[----:B------:R2:W3:Y:S02]  /*1df0*/  F2F.F64.F32 R16, R5 ;  /* 0x0000000500107310 */ /* 0x0004e40000201800 */
[----:B--23--:R-:W-:Y:S05]  /*1e00*/  BRA `(.L_x_8141) ;  /* 0x0000000400fc7947 */ /* 0x00cfea0003800000 */
.L_x_8152:
        /* <DEDUP_REMOVED lines=10> */
[----:B------:R-:W-:-:S05]  /*1eb0*/  LOP3.LUT R0, R0, 0x80000000, R5, 0xf8, !PT ;  /* 0x8000000000007812 */ /* 0x000fca00078ef805 */
[----:B------:R-:W-:-:S04]  /*1ec0*/  FMUL.FTZ R0, R0, 1 ;  /* 0x3f80000000007820 */ /* 0x000fc80000410000 */
[----:B------:R2:W3:Y:S02]  /*1ed0*/  F2F.F64.F32 R16, R0 ;  /* 0x0000000000107310 */ /* 0x0004e40000201800 */
[----:B--23--:R-:W-:Y:S05]  /*1ee0*/  BRA `(.L_x_8141) ;  /* 0x0000000400c47947 */ /* 0x00cfea0003800000 */
.L_x_8151:
[----:B------:R-:W2:Y:S02]  /*1ef0*/  LDG.E.U16 R0, desc[UR36][R2.64] ;  /* 0x0000002402007981 */ /* 0x000ea4000c1e1500 */
[----:B--2---:R-:W-:-:S04]  /*1f00*/  IMAD.U32 R0, R0, 0x10000, RZ ;  /* 0x0001000000007824 */ /* 0x004fc800078e00ff */
[----:B------:R-:W-:-:S04]  /*1f10*/  FMUL.FTZ R0, R0, 1 ;  /* 0x3f80000000007820 */ /* 0x000fc80000410000 */
[----:B------:R2:W3:Y:S02]  /*1f20*/  F2F.F64.F32 R16, R0 ;  /* 0x0000000000107310 */ /* 0x0004e40000201800 */
[----:B--23--:R-:W-:Y:S05]  /*1f30*/  BRA `(.L_x_8141) ;  /* 0x0000000400b07947 */ /* 0x00cfea0003800000 */
.L_x_8148:
        /* <DEDUP_REMOVED lines=9> */
[----:B--2---:R2:W3:Y:S02]  /*1fd0*/  I2F.F64.U16 R16, R2 ;  /* 0x0000000200107312 */ /* 0x0044e40000101800 */
[----:B--23--:R-:W-:Y:S05]  /*1fe0*/  BRA `(.L_x_8141) ;  /* 0x0000000400847947 */ /* 0x00cfea0003800000 */
.L_x_8155:
[----:B------:R-:W2:Y:S01]  /*1ff0*/  LDG.E.U8 R3, desc[UR36][R2.64] ;  /* 0x0000002402037981 */ /* 0x000ea2000c1e1100 */
[----:B------:R-:W-:Y:S02]  /*2000*/  CS2R R16, SRZ ;  /* 0x0000000000107805 */ /* 0x000fe4000001ff00 */
[----:B--2---:R-:W-:-:S13]  /*2010*/  ISETP.NE.AND P0, PT, R3, RZ, PT ;  /* 0x000000ff0300720c */ /* 0x004fda0003f05270 */
[----:B------:R-:W-:Y:S05]  /*2020*/  @!P0 BRA `(.L_x_8141) ;  /* 0x0000000400748947 */ /* 0x000fea0003800000 */
[----:B------:R-:W-:-:S13]  /*2030*/  ISETP.NE.AND P0, PT, R3, 0x80, PT ;  /* 0x000000800300780c */ /* 0x000fda0003f05270 */
[----:B------:R-:W-:Y:S01]  /*2040*/  @!P0 MOV R16, 0x20000000 ;  /* 0x2000000000108802 */ /* 0x000fe20000000f00 */
        /* <DEDUP_REMOVED lines=15> */
.L_x_8157:
[----:B------:R-:W-:Y:S05]  /*2140*/  BSYNC.RECONVERGENT B0 ;  /* 0x0000000000007941 */ /* 0x000fea0003800200 */
.L_x_8156:
[----:B------:R-:W-:Y:S01]  /*2150*/  IMAD.SHL.U32 R0, R0, 0x100000, RZ ;  /* 0x0010000000007824 */ /* 0x000fe200078e00ff */
[----:B------:R-:W-:-:S04]  /*2160*/  LEA R2, R2, 0x3b800000, 0x17 ;  /* 0x3b80000002027811 */ /* 0x000fc800078eb8ff */
[----:B------:R-:W-:-:S05]  /*2170*/  LOP3.LUT R0, R2, R0, R7, 0xfe, !PT ;  /* 0x0000000002007212 */ /* 0x000fca00078efe07 */
[----:B------:R-:W-:-:S04]  /*2180*/  FMUL.FTZ R0, R0, 1 ;  /* 0x3f80000000007820 */ /* 0x000fc80000410000 */
[----:B------:R2:W3:Y:S02]  /*2190*/  F2F.F64.F32 R16, R0 ;  /* 0x0000000000107310 */ /* 0x0004e40000201800 */
[----:B--23--:R-:W-:Y:S05]  /*21a0*/  BRA `(.L_x_8141) ;  /* 0x0000000400147947 */ /* 0x00cfea0003800000 */
.L_x_8154:
[----:B------:R-:W2:Y:S01]  /*21b0*/  LDG.E.U8 R3, desc[UR36][R2.64] ;  /* 0x0000002402037981 */ /* 0x000ea2000c1e1100 */
[----:B------:R-:W-:Y:S02]  /*21c0*/  CS2R R16, SRZ ;  /* 0x0000000000107805 */ /* 0x000fe4000001ff00 */
[----:B--2---:R-:W-:-:S13]  /*21d0*/  ISETP.NE.AND P0, PT, R3, RZ, PT ;  /* 0x000000ff0300720c */ /* 0x004fda0003f05270 */
[----:B------:R-:W-:Y:S05]  /*21e0*/  @!P0 BRA `(.L_x_8141) ;  /* 0x0000000400048947 */ /* 0x000fea0003800000 */
[----:B------:R-:W-:-:S13]  /*21f0*/  ISETP.NE.AND P0, PT, R3, 0x80, PT ;  /* 0x000000800300780c */ /* 0x000fda0003f05270 */
[----:B------:R-:W-:Y:S01]  /*2200*/  @!P0 IMAD.MOV.U32 R16, RZ, RZ, 0x20000000 ;  /* 0x20000000ff108424 */ /* 0x000fe200078e00ff */
        /* <DEDUP_REMOVED lines=15> */
.L_x_8159:
[----:B------:R-:W-:Y:S05]  /*2300*/  BSYNC.RECONVERGENT B0 ;  /* 0x0000000000007941 */ /* 0x000fea0003800200 */
.L_x_8158:
[----:B------:R-:W-:Y:S02]  /*2310*/  SHF.L.U32 R0, R0, 0x15, RZ ;  /* 0x0000001500007819 */ /* 0x000fe400000006ff */
[----:B------:R-:W-:-:S04]  /*2320*/  LEA R2, R2, 0x37800000, 0x17 ;  /* 0x3780000002027811 */ /* 0x000fc800078eb8ff */
[----:B------:R-:W-:-:S05]  /*2330*/  LOP3.LUT R0, R2, R0, R7, 0xfe, !PT ;  /* 0x0000000002007212 */ /* 0x000fca00078efe07 */
[----:B------:R-:W-:-:S04]  /*2340*/  FMUL.FTZ R0, R0, 1 ;  /* 0x3f80000000007820 */ /* 0x000fc80000410000 */
[----:B------:R2:W3:Y:S02]  /*2350*/  F2F.F64.F32 R16, R0 ;  /* 0x0000000000107310 */ /* 0x0004e40000201800 */
[----:B--23--:R-:W-:Y:S05]  /*2360*/  BRA `(.L_x_8141) ;  /* 0x0000000000a47947 */ /* 0x00cfea0003800000 */
.L_x_8153:
[----:B------:R-:W-:-:S09]  /*2370*/  UISETP.NE.AND UP0, UPT, UR4, 0x1c, UPT ;  /* 0x0000001c0400788c */ /* 0x000fd2000bf05270 */
[----:B------:R-:W-:Y:S05]  /*2380*/  BRA.U !UP0, `(.L_x_8160) ;  /* 0x0000000108947547 */ /* 0x000fea000b800000 */
[----:B------:R-:W-:-:S09]  /*2390*/  UISETP.NE.AND UP0, UPT, UR4, 0x1d, UPT ;  /* 0x0000001d0400788c */ /* 0x000fd2000bf05270 */
[----:B------:R-:W-:Y:S05]  /*23a0*/  BRA.U !UP0, `(.L_x_8161) ;  /* 0x0000000108807547 */ /* 0x000fea000b800000 */
[----:B------:R-:W-:-:S09]  /*23b0*/  UISETP.NE.AND UP0, UPT, UR4, 0x2c, UPT ;  /* 0x0000002c0400788c */ /* 0x000fd2000bf05270 */
[----:B------:R-:W-:Y:S05]  /*23c0*/  BRA.U !UP0, `(.L_x_8162) ;  /* 0x0000000108487547 */ /* 0x000fea000b800000 */
.L_x_8140:
        /* <DEDUP_REMOVED lines=16> */
.L_x_8163:
[----:B------:R-:W-:Y:S01]  /*24d0*/  CS2R R16, SRZ ;  /* 0x0000000000107805 */ /* 0x000fe2000001ff00 */
[----:B------:R-:W-:Y:S06]  /*24e0*/  BRA `(.L_x_8141) ;  /* 0x0000000000447947 */ /* 0x000fec0003800000 */
.L_x_8162:
[----:B------:R-:W2:Y:S01]  /*24f0*/  LDG.E.U8 R0, desc[UR36][R2.64] ;  /* 0x0000002402007981 */ /* 0x000ea2000c1e1100 */
[----:B------:R-:W-:Y:S02]  /*2500*/  IMAD.MOV.U32 R16, RZ, RZ, 0x0 ;  /* 0x00000000ff107424 */ /* 0x000fe400078e00ff */
[----:B------:R-:W-:Y:S01]  /*2510*/  IMAD.MOV.U32 R17, RZ, RZ, 0x38000000 ;  /* 0x38000000ff117424 */ /* 0x000fe200078e00ff */
[----:B--2---:R-:W-:-:S13]  /*2520*/  ISETP.NE.AND P0, PT, R0, RZ, PT ;  /* 0x000000ff0000720c */ /* 0x004fda0003f05270 */
[----:B------:R-:W-:Y:S05]  /*2530*/  @!P0 BRA `(.L_x_8141) ;  /* 0x0000000000308947 */ /* 0x000fea0003800000 */
[----:B------:R-:W-:-:S13]  /*2540*/  ISETP.NE.AND P0, PT, R0, 0xff, PT ;  /* 0x000000ff0000780c */ /* 0x000fda0003f05270 */
[----:B------:R-:W-:Y:S01]  /*2550*/  @P0 SHF.L.U32 R0, R0, 0x17, RZ ;  /* 0x0000001700000819 */ /* 0x000fe200000006ff */
[----:B------:R-:W-:Y:S02]  /*2560*/  @!P0 IMAD.MOV.U32 R16, RZ, RZ, 0x20000000 ;  /* 0x20000000ff108424 */ /* 0x000fe400078e00ff */
[----:B------:R-:W-:Y:S02]  /*2570*/  @!P0 IMAD.MOV.U32 R17, RZ, RZ, 0x7ff80000 ;  /* 0x7ff80000ff118424 */ /* 0x000fe400078e00ff */
[----:B------:R-:W-:-:S04]  /*2580*/  @P0 FMUL.FTZ R0, R0, 1 ;  /* 0x3f80000000000820 */ /* 0x000fc80000410000 */
[----:B------:R2:W3:Y:S02]  /*2590*/  @P0 F2F.F64.F32 R16, R0 ;  /* 0x0000000000100310 */ /* 0x0004e40000201800 */
[----:B--23--:R-:W-:Y:S05]  /*25a0*/  BRA `(.L_x_8141) ;  /* 0x0000000000147947 */ /* 0x00cfea0003800000 */
.L_x_8161:
[----:B------:R-:W2:Y:S02]  /*25b0*/  LDG.E.64 R16, desc[UR36][R2.64] ;  /* 0x0000002402107981 */ /* 0x000ea4000c1e1b00 */
[----:B--2---:R-:W2:Y:S02]  /*25c0*/  I2F.F64.U64 R16, R16 ;  /* 0x0000001000107312 */ /* 0x004ea40000301800 */
[----:B--2---:R-:W-:Y:S05]  /*25d0*/  BRA `(.L_x_8141) ;  /* 0x0000000000087947 */ /* 0x004fea0003800000 */
.L_x_8160:
[----:B------:R-:W2:Y:S02]  /*25e0*/  LDG.E R2, desc[UR36][R2.64] ;  /* 0x0000002402027981 */ /* 0x000ea4000c1e1900 */
[----:B--2---:R0:W1:Y:S02]  /*25f0*/  I2F.F64.U32 R16, R2 ;  /* 0x0000000200107312 */ /* 0x0040640000201800 */
.L_x_8141:
[----:B------:R-:W-:Y:S05]  /*2600*/  BSYNC.RECONVERGENT B6 ;  /* 0x0000000000067941 */ /* 0x000fea0003800200 */
.L_x_8135:
[----:B------:R-:W4:Y:S01]  /*2610*/  LDCU.64 UR6, c[0x0][0x5f8] ;  /* 0x0000bf00ff0677ac */ /* 0x000f220008000a00 */
[----:B------:R-:W-:Y:S01]  /*2620*/  BSSY.RECONVERGENT B6, `(.L_x_8164) ;  /* 0x00000ec000067945 */ /* 0x000fe20003800200 */
[----:B------:R-:W-:-:S04]  /*2630*/  UPRMT UR4, UR42, 0x9910, URZ ;  /* 0x000099102a047896 */ /* 0x000fc800080000ff */
[----:B------:R-:W-:Y:S01]  /*2640*/  UISETP.GT.AND UP0, UPT, UR4, 0x9, UPT ;  /* 0x000000090400788c */ /* 0x000fe2000bf04270 */
[----:B----4-:R-:W-:-:S04]  /*2650*/  IADD3 R22, P0, PT, R22, UR6, RZ ;  /* 0x0000000616167c10 */ /* 0x010fc8000ff1e0ff */
        /* <DEDUP_REMOVED lines=11> */
[----:B----4-:R-:W4:Y:S02]  /*2710*/  I2F.F64.S16 R4, R4 ;  /* 0x0000000400047312 */ /* 0x010f240000101c00 */
[----:B----4-:R-:W-:Y:S05]  /*2720*/  BRA `(.L_x_8170) ;  /* 0x0000000c006c7947 */ /* 0x010fea0003800000 */
.L_x_8168:
[----:B------:R-:W4:Y:S02]  /*2730*/  LDG.E.U8 R4, desc[UR36][R22.64] ;  /* 0x0000002416047981 */ /* 0x000f24000c1e1100 */
[----:B----4-:R-:W4:Y:S02]  /*2740*/  I2F.F64.U16 R4, R4 ;  /* 0x0000000400047312 */ /* 0x010f240000101800 */
[----:B----4-:R-:W-:Y:S05]  /*2750*/  BRA `(.L_x_8170) ;  /* 0x0000000c00607947 */ /* 0x010fea0003800000 */
.L_x_8167:
[----:B------:R-:W-:-:S09]  /*2760*/  UISETP.NE.AND UP0, UPT, UR4, 0x2, UPT ;  /* 0x000000020400788c */ /* 0x000fd2000bf05270 */
[----:B------:R-:W-:Y:S05]  /*2770*/  BRA.U !UP0, `(.L_x_8171) ;  /* 0x0000000108287547 */ /* 0x000fea000b800000 */
[----:B------:R-:W-:-:S09]  /*2780*/  UISETP.NE.AND UP0, UPT, UR4, 0x3, UPT ;  /* 0x000000030400788c */ /* 0x000fd2000bf05270 */
[----:B------:R-:W-:Y:S05]  /*2790*/  BRA.U !UP0, `(.L_x_8172) ;  /* 0x0000000108147547 */ /* 0x000fea000b800000 */
[----:B------:R-:W-:-:S09]  /*27a0*/  UISETP.NE.AND UP0, UPT, UR4, 0x4, UPT ;  /* 0x000000040400788c */ /* 0x000fd2000bf05270 */
[----:B------:R-:W-:Y:S05]  /*27b0*/  BRA.U UP0, `(.L_x_8169) ;  /* 0x0000000900bc7547 */ /* 0x000fea000b800000 */
[----:B------:R-:W4:Y:S02]  /*27c0*/  LDG.E.64 R4, desc[UR36][R22.64] ;  /* 0x0000002416047981 */ /* 0x000f24000c1e1b00 */
[----:B----4-:R-:W4:Y:S02]  /*27d0*/  I2F.F64.S64 R4, R4 ;  /* 0x0000000400047312 */ /* 0x010f240000301c00 */
[----:B----4-:R-:W-:Y:S05]  /*27e0*/  BRA `(.L_x_8170) ;  /* 0x0000000c003c7947 */ /* 0x010fea0003800000 */
.L_x_8172:
[----:B------:R-:W4:Y:S02]  /*27f0*/  LDG.E R4, desc[UR36][R22.64] ;  /* 0x0000002416047981 */ /* 0x000f24000c1e1900 */
[----:B----4-:R-:W4:Y:S02]  /*2800*/  I2F.F64 R4, R4 ;  /* 0x0000000400047312 */ /* 0x010f240000201c00 */
[----:B----4-:R-:W-:Y:S05]  /*2810*/  BRA `(.L_x_8170) ;  /* 0x0000000c00307947 */ /* 0x010fea0003800000 */
.L_x_8171:
[----:B------:R-:W4:Y:S02]  /*2820*/  LDG.E.U16 R4, desc[UR36][R22.64] ;  /* 0x0000002416047981 */ /* 0x000f24000c1e1500 */
[----:B----4-:R-:W4:Y:S02]  /*2830*/  I2F.F64.S16 R4, R4 ;  /* 0x0000000400047312 */ /* 0x010f240000101c00 */
[----:B----4-:R-:W-:Y:S05]  /*2840*/  BRA `(.L_x_8170) ;  /* 0x0000000c00247947 */ /* 0x010fea0003800000 */
.L_x_8166:
[----:B------:R-:W-:-:S09]  /*2850*/  UISETP.GT.AND UP0, UPT, UR4, 0x6, UPT ;  /* 0x000000060400788c */ /* 0x000fd2000bf04270 */
[----:B------:R-:W-:Y:S05]  /*2860*/  BRA.U UP0, `(.L_x_8173) ;  /* 0x0000000100347547 */ /* 0x000fea000b800000 */
[----:B------:R-:W-:-:S09]  /*2870*/  UISETP.NE.AND UP0, UPT, UR4, 0x5, UPT ;  /* 0x000000050400788c */ /* 0x000fd2000bf05270 */
[----:B------:R-:W-:Y:S05]  /*2880*/  BRA.U !UP0, `(.L_x_8174) ;  /* 0x0000000108187547 */ /* 0x000fea000b800000 */
[----:B------:R-:W-:-:S09]  /*2890*/  UISETP.NE.AND UP0, UPT, UR4, 0x6, UPT ;  /* 0x000000060400788c */ /* 0x000fd2000bf05270 */
[----:B------:R-:W-:Y:S05]  /*28a0*/  BRA.U UP0, `(.L_x_8169) ;  /* 0x0000000900807547 */ /* 0x000fea000b800000 */
[----:B------:R-:W4:Y:S02]  /*28b0*/  LDG.E R4, desc[UR36][R22.64] ;  /* 0x0000002416047981 */ /* 0x000f24000c1e1900 */
[----:B----4-:R-:W-:-:S06]  /*28c0*/  FMUL.FTZ R4, R4, 1 ;  /* 0x3f80000004047820 */ /* 0x010fcc0000410000 */
[----:B------:R-:W4:Y:S02]  /*28d0*/  F2F.F64.F32 R4, R4 ;  /* 0x0000000400047310 */ /* 0x000f240000201800 */
[----:B----4-:R-:W-:Y:S05]  /*28e0*/  BRA `(.L_x_8170) ;  /* 0x0000000800fc7947 */ /* 0x010fea0003800000 */
.L_x_8174:
[----:B------:R-:W4:Y:S02]  /*28f0*/  LDG.E.U16 R0, desc[UR36][R22.64] ;  /* 0x0000002416007981 */ /* 0x000f24000c1e1500 */
[----:B----4-:R-:W-:-:S05]  /*2900*/  HADD2.F32 R0, -RZ, R0.H0_H0 ;  /* 0x20000000ff007230 */ /* 0x010fca0000004100 */
[----:B------:R-:W-:-:S04]  /*2910*/  FMUL.FTZ R0, R0, 1 ;  /* 0x3f80000000007820 */ /* 0x000fc80000410000 */
[----:B------:R4:W0:Y:S02]  /*2920*/  F2F.F64.F32 R4, R0 ;  /* 0x0000000000047310 */ /* 0x0008240000201800 */
[----:B0---4-:R-:W-:Y:S05]  /*2930*/  BRA `(.L_x_8170) ;  /* 0x0000000800e87947 */ /* 0x011fea0003800000 */
.L_x_8173:
[----:B------:R-:W-:-:S09]  /*2940*/  UISETP.NE.AND UP0, UPT, UR4, 0x7, UPT ;  /* 0x000000070400788c */ /* 0x000fd2000bf05270 */
[----:B------:R-:W-:Y:S05]  /*2950*/  BRA.U !UP0, `(.L_x_8175) ;  /* 0x0000000108347547 */ /* 0x000fea000b800000 */
        /* <DEDUP_REMOVED lines=8> */
.L_x_8176:
[----:B------:R-:W4:Y:S02]  /*29e0*/  LDG.E.U16 R22, desc[UR36][R22.64] ;  /* 0x0000002416167981 */ /* 0x000f24000c1e1500 */
[----:B----4-:R-:W-:-:S05]  /*29f0*/  HADD2.F32 R0, -RZ, R22.H0_H0 ;  /* 0x20000016ff007230 */ /* 0x010fca0000004100 */
[----:B------:R-:W-:-:S04]  /*2a00*/  FMUL.FTZ R0, R0, 1 ;  /* 0x3f80000000007820 */ /* 0x000fc80000410000 */
[----:B------:R4:W0:Y:S02]  /*2a10*/  F2F.F64.F32 R4, R0 ;  /* 0x0000000000047310 */ /* 0x0008240000201800 */
[----:B0---4-:R-:W-:Y:S05]  /*2a20*/  BRA `(.L_x_8170) ;  /* 0x0000000800ac7947 */ /* 0x011fea0003800000 */
.L_x_8175:
[----:B------:R4:W5:Y:S01]  /*2a30*/  LDG.E.64 R4, desc[UR36][R22.64] ;  /* 0x0000002416047981 */ /* 0x000962000c1e1b00 */
[----:B------:R-:W-:Y:S05]  /*2a40*/  BRA `(.L_x_8170) ;  /* 0x0000000800a47947 */ /* 0x000fea0003800000 */
.L_x_8165:
        /* <DEDUP_REMOVED lines=8> */
[----:B------:R-:W4:Y:S01]  /*2ad0*/  LDG.E.U8 R22, desc[UR36][R22.64] ;  /* 0x0000002416167981 */ /* 0x000f22000c1e1100 */
[----:B------:R-:W-:Y:S01]  /*2ae0*/  IMAD.MOV.U32 R4, RZ, RZ, RZ ;  /* 0x000000ffff047224 */ /* 0x000fe200078e00ff */
[----:B----4-:R-:W-:-:S04]  /*2af0*/  ISETP.NE.AND P0, PT, R22, RZ, PT ;  /* 0x000000ff1600720c */ /* 0x010fc80003f05270 */
[----:B------:R-:W-:Y:S01]  /*2b00*/  FSEL R5, RZ, 1.875, !P0 ;  /* 0x3ff00000ff057808 */ /* 0x000fe20004000000 */
[----:B------:R-:W-:Y:S08]  /*2b10*/  BRA `(.L_x_8170) ;  /* 0x0000000800707947 */ /* 0x000ff00003800000 */
.L_x_8179:
[----:B------:R4:W5:Y:S01]  /*2b20*/  LDG.E.64 R4, desc[UR36][R22.64] ;  /* 0x0000002416047981 */ /* 0x000962000c1e1b00 */
[----:B------:R-:W-:Y:S05]  /*2b30*/  BRA `(.L_x_8170) ;  /* 0x0000000800687947 */ /* 0x000fea0003800000 */
.L_x_8178:
[----:B------:R-:W-:-:S09]  /*2b40*/  UISETP.NE.AND UP0, UPT, UR4, 0xf, UPT ;  /* 0x0000000f0400788c */ /* 0x000fd2000bf05270 */
[----:B------:R-:W-:Y:S05]  /*2b50*/  BRA.U !UP0, `(.L_x_8180) ;  /* 0x00000001089c7547 */ /* 0x000fea000b800000 */
[----:B------:R-:W-:-:S09]  /*2b60*/  UISETP.NE.AND UP0, UPT, UR4, 0x17, UPT ;  /* 0x000000170400788c */ /* 0x000fd2000bf05270 */
[----:B------:R-:W-:Y:S05]  /*2b70*/  BRA.U !UP0, `(.L_x_8181) ;  /* 0x00000001085c7547 */ /* 0x000fea000b800000 */
[----:B------:R-:W-:-:S09]  /*2b80*/  UISETP.NE.AND UP0, UPT, UR4, 0x18, UPT ;  /* 0x000000180400788c */ /* 0x000fd2000bf05270 */
[----:B------:R-:W-:Y:S05]  /*2b90*/  BRA.U UP0, `(.L_x_8169) ;  /* 0x0000000500c47547 */ /* 0x000fea000b800000 */
[----:B------:R-:W4:Y:S01]  /*2ba0*/  LDG.E.U8 R0, desc[UR36][R22.64] ;  /* 0x0000002416007981 */ /* 0x000f22000c1e1100 */
[----:B------:R-:W-:Y:S01]  /*2bb0*/  MOV R4, 0x1f ;  /* 0x0000001f00047802 */ /* 0x000fe20000000f00 */
[----:B----4-:R-:W-:-:S05]  /*2bc0*/  IMAD.SHL.U32 R0, R0, 0x1000000, RZ ;  /* 0x0100000000007824 */ /* 0x010fca00078e00ff */
[C---:B0-23--:R-:W-:Y:S02]  /*2bd0*/  LOP3.LUT R2, R0.reuse, 0x7f000000, RZ, 0xc0, !PT ;  /* 0x7f00000000027812 */ /* 0x04dfe400078ec0ff */
        /* <DEDUP_REMOVED lines=15> */
[----:B------:R0:W2:Y:S02]  /*2cd0*/  F2F.F64.F32 R4, R3 ;  /* 0x0000000300047310 */ /* 0x0000a40000201800 */
[----:B0-2---:R-:W-:Y:S05]  /*2ce0*/  BRA `(.L_x_8170) ;  /* 0x0000000400fc7947 */ /* 0x005fea0003800000 */
.L_x_8181:
[----:B--23--:R-:W0:Y:S02]  /*2cf0*/  LDG.E.U8 R3, desc[UR36][R22.64] ;  /* 0x0000002416037981 */ /* 0x00ce24000c1e1100 */
[C---:B0-----:R-:W-:Y:S01]  /*2d00*/  SHF.L.U32 R2, R3.reuse, 0x19, RZ ;  /* 0x0000001903027819 */ /* 0x041fe200000006ff */
        /* <DEDUP_REMOVED lines=10> */
[----:B------:R0:W2:Y:S02]  /*2db0*/  F2F.F64.F32 R4, R0 ;  /* 0x0000000000047310 */ /* 0x0000a40000201800 */
[----:B0-2---:R-:W-:Y:S05]  /*2dc0*/  BRA `(.L_x_8170) ;  /* 0x0000000400c47947 */ /* 0x005fea0003800000 */
.L_x_8180:
[----:B------:R-:W4:Y:S02]  /*2dd0*/  LDG.E.U16 R0, desc[UR36][R22.64] ;  /* 0x0000002416007981 */ /* 0x000f24000c1e1500 */
[----:B----4-:R-:W-:-:S04]  /*2de0*/  IMAD.U32 R0, R0, 0x10000, RZ ;  /* 0x0001000000007824 */ /* 0x010fc800078e00ff */
[----:B------:R-:W-:-:S04]  /*2df0*/  FMUL.FTZ R0, R0, 1 ;  /* 0x3f80000000007820 */ /* 0x000fc80000410000 */
[----:B------:R4:W0:Y:S02]  /*2e00*/  F2F.F64.F32 R4, R0 ;  /* 0x0000000000047310 */ /* 0x0008240000201800 */
[----:B0---4-:R-:W-:Y:S05]  /*2e10*/  BRA `(.L_x_8170) ;  /* 0x0000000400b07947 */ /* 0x011fea0003800000 */
.L_x_8177:
        /* <DEDUP_REMOVED lines=9> */
[----:B----4-:R-:W4:Y:S02]  /*2eb0*/  I2F.F64.U16 R4, R4 ;  /* 0x0000000400047312 */ /* 0x010f240000101800 */
[----:B----4-:R-:W-:Y:S05]  /*2ec0*/  BRA `(.L_x_8170) ;  /* 0x0000000400847947 */ /* 0x010fea0003800000 */
.L_x_8184:
[----:B------:R-:W4:Y:S01]  /*2ed0*/  LDG.E.U8 R22, desc[UR36][R22.64] ;  /* 0x0000002416167981 */ /* 0x000f22000c1e1100 */
[----:B------:R-:W-:Y:S02]  /*2ee0*/  CS2R R4, SRZ ;  /* 0x0000000000047805 */ /* 0x000fe4000001ff00 */
[----:B----4-:R-:W-:-:S13]  /*2ef0*/  ISETP.NE.AND P0, PT, R22, RZ, PT ;  /* 0x000000ff1600720c */ /* 0x010fda0003f05270 */
[----:B------:R-:W-:Y:S05]  /*2f00*/  @!P0 BRA `(.L_x_8170) ;  /* 0x0000000400748947 */ /* 0x000fea0003800000 */
[----:B------:R-:W-:-:S13]  /*2f10*/  ISETP.NE.AND P0, PT, R22, 0x80, PT ;  /* 0x000000801600780c */ /* 0x000fda0003f05270 */
[----:B------:R-:W-:Y:S01]  /*2f20*/  @!P0 MOV R4, 0x20000000 ;  /* 0x2000000000048802 */ /* 0x000fe20000000f00 */
[----:B------:R-:W-:Y:S01]  /*2f30*/  @!P0 IMAD.MOV.U32 R5, RZ, RZ, 0x7ff80000 ;  /* 0x7ff80000ff058424 */ /* 0x000fe200078e00ff */
[----:B------:R-:W-:Y:S06]  /*2f40*/  @!P0 BRA `(.L_x_8170) ;  /* 0x0000000400648947 */ /* 0x000fec0003800000 */
[--C-:B------:R-:W-:Y:S01]  /*2f50*/  SHF.R.U32.HI R0, RZ, 0x3, R22.reuse ;  /* 0x00000003ff007819 */ /* 0x100fe20000011616 */
[----:B------:R-:W-:Y:S03]  /*2f60*/  BSSY.RECONVERGENT B0, `(.L_x_8185) ;  /* 0x000000c000007945 */ /* 0x000fe60003800200 */
[----:B0-23--:R-:W-:Y:S02]  /*2f70*/  LOP3.LUT P0, R2, R0, 0xf, RZ, 0xc0, !PT ;  /* 0x0000000f00027812 */ /* 0x00dfe4000780c0ff */
        /* <DEDUP_REMOVED lines=10> */
.L_x_8186:
[----:B------:R-:W-:Y:S05]  /*3020*/  BSYNC.RECONVERGENT B0 ;  /* 0x0000000000007941 */ /* 0x000fea0003800200 */
.L_x_8185:
[----:B------:R-:W-:Y:S01]  /*3030*/  IMAD.SHL.U32 R0, R0, 0x100000, RZ ;  /* 0x0010000000007824 */ /* 0x000fe200078e00ff */
[----:B------:R-:W-:-:S04]  /*3040*/  LEA R2, R2, 0x3b800000, 0x17 ;  /* 0x3b80000002027811 */ /* 0x000fc800078eb8ff */
[----:B------:R-:W-:-:S05]  /*3050*/  LOP3.LUT R0, R2, R0, R7, 0xfe, !PT ;  /* 0x0000000002007212 */ /* 0x000fca00078efe07 */
[----:B------:R-:W-:-:S04]  /*3060*/  FMUL.FTZ R0, R0, 1 ;  /* 0x3f80000000007820 */ /* 0x000fc80000410000 */
[----:B------:R0:W2:Y:S02]  /*3070*/  F2F.F64.F32 R4, R0 ;  /* 0x0000000000047310 */ /* 0x0000a40000201800 */
[----:B0-2---:R-:W-:Y:S05]  /*3080*/  BRA `(.L_x_8170) ;  /* 0x0000000400147947 */ /* 0x005fea0003800000 */
.L_x_8183:
[----:B------:R-:W4:Y:S01]  /*3090*/  LDG.E.U8 R22, desc[UR36][R22.64] ;  /* 0x0000002416167981 */ /* 0x000f22000c1e1100 */
[----:B------:R-:W-:Y:S02]  /*30a0*/  CS2R R4, SRZ ;  /* 0x0000000000047805 */ /* 0x000fe4000001ff00 */
[----:B----4-:R-:W-:-:S13]  /*30b0*/  ISETP.NE.AND P0, PT, R22, RZ, PT ;  /* 0x000000ff1600720c */ /* 0x010fda0003f05270 */
[----:B------:R-:W-:Y:S05]  /*30c0*/  @!P0 BRA `(.L_x_8170) ;  /* 0x0000000400048947 */ /* 0x000fea0003800000 */
[----:B------:R-:W-:-:S13]  /*30d0*/  ISETP.NE.AND P0, PT, R22, 0x80, PT ;  /* 0x000000801600780c */ /* 0x000fda0003f05270 */
[----:B------:R-:W-:Y:S01]  /*30e0*/  @!P0 IMAD.MOV.U32 R4, RZ, RZ, 0x20000000 ;  /* 0x20000000ff048424 */ /* 0x000fe200078e00ff */
[----:B------:R-:W-:Y:S01]  /*30f0*/  @!P0 MOV R5, 0x7ff80000 ;  /* 0x7ff8000000058802 */ /* 0x000fe20000000f00 */
        /* <DEDUP_REMOVED lines=14> */
.L_x_8188:
[----:B------:R-:W-:Y:S05]  /*31e0*/  BSYNC.RECONVERGENT B0 ;  /* 0x0000000000007941 */ /* 0x000fea0003800200 */
.L_x_8187:
[----:B------:R-:W-:Y:S02]  /*31f0*/  SHF.L.U32 R0, R0, 0x15, RZ ;  /* 0x0000001500007819 */ /* 0x000fe400000006ff */
[----:B------:R-:W-:-:S04]  /*3200*/  LEA R2, R2, 0x37800000, 0x17 ;  /* 0x3780000002027811 */ /* 0x000fc800078eb8ff */
[----:B------:R-:W-:-:S05]  /*3210*/  LOP3.LUT R0, R2, R0, R7, 0xfe, !PT ;  /* 0x0000000002007212 */ /* 0x000fca00078efe07 */
[----:B------:R-:W-:-:S04]  /*3220*/  FMUL.FTZ R0, R0, 1 ;  /* 0x3f80000000007820 */ /* 0x000fc80000410000 */
[----:B------:R0:W2:Y:S02]  /*3230*/  F2F.F64.F32 R4, R0 ;  /* 0x0000000000047310 */ /* 0x0000a40000201800 */
[----:B0-2---:R-:W-:Y:S05]  /*3240*/  BRA `(.L_x_8170) ;  /* 0x0000000000a47947 */ /* 0x005fea0003800000 */
.L_x_8182:
[----:B------:R-:W-:-:S09]  /*3250*/  UISETP.NE.AND UP0, UPT, UR4, 0x1c, UPT ;  /* 0x0000001c0400788c */ /* 0x000fd2000bf05270 */
[----:B------:R-:W-:Y:S05]  /*3260*/  BRA.U !UP0, `(.L_x_8189) ;  /* 0x0000000108947547 */ /* 0x000fea000b800000 */
[----:B------:R-:W-:-:S09]  /*3270*/  UISETP.NE.AND UP0, UPT, UR4, 0x1d, UPT ;  /* 0x0000001d0400788c */ /* 0x000fd2000bf05270 */
[----:B------:R-:W-:Y:S05]  /*3280*/  BRA.U !UP0, `(.L_x_8190) ;  /* 0x0000000108807547 */ /* 0x000fea000b800000 */
[----:B------:R-:W-:-:S09]  /*3290*/  UISETP.NE.AND UP0, UPT, UR4, 0x2c, UPT ;  /* 0x0000002c0400788c */ /* 0x000fd2000bf05270 */
[----:B------:R-:W-:Y:S05]  /*32a0*/  BRA.U !UP0, `(.L_x_8191) ;  /* 0x0000000108487547 */ /* 0x000fea000b800000 */
.L_x_8169:
[----:B0-23--:R-:W-:Y:S01]  /*32b0*/  MOV R2, 0x0 ;  /* 0x0000000000027802 */ /* 0x00dfe20000000f00 */
[----:B------:R-:W0:Y:S01]  /*32c0*/  LDCU.64 UR4, c[0x4][0x188] ;  /* 0x01003100ff0477ac */ /* 0x000e220008000a00 */
[----:B------:R-:W-:Y:S02]  /*32d0*/  HFMA2 R13, -RZ, RZ, 0, 0 ;  /* 0x00000000ff0d7431 */ /* 0x000fe400000001ff */
[----:B------:R-:W-:Y:S01]  /*32e0*/  IMAD.MOV.U32 R8, RZ, RZ, 0x4e ;  /* 0x0000004eff087424 */ /* 0x000fe200078e00ff */
[----:B------:R-:W2:Y:S01]  /*32f0*/  LDCU.64 UR6, c[0x4][0x190] ;  /* 0x01003200ff0677ac */ /* 0x000ea20008000a00 */
[----:B------:R-:W3:Y:S01]  /*3300*/  LDC.64 R2, c[0x4][R2] ;  /* 0x0100000002027b82 */ /* 0x000ee20000000a00 */
[----:B------:R-:W-:Y:S01]  /*3310*/  IMAD.MOV.U32 R12, RZ, RZ, 0x1 ;  /* 0x00000001ff0c7424 */ /* 0x000fe200078e00ff */
[----:B------:R-:W4:Y:S01]  /*3320*/  LDCU.64 UR8, c[0x4][0x8] ;  /* 0x01000100ff0877ac */ /* 0x000f220008000a00 */
[----:B0-----:R-:W-:Y:S02]  /*3330*/  IMAD.U32 R4, RZ, RZ, UR4 ;  /* 0x00000004ff047e24 */ /* 0x001fe4000f8e00ff */
[----:B------:R-:W-:Y:S01]  /*3340*/  IMAD.U32 R5, RZ, RZ, UR5 ;  /* 0x00000005ff057e24 */ /* 0x000fe2000f8e00ff */
[----:B--2---:R-:W-:Y:S01]  /*3350*/  MOV R6, UR6 ;  /* 0x0000000600067c02 */ /* 0x004fe20008000f00 */
[----:B------:R-:W-:-:S02]  /*3360*/  IMAD.U32 R7, RZ, RZ, UR7 ;  /* 0x00000007ff077e24 */ /* 0x000fc4000f8e00ff */
[----:B----4-:R-:W-:Y:S01]  /*3370*/  IMAD.U32 R10, RZ, RZ, UR8 ;  /* 0x00000008ff0a7e24 */ /* 0x010fe2000f8e00ff */
[----:B------:R-:W-:-:S07]  /*3380*/  MOV R11, UR9 ;  /* 0x00000009000b7c02 */ /* 0x000fce0008000f00 */
[----:B------:R-:W-:-:S07]  /*3390*/  LEPC R20, `(.L_x_8192) ;  /* 0x000000001014794e */ /* 0x000fce0000000000 */
[----:B-1-3-5:R-:W-:Y:S05]  /*33a0*/  CALL.ABS.NOINC R2 ;  /* 0x0000000002007343 */ /* 0x02afea0003c00000 */
.L_x_8192:
[----:B------:R-:W-:Y:S01]  /*33b0*/  CS2R R4, SRZ ;  /* 0x0000000000047805 */ /* 0x000fe2000001ff00 */
[----:B------:R-:W-:Y:S06]  /*33c0*/  BRA `(.L_x_8170) ;  /* 0x0000000000447947 */ /* 0x000fec0003800000 */
.L_x_8191:
[----:B------:R-:W4:Y:S01]  /*33d0*/  LDG.E.U8 R0, desc[UR36][R22.64] ;  /* 0x0000002416007981 */ /* 0x000f22000c1e1100 */
[----:B------:R-:W-:Y:S02]  /*33e0*/  IMAD.MOV.U32 R4, RZ, RZ, 0x0 ;  /* 0x00000000ff047424 */ /* 0x000fe400078e00ff */
[----:B------:R-:W-:Y:S01]  /*33f0*/  IMAD.MOV.U32 R5, RZ, RZ, 0x38000000 ;  /* 0x38000000ff057424 */ /* 0x000fe200078e00ff */
[----:B----4-:R-:W-:-:S13]  /*3400*/  ISETP.NE.AND P0, PT, R0, RZ, PT ;  /* 0x000000ff0000720c */ /* 0x010fda0003f05270 */
[----:B------:R-:W-:Y:S05]  /*3410*/  @!P0 BRA `(.L_x_8170) ;  /* 0x0000000000308947 */ /* 0x000fea0003800000 */
[----:B------:R-:W-:-:S13]  /*3420*/  ISETP.NE.AND P0, PT, R0, 0xff, PT ;  /* 0x000000ff0000780c */ /* 0x000fda0003f05270 */
[----:B------:R-:W-:Y:S01]  /*3430*/  @P0 SHF.L.U32 R0, R0, 0x17, RZ ;  /* 0x0000001700000819 */ /* 0x000fe200000006ff */
[----:B------:R-:W-:Y:S02]  /*3440*/  @!P0 IMAD.MOV.U32 R4, RZ, RZ, 0x20000000 ;  /* 0x20000000ff048424 */ /* 0x000fe400078e00ff */
[----:B------:R-:W-:Y:S02]  /*3450*/  @!P0 IMAD.MOV.U32 R5, RZ, RZ, 0x7ff80000 ;  /* 0x7ff80000ff058424 */ /* 0x000fe400078e00ff */
[----:B------:R-:W-:-:S04]  /*3460*/  @P0 FMUL.FTZ R0, R0, 1 ;  /* 0x3f80000000000820 */ /* 0x000fc80000410000 */
[----:B------:R4:W0:Y:S02]  /*3470*/  @P0 F2F.F64.F32 R4, R0 ;  /* 0x0000000000040310 */ /* 0x0008240000201800 */
[----:B0---4-:R-:W-:Y:S05]  /*3480*/  BRA `(.L_x_8170) ;  /* 0x0000000000147947 */ /* 0x011fea0003800000 */
.L_x_8190:
[----:B------:R-:W4:Y:S02]  /*3490*/  LDG.E.64 R4, desc[UR36][R22.64] ;  /* 0x0000002416047981 */ /* 0x000f24000c1e1b00 */
[----:B----4-:R-:W4:Y:S02]  /*34a0*/  I2F.F64.U64 R4, R4 ;  /* 0x0000000400047312 */ /* 0x010f240000301800 */
[----:B----4-:R-:W-:Y:S05]  /*34b0*/  BRA `(.L_x_8170) ;  /* 0x0000000000087947 */ /* 0x010fea0003800000 */
.L_x_8189:
[----:B------:R-:W4:Y:S02]  /*34c0*/  LDG.E R4, desc[UR36][R22.64] ;  /* 0x0000002416047981 */ /* 0x000f24000c1e1900 */
[----:B----4-:R-:W4:Y:S02]  /*34d0*/  I2F.F64.U32 R4, R4 ;  /* 0x0000000400047312 */ /* 0x010f240000201800 */
.L_x_8170:
[----:B------:R-:W-:Y:S05]  /*34e0*/  BSYNC.RECONVERGENT B6 ;  /* 0x0000000000067941 */ /* 0x000fea0003800200 */
.L_x_8164:
[----:B------:R-:W0:Y:S01]  /*34f0*/  LDCU.64 UR6, c[0x0][0x5e8] ;  /* 0x0000bd00ff0677ac */ /* 0x000e220008000a00 */
[----:B-1---5:R-:W1:Y:S02]  /*3500*/  DSETP.GT.AND P0, PT, R16, RZ, PT ;  /* 0x000000ff1000722a */ /* 0x022e640003f04000 */
[----:B-1----:R-:W-:Y:S01]  /*3510*/  FSEL R7, RZ, 1.875, !P0 ;  /* 0x3ff00000ff077808 */ /* 0x002fe20004000000 */
[----:B------:R-:W-:-:S04]  /*3520*/  UPRMT UR4, UR43, 0x9910, URZ ;  /* 0x000099102b047896 */ /* 0x000fc800080000ff */
[----:B------:R-:W-:Y:S01]  /*3530*/  UISETP.GT.AND UP0, UPT, UR4, 0x9, UPT ;  /* 0x000000090400788c */ /* 0x000fe2000bf04270 */
[----:B0-23--:R-:W-:-:S04]  /*3540*/  IADD3 R2, P2, PT, R18, UR6, RZ ;  /* 0x0000000612027c10 */ /* 0x00dfc8000ff5e0ff */
[----:B------:R-:W-:-:S15]  /*3550*/  IADD3.X R3, PT, PT, RZ, UR7, RZ, P2, !PT ;  /* 0x00000007ff037c10 */ /* 0x000fde00097fe4ff */
[----:B------:R-:W-:-:S15]  /*3560*/  NOP ;  /* 0x0000000000007918 */ /* 0x000fde0000000000 */
[----:B------:R-:W-:-:S15]  /*3570*/  NOP ;  /* 0x0000000000007918 */ /* 0x000fde0000000000 */
[----:B------:R-:W-:-:S07]  /*3580*/  NOP ;  /* 0x0000000000007918 */ /* 0x000fce0000000000 */
[----:B------:R-:W4:Y:S02]  /*3590*/  DSETP.NEU.AND P1, PT, R16, RZ, PT ;  /* 0x000000ff1000722a */ /* 0x000f240003f2d000 */
[----:B----4-:R-:W-:Y:S02]  /*35a0*/  FSEL R4, R4, RZ, !P1 ;  /* 0x000000ff04047208 */ /* 0x010fe40004800000 */
[----:B------:R-:W-:Y:S01]  /*35b0*/  FSEL R5, R5, R7, !P1 ;  /* 0x0000000705057208 */ /* 0x000fe20004800000 */
        /* <DEDUP_REMOVED lines=9> */
[----:B------:R-:W0:Y:S02]  /*3650*/  F2I.F64.TRUNC R5, R4 ;  /* 0x0000000400057311 */ /* 0x000e24000030d100 */
[----:B0-----:R0:W-:Y:S01]  /*3660*/  STG.E.U8 desc[UR36][R2.64], R5 ;  /* 0x0000000502007986 */ /* 0x0011e2000c101124 */
[----:B------:R-:W-:Y:S05]  /*3670*/  BRA `(.L_x_8198) ;  /* 0x0000001000947947 */ /* 0x000fea0003800000 */
.L_x_8196:
[----:B------:R-:W0:Y:S02]  /*3680*/  F2I.S64.F64.TRUNC R4, R4 ;  /* 0x0000000400047311 */ /* 0x000e24000030d900 */
[----:B0-----:R-:W-:-:S05]  /*3690*/  IMAD.MOV.U32 R7, RZ, RZ, R4 ;  /* 0x000000ffff077224 */ /* 0x001fca00078e0004 */
[----:B------:R0:W-:Y:S01]  /*36a0*/  STG.E.U8 desc[UR36][R2.64], R7 ;  /* 0x0000000702007986 */ /* 0x0001e2000c101124 */
[----:B------:R-:W-:Y:S05]  /*36b0*/  BRA `(.L_x_8198) ;  /* 0x0000001000847947 */ /* 0x000fea0003800000 */
.L_x_8195:
[----:B------:R-:W-:-:S09]  /*36c0*/  UISETP.NE.AND UP0, UPT, UR4, 0x2, UPT ;  /* 0x000000020400788c */ /* 0x000fd2000bf05270 */
[----:B------:R-:W-:Y:S05]  /*36d0*/  BRA.U !UP0, `(.L_x_8199) ;  /* 0x0000000108287547 */ /* 0x000fea000b800000 */
[----:B------:R-:W-:-:S09]  /*36e0*/  UISETP.NE.AND UP0, UPT, UR4, 0x3, UPT ;  /* 0x000000030400788c */ /* 0x000fd2000bf05270 */
[----:B------:R-:W-:Y:S05]  /*36f0*/  BRA.U !UP0, `(.L_x_8200) ;  /* 0x0000000108147547 */ /* 0x000fea000b800000 */
[----:B------:R-:W-:-:S09]  /*3700*/  UISETP.NE.AND UP0, UPT, UR4, 0x4, UPT ;  /* 0x000000040400788c */ /* 0x000fd2000bf05270 */
[----:B------:R-:W-:Y:S05]  /*3710*/  BRA.U UP0, `(.L_x_8197) ;  /* 0x0000000d00b47547 */ /* 0x000fea000b800000 */
[----:B------:R-:W0:Y:S02]  /*3720*/  F2I.S64.F64.TRUNC R4, R4 ;  /* 0x0000000400047311 */ /* 0x000e24000030d900 */
[----:B0-----:R0:W-:Y:S01]  /*3730*/  STG.E.64 desc[UR36][R2.64], R4 ;  /* 0x0000000402007986 */ /* 0x0011e2000c101b24 */
[----:B------:R-:W-:Y:S05]  /*3740*/  BRA `(.L_x_8198) ;  /* 0x0000001000607947 */ /* 0x000fea0003800000 */
.L_x_8200:
[----:B------:R-:W0:Y:S02]  /*3750*/  F2I.F64.TRUNC R5, R4 ;  /* 0x0000000400057311 */ /* 0x000e24000030d100 */
[----:B0-----:R0:W-:Y:S01]  /*3760*/  STG.E desc[UR36][R2.64], R5 ;  /* 0x0000000502007986 */ /* 0x0011e2000c101924 */
[----:B------:R-:W-:Y:S05]  /*3770*/  BRA `(.L_x_8198) ;  /* 0x0000001000547947 */ /* 0x000fea0003800000 */
.L_x_8199:
[----:B------:R-:W0:Y:S02]  /*3780*/  F2I.F64.TRUNC R5, R4 ;  /* 0x0000000400057311 */ /* 0x000e24000030d100 */
[----:B0-----:R0:W-:Y:S01]  /*3790*/  STG.E.U16 desc[UR36][R2.64], R5 ;  /* 0x0000000502007986 */ /* 0x0011e2000c101524 */
[----:B------:R-:W-:Y:S05]  /*37a0*/  BRA `(.L_x_8198) ;  /* 0x0000001000487947 */ /* 0x000fea0003800000 */
.L_x_8194:
[----:B------:R-:W-:-:S09]  /*37b0*/  UISETP.GT.AND UP0, UPT, UR4, 0x6, UPT ;  /* 0x000000060400788c */ /* 0x000fd2000bf04270 */
[----:B------:R-:W-:Y:S05]  /*37c0*/  BRA.U UP0, `(.L_x_8201) ;  /* 0x00000001006c7547 */ /* 0x000fea000b800000 */
[----:B------:R-:W-:-:S09]  /*37d0*/  UISETP.NE.AND UP0, UPT, UR4, 0x5, UPT ;  /* 0x000000050400788c */ /* 0x000fd2000bf05270 */
[----:B------:R-:W-:Y:S05]  /*37e0*/  BRA.U !UP0, `(.L_x_8202) ;  /* 0x0000000108347547 */ /* 0x000fea000b800000 */
[----:B------:R-:W-:-:S09]  /*37f0*/  UISETP.NE.AND UP0, UPT, UR4, 0x6, UPT ;  /* 0x000000060400788c */ /* 0x000fd2000bf05270 */
[----:B------:R-:W-:Y:S05]  /*3800*/  BRA.U UP0, `(.L_x_8197) ;  /* 0x0000000d00787547 */ /* 0x000fea000b800000 */
[----:B------:R-:W-:Y:S01]  /*3810*/  UMOV UR4, 0xf0000000 ;  /* 0xf000000000047882 */ /* 0x000fe20000000000 */
[----:B------:R-:W-:Y:S01]  /*3820*/  UMOV UR5, 0x380fffff ;  /* 0x380fffff00057882 */ /* 0x000fe20000000000 */
[----:B------:R-:W0:-:S15]  /*3830*/  F2F.F32.F64 R7, R4 ;  /* 0x0000000400077310 */ /* 0x000e1e0000301000 */
[----:B------:R-:W-:-:S15]  /*3840*/  NOP ;  /* 0x0000000000007918 */ /* 0x000fde0000000000 */
[----:B------:R-:W-:-:S15]  /*3850*/  NOP ;  /* 0x0000000000007918 */ /* 0x000fde0000000000 */
[----:B------:R-:W-:-:S15]  /*3860*/  NOP ;  /* 0x0000000000007918 */ /* 0x000fde0000000000 */
[----:B------:R-:W-:-:S04]  /*3870*/  NOP ;  /* 0x0000000000007918 */ /* 0x000fc80000000000 */
[----:B------:R-:W0:Y:S02]  /*3880*/  DSETP.GEU.AND P0, PT, |R4|, UR4, PT ;  /* 0x0000000404007e2a */ /* 0x000e24000bf0e200 */
[----:B0-----:R-:W-:-:S05]  /*3890*/  @!P0 FMUL R7, R7, 1.175494350822287508e-38 ;  /* 0x0080000007078820 */ /* 0x001fca0000400000 */
[----:B------:R1:W-:Y:S01]  /*38a0*/  STG.E desc[UR36][R2.64], R7 ;  /* 0x0000000702007986 */ /* 0x0003e2000c101924 */
[----:B------:R-:W-:Y:S05]  /*38b0*/  BRA `(.L_x_8198) ;  /* 0x0000001000047947 */ /* 0x000fea0003800000 */
.L_x_8202:
        /* <DEDUP_REMOVED lines=9> */
[----:B------:R-:W-:-:S05]  /*3950*/  F2FP.F16.F32.PACK_AB R0, RZ, R0 ;  /* 0x00000000ff00723e */ /* 0x000fca00000000ff */
[----:B------:R0:W-:Y:S01]  /*3960*/  STG.E.U16 desc[UR36][R2.64], R0 ;  /* 0x0000000002007986 */ /* 0x0001e2000c101524 */
[----:B------:R-:W-:Y:S05]  /*3970*/  BRA `(.L_x_8198) ;  /* 0x0000000c00d47947 */ /* 0x000fea0003800000 */
.L_x_8201:
[----:B------:R-:W-:-:S09]  /*3980*/  UISETP.NE.AND UP0, UPT, UR4, 0x7, UPT ;  /* 0x000000070400788c */ /* 0x000fd2000bf05270 */
[----:B------:R-:W-:Y:S05]  /*3990*/  BRA.U !UP0, `(.L_x_8203) ;  /* 0x0000000108747547 */ /* 0x000fea000b800000 */
        /* <DEDUP_REMOVED lines=11> */
[----:B------:R-:W0:Y:S01]  /*3a50*/  DSETP.GEU.AND P0, PT, |R4|, UR4, PT ;  /* 0x0000000404007e2a */ /* 0x000e22000bf0e200 */
[----:B------:R-:W-:Y:S02]  /*3a60*/  IMAD.MOV.U32 R7, RZ, RZ, RZ ;  /* 0x000000ffff077224 */ /* 0x000fe400078e00ff */
[----:B0-----:R-:W-:-:S05]  /*3a70*/  @!P0 FMUL R6, R6, 1.175494350822287508e-38 ;  /* 0x0080000006068820 */ /* 0x001fca0000400000 */
[----:B------:R3:W-:Y:S01]  /*3a80*/  STG.E.64 desc[UR36][R2.64], R6 ;  /* 0x0000000602007986 */ /* 0x0007e2000c101b24 */
[----:B------:R-:W-:Y:S05]  /*3a90*/  BRA `(.L_x_8198) ;  /* 0x0000000c008c7947 */ /* 0x000fea0003800000 */
.L_x_8204:
        /* <DEDUP_REMOVED lines=9> */
[----:B------:R-:W-:-:S04]  /*3b30*/  F2FP.F16.F32.PACK_AB R5, RZ, R0 ;  /* 0x00000000ff05723e */ /* 0x000fc800000000ff */
[----:B------:R-:W-:-:S05]  /*3b40*/  PRMT R5, R5, 0x5410, RZ ;  /* 0x0000541005057816 */ /* 0x000fca00000000ff */
[----:B------:R2:W-:Y:S01]  /*3b50*/  STG.E desc[UR36][R2.64], R5 ;  /* 0x0000000502007986 */ /* 0x0005e2000c101924 */
[----:B------:R-:W-:Y:S05]  /*3b60*/  BRA `(.L_x_8198) ;  /* 0x0000000c00587947 */ /* 0x000fea0003800000 */
.L_x_8203:
[----:B------:R4:W-:Y:S01]  /*3b70*/  STG.E.64 desc[UR36][R2.64], R4 ;  /* 0x0000000402007986 */ /* 0x0009e2000c101b24 */
[----:B------:R-:W-:Y:S05]  /*3b80*/  BRA `(.L_x_8198) ;  /* 0x0000000c00507947 */ /* 0x000fea0003800000 */
.L_x_8193:
        /* <DEDUP_REMOVED lines=8> */
[----:B------:R-:W0:Y:S02]  /*3c10*/  DSETP.NEU.AND P0, PT, R4, RZ, PT ;  /* 0x000000ff0400722a */ /* 0x000e240003f0d000 */
[----:B0-----:R-:W-:-:S05]  /*3c20*/  SEL R5, RZ, 0x1, !P0 ;  /* 0x00000001ff057807 */ /* 0x001fca0004000000 */
[----:B------:R0:W-:Y:S01]  /*3c30*/  STG.E.U8 desc[UR36][R2.64], R5 ;  /* 0x0000000502007986 */ /* 0x0001e2000c101124 */
[----:B------:R-:W-:Y:S05]  /*3c40*/  BRA `(.L_x_8198) ;  /* 0x0000000c00207947 */ /* 0x000fea0003800000 */
.L_x_8207:
[----:B------:R-:W-:-:S05]  /*3c50*/  CS2R R6, SRZ ;  /* 0x0000000000067805 */ /* 0x000fca000001ff00 */
[----:B------:R0:W-:Y:S01]  /*3c60*/  STG.E.128 desc[UR36][R2.64], R4 ;  /* 0x0000000402007986 */ /* 0x0001e2000c101d24 */
[----:B------:R-:W-:Y:S05]  /*3c70*/  BRA `(.L_x_8198) ;  /* 0x0000000c00147947 */ /* 0x000fea0003800000 */
.L_x_8206:
        /* <DEDUP_REMOVED lines=14> */
[----:B------:R-:W-:Y:S01]  /*3d60*/  BSSY.RECONVERGENT B0, `(.L_x_8210) ;  /* 0x000000d000007945 */ /* 0x000fe20003800200 */
[----:B0-----:R-:W-:Y:S01]  /*3d70*/  @!P0 FMUL R9, R9, 1.175494350822287508e-38 ;  /* 0x0080000009098820 */ /* 0x001fe20000400000 */
[----:B------:R-:W-:-:S04]  /*3d80*/  MOV R0, 0x7f ;  /* 0x0000007f00007802 */ /* 0x000fc80000000f00 */
        /* <DEDUP_REMOVED lines=10> */
.L_x_8211:
[----:B------:R-:W-:Y:S05]  /*3e30*/  BSYNC.RECONVERGENT B0 ;  /* 0x0000000000007941 */ /* 0x000fea0003800200 */
.L_x_8210:
[----:B------:R-:W-:-:S05]  /*3e40*/  LOP3.LUT R7, R0, 0x80, R7, 0xf8, !PT ;  /* 0x0000008000077812 */ /* 0x000fca00078ef807 */
[----:B------:R0:W-:Y:S01]  /*3e50*/  STG.E.U8 desc[UR36][R2.64], R7 ;  /* 0x0000000702007986 */ /* 0x0001e2000c101124 */
[----:B------:R-:W-:Y:S05]  /*3e60*/  BRA `(.L_x_8198) ;  /* 0x0000000800987947 */ /* 0x000fea0003800000 */
.L_x_8209:
        /* <DEDUP_REMOVED lines=9> */
[----:B0-----:R-:W-:-:S05]  /*3f00*/  @!P0 FMUL R9, R9, 1.175494350822287508e-38 ;  /* 0x0080000009098820 */ /* 0x001fca0000400000 */
        /* <DEDUP_REMOVED lines=13> */
.L_x_8213:
[----:B------:R-:W-:Y:S05]  /*3fe0*/  BSYNC.RECONVERGENT B0 ;  /* 0x0000000000007941 */ /* 0x000fea0003800200 */
.L_x_8212:
[----:B------:R-:W-:-:S05]  /*3ff0*/  LOP3.LUT R7, R0, 0x80, R7, 0xf8, !PT ;  /* 0x0000008000077812 */ /* 0x000fca00078ef807 */
[----:B------:R0:W-:Y:S01]  /*4000*/  STG.E.U8 desc[UR36][R2.64], R7 ;  /* 0x0000000702007986 */ /* 0x0001e2000c101124 */
[----:B------:R-:W-:Y:S05]  /*4010*/  BRA `(.L_x_8198) ;  /* 0x00000008002c7947 */ /* 0x000fea0003800000 */
.L_x_8208:
        /* <DEDUP_REMOVED lines=9> */
[----:B------:R-:W-:-:S05]  /*40b0*/  F2FP.BF16.F32.PACK_AB R0, RZ, R0 ;  /* 0x00000000ff00723e */ /* 0x000fca00000010ff */
[----:B------:R0:W-:Y:S01]  /*40c0*/  STG.E.U16 desc[UR36][R2.64], R0 ;  /* 0x0000000002007986 */ /* 0x0001e2000c101524 */
[----:B------:R-:W-:Y:S05]  /*40d0*/  BRA `(.L_x_8198) ;  /* 0x0000000400fc7947 */ /* 0x000fea0003800000 */
.L_x_8205:
        /* <DEDUP_REMOVED lines=8> */
[----:B------:R-:W0:Y:S02]  /*4160*/  F2I.U32.F64.TRUNC R5, R4 ;  /* 0x0000000400057311 */ /* 0x000e24000030d000 */
[----:B0-----:R0:W-:Y:S01]  /*4170*/  STG.E.U16 desc[UR36][R2.64], R5 ;  /* 0x0000000502007986 */ /* 0x0011e2000c101524 */
[----:B------:R-:W-:Y:S05]  /*4180*/  BRA `(.L_x_8198) ;  /* 0x0000000400d07947 */ /* 0x000fea0003800000 */
.L_x_8216:
        /* <DEDUP_REMOVED lines=10> */
[----:B------:R-:W-:-:S04]  /*4230*/  IMAD.MOV.U32 R0, RZ, RZ, 0x80 ;  /* 0x00000080ff007424 */ /* 0x000fc800078e00ff */
        /* <DEDUP_REMOVED lines=10> */
.L_x_8219:
[----:B------:R-:W-:-:S04]  /*42e0*/  SHF.R.U32.HI R0, RZ, 0x14, R7 ;  /* 0x00000014ff007819 */ /* 0x000fc80000011607 */
[----:B------:R-:W-:-:S04]  /*42f0*/  LOP3.LUT R0, R0, 0x1, RZ, 0xc0, !PT ;  /* 0x0000000100007812 */ /* 0x000fc800078ec0ff */
[----:B------:R-:W-:-:S04]  /*4300*/  IADD3 R0, PT, PT, R7, 0x487ffff, R0 ;  /* 0x0487ffff07007810 */ /* 0x000fc80007ffe000 */
[----:B------:R-:W-:-:S04]  /*4310*/  SHF.R.U32.HI R0, RZ, 0x14, R0 ;  /* 0x00000014ff007819 */ /* 0x000fc80000011600 */
[----:B------:R-:W-:-:S07]  /*4320*/  LOP3.LUT R4, R0, 0xff, RZ, 0xc0, !PT ;  /* 0x000000ff00047812 */ /* 0x000fce00078ec0ff */
.L_x_8220:
[----:B------:R-:W-:-:S04]  /*4330*/  SHF.R.U32.HI R5, RZ, 0x18, R7 ;  /* 0x00000018ff057819 */ /* 0x000fc80000011607 */
[----:B------:R-:W-:-:S04]  /*4340*/  LOP3.LUT R4, R4, 0x80, R5, 0xf8, !PT ;  /* 0x0000008004047812 */ /* 0x000fc800078ef805 */
[----:B------:R-:W-:-:S07]  /*4350*/  PRMT R0, R4, 0x7610, R0 ;  /* 0x0000761004007816 */ /* 0x000fce0000000000 */
.L_x_8218:
[----:B------:R-:W-:Y:S05]  /*4360*/  BSYNC.RECONVERGENT B0 ;  /* 0x0000000000007941 */ /* 0x000fea0003800200 */
.L_x_8217:
[----:B------:R0:W-:Y:S01]  /*4370*/  STG.E.U8 desc[UR36][R2.64], R0 ;  /* 0x0000000002007986 */ /* 0x0001e2000c101124 */
[----:B------:R-:W-:Y:S05]  /*4380*/  BRA `(.L_x_8198) ;  /* 0x0000000400507947 */ /* 0x000fea0003800000 */
.L_x_8215:
        /* <DEDUP_REMOVED lines=21> */
.L_x_8223:
[----:B------:R-:W-:-:S04]  /*44e0*/  SHF.R.U32.HI R0, RZ, 0x15, R7 ;  /* 0x00000015ff007819 */ /* 0x000fc80000011607 */
[----:B------:R-:W-:-:S04]  /*44f0*/  LOP3.LUT R0, R0, 0x1, RZ, 0xc0, !PT ;  /* 0x0000000100007812 */ /* 0x000fc800078ec0ff */
[----:B------:R-:W-:-:S04]  /*4500*/  IADD3 R0, PT, PT, R7, 0x88fffff, R0 ;  /* 0x088fffff07007810 */ /* 0x000fc80007ffe000 */
[----:B------:R-:W-:-:S04]  /*4510*/  SHF.R.U32.HI R0, RZ, 0x15, R0 ;  /* 0x00000015ff007819 */ /* 0x000fc80000011600 */
[----:B------:R-:W-:-:S07]  /*4520*/  LOP3.LUT R4, R0, 0xff, RZ, 0xc0, !PT ;  /* 0x000000ff00047812 */ /* 0x000fce00078ec0ff */
.L_x_8224:
[----:B------:R-:W-:-:S04]  /*4530*/  SHF.R.U32.HI R5, RZ, 0x18, R7 ;  /* 0x00000018ff057819 */ /* 0x000fc80000011607 */
[----:B------:R-:W-:-:S04]  /*4540*/  LOP3.LUT R4, R4, 0x80, R5, 0xf8, !PT ;  /* 0x0000008004047812 */ /* 0x000fc800078ef805 */
[----:B------:R-:W-:-:S07]  /*4550*/  PRMT R0, R4, 0x7610, R0 ;  /* 0x0000761004007816 */ /* 0x000fce0000000000 */
.L_x_8222:
[----:B------:R-:W-:Y:S05]  /*4560*/  BSYNC.RECONVERGENT B0 ;  /* 0x0000000000007941 */ /* 0x000fea0003800200 */
.L_x_8221:
[----:B------:R0:W-:Y:S01]  /*4570*/  STG.E.U8 desc[UR36][R2.64], R0 ;  /* 0x0000000002007986 */ /* 0x0001e2000c101124 */
[----:B------:R-:W-:Y:S05]  /*4580*/  BRA `(.L_x_8198) ;  /* 0x0000000000d07947 */ /* 0x000fea0003800000 */
.L_x_8214:
[----:B------:R-:W-:-:S09]  /*4590*/  UISETP.NE.AND UP0, UPT, UR4, 0x1c, UPT ;  /* 0x0000001c0400788c */ /* 0x000fd2000bf05270 */
[----:B------:R-:W-:Y:S05]  /*45a0*/  BRA.U !UP0, `(.L_x_8225) ;  /* 0x0000000108c07547 */ /* 0x000fea000b800000 */
[----:B------:R-:W-:-:S09]  /*45b0*/  UISETP.NE.AND UP0, UPT, UR4, 0x1d, UPT ;  /* 0x0000001d0400788c */ /* 0x000fd2000bf05270 */
[----:B------:R-:W-:Y:S05]  /*45c0*/  BRA.U !UP0, `(.L_x_8226) ;  /* 0x0000000108ac7547 */ /* 0x000fea000b800000 */
[----:B------:R-:W-:-:S09]  /*45d0*/  UISETP.NE.AND UP0, UPT, UR4, 0x2c, UPT ;  /* 0x0000002c0400788c */ /* 0x000fd2000bf05270 */
[----:B------:R-:W-:Y:S05]  /*45e0*/  BRA.U !UP0, `(.L_x_8227) ;  /* 0x0000000108447547 */ /* 0x000fea000b800000 */
.L_x_8197:
        /* <DEDUP_REMOVED lines=16> */
.L_x_8228:
[----:B------:R-:W-:Y:S05]  /*46f0*/  BRA `(.L_x_8198) ;  /* 0x0000000000747947 */ /* 0x000fea0003800000 */
.L_x_8227:
        /* <DEDUP_REMOVED lines=8> */
[----:B0-----:R-:W-:Y:S01]  /*4780*/  @!P0 FMUL R8, R8, 1.175494350822287508e-38 ;  /* 0x0080000008088820 */ /* 0x001fe20000400000 */
[----:B------:R-:W-:-:S04]  /*4790*/  IMAD.MOV.U32 R5, RZ, RZ, 0xff ;  /* 0x000000ffff057424 */ /* 0x000fc800078e00ff */
        /* <DEDUP_REMOVED lines=14> */
.L_x_8226:
[----:B------:R-:W0:Y:S02]  /*4880*/  F2I.U64.F64.TRUNC R4, R4 ;  /* 0x0000000400047311 */ /* 0x000e24000030d800 */
[----:B0-----:R0:W-:Y:S01]  /*4890*/  STG.E.64 desc[UR36][R2.64], R4 ;  /* 0x0000000402007986 */ /* 0x0011e2000c101b24 */
[----:B------:R-:W-:Y:S05]  /*48a0*/  BRA `(.L_x_8198) ;  /* 0x0000000000087947 */ /* 0x000fea0003800000 */
.L_x_8225:
[----:B------:R-:W0:Y:S02]  /*48b0*/  F2I.U32.F64.TRUNC R5, R4 ;  /* 0x0000000400057311 */ /* 0x000e24000030d000 */
[----:B0-----:R0:W-:Y:S02]  /*48c0*/  STG.E desc[UR36][R2.64], R5 ;  /* 0x0000000502007986 */ /* 0x0011e4000c101924 */
.L_x_8198:
[----:B------:R-:W-:-:S07]  /*48d0*/  VIADD R19, R19, 0x80 ;  /* 0x0000008013137836 */ /* 0x000fce0000000000 */
.L_x_8133:
[----:B------:R-:W-:Y:S05]  /*48e0*/  BSYNC.RECONVERGENT B7 ;  /* 0x0000000000077941 */ /* 0x000fea0003800200 */
.L_x_8132:
        /* <DEDUP_REMOVED lines=358> */
.L_x_8231:
        /* <DEDUP_REMOVED lines=16> */
[----:B--2---:R0:W1:Y:S02]  /*6050*/  I2F.F64.S16 R16, R2 ;  /* 0x0000000200107312 */ /* 0x0040640000101c00 */
[----:B01----:R-:W-:Y:S05]  /*6060*/  BRA `(.L_x_8238) ;  /* 0x0000000c006c7947 */ /* 0x003fea0003800000 */
.L_x_8236:
[----:B------:R-:W2:Y:S02]  /*6070*/  LDG.E.U8 R2, desc[UR36][R2.64] ;  /* 0x0000002402027981 */ /* 0x000ea4000c1e1100 */
[----:B--2---:R0:W1:Y:S02]  /*6080*/  I2F.F64.U16 R16, R2 ;  /* 0x0000000200107312 */ /* 0x0040640000101800 */
[----:B01----:R-:W-:Y:S05]  /*6090*/  BRA `(.L_x_8238) ;  /* 0x0000000c00607947 */ /* 0x003fea0003800000 */
.L_x_8235:
[----:B------:R-:W-:-:S09]  /*60a0*/  UISETP.NE.AND UP0, UPT, UR4, 0x2, UPT ;  /* 0x000000020400788c */ /* 0x000fd2000bf05270 */
[----:B------:R-:W-:Y:S05]  /*60b0*/  BRA.U !UP0, `(.L_x_8239) ;  /* 0x0000000108287547 */ /* 0x000fea000b800000 */
[----:B------:R-:W-:-:S09]  /*60c0*/  UISETP.NE.AND UP0, UPT, UR4, 0x3, UPT ;  /* 0x000000030400788c */ /* 0x000fd2000bf05270 */
[----:B------:R-:W-:Y:S05]  /*60d0*/  BRA.U !UP0, `(.L_x_8240) ;  /* 0x0000000108147547 */ /* 0x000fea000b800000 */
[----:B------:R-:W-:-:S09]  /*60e0*/  UISETP.NE.AND UP0, UPT, UR4, 0x4, UPT ;  /* 0x000000040400788c */ /* 0x000fd2000bf05270 */
[----:B------:R-:W-:Y:S05]  /*60f0*/  BRA.U UP0, `(.L_x_8237) ;  /* 0x0000000900ec7547 */ /* 0x000fea000b800000 */
[----:B------:R-:W2:Y:S02]  /*6100*/  LDG.E.64 R16, desc[UR36][R2.64] ;  /* 0x0000002402107981 */ /* 0x000ea4000c1e1b00 */
[----:B--2---:R-:W0:Y:S02]  /*6110*/  I2F.F64.S64 R16, R16 ;  /* 0x0000001000107312 */ /* 0x004e240000301c00 */
[----:B0-----:R-:W-:Y:S05]  /*6120*/  BRA `(.L_x_8238) ;  /* 0x0000000c003c7947 */ /* 0x001fea0003800000 */
.L_x_8240:
[----:B------:R-:W2:Y:S02]  /*6130*/  LDG.E R2, desc[UR36][R2.64] ;  /* 0x0000002402027981 */ /* 0x000ea4000c1e1900 */
[----:B--2---:R0:W1:Y:S02]  /*6140*/  I2F.F64 R16, R2 ;  /* 0x0000000200107312 */ /* 0x0040640000201c00 */
[----:B01----:R-:W-:Y:S05]  /*6150*/  BRA `(.L_x_8238) ;  /* 0x0000000c00307947 */ /* 0x003fea0003800000 */
.L_x_8239:
[----:B------:R-:W2:Y:S02]  /*6160*/  LDG.E.U16 R2, desc[UR36][R2.64] ;  /* 0x0000002402027981 */ /* 0x000ea4000c1e1500 */
[----:B--2---:R0:W1:Y:S02]  /*6170*/  I2F.F64.S16 R16, R2 ;  /* 0x0000000200107312 */ /* 0x0040640000101c00 */
[----:B01----:R-:W-:Y:S05]  /*6180*/  BRA `(.L_x_8238) ;  /* 0x0000000c00247947 */ /* 0x003fea0003800000 */
.L_x_8234:
        /* <DEDUP_REMOVED lines=8> */
[----:B------:R-:W0:Y:S02]  /*6210*/  F2F.F64.F32 R16, R16 ;  /* 0x0000001000107310 */ /* 0x000e240000201800 */
[----:B0-----:R-:W-:Y:S05]  /*6220*/  BRA `(.L_x_8238) ;  /* 0x0000000800fc7947 */ /* 0x001fea0003800000 */
.L_x_8242:
[----:B------:R-:W2:Y:S02]  /*6230*/  LDG.E.U16 R0, desc[UR36][R2.64] ;  /* 0x0000002402007981 */ /* 0x000ea4000c1e1500 */
[----:B--2---:R-:W-:-:S05]  /*6240*/  HADD2.F32 R0, -RZ, R0.H0_H0 ;  /* 0x20000000ff007230 */ /* 0x004fca0000004100 */
[----:B------:R-:W-:-:S04]  /*6250*/  FMUL.FTZ R0, R0, 1 ;  /* 0x3f80000000007820 */ /* 0x000fc80000410000 */
[----:B------:R0:W1:Y:S02]  /*6260*/  F2F.F64.F32 R16, R0 ;  /* 0x0000000000107310 */ /* 0x0000640000201800 */
[----:B01----:R-:W-:Y:S05]  /*6270*/  BRA `(.L_x_8238) ;  /* 0x0000000800e87947 */ /* 0x003fea0003800000 */
.L_x_8241:
        /* <DEDUP_REMOVED lines=8> */
[----:B------:R-:W1:Y:S02]  /*6300*/  F2F.F64.F32 R16, R16 ;  /* 0x0000001000107310 */ /* 0x000e640000201800 */
[----:B-1----:R-:W-:Y:S05]  /*6310*/  BRA `(.L_x_8238) ;  /* 0x0000000800c07947 */ /* 0x002fea0003800000 */
.L_x_8244:
[----:B------:R-:W2:Y:S02]  /*6320*/  LDG.E.U16 R2, desc[UR36][R2.64] ;  /* 0x0000002402027981 */ /* 0x000ea4000c1e1500 */
[----:B--2---:R-:W-:-:S05]  /*6330*/  HADD2.F32 R0, -RZ, R2.H0_H0 ;  /* 0x20000002ff007230 */ /* 0x004fca0000004100 */
[----:B------:R-:W-:-:S04]  /*6340*/  FMUL.FTZ R0, R0, 1 ;  /* 0x3f80000000007820 */ /* 0x000fc80000410000 */
[----:B------:R1:W2:Y:S02]  /*6350*/  F2F.F64.F32 R16, R0 ;  /* 0x0000000000107310 */ /* 0x0002a40000201800 */
[----:B-12---:R-:W-:Y:S05]  /*6360*/  BRA `(.L_x_8238) ;  /* 0x0000000800ac7947 */ /* 0x006fea0003800000 */
.L_x_8243:
[----:B------:R0:W5:Y:S01]  /*6370*/  LDG.E.64 R16, desc[UR36][R2.64] ;  /* 0x0000002402107981 */ /* 0x000162000c1e1b00 */
[----:B------:R-:W-:Y:S05]  /*6380*/  BRA `(.L_x_8238) ;  /* 0x0000000800a47947 */ /* 0x000fea0003800000 */
.L_x_8233:
        /* <DEDUP_REMOVED lines=9> */
[----:B------:R-:W-:Y:S02]  /*6420*/  MOV R16, RZ ;  /* 0x000000ff00107202 */ /* 0x000fe40000000f00 */
[----:B--2---:R-:W-:-:S04]  /*6430*/  ISETP.NE.AND P0, PT, R2, RZ, PT ;  /* 0x000000ff0200720c */ /* 0x004fc80003f05270 */
[----:B------:R-:W-:Y:S01]  /*6440*/  FSEL R17, RZ, 1.875, !P0 ;  /* 0x3ff00000ff117808 */ /* 0x000fe20004000000 */
[----:B------:R-:W-:Y:S08]  /*6450*/  BRA `(.L_x_8238) ;  /* 0x0000000800707947 */ /* 0x000ff00003800000 */
.L_x_8247:
[----:B------:R1:W5:Y:S01]  /*6460*/  LDG.E.64 R16, desc[UR36][R2.64] ;  /* 0x0000002402107981 */ /* 0x000362000c1e1b00 */
[----:B------:R-:W-:Y:S05]  /*6470*/  BRA `(.L_x_8238) ;  /* 0x0000000800687947 */ /* 0x000fea0003800000 */
.L_x_8246:
        /* <DEDUP_REMOVED lines=26> */
[----:B-12---:R-:W-:Y:S05]  /*6620*/  BRA `(.L_x_8238) ;  /* 0x0000000400fc7947 */ /* 0x006fea0003800000 */
.L_x_8249:
        /* <DEDUP_REMOVED lines=10> */
[----:B------:R-:W-:-:S05]  /*66d0*/  LOP3.LUT R0, R0, 0x80000000, R5, 0xf8, !PT ;  /* 0x8000000000007812 */ /* 0x000fca00078ef805 */
[----:B------:R-:W-:-:S04]  /*66e0*/  FMUL.FTZ R0, R0, 1 ;  /* 0x3f80000000007820 */ /* 0x000fc80000410000 */
[----:B------:R1:W2:Y:S02]  /*66f0*/  F2F.F64.F32 R16, R0 ;  /* 0x0000000000107310 */ /* 0x0002a40000201800 */
[----:B-12---:R-:W-:Y:S05]  /*6700*/  BRA `(.L_x_8238) ;  /* 0x0000000400c47947 */ /* 0x006fea0003800000 */
.L_x_8248:
[----:B------:R-:W2:Y:S02]  /*6710*/  LDG.E.U16 R0, desc[UR36][R2.64] ;  /* 0x0000002402007981 */ /* 0x000ea4000c1e1500 */
[----:B--2---:R-:W-:-:S04]  /*6720*/  IMAD.U32 R0, R0, 0x10000, RZ ;  /* 0x0001000000007824 */ /* 0x004fc800078e00ff */
[----:B------:R-:W-:-:S04]  /*6730*/  FMUL.FTZ R0, R0, 1 ;  /* 0x3f80000000007820 */ /* 0x000fc80000410000 */
[----:B------:R1:W2:Y:S02]  /*6740*/  F2F.F64.F32 R16, R0 ;  /* 0x0000000000107310 */ /* 0x0002a40000201800 */
[----:B-12---:R-:W-:Y:S05]  /*6750*/  BRA `(.L_x_8238) ;  /* 0x0000000400b07947 */ /* 0x006fea0003800000 */
.L_x_8245:
        /* <DEDUP_REMOVED lines=9> */
[----:B--2---:R4:W0:Y:S02]  /*67f0*/  I2F.F64.U16 R16, R2 ;  /* 0x0000000200107312 */ /* 0x0048240000101800 */
[----:B0---4-:R-:W-:Y:S05]  /*6800*/  BRA `(.L_x_8238) ;  /* 0x0000000400847947 */ /* 0x011fea0003800000 */
.L_x_8252:
        /* <DEDUP_REMOVED lines=21> */
.L_x_8254:
[----:B------:R-:W-:Y:S05]  /*6960*/  BSYNC.RECONVERGENT B0 ;  /* 0x0000000000007941 */ /* 0x000fea0003800200 */
.L_x_8253:
[----:B------:R-:W-:Y:S02]  /*6970*/  SHF.L.U32 R0, R0, 0x14, RZ ;  /* 0x0000001400007819 */ /* 0x000fe400000006ff */
[----:B------:R-:W-:-:S04]  /*6980*/  LEA R2, R2, 0x3b800000, 0x17 ;  /* 0x3b80000002027811 */ /* 0x000fc800078eb8ff */
[----:B------:R-:W-:-:S05]  /*6990*/  LOP3.LUT R0, R2, R0, R7, 0xfe, !PT ;  /* 0x0000000002007212 */ /* 0x000fca00078efe07 */
[----:B------:R-:W-:-:S04]  /*69a0*/  FMUL.FTZ R0, R0, 1 ;  /* 0x3f80000000007820 */ /* 0x000fc80000410000 */
[----:B------:R4:W0:Y:S02]  /*69b0*/  F2F.F64.F32 R16, R0 ;  /* 0x0000000000107310 */ /* 0x0008240000201800 */
[----:B0---4-:R-:W-:Y:S05]  /*69c0*/  BRA `(.L_x_8238) ;  /* 0x0000000400147947 */ /* 0x011fea0003800000 */
.L_x_8251:
[----:B------:R-:W2:Y:S01]  /*69d0*/  LDG.E.U8 R3, desc[UR36][R2.64] ;  /* 0x0000002402037981 */ /* 0x000ea2000c1e1100 */
[----:B------:R-:W-:Y:S02]  /*69e0*/  CS2R R16, SRZ ;  /* 0x0000000000107805 */ /* 0x000fe4000001ff00 */
[----:B--2---:R-:W-:-:S13]  /*69f0*/  ISETP.NE.AND P0, PT, R3, RZ, PT ;  /* 0x000000ff0300720c */ /* 0x004fda0003f05270 */
[----:B------:R-:W-:Y:S05]  /*6a00*/  @!P0 BRA `(.L_x_8238) ;  /* 0x0000000400048947 */ /* 0x000fea0003800000 */
[----:B------:R-:W-:-:S13]  /*6a10*/  ISETP.NE.AND P0, PT, R3, 0x80, PT ;  /* 0x000000800300780c */ /* 0x000fda0003f05270 */
[----:B------:R-:W-:Y:S02]  /*6a20*/  @!P0 IMAD.MOV.U32 R16, RZ, RZ, 0x20000000 ;  /* 0x20000000ff108424 */ /* 0x000fe400078e00ff */
        /* <DEDUP_REMOVED lines=15> */
.L_x_8256:
[----:B------:R-:W-:Y:S05]  /*6b20*/  BSYNC.RECONVERGENT B0 ;  /* 0x0000000000007941 */ /* 0x000fea0003800200 */
.L_x_8255:
[----:B------:R-:W-:Y:S01]  /*6b30*/  IMAD.SHL.U32 R0, R0, 0x200000, RZ ;  /* 0x0020000000007824 */ /* 0x000fe200078e00ff */
[----:B------:R-:W-:-:S04]  /*6b40*/  LEA R2, R2, 0x37800000, 0x17 ;  /* 0x3780000002027811 */ /* 0x000fc800078eb8ff */
[----:B------:R-:W-:-:S05]  /*6b50*/  LOP3.LUT R0, R2, R0, R7, 0xfe, !PT ;  /* 0x0000000002007212 */ /* 0x000fca00078efe07 */
[----:B------:R-:W-:-:S04]  /*6b60*/  FMUL.FTZ R0, R0, 1 ;  /* 0x3f80000000007820 */ /* 0x000fc80000410000 */
[----:B------:R4:W0:Y:S02]  /*6b70*/  F2F.F64.F32 R16, R0 ;  /* 0x0000000000107310 */ /* 0x0008240000201800 */
[----:B0---4-:R-:W-:Y:S05]  /*6b80*/  BRA `(.L_x_8238) ;  /* 0x0000000000a47947 */ /* 0x011fea0003800000 */
.L_x_8250:
[----:B------:R-:W-:-:S09]  /*6b90*/  UISETP.NE.AND UP0, UPT, UR4, 0x1c, UPT ;  /* 0x0000001c0400788c */ /* 0x000fd2000bf05270 */
[----:B------:R-:W-:Y:S05]  /*6ba0*/  BRA.U !UP0, `(.L_x_8257) ;  /* 0x0000000108947547 */ /* 0x000fea000b800000 */
[----:B------:R-:W-:-:S09]  /*6bb0*/  UISETP.NE.AND UP0, UPT, UR4, 0x1d, UPT ;  /* 0x0000001d0400788c */ /* 0x000fd2000bf05270 */
[----:B------:R-:W-:Y:S05]  /*6bc0*/  BRA.U !UP0, `(.L_x_8258) ;  /* 0x0000000108807547 */ /* 0x000fea000b800000 */
[----:B------:R-:W-:-:S09]  /*6bd0*/  UISETP.NE.AND UP0, UPT, UR4, 0x2c, UPT ;  /* 0x0000002c0400788c */ /* 0x000fd2000bf05270 */
[----:B------:R-:W-:Y:S05]  /*6be0*/  BRA.U UP0, `(.L_x_8237) ;  /* 0x0000000100307547 */ /* 0x000fea000b800000 */
[----:B------:R-:W2:Y:S01]  /*6bf0*/  LDG.E.U8 R0, desc[UR36][R2.64] ;  /* 0x0000002402007981 */ /* 0x000ea2000c1e1100 */
[----:B------:R-:W-:Y:S02]  /*6c00*/  HFMA2 R16, -RZ, RZ, 0, 0 ;  /* 0x00000000ff107431 */ /* 0x000fe400000001ff */
[----:B------:R-:W-:Y:S01]  /*6c10*/  IMAD.MOV.U32 R17, RZ, RZ, 0x38000000 ;  /* 0x38000000ff117424 */ /* 0x000fe200078e00ff */
[----:B--2---:R-:W-:-:S13]  /*6c20*/  ISETP.NE.AND P0, PT, R0, RZ, PT ;  /* 0x000000ff0000720c */ /* 0x004fda0003f05270 */
[----:B------:R-:W-:Y:S05]  /*6c30*/  @!P0 BRA `(.L_x_8238) ;  /* 0x0000000000788947 */ /* 0x000fea0003800000 */
[----:B------:R-:W-:-:S13]  /*6c40*/  ISETP.NE.AND P0, PT, R0, 0xff, PT ;  /* 0x000000ff0000780c */ /* 0x000fda0003f05270 */
[----:B------:R-:W-:Y:S01]  /*6c50*/  @P0 IMAD.SHL.U32 R0, R0, 0x800000, RZ ;  /* 0x0080000000000824 */ /* 0x000fe200078e00ff */
[----:B------:R-:W-:Y:S01]  /*6c60*/  @!P0 MOV R16, 0x20000000 ;  /* 0x2000000000108802 */ /* 0x000fe20000000f00 */
[----:B------:R-:W-:Y:S02]  /*6c70*/  @!P0 IMAD.MOV.U32 R17, RZ, RZ, 0x7ff80000 ;  /* 0x7ff80000ff118424 */ /* 0x000fe400078e00ff */
[----:B------:R-:W-:-:S04]  /*6c80*/  @P0 FMUL.FTZ R0, R0, 1 ;  /* 0x3f80000000000820 */ /* 0x000fc80000410000 */
[----:B------:R2:W3:Y:S02]  /*6c90*/  @P0 F2F.F64.F32 R16, R0 ;  /* 0x0000000000100310 */ /* 0x0004e40000201800 */
[----:B--23--:R-:W-:Y:S05]  /*6ca0*/  BRA `(.L_x_8238) ;  /* 0x00000000005c7947 */ /* 0x00cfea0003800000 */
.L_x_8237:
        /* <DEDUP_REMOVED lines=16> */
.L_x_8259:
[----:B------:R-:W-:Y:S01]  /*6db0*/  CS2R R16, SRZ ;  /* 0x0000000000107805 */ /* 0x000fe2000001ff00 */
[----:B------:R-:W-:Y:S06]  /*6dc0*/  BRA `(.L_x_8238) ;  /* 0x0000000000147947 */ /* 0x000fec0003800000 */
.L_x_8258:
[----:B------:R-:W2:Y:S02]  /*6dd0*/  LDG.E.64 R16, desc[UR36][R2.64] ;  /* 0x0000002402107981 */ /* 0x000ea4000c1e1b00 */
[----:B--2---:R-:W2:Y:S02]  /*6de0*/  I2F.F64.U64 R16, R16 ;  /* 0x0000001000107312 */ /* 0x004ea40000301800 */
[----:B--2---:R-:W-:Y:S05]  /*6df0*/  BRA `(.L_x_8238) ;  /* 0x0000000000087947 */ /* 0x004fea0003800000 */
.L_x_8257:
[----:B------:R-:W2:Y:S02]  /*6e00*/  LDG.E R2, desc[UR36][R2.64] ;  /* 0x0000002402027981 */ /* 0x000ea4000c1e1900 */
[----:B--2---:R2:W3:Y:S02]  /*6e10*/  I2F.F64.U32 R16, R2 ;  /* 0x0000000200107312 */ /* 0x0044e40000201800 */
.L_x_8238:
[----:B------:R-:W-:Y:S05]  /*6e20*/  BSYNC.RECONVERGENT B6 ;  /* 0x0000000000067941 */ /* 0x000fea0003800200 */
.L_x_8232:
[----:B------:R-:W4:Y:S01]  /*6e30*/  LDCU.64 UR6, c[0x0][0x5f8] ;  /* 0x0000bf00ff0677ac */ /* 0x000f220008000a00 */
[----:B------:R-:W-:Y:S01]  /*6e40*/  BSSY.RECONVERGENT B6, `(.L_x_8260) ;  /* 0x00000ec000067945 */ /* 0x000fe20003800200 */
[----:B------:R-:W-:-:S04]  /*6e50*/  UPRMT UR4, UR42, 0x9910, URZ ;  /* 0x000099102a047896 */ /* 0x000fc800080000ff */
[----:B------:R-:W-:Y:S01]  /*6e60*/  UISETP.GT.AND UP0, UPT, UR4, 0x9, UPT ;  /* 0x000000090400788c */ /* 0x000fe2000bf04270 */
[----:B----4-:R-:W-:-:S05]  /*6e70*/  IADD3 R22, P0, PT, R22, UR6, RZ ;  /* 0x0000000616167c10 */ /* 0x010fca000ff1e0ff */
        /* <DEDUP_REMOVED lines=13> */
.L_x_8264:
[----:B------:R-:W4:Y:S02]  /*6f50*/  LDG.E.U8 R4, desc[UR36][R22.64] ;  /* 0x0000002416047981 */ /* 0x000f24000c1e1100 */
[----:B----4-:R-:W4:Y:S02]  /*6f60*/  I2F.F64.U16 R4, R4 ;  /* 0x0000000400047312 */ /* 0x010f240000101800 */
[----:B----4-:R-:W-:Y:S05]  /*6f70*/  BRA `(.L_x_8266) ;  /* 0x0000000c00607947 */ /* 0x010fea0003800000 */
.L_x_8263:
        /* <DEDUP_REMOVED lines=9> */
.L_x_8268:
[----:B------:R-:W4:Y:S02]  /*7010*/  LDG.E R4, desc[UR36][R22.64] ;  /* 0x0000002416047981 */ /* 0x000f24000c1e1900 */
[----:B----4-:R-:W4:Y:S02]  /*7020*/  I2F.F64 R4, R4 ;  /* 0x0000000400047312 */ /* 0x010f240000201c00 */
[----:B----4-:R-:W-:Y:S05]  /*7030*/  BRA `(.L_x_8266) ;  /* 0x0000000c00307947 */ /* 0x010fea0003800000 */
.L_x_8267:
[----:B------:R-:W4:Y:S02]  /*7040*/  LDG.E.U16 R4, desc[UR36][R22.64] ;  /* 0x0000002416047981 */ /* 0x000f24000c1e1500 */
[----:B----4-:R-:W4:Y:S02]  /*7050*/  I2F.F64.S16 R4, R4 ;  /* 0x0000000400047312 */ /* 0x010f240000101c00 */
[----:B----4-:R-:W-:Y:S05]  /*7060*/  BRA `(.L_x_8266) ;  /* 0x0000000c00247947 */ /* 0x010fea0003800000 */
.L_x_8262:
        /* <DEDUP_REMOVED lines=10> */
.L_x_8270:
[----:B------:R-:W4:Y:S02]  /*7110*/  LDG.E.U16 R0, desc[UR36][R22.64] ;  /* 0x0000002416007981 */ /* 0x000f24000c1e1500 */
[----:B----4-:R-:W-:-:S05]  /*7120*/  HADD2.F32 R0, -RZ, R0.H0_H0 ;  /* 0x20000000ff007230 */ /* 0x010fca0000004100 */
[----:B------:R-:W-:-:S04]  /*7130*/  FMUL.FTZ R0, R0, 1 ;  /* 0x3f80000000007820 */ /* 0x000fc80000410000 */
[----:B------:R4:W0:Y:S02]  /*7140*/  F2F.F64.F32 R4, R0 ;  /* 0x0000000000047310 */ /* 0x0008240000201800 */
[----:B0---4-:R-:W-:Y:S05]  /*7150*/  BRA `(.L_x_8266) ;  /* 0x0000000800e87947 */ /* 0x011fea0003800000 */
.L_x_8269:
        /* <DEDUP_REMOVED lines=10> */
.L_x_8272:
[----:B------:R-:W4:Y:S02]  /*7200*/  LDG.E.U16 R22, desc[UR36][R22.64] ;  /* 0x0000002416167981 */ /* 0x000f24000c1e1500 */
[----:B----4-:R-:W-:-:S05]  /*7210*/  HADD2.F32 R0, -RZ, R22.H0_H0 ;  /* 0x20000016ff007230 */ /* 0x010fca0000004100 */
[----:B------:R-:W-:-:S04]  /*7220*/  FMUL.FTZ R0, R0, 1 ;  /* 0x3f80000000007820 */ /* 0x000fc80000410000 */
[----:B------:R4:W0:Y:S02]  /*7230*/  F2F.F64.F32 R4, R0 ;  /* 0x0000000000047310 */ /* 0x0008240000201800 */
[----:B0---4-:R-:W-:Y:S05]  /*7240*/  BRA `(.L_x_8266) ;  /* 0x0000000800ac7947 */ /* 0x011fea0003800000 */
.L_x_8271:
[----:B------:R4:W5:Y:S01]  /*7250*/  LDG.E.64 R4, desc[UR36][R22.64] ;  /* 0x0000002416047981 */ /* 0x000962000c1e1b00 */
[----:B------:R-:W-:Y:S05]  /*7260*/  BRA `(.L_x_8266) ;  /* 0x0000000800a47947 */ /* 0x000fea0003800000 */
.L_x_8261:
        /* <DEDUP_REMOVED lines=9> */
[----:B------:R-:W-:Y:S02]  /*7300*/  MOV R4, RZ ;  /* 0x000000ff00047202 */ /* 0x000fe40000000f00 */
[----:B----4-:R-:W-:-:S04]  /*7310*/  ISETP.NE.AND P0, PT, R22, RZ, PT ;  /* 0x000000ff1600720c */ /* 0x010fc80003f05270 */
[----:B------:R-:W-:Y:S01]  /*7320*/  FSEL R5, RZ, 1.875, !P0 ;  /* 0x3ff00000ff057808 */ /* 0x000fe20004000000 */
[----:B------:R-:W-:Y:S08]  /*7330*/  BRA `(.L_x_8266) ;  /* 0x0000000800707947 */ /* 0x000ff00003800000 */
.L_x_8275:
[----:B------:R4:W5:Y:S01]  /*7340*/  LDG.E.64 R4, desc[UR36][R22.64] ;  /* 0x0000002416047981 */ /* 0x000962000c1e1b00 */
[----:B------:R-:W-:Y:S05]  /*7350*/  BRA `(.L_x_8266) ;  /* 0x0000000800687947 */ /* 0x000fea0003800000 */
.L_x_8274:
        /* <DEDUP_REMOVED lines=9> */
[C---:B012---:R-:W-:Y:S02]  /*73f0*/  LOP3.LUT R2, R0.reuse, 0x7f000000, RZ, 0xc0, !PT ;  /* 0x7f00000000027812 */ /* 0x047fe400078ec0ff */
        /* <DEDUP_REMOVED lines=15> */
[----:B------:R0:W4:Y:S02]  /*74f0*/  F2F.F64.F32 R4, R3 ;  /* 0x0000000300047310 */ /* 0x0001240000201800 */
[----:B0---4-:R-:W-:Y:S05]  /*7500*/  BRA `(.L_x_8266) ;  /* 0x0000000400fc7947 */ /* 0x011fea0003800000 */
.L_x_8277:
[----:B01----:R-:W4:Y:S02]  /*7510*/  LDG.E.U8 R3, desc[UR36][R22.64] ;  /* 0x0000002416037981 */ /* 0x003f24000c1e1100 */
[C---:B----4-:R-:W-:Y:S01]  /*7520*/  IMAD.SHL.U32 R0, R3.reuse, 0x2000000, RZ ;  /* 0x0200000003007824 */ /* 0x050fe200078e00ff */
[----:B------:R-:W-:-:S04]  /*7530*/  SHF.L.U32 R3, R3, 0x8, RZ ;  /* 0x0000000803037819 */ /* 0x000fc800000006ff */
[----:B------:R-:W-:-:S13]  /*7540*/  ISETP.GE.U32.AND P0, PT, R0, 0x8000000, PT ;  /* 0x080000000000780c */ /* 0x000fda0003f06070 */
[C---:B--2---:R-:W-:Y:S02]  /*7550*/  @!P0 LOP3.LUT R2, R3.reuse, 0x7f00, RZ, 0xc0, !PT ;  /* 0x00007f0003028812 */ /* 0x044fe400078ec0ff */
[----:B------:R-:W-:Y:S02]  /*7560*/  @P0 LEA.HI R0, R0, 0x70000000, RZ, 0x1c ;  /* 0x7000000000000811 */ /* 0x000fe400078fe0ff */
[----:B------:R-:W-:Y:S02]  /*7570*/  @!P0 LOP3.LUT R2, R2, 0x3f000000, RZ, 0xfc, !PT ;  /* 0x3f00000002028812 */ /* 0x000fe400078efcff */
[----:B------:R-:W-:Y:S01]  /*7580*/  PRMT R3, R3, 0x9910, RZ ;  /* 0x0000991003037816 */ /* 0x000fe200000000ff */
[----:B------:R-:W-:Y:S02]  /*7590*/  @P0 FMUL.FTZ R0, R0, 1.9259299443872358531e-34 ;  /* 0x0780000000000820 */ /* 0x000fe40000410000 */
[----:B------:R-:W-:-:S05]  /*75a0*/  @!P0 FADD.FTZ R0, R2, -0.5 ;  /* 0xbf00000002008421 */ /* 0x000fca0000010000 */
[----:B------:R-:W-:-:S05]  /*75b0*/  LOP3.LUT R0, R0, 0x80000000, R3, 0xf8, !PT ;  /* 0x8000000000007812 */ /* 0x000fca00078ef803 */
[----:B------:R-:W-:-:S04]  /*75c0*/  FMUL.FTZ R0, R0, 1 ;  /* 0x3f80000000007820 */ /* 0x000fc80000410000 */
[----:B------:R0:W4:Y:S02]  /*75d0*/  F2F.F64.F32 R4, R0 ;  /* 0x0000000000047310 */ /* 0x0001240000201800 */
[----:B0---4-:R-:W-:Y:S05]  /*75e0*/  BRA `(.L_x_8266) ;  /* 0x0000000400c47947 */ /* 0x011fea0003800000 */
.L_x_8276:
[----:B------:R-:W4:Y:S02]  /*75f0*/  LDG.E.U16 R0, desc[UR36][R22.64] ;  /* 0x0000002416007981 */ /* 0x000f24000c1e1500 */
[----:B----4-:R-:W-:-:S04]  /*7600*/  IMAD.U32 R0, R0, 0x10000, RZ ;  /* 0x0001000000007824 */ /* 0x010fc800078e00ff */
[----:B------:R-:W-:-:S04]  /*7610*/  FMUL.FTZ R0, R0, 1 ;  /* 0x3f80000000007820 */ /* 0x000fc80000410000 */
[----:B------:R4:W0:Y:S02]  /*7620*/  F2F.F64.F32 R4, R0 ;  /* 0x0000000000047310 */ /* 0x0008240000201800 */
[----:B0---4-:R-:W-:Y:S05]  /*7630*/  BRA `(.L_x_8266) ;  /* 0x0000000400b07947 */ /* 0x011fea0003800000 */
.L_x_8273:
        /* <DEDUP_REMOVED lines=11> */
.L_x_8280:
        /* <DEDUP_REMOVED lines=10> */
[----:B012---:R-:W-:Y:S02]  /*7790*/  LOP3.LUT P0, R2, R0, 0xf, RZ, 0xc0, !PT ;  /* 0x0000000f00027812 */ /* 0x007fe4000780c0ff */
        /* <DEDUP_REMOVED lines=10> */
.L_x_8282:
[----:B------:R-:W-:Y:S05]  /*7840*/  BSYNC.RECONVERGENT B0 ;  /* 0x0000000000007941 */ /* 0x000fea0003800200 */
.L_x_8281:
[----:B------:R-:W-:Y:S02]  /*7850*/  SHF.L.U32 R0, R0, 0x14, RZ ;  /* 0x0000001400007819 */ /* 0x000fe400000006ff */
[----:B------:R-:W-:-:S04]  /*7860*/  LEA R2, R2, 0x3b800000, 0x17 ;  /* 0x3b80000002027811 */ /* 0x000fc800078eb8ff */
[----:B------:R-:W-:-:S05]  /*7870*/  LOP3.LUT R0, R2, R0, R7, 0xfe, !PT ;  /* 0x0000000002007212 */ /* 0x000fca00078efe07 */
[----:B------:R-:W-:-:S04]  /*7880*/  FMUL.FTZ R0, R0, 1 ;  /* 0x3f80000000007820 */ /* 0x000fc80000410000 */
[----:B------:R0:W1:Y:S02]  /*7890*/  F2F.F64.F32 R4, R0 ;  /* 0x0000000000047310 */ /* 0x0000640000201800 */
[----:B01----:R-:W-:Y:S05]  /*78a0*/  BRA `(.L_x_8266) ;  /* 0x0000000400147947 */ /* 0x003fea0003800000 */
.L_x_8279:
[----:B------:R-:W4:Y:S01]  /*78b0*/  LDG.E.U8 R22, desc[UR36][R22.64] ;  /* 0x0000002416167981 */ /* 0x000f22000c1e1100 */
[----:B------:R-:W-:Y:S02]  /*78c0*/  CS2R R4, SRZ ;  /* 0x0000000000047805 */ /* 0x000fe4000001ff00 */
[----:B----4-:R-:W-:-:S13]  /*78d0*/  ISETP.NE.AND P0, PT, R22, RZ, PT ;  /* 0x000000ff1600720c */ /* 0x010fda0003f05270 */
[----:B------:R-:W-:Y:S05]  /*78e0*/  @!P0 BRA `(.L_x_8266) ;  /* 0x0000000400048947 */ /* 0x000fea0003800000 */
[----:B------:R-:W-:-:S13]  /*78f0*/  ISETP.NE.AND P0, PT, R22, 0x80, PT ;  /* 0x000000801600780c */ /* 0x000fda0003f05270 */
[----:B------:R-:W-:Y:S02]  /*7900*/  @!P0 IMAD.MOV.U32 R4, RZ, RZ, 0x20000000 ;  /* 0x20000000ff048424 */ /* 0x000fe400078e00ff */
[----:B------:R-:W-:Y:S01]  /*7910*/  @!P0 IMAD.MOV.U32 R5, RZ, RZ, 0x7ff80000 ;  /* 0x7ff80000ff058424 */ /* 0x000fe200078e00ff */
[----:B------:R-:W-:Y:S06]  /*7920*/  @!P0 BRA `(.L_x_8266) ;  /* 0x0000000000f48947 */ /* 0x000fec0003800000 */
[--C-:B------:R-:W-:Y:S01]  /*7930*/  SHF.R.U32.HI R0, RZ, 0x2, R22.reuse ;  /* 0x00000002ff007819 */ /* 0x100fe20000011616 */
[----:B------:R-:W-:Y:S03]  /*7940*/  BSSY.RECONVERGENT B0, `(.L_x_8283) ;  /* 0x000000c000007945 */ /* 0x000fe60003800200 */
[----:B012---:R-:W-:Y:S02]  /*7950*/  LOP3.LUT P0, R2, R0, 0x1f, RZ, 0xc0, !PT ;  /* 0x0000001f00027812 */ /* 0x007fe4000780c0ff */
        /* <DEDUP_REMOVED lines=10> */
.L_x_8284:
[----:B------:R-:W-:Y:S05]  /*7a00*/  BSYNC.RECONVERGENT B0 ;  /* 0x0000000000007941 */ /* 0x000fea0003800200 */
.L_x_8283:
[----:B------:R-:W-:Y:S01]  /*7a10*/  IMAD.SHL.U32 R0, R0, 0x200000, RZ ;  /* 0x0020000000007824 */ /* 0x000fe200078e00ff */
[----:B------:R-:W-:-:S04]  /*7a20*/  LEA R2, R2, 0x37800000, 0x17 ;  /* 0x3780000002027811 */ /* 0x000fc800078eb8ff */
[----:B------:R-:W-:-:S05]  /*7a30*/  LOP3.LUT R0, R2, R0, R7, 0xfe, !PT ;  /* 0x0000000002007212 */ /* 0x000fca00078efe07 */
[----:B------:R-:W-:-:S04]  /*7a40*/  FMUL.FTZ R0, R0, 1 ;  /* 0x3f80000000007820 */ /* 0x000fc80000410000 */
[----:B------:R0:W1:Y:S02]  /*7a50*/  F2F.F64.F32 R4, R0 ;  /* 0x0000000000047310 */ /* 0x0000640000201800 */
[----:B01----:R-:W-:Y:S05]  /*7a60*/  BRA `(.L_x_8266) ;  /* 0x0000000000a47947 */ /* 0x003fea0003800000 */
.L_x_8278:
[----:B------:R-:W-:-:S09]  /*7a70*/  UISETP.NE.AND UP0, UPT, UR4, 0x1c, UPT ;  /* 0x0000001c0400788c */ /* 0x000fd2000bf05270 */
[----:B------:R-:W-:Y:S05]  /*7a80*/  BRA.U !UP0, `(.L_x_8285) ;  /* 0x0000000108947547 */ /* 0x000fea000b800000 */
[----:B------:R-:W-:-:S09]  /*7a90*/  UISETP.NE.AND UP0, UPT, UR4, 0x1d, UPT ;  /* 0x0000001d0400788c */ /* 0x000fd2000bf05270 */
[----:B------:R-:W-:Y:S05]  /*7aa0*/  BRA.U !UP0, `(.L_x_8286) ;  /* 0x0000000108807547 */ /* 0x000fea000b800000 */
[----:B------:R-:W-:-:S09]  /*7ab0*/  UISETP.NE.AND UP0, UPT, UR4, 0x2c, UPT ;  /* 0x0000002c0400788c */ /* 0x000fd2000bf05270 */
[----:B------:R-:W-:Y:S05]  /*7ac0*/  BRA.U UP0, `(.L_x_8265) ;  /* 0x0000000100307547 */ /* 0x000fea000b800000 */
[----:B------:R-:W4:Y:S01]  /*7ad0*/  LDG.E.U8 R0, desc[UR36][R22.64] ;  /* 0x0000002416007981 */ /* 0x000f22000c1e1100 */
[----:B------:R-:W-:Y:S02]  /*7ae0*/  HFMA2 R4, -RZ, RZ, 0, 0 ;  /* 0x00000000ff047431 */ /* 0x000fe400000001ff */
[----:B------:R-:W-:Y:S01]  /*7af0*/  IMAD.MOV.U32 R5, RZ, RZ, 0x38000000 ;  /* 0x38000000ff057424 */ /* 0x000fe200078e00ff */
[----:B----4-:R-:W-:-:S13]  /*7b00*/  ISETP.NE.AND P0, PT, R0, RZ, PT ;  /* 0x000000ff0000720c */ /* 0x010fda0003f05270 */
[----:B------:R-:W-:Y:S05]  /*7b10*/  @!P0 BRA `(.L_x_8266) ;  /* 0x0000000000788947 */ /* 0x000fea0003800000 */
[----:B------:R-:W-:-:S13]  /*7b20*/  ISETP.NE.AND P0, PT, R0, 0xff, PT ;  /* 0x000000ff0000780c */ /* 0x000fda0003f05270 */
[----:B------:R-:W-:Y:S01]  /*7b30*/  @P0 IMAD.SHL.U32 R0, R0, 0x800000, RZ ;  /* 0x0080000000000824 */ /* 0x000fe200078e00ff */
[----:B------:R-:W-:Y:S01]  /*7b40*/  @!P0 MOV R4, 0x20000000 ;  /* 0x2000000000048802 */ /* 0x000fe20000000f00 */
[----:B------:R-:W-:Y:S02]  /*7b50*/  @!P0 IMAD.MOV.U32 R5, RZ, RZ, 0x7ff80000 ;  /* 0x7ff80000ff058424 */ /* 0x000fe400078e00ff */
[----:B------:R-:W-:-:S04]  /*7b60*/  @P0 FMUL.FTZ R0, R0, 1 ;  /* 0x3f80000000000820 */ /* 0x000fc80000410000 */
[----:B------:R4:W0:Y:S02]  /*7b70*/  @P0 F2F.F64.F32 R4, R0 ;  /* 0x0000000000040310 */ /* 0x0008240000201800 */
[----:B0---4-:R-:W-:Y:S05]  /*7b80*/  BRA `(.L_x_8266) ;  /* 0x00000000005c7947 */ /* 0x011fea0003800000 */
.L_x_8265:
[----:B012---:R-:W-:Y:S01]  /*7b90*/  MOV R2, 0x0 ;  /* 0x0000000000027802 */ /* 0x007fe20000000f00 */
        /* <DEDUP_REMOVED lines=15> */
.L_x_8287:
[----:B------:R-:W-:Y:S01]  /*7c90*/  CS2R R4, SRZ ;  /* 0x0000000000047805 */ /* 0x000fe2000001ff00 */
[----:B------:R-:W-:Y:S06]  /*7ca0*/  BRA `(.L_x_8266) ;  /* 0x0000000000147947 */ /* 0x000fec0003800000 */
.L_x_8286:
[----:B------:R-:W4:Y:S02]  /*7cb0*/  LDG.E.64 R4, desc[UR36][R22.64] ;  /* 0x0000002416047981 */ /* 0x000f24000c1e1b00 */
[----:B----4-:R-:W4:Y:S02]  /*7cc0*/  I2F.F64.U64 R4, R4 ;  /* 0x0000000400047312 */ /* 0x010f240000301800 */
[----:B----4-:R-:W-:Y:S05]  /*7cd0*/  BRA `(.L_x_8266) ;  /* 0x0000000000087947 */ /* 0x010fea0003800000 */
.L_x_8285:
[----:B------:R-:W4:Y:S02]  /*7ce0*/  LDG.E R4, desc[UR36][R22.64] ;  /* 0x0000002416047981 */ /* 0x000f24000c1e1900 */
[----:B----4-:R-:W4:Y:S02]  /*7cf0*/  I2F.F64.U32 R4, R4 ;  /* 0x0000000400047312 */ /* 0x010f240000201800 */
.L_x_8266:
[----:B------:R-:W-:Y:S05]  /*7d00*/  BSYNC.RECONVERGENT B6 ;  /* 0x0000000000067941 */ /* 0x000fea0003800200 */
.L_x_8260:
[----:B------:R-:W0:Y:S01]  /*7d10*/  LDCU.64 UR6, c[0x0][0x5e8] ;  /* 0x0000bd00ff0677ac */ /* 0x000e220008000a00 */
[----:B---3-5:R-:W3:Y:S02]  /*7d20*/  DSETP.GT.AND P0, PT, R16, RZ, PT ;  /* 0x000000ff1000722a */ /* 0x028ee40003f04000 */
[----:B---3--:R-:W-:Y:S01]  /*7d30*/  FSEL R7, RZ, 1.875, !P0 ;  /* 0x3ff00000ff077808 */ /* 0x008fe20004000000 */
[----:B------:R-:W-:-:S04]  /*7d40*/  UPRMT UR4, UR43, 0x9910, URZ ;  /* 0x000099102b047896 */ /* 0x000fc800080000ff */
[----:B------:R-:W-:Y:S01]  /*7d50*/  UISETP.GT.AND UP0, UPT, UR4, 0x9, UPT ;  /* 0x000000090400788c */ /* 0x000fe2000bf04270 */
[----:B012---:R-:W-:-:S05]  /*7d60*/  IADD3 R2, P2, PT, R18, UR6, RZ ;  /* 0x0000000612027c10 */ /* 0x007fca000ff5e0ff */
[----:B------:R-:W-:-:S15]  /*7d70*/  IMAD.X R3, RZ, RZ, UR7, P2 ;  /* 0x00000007ff037e24 */ /* 0x000fde00090e06ff */
[----:B------:R-:W-:-:S15]  /*7d80*/  NOP ;  /* 0x0000000000007918 */ /* 0x000fde0000000000 */
[----:B------:R-:W-:-:S15]  /*7d90*/  NOP ;  /* 0x0000000000007918 */ /* 0x000fde0000000000 */
[----:B------:R-:W-:-:S06]  /*7da0*/  NOP ;  /* 0x0000000000007918 */ /* 0x000fcc0000000000 */
        /* <DEDUP_REMOVED lines=15> */
.L_x_8291:
[----:B------:R-:W0:Y:S02]  /*7ea0*/  F2I.S64.F64.TRUNC R4, R4 ;  /* 0x0000000400047311 */ /* 0x000e24000030d900 */
[----:B0-----:R-:W-:-:S05]  /*7eb0*/  MOV R7, R4 ;  /* 0x0000000400077202 */ /* 0x001fca0000000f00 */
[----:B------:R0:W-:Y:S01]  /*7ec0*/  STG.E.U8 desc[UR36][R2.64], R7 ;  /* 0x0000000702007986 */ /* 0x0001e2000c101124 */
[----:B------:R-:W-:Y:S05]  /*7ed0*/  BRA `(.L_x_8293) ;  /* 0x0000001000807947 */ /* 0x000fea0003800000 */
.L_x_8290:
        /* <DEDUP_REMOVED lines=9> */
.L_x_8295:
[----:B------:R-:W0:Y:S02]  /*7f70*/  F2I.F64.TRUNC R5, R4 ;  /* 0x0000000400057311 */ /* 0x000e24000030d100 */
[----:B0-----:R0:W-:Y:S01]  /*7f80*/  STG.E desc[UR36][R2.64], R5 ;  /* 0x0000000502007986 */ /* 0x0011e2000c101924 */
[----:B------:R-:W-:Y:S05]  /*7f90*/  BRA `(.L_x_8293) ;  /* 0x0000001000507947 */ /* 0x000fea0003800000 */
.L_x_8294:
[----:B------:R-:W0:Y:S02]  /*7fa0*/  F2I.F64.TRUNC R5, R4 ;  /* 0x0000000400057311 */ /* 0x000e24000030d100 */
[----:B0-----:R0:W-:Y:S01]  /*7fb0*/  STG.E.U16 desc[UR36][R2.64], R5 ;  /* 0x0000000502007986 */ /* 0x0011e2000c101524 */
[----:B------:R-:W-:Y:S05]  /*7fc0*/  BRA `(.L_x_8293) ;  /* 0x0000001000447947 */ /* 0x000fea0003800000 */
.L_x_8289:
        /* <DEDUP_REMOVED lines=17> */
.L_x_8297:
        /* <DEDUP_REMOVED lines=12> */
.L_x_8296:
        /* <DEDUP_REMOVED lines=18> */
.L_x_8299:
        /* <DEDUP_REMOVED lines=13> */
.L_x_8298:
[----:B------:R0:W-:Y:S01]  /*8390*/  STG.E.64 desc[UR36][R2.64], R4 ;  /* 0x0000000402007986 */ /* 0x0001e2000c101b24 */
[----:B------:R-:W-:Y:S05]  /*83a0*/  BRA `(.L_x_8293) ;  /* 0x0000000c004c7947 */ /* 0x000fea0003800000 */
.L_x_8288:
        /* <DEDUP_REMOVED lines=13> */
.L_x_8303:
        /* <DEDUP_REMOVED lines=26> */
.L_x_8306:
[----:B------:R-:W-:-:S04]  /*8620*/  SHF.R.U32.HI R5, RZ, 0x18, R7 ;  /* 0x00000018ff057819 */ /* 0x000fc80000011607 */
[----:B------:R-:W-:-:S07]  /*8630*/  LOP3.LUT R0, R0, 0x80, R5, 0xf8, !PT ;  /* 0x0000008000007812 */ /* 0x000fce00078ef805 */
.L_x_8305:
[----:B------:R-:W-:Y:S05]  /*8640*/  BSYNC.RECONVERGENT B0 ;  /* 0x0000000000007941 */ /* 0x000fea0003800200 */
.L_x_8304:
[----:B------:R0:W-:Y:S01]  /*8650*/  STG.E.U8 desc[UR36][R2.64], R0 ;  /* 0x0000000002007986 */ /* 0x0001e2000c101124 */
[----:B------:R-:W-:Y:S05]  /*8660*/  BRA `(.L_x_8293) ;  /* 0x00000008009c7947 */ /* 0x000fea0003800000 */
.L_x_8302:
        /* <DEDUP_REMOVED lines=26> */
.L_x_8309:
[----:B------:R-:W-:-:S04]  /*8810*/  SHF.R.U32.HI R5, RZ, 0x18, R7 ;  /* 0x00000018ff057819 */ /* 0x000fc80000011607 */
[----:B------:R-:W-:-:S07]  /*8820*/  LOP3.LUT R0, R0, 0x80, R5, 0xf8, !PT ;  /* 0x0000008000007812 */ /* 0x000fce00078ef805 */
.L_x_8308:
[----:B------:R-:W-:Y:S05]  /*8830*/  BSYNC.RECONVERGENT B0 ;  /* 0x0000000000007941 */ /* 0x000fea0003800200 */
.L_x_8307:
[----:B------:R0:W-:Y:S01]  /*8840*/  STG.E.U8 desc[UR36][R2.64], R0 ;  /* 0x0000000002007986 */ /* 0x0001e2000c101124 */
[----:B------:R-:W-:Y:S05]  /*8850*/  BRA `(.L_x_8293) ;  /* 0x0000000800207947 */ /* 0x000fea0003800000 */
.L_x_8301:
        /* <DEDUP_REMOVED lines=15> */
[----:B------:R-:W-:-:S04]  /*8950*/  HFMA2 R5, -RZ, RZ, 0, 1.5199184417724609375e-05 ;  /* 0x000000ffff057431 */ /* 0x000fc800000001ff */
        /* <DEDUP_REMOVED lines=14> */
.L_x_8311:
[----:B------:R-:W0:Y:S02]  /*8a40*/  F2I.U64.F64.TRUNC R4, R4 ;  /* 0x0000000400047311 */ /* 0x000e24000030d800 */
[----:B0-----:R0:W-:Y:S01]  /*8a50*/  STG.E.64 desc[UR36][R2.64], R4 ;  /* 0x0000000402007986 */ /* 0x0011e2000c101b24 */
[----:B------:R-:W-:Y:S05]  /*8a60*/  BRA `(.L_x_8293) ;  /* 0x00000004009c7947 */ /* 0x000fea0003800000 */
.L_x_8310:
[----:B------:R-:W0:Y:S02]  /*8a70*/  F2I.U32.F64.TRUNC R5, R4 ;  /* 0x0000000400057311 */ /* 0x000e24000030d000 */
[----:B0-----:R0:W-:Y:S01]  /*8a80*/  STG.E desc[UR36][R2.64], R5 ;  /* 0x0000000502007986 */ /* 0x0011e2000c101924 */
[----:B------:R-:W-:Y:S05]  /*8a90*/  BRA `(.L_x_8293) ;  /* 0x0000000400907947 */ /* 0x000fea0003800000 */
.L_x_8300:
        /* <DEDUP_REMOVED lines=10> */
.L_x_8313:
[----:B------:R-:W-:-:S05]  /*8b40*/  CS2R R6, SRZ ;  /* 0x0000000000067805 */ /* 0x000fca000001ff00 */
[----:B------:R4:W-:Y:S01]  /*8b50*/  STG.E.128 desc[UR36][R2.64], R4 ;  /* 0x0000000402007986 */ /* 0x0009e2000c101d24 */
[----:B------:R-:W-:Y:S05]  /*8b60*/  BRA `(.L_x_8293) ;  /* 0x00000004005c7947 */ /* 0x000fea0003800000 */
.L_x_8312:
[----:B------:R-:W-:-:S09]  /*8b70*/  UISETP.NE.AND UP0, UPT, UR4, 0xf, UPT ;  /* 0x0000000f0400788c */ /* 0x000fd2000bf05270 */
[----:B------:R-:W-:Y:S05]  /*8b80*/  BRA.U !UP0, `(.L_x_8314) ;  /* 0x0000000508287547 */ /* 0x000fea000b800000 */
[----:B------:R-:W-:-:S09]  /*8b90*/  UISETP.NE.AND UP0, UPT, UR4, 0x17, UPT ;  /* 0x000000170400788c */ /* 0x000fd2000bf05270 */
[----:B------:R-:W-:Y:S05]  /*8ba0*/  BRA.U !UP0, `(.L_x_8315) ;  /* 0x0000000108b07547 */ /* 0x000fea000b800000 */
[----:B------:R-:W-:-:S09]  /*8bb0*/  UISETP.NE.AND UP0, UPT, UR4, 0x18, UPT ;  /* 0x000000180400788c */ /* 0x000fd2000bf05270 */
[----:B------:R-:W-:Y:S05]  /*8bc0*/  BRA.U !UP0, `(.L_x_8316) ;  /* 0x0000000108447547 */ /* 0x000fea000b800000 */
.L_x_8292:
[----:B------:R-:W-:Y:S01]  /*8bd0*/  MOV R0, 0x0 ;  /* 0x0000000000007802 */ /* 0x000fe20000000f00 */
[----:B------:R-:W0:Y:S01]  /*8be0*/  LDCU.64 UR4, c[0x4][0x188] ;  /* 0x01003100ff0477ac */ /* 0x000e220008000a00 */
[----:B------:R-:W-:Y:S02]  /*8bf0*/  HFMA2 R8, -RZ, RZ, 0, 6.020069122314453125e-06 ;  /* 0x00000065ff087431 */ /* 0x000fe400000001ff */
        /* <DEDUP_REMOVED lines=13> */
.L_x_8317:
[----:B------:R-:W-:Y:S05]  /*8cd0*/  BRA `(.L_x_8293) ;  /* 0x0000000400007947 */ /* 0x000fea0003800000 */
.L_x_8316:
        /* <DEDUP_REMOVED lines=21> */
.L_x_8319:
[----:B------:R-:W-:Y:S05]  /*8e30*/  BSYNC.RECONVERGENT B0 ;  /* 0x0000000000007941 */ /* 0x000fea0003800200 */
.L_x_8318:
[----:B------:R-:W-:-:S05]  /*8e40*/  LOP3.LUT R7, R0, 0x80, R7, 0xf8, !PT ;  /* 0x0000008000077812 */ /* 0x000fca00078ef807 */
[----:B------:R2:W-:Y:S01]  /*8e50*/  STG.E.U8 desc[UR36][R2.64], R7 ;  /* 0x0000000702007986 */ /* 0x0005e2000c101124 */
[----:B------:R-:W-:Y:S05]  /*8e60*/  BRA `(.L_x_8293) ;  /* 0x00000000009c7947 */ /* 0x000fea0003800000 */
.L_x_8315:
        /* <DEDUP_REMOVED lines=20> */
.L_x_8321:
[----:B------:R-:W-:Y:S02]  /*8fb0*/  ISETP.GT.U32.AND P0, PT, R6, 0x7f800000, PT ;  /* 0x7f8000000600780c */ /* 0x000fe40003f04070 */
[----:B------:R-:W-:-:S04]  /*8fc0*/  MOV R0, 0x7f ;  /* 0x0000007f00007802 */ /* 0x000fc80000000f00 */
[----:B------:R-:W-:-:S07]  /*8fd0*/  SEL R0, R0, 0x7c, P0 ;  /* 0x0000007c00007807 */ /* 0x000fce0000000000 */
.L_x_8322:
[----:B------:R-:W-:Y:S05]  /*8fe0*/  BSYNC.RECONVERGENT B0 ;  /* 0x0000000000007941 */ /* 0x000fea0003800200 */
.L_x_8320:
[----:B------:R-:W-:-:S04]  /*8ff0*/  SHF.R.U32.HI R5, RZ, 0x18, R7 ;  /* 0x00000018ff057819 */ /* 0x000fc80000011607 */
[----:B------:R-:W-:-:S05]  /*9000*/  LOP3.LUT R5, R0, 0x80, R5, 0xf8, !PT ;  /* 0x0000008000057812 */ /* 0x000fca00078ef805 */
[----:B------:R1:W-:Y:S01]  /*9010*/  STG.E.U8 desc[UR36][R2.64], R5 ;  /* 0x0000000502007986 */ /* 0x0003e2000c101124 */
[----:B------:R-:W-:Y:S05]  /*9020*/  BRA `(.L_x_8293) ;  /* 0x00000000002c7947 */ /* 0x000fea0003800000 */
.L_x_8314:
        /* <DEDUP_REMOVED lines=10> */
[----:B------:R0:W-:Y:S02]  /*90d0*/  STG.E.U16 desc[UR36][R2.64], R0 ;  /* 0x0000000002007986 */ /* 0x0001e4000c101524 */
.L_x_8293:
[----:B------:R-:W-:-:S07]  /*90e0*/  VIADD R19, R19, 0x80 ;  /* 0x0000008013137836 */ /* 0x000fce0000000000 */
.L_x_8230:
[----:B------:R-:W-:Y:S05]  /*90f0*/  BSYNC.RECONVERGENT B7 ;  /* 0x0000000000077941 */ /* 0x000fea0003800200 */
.L_x_8229:
[----:B------:R-:W5:Y:S01]  /*9100*/  LDCU UR4, c[0x0][0x380] ;  /* 0x00007000ff0477ac */ /* 0x000f620008000800 */
[----:B------:R-:W-:Y:S01]  /*9110*/  BSSY.RECONVERGENT B7, `(.L_x_8323) ;  /* 0x000047f000077945 */ /* 0x000fe20003800200 */
[----:B-----5:R-:W-:-:S13]  /*9120*/  ISETP.GE.AND P0, PT, R19, UR4, PT ;  /* 0x0000000413007c0c */ /* 0x020fda000bf06270 */
[----:B------:R-:W-:Y:S05]  /*9130*/  @P0 BRA `(.L_x_8324) ;  /* 0x0000004400f00947 */ /* 0x000fea0003800000 */
[----:B------:R-:W5:Y:S01]  /*9140*/  LDCU UR4, c[0x0][0x388] ;  /* 0x00007100ff0477ac */ /* 0x000f620008000800 */
[----:B------:R-:W-:Y:S01]  /*9150*/  HFMA2 R18, -RZ, RZ, 0, 0 ;  /* 0x00000000ff127431 */ /* 0x000fe200000001ff */
        /* <DEDUP_REMOVED lines=352> */
.L_x_8325:
        /* <DEDUP_REMOVED lines=16> */
[----:B--2---:R3:W4:Y:S02]  /*a860*/  I2F.F64.S16 R16, R2 ;  /* 0x0000000200107312 */ /* 0x0047240000101c00 */
[----:B---34-:R-:W-:Y:S05]  /*a870*/  BRA `(.L_x_8332) ;  /* 0x0000000c006c7947 */ /* 0x018fea0003800000 */
.L_x_8330:
[----:B------:R-:W2:Y:S02]  /*a880*/  LDG.E.U8 R2, desc[UR36][R2.64] ;  /* 0x0000002402027981 */ /* 0x000ea4000c1e1100 */
[----:B--2---:R3:W4:Y:S02]  /*a890*/  I2F.F64.U16 R16, R2 ;  /* 0x0000000200107312 */ /* 0x0047240000101800 */
[----:B---34-:R-:W-:Y:S05]  /*a8a0*/  BRA `(.L_x_8332) ;  /* 0x0000000c00607947 */ /* 0x018fea0003800000 */
.L_x_8329:
[----:B------:R-:W-:-:S09]  /*a8b0*/  UISETP.NE.AND UP0, UPT, UR4, 0x2, UPT ;  /* 0x000000020400788c */ /* 0x000fd2000bf05270 */
[----:B------:R-:W-:Y:S05]  /*a8c0*/  BRA.U !UP0, `(.L_x_8333) ;  /* 0x0000000108287547 */ /* 0x000fea000b800000 */
[----:B------:R-:W-:-:S09]  /*a8d0*/  UISETP.NE.AND UP0, UPT, UR4, 0x3, UPT ;  /* 0x000000030400788c */ /* 0x000fd2000bf05270 */
[----:B------:R-:W-:Y:S05]  /*a8e0*/  BRA.U !UP0, `(.L_x_8334) ;  /* 0x0000000108147547 */ /* 0x000fea000b800000 */
[----:B------:R-:W-:-:S09]  /*a8f0*/  UISETP.NE.AND UP0, UPT, UR4, 0x4, UPT ;  /* 0x000000040400788c */ /* 0x000fd2000bf05270 */
[----:B------:R-:W-:Y:S05]  /*a900*/  BRA.U UP0, `(.L_x_8331) ;  /* 0x0000000900ec7547 */ /* 0x000fea000b800000 */
[----:B------:R-:W2:Y:S02]  /*a910*/  LDG.E.64 R16, desc[UR36][R2.64] ;  /* 0x0000002402107981 */ /* 0x000ea4000c1e1b00 */
[----:B--2---:R-:W3:Y:S02]  /*a920*/  I2F.F64.S64 R16, R16 ;  /* 0x0000001000107312 */ /* 0x004ee40000301c00 */
[----:B---3--:R-:W-:Y:S05]  /*a930*/  BRA `(.L_x_8332) ;  /* 0x0000000c003c7947 */ /* 0x008fea0003800000 */
.L_x_8334:
[----:B------:R-:W2:Y:S02]  /*a940*/  LDG.E R2, desc[UR36][R2.64] ;  /* 0x0000002402027981 */ /* 0x000ea4000c1e1900 */
[----:B--2---:R3:W4:Y:S02]  /*a950*/  I2F.F64 R16, R2 ;  /* 0x0000000200107312 */ /* 0x0047240000201c00 */
[----:B---34-:R-:W-:Y:S05]  /*a960*/  BRA `(.L_x_8332) ;  /* 0x0000000c00307947 */ /* 0x018fea0003800000 */
.L_x_8333:
[----:B------:R-:W2:Y:S02]  /*a970*/  LDG.E.U16 R2, desc[UR36][R2.64] ;  /* 0x0000002402027981 */ /* 0x000ea4000c1e1500 */
[----:B--2---:R3:W4:Y:S02]  /*a980*/  I2F.F64.S16 R16, R2 ;  /* 0x0000000200107312 */ /* 0x0047240000101c00 */
[----:B---34-:R-:W-:Y:S05]  /*a990*/  BRA `(.L_x_8332) ;  /* 0x0000000c00247947 */ /* 0x018fea0003800000 */
.L_x_8328:
        /* <DEDUP_REMOVED lines=10> */
.L_x_8336:
[----:B------:R-:W2:Y:S02]  /*aa40*/  LDG.E.U16 R0, desc[UR36][R2.64] ;  /* 0x0000002402007981 */ /* 0x000ea4000c1e1500 */
[----:B--2---:R-:W-:-:S05]  /*aa50*/  HADD2.F32 R0, -RZ, R0.H0_H0 ;  /* 0x20000000ff007230 */ /* 0x004fca0000004100 */
[----:B------:R-:W-:-:S04]  /*aa60*/  FMUL.FTZ R0, R0, 1 ;  /* 0x3f80000000007820 */ /* 0x000fc80000410000 */
[----:B------:R4:W0:Y:S02]  /*aa70*/  F2F.F64.F32 R16, R0 ;  /* 0x0000000000107310 */ /* 0x0008240000201800 */
[----:B0---4-:R-:W-:Y:S05]  /*aa80*/  BRA `(.L_x_8332) ;  /* 0x0000000800e87947 */ /* 0x011fea0003800000 */
.L_x_8335:
        /* <DEDUP_REMOVED lines=10> */
.L_x_8338:
[----:B------:R-:W2:Y:S02]  /*ab30*/  LDG.E.U16 R2, desc[UR36][R2.64] ;  /* 0x0000002402027981 */ /* 0x000ea4000c1e1500 */
[----:B--2---:R-:W-:-:S05]  /*ab40*/  HADD2.F32 R0, -RZ, R2.H0_H0 ;  /* 0x20000002ff007230 */ /* 0x004fca0000004100 */
[----:B------:R-:W-:-:S04]  /*ab50*/  FMUL.FTZ R0, R0, 1 ;  /* 0x3f80000000007820 */ /* 0x000fc80000410000 */
[----:B------:R3:W4:Y:S02]  /*ab60*/  F2F.F64.F32 R16, R0 ;  /* 0x0000000000107310 */ /* 0x0007240000201800 */
[----:B---34-:R-:W-:Y:S05]  /*ab70*/  BRA `(.L_x_8332) ;  /* 0x0000000800ac7947 */ /* 0x018fea0003800000 */
.L_x_8337:
[----:B------:R3:W5:Y:S01]  /*ab80*/  LDG.E.64 R16, desc[UR36][R2.64] ;  /* 0x0000002402107981 */ /* 0x000762000c1e1b00 */
[----:B------:R-:W-:Y:S05]  /*ab90*/  BRA `(.L_x_8332) ;  /* 0x0000000800a47947 */ /* 0x000fea0003800000 */
.L_x_8327:
        /* <DEDUP_REMOVED lines=13> */
.L_x_8341:
[----:B------:R2:W5:Y:S01]  /*ac70*/  LDG.E.64 R16, desc[UR36][R2.64] ;  /* 0x0000002402107981 */ /* 0x000562000c1e1b00 */
[----:B------:R-:W-:Y:S05]  /*ac80*/  BRA `(.L_x_8332) ;  /* 0x0000000800687947 */ /* 0x000fea0003800000 */
.L_x_8340:
[----:B------:R-:W-:-:S09]  /*ac90*/  UISETP.NE.AND UP0, UPT, UR4, 0xf, UPT ;  /* 0x0000000f0400788c */ /* 0x000fd2000bf05270 */
[----:B------:R-:W-:Y:S05]  /*aca0*/  BRA.U !UP0, `(.L_x_8342) ;  /* 0x00000001089c7547 */ /* 0x000fea000b800000 */
[----:B------:R-:W-:-:S09]  /*acb0*/  UISETP.NE.AND UP0, UPT, UR4, 0x17, UPT ;  /* 0x000000170400788c */ /* 0x000fd2000bf05270 */
[----:B------:R-:W-:Y:S05]  /*acc0*/  BRA.U !UP0, `(.L_x_8343) ;  /* 0x00000001085c7547 */ /* 0x000fea000b800000 */
[----:B------:R-:W-:-:S09]  /*acd0*/  UISETP.NE.AND UP0, UPT, UR4, 0x18, UPT ;  /* 0x000000180400788c */ /* 0x000fd2000bf05270 */
[----:B------:R-:W-:Y:S05]  /*ace0*/  BRA.U UP0, `(.L_x_8331) ;  /* 0x0000000500f47547 */ /* 0x000fea000b800000 */
[----:B------:R-:W2:Y:S01]  /*acf0*/  LDG.E.U8 R0, desc[UR36][R2.64] ;  /* 0x0000002402007981 */ /* 0x000ea2000c1e1100 */
[----:B------:R-:W-:Y:S02]  /*ad00*/  HFMA2 R6, -RZ, RZ, 0, 1.847743988037109375e-06 ;  /* 0x0000001fff067431 */ /* 0x000fe400000001ff */
        /* <DEDUP_REMOVED lines=19> */
.L_x_8343:
        /* <DEDUP_REMOVED lines=12> */
[----:B------:R2:W3:Y:S02]  /*af00*/  F2F.F64.F32 R16, R0 ;  /* 0x0000000000107310 */ /* 0x0004e40000201800 */
[----:B--23--:R-:W-:Y:S05]  /*af10*/  BRA `(.L_x_8332) ;  /* 0x0000000400c47947 */ /* 0x00cfea0003800000 */
.L_x_8342:
[----:B------:R-:W2:Y:S02]  /*af20*/  LDG.E.U16 R0, desc[UR36][R2.64] ;  /* 0x0000002402007981 */ /* 0x000ea4000c1e1500 */
[----:B--2---:R-:W-:-:S05]  /*af30*/  SHF.L.U32 R0, R0, 0x10, RZ ;  /* 0x0000001000007819 */ /* 0x004fca00000006ff */
[----:B------:R-:W-:-:S04]  /*af40*/  FMUL.FTZ R0, R0, 1 ;  /* 0x3f80000000007820 */ /* 0x000fc80000410000 */
[----:B------:R2:W3:Y:S02]  /*af50*/  F2F.F64.F32 R16, R0 ;  /* 0x0000000000107310 */ /* 0x0004e40000201800 */
[----:B--23--:R-:W-:Y:S05]  /*af60*/  BRA `(.L_x_8332) ;  /* 0x0000000400b07947 */ /* 0x00cfea0003800000 */
.L_x_8339:
        /* <DEDUP_REMOVED lines=11> */
.L_x_8346:
        /* <DEDUP_REMOVED lines=21> */
.L_x_8348:
[----:B------:R-:W-:Y:S05]  /*b170*/  BSYNC.RECONVERGENT B0 ;  /* 0x0000000000007941 */ /* 0x000fea0003800200 */
.L_x_8347:
[----:B------:R-:W-:Y:S01]  /*b180*/  IMAD.SHL.U32 R0, R0, 0x100000, RZ ;  /* 0x0010000000007824 */ /* 0x000fe200078e00ff */
[----:B------:R-:W-:-:S04]  /*b190*/  LEA R2, R2, 0x3b800000, 0x17 ;  /* 0x3b80000002027811 */ /* 0x000fc800078eb8ff */
[----:B------:R-:W-:-:S05]  /*b1a0*/  LOP3.LUT R0, R2, R0, R7, 0xfe, !PT ;  /* 0x0000000002007212 */ /* 0x000fca00078efe07 */
[----:B------:R-:W-:-:S04]  /*b1b0*/  FMUL.FTZ R0, R0, 1 ;  /* 0x3f80000000007820 */ /* 0x000fc80000410000 */
[----:B------:R2:W3:Y:S02]  /*b1c0*/  F2F.F64.F32 R16, R0 ;  /* 0x0000000000107310 */ /* 0x0004e40000201800 */
[----:B--23--:R-:W-:Y:S05]  /*b1d0*/  BRA `(.L_x_8332) ;  /* 0x0000000400147947 */ /* 0x00cfea0003800000 */
.L_x_8345:
        /* <DEDUP_REMOVED lines=21> */
.L_x_8350:
[----:B------:R-:W-:Y:S05]  /*b330*/  BSYNC.RECONVERGENT B0 ;  /* 0x0000000000007941 */ /* 0x000fea0003800200 */
.L_x_8349:
[----:B------:R-:W-:Y:S02]  /*b340*/  SHF.L.U32 R0, R0, 0x15, RZ ;  /* 0x0000001500007819 */ /* 0x000fe400000006ff */
[----:B------:R-:W-:-:S04]  /*b350*/  LEA R2, R2, 0x37800000, 0x17 ;  /* 0x3780000002027811 */ /* 0x000fc800078eb8ff */
[----:B------:R-:W-:-:S05]  /*b360*/  LOP3.LUT R0, R2, R0, R7, 0xfe, !PT ;  /* 0x0000000002007212 */ /* 0x000fca00078efe07 */
[----:B------:R-:W-:-:S04]  /*b370*/  FMUL.FTZ R0, R0, 1 ;  /* 0x3f80000000007820 */ /* 0x000fc80000410000 */
[----:B------:R2:W3:Y:S02]  /*b380*/  F2F.F64.F32 R16, R0 ;  /* 0x0000000000107310 */ /* 0x0004e40000201800 */
[----:B--23--:R-:W-:Y:S05]  /*b390*/  BRA `(.L_x_8332) ;  /* 0x0000000000a47947 */ /* 0x00cfea0003800000 */
.L_x_8344:
[----:B------:R-:W-:-:S09]  /*b3a0*/  UISETP.NE.AND UP0, UPT, UR4, 0x1c, UPT ;  /* 0x0000001c0400788c */ /* 0x000fd2000bf05270 */
[----:B------:R-:W-:Y:S05]  /*b3b0*/  BRA.U !UP0, `(.L_x_8351) ;  /* 0x0000000108947547 */ /* 0x000fea000b800000 */
[----:B------:R-:W-:-:S09]  /*b3c0*/  UISETP.NE.AND UP0, UPT, UR4, 0x1d, UPT ;  /* 0x0000001d0400788c */ /* 0x000fd2000bf05270 */
[----:B------:R-:W-:Y:S05]  /*b3d0*/  BRA.U !UP0, `(.L_x_8352) ;  /* 0x0000000108807547 */ /* 0x000fea000b800000 */
[----:B------:R-:W-:-:S09]  /*b3e0*/  UISETP.NE.AND UP0, UPT, UR4, 0x2c, UPT ;  /* 0x0000002c0400788c */ /* 0x000fd2000bf05270 */
[----:B------:R-:W-:Y:S05]  /*b3f0*/  BRA.U UP0, `(.L_x_8331) ;  /* 0x0000000100307547 */ /* 0x000fea000b800000 */
[----:B------:R-:W2:Y:S01]  /*b400*/  LDG.E.U8 R0, desc[UR36][R2.64] ;  /* 0x0000002402007981 */ /* 0x000ea2000c1e1100 */
[----:B------:R-:W-:Y:S02]  /*b410*/  HFMA2 R17, -RZ, RZ, 0.5, 0 ;  /* 0x38000000ff117431 */ /* 0x000fe400000001ff */
        /* <DEDUP_REMOVED lines=8> */
[----:B------:R0:W1:Y:S02]  /*b4a0*/  @P0 F2F.F64.F32 R16, R0 ;  /* 0x0000000000100310 */ /* 0x0000640000201800 */
[----:B01----:R-:W-:Y:S05]  /*b4b0*/  BRA `(.L_x_8332) ;  /* 0x00000000005c7947 */ /* 0x003fea0003800000 */
.L_x_8331:
        /* <DEDUP_REMOVED lines=16> */
.L_x_8353:
[----:B------:R-:W-:Y:S01]  /*b5c0*/  CS2R R16, SRZ ;  /* 0x0000000000107805 */ /* 0x000fe2000001ff00 */
[----:B------:R-:W-:Y:S06]  /*b5d0*/  BRA `(.L_x_8332) ;  /* 0x0000000000147947 */ /* 0x000fec0003800000 */
.L_x_8352:
[----:B------:R-:W2:Y:S02]  /*b5e0*/  LDG.E.64 R16, desc[UR36][R2.64] ;  /* 0x0000002402107981 */ /* 0x000ea4000c1e1b00 */
[----:B--2---:R-:W0:Y:S02]  /*b5f0*/  I2F.F64.U64 R16, R16 ;  /* 0x0000001000107312 */ /* 0x004e240000301800 */
[----:B0-----:R-:W-:Y:S05]  /*b600*/  BRA `(.L_x_8332) ;  /* 0x0000000000087947 */ /* 0x001fea0003800000 */
.L_x_8351:
[----:B------:R-:W2:Y:S02]  /*b610*/  LDG.E R2, desc[UR36][R2.64] ;  /* 0x0000002402027981 */ /* 0x000ea4000c1e1900 */
[----:B--2---:R0:W1:Y:S02]  /*b620*/  I2F.F64.U32 R16, R2 ;  /* 0x0000000200107312 */ /* 0x0040640000201800 */
.L_x_8332:
[----:B------:R-:W-:Y:S05]  /*b630*/  BSYNC.RECONVERGENT B6 ;  /* 0x0000000000067941 */ /* 0x000fea0003800200 */
.L_x_8326:
        /* <DEDUP_REMOVED lines=18> */
.L_x_8358:
[----:B------:R-:W4:Y:S02]  /*b760*/  LDG.E.U8 R4, desc[UR36][R22.64] ;  /* 0x0000002416047981 */ /* 0x000f24000c1e1100 */
[----:B----4-:R-:W4:Y:S02]  /*b770*/  I2F.F64.U16 R4, R4 ;  /* 0x0000000400047312 */ /* 0x010f240000101800 */
[----:B----4-:R-:W-:Y:S05]  /*b780*/  BRA `(.L_x_8360) ;  /* 0x0000000c00607947 */ /* 0x010fea0003800000 */
.L_x_8357:
        /* <DEDUP_REMOVED lines=9> */
.L_x_8362:
[----:B------:R-:W4:Y:S02]  /*b820*/  LDG.E R4, desc[UR36][R22.64] ;  /* 0x0000002416047981 */ /* 0x000f24000c1e1900 */
[----:B----4-:R-:W4:Y:S02]  /*b830*/  I2F.F64 R4, R4 ;  /* 0x0000000400047312 */ /* 0x010f240000201c00 */
[----:B----4-:R-:W-:Y:S05]  /*b840*/  BRA `(.L_x_8360) ;  /* 0x0000000c00307947 */ /* 0x010fea0003800000 */
.L_x_8361:
[----:B------:R-:W4:Y:S02]  /*b850*/  LDG.E.U16 R4, desc[UR36][R22.64] ;  /* 0x0000002416047981 */ /* 0x000f24000c1e1500 */
[----:B----4-:R-:W4:Y:S02]  /*b860*/  I2F.F64.S16 R4, R4 ;  /* 0x0000000400047312 */ /* 0x010f240000101c00 */
[----:B----4-:R-:W-:Y:S05]  /*b870*/  BRA `(.L_x_8360) ;  /* 0x0000000c00247947 */ /* 0x010fea0003800000 */
.L_x_8356:
        /* <DEDUP_REMOVED lines=10> */
.L_x_8364:
[----:B------:R-:W4:Y:S02]  /*b920*/  LDG.E.U16 R0, desc[UR36][R22.64] ;  /* 0x0000002416007981 */ /* 0x000f24000c1e1500 */
[----:B----4-:R-:W-:-:S05]  /*b930*/  HADD2.F32 R0, -RZ, R0.H0_H0 ;  /* 0x20000000ff007230 */ /* 0x010fca0000004100 */
[----:B------:R-:W-:-:S04]  /*b940*/  FMUL.FTZ R0, R0, 1 ;  /* 0x3f80000000007820 */ /* 0x000fc80000410000 */
[----:B------:R4:W0:Y:S02]  /*b950*/  F2F.F64.F32 R4, R0 ;  /* 0x0000000000047310 */ /* 0x0008240000201800 */
[----:B0---4-:R-:W-:Y:S05]  /*b960*/  BRA `(.L_x_8360) ;  /* 0x0000000800e87947 */ /* 0x011fea0003800000 */
.L_x_8363:
        /* <DEDUP_REMOVED lines=10> */
.L_x_8366:
[----:B------:R-:W4:Y:S02]  /*ba10*/  LDG.E.U16 R22, desc[UR36][R22.64] ;  /* 0x0000002416167981 */ /* 0x000f24000c1e1500 */
[----:B----4-:R-:W-:-:S05]  /*ba20*/  HADD2.F32 R0, -RZ, R22.H0_H0 ;  /* 0x20000016ff007230 */ /* 0x010fca0000004100 */
[----:B------:R-:W-:-:S04]  /*ba30*/  FMUL.FTZ R0, R0, 1 ;  /* 0x3f80000000007820 */ /* 0x000fc80000410000 */
[----:B------:R4:W0:Y:S02]  /*ba40*/  F2F.F64.F32 R4, R0 ;  /* 0x0000000000047310 */ /* 0x0008240000201800 */
[----:B0---4-:R-:W-:Y:S05]  /*ba50*/  BRA `(.L_x_8360) ;  /* 0x0000000800ac7947 */ /* 0x011fea0003800000 */
.L_x_8365:
[----:B------:R4:W5:Y:S01]  /*ba60*/  LDG.E.64 R4, desc[UR36][R22.64] ;  /* 0x0000002416047981 */ /* 0x000962000c1e1b00 */
[----:B------:R-:W-:Y:S05]  /*ba70*/  BRA `(.L_x_8360) ;  /* 0x0000000800a47947 */ /* 0x000fea0003800000 */
.L_x_8355:
        /* <DEDUP_REMOVED lines=9> */
[----:B------:R-:W-:Y:S01]  /*bb10*/  HFMA2 R4, -RZ, RZ, 0, 0 ;  /* 0x00000000ff047431 */ /* 0x000fe200000001ff */
[----:B----4-:R-:W-:-:S04]  /*bb20*/  ISETP.NE.AND P0, PT, R22, RZ, PT ;  /* 0x000000ff1600720c */ /* 0x010fc80003f05270 */
[----:B------:R-:W-:Y:S01]  /*bb30*/  FSEL R5, RZ, 1.875, !P0 ;  /* 0x3ff00000ff057808 */ /* 0x000fe20004000000 */
[----:B------:R-:W-:Y:S08]  /*bb40*/  BRA `(.L_x_8360) ;  /* 0x0000000800707947 */ /* 0x000ff00003800000 */
.L_x_8369:
[----:B------:R4:W5:Y:S01]  /*bb50*/  LDG.E.64 R4, desc[UR36][R22.64] ;  /* 0x0000002416047981 */ /* 0x000962000c1e1b00 */
[----:B------:R-:W-:Y:S05]  /*bb60*/  BRA `(.L_x_8360) ;  /* 0x0000000800687947 */ /* 0x000fea0003800000 */
.L_x_8368:
        /* <DEDUP_REMOVED lines=27> */
.L_x_8371:
[----:B--23--:R-:W2:Y:S02]  /*bd20*/  LDG.E.U8 R3, desc[UR36][R22.64] ;  /* 0x0000002416037981 */ /* 0x00cea4000c1e1100 */
[C---:B--2---:R-:W-:Y:S01]  /*bd30*/  SHF.L.U32 R0, R3.reuse, 0x19, RZ ;  /* 0x0000001903007819 */ /* 0x044fe200000006ff */
[----:B------:R-:W-:-:S03]  /*bd40*/  IMAD.SHL.U32 R3, R3, 0x100, RZ ;  /* 0x0000010003037824 */ /* 0x000fc600078e00ff */
[----:B------:R-:W-:-:S13]  /*bd50*/  ISETP.GE.U32.AND P0, PT, R0, 0x8000000, PT ;  /* 0x080000000000780c */ /* 0x000fda0003f06070 */
[C---:B0-----:R-:W-:Y:S02]  /*bd60*/  @!P0 LOP3.LUT R2, R3.reuse, 0x7f00, RZ, 0xc0, !PT ;  /* 0x00007f0003028812 */ /* 0x041fe400078ec0ff */
        /* <DEDUP_REMOVED lines=8> */
[----:B0-2---:R-:W-:Y:S05]  /*bdf0*/  BRA `(.L_x_8360) ;  /* 0x0000000400c47947 */ /* 0x005fea0003800000 */
.L_x_8370:
[----:B------:R-:W4:Y:S02]  /*be00*/  LDG.E.U16 R0, desc[UR36][R22.64] ;  /* 0x0000002416007981 */ /* 0x000f24000c1e1500 */
[----:B----4-:R-:W-:-:S05]  /*be10*/  SHF.L.U32 R0, R0, 0x10, RZ ;  /* 0x0000001000007819 */ /* 0x010fca00000006ff */
[----:B------:R-:W-:-:S04]  /*be20*/  FMUL.FTZ R0, R0, 1 ;  /* 0x3f80000000007820 */ /* 0x000fc80000410000 */
[----:B------:R4:W0:Y:S02]  /*be30*/  F2F.F64.F32 R4, R0 ;  /* 0x0000000000047310 */ /* 0x0008240000201800 */
[----:B0---4-:R-:W-:Y:S05]  /*be40*/  BRA `(.L_x_8360) ;  /* 0x0000000400b07947 */ /* 0x011fea0003800000 */
.L_x_8367:
        /* <DEDUP_REMOVED lines=11> */
.L_x_8374:
        /* <DEDUP_REMOVED lines=21> */
.L_x_8376:
[----:B------:R-:W-:Y:S05]  /*c050*/  BSYNC.RECONVERGENT B0 ;  /* 0x0000000000007941 */ /* 0x000fea0003800200 */
.L_x_8375:
[----:B------:R-:W-:Y:S01]  /*c060*/  IMAD.SHL.U32 R0, R0, 0x100000, RZ ;  /* 0x0010000000007824 */ /* 0x000fe200078e00ff */
[----:B------:R-:W-:-:S04]  /*c070*/  LEA R2, R2, 0x3b800000, 0x17 ;  /* 0x3b80000002027811 */ /* 0x000fc800078eb8ff */
[----:B------:R-:W-:-:S05]  /*c080*/  LOP3.LUT R0, R2, R0, R7, 0xfe, !PT ;  /* 0x0000000002007212 */ /* 0x000fca00078efe07 */
[----:B------:R-:W-:-:S04]  /*c090*/  FMUL.FTZ R0, R0, 1 ;  /* 0x3f80000000007820 */ /* 0x000fc80000410000 */
[----:B------:R0:W2:Y:S02]  /*c0a0*/  F2F.F64.F32 R4, R0 ;  /* 0x0000000000047310 */ /* 0x0000a40000201800 */
[----:B0-2---:R-:W-:Y:S05]  /*c0b0*/  BRA `(.L_x_8360) ;  /* 0x0000000400147947 */ /* 0x005fea0003800000 */
.L_x_8373:
        /* <DEDUP_REMOVED lines=21> */
.L_x_8378:
[----:B------:R-:W-:Y:S05]  /*c210*/  BSYNC.RECONVERGENT B0 ;  /* 0x0000000000007941 */ /* 0x000fea0003800200 */
.L_x_8377:
[----:B------:R-:W-:Y:S02]  /*c220*/  SHF.L.U32 R0, R0, 0x15, RZ ;  /* 0x0000001500007819 */ /* 0x000fe400000006ff */
[----:B------:R-:W-:-:S04]  /*c230*/  LEA R2, R2, 0x37800000, 0x17 ;  /* 0x3780000002027811 */ /* 0x000fc800078eb8ff */
[----:B------:R-:W-:-:S05]  /*c240*/  LOP3.LUT R0, R2, R0, R7, 0xfe, !PT ;  /* 0x0000000002007212 */ /* 0x000fca00078efe07 */
[----:B------:R-:W-:-:S04]  /*c250*/  FMUL.FTZ R0, R0, 1 ;  /* 0x3f80000000007820 */ /* 0x000fc80000410000 */
[----:B------:R0:W2:Y:S02]  /*c260*/  F2F.F64.F32 R4, R0 ;  /* 0x0000000000047310 */ /* 0x0000a40000201800 */
[----:B0-2---:R-:W-:Y:S05]  /*c270*/  BRA `(.L_x_8360) ;  /* 0x0000000000a47947 */ /* 0x005fea0003800000 */
.L_x_8372:
[----:B------:R-:W-:-:S09]  /*c280*/  UISETP.NE.AND UP0, UPT, UR4, 0x1c, UPT ;  /* 0x0000001c0400788c */ /* 0x000fd2000bf05270 */
[----:B------:R-:W-:Y:S05]  /*c290*/  BRA.U !UP0, `(.L_x_8379) ;  /* 0x0000000108947547 */ /* 0x000fea000b800000 */
[----:B------:R-:W-:-:S09]  /*c2a0*/  UISETP.NE.AND UP0, UPT, UR4, 0x1d, UPT ;  /* 0x0000001d0400788c */ /* 0x000fd2000bf05270 */
[----:B------:R-:W-:Y:S05]  /*c2b0*/  BRA.U !UP0, `(.L_x_8380) ;  /* 0x0000000108807547 */ /* 0x000fea000b800000 */
[----:B------:R-:W-:-:S09]  /*c2c0*/  UISETP.NE.AND UP0, UPT, UR4, 0x2c, UPT ;  /* 0x0000002c0400788c */ /* 0x000fd2000bf05270 */
[----:B------:R-:W-:Y:S05]  /*c2d0*/  BRA.U UP0, `(.L_x_8359) ;  /* 0x0000000100307547 */ /* 0x000fea000b800000 */
[----:B------:R-:W4:Y:S01]  /*c2e0*/  LDG.E.U8 R0, desc[UR36][R22.64] ;  /* 0x0000002416007981 */ /* 0x000f22000c1e1100 */
[----:B------:R-:W-:Y:S02]  /*c2f0*/  HFMA2 R5, -RZ, RZ, 0.5, 0 ;  /* 0x38000000ff057431 */ /* 0x000fe400000001ff */
        /* <DEDUP_REMOVED lines=10> */
.L_x_8359:
[----:B0-23--:R-:W-:Y:S01]  /*c3a0*/  MOV R2, 0x0 ;  /* 0x0000000000027802 */ /* 0x00dfe20000000f00 */
[----:B------:R-:W0:Y:S01]  /*c3b0*/  LDCU.64 UR4, c[0x4][0x188] ;  /* 0x01003100ff0477ac */ /* 0x000e220008000a00 */
[----:B------:R-:W-:Y:S02]  /*c3c0*/  HFMA2 R8, -RZ, RZ, 0, 4.64916229248046875e-06 ;  /* 0x0000004eff087431 */ /* 0x000fe400000001ff */
[----:B------:R-:W-:Y:S01]  /*c3d0*/  IMAD.MOV.U32 R12, RZ, RZ, 0x1 ;  /* 0x00000001ff0c7424 */ /* 0x000fe200078e00ff */
[----:B------:R-:W-:Y:S01]  /*c3e0*/  MOV R13, RZ ;  /* 0x000000ff000d7202 */ /* 0x000fe20000000f00 */
[----:B------:R-:W2:Y:S01]  /*c3f0*/  LDCU.64 UR6, c[0x4][0x190] ;  /* 0x01003200ff0677ac */ /* 0x000ea20008000a00 */
[----:B------:R-:W3:Y:S01]  /*c400*/  LDC.64 R2, c[0x4][R2] ;  /* 0x0100000002027b82 */ /* 0x000ee20000000a00 */
[----:B------:R-:W4:Y:S01]  /*c410*/  LDCU.64 UR8, c[0x4][0x8] ;  /* 0x01000100ff0877ac */ /* 0x000f220008000a00 */
[----:B0-----:R-:W-:Y:S01]  /*c420*/  MOV R4, UR4 ;  /* 0x0000000400047c02 */ /* 0x001fe20008000f00 */
[----:B------:R-:W-:Y:S01]  /*c430*/  IMAD.U32 R5, RZ, RZ, UR5 ;  /* 0x00000005ff057e24 */ /* 0x000fe2000f8e00ff */
[----:B--2---:R-:W-:Y:S01]  /*c440*/  MOV R6, UR6 ;  /* 0x0000000600067c02 */ /* 0x004fe20008000f00 */
[----:B------:R-:W-:Y:S01]  /*c450*/  IMAD.U32 R7, RZ, RZ, UR7 ;  /* 0x00000007ff077e24 */ /* 0x000fe2000f8e00ff */
[----:B----4-:R-:W-:Y:S01]  /*c460*/  MOV R10, UR8 ;  /* 0x00000008000a7c02 */ /* 0x010fe20008000f00 */
[----:B------:R-:W-:-:S07]  /*c470*/  IMAD.U32 R11, RZ, RZ, UR9 ;  /* 0x00000009ff0b7e24 */ /* 0x000fce000f8e00ff */
[----:B------:R-:W-:-:S07]  /*c480*/  LEPC R20, `(.L_x_8381) ;  /* 0x000000001014794e */ /* 0x000fce0000000000 */
[----:B-1-3-5:R-:W-:Y:S05]  /*c490*/  CALL.ABS.NOINC R2 ;  /* 0x0000000002007343 */ /* 0x02afea0003c00000 */
.L_x_8381:
[----:B------:R-:W-:Y:S01]  /*c4a0*/  CS2R R4, SRZ ;  /* 0x0000000000047805 */ /* 0x000fe2000001ff00 */
[----:B------:R-:W-:Y:S06]  /*c4b0*/  BRA `(.L_x_8360) ;  /* 0x0000000000147947 */ /* 0x000fec0003800000 */
.L_x_8380:
[----:B------:R-:W4:Y:S02]  /*c4c0*/  LDG.E.64 R4, desc[UR36][R22.64] ;  /* 0x0000002416047981 */ /* 0x000f24000c1e1b00 */
[----:B----4-:R-:W4:Y:S02]  /*c4d0*/  I2F.F64.U64 R4, R4 ;  /* 0x0000000400047312 */ /* 0x010f240000301800 */
[----:B----4-:R-:W-:Y:S05]  /*c4e0*/  BRA `(.L_x_8360) ;  /* 0x0000000000087947 */ /* 0x010fea0003800000 */
.L_x_8379:
[----:B------:R-:W4:Y:S02]  /*c4f0*/  LDG.E R4, desc[UR36][R22.64] ;  /* 0x0000002416047981 */ /* 0x000f24000c1e1900 */
[----:B----4-:R-:W4:Y:S02]  /*c500*/  I2F.F64.U32 R4, R4 ;  /* 0x0000000400047312 */ /* 0x010f240000201800 */
.L_x_8360:
[----:B------:R-:W-:Y:S05]  /*c510*/  BSYNC.RECONVERGENT B6 ;  /* 0x0000000000067941 */ /* 0x000fea0003800200 */
.L_x_8354:
[----:B------:R-:W0:Y:S01]  /*c520*/  LDCU.64 UR6, c[0x0][0x5e8] ;  /* 0x0000bd00ff0677ac */ /* 0x000e220008000a00 */
[----:B-1---5:R-:W1:Y:S02]  /*c530*/  DSETP.GT.AND P0, PT, R16, RZ, PT ;  /* 0x000000ff1000722a */ /* 0x022e640003f04000 */
[----:B-1----:R-:W-:Y:S01]  /*c540*/  FSEL R7, RZ, 1.875, !P0 ;  /* 0x3ff00000ff077808 */ /* 0x002fe20004000000 */
[----:B------:R-:W-:-:S04]  /*c550*/  UPRMT UR4, UR43, 0x9910, URZ ;  /* 0x000099102b047896 */ /* 0x000fc800080000ff */
[----:B------:R-:W-:Y:S01]  /*c560*/  UISETP.GT.AND UP0, UPT, UR4, 0x9, UPT ;  /* 0x000000090400788c */ /* 0x000fe2000bf04270 */
[----:B0-23--:R-:W-:-:S05]  /*c570*/  IADD3 R2, P2, PT, R18, UR6, RZ ;  /* 0x0000000612027c10 */ /* 0x00dfca000ff5e0ff */
        /* <DEDUP_REMOVED lines=19> */
.L_x_8385:
[----:B------:R-:W0:Y:S02]  /*c6b0*/  F2I.S64.F64.TRUNC R4, R4 ;  /* 0x0000000400047311 */ /* 0x000e24000030d900 */
[----:B0-----:R-:W-:-:S05]  /*c6c0*/  MOV R7, R4 ;  /* 0x0000000400077202 */ /* 0x001fca0000000f00 */
[----:B------:R0:W-:Y:S01]  /*c6d0*/  STG.E.U8 desc[UR36][R2.64], R7 ;  /* 0x0000000702007986 */ /* 0x0001e2000c101124 */
[----:B------:R-:W-:Y:S05]  /*c6e0*/  BRA `(.L_x_8387) ;  /* 0x0000001000807947 */ /* 0x000fea0003800000 */
.L_x_8384:
        /* <DEDUP_REMOVED lines=9> */
.L_x_8389:
[----:B------:R-:W0:Y:S02]  /*c780*/  F2I.F64.TRUNC R5, R4 ;  /* 0x0000000400057311 */ /* 0x000e24000030d100 */
[----:B0-----:R0:W-:Y:S01]  /*c790*/  STG.E desc[UR36][R2.64], R5 ;  /* 0x0000000502007986 */ /* 0x0011e2000c101924 */
[----:B------:R-:W-:Y:S05]  /*c7a0*/  BRA `(.L_x_8387) ;  /* 0x0000001000507947 */ /* 0x000fea0003800000 */
.L_x_8388:
[----:B------:R-:W0:Y:S02]  /*c7b0*/  F2I.F64.TRUNC R5, R4 ;  /* 0x0000000400057311 */ /* 0x000e24000030d100 */
[----:B0-----:R0:W-:Y:S01]  /*c7c0*/  STG.E.U16 desc[UR36][R2.64], R5 ;  /* 0x0000000502007986 */ /* 0x0011e2000c101524 */
[----:B------:R-:W-:Y:S05]  /*c7d0*/  BRA `(.L_x_8387) ;  /* 0x0000001000447947 */ /* 0x000fea0003800000 */
.L_x_8383:
        /* <DEDUP_REMOVED lines=17> */
.L_x_8391:
        /* <DEDUP_REMOVED lines=12> */
.L_x_8390:
        /* <DEDUP_REMOVED lines=18> */
.L_x_8393:
        /* <DEDUP_REMOVED lines=13> */
.L_x_8392:
[----:B------:R4:W-:Y:S01]  /*cba0*/  STG.E.64 desc[UR36][R2.64], R4 ;  /* 0x0000000402007986 */ /* 0x0009e2000c101b24 */
[----:B------:R-:W-:Y:S05]  /*cbb0*/  BRA `(.L_x_8387) ;  /* 0x0000000c004c7947 */ /* 0x000fea0003800000 */
.L_x_8382:
        /* <DEDUP_REMOVED lines=13> */
.L_x_8397:
        /* <DEDUP_REMOVED lines=26> */
.L_x_8400:
[----:B------:R-:W-:-:S04]  /*ce30*/  SHF.R.U32.HI R5, RZ, 0x18, R7 ;  /* 0x00000018ff057819 */ /* 0x000fc80000011607 */
[----:B------:R-:W-:-:S07]  /*ce40*/  LOP3.LUT R0, R0, 0x80, R5, 0xf8, !PT ;  /* 0x0000008000007812 */ /* 0x000fce00078ef805 */
.L_x_8399:
[----:B------:R-:W-:Y:S05]  /*ce50*/  BSYNC.RECONVERGENT B0 ;  /* 0x0000000000007941 */ /* 0x000fea0003800200 */
.L_x_8398:
[----:B------:R0:W-:Y:S01]  /*ce60*/  STG.E.U8 desc[UR36][R2.64], R0 ;  /* 0x0000000002007986 */ /* 0x0001e2000c101124 */
[----:B------:R-:W-:Y:S05]  /*ce70*/  BRA `(.L_x_8387) ;  /* 0x00000008009c7947 */ /* 0x000fea0003800000 */
.L_x_8396:
        /* <DEDUP_REMOVED lines=26> */
.L_x_8403:
[----:B------:R-:W-:-:S04]  /*d020*/  SHF.R.U32.HI R5, RZ, 0x18, R7 ;  /* 0x00000018ff057819 */ /* 0x000fc80000011607 */
[----:B------:R-:W-:-:S07]  /*d030*/  LOP3.LUT R0, R0, 0x80, R5, 0xf8, !PT ;  /* 0x0000008000007812 */ /* 0x000fce00078ef805 */
.L_x_8402:
[----:B------:R-:W-:Y:S05]  /*d040*/  BSYNC.RECONVERGENT B0 ;  /* 0x0000000000007941 */ /* 0x000fea0003800200 */
.L_x_8401:
[----:B------:R0:W-:Y:S01]  /*d050*/  STG.E.U8 desc[UR36][R2.64], R0 ;  /* 0x0000000002007986 */ /* 0x0001e2000c101124 */
[----:B------:R-:W-:Y:S05]  /*d060*/  BRA `(.L_x_8387) ;  /* 0x0000000800207947 */ /* 0x000fea0003800000 */
.L_x_8395:
        /* <DEDUP_REMOVED lines=30> */
.L_x_8405:
[----:B------:R-:W0:Y:S02]  /*d250*/  F2I.U64.F64.TRUNC R4, R4 ;  /* 0x0000000400047311 */ /* 0x000e24000030d800 */
[----:B0-----:R0:W-:Y:S01]  /*d260*/  STG.E.64 desc[UR36][R2.64], R4 ;  /* 0x0000000402007986 */ /* 0x0011e2000c101b24 */
[----:B------:R-:W-:Y:S05]  /*d270*/  BRA `(.L_x_8387) ;  /* 0x00000004009c7947 */ /* 0x000fea0003800000 */
.L_x_8404:
[----:B------:R-:W0:Y:S02]  /*d280*/  F2I.U32.F64.TRUNC R5, R4 ;  /* 0x0000000400057311 */ /* 0x000e24000030d000 */
[----:B0-----:R0:W-:Y:S01]  /*d290*/  STG.E desc[UR36][R2.64], R5 ;  /* 0x0000000502007986 */ /* 0x0011e2000c101924 */
[----:B------:R-:W-:Y:S05]  /*d2a0*/  BRA `(.L_x_8387) ;  /* 0x0000000400907947 */ /* 0x000fea0003800000 */
.L_x_8394:
        /* <DEDUP_REMOVED lines=10> */
.L_x_8407:
[----:B------:R-:W-:-:S05]  /*d350*/  CS2R R6, SRZ ;  /* 0x0000000000067805 */ /* 0x000fca000001ff00 */
[----:B------:R0:W-:Y:S01]  /*d360*/  STG.E.128 desc[UR36][R2.64], R4 ;  /* 0x0000000402007986 */ /* 0x0001e2000c101d24 */
[----:B------:R-:W-:Y:S05]  /*d370*/  BRA `(.L_x_8387) ;  /* 0x00000004005c7947 */ /* 0x000fea0003800000 */
.L_x_8406:
[----:B------:R-:W-:-:S09]  /*d380*/  UISETP.NE.AND UP0, UPT, UR4, 0xf, UPT ;  /* 0x0000000f0400788c */ /* 0x000fd2000bf05270 */
[----:B------:R-:W-:Y:S05]  /*d390*/  BRA.U !UP0, `(.L_x_8408) ;  /* 0x0000000508287547 */ /* 0x000fea000b800000 */
[----:B------:R-:W-:-:S09]  /*d3a0*/  UISETP.NE.AND UP0, UPT, UR4, 0x17, UPT ;  /* 0x000000170400788c */ /* 0x000fd2000bf05270 */
[----:B------:R-:W-:Y:S05]  /*d3b0*/  BRA.U !UP0, `(.L_x_8409) ;  /* 0x0000000108b07547 */ /* 0x000fea000b800000 */
[----:B------:R-:W-:-:S09]  /*d3c0*/  UISETP.NE.AND UP0, UPT, UR4, 0x18, UPT ;  /* 0x000000180400788c */ /* 0x000fd2000bf05270 */
[----:B------:R-:W-:Y:S05]  /*d3d0*/  BRA.U !UP0, `(.L_x_8410) ;  /* 0x0000000108447547 */ /* 0x000fea000b800000 */
.L_x_8386:
        /* <DEDUP_REMOVED lines=16> */
.L_x_8411:
[----:B------:R-:W-:Y:S05]  /*d4e0*/  BRA `(.L_x_8387) ;  /* 0x0000000400007947 */ /* 0x000fea0003800000 */
.L_x_8410:
        /* <DEDUP_REMOVED lines=21> */
.L_x_8413:
[----:B------:R-:W-:Y:S05]  /*d640*/  BSYNC.RECONVERGENT B0 ;  /* 0x0000000000007941 */ /* 0x000fea0003800200 */
.L_x_8412:
[----:B------:R-:W-:-:S05]  /*d650*/  LOP3.LUT R7, R0, 0x80, R7, 0xf8, !PT ;  /* 0x0000008000077812 */ /* 0x000fca00078ef807 */
[----:B------:R0:W-:Y:S01]  /*d660*/  STG.E.U8 desc[UR36][R2.64], R7 ;  /* 0x0000000702007986 */ /* 0x0001e2000c101124 */
[----:B------:R-:W-:Y:S05]  /*d670*/  BRA `(.L_x_8387) ;  /* 0x00000000009c7947 */ /* 0x000fea0003800000 */
.L_x_8409:
        /* <DEDUP_REMOVED lines=20> */
.L_x_8415:
[----:B------:R-:W-:Y:S02]  /*d7c0*/  ISETP.GT.U32.AND P0, PT, R6, 0x7f800000, PT ;  /* 0x7f8000000600780c */ /* 0x000fe40003f04070 */
[----:B------:R-:W-:-:S04]  /*d7d0*/  MOV R0, 0x7f ;  /* 0x0000007f00007802 */ /* 0x000fc80000000f00 */
[----:B------:R-:W-:-:S07]  /*d7e0*/  SEL R0, R0, 0x7c, P0 ;  /* 0x0000007c00007807 */ /* 0x000fce0000000000 */
.L_x_8416:
[----:B------:R-:W-:Y:S05]  /*d7f0*/  BSYNC.RECONVERGENT B0 ;  /* 0x0000000000007941 */ /* 0x000fea0003800200 */
.L_x_8414:
[----:B------:R-:W-:-:S04]  /*d800*/  SHF.R.U32.HI R5, RZ, 0x18, R7 ;  /* 0x00000018ff057819 */ /* 0x000fc80000011607 */
[----:B------:R-:W-:-:S05]  /*d810*/  LOP3.LUT R5, R0, 0x80, R5, 0xf8, !PT ;  /* 0x0000008000057812 */ /* 0x000fca00078ef805 */
[----:B------:R0:W-:Y:S01]  /*d820*/  STG.E.U8 desc[UR36][R2.64], R5 ;  /* 0x0000000502007986 */ /* 0x0001e2000c101124 */
[----:B------:R-:W-:Y:S05]  /*d830*/  BRA `(.L_x_8387) ;  /* 0x00000000002c7947 */ /* 0x000fea0003800000 */
.L_x_8408:
        /* <DEDUP_REMOVED lines=11> */
.L_x_8387:
[----:B------:R-:W-:-:S07]  /*d8f0*/  VIADD R19, R19, 0x80 ;  /* 0x0000008013137836 */ /* 0x000fce0000000000 */
.L_x_8324:
[----:B------:R-:W-:Y:S05]  /*d900*/  BSYNC.RECONVERGENT B7 ;  /* 0x0000000000077941 */ /* 0x000fea0003800200 */
.L_x_8323:
[----:B------:R-:W5:Y:S02]  /*d910*/  LDCU UR4, c[0x0][0x380] ;  /* 0x00007000ff0477ac */ /* 0x000f640008000800 */
[----:B-----5:R-:W-:-:S13]  /*d920*/  ISETP.GE.AND P0, PT, R19, UR4, PT ;  /* 0x0000000413007c0c */ /* 0x020fda000bf06270 */
[----:B------:R-:W-:Y:S05]  /*d930*/  @P0 EXIT ;  /* 0x000000000000094d */ /* 0x000fea0003800000 */
        /* <DEDUP_REMOVED lines=354> */
.L_x_8417:
[----:B------:R-:W0:Y:S01]  /*ef60*/  LDCU.64 UR6, c[0x0][0x5e8] ;  /* 0x0000bd00ff0677ac */ /* 0x000e220008000a00 */
[----:B------:R-:W-:Y:S01]  /*ef70*/  BSSY.RECONVERGENT B6, `(.L_x_8418) ;  /* 0x00000ef000067945 */ /* 0x000fe20003800200 */
[----:B------:R-:W1:Y:S01]  /*ef80*/  LDCU.64 UR8, c[0x0][0x5f0] ;  /* 0x0000be00ff0877ac */ /* 0x000e620008000a00 */
        /* <DEDUP_REMOVED lines=16> */
[----:B--2---:R1:W2:Y:S02]  /*f090*/  I2F.F64.S16 R18, R2 ;  /* 0x0000000200127312 */ /* 0x0042a40000101c00 */
[----:B-12---:R-:W-:Y:S05]  /*f0a0*/  BRA `(.L_x_8424) ;  /* 0x0000000c006c7947 */ /* 0x006fea0003800000 */
.L_x_8422:
[----:B------:R-:W2:Y:S02]  /*f0b0*/  LDG.E.U8 R2, desc[UR36][R2.64] ;  /* 0x0000002402027981 */ /* 0x000ea4000c1e1100 */
[----:B--2---:R1:W2:Y:S02]  /*f0c0*/  I2F.F64.U16 R18, R2 ;  /* 0x0000000200127312 */ /* 0x0042a40000101800 */
[----:B-12---:R-:W-:Y:S05]  /*f0d0*/  BRA `(.L_x_8424) ;  /* 0x0000000c00607947 */ /* 0x006fea0003800000 */
.L_x_8421:
[----:B------:R-:W-:-:S09]  /*f0e0*/  UISETP.NE.AND UP0, UPT, UR4, 0x2, UPT ;  /* 0x000000020400788c */ /* 0x000fd2000bf05270 */
[----:B------:R-:W-:Y:S05]  /*f0f0*/  BRA.U !UP0, `(.L_x_8425) ;  /* 0x0000000108287547 */ /* 0x000fea000b800000 */
[----:B------:R-:W-:-:S09]  /*f100*/  UISETP.NE.AND UP0, UPT, UR4, 0x3, UPT ;  /* 0x000000030400788c */ /* 0x000fd2000bf05270 */
[----:B------:R-:W-:Y:S05]  /*f110*/  BRA.U !UP0, `(.L_x_8426) ;  /* 0x0000000108147547 */ /* 0x000fea000b800000 */
[----:B------:R-:W-:-:S09]  /*f120*/  UISETP.NE.AND UP0, UPT, UR4, 0x4, UPT ;  /* 0x000000040400788c */ /* 0x000fd2000bf05270 */
[----:B------:R-:W-:Y:S05]  /*f130*/  BRA.U UP0, `(.L_x_8423) ;  /* 0x0000000900ec7547 */ /* 0x000fea000b800000 */
[----:B------:R-:W2:Y:S02]  /*f140*/  LDG.E.64 R18, desc[UR36][R2.64] ;  /* 0x0000002402127981 */ /* 0x000ea4000c1e1b00 */
[----:B--2---:R-:W1:Y:S02]  /*f150*/  I2F.F64.S64 R18, R18 ;  /* 0x0000001200127312 */ /* 0x004e640000301c00 */
[----:B-1----:R-:W-:Y:S05]  /*f160*/  BRA `(.L_x_8424) ;  /* 0x0000000c003c7947 */ /* 0x002fea0003800000 */
.L_x_8426:
[----:B------:R-:W2:Y:S02]  /*f170*/  LDG.E R2, desc[UR36][R2.64] ;  /* 0x0000002402027981 */ /* 0x000ea4000c1e1900 */
[----:B--2---:R1:W2:Y:S02]  /*f180*/  I2F.F64 R18, R2 ;  /* 0x0000000200127312 */ /* 0x0042a40000201c00 */
[----:B-12---:R-:W-:Y:S05]  /*f190*/  BRA `(.L_x_8424) ;  /* 0x0000000c00307947 */ /* 0x006fea0003800000 */
.L_x_8425:
[----:B------:R-:W2:Y:S02]  /*f1a0*/  LDG.E.U16 R2, desc[UR36][R2.64] ;  /* 0x0000002402027981 */ /* 0x000ea4000c1e1500 */
[----:B--2---:R1:W2:Y:S02]  /*f1b0*/  I2F.F64.S16 R18, R2 ;  /* 0x0000000200127312 */ /* 0x0042a40000101c00 */
[----:B-12---:R-:W-:Y:S05]  /*f1c0*/  BRA `(.L_x_8424) ;  /* 0x0000000c00247947 */ /* 0x006fea0003800000 */
.L_x_8420:
        /* <DEDUP_REMOVED lines=10> */
.L_x_8428:
[----:B------:R-:W2:Y:S02]  /*f270*/  LDG.E.U16 R0, desc[UR36][R2.64] ;  /* 0x0000002402007981 */ /* 0x000ea4000c1e1500 */
[----:B--2---:R-:W-:-:S05]  /*f280*/  HADD2.F32 R0, -RZ, R0.H0_H0 ;  /* 0x20000000ff007230 */ /* 0x004fca0000004100 */
[----:B------:R-:W-:-:S04]  /*f290*/  FMUL.FTZ R0, R0, 1 ;  /* 0x3f80000000007820 */ /* 0x000fc80000410000 */
[----:B------:R0:W1:Y:S02]  /*f2a0*/  F2F.F64.F32 R18, R0 ;  /* 0x0000000000127310 */ /* 0x0000640000201800 */
[----:B01----:R-:W-:Y:S05]  /*f2b0*/  BRA `(.L_x_8424) ;  /* 0x0000000800e87947 */ /* 0x003fea0003800000 */
.L_x_8427:
        /* <DEDUP_REMOVED lines=10> */
.L_x_8430:
[----:B------:R-:W2:Y:S02]  /*f360*/  LDG.E.U16 R2, desc[UR36][R2.64] ;  /* 0x0000002402027981 */ /* 0x000ea4000c1e1500 */
[----:B--2---:R-:W-:-:S05]  /*f370*/  HADD2.F32 R0, -RZ, R2.H0_H0 ;  /* 0x20000002ff007230 */ /* 0x004fca0000004100 */
[----:B------:R-:W-:-:S04]  /*f380*/  FMUL.FTZ R0, R0, 1 ;  /* 0x3f80000000007820 */ /* 0x000fc80000410000 */
[----:B------:R1:W2:Y:S02]  /*f390*/  F2F.F64.F32 R18, R0 ;  /* 0x0000000000127310 */ /* 0x0002a40000201800 */
[----:B-12---:R-:W-:Y:S05]  /*f3a0*/  BRA `(.L_x_8424) ;  /* 0x0000000800ac7947 */ /* 0x006fea0003800000 */
.L_x_8429:
[----:B------:R0:W5:Y:S01]  /*f3b0*/  LDG.E.64 R18, desc[UR36][R2.64] ;  /* 0x0000002402127981 */ /* 0x000162000c1e1b00 */
[----:B------:R-:W-:Y:S05]  /*f3c0*/  BRA `(.L_x_8424) ;  /* 0x0000000800a47947 */ /* 0x000fea0003800000 */
.L_x_8419:
        /* <DEDUP_REMOVED lines=13> */
.L_x_8433:
[----:B------:R3:W5:Y:S01]  /*f4a0*/  LDG.E.64 R18, desc[UR36][R2.64] ;  /* 0x0000002402127981 */ /* 0x000762000c1e1b00 */
[----:B------:R-:W-:Y:S05]  /*f4b0*/  BRA `(.L_x_8424) ;  /* 0x0000000800687947 */ /* 0x000fea0003800000 */
.L_x_8432:
        /* <DEDUP_REMOVED lines=12> */
[----:B0-----:R-:W-:-:S04]  /*f580*/  IADD3 R5, PT, PT, -R5, RZ, RZ ;  /* 0x000000ff05057210 */ /* 0x001fc80007ffe1ff */
[----:B------:R-:W-:-:S05]  /*f590*/  VIADDMNMX.U32 R5, R5, R6, 0x4, !PT ;  /* 0x0000000405057446 */ /* 0x000fca0007800006 */
[----:B------:R-:W-:-:S05]  /*f5a0*/  VIADD R5, R5, 0xfffffffc ;  /* 0xfffffffc05057836 */ /* 0x000fca0000000000 */
[C---:B------:R-:W-:Y:S02]  /*f5b0*/  SHF.L.U32 R6, R4.reuse, R5, RZ ;  /* 0x0000000504067219 */ /* 0x040fe400000006ff */
[----:B------:R-:W-:Y:S01]  /*f5c0*/  SHF.L.U32 R7, R5, 0x17, RZ ;  /* 0x0000001705077819 */ /* 0x000fe200000006ff */
[----:B------:R-:W-:-:S03]  /*f5d0*/  VIADD R5, R4, 0x1000000 ;  /* 0x0100000004057836 */ /* 0x000fc60000000000 */
[----:B------:R-:W-:Y:S02]  /*f5e0*/  LEA.HI R6, R6, -R7, RZ, 0x1c ;  /* 0x8000000706067211 */ /* 0x000fe400078fe0ff */
[----:B------:R-:W-:Y:S02]  /*f5f0*/  SHF.R.S32.HI R5, RZ, 0x8, R5 ;  /* 0x00000008ff057819 */ /* 0x000fe40000011405 */
[----:B------:R-:W-:-:S04]  /*f600*/  IADD3 R6, PT, PT, R6, 0x3c000000, RZ ;  /* 0x3c00000006067810 */ /* 0x000fc80007ffe0ff */
[----:B------:R-:W-:-:S04]  /*f610*/  LOP3.LUT R5, R6, 0x7f800000, R5, 0xf8, !PT ;  /* 0x7f80000006057812 */ /* 0x000fc800078ef805 */
[----:B------:R-:W-:-:S04]  /*f620*/  SEL R5, R5, RZ, P0 ;  /* 0x000000ff05057207 */ /* 0x000fc80000000000 */
[----:B------:R-:W-:-:S05]  /*f630*/  LOP3.LUT R5, R5, 0x80000000, R0, 0xf8, !PT ;  /* 0x8000000005057812 */ /* 0x000fca00078ef800 */
[----:B------:R-:W-:-:S04]  /*f640*/  FMUL.FTZ R5, R5, 1 ;  /* 0x3f80000005057820 */ /* 0x000fc80000410000 */
[----:B------:R3:W4:Y:S02]  /*f650*/  F2F.F64.F32 R18, R5 ;  /* 0x0000000500127310 */ /* 0x0007240000201800 */
[----:B---34-:R-:W-:Y:S05]  /*f660*/  BRA `(.L_x_8424) ;  /* 0x0000000400fc7947 */ /* 0x018fea0003800000 */
.L_x_8435:
        /* <DEDUP_REMOVED lines=13> */
[----:B---34-:R-:W-:Y:S05]  /*f740*/  BRA `(.L_x_8424) ;  /* 0x0000000400c47947 */ /* 0x018fea0003800000 */
.L_x_8434:
[----:B------:R-:W2:Y:S02]  /*f750*/  LDG.E.U16 R0, desc[UR36][R2.64] ;  /* 0x0000002402007981 */ /* 0x000ea4000c1e1500 */
[----:B--2---:R-:W-:-:S04]  /*f760*/  IMAD.U32 R0, R0, 0x10000, RZ ;  /* 0x0001000000007824 */ /* 0x004fc800078e00ff */
[----:B------:R-:W-:-:S04]  /*f770*/  FMUL.FTZ R0, R0, 1 ;  /* 0x3f80000000007820 */ /* 0x000fc80000410000 */
[----:B------:R3:W4:Y:S02]  /*f780*/  F2F.F64.F32 R18, R0 ;  /* 0x0000000000127310 */ /* 0x0007240000201800 */
[----:B---34-:R-:W-:Y:S05]  /*f790*/  BRA `(.L_x_8424) ;  /* 0x0000000400b07947 */ /* 0x018fea0003800000 */
.L_x_8431:
        /* <DEDUP_REMOVED lines=9> */
[----:B--2---:R3:W4:Y:S02]  /*f830*/  I2F.F64.U16 R18, R2 ;  /* 0x0000000200127312 */ /* 0x0047240000101800 */
[----:B---34-:R-:W-:Y:S05]  /*f840*/  BRA `(.L_x_8424) ;  /* 0x0000000400847947 */ /* 0x018fea0003800000 */
.L_x_8438:
        /* <DEDUP_REMOVED lines=21> */
.L_x_8440:
[----:B------:R-:W-:Y:S05]  /*f9a0*/  BSYNC.RECONVERGENT B0 ;  /* 0x0000000000007941 */ /* 0x000fea0003800200 */
.L_x_8439:
[----:B------:R-:W-:Y:S02]  /*f9b0*/  SHF.L.U32 R0, R0, 0x14, RZ ;  /* 0x0000001400007819 */ /* 0x000fe400000006ff */
[----:B------:R-:W-:-:S04]  /*f9c0*/  LEA R2, R2, 0x3b800000, 0x17 ;  /* 0x3b80000002027811 */ /* 0x000fc800078eb8ff */
[----:B------:R-:W-:-:S05]  /*f9d0*/  LOP3.LUT R0, R2, R0, R7, 0xfe, !PT ;  /* 0x0000000002007212 */ /* 0x000fca00078efe07 */
[----:B------:R-:W-:-:S04]  /*f9e0*/  FMUL.FTZ R0, R0, 1 ;  /* 0x3f80000000007820 */ /* 0x000fc80000410000 */
[----:B------:R3:W4:Y:S02]  /*f9f0*/  F2F.F64.F32 R18, R0 ;  /* 0x0000000000127310 */ /* 0x0007240000201800 */
[----:B---34-:R-:W-:Y:S05]  /*fa00*/  BRA `(.L_x_8424) ;  /* 0x0000000400147947 */ /* 0x018fea0003800000 */
.L_x_8437:
        /* <DEDUP_REMOVED lines=21> */
.L_x_8442:
[----:B------:R-:W-:Y:S05]  /*fb60*/  BSYNC.RECONVERGENT B0 ;  /* 0x0000000000007941 */ /* 0x000fea0003800200 */
.L_x_8441:
[----:B------:R-:W-:Y:S01]  /*fb70*/  IMAD.SHL.U32 R0, R0, 0x200000, RZ ;  /* 0x0020000000007824 */ /* 0x000fe200078e00ff */
[----:B------:R-:W-:-:S04]  /*fb80*/  LEA R2, R2, 0x37800000, 0x17 ;  /* 0x3780000002027811 */ /* 0x000fc800078eb8ff */
[----:B------:R-:W-:-:S05]  /*fb90*/  LOP3.LUT R0, R2, R0, R7, 0xfe, !PT ;  /* 0x0000000002007212 */ /* 0x000fca00078efe07 */
[----:B------:R-:W-:-:S04]  /*fba0*/  FMUL.FTZ R0, R0, 1 ;  /* 0x3f80000000007820 */ /* 0x000fc80000410000 */
[----:B------:R3:W4:Y:S02]  /*fbb0*/  F2F.F64.F32 R18, R0 ;  /* 0x0000000000127310 */ /* 0x0007240000201800 */
[----:B---34-:R-:W-:Y:S05]  /*fbc0*/  BRA `(.L_x_8424) ;  /* 0x0000000000a47947 */ /* 0x018fea0003800000 */
.L_x_8436:
        /* <DEDUP_REMOVED lines=12> */
[----:B------:R-:W-:Y:S01]  /*fc90*/  @P0 SHF.L.U32 R0, R0, 0x17, RZ ;  /* 0x0000001700000819 */ /* 0x000fe200000006ff */
[----:B------:R-:W-:Y:S01]  /*fca0*/  @!P0 IMAD.MOV.U32 R18, RZ, RZ, 0x20000000 ;  /* 0x20000000ff128424 */ /* 0x000fe200078e00ff */
[----:B------:R-:W-:-:S03]  /*fcb0*/  @!P0 MOV R19, 0x7ff80000 ;  /* 0x7ff8000000138802 */ /* 0x000fc60000000f00 */
[----:B------:R-:W-:-:S04]  /*fcc0*/  @P0 FMUL.FTZ R0, R0, 1 ;  /* 0x3f80000000000820 */ /* 0x000fc80000410000 */
[----:B------:R1:W2:Y:S02]  /*fcd0*/  @P0 F2F.F64.F32 R18, R0 ;  /* 0x0000000000120310 */ /* 0x0002a40000201800 */
[----:B-12---:R-:W-:Y:S05]  /*fce0*/  BRA `(.L_x_8424) ;  /* 0x00000000005c7947 */ /* 0x006fea0003800000 */
.L_x_8423:
        /* <DEDUP_REMOVED lines=10> */
[----:B-1----:R-:W-:Y:S01]  /*fd90*/  IMAD.U32 R6, RZ, RZ, UR6 ;  /* 0x00000006ff067e24 */ /* 0x002fe2000f8e00ff */
[----:B------:R-:W-:Y:S01]  /*fda0*/  MOV R7, UR7 ;  /* 0x0000000700077c02 */ /* 0x000fe20008000f00 */
[----:B---3--:R-:W-:Y:S01]  /*fdb0*/  IMAD.U32 R10, RZ, RZ, UR8 ;  /* 0x00000008ff0a7e24 */ /* 0x008fe2000f8e00ff */
[----:B------:R-:W-:-:S07]  /*fdc0*/  MOV R11, UR9 ;  /* 0x00000009000b7c02 */ /* 0x000fce0008000f00 */
[----:B------:R-:W-:-:S07]  /*fdd0*/  LEPC R20, `(.L_x_8445) ;  /* 0x000000001014794e */ /* 0x000fce0000000000 */
[----:B--2---:R-:W-:Y:S05]  /*fde0*/  CALL.ABS.NOINC R2 ;  /* 0x0000000002007343 */ /* 0x004fea0003c00000 */
.L_x_8445:
[----:B------:R-:W-:Y:S01]  /*fdf0*/  CS2R R18, SRZ ;  /* 0x0000000000127805 */ /* 0x000fe2000001ff00 */
[----:B------:R-:W-:Y:S06]  /*fe00*/  BRA `(.L_x_8424) ;  /* 0x0000000000147947 */ /* 0x000fec0003800000 */
.L_x_8444:
[----:B------:R-:W2:Y:S02]  /*fe10*/  LDG.E.64 R18, desc[UR36][R2.64] ;  /* 0x0000002402127981 */ /* 0x000ea4000c1e1b00 */
[----:B--2---:R-:W1:Y:S02]  /*fe20*/  I2F.F64.U64 R18, R18 ;  /* 0x0000001200127312 */ /* 0x004e640000301800 */
[----:B-1----:R-:W-:Y:S05]  /*fe30*/  BRA `(.L_x_8424) ;  /* 0x0000000000087947 */ /* 0x002fea0003800000 */
.L_x_8443:
[----:B------:R-:W2:Y:S02]  /*fe40*/  LDG.E R2, desc[UR36][R2.64] ;  /* 0x0000002402027981 */ /* 0x000ea4000c1e1900 */
[----:B--2---:R1:W2:Y:S02]  /*fe50*/  I2F.F64.U32 R18, R2 ;  /* 0x0000000200127312 */ /* 0x0042a40000201800 */
.L_x_8424:
[----:B------:R-:W-:Y:S05]  /*fe60*/  BSYNC.RECONVERGENT B6 ;  /* 0x0000000000067941 */ /* 0x000fea0003800200 */
.L_x_8418:
        /* <DEDUP_REMOVED lines=15> */
[----:B01-3--:R-:W3:Y:S02]  /*ff60*/  LDG.E.S8 R2, desc[UR36][R22.64] ;  /* 0x0000002416027981 */ /* 0x00bee4000c1e1300 */
[----:B---3--:R-:W1:Y:S02]  /*ff70*/  I2F.F64.S16 R2, R2 ;  /* 0x0000000200027312 */ /* 0x008e640000101c00 */
[----:B-1----:R-:W-:Y:S05]  /*ff80*/  BRA `(.L_x_8452) ;  /* 0x0000000c006c7947 */ /* 0x002fea0003800000 */
.L_x_8450:
[----:B01-3--:R-:W3:Y:S02]  /*ff90*/  LDG.E.U8 R2, desc[UR36][R22.64] ;  /* 0x0000002416027981 */ /* 0x00bee4000c1e1100 */
[----:B---3--:R-:W1:Y:S02]  /*ffa0*/  I2F.F64.U16 R2, R2 ;  /* 0x0000000200027312 */ /* 0x008e640000101800 */
[----:B-1----:R-:W-:Y:S05]  /*ffb0*/  BRA `(.L_x_8452) ;  /* 0x0000000c00607947 */ /* 0x002fea0003800000 */
.L_x_8449:
[----:B------:R-:W-:-:S09]  /*ffc0*/  UISETP.NE.AND UP0, UPT, UR4, 0x2, UPT ;  /* 0x000000020400788c */ /* 0x000fd2000bf05270 */
[----:B------:R-:W-:Y:S05]  /*ffd0*/  BRA.U !UP0, `(.L_x_8453) ;  /* 0x0000000108287547 */ /* 0x000fea000b800000 */
[----:B------:R-:W-:-:S09]  /*ffe0*/  UISETP.NE.AND UP0, UPT, UR4, 0x3, UPT ;  /* 0x000000030400788c */ /* 0x000fd2000bf05270 */
[----:B------:R-:W-:Y:S05]  /*fff0*/  BRA.U !UP0, `(.L_x_8454) ;  /* 0x0000000108147547 */ /* 0x000fea000b800000 */
[----:B------:R-:W-:-:S09]  /*10000*/  UISETP.NE.AND UP0, UPT, UR4, 0x4, UPT ;  /* 0x000000040400788c */ /* 0x000fd2000bf05270 */
[----:B------:R-:W-:Y:S05]  /*10010*/  BRA.U UP0, `(.L_x_8451) ;  /* 0x0000000900ec7547 */ /* 0x000fea000b800000 */
[----:B01-3--:R-:W3:Y:S02]  /*10020*/  LDG.E.64 R2, desc[UR36][R22.64] ;  /* 0x0000002416027981 */ /* 0x00bee4000c1e1b00 */
[----:B---3--:R-:W1:Y:S02]  /*10030*/  I2F.F64.S64 R2, R2 ;  /* 0x0000000200027312 */ /* 0x008e640000301c00 */
[----:B-1----:R-:W-:Y:S05]  /*10040*/  BRA `(.L_x_8452) ;  /* 0x0000000c003c7947 */ /* 0x002fea0003800000 */
.L_x_8454:
[----:B01-3--:R-:W3:Y:S02]  /*10050*/  LDG.E R2, desc[UR36][R22.64] ;  /* 0x0000002416027981 */ /* 0x00bee4000c1e1900 */
[----:B---3--:R-:W1:Y:S02]  /*10060*/  I2F.F64 R2, R2 ;  /* 0x0000000200027312 */ /* 0x008e640000201c00 */
[----:B-1----:R-:W-:Y:S05]  /*10070*/  BRA `(.L_x_8452) ;  /* 0x0000000c00307947 */ /* 0x002fea0003800000 */
.L_x_8453:
[----:B01-3--:R-:W3:Y:S02]  /*10080*/  LDG.E.U16 R2, desc[UR36][R22.64] ;  /* 0x0000002416027981 */ /* 0x00bee4000c1e1500 */
[----:B---3--:R-:W1:Y:S02]  /*10090*/  I2F.F64.S16 R2, R2 ;  /* 0x0000000200027312 */ /* 0x008e640000101c00 */
[----:B-1----:R-:W-:Y:S05]  /*100a0*/  BRA `(.L_x_8452) ;  /* 0x0000000c00247947 */ /* 0x002fea0003800000 */
.L_x_8448:
[----:B------:R-:W-:-:S09]  /*100b0*/  UISETP.GT.AND UP0, UPT, UR4, 0x6, UPT ;  /* 0x000000060400788c */ /* 0x000fd2000bf04270 */
[----:B------:R-:W-:Y:S05]  /*100c0*/  BRA.U UP0, `(.L_x_8455) ;  /* 0x0000000100347547 */ /* 0x000fea000b800000 */
[----:B------:R-:W-:-:S09]  /*100d0*/  UISETP.NE.AND UP0, UPT, UR4, 0x5, UPT ;  /* 0x000000050400788c */ /* 0x000fd2000bf05270 */
[----:B------:R-:W-:Y:S05]  /*100e0*/  BRA.U !UP0, `(.L_x_8456) ;  /* 0x0000000108187547 */ /* 0x000fea000b800000 */
[----:B------:R-:W-:-:S09]  /*100f0*/  UISETP.NE.AND UP0, UPT, UR4, 0x6, UPT ;  /* 0x000000060400788c */ /* 0x000fd2000bf05270 */
[----:B------:R-:W-:Y:S05]  /*10100*/  BRA.U UP0, `(.L_x_8451) ;  /* 0x0000000900b07547 */ /* 0x000fea000b800000 */
[----:B01-3--:R-:W3:Y:S02]  /*10110*/  LDG.E R2, desc[UR36][R22.64] ;  /* 0x0000002416027981 */ /* 0x00bee4000c1e1900 */
[----:B---3--:R-:W-:-:S06]  /*10120*/  FMUL.FTZ R2, R2, 1 ;  /* 0x3f80000002027820 */ /* 0x008fcc0000410000 */
[----:B------:R-:W0:Y:S02]  /*10130*/  F2F.F64.F32 R2, R2 ;  /* 0x0000000200027310 */ /* 0x000e240000201800 */
[----:B0-----:R-:W-:Y:S05]  /*10140*/  BRA `(.L_x_8452) ;  /* 0x0000000800fc7947 */ /* 0x001fea0003800000 */
.L_x_8456:
[----:B------:R-:W4:Y:S02]  /*10150*/  LDG.E.U16 R0, desc[UR36][R22.64] ;  /* 0x0000002416007981 */ /* 0x000f24000c1e1500 */
[----:B----4-:R-:W-:-:S05]  /*10160*/  HADD2.F32 R0, -RZ, R0.H0_H0 ;  /* 0x20000000ff007230 */ /* 0x010fca0000004100 */
[----:B------:R-:W-:-:S04]  /*10170*/  FMUL.FTZ R0, R0, 1 ;  /* 0x3f80000000007820 */ /* 0x000fc80000410000 */
[----:B01-3--:R0:W1:Y:S02]  /*10180*/  F2F.F64.F32 R2, R0 ;  /* 0x0000000000027310 */ /* 0x00b0640000201800 */
[----:B01----:R-:W-:Y:S05]  /*10190*/  BRA `(.L_x_8452) ;  /* 0x0000000800e87947 */ /* 0x003fea0003800000 */
.L_x_8455:
[----:B------:R-:W-:-:S09]  /*101a0*/  UISETP.NE.AND UP0, UPT, UR4, 0x7, UPT ;  /* 0x000000070400788c */ /* 0x000fd2000bf05270 */
[----:B------:R-:W-:Y:S05]  /*101b0*/  BRA.U !UP0, `(.L_x_8457) ;  /* 0x0000000108347547 */ /* 0x000fea000b800000 */
[----:B------:R-:W-:-:S09]  /*101c0*/  UISETP.NE.AND UP0, UPT, UR4, 0x8, UPT ;  /* 0x000000080400788c */ /* 0x000fd2000bf05270 */
[----:B------:R-:W-:Y:S05]  /*101d0*/  BRA.U !UP0, `(.L_x_8458) ;  /* 0x0000000108187547 */ /* 0x000fea000b800000 */
[----:B------:R-:W-:-:S09]  /*101e0*/  UISETP.NE.AND UP0, UPT, UR4, 0x9, UPT ;  /* 0x000000090400788c */ /* 0x000fd2000bf05270 */
[----:B------:R-:W-:Y:S05]  /*101f0*/  BRA.U UP0, `(.L_x_8451) ;  /* 0x0000000900747547 */ /* 0x000fea000b800000 */
[----:B------:R-:W0:Y:S02]  /*10200*/  LDG.E R22, desc[UR36][R22.64] ;  /* 0x0000002416167981 */ /* 0x000e24000c1e1900 */
[----:B01-3--:R-:W-:-:S06]  /*10210*/  FMUL.FTZ R2, R22, 1 ;  /* 0x3f80000016027820 */ /* 0x00bfcc0000410000 */
[----:B------:R-:W1:Y:S02]  /*10220*/  F2F.F64.F32 R2, R2 ;  /* 0x0000000200027310 */ /* 0x000e640000201800 */
[----:B-1----:R-:W-:Y:S05]  /*10230*/  BRA `(.L_x_8452) ;  /* 0x0000000800c07947 */ /* 0x002fea0003800000 */
.L_x_8458:
[----:B------:R-:W4:Y:S02]  /*10240*/  LDG.E.U16 R22, desc[UR36][R22.64] ;  /* 0x0000002416167981 */ /* 0x000f24000c1e1500 */
[----:B----4-:R-:W-:-:S05]  /*10250*/  HADD2.F32 R0, -RZ, R22.H0_H0 ;  /* 0x20000016ff007230 */ /* 0x010fca0000004100 */
[----:B------:R-:W-:-:S04]  /*10260*/  FMUL.FTZ R0, R0, 1 ;  /* 0x3f80000000007820 */ /* 0x000fc80000410000 */
[----:B01-3--:R1:W3:Y:S02]  /*10270*/  F2F.F64.F32 R2, R0 ;  /* 0x0000000000027310 */ /* 0x00b2e40000201800 */
[----:B-1-3--:R-:W-:Y:S05]  /*10280*/  BRA `(.L_x_8452) ;  /* 0x0000000800ac7947 */ /* 0x00afea0003800000 */
.L_x_8457:
[----:B01-3--:R0:W5:Y:S01]  /*10290*/  LDG.E.64 R2, desc[UR36][R22.64] ;  /* 0x0000002416027981 */ /* 0x00b162000c1e1b00 */
[----:B------:R-:W-:Y:S05]  /*102a0*/  BRA `(.L_x_8452) ;  /* 0x0000000800a47947 */ /* 0x000fea0003800000 */
.L_x_8447:
        /* <DEDUP_REMOVED lines=9> */
[----:B01-3--:R-:W-:Y:S01]  /*10340*/  IMAD.MOV.U32 R2, RZ, RZ, RZ ;  /* 0x000000ffff027224 */ /* 0x00bfe200078e00ff */
[----:B----4-:R-:W-:-:S04]  /*10350*/  ISETP.NE.AND P0, PT, R22, RZ, PT ;  /* 0x000000ff1600720c */ /* 0x010fc80003f05270 */
[----:B------:R-:W-:Y:S01]  /*10360*/  FSEL R3, RZ, 1.875, !P0 ;  /* 0x3ff00000ff037808 */ /* 0x000fe20004000000 */
[----:B------:R-:W-:Y:S08]  /*10370*/  BRA `(.L_x_8452) ;  /* 0x0000000800707947 */ /* 0x000ff00003800000 */
.L_x_8461:
[----:B01-3--:R3:W5:Y:S01]  /*10380*/  LDG.E.64 R2, desc[UR36][R22.64] ;  /* 0x0000002416027981 */ /* 0x00b762000c1e1b00 */
[----:B------:R-:W-:Y:S05]  /*10390*/  BRA `(.L_x_8452) ;  /* 0x0000000800687947 */ /* 0x000fea0003800000 */
.L_x_8460:
        /* <DEDUP_REMOVED lines=8> */
[----:B----4-:R-:W-:-:S04]  /*10420*/  SHF.L.U32 R0, R0, 0x18, RZ ;  /* 0x0000001800007819 */ /* 0x010fc800000006ff */
[C---:B01-3--:R-:W-:Y:S02]  /*10430*/  LOP3.LUT R2, R0.reuse, 0x7f000000, RZ, 0xc0, !PT ;  /* 0x7f00000000027812 */ /* 0x04bfe400078ec0ff */
        /* <DEDUP_REMOVED lines=14> */
[----:B------:R-:W-:-:S06]  /*10520*/  FMUL.FTZ R3, R3, 1 ;  /* 0x3f80000003037820 */ /* 0x000fcc0000410000 */
[----:B------:R-:W3:Y:S02]  /*10530*/  F2F.F64.F32 R2, R3 ;  /* 0x0000000300027310 */ /* 0x000ee40000201800 */
[----:B---3--:R-:W-:Y:S05]  /*10540*/  BRA `(.L_x_8452) ;  /* 0x0000000400fc7947 */ /* 0x008fea0003800000 */
.L_x_8463:
[----:B0--3--:R-:W3:Y:S02]  /*10550*/  LDG.E.U8 R3, desc[UR36][R22.64] ;  /* 0x0000002416037981 */ /* 0x009ee4000c1e1100 */
[C---:B---3--:R-:W-:Y:S01]  /*10560*/  IMAD.SHL.U32 R0, R3.reuse, 0x2000000, RZ ;  /* 0x0200000003007824 */ /* 0x048fe200078e00ff */
[----:B------:R-:W-:-:S04]  /*10570*/  SHF.L.U32 R3, R3, 0x8, RZ ;  /* 0x0000000803037819 */ /* 0x000fc800000006ff */
[----:B------:R-:W-:-:S13]  /*10580*/  ISETP.GE.U32.AND P0, PT, R0, 0x8000000, PT ;  /* 0x080000000000780c */ /* 0x000fda0003f06070 */
[C---:B-1----:R-:W-:Y:S02]  /*10590*/  @!P0 LOP3.LUT R2, R3.reuse, 0x7f00, RZ, 0xc0, !PT ;  /* 0x00007f0003028812 */ /* 0x042fe400078ec0ff */
        /* <DEDUP_REMOVED lines=9> */
.L_x_8462:
[----:B------:R-:W4:Y:S02]  /*10630*/  LDG.E.U16 R0, desc[UR36][R22.64] ;  /* 0x0000002416007981 */ /* 0x000f24000c1e1500 */
[----:B----4-:R-:W-:-:S04]  /*10640*/  IMAD.U32 R0, R0, 0x10000, RZ ;  /* 0x0001000000007824 */ /* 0x010fc800078e00ff */
[----:B------:R-:W-:-:S04]  /*10650*/  FMUL.FTZ R0, R0, 1 ;  /* 0x3f80000000007820 */ /* 0x000fc80000410000 */
[----:B01-3--:R3:W4:Y:S02]  /*10660*/  F2F.F64.F32 R2, R0 ;  /* 0x0000000000027310 */ /* 0x00b7240000201800 */
[----:B---34-:R-:W-:Y:S05]  /*10670*/  BRA `(.L_x_8452) ;  /* 0x0000000400b07947 */ /* 0x018fea0003800000 */
.L_x_8459:
        /* <DEDUP_REMOVED lines=8> */
[----:B01-3--:R-:W3:Y:S02]  /*10700*/  LDG.E.U16 R2, desc[UR36][R22.64] ;  /* 0x0000002416027981 */ /* 0x00bee4000c1e1500 */
[----:B---3--:R-:W3:Y:S02]  /*10710*/  I2F.F64.U16 R2, R2 ;  /* 0x0000000200027312 */ /* 0x008ee40000101800 */
[----:B---3--:R-:W-:Y:S05]  /*10720*/  BRA `(.L_x_8452) ;  /* 0x0000000400847947 */ /* 0x008fea0003800000 */
.L_x_8466:
[----:B------:R-:W4:Y:S01]  /*10730*/  LDG.E.U8 R22, desc[UR36][R22.64] ;  /* 0x0000002416167981 */ /* 0x000f22000c1e1100 */
[----:B01-3--:R-:W-:Y:S02]  /*10740*/  CS2R R2, SRZ ;  /* 0x0000000000027805 */ /* 0x00bfe4000001ff00 */
        /* <DEDUP_REMOVED lines=19> */
.L_x_8468:
[----:B------:R-:W-:Y:S05]  /*10880*/  BSYNC.RECONVERGENT B0 ;  /* 0x0000000000007941 */ /* 0x000fea0003800200 */
.L_x_8467:
[----:B------:R-:W-:Y:S02]  /*10890*/  SHF.L.U32 R0, R0, 0x14, RZ ;  /* 0x0000001400007819 */ /* 0x000fe400000006ff */
[----:B------:R-:W-:-:S04]  /*108a0*/  LEA R2, R2, 0x3b800000, 0x17 ;  /* 0x3b80000002027811 */ /* 0x000fc800078eb8ff */
[----:B------:R-:W-:-:S05]  /*108b0*/  LOP3.LUT R0, R2, R0, R7, 0xfe, !PT ;  /* 0x0000000002007212 */ /* 0x000fca00078efe07 */
[----:B------:R-:W-:-:S04]  /*108c0*/  FMUL.FTZ R0, R0, 1 ;  /* 0x3f80000000007820 */ /* 0x000fc80000410000 */
[----:B------:R3:W4:Y:S02]  /*108d0*/  F2F.F64.F32 R2, R0 ;  /* 0x0000000000027310 */ /* 0x0007240000201800 */
[----:B---34-:R-:W-:Y:S05]  /*108e0*/  BRA `(.L_x_8452) ;  /* 0x0000000400147947 */ /* 0x018fea0003800000 */
.L_x_8465:
[----:B------:R-:W4:Y:S01]  /*108f0*/  LDG.E.U8 R22, desc[UR36][R22.64] ;  /* 0x0000002416167981 */ /* 0x000f22000c1e1100 */
[----:B01-3--:R-:W-:Y:S02]  /*10900*/  CS2R R2, SRZ ;  /* 0x0000000000027805 */ /* 0x00bfe4000001ff00 */
        /* <DEDUP_REMOVED lines=19> */
.L_x_8470:
[----:B------:R-:W-:Y:S05]  /*10a40*/  BSYNC.RECONVERGENT B0 ;  /* 0x0000000000007941 */ /* 0x000fea0003800200 */
.L_x_8469:
[----:B------:R-:W-:Y:S01]  /*10a50*/  IMAD.SHL.U32 R0, R0, 0x200000, RZ ;  /* 0x0020000000007824 */ /* 0x000fe200078e00ff */
[----:B------:R-:W-:-:S04]  /*10a60*/  LEA R2, R2, 0x37800000, 0x17 ;  /* 0x3780000002027811 */ /* 0x000fc800078eb8ff */
[----:B------:R-:W-:-:S05]  /*10a70*/  LOP3.LUT R0, R2, R0, R7, 0xfe, !PT ;  /* 0x0000000002007212 */ /* 0x000fca00078efe07 */
[----:B------:R-:W-:-:S04]  /*10a80*/  FMUL.FTZ R0, R0, 1 ;  /* 0x3f80000000007820 */ /* 0x000fc80000410000 */
[----:B------:R3:W4:Y:S02]  /*10a90*/  F2F.F64.F32 R2, R0 ;  /* 0x0000000000027310 */ /* 0x0007240000201800 */
[----:B---34-:R-:W-:Y:S05]  /*10aa0*/  BRA `(.L_x_8452) ;  /* 0x0000000000a47947 */ /* 0x018fea0003800000 */
.L_x_8464:
[----:B------:R-:W-:-:S09]  /*10ab0*/  UISETP.NE.AND UP0, UPT, UR4, 0x1c, UPT ;  /* 0x0000001c0400788c */ /* 0x000fd2000bf05270 */
[----:B------:R-:W-:Y:S05]  /*10ac0*/  BRA.U !UP0, `(.L_x_8471) ;  /* 0x0000000108947547 */ /* 0x000fea000b800000 */
[----:B------:R-:W-:-:S09]  /*10ad0*/  UISETP.NE.AND UP0, UPT, UR4, 0x1d, UPT ;  /* 0x0000001d0400788c */ /* 0x000fd2000bf05270 */
[----:B------:R-:W-:Y:S05]  /*10ae0*/  BRA.U !UP0, `(.L_x_8472) ;  /* 0x0000000108807547 */ /* 0x000fea000b800000 */
[----:B------:R-:W-:-:S09]  /*10af0*/  UISETP.NE.AND UP0, UPT, UR4, 0x2c, UPT ;  /* 0x0000002c0400788c */ /* 0x000fd2000bf05270 */
[----:B------:R-:W-:Y:S05]  /*10b00*/  BRA.U UP0, `(.L_x_8451) ;  /* 0x0000000100307547 */ /* 0x000fea000b800000 */
[----:B------:R-:W4:Y:S01]  /*10b10*/  LDG.E.U8 R0, desc[UR36][R22.64] ;  /* 0x0000002416007981 */ /* 0x000f22000c1e1100 */
[----:B01-3--:R-:W-:Y:S02]  /*10b20*/  HFMA2 R2, -RZ, RZ, 0, 0 ;  /* 0x00000000ff027431 */ /* 0x00bfe400000001ff */
[----:B------:R-:W-:Y:S01]  /*10b30*/  IMAD.MOV.U32 R3, RZ, RZ, 0x38000000 ;  /* 0x38000000ff037424 */ /* 0x000fe200078e00ff */
[----:B----4-:R-:W-:-:S13]  /*10b40*/  ISETP.NE.AND P0, PT, R0, RZ, PT ;  /* 0x000000ff0000720c */ /* 0x010fda0003f05270 */
[----:B------:R-:W-:Y:S05]  /*10b50*/  @!P0 BRA `(.L_x_8452) ;  /* 0x0000000000788947 */ /* 0x000fea0003800000 */
[----:B------:R-:W-:-:S13]  /*10b60*/  ISETP.NE.AND P0, PT, R0, 0xff, PT ;  /* 0x000000ff0000780c */ /* 0x000fda0003f05270 */
[----:B------:R-:W-:Y:S01]  /*10b70*/  @P0 SHF.L.U32 R0, R0, 0x17, RZ ;  /* 0x0000001700000819 */ /* 0x000fe200000006ff */
[----:B------:R-:W-:Y:S01]  /*10b80*/  @!P0 IMAD.MOV.U32 R2, RZ, RZ, 0x20000000 ;  /* 0x20000000ff028424 */ /* 0x000fe200078e00ff */
[----:B------:R-:W-:-:S03]  /*10b90*/  @!P0 MOV R3, 0x7ff80000 ;  /* 0x7ff8000000038802 */ /* 0x000fc60000000f00 */
[----:B------:R-:W-:-:S04]  /*10ba0*/  @P0 FMUL.FTZ R0, R0, 1 ;  /* 0x3f80000000000820 */ /* 0x000fc80000410000 */
[----:B------:R3:W4:Y:S02]  /*10bb0*/  @P0 F2F.F64.F32 R2, R0 ;  /* 0x0000000000020310 */ /* 0x0007240000201800 */
[----:B---34-:R-:W-:Y:S05]  /*10bc0*/  BRA `(.L_x_8452) ;  /* 0x00000000005c7947 */ /* 0x018fea0003800000 */
.L_x_8451:
[----:B01-3--:R-:W-:Y:S01]  /*10bd0*/  MOV R2, 0x0 ;  /* 0x0000000000027802 */ /* 0x00bfe20000000f00 */
[----:B------:R-:W0:Y:S01]  /*10be0*/  LDCU.64 UR4, c[0x4][0x188] ;  /* 0x01003100ff0477ac */ /* 0x000e220008000a00 */
[----:B------:R-:W-:Y:S02]  /*10bf0*/  HFMA2 R12, -RZ, RZ, 0, 5.9604644775390625e-08 ;  /* 0x00000001ff0c7431 */ /* 0x000fe400000001ff */
[----:B------:R-:W-:Y:S01]  /*10c00*/  IMAD.MOV.U32 R8, RZ, RZ, 0x4e ;  /* 0x0000004eff087424 */ /* 0x000fe200078e00ff */
[----:B------:R-:W1:Y:S01]  /*10c10*/  LDCU.64 UR6, c[0x4][0x190] ;  /* 0x01003200ff0677ac */ /* 0x000e620008000a00 */
[----:B------:R-:W3:Y:S01]  /*10c20*/  LDC.64 R2, c[0x4][R2] ;  /* 0x0100000002027b82 */ /* 0x000ee20000000a00 */
[----:B------:R-:W-:Y:S01]  /*10c30*/  IMAD.MOV.U32 R13, RZ, RZ, RZ ;  /* 0x000000ffff0d7224 */ /* 0x000fe200078e00ff */
[----:B------:R-:W4:Y:S01]  /*10c40*/  LDCU.64 UR8, c[0x4][0x8] ;  /* 0x01000100ff0877ac */ /* 0x000f220008000a00 */
[----:B0-----:R-:W-:Y:S01]  /*10c50*/  IMAD.U32 R4, RZ, RZ, UR4 ;  /* 0x00000004ff047e24 */ /* 0x001fe2000f8e00ff */
[----:B------:R-:W-:Y:S01]  /*10c60*/  MOV R5, UR5 ;  /* 0x0000000500057c02 */ /* 0x000fe20008000f00 */
[----:B-1----:R-:W-:Y:S01]  /*10c70*/  IMAD.U32 R6, RZ, RZ, UR6 ;  /* 0x00000006ff067e24 */ /* 0x002fe2000f8e00ff */
[----:B------:R-:W-:Y:S01]  /*10c80*/  MOV R7, UR7 ;  /* 0x0000000700077c02 */ /* 0x000fe20008000f00 */
[----:B----4-:R-:W-:Y:S01]  /*10c90*/  IMAD.U32 R10, RZ, RZ, UR8 ;  /* 0x00000008ff0a7e24 */ /* 0x010fe2000f8e00ff */
[----:B------:R-:W-:-:S07]  /*10ca0*/  MOV R11, UR9 ;  /* 0x00000009000b7c02 */ /* 0x000fce0008000f00 */
[----:B------:R-:W-:-:S07]  /*10cb0*/  LEPC R20, `(.L_x_8473) ;  /* 0x000000001014794e */ /* 0x000fce0000000000 */
[----:B--23-5:R-:W-:Y:S05]  /*10cc0*/  CALL.ABS.NOINC R2 ;  /* 0x0000000002007343 */ /* 0x02cfea0003c00000 */
.L_x_8473:
[----:B------:R-:W-:Y:S01]  /*10cd0*/  CS2R R2, SRZ ;  /* 0x0000000000027805 */ /* 0x000fe2000001ff00 */
[----:B------:R-:W-:Y:S06]  /*10ce0*/  BRA `(.L_x_8452) ;  /* 0x0000000000147947 */ /* 0x000fec0003800000 */
.L_x_8472:
[----:B01-3--:R-:W3:Y:S02]  /*10cf0*/  LDG.E.64 R2, desc[UR36][R22.64] ;  /* 0x0000002416027981 */ /* 0x00bee4000c1e1b00 */
[----:B---3--:R-:W3:Y:S02]  /*10d00*/  I2F.F64.U64 R2, R2 ;  /* 0x0000000200027312 */ /* 0x008ee40000301800 */
[----:B---3--:R-:W-:Y:S05]  /*10d10*/  BRA `(.L_x_8452) ;  /* 0x0000000000087947 */ /* 0x008fea0003800000 */
.L_x_8471:
[----:B01-3--:R-:W3:Y:S02]  /*10d20*/  LDG.E R2, desc[UR36][R22.64] ;  /* 0x0000002416027981 */ /* 0x00bee4000c1e1900 */
[----:B---3--:R-:W1:Y:S02]  /*10d30*/  I2F.F64.U32 R2, R2 ;  /* 0x0000000200027312 */ /* 0x008e640000201800 */
.L_x_8452:
[----:B------:R-:W-:Y:S05]  /*10d40*/  BSYNC.RECONVERGENT B6 ;  /* 0x0000000000067941 */ /* 0x000fea0003800200 */
.L_x_8446:
[----:B------:R-:W-:Y:S01]  /*10d50*/  UPRMT UR4, UR43, 0x9910, URZ ;  /* 0x000099102b047896 */ /* 0x000fe200080000ff */
[----:B--2--5:R-:W2:Y:S02]  /*10d60*/  DSETP.GT.AND P0, PT, R18, RZ, PT ;  /* 0x000000ff1200722a */ /* 0x024ea40003f04000 */
[----:B--2---:R-:W-:Y:S01]  /*10d70*/  FSEL R5, RZ, 1.875, !P0 ;  /* 0x3ff00000ff057808 */ /* 0x004fe20004000000 */
[----:B------:R-:W-:-:S15]  /*10d80*/  UISETP.GT.AND UP0, UPT, UR4, 0x9, UPT ;  /* 0x000000090400788c */ /* 0x000fde000bf04270 */
[----:B------:R-:W-:-:S15]  /*10d90*/  NOP ;  /* 0x0000000000007918 */ /* 0x000fde0000000000 */
[----:B------:R-:W-:-:S15]  /*10da0*/  NOP ;  /* 0x0000000000007918 */ /* 0x000fde0000000000 */
[----:B------:R-:W-:-:S15]  /*10db0*/  NOP ;  /* 0x0000000000007918 */ /* 0x000fde0000000000 */
[----:B------:R-:W-:-:S01]  /*10dc0*/  NOP ;  /* 0x0000000000007918 */ /* 0x000fc20000000000 */
[----:B------:R-:W1:Y:S02]  /*10dd0*/  DSETP.NEU.AND P1, PT, R18, RZ, PT ;  /* 0x000000ff1200722a */ /* 0x000e640003f2d000 */
[----:B-1----:R-:W-:Y:S02]  /*10de0*/  FSEL R4, R2, RZ, !P1 ;  /* 0x000000ff02047208 */ /* 0x002fe40004800000 */
        /* <DEDUP_REMOVED lines=10> */
[----:B------:R-:W1:Y:S02]  /*10e90*/  F2I.F64.TRUNC R5, R4 ;  /* 0x0000000400057311 */ /* 0x000e64000030d100 */
[----:B-1----:R-:W-:Y:S01]  /*10ea0*/  STG.E.U8 desc[UR36][R16.64], R5 ;  /* 0x0000000510007986 */ /* 0x002fe2000c101124 */
[----:B------:R-:W-:Y:S05]  /*10eb0*/  EXIT ;  /* 0x000000000000794d */ /* 0x000fea0003800000 */
.L_x_8477:
[----:B------:R-:W1:Y:S02]  /*10ec0*/  F2I.S64.F64.TRUNC R4, R4 ;  /* 0x0000000400047311 */ /* 0x000e64000030d900 */
[----:B-1----:R-:W-:-:S05]  /*10ed0*/  MOV R3, R4 ;  /* 0x0000000400037202 */ /* 0x002fca0000000f00 */
[----:B------:R-:W-:Y:S01]  /*10ee0*/  STG.E.U8 desc[UR36][R16.64], R3 ;  /* 0x0000000310007986 */ /* 0x000fe2000c101124 */
[----:B------:R-:W-:Y:S05]  /*10ef0*/  EXIT ;  /* 0x000000000000794d */ /* 0x000fea0003800000 */
.L_x_8476:
[----:B------:R-:W-:-:S09]  /*10f00*/  UISETP.NE.AND UP0, UPT, UR4, 0x2, UPT ;  /* 0x000000020400788c */ /* 0x000fd2000bf05270 */
[----:B------:R-:W-:Y:S05]  /*10f10*/  BRA.U !UP0, `(.L_x_8479) ;  /* 0x0000000108287547 */ /* 0x000fea000b800000 */
[----:B------:R-:W-:-:S09]  /*10f20*/  UISETP.NE.AND UP0, UPT, UR4, 0x3, UPT ;  /* 0x000000030400788c */ /* 0x000fd2000bf05270 */
[----:B------:R-:W-:Y:S05]  /*10f30*/  BRA.U !UP0, `(.L_x_8480) ;  /* 0x0000000108147547 */ /* 0x000fea000b800000 */
[----:B------:R-:W-:-:S09]  /*10f40*/  UISETP.NE.AND UP0, UPT, UR4, 0x4, UPT ;  /* 0x000000040400788c */ /* 0x000fd2000bf05270 */
[----:B------:R-:W-:Y:S05]  /*10f50*/  BRA.U UP0, `(.L_x_8478) ;  /* 0x0000000d00247547 */ /* 0x000fea000b800000 */
[----:B------:R-:W1:Y:S02]  /*10f60*/  F2I.S64.F64.TRUNC R4, R4 ;  /* 0x0000000400047311 */ /* 0x000e64000030d900 */
[----:B-1----:R-:W-:Y:S01]  /*10f70*/  STG.E.64 desc[UR36][R16.64], R4 ;  /* 0x0000000410007986 */ /* 0x002fe2000c101b24 */
[----:B------:R-:W-:Y:S05]  /*10f80*/  EXIT ;  /* 0x000000000000794d */ /* 0x000fea0003800000 */
.L_x_8480:
[----:B------:R-:W1:Y:S02]  /*10f90*/  F2I.F64.TRUNC R5, R4 ;  /* 0x0000000400057311 */ /* 0x000e64000030d100 */
[----:B-1----:R-:W-:Y:S01]  /*10fa0*/  STG.E desc[UR36][R16.64], R5 ;  /* 0x0000000510007986 */ /* 0x002fe2000c101924 */
[----:B------:R-:W-:Y:S05]  /*10fb0*/  EXIT ;  /* 0x000000000000794d */ /* 0x000fea0003800000 */
.L_x_8479:
[----:B------:R-:W1:Y:S02]  /*10fc0*/  F2I.F64.TRUNC R5, R4 ;  /* 0x0000000400057311 */ /* 0x000e64000030d100 */
[----:B-1----:R-:W-:Y:S01]  /*10fd0*/  STG.E.U16 desc[UR36][R16.64], R5 ;  /* 0x0000000510007986 */ /* 0x002fe2000c101524 */
[----:B------:R-:W-:Y:S05]  /*10fe0*/  EXIT ;  /* 0x000000000000794d */ /* 0x000fea0003800000 */
.L_x_8475:
        /* <DEDUP_REMOVED lines=8> */
[----:B------:R-:W1:-:S15]  /*11070*/  F2F.F32.F64 R3, R4 ;  /* 0x0000000400037310 */ /* 0x000e5e0000301000 */
[----:B------:R-:W-:-:S15]  /*11080*/  NOP ;  /* 0x0000000000007918 */ /* 0x000fde0000000000 */
[----:B------:R-:W-:-:S15]  /*11090*/  NOP ;  /* 0x0000000000007918 */ /* 0x000fde0000000000 */
[----:B------:R-:W-:-:S15]  /*110a0*/  NOP ;  /* 0x0000000000007918 */ /* 0x000fde0000000000 */
[----:B------:R-:W-:-:S04]  /*110b0*/  NOP ;  /* 0x0000000000007918 */ /* 0x000fc80000000000 */
[----:B------:R-:W1:Y:S02]  /*110c0*/  DSETP.GEU.AND P0, PT, |R4|, UR4, PT ;  /* 0x0000000404007e2a */ /* 0x000e64000bf0e200 */
[----:B-1----:R-:W-:-:S05]  /*110d0*/  @!P0 FMUL R3, R3, 1.175494350822287508e-38 ;  /* 0x0080000003038820 */ /* 0x002fca0000400000 */
[----:B------:R-:W-:Y:S01]  /*110e0*/  STG.E desc[UR36][R16.64], R3 ;  /* 0x0000000310007986 */ /* 0x000fe2000c101924 */
[----:B------:R-:W-:Y:S05]  /*110f0*/  EXIT ;  /* 0x000000000000794d */ /* 0x000fea0003800000 */
.L_x_8482:
        /* <DEDUP_REMOVED lines=9> */
[----:B------:R-:W-:-:S05]  /*11190*/  F2FP.F16.F32.PACK_AB R0, RZ, R0 ;  /* 0x00000000ff00723e */ /* 0x000fca00000000ff */
[----:B------:R-:W-:Y:S01]  /*111a0*/  STG.E.U16 desc[UR36][R16.64], R0 ;  /* 0x0000000010007986 */ /* 0x000fe2000c101524 */
[----:B------:R-:W-:Y:S05]  /*111b0*/  EXIT ;  /* 0x000000000000794d */ /* 0x000fea0003800000 */
.L_x_8481:
        /* <DEDUP_REMOVED lines=13> */
[----:B------:R-:W1:Y:S01]  /*11290*/  DSETP.GEU.AND P0, PT, |R4|, UR4, PT ;  /* 0x0000000404007e2a */ /* 0x000e62000bf0e200 */
[----:B------:R-:W-:Y:S02]  /*112a0*/  IMAD.MOV.U32 R3, RZ, RZ, RZ ;  /* 0x000000ffff037224 */ /* 0x000fe400078e00ff */
[----:B-1----:R-:W-:-:S05]  /*112b0*/  @!P0 FMUL R2, R2, 1.175494350822287508e-38 ;  /* 0x0080000002028820 */ /* 0x002fca0000400000 */
[----:B------:R-:W-:Y:S01]  /*112c0*/  STG.E.64 desc[UR36][R16.64], R2 ;  /* 0x0000000210007986 */ /* 0x000fe2000c101b24 */
[----:B------:R-:W-:Y:S05]  /*112d0*/  EXIT ;  /* 0x000000000000794d */ /* 0x000fea0003800000 */
.L_x_8484:
        /* <DEDUP_REMOVED lines=9> */
[----:B------:R-:W-:-:S04]  /*11370*/  F2FP.F16.F32.PACK_AB R3, RZ, R0 ;  /* 0x00000000ff03723e */ /* 0x000fc800000000ff */
[----:B------:R-:W-:-:S05]  /*11380*/  PRMT R3, R3, 0x5410, RZ ;  /* 0x0000541003037816 */ /* 0x000fca00000000ff */
[----:B------:R-:W-:Y:S01]  /*11390*/  STG.E desc[UR36][R16.64], R3 ;  /* 0x0000000310007986 */ /* 0x000fe2000c101924 */
[----:B------:R-:W-:Y:S05]  /*113a0*/  EXIT ;  /* 0x000000000000794d */ /* 0x000fea0003800000 */
.L_x_8483:
[----:B------:R-:W-:Y:S01]  /*113b0*/  STG.E.64 desc[UR36][R16.64], R4 ;  /* 0x0000000410007986 */ /* 0x000fe2000c101b24 */
[----:B------:R-:W-:Y:S05]  /*113c0*/  EXIT ;  /* 0x000000000000794d */ /* 0x000fea0003800000 */
.L_x_8474:
        /* <DEDUP_REMOVED lines=10> */
[----:B------:R-:W1:Y:S02]  /*11470*/  F2I.U32.F64.TRUNC R5, R4 ;  /* 0x0000000400057311 */ /* 0x000e64000030d000 */
[----:B-1----:R-:W-:Y:S01]  /*11480*/  STG.E.U16 desc[UR36][R16.64], R5 ;  /* 0x0000000510007986 */ /* 0x002fe2000c101524 */
[----:B------:R-:W-:Y:S05]  /*11490*/  EXIT ;  /* 0x000000000000794d */ /* 0x000fea0003800000 */
.L_x_8488:
        /* <DEDUP_REMOVED lines=8> */
[----:B------:R-:W-:Y:S01]  /*11520*/  BSSY.RECONVERGENT B0, `(.L_x_8489) ;  /* 0x0000014000007945 */ /* 0x000fe20003800200 */
[----:B-1----:R-:W-:Y:S01]  /*11530*/  @!P0 FMUL R3, R3, 1.175494350822287508e-38 ;  /* 0x0080000003038820 */ /* 0x002fe20000400000 */
        /* <DEDUP_REMOVED lines=15> */
.L_x_8491:
[----:B------:R-:W-:-:S04]  /*11630*/  SHF.R.U32.HI R3, RZ, 0x18, R3 ;  /* 0x00000018ff037819 */ /* 0x000fc80000011603 */
[----:B------:R-:W-:-:S04]  /*11640*/  LOP3.LUT R0, R0, 0x80, R3, 0xf8, !PT ;  /* 0x0000008000007812 */ /* 0x000fc800078ef803 */
[----:B------:R-:W-:-:S07]  /*11650*/  PRMT R8, R0, 0x7610, R8 ;  /* 0x0000761000087816 */ /* 0x000fce0000000008 */
.L_x_8490:
[----:B------:R-:W-:Y:S05]  /*11660*/  BSYNC.RECONVERGENT B0 ;  /* 0x0000000000007941 */ /* 0x000fea0003800200 */
.L_x_8489:
[----:B------:R-:W-:Y:S01]  /*11670*/  STG.E.U8 desc[UR36][R16.64], R8 ;  /* 0x0000000810007986 */ /* 0x000fe2000c101124 */
[----:B------:R-:W-:Y:S05]  /*11680*/  EXIT ;  /* 0x000000000000794d */ /* 0x000fea0003800000 */
.L_x_8487:
        /* <DEDUP_REMOVED lines=10> */
[----:B------:R-:W-:-:S04]  /*11730*/  IMAD.MOV.U32 R8, RZ, RZ, 0x80 ;  /* 0x00000080ff087424 */ /* 0x000fc800078e00ff */
        /* <DEDUP_REMOVED lines=14> */
.L_x_8494:
[----:B------:R-:W-:-:S04]  /*11820*/  SHF.R.U32.HI R3, RZ, 0x18, R3 ;  /* 0x00000018ff037819 */ /* 0x000fc80000011603 */
[----:B------:R-:W-:-:S04]  /*11830*/  LOP3.LUT R0, R0, 0x80, R3, 0xf8, !PT ;  /* 0x0000008000007812 */ /* 0x000fc800078ef803 */
[----:B------:R-:W-:-:S07]  /*11840*/  PRMT R8, R0, 0x7610, R8 ;  /* 0x0000761000087816 */ /* 0x000fce0000000008 */
.L_x_8493:
[----:B------:R-:W-:Y:S05]  /*11850*/  BSYNC.RECONVERGENT B0 ;  /* 0x0000000000007941 */ /* 0x000fea0003800200 */
.L_x_8492:
[----:B------:R-:W-:Y:S01]  /*11860*/  STG.E.U8 desc[UR36][R16.64], R8 ;  /* 0x0000000810007986 */ /* 0x000fe2000c101124 */
[----:B------:R-:W-:Y:S05]  /*11870*/  EXIT ;  /* 0x000000000000794d */ /* 0x000fea0003800000 */
.L_x_8486:
        /* <DEDUP_REMOVED lines=30> */
.L_x_8496:
[----:B------:R-:W1:Y:S02]  /*11a60*/  F2I.U64.F64.TRUNC R4, R4 ;  /* 0x0000000400047311 */ /* 0x000e64000030d800 */
[----:B-1----:R-:W-:Y:S01]  /*11a70*/  STG.E.64 desc[UR36][R16.64], R4 ;  /* 0x0000000410007986 */ /* 0x002fe2000c101b24 */
[----:B------:R-:W-:Y:S05]  /*11a80*/  EXIT ;  /* 0x000000000000794d */ /* 0x000fea0003800000 */
.L_x_8495:
[----:B------:R-:W1:Y:S02]  /*11a90*/  F2I.U32.F64.TRUNC R5, R4 ;  /* 0x0000000400057311 */ /* 0x000e64000030d000 */
[----:B-1----:R-:W-:Y:S01]  /*11aa0*/  STG.E desc[UR36][R16.64], R5 ;  /* 0x0000000510007986 */ /* 0x002fe2000c101924 */
[----:B------:R-:W-:Y:S05]  /*11ab0*/  EXIT ;  /* 0x000000000000794d */ /* 0x000fea0003800000 */
.L_x_8485:
[----:B------:R-:W-:-:S09]  /*11ac0*/  UISETP.GT.AND UP0, UPT, UR4, 0xe, UPT ;  /* 0x0000000e0400788c */ /* 0x000fd2000bf04270 */
[----:B------:R-:W-:Y:S05]  /*11ad0*/  BRA.U UP0, `(.L_x_8497) ;  /* 0x00000001002c7547 */ /* 0x000fea000b800000 */
[----:B------:R-:W-:-:S09]  /*11ae0*/  UISETP.NE.AND UP0, UPT, UR4, 0xa, UPT ;  /* 0x0000000a0400788c */ /* 0x000fd2000bf05270 */
[----:B------:R-:W-:Y:S05]  /*11af0*/  BRA.U !UP0, `(.L_x_8498) ;  /* 0x0000000108187547 */ /* 0x000fea000b800000 */
[----:B------:R-:W-:-:S09]  /*11b00*/  UISETP.NE.AND UP0, UPT, UR4, 0xb, UPT ;  /* 0x0000000b0400788c */ /* 0x000fd2000bf05270 */
[----:B------:R-:W-:Y:S05]  /*11b10*/  BRA.U UP0, `(.L_x_8478) ;  /* 0x0000000100347547 */ /* 0x000fea000b800000 */
[----:B------:R-:W1:Y:S02]  /*11b20*/  DSETP.NEU.AND P0, PT, R4, RZ, PT ;  /* 0x000000ff0400722a */ /* 0x000e640003f0d000 */
[----:B-1----:R-:W-:-:S05]  /*11b30*/  SEL R3, RZ, 0x1, !P0 ;  /* 0x00000001ff037807 */ /* 0x002fca0004000000 */
[----:B------:R-:W-:Y:S01]  /*11b40*/  STG.E.U8 desc[UR36][R16.64], R3 ;  /* 0x0000000310007986 */ /* 0x000fe2000c101124 */
[----:B------:R-:W-:Y:S05]  /*11b50*/  EXIT ;  /* 0x000000000000794d */ /* 0x000fea0003800000 */
.L_x_8498:
[----:B------:R-:W-:-:S05]  /*11b60*/  CS2R R6, SRZ ;  /* 0x0000000000067805 */ /* 0x000fca000001ff00 */
[----:B------:R-:W-:Y:S01]  /*11b70*/  STG.E.128 desc[UR36][R16.64], R4 ;  /* 0x0000000410007986 */ /* 0x000fe2000c101d24 */
[----:B------:R-:W-:Y:S05]  /*11b80*/  EXIT ;  /* 0x000000000000794d */ /* 0x000fea0003800000 */
.L_x_8497:
[----:B------:R-:W-:-:S09]  /*11b90*/  UISETP.NE.AND UP0, UPT, UR4, 0xf, UPT ;  /* 0x0000000f0400788c */ /* 0x000fd2000bf05270 */
[----:B------:R-:W-:Y:S05]  /*11ba0*/  BRA.U !UP0, `(.L_x_8499) ;  /* 0x0000000508287547 */ /* 0x000fea000b800000 */
[----:B------:R-:W-:-:S09]  /*11bb0*/  UISETP.NE.AND UP0, UPT, UR4, 0x17, UPT ;  /* 0x000000170400788c */ /* 0x000fd2000bf05270 */
[----:B------:R-:W-:Y:S05]  /*11bc0*/  BRA.U !UP0, `(.L_x_8500) ;  /* 0x0000000108b07547 */ /* 0x000fea000b800000 */
[----:B------:R-:W-:-:S09]  /*11bd0*/  UISETP.NE.AND UP0, UPT, UR4, 0x18, UPT ;  /* 0x000000180400788c */ /* 0x000fd2000bf05270 */
[----:B------:R-:W-:Y:S05]  /*11be0*/  BRA.U !UP0, `(.L_x_8501) ;  /* 0x0000000108447547 */ /* 0x000fea000b800000 */
.L_x_8478:
[----:B------:R-:W-:Y:S01]  /*11bf0*/  MOV R0, 0x0 ;  /* 0x0000000000007802 */ /* 0x000fe20000000f00 */
[----:B------:R-:W1:Y:S01]  /*11c00*/  LDCU.64 UR4, c[0x4][0x188] ;  /* 0x01003100ff0477ac */ /* 0x000e620008000a00 */
[----:B------:R-:W-:Y:S02]  /*11c10*/  HFMA2 R8, -RZ, RZ, 0, 6.020069122314453125e-06 ;  /* 0x00000065ff087431 */ /* 0x000fe400000001ff */
[----:B------:R-:W-:Y:S01]  /*11c20*/  IMAD.MOV.U32 R12, RZ, RZ, 0x1 ;  /* 0x00000001ff0c7424 */ /* 0x000fe200078e00ff */
[----:B------:R2:W4:Y:S01]  /*11c30*/  LDC.64 R2, c[0x4][R0] ;  /* 0x0100000000027b82 */ /* 0x0005220000000a00 */
[----:B------:R-:W5:Y:S01]  /*11c40*/  LDCU.64 UR6, c[0x4][0x190] ;  /* 0x01003200ff0677ac */ /* 0x000f620008000a00 */
[----:B------:R-:W-:Y:S01]  /*11c50*/  MOV R13, RZ ;  /* 0x000000ff000d7202 */ /* 0x000fe20000000f00 */
[----:B------:R-:W0:Y:S01]  /*11c60*/  LDCU.64 UR8, c[0x4][0x10] ;  /* 0x01000200ff0877ac */ /* 0x000e220008000a00 */
[----:B-1----:R-:W-:Y:S01]  /*11c70*/  MOV R4, UR4 ;  /* 0x0000000400047c02 */ /* 0x002fe20008000f00 */
[----:B------:R-:W-:Y:S01]  /*11c80*/  IMAD.U32 R5, RZ, RZ, UR5 ;  /* 0x00000005ff057e24 */ /* 0x000fe2000f8e00ff */
[----:B-----5:R-:W-:Y:S01]  /*11c90*/  MOV R6, UR6 ;  /* 0x0000000600067c02 */ /* 0x020fe20008000f00 */
[----:B------:R-:W-:Y:S01]  /*11ca0*/  IMAD.U32 R7, RZ, RZ, UR7 ;  /* 0x00000007ff077e24 */ /* 0x000fe2000f8e00ff */
[----:B0-----:R-:W-:Y:S01]  /*11cb0*/  MOV R10, UR8 ;  /* 0x00000008000a7c02 */ /* 0x001fe20008000f00 */
[----:B--2---:R-:W-:-:S07]  /*11cc0*/  IMAD.U32 R11, RZ, RZ, UR9 ;  /* 0x00000009ff0b7e24 */ /* 0x004fce000f8e00ff */
[----:B------:R-:W-:-:S07]  /*11cd0*/  LEPC R20, `(.L_x_8502) ;  /* 0x000000001014794e */ /* 0x000fce0000000000 */
[----:B---34-:R-:W-:Y:S05]  /*11ce0*/  CALL.ABS.NOINC R2 ;  /* 0x0000000002007343 */ /* 0x018fea0003c00000 */
.L_x_8502:
[----:B------:R-:W-:Y:S05]  /*11cf0*/  EXIT ;  /* 0x000000000000794d */ /* 0x000fea0003800000 */
.L_x_8501:
        /* <DEDUP_REMOVED lines=21> */
.L_x_8504:
[----:B------:R-:W-:Y:S05]  /*11e50*/  BSYNC.RECONVERGENT B0 ;  /* 0x0000000000007941 */ /* 0x000fea0003800200 */
.L_x_8503:
[----:B------:R-:W-:-:S05]  /*11e60*/  LOP3.LUT R3, R0, 0x80, R3, 0xf8, !PT ;  /* 0x0000008000037812 */ /* 0x000fca00078ef803 */
[----:B------:R-:W-:Y:S01]  /*11e70*/  STG.E.U8 desc[UR36][R16.64], R3 ;  /* 0x0000000310007986 */ /* 0x000fe2000c101124 */
[----:B------:R-:W-:Y:S05]  /*11e80*/  EXIT ;  /* 0x000000000000794d */ /* 0x000fea0003800000 */
.L_x_8500:
        /* <DEDUP_REMOVED lines=9> */
[----:B-1----:R-:W-:-:S05]  /*11f20*/  @!P0 FMUL R3, R3, 1.175494350822287508e-38 ;  /* 0x0080000003038820 */ /* 0x002fca0000400000 */
        /* <DEDUP_REMOVED lines=10> */
.L_x_8506:
[----:B------:R-:W-:Y:S02]  /*11fd0*/  ISETP.GT.U32.AND P0, PT, R2, 0x7f800000, PT ;  /* 0x7f8000000200780c */ /* 0x000fe40003f04070 */
[----:B------:R-:W-:-:S04]  /*11fe0*/  MOV R0, 0x7f ;  /* 0x0000007f00007802 */ /* 0x000fc80000000f00 */
[----:B------:R-:W-:-:S07]  /*11ff0*/  SEL R0, R0, 0x7c, P0 ;  /* 0x0000007c00007807 */ /* 0x000fce0000000000 */
.L_x_8507:
[----:B------:R-:W-:Y:S05]  /*12000*/  BSYNC.RECONVERGENT B0 ;  /* 0x0000000000007941 */ /* 0x000fea0003800200 */
.L_x_8505:
[----:B------:R-:W-:-:S04]  /*12010*/  SHF.R.U32.HI R3, RZ, 0x18, R3 ;  /* 0x00000018ff037819 */ /* 0x000fc80000011603 */
[----:B------:R-:W-:-:S05]  /*12020*/  LOP3.LUT R3, R0, 0x80, R3, 0xf8, !PT ;  /* 0x0000008000037812 */ /* 0x000fca00078ef803 */
[----:B------:R-:W-:Y:S01]  /*12030*/  STG.E.U8 desc[UR36][R16.64], R3 ;  /* 0x0000000310007986 */ /* 0x000fe2000c101124 */
[----:B------:R-:W-:Y:S05]  /*12040*/  EXIT ;  /* 0x000000000000794d */ /* 0x000fea0003800000 */
.L_x_8499:
        /* <DEDUP_REMOVED lines=9> */
[----:B------:R-:W-:-:S05]  /*120e0*/  F2FP.BF16.F32.PACK_AB R0, RZ, R0 ;  /* 0x00000000ff00723e */ /* 0x000fca00000010ff */
[----:B------:R-:W-:Y:S01]  /*120f0*/  STG.E.U16 desc[UR36][R16.64], R0 ;  /* 0x0000000010007986 */ /* 0x000fe2000c101524 */
[----:B------:R-:W-:Y:S05]  /*12100*/  EXIT ;  /* 0x000000000000794d */ /* 0x000fea0003800000 */
.L_x_8508:
        /* <DEDUP_REMOVED lines=15> */
.L_x_31094:


//--------------------- .text._ZN2at6native27unrolled_elementwise_kernelINS0_13BinaryFunctorIdddZZZNS0_21heaviside_kernel_cudaERNS_18TensorIteratorBaseEENKUlvE_clEvENKUlvE4_clEvEUlddE_EESt5arrayIPcLm3EELi4E23TrivialOffsetCalculatorILi2EjESC_ILi1EjENS0_6memory12LoadWithCastILi2EEENSF_13StoreWithCastILi1EEEEEviT_T0_T2_T3_T4_T5_ --------------------------
	.section	.text._ZN2at6native27unrolled_elementwise_kernelINS0_13BinaryFunctorIdddZZZNS0_21heaviside_kernel_cudaERNS_18TensorIteratorBaseEENKUlvE_clEvENKUlvE4_clEvEUlddE_EESt5arrayIPcLm3EELi4E23TrivialOffsetCalculatorILi2EjESC_ILi1EjENS0_6memory12LoadWithCastILi2EEENSF_13StoreWithCastILi1EEEEEviT_T0_T2_T3_T4_T5_,"ax",@progbits
	.align	128
        .global         _ZN2at6native27unrolled_elementwise_kernelINS0_13BinaryFunctorIdddZZZNS0_21heaviside_kernel_cudaERNS_18TensorIteratorBaseEENKUlvE_clEvENKUlvE4_clEvEUlddE_EESt5arrayIPcLm3EELi4E23TrivialOffsetCalculatorILi2EjESC_ILi1EjENS0_6memory12LoadWithCastILi2EEENSF_13StoreWithCastILi1EEEEEviT_T0_T2_T3_T4_T5_
        .type           _ZN2at6native27unrolled_elementwise_kernelINS0_13BinaryFunctorIdddZZZNS0_21heaviside_kernel_cudaERNS_18TensorIteratorBaseEENKUlvE_clEvENKUlvE4_clEvEUlddE_EESt5arrayIPcLm3EELi4E23TrivialOffsetCalculatorILi2EjESC_ILi1EjENS0_6memory12LoadWithCastILi2EEENSF_13StoreWithCastILi1EEEEEviT_T0_T2_T3_T4_T5_,@function
        .size           _ZN2at6native27unrolled_elementwise_kernelINS0_13BinaryFunctorIdddZZZNS0_21heaviside_kernel_cudaERNS_18TensorIteratorBaseEENKUlvE_clEvENKUlvE4_clEvEUlddE_EESt5arrayIPcLm3EELi4E23TrivialOffsetCalculatorILi2EjESC_ILi1EjENS0_6memory12LoadWithCastILi2EEENSF_13StoreWithCastILi1EEEEEviT_T0_T2_T3_T4_T5_,(.L_x_31095 - _ZN2at6native27unrolled_elementwise_kernelINS0_13BinaryFunctorIdddZZZNS0_21heaviside_kernel_cudaERNS_18TensorIteratorBaseEENKUlvE_clEvENKUlvE4_clEvEUlddE_EESt5arrayIPcLm3EELi4E23TrivialOffsetCalculatorILi2EjESC_ILi1EjENS0_6memory12LoadWithCastILi2EEENSF_13StoreWithCastILi1EEEEEviT_T0_T2_T3_T4_T5_)
        .other          _ZN2at6native27unrolled_elementwise_kernelINS0_13BinaryFunctorIdddZZZNS0_21heaviside_kernel_cudaERNS_18TensorIteratorBaseEENKUlvE_clEvENKUlvE4_clEvEUlddE_EESt5arrayIPcLm3EELi4E23TrivialOffsetCalculatorILi2EjESC_ILi1EjENS0_6memory12LoadWithCastILi2EEENSF_13StoreWithCastILi1EEEEEviT_T0_T2_T3_T4_T5_,@"STO_CUDA_ENTRY STV_DEFAULT"
_ZN2at6native27unrolled_elementwise_kernelINS0_13BinaryFunctorIdddZZZNS0_21heaviside_kernel_cudaERNS_18TensorIteratorBaseEENKUlvE_clEvENKUlvE4_clEvEUlddE_EESt5arrayIPcLm3EELi4E23TrivialOffsetCalculatorILi2EjESC_ILi1EjENS0_6memory12LoadWithCastILi2EEENSF_13StoreWithCastILi1EEEEEviT_T0_T2_T3_T4_T5_:
.text._ZN2at6native27unrolled_elementwise_kernelINS0_13BinaryFunctorIdddZZZNS0_21heaviside_kernel_cudaERNS_18TensorIteratorBaseEENKUlvE_clEvENKUlvE4_clEvEUlddE_EESt5arrayIPcLm3EELi4E23TrivialOffsetCalculatorILi2EjESC_ILi1EjENS0_6memory12LoadWithCastILi2EEENSF_13StoreWithCastILi1EEEEEviT_T0_T2_T3_T4_T5_:
[----:B------:R-:W0:Y:S01]  /*0000*/  LDC R1, c[0x0][0x37c] ;  /* 0x0000df00ff017b82 */ /* 0x000e220000000800 */
[----:B------:R-:W1:Y:S07]  /*0010*/  S2R R33, SR_CTAID.X ;  /* 0x0000000000217919 */ /* 0x000e6e0000002500 */
[----:B------:R-:W1:Y:S01]  /*0020*/  LDC R0, c[0x0][0x380] ;  /* 0x0000e000ff007b82 */ /* 0x000e620000000800 */
[----:B------:R-:W2:Y:S01]  /*0030*/  LDCU.64 UR36, c[0x0][0x358] ;  /* 0x00006b00ff2477ac */ /* 0x000ea20008000a00 */
[----:B------:R-:W-:Y:S01]  /*0040*/  BSSY.RECONVERGENT B7, `(.L_x_8509) ;  /* 0x00001ee000077945 */ /* 0x000fe20003800200 */
[----:B------:R-:W3:Y:S01]  /*0050*/  S2R R22, SR_TID.X ;  /* 0x0000000000167919 */ /* 0x000ee20000002100 */
[----:B------:R-:W-:Y:S01]  /*0060*/  CS2R R36, SRZ ;  /* 0x0000000000247805 */ /* 0x000fe2000001ff00 */
[----:B------:R-:W4:Y:S01]  /*0070*/  LDCU.U8 UR38, c[0x0][0x3a4] ;  /* 0x00007480ff2677ac */ /* 0x000f220008000000 */
[----:B------:R-:W-:Y:S01]  /*0080*/  CS2R R28, SRZ ;  /* 0x00000000001c7805 */ /* 0x000fe2000001ff00 */
        /* <DEDUP_REMOVED lines=26> */
.L_x_8515:
[----:B------:R-:W2:Y:S02]  /*0230*/  LDG.E.U8 R4, desc[UR36][R4.64] ;  /* 0x0000002404047981 */ /* 0x000ea4000c1e1100 */
[----:B--2---:R0:W1:Y:S02]  /*0240*/  I2F.F64.U16 R36, R4 ;  /* 0x0000000400247312 */ /* 0x0040640000101800 */
[----:B01----:R-:W-:Y:S05]  /*0250*/  BRA `(.L_x_8517) ;  /* 0x0000000c00647947 */ /* 0x003fea0003800000 */
.L_x_8514:
        /* <DEDUP_REMOVED lines=9> */
.L_x_8519:
[----:B------:R-:W2:Y:S02]  /*02f0*/  LDG.E R4, desc[UR36][R4.64] ;  /* 0x0000002404047981 */ /* 0x000ea4000c1e1900 */
[----:B--2---:R0:W1:Y:S02]  /*0300*/  I2F.F64 R36, R4 ;  /* 0x0000000400247312 */ /* 0x0040640000201c00 */
[----:B01----:R-:W-:Y:S05]  /*0310*/  BRA `(.L_x_8517) ;  /* 0x0000000c00347947 */ /* 0x003fea0003800000 */
.L_x_8518:
[----:B------:R-:W2:Y:S02]  /*0320*/  LDG.E.U16 R4, desc[UR36][R4.64] ;  /* 0x0000002404047981 */ /* 0x000ea4000c1e1500 */
[----:B--2---:R0:W1:Y:S02]  /*0330*/  I2F.F64.S16 R36, R4 ;  /* 0x0000000400247312 */ /* 0x0040640000101c00 */
[----:B01----:R-:W-:Y:S05]  /*0340*/  BRA `(.L_x_8517) ;  /* 0x0000000c00287947 */ /* 0x003fea0003800000 */
.L_x_8513:
        /* <DEDUP_REMOVED lines=10> */
.L_x_8521:
[----:B------:R-:W2:Y:S02]  /*03f0*/  LDG.E.U16 R0, desc[UR36][R4.64] ;  /* 0x0000002404007981 */ /* 0x000ea4000c1e1500 */
[----:B--2---:R-:W-:-:S05]  /*0400*/  HADD2.F32 R0, -RZ, R0.H0_H0 ;  /* 0x20000000ff007230 */ /* 0x004fca0000004100 */
[----:B------:R-:W-:-:S04]  /*0410*/  FMUL.FTZ R0, R0, 1 ;  /* 0x3f80000000007820 */ /* 0x000fc80000410000 */
[----:B------:R1:W2:Y:S02]  /*0420*/  F2F.F64.F32 R36, R0 ;  /* 0x0000000000247310 */ /* 0x0002a40000201800 */
[----:B-12---:R-:W-:Y:S05]  /*0430*/  BRA `(.L_x_8517) ;  /* 0x0000000800ec7947 */ /* 0x006fea0003800000 */
.L_x_8520:
        /* <DEDUP_REMOVED lines=10> */
.L_x_8523:
[----:B------:R-:W2:Y:S02]  /*04e0*/  LDG.E.U16 R4, desc[UR36][R4.64] ;  /* 0x0000002404047981 */ /* 0x000ea4000c1e1500 */
[----:B--2---:R-:W-:-:S05]  /*04f0*/  HADD2.F32 R0, -RZ, R4.H0_H0 ;  /* 0x20000004ff007230 */ /* 0x004fca0000004100 */
[----:B------:R-:W-:-:S04]  /*0500*/  FMUL.FTZ R0, R0, 1 ;  /* 0x3f80000000007820 */ /* 0x000fc80000410000 */
[----:B------:R1:W2:Y:S02]  /*0510*/  F2F.F64.F32 R36, R0 ;  /* 0x0000000000247310 */ /* 0x0002a40000201800 */
[----:B-12---:R-:W-:Y:S05]  /*0520*/  BRA `(.L_x_8517) ;  /* 0x0000000800b07947 */ /* 0x006fea0003800000 */
.L_x_8522:
[----:B------:R0:W5:Y:S01]  /*0530*/  LDG.E.64 R36, desc[UR36][R4.64] ;  /* 0x0000002404247981 */ /* 0x000162000c1e1b00 */
[----:B------:R-:W-:Y:S05]  /*0540*/  BRA `(.L_x_8517) ;  /* 0x0000000800a87947 */ /* 0x000fea0003800000 */
.L_x_8512:
        /* <DEDUP_REMOVED lines=13> */
.L_x_8526:
[----:B------:R1:W5:Y:S01]  /*0620*/  LDG.E.64 R36, desc[UR36][R4.64] ;  /* 0x0000002404247981 */ /* 0x000362000c1e1b00 */
[----:B------:R-:W-:Y:S05]  /*0630*/  BRA `(.L_x_8517) ;  /* 0x00000008006c7947 */ /* 0x000fea0003800000 */
.L_x_8525:
        /* <DEDUP_REMOVED lines=27> */
.L_x_8528:
        /* <DEDUP_REMOVED lines=11> */
[----:B------:R-:W-:-:S05]  /*08a0*/  LOP3.LUT R0, R0, 0x80000000, R3, 0xf8, !PT ;  /* 0x8000000000007812 */ /* 0x000fca00078ef803 */
[----:B------:R-:W-:-:S04]  /*08b0*/  FMUL.FTZ R0, R0, 1 ;  /* 0x3f80000000007820 */ /* 0x000fc80000410000 */
[----:B------:R2:W3:Y:S02]  /*08c0*/  F2F.F64.F32 R36, R0 ;  /* 0x0000000000247310 */ /* 0x0004e40000201800 */
[----:B--23--:R-:W-:Y:S05]  /*08d0*/  BRA `(.L_x_8517) ;  /* 0x0000000400c47947 */ /* 0x00cfea0003800000 */
.L_x_8527:
[----:B------:R-:W2:Y:S02]  /*08e0*/  LDG.E.U16 R0, desc[UR36][R4.64] ;  /* 0x0000002404007981 */ /* 0x000ea4000c1e1500 */
[----:B--2---:R-:W-:-:S04]  /*08f0*/  IMAD.U32 R0, R0, 0x10000, RZ ;  /* 0x0001000000007824 */ /* 0x004fc800078e00ff */
[----:B------:R-:W-:-:S04]  /*0900*/  FMUL.FTZ R0, R0, 1 ;  /* 0x3f80000000007820 */ /* 0x000fc80000410000 */
[----:B------:R2:W3:Y:S02]  /*0910*/  F2F.F64.F32 R36, R0 ;  /* 0x0000000000247310 */ /* 0x0004e40000201800 */
[----:B--23--:R-:W-:Y:S05]  /*0920*/  BRA `(.L_x_8517) ;  /* 0x0000000400b07947 */ /* 0x00cfea0003800000 */
.L_x_8524:
        /* <DEDUP_REMOVED lines=11> */
.L_x_8531:
        /* <DEDUP_REMOVED lines=21> */
.L_x_8533:
[----:B------:R-:W-:Y:S05]  /*0b30*/  BSYNC.RECONVERGENT B0 ;  /* 0x0000000000007941 */ /* 0x000fea0003800200 */
.L_x_8532:
[----:B------:R-:W-:Y:S01]  /*0b40*/  IMAD.SHL.U32 R0, R0, 0x100000, RZ ;  /* 0x0010000000007824 */ /* 0x000fe200078e00ff */
[----:B------:R-:W-:-:S04]  /*0b50*/  LEA R3, R3, 0x3b800000, 0x17 ;  /* 0x3b80000003037811 */ /* 0x000fc800078eb8ff */
[----:B------:R-:W-:-:S05]  /*0b60*/  LOP3.LUT R0, R3, R0, R7, 0xfe, !PT ;  /* 0x0000000003007212 */ /* 0x000fca00078efe07 */
[----:B------:R-:W-:-:S04]  /*0b70*/  FMUL.FTZ R0, R0, 1 ;  /* 0x3f80000000007820 */ /* 0x000fc80000410000 */
[----:B------:R4:W0:Y:S02]  /*0b80*/  F2F.F64.F32 R36, R0 ;  /* 0x0000000000247310 */ /* 0x0008240000201800 */
[----:B0---4-:R-:W-:Y:S05]  /*0b90*/  BRA `(.L_x_8517) ;  /* 0x0000000400147947 */ /* 0x011fea0003800000 */
.L_x_8530:
        /* <DEDUP_REMOVED lines=21> */
.L_x_8535:
[----:B------:R-:W-:Y:S05]  /*0cf0*/  BSYNC.RECONVERGENT B0 ;  /* 0x0000000000007941 */ /* 0x000fea0003800200 */
.L_x_8534:
[----:B------:R-:W-:Y:S01]  /*0d00*/  IMAD.SHL.U32 R0, R0, 0x200000, RZ ;  /* 0x0020000000007824 */ /* 0x000fe200078e00ff */
[----:B------:R-:W-:-:S04]  /*0d10*/  LEA R3, R3, 0x37800000, 0x17 ;  /* 0x3780000003037811 */ /* 0x000fc800078eb8ff */
[----:B------:R-:W-:-:S05]  /*0d20*/  LOP3.LUT R0, R3, R0, R7, 0xfe, !PT ;  /* 0x0000000003007212 */ /* 0x000fca00078efe07 */
[----:B------:R-:W-:-:S04]  /*0d30*/  FMUL.FTZ R0, R0, 1 ;  /* 0x3f80000000007820 */ /* 0x000fc80000410000 */
[----:B------:R4:W0:Y:S02]  /*0d40*/  F2F.F64.F32 R36, R0 ;  /* 0x0000000000247310 */ /* 0x0008240000201800 */
[----:B0---4-:R-:W-:Y:S05]  /*0d50*/  BRA `(.L_x_8517) ;  /* 0x0000000000a47947 */ /* 0x011fea0003800000 */
.L_x_8529:
[----:B------:R-:W-:-:S09]  /*0d60*/  UISETP.NE.AND UP0, UPT, UR4, 0x1c, UPT ;  /* 0x0000001c0400788c */ /* 0x000fd2000bf05270 */
[----:B------:R-:W-:Y:S05]  /*0d70*/  BRA.U !UP0, `(.L_x_8536) ;  /* 0x0000000108947547 */ /* 0x000fea000b800000 */
[----:B------:R-:W-:-:S09]  /*0d80*/  UISETP.NE.AND UP0, UPT, UR4, 0x1d, UPT ;  /* 0x0000001d0400788c */ /* 0x000fd2000bf05270 */
[----:B------:R-:W-:Y:S05]  /*0d90*/  BRA.U !UP0, `(.L_x_8537) ;  /* 0x0000000108807547 */ /* 0x000fea000b800000 */
[----:B------:R-:W-:-:S09]  /*0da0*/  UISETP.NE.AND UP0, UPT, UR4, 0x2c, UPT ;  /* 0x0000002c0400788c */ /* 0x000fd2000bf05270 */
[----:B------:R-:W-:Y:S05]  /*0db0*/  BRA.U !UP0, `(.L_x_8538) ;  /* 0x0000000108487547 */ /* 0x000fea000b800000 */
.L_x_8516:
        /* <DEDUP_REMOVED lines=16> */
.L_x_8539:
[----:B------:R-:W-:Y:S01]  /*0ec0*/  CS2R R36, SRZ ;  /* 0x0000000000247805 */ /* 0x000fe2000001ff00 */
[----:B------:R-:W-:Y:S06]  /*0ed0*/  BRA `(.L_x_8517) ;  /* 0x0000000000447947 */ /* 0x000fec0003800000 */
.L_x_8538:
[----:B------:R-:W2:Y:S01]  /*0ee0*/  LDG.E.U8 R0, desc[UR36][R4.64] ;  /* 0x0000002404007981 */ /* 0x000ea2000c1e1100 */
[----:B------:R-:W-:Y:S02]  /*0ef0*/  IMAD.MOV.U32 R36, RZ, RZ, 0x0 ;  /* 0x00000000ff247424 */ /* 0x000fe400078e00ff */
[----:B------:R-:W-:Y:S01]  /*0f00*/  IMAD.MOV.U32 R37, RZ, RZ, 0x38000000 ;  /* 0x38000000ff257424 */ /* 0x000fe200078e00ff */
[----:B--2---:R-:W-:-:S13]  /*0f10*/  ISETP.NE.AND P0, PT, R0, RZ, PT ;  /* 0x000000ff0000720c */ /* 0x004fda0003f05270 */
[----:B------:R-:W-:Y:S05]  /*0f20*/  @!P0 BRA `(.L_x_8517) ;  /* 0x0000000000308947 */ /* 0x000fea0003800000 */
[----:B------:R-:W-:-:S13]  /*0f30*/  ISETP.NE.AND P0, PT, R0, 0xff, PT ;  /* 0x000000ff0000780c */ /* 0x000fda0003f05270 */
[----:B------:R-:W-:Y:S02]  /*0f40*/  @P0 IMAD.SHL.U32 R0, R0, 0x800000, RZ ;  /* 0x0080000000000824 */ /* 0x000fe400078e00ff */
[----:B------:R-:W-:Y:S02]  /*0f50*/  @!P0 IMAD.MOV.U32 R36, RZ, RZ, 0x20000000 ;  /* 0x20000000ff248424 */ /* 0x000fe400078e00ff */
[----:B------:R-:W-:Y:S02]  /*0f60*/  @!P0 IMAD.MOV.U32 R37, RZ, RZ, 0x7ff80000 ;  /* 0x7ff80000ff258424 */ /* 0x000fe400078e00ff */
[----:B------:R-:W-:-:S04]  /*0f70*/  @P0 FMUL.FTZ R0, R0, 1 ;  /* 0x3f80000000000820 */ /* 0x000fc80000410000 */
[----:B------:R4:W0:Y:S02]  /*0f80*/  @P0 F2F.F64.F32 R36, R0 ;  /* 0x0000000000240310 */ /* 0x0008240000201800 */
[----:B0---4-:R-:W-:Y:S05]  /*0f90*/  BRA `(.L_x_8517) ;  /* 0x0000000000147947 */ /* 0x011fea0003800000 */
.L_x_8537:
[----:B------:R-:W2:Y:S02]  /*0fa0*/  LDG.E.64 R36, desc[UR36][R4.64] ;  /* 0x0000002404247981 */ /* 0x000ea4000c1e1b00 */
[----:B--2---:R-:W4:Y:S02]  /*0fb0*/  I2F.F64.U64 R36, R36 ;  /* 0x0000002400247312 */ /* 0x004f240000301800 */
[----:B----4-:R-:W-:Y:S05]  /*0fc0*/  BRA `(.L_x_8517) ;  /* 0x0000000000087947 */ /* 0x010fea0003800000 */
.L_x_8536:
[----:B------:R-:W2:Y:S02]  /*0fd0*/  LDG.E R4, desc[UR36][R4.64] ;  /* 0x0000002404047981 */ /* 0x000ea4000c1e1900 */
[----:B--2---:R2:W3:Y:S02]  /*0fe0*/  I2F.F64.U32 R36, R4 ;  /* 0x0000000400247312 */ /* 0x0044e40000201800 */
.L_x_8517:
[----:B------:R-:W-:Y:S05]  /*0ff0*/  BSYNC.RECONVERGENT B6 ;  /* 0x0000000000067941 */ /* 0x000fea0003800200 */
.L_x_8511:
[----:B012---:R-:W0:Y:S01]  /*1000*/  LDC.64 R4, c[0x0][0x398] ;  /* 0x0000e600ff047b82 */ /* 0x007e220000000a00 */
[----:B------:R-:W1:Y:S01]  /*1010*/  LDCU UR5, c[0x0][0x3ac] ;  /* 0x00007580ff0577ac */ /* 0x000e620008000800 */
        /* <DEDUP_REMOVED lines=18> */
.L_x_8544:
[----:B------:R-:W2:Y:S02]  /*1140*/  LDG.E.U8 R4, desc[UR36][R4.64] ;  /* 0x0000002404047981 */ /* 0x000ea4000c1e1100 */
[----:B--2---:R0:W1:Y:S02]  /*1150*/  I2F.F64.U16 R28, R4 ;  /* 0x00000004001c7312 */ /* 0x0040640000101800 */
[----:B01----:R-:W-:Y:S05]  /*1160*/  BRA `(.L_x_8546) ;  /* 0x0000000c00647947 */ /* 0x003fea0003800000 */
.L_x_8543:
        /* <DEDUP_REMOVED lines=9> */
.L_x_8548:
[----:B------:R-:W2:Y:S02]  /*1200*/  LDG.E R4, desc[UR36][R4.64] ;  /* 0x0000002404047981 */ /* 0x000ea4000c1e1900 */
[----:B--2---:R0:W1:Y:S02]  /*1210*/  I2F.F64 R28, R4 ;  /* 0x00000004001c7312 */ /* 0x0040640000201c00 */
[----:B01----:R-:W-:Y:S05]  /*1220*/  BRA `(.L_x_8546) ;  /* 0x0000000c00347947 */ /* 0x003fea0003800000 */
.L_x_8547:
[----:B------:R-:W2:Y:S02]  /*1230*/  LDG.E.U16 R4, desc[UR36][R4.64] ;  /* 0x0000002404047981 */ /* 0x000ea4000c1e1500 */
[----:B--2---:R0:W1:Y:S02]  /*1240*/  I2F.F64.S16 R28, R4 ;  /* 0x00000004001c7312 */ /* 0x0040640000101c00 */
[----:B01----:R-:W-:Y:S05]  /*1250*/  BRA `(.L_x_8546) ;  /* 0x0000000c00287947 */ /* 0x003fea0003800000 */
.L_x_8542:
        /* <DEDUP_REMOVED lines=10> */
.L_x_8550:
[----:B------:R-:W2:Y:S02]  /*1300*/  LDG.E.U16 R0, desc[UR36][R4.64] ;  /* 0x0000002404007981 */ /* 0x000ea4000c1e1500 */
[----:B--2---:R-:W-:-:S05]  /*1310*/  HADD2.F32 R0, -RZ, R0.H0_H0 ;  /* 0x20000000ff007230 */ /* 0x004fca0000004100 */
[----:B------:R-:W-:-:S04]  /*1320*/  FMUL.FTZ R0, R0, 1 ;  /* 0x3f80000000007820 */ /* 0x000fc80000410000 */
[----:B------:R4:W0:Y:S02]  /*1330*/  F2F.F64.F32 R28, R0 ;  /* 0x00000000001c7310 */ /* 0x0008240000201800 */
[----:B0---4-:R-:W-:Y:S05]  /*1340*/  BRA `(.L_x_8546) ;  /* 0x0000000800ec7947 */ /* 0x011fea0003800000 */
.L_x_8549:
        /* <DEDUP_REMOVED lines=10> */
.L_x_8552:
[----:B------:R-:W2:Y:S02]  /*13f0*/  LDG.E.U16 R4, desc[UR36][R4.64] ;  /* 0x0000002404047981 */ /* 0x000ea4000c1e1500 */
[----:B--2---:R-:W-:-:S05]  /*1400*/  HADD2.F32 R0, -RZ, R4.H0_H0 ;  /* 0x20000004ff007230 */ /* 0x004fca0000004100 */
[----:B------:R-:W-:-:S04]  /*1410*/  FMUL.FTZ R0, R0, 1 ;  /* 0x3f80000000007820 */ /* 0x000fc80000410000 */
[----:B------:R0:W1:Y:S02]  /*1420*/  F2F.F64.F32 R28, R0 ;  /* 0x00000000001c7310 */ /* 0x0000640000201800 */
[----:B01----:R-:W-:Y:S05]  /*1430*/  BRA `(.L_x_8546) ;  /* 0x0000000800b07947 */ /* 0x003fea0003800000 */
.L_x_8551:
[----:B------:R4:W5:Y:S01]  /*1440*/  LDG.E.64 R28, desc[UR36][R4.64] ;  /* 0x00000024041c7981 */ /* 0x000962000c1e1b00 */
[----:B------:R-:W-:Y:S05]  /*1450*/  BRA `(.L_x_8546) ;  /* 0x0000000800a87947 */ /* 0x000fea0003800000 */
.L_x_8541:
        /* <DEDUP_REMOVED lines=13> */
.L_x_8555:
[----:B------:R0:W5:Y:S01]  /*1530*/  LDG.E.64 R28, desc[UR36][R4.64] ;  /* 0x00000024041c7981 */ /* 0x000162000c1e1b00 */
[----:B------:R-:W-:Y:S05]  /*1540*/  BRA `(.L_x_8546) ;  /* 0x00000008006c7947 */ /* 0x000fea0003800000 */
.L_x_8554:
        /* <DEDUP_REMOVED lines=25> */
[----:B------:R0:W1:Y:S02]  /*16e0*/  F2F.F64.F32 R28, R3 ;  /* 0x00000003001c7310 */ /* 0x0000640000201800 */
[----:B01----:R-:W-:Y:S05]  /*16f0*/  BRA `(.L_x_8546) ;  /* 0x0000000800007947 */ /* 0x003fea0003800000 */
.L_x_8557:
        /* <DEDUP_REMOVED lines=13> */
[----:B------:R0:W1:Y:S02]  /*17d0*/  F2F.F64.F32 R28, R0 ;  /* 0x00000000001c7310 */ /* 0x0000640000201800 */
[----:B01----:R-:W-:Y:S05]  /*17e0*/  BRA `(.L_x_8546) ;  /* 0x0000000400c47947 */ /* 0x003fea0003800000 */
.L_x_8556:
[----:B------:R-:W2:Y:S02]  /*17f0*/  LDG.E.U16 R0, desc[UR36][R4.64] ;  /* 0x0000002404007981 */ /* 0x000ea4000c1e1500 */
[----:B--2---:R-:W-:-:S04]  /*1800*/  IMAD.U32 R0, R0, 0x10000, RZ ;  /* 0x0001000000007824 */ /* 0x004fc800078e00ff */
[----:B------:R-:W-:-:S04]  /*1810*/  FMUL.FTZ R0, R0, 1 ;  /* 0x3f80000000007820 */ /* 0x000fc80000410000 */
[----:B------:R0:W1:Y:S02]  /*1820*/  F2F.F64.F32 R28, R0 ;  /* 0x00000000001c7310 */ /* 0x0000640000201800 */
[----:B01----:R-:W-:Y:S05]  /*1830*/  BRA `(.L_x_8546) ;  /* 0x0000000400b07947 */ /* 0x003fea0003800000 */
.L_x_8553:
        /* <DEDUP_REMOVED lines=11> */
.L_x_8560:
        /* <DEDUP_REMOVED lines=21> */
.L_x_8562:
[----:B------:R-:W-:Y:S05]  /*1a40*/  BSYNC.RECONVERGENT B0 ;  /* 0x0000000000007941 */ /* 0x000fea0003800200 */
.L_x_8561:
[----:B------:R-:W-:Y:S01]  /*1a50*/  IMAD.SHL.U32 R0, R0, 0x100000, RZ ;  /* 0x0010000000007824 */ /* 0x000fe200078e00ff */
[----:B------:R-:W-:-:S04]  /*1a60*/  LEA R3, R3, 0x3b800000, 0x17 ;  /* 0x3b80000003037811 */ /* 0x000fc800078eb8ff */
[----:B------:R-:W-:-:S05]  /*1a70*/  LOP3.LUT R0, R3, R0, R7, 0xfe, !PT ;  /* 0x0000000003007212 */ /* 0x000fca00078efe07 */
[----:B------:R-:W-:-:S04]  /*1a80*/  FMUL.FTZ R0, R0, 1 ;  /* 0x3f80000000007820 */ /* 0x000fc80000410000 */
[----:B------:R4:W0:Y:S02]  /*1a90*/  F2F.F64.F32 R28, R0 ;  /* 0x00000000001c7310 */ /* 0x0008240000201800 */
[----:B0---4-:R-:W-:Y:S05]  /*1aa0*/  BRA `(.L_x_8546) ;  /* 0x0000000400147947 */ /* 0x011fea0003800000 */
.L_x_8559:
        /* <DEDUP_REMOVED lines=21> */
.L_x_8564:
[----:B------:R-:W-:Y:S05]  /*1c00*/  BSYNC.RECONVERGENT B0 ;  /* 0x0000000000007941 */ /* 0x000fea0003800200 */
.L_x_8563:
[----:B------:R-:W-:Y:S01]  /*1c10*/  IMAD.SHL.U32 R0, R0, 0x200000, RZ ;  /* 0x0020000000007824 */ /* 0x000fe200078e00ff */
[----:B------:R-:W-:-:S04]  /*1c20*/  LEA R3, R3, 0x37800000, 0x17 ;  /* 0x3780000003037811 */ /* 0x000fc800078eb8ff */
[----:B------:R-:W-:-:S05]  /*1c30*/  LOP3.LUT R0, R3, R0, R7, 0xfe, !PT ;  /* 0x0000000003007212 */ /* 0x000fca00078efe07 */
[----:B------:R-:W-:-:S04]  /*1c40*/  FMUL.FTZ R0, R0, 1 ;  /* 0x3f80000000007820 */ /* 0x000fc80000410000 */
[----:B------:R4:W0:Y:S02]  /*1c50*/  F2F.F64.F32 R28, R0 ;  /* 0x00000000001c7310 */ /* 0x0008240000201800 */
[----:B0---4-:R-:W-:Y:S05]  /*1c60*/  BRA `(.L_x_8546) ;  /* 0x0000000000a47947 */ /* 0x011fea0003800000 */
.L_x_8558:
[----:B------:R-:W-:-:S09]  /*1c70*/  UISETP.NE.AND UP0, UPT, UR4, 0x1c, UPT ;  /* 0x0000001c0400788c */ /* 0x000fd2000bf05270 */
[----:B------:R-:W-:Y:S05]  /*1c80*/  BRA.U !UP0, `(.L_x_8565) ;  /* 0x0000000108947547 */ /* 0x000fea000b800000 */
[----:B------:R-:W-:-:S09]  /*1c90*/  UISETP.NE.AND UP0, UPT, UR4, 0x1d, UPT ;  /* 0x0000001d0400788c */ /* 0x000fd2000bf05270 */
[----:B------:R-:W-:Y:S05]  /*1ca0*/  BRA.U !UP0, `(.L_x_8566) ;  /* 0x0000000108807547 */ /* 0x000fea000b800000 */
[----:B------:R-:W-:-:S09]  /*1cb0*/  UISETP.NE.AND UP0, UPT, UR4, 0x2c, UPT ;  /* 0x0000002c0400788c */ /* 0x000fd2000bf05270 */
[----:B------:R-:W-:Y:S05]  /*1cc0*/  BRA.U !UP0, `(.L_x_8567) ;  /* 0x0000000108487547 */ /* 0x000fea000b800000 */
.L_x_8545:
[----:B------:R-:W-:Y:S01]  /*1cd0*/  MOV R0, 0x0 ;  /* 0x0000000000007802 */ /* 0x000fe20000000f00 */
[----:B------:R-:W0:Y:S01]  /*1ce0*/  LDCU.64 UR4, c[0x4][0x188] ;  /* 0x01003100ff0477ac */ /* 0x000e220008000a00 */
[----:B------:R-:W-:Y:S02]  /*1cf0*/  IMAD.MOV.U32 R8, RZ, RZ, 0x4e ;  /* 0x0000004eff087424 */ /* 0x000fe400078e00ff */
[----:B------:R1:W2:Y:S01]  /*1d00*/  LDC.64 R14, c[0x4][R0] ;  /* 0x01000000000e7b82 */ /* 0x0002a20000000a00 */
[----:B------:R-:W4:Y:S01]  /*1d10*/  LDCU.64 UR6, c[0x4][0x190] ;  /* 0x01003200ff0677ac */ /* 0x000f220008000a00 */
[----:B------:R-:W-:Y:S02]  /*1d20*/  IMAD.MOV.U32 R12, RZ, RZ, 0x1 ;  /* 0x00000001ff0c7424 */ /* 0x000fe400078e00ff */
[----:B------:R-:W-:Y:S01]  /*1d30*/  IMAD.MOV.U32 R13, RZ, RZ, RZ ;  /* 0x000000ffff0d7224 */ /* 0x000fe200078e00ff */
[----:B------:R-:W3:Y:S01]  /*1d40*/  LDCU.64 UR8, c[0x4][0x8] ;  /* 0x01000100ff0877ac */ /* 0x000ee20008000a00 */
[----:B0-----:R-:W-:-:S02]  /*1d50*/  IMAD.U32 R4, RZ, RZ, UR4 ;  /* 0x00000004ff047e24 */ /* 0x001fc4000f8e00ff */
[----:B------:R-:W-:Y:S02]  /*1d60*/  IMAD.U32 R5, RZ, RZ, UR5 ;  /* 0x00000005ff057e24 */ /* 0x000fe4000f8e00ff */
[----:B----4-:R-:W-:Y:S02]  /*1d70*/  IMAD.U32 R6, RZ, RZ, UR6 ;  /* 0x00000006ff067e24 */ /* 0x010fe4000f8e00ff */
[----:B------:R-:W-:Y:S02]  /*1d80*/  IMAD.U32 R7, RZ, RZ, UR7 ;  /* 0x00000007ff077e24 */ /* 0x000fe4000f8e00ff */
[----:B---3--:R-:W-:Y:S02]  /*1d90*/  IMAD.U32 R10, RZ, RZ, UR8 ;  /* 0x00000008ff0a7e24 */ /* 0x008fe4000f8e00ff */
[----:B-1----:R-:W-:-:S07]  /*1da0*/  IMAD.U32 R11, RZ, RZ, UR9 ;  /* 0x00000009ff0b7e24 */ /* 0x002fce000f8e00ff */
[----:B------:R-:W-:-:S07]  /*1db0*/  LEPC R20, `(.L_x_8568) ;  /* 0x000000001014794e */ /* 0x000fce0000000000 */
[----:B--2--5:R-:W-:Y:S05]  /*1dc0*/  CALL.ABS.NOINC R14 ;  /* 0x000000000e007343 */ /* 0x024fea0003c00000 */
.L_x_8568:
[----:B------:R-:W-:Y:S01]  /*1dd0*/  CS2R R28, SRZ ;  /* 0x00000000001c7805 */ /* 0x000fe2000001ff00 */
[----:B------:R-:W-:Y:S06]  /*1de0*/  BRA `(.L_x_8546) ;  /* 0x0000000000447947 */ /* 0x000fec0003800000 */
.L_x_8567:
        /* <DEDUP_REMOVED lines=10> */
[----:B------:R1:W2:Y:S02]  /*1e90*/  @P0 F2F.F64.F32 R28, R0 ;  /* 0x00000000001c0310 */ /* 0x0002a40000201800 */
[----:B-12---:R-:W-:Y:S05]  /*1ea0*/  BRA `(.L_x_8546) ;  /* 0x0000000000147947 */ /* 0x006fea0003800000 */
.L_x_8566:
[----:B------:R-:W2:Y:S02]  /*1eb0*/  LDG.E.64 R28, desc[UR36][R4.64] ;  /* 0x00000024041c7981 */ /* 0x000ea4000c1e1b00 */
[----:B--2---:R-:W1:Y:S02]  /*1ec0*/  I2F.F64.U64 R28, R28 ;  /* 0x0000001c001c7312 */ /* 0x004e640000301800 */
[----:B-1----:R-:W-:Y:S05]  /*1ed0*/  BRA `(.L_x_8546) ;  /* 0x0000000000087947 */ /* 0x002fea0003800000 */
.L_x_8565:
[----:B------:R-:W2:Y:S02]  /*1ee0*/  LDG.E R4, desc[UR36][R4.64] ;  /* 0x0000002404047981 */ /* 0x000ea4000c1e1900 */
[----:B--2---:R1:W2:Y:S02]  /*1ef0*/  I2F.F64.U32 R28, R4 ;  /* 0x00000004001c7312 */ /* 0x0042a40000201800 */
.L_x_8546:
[----:B------:R-:W-:Y:S05]  /*1f00*/  BSYNC.RECONVERGENT B6 ;  /* 0x0000000000067941 */ /* 0x000fea0003800200 */
.L_x_8540:
[----:B------:R-:W-:-:S07]  /*1f10*/  VIADD R22, R2, 0x80 ;  /* 0x0000008002167836 */ /* 0x000fce0000000000 */
.L_x_8510:
[----:B------:R-:W-:Y:S05]  /*1f20*/  BSYNC.RECONVERGENT B7 ;  /* 0x0000000000077941 */ /* 0x000fea0003800200 */
.L_x_8509:
[----:B------:R-:W-:Y:S01]  /*1f30*/  ISETP.GE.AND P0, PT, R22, R23, PT ;  /* 0x000000171600720c */ /* 0x000fe20003f06270 */
[----:B------:R-:W-:Y:S01]  /*1f40*/  BSSY.RECONVERGENT B7, `(.L_x_8569) ;  /* 0x00001e8000077945 */ /* 0x000fe20003800200 */
[----:B------:R-:W-:Y:S02]  /*1f50*/  CS2R R34, SRZ ;  /* 0x0000000000227805 */ /* 0x000fe4000001ff00 */
[----:B------:R-:W-:-:S09]  /*1f60*/  CS2R R26, SRZ ;  /* 0x00000000001a7805 */ /* 0x000fd2000001ff00 */
[----:B------:R-:W-:Y:S05]  /*1f70*/  @P0 BRA `(.L_x_8570) ;  /* 0x0000001c00900947 */ /* 0x000fea0003800000 */
[----:B01--4-:R-:W0:Y:S01]  /*1f80*/  LDC.64 R4, c[0x0][0x390] ;  /* 0x0000e400ff047b82 */ /* 0x013e220000000a00 */
        /* <DEDUP_REMOVED lines=18> */
[----:B----4-:R0:W1:Y:S02]  /*20b0*/  I2F.F64.S16 R34, R4 ;  /* 0x0000000400227312 */ /* 0x0100640000101c00 */
[----:B01----:R-:W-:Y:S05]  /*20c0*/  BRA `(.L_x_8577) ;  /* 0x0000000c00707947 */ /* 0x003fea0003800000 */
.L_x_8575:
[----:B------:R-:W4:Y:S02]  /*20d0*/  LDG.E.U8 R4, desc[UR36][R4.64] ;  /* 0x0000002404047981 */ /* 0x000f24000c1e1100 */
[----:B----4-:R0:W1:Y:S02]  /*20e0*/  I2F.F64.U16 R34, R4 ;  /* 0x0000000400227312 */ /* 0x0100640000101800 */
[----:B01----:R-:W-:Y:S05]  /*20f0*/  BRA `(.L_x_8577) ;  /* 0x0000000c00647947 */ /* 0x003fea0003800000 */
.L_x_8574:
[----:B------:R-:W-:-:S09]  /*2100*/  UISETP.NE.AND UP0, UPT, UR4, 0x2, UPT ;  /* 0x000000020400788c */ /* 0x000fd2000bf05270 */
[----:B------:R-:W-:Y:S05]  /*2110*/  BRA.U !UP0, `(.L_x_8578) ;  /* 0x0000000108287547 */ /* 0x000fea000b800000 */
[----:B------:R-:W-:-:S09]  /*2120*/  UISETP.NE.AND UP0, UPT, UR4, 0x3, UPT ;  /* 0x000000030400788c */ /* 0x000fd2000bf05270 */
[----:B------:R-:W-:Y:S05]  /*2130*/  BRA.U !UP0, `(.L_x_8579) ;  /* 0x0000000108147547 */ /* 0x000fea000b800000 */
[----:B------:R-:W-:-:S09]  /*2140*/  UISETP.NE.AND UP0, UPT, UR4, 0x4, UPT ;  /* 0x000000040400788c */ /* 0x000fd2000bf05270 */
[----:B------:R-:W-:Y:S05]  /*2150*/  BRA.U UP0, `(.L_x_8576) ;  /* 0x0000000900f07547 */ /* 0x000fea000b800000 */
[----:B------:R-:W4:Y:S02]  /*2160*/  LDG.E.64 R34, desc[UR36][R4.64] ;  /* 0x0000002404227981 */ /* 0x000f24000c1e1b00 */
[----:B----4-:R-:W0:Y:S02]  /*2170*/  I2F.F64.S64 R34, R34 ;  /* 0x0000002200227312 */ /* 0x010e240000301c00 */
[----:B0-----:R-:W-:Y:S05]  /*2180*/  BRA `(.L_x_8577) ;  /* 0x0000000c00407947 */ /* 0x001fea0003800000 */
.L_x_8579:
[----:B------:R-:W4:Y:S02]  /*2190*/  LDG.E R4, desc[UR36][R4.64] ;  /* 0x0000002404047981 */ /* 0x000f24000c1e1900 */
[----:B----4-:R0:W1:Y:S02]  /*21a0*/  I2F.F64 R34, R4 ;  /* 0x0000000400227312 */ /* 0x0100640000201c00 */
[----:B01----:R-:W-:Y:S05]  /*21b0*/  BRA `(.L_x_8577) ;  /* 0x0000000c00347947 */ /* 0x003fea0003800000 */
.L_x_8578:
[----:B------:R-:W4:Y:S02]  /*21c0*/  LDG.E.U16 R4, desc[UR36][R4.64] ;  /* 0x0000002404047981 */ /* 0x000f24000c1e1500 */
[----:B----4-:R0:W1:Y:S02]  /*21d0*/  I2F.F64.S16 R34, R4 ;  /* 0x0000000400227312 */ /* 0x0100640000101c00 */
[----:B01----:R-:W-:Y:S05]  /*21e0*/  BRA `(.L_x_8577) ;  /* 0x0000000c00287947 */ /* 0x003fea0003800000 */
.L_x_8573:
        /* <DEDUP_REMOVED lines=8> */
[----:B------:R-:W0:Y:S02]  /*2270*/  F2F.F64.F32 R34, R34 ;  /* 0x0000002200227310 */ /* 0x000e240000201800 */
[----:B0-----:R-:W-:Y:S05]  /*2280*/  BRA `(.L_x_8577) ;  /* 0x0000000c00007947 */ /* 0x001fea0003800000 */
.L_x_8581:
[----:B------:R-:W4:Y:S02]  /*2290*/  LDG.E.U16 R0, desc[UR36][R4.64] ;  /* 0x0000002404007981 */ /* 0x000f24000c1e1500 */
[----:B----4-:R-:W-:-:S05]  /*22a0*/  HADD2.F32 R0, -RZ, R0.H0_H0 ;  /* 0x20000000ff007230 */ /* 0x010fca0000004100 */
[----:B------:R-:W-:-:S04]  /*22b0*/  FMUL.FTZ R0, R0, 1 ;  /* 0x3f80000000007820 */ /* 0x000fc80000410000 */
[----:B------:R0:W1:Y:S02]  /*22c0*/  F2F.F64.F32 R34, R0 ;  /* 0x0000000000227310 */ /* 0x0000640000201800 */
[----:B01----:R-:W-:Y:S05]  /*22d0*/  BRA `(.L_x_8577) ;  /* 0x0000000800ec7947 */ /* 0x003fea0003800000 */
.L_x_8580:
        /* <DEDUP_REMOVED lines=10> */
.L_x_8583:
[----:B------:R-:W4:Y:S02]  /*2380*/  LDG.E.U16 R4, desc[UR36][R4.64] ;  /* 0x0000002404047981 */ /* 0x000f24000c1e1500 */
[----:B----4-:R-:W-:-:S05]  /*2390*/  HADD2.F32 R0, -RZ, R4.H0_H0 ;  /* 0x20000004ff007230 */ /* 0x010fca0000004100 */
[----:B------:R-:W-:-:S04]  /*23a0*/  FMUL.FTZ R0, R0, 1 ;  /* 0x3f80000000007820 */ /* 0x000fc80000410000 */
[----:B------:R0:W1:Y:S02]  /*23b0*/  F2F.F64.F32 R34, R0 ;  /* 0x0000000000227310 */ /* 0x0000640000201800 */
[----:B01----:R-:W-:Y:S05]  /*23c0*/  BRA `(.L_x_8577) ;  /* 0x0000000800b07947 */ /* 0x003fea0003800000 */
.L_x_8582:
[----:B------:R0:W5:Y:S01]  /*23d0*/  LDG.E.64 R34, desc[UR36][R4.64] ;  /* 0x0000002404227981 */ /* 0x000162000c1e1b00 */
[----:B------:R-:W-:Y:S05]  /*23e0*/  BRA `(.L_x_8577) ;  /* 0x0000000800a87947 */ /* 0x000fea0003800000 */
.L_x_8572:
        /* <DEDUP_REMOVED lines=13> */
.L_x_8586:
[----:B------:R4:W5:Y:S01]  /*24c0*/  LDG.E.64 R34, desc[UR36][R4.64] ;  /* 0x0000002404227981 */ /* 0x000962000c1e1b00 */
[----:B------:R-:W-:Y:S05]  /*24d0*/  BRA `(.L_x_8577) ;  /* 0x00000008006c7947 */ /* 0x000fea0003800000 */
.L_x_8585:
        /* <DEDUP_REMOVED lines=27> */
.L_x_8588:
        /* <DEDUP_REMOVED lines=11> */
[----:B------:R-:W-:-:S05]  /*2740*/  LOP3.LUT R0, R0, 0x80000000, R3, 0xf8, !PT ;  /* 0x8000000000007812 */ /* 0x000fca00078ef803 */
[----:B------:R-:W-:-:S04]  /*2750*/  FMUL.FTZ R0, R0, 1 ;  /* 0x3f80000000007820 */ /* 0x000fc80000410000 */
[----:B------:R0:W1:Y:S02]  /*2760*/  F2F.F64.F32 R34, R0 ;  /* 0x0000000000227310 */ /* 0x0000640000201800 */
[----:B01----:R-:W-:Y:S05]  /*2770*/  BRA `(.L_x_8577) ;  /* 0x0000000400c47947 */ /* 0x003fea0003800000 */
.L_x_8587:
[----:B------:R-:W4:Y:S02]  /*2780*/  LDG.E.U16 R0, desc[UR36][R4.64] ;  /* 0x0000002404007981 */ /* 0x000f24000c1e1500 */
[----:B----4-:R-:W-:-:S04]  /*2790*/  IMAD.U32 R0, R0, 0x10000, RZ ;  /* 0x0001000000007824 */ /* 0x010fc800078e00ff */
[----:B------:R-:W-:-:S04]  /*27a0*/  FMUL.FTZ R0, R0, 1 ;  /* 0x3f80000000007820 */ /* 0x000fc80000410000 */
[----:B------:R0:W1:Y:S02]  /*27b0*/  F2F.F64.F32 R34, R0 ;  /* 0x0000000000227310 */ /* 0x0000640000201800 */
[----:B01----:R-:W-:Y:S05]  /*27c0*/  BRA `(.L_x_8577) ;  /* 0x0000000400b07947 */ /* 0x003fea0003800000 */
.L_x_8584:
        /* <DEDUP_REMOVED lines=9> */
[----:B----4-:R4:W0:Y:S02]  /*2860*/  I2F.F64.U16 R34, R4 ;  /* 0x0000000400227312 */ /* 0x0108240000101800 */
[----:B0---4-:R-:W-:Y:S05]  /*2870*/  BRA `(.L_x_8577) ;  /* 0x0000000400847947 */ /* 0x011fea0003800000 */
.L_x_8591:
        /* <DEDUP_REMOVED lines=21> */
.L_x_8593:
[----:B------:R-:W-:Y:S05]  /*29d0*/  BSYNC.RECONVERGENT B0 ;  /* 0x0000000000007941 */ /* 0x000fea0003800200 */
.L_x_8592:
[----:B------:R-:W-:Y:S01]  /*29e0*/  IMAD.SHL.U32 R0, R0, 0x100000, RZ ;  /* 0x0010000000007824 */ /* 0x000fe200078e00ff */
[----:B------:R-:W-:-:S04]  /*29f0*/  LEA R3, R3, 0x3b800000, 0x17 ;  /* 0x3b80000003037811 */ /* 0x000fc800078eb8ff */
[----:B------:R-:W-:-:S05]  /*2a00*/  LOP3.LUT R0, R3, R0, R7, 0xfe, !PT ;  /* 0x0000000003007212 */ /* 0x000fca00078efe07 */
[----:B------:R-:W-:-:S04]  /*2a10*/  FMUL.FTZ R0, R0, 1 ;  /* 0x3f80000000007820 */ /* 0x000fc80000410000 */
[----:B------:R4:W0:Y:S02]  /*2a20*/  F2F.F64.F32 R34, R0 ;  /* 0x0000000000227310 */ /* 0x0008240000201800 */
[----:B0---4-:R-:W-:Y:S05]  /*2a30*/  BRA `(.L_x_8577) ;  /* 0x0000000400147947 */ /* 0x011fea0003800000 */
.L_x_8590:
        /* <DEDUP_REMOVED lines=21> */
.L_x_8595:
[----:B------:R-:W-:Y:S05]  /*2b90*/  BSYNC.RECONVERGENT B0 ;  /* 0x0000000000007941 */ /* 0x000fea0003800200 */
.L_x_8594:
[----:B------:R-:W-:Y:S01]  /*2ba0*/  IMAD.SHL.U32 R0, R0, 0x200000, RZ ;  /* 0x0020000000007824 */ /* 0x000fe200078e00ff */
[----:B------:R-:W-:-:S04]  /*2bb0*/  LEA R3, R3, 0x37800000, 0x17 ;  /* 0x3780000003037811 */ /* 0x000fc800078eb8ff */
[----:B------:R-:W-:-:S05]  /*2bc0*/  LOP3.LUT R0, R3, R0, R7, 0xfe, !PT ;  /* 0x0000000003007212 */ /* 0x000fca00078efe07 */
[----:B------:R-:W-:-:S04]  /*2bd0*/  FMUL.FTZ R0, R0, 1 ;  /* 0x3f80000000007820 */ /* 0x000fc80000410000 */
[----:B------:R4:W0:Y:S02]  /*2be0*/  F2F.F64.F32 R34, R0 ;  /* 0x0000000000227310 */ /* 0x0008240000201800 */
[----:B0---4-:R-:W-:Y:S05]  /*2bf0*/  BRA `(.L_x_8577) ;  /* 0x0000000000a47947 */ /* 0x011fea0003800000 */
.L_x_8589:
        /* <DEDUP_REMOVED lines=8> */
[----:B------:R-:W-:Y:S01]  /*2c80*/  IMAD.MOV.U32 R35, RZ, RZ, 0x38000000 ;  /* 0x38000000ff237424 */ /* 0x000fe200078e00ff */
[----:B----4-:R-:W-:-:S13]  /*2c90*/  ISETP.NE.AND P0, PT, R0, RZ, PT ;  /* 0x000000ff0000720c */ /* 0x010fda0003f05270 */
[----:B------:R-:W-:Y:S05]  /*2ca0*/  @!P0 BRA `(.L_x_8577) ;  /* 0x0000000000788947 */ /* 0x000fea0003800000 */
[----:B------:R-:W-:-:S13]  /*2cb0*/  ISETP.NE.AND P0, PT, R0, 0xff, PT ;  /* 0x000000ff0000780c */ /* 0x000fda0003f05270 */
[----:B------:R-:W-:Y:S02]  /*2cc0*/  @P0 IMAD.SHL.U32 R0, R0, 0x800000, RZ ;  /* 0x0080000000000824 */ /* 0x000fe400078e00ff */
[----:B------:R-:W-:Y:S02]  /*2cd0*/  @!P0 IMAD.MOV.U32 R34, RZ, RZ, 0x20000000 ;  /* 0x20000000ff228424 */ /* 0x000fe400078e00ff */
[----:B------:R-:W-:Y:S02]  /*2ce0*/  @!P0 IMAD.MOV.U32 R35, RZ, RZ, 0x7ff80000 ;  /* 0x7ff80000ff238424 */ /* 0x000fe400078e00ff */
[----:B------:R-:W-:-:S04]  /*2cf0*/  @P0 FMUL.FTZ R0, R0, 1 ;  /* 0x3f80000000000820 */ /* 0x000fc80000410000 */
[----:B------:R0:W1:Y:S02]  /*2d00*/  @P0 F2F.F64.F32 R34, R0 ;  /* 0x0000000000220310 */ /* 0x0000640000201800 */
[----:B01----:R-:W-:Y:S05]  /*2d10*/  BRA `(.L_x_8577) ;  /* 0x00000000005c7947 */ /* 0x003fea0003800000 */
.L_x_8576:
        /* <DEDUP_REMOVED lines=16> */
.L_x_8598:
[----:B------:R-:W-:Y:S01]  /*2e20*/  CS2R R34, SRZ ;  /* 0x0000000000227805 */ /* 0x000fe2000001ff00 */
[----:B------:R-:W-:Y:S06]  /*2e30*/  BRA `(.L_x_8577) ;  /* 0x0000000000147947 */ /* 0x000fec0003800000 */
.L_x_8597:
[----:B------:R-:W4:Y:S02]  /*2e40*/  LDG.E.64 R34, desc[UR36][R4.64] ;  /* 0x0000002404227981 */ /* 0x000f24000c1e1b00 */
[----:B----4-:R-:W0:Y:S02]  /*2e50*/  I2F.F64.U64 R34, R34 ;  /* 0x0000002200227312 */ /* 0x010e240000301800 */
[----:B0-----:R-:W-:Y:S05]  /*2e60*/  BRA `(.L_x_8577) ;  /* 0x0000000000087947 */ /* 0x001fea0003800000 */
.L_x_8596:
[----:B------:R-:W4:Y:S02]  /*2e70*/  LDG.E R4, desc[UR36][R4.64] ;  /* 0x0000002404047981 */ /* 0x000f24000c1e1900 */
[----:B----4-:R0:W1:Y:S02]  /*2e80*/  I2F.F64.U32 R34, R4 ;  /* 0x0000000400227312 */ /* 0x0100640000201800 */
.L_x_8577:
[----:B------:R-:W-:Y:S05]  /*2e90*/  BSYNC.RECONVERGENT B6 ;  /* 0x0000000000067941 */ /* 0x000fea0003800200 */
.L_x_8571:
        /* <DEDUP_REMOVED lines=18> */
[----:B----4-:R0:W4:Y:S02]  /*2fc0*/  I2F.F64.S16 R26, R4 ;  /* 0x00000004001a7312 */ /* 0x0101240000101c00 */
[----:B0---4-:R-:W-:Y:S05]  /*2fd0*/  BRA `(.L_x_8605) ;  /* 0x0000000c00707947 */ /* 0x011fea0003800000 */
.L_x_8603:
[----:B------:R-:W4:Y:S02]  /*2fe0*/  LDG.E.U8 R4, desc[UR36][R4.64] ;  /* 0x0000002404047981 */ /* 0x000f24000c1e1100 */
[----:B----4-:R0:W4:Y:S02]  /*2ff0*/  I2F.F64.U16 R26, R4 ;  /* 0x00000004001a7312 */ /* 0x0101240000101800 */
[----:B0---4-:R-:W-:Y:S05]  /*3000*/  BRA `(.L_x_8605) ;  /* 0x0000000c00647947 */ /* 0x011fea0003800000 */
.L_x_8602:
        /* <DEDUP_REMOVED lines=9> */
.L_x_8607:
[----:B------:R-:W4:Y:S02]  /*30a0*/  LDG.E R4, desc[UR36][R4.64] ;  /* 0x0000002404047981 */ /* 0x000f24000c1e1900 */
[----:B----4-:R0:W4:Y:S02]  /*30b0*/  I2F.F64 R26, R4 ;  /* 0x00000004001a7312 */ /* 0x0101240000201c00 */
[----:B0---4-:R-:W-:Y:S05]  /*30c0*/  BRA `(.L_x_8605) ;  /* 0x0000000c00347947 */ /* 0x011fea0003800000 */
.L_x_8606:
[----:B------:R-:W4:Y:S02]  /*30d0*/  LDG.E.U16 R4, desc[UR36][R4.64] ;  /* 0x0000002404047981 */ /* 0x000f24000c1e1500 */
[----:B----4-:R0:W4:Y:S02]  /*30e0*/  I2F.F64.S16 R26, R4 ;  /* 0x00000004001a7312 */ /* 0x0101240000101c00 */
[----:B0---4-:R-:W-:Y:S05]  /*30f0*/  BRA `(.L_x_8605) ;  /* 0x0000000c00287947 */ /* 0x011fea0003800000 */
.L_x_8601:
        /* <DEDUP_REMOVED lines=10> */
.L_x_8609:
[----:B------:R-:W4:Y:S02]  /*31a0*/  LDG.E.U16 R0, desc[UR36][R4.64] ;  /* 0x0000002404007981 */ /* 0x000f24000c1e1500 */
[----:B----4-:R-:W-:-:S05]  /*31b0*/  HADD2.F32 R0, -RZ, R0.H0_H0 ;  /* 0x20000000ff007230 */ /* 0x010fca0000004100 */
[----:B------:R-:W-:-:S04]  /*31c0*/  FMUL.FTZ R0, R0, 1 ;  /* 0x3f80000000007820 */ /* 0x000fc80000410000 */
[----:B------:R4:W0:Y:S02]  /*31d0*/  F2F.F64.F32 R26, R0 ;  /* 0x00000000001a7310 */ /* 0x0008240000201800 */
[----:B0---4-:R-:W-:Y:S05]  /*31e0*/  BRA `(.L_x_8605) ;  /* 0x0000000800ec7947 */ /* 0x011fea0003800000 */
.L_x_8608:
        /* <DEDUP_REMOVED lines=10> */
.L_x_8611:
[----:B------:R-:W4:Y:S02]  /*3290*/  LDG.E.U16 R4, desc[UR36][R4.64] ;  /* 0x0000002404047981 */ /* 0x000f24000c1e1500 */
[----:B----4-:R-:W-:-:S05]  /*32a0*/  HADD2.F32 R0, -RZ, R4.H0_H0 ;  /* 0x20000004ff007230 */ /* 0x010fca0000004100 */
[----:B------:R-:W-:-:S04]  /*32b0*/  FMUL.FTZ R0, R0, 1 ;  /* 0x3f80000000007820 */ /* 0x000fc80000410000 */
[----:B------:R0:W4:Y:S02]  /*32c0*/  F2F.F64.F32 R26, R0 ;  /* 0x00000000001a7310 */ /* 0x0001240000201800 */
[----:B0---4-:R-:W-:Y:S05]  /*32d0*/  BRA `(.L_x_8605) ;  /* 0x0000000800b07947 */ /* 0x011fea0003800000 */
.L_x_8610:
[----:B------:R0:W5:Y:S01]  /*32e0*/  LDG.E.64 R26, desc[UR36][R4.64] ;  /* 0x00000024041a7981 */ /* 0x000162000c1e1b00 */
[----:B------:R-:W-:Y:S05]  /*32f0*/  BRA `(.L_x_8605) ;  /* 0x0000000800a87947 */ /* 0x000fea0003800000 */
.L_x_8600:
        /* <DEDUP_REMOVED lines=13> */
.L_x_8614:
[----:B------:R0:W5:Y:S01]  /*33d0*/  LDG.E.64 R26, desc[UR36][R4.64] ;  /* 0x00000024041a7981 */ /* 0x000162000c1e1b00 */
[----:B------:R-:W-:Y:S05]  /*33e0*/  BRA `(.L_x_8605) ;  /* 0x00000008006c7947 */ /* 0x000fea0003800000 */
.L_x_8613:
        /* <DEDUP_REMOVED lines=27> */
.L_x_8616:
        /* <DEDUP_REMOVED lines=13> */
[----:B------:R0:W4:Y:S02]  /*3670*/  F2F.F64.F32 R26, R0 ;  /* 0x00000000001a7310 */ /* 0x0001240000201800 */
[----:B0---4-:R-:W-:Y:S05]  /*3680*/  BRA `(.L_x_8605) ;  /* 0x0000000400c47947 */ /* 0x011fea0003800000 */
.L_x_8615:
[----:B------:R-:W4:Y:S02]  /*3690*/  LDG.E.U16 R0, desc[UR36][R4.64] ;  /* 0x0000002404007981 */ /* 0x000f24000c1e1500 */
[----:B----4-:R-:W-:-:S04]  /*36a0*/  IMAD.U32 R0, R0, 0x10000, RZ ;  /* 0x0001000000007824 */ /* 0x010fc800078e00ff */
[----:B------:R-:W-:-:S04]  /*36b0*/  FMUL.FTZ R0, R0, 1 ;  /* 0x3f80000000007820 */ /* 0x000fc80000410000 */
[----:B------:R0:W4:Y:S02]  /*36c0*/  F2F.F64.F32 R26, R0 ;  /* 0x00000000001a7310 */ /* 0x0001240000201800 */
[----:B0---4-:R-:W-:Y:S05]  /*36d0*/  BRA `(.L_x_8605) ;  /* 0x0000000400b07947 */ /* 0x011fea0003800000 */
.L_x_8612:
        /* <DEDUP_REMOVED lines=9> */
[----:B----4-:R0:W4:Y:S02]  /*3770*/  I2F.F64.U16 R26, R4 ;  /* 0x00000004001a7312 */ /* 0x0101240000101800 */
[----:B0---4-:R-:W-:Y:S05]  /*3780*/  BRA `(.L_x_8605) ;  /* 0x0000000400847947 */ /* 0x011fea0003800000 */
.L_x_8619:
        /* <DEDUP_REMOVED lines=21> */
.L_x_8621:
[----:B------:R-:W-:Y:S05]  /*38e0*/  BSYNC.RECONVERGENT B0 ;  /* 0x0000000000007941 */ /* 0x000fea0003800200 */
.L_x_8620:
[----:B------:R-:W-:Y:S01]  /*38f0*/  IMAD.SHL.U32 R0, R0, 0x100000, RZ ;  /* 0x0010000000007824 */ /* 0x000fe200078e00ff */
[----:B------:R-:W-:-:S04]  /*3900*/  LEA R3, R3, 0x3b800000, 0x17 ;  /* 0x3b80000003037811 */ /* 0x000fc800078eb8ff */
[----:B------:R-:W-:-:S05]  /*3910*/  LOP3.LUT R0, R3, R0, R7, 0xfe, !PT ;  /* 0x0000000003007212 */ /* 0x000fca00078efe07 */
[----:B------:R-:W-:-:S04]  /*3920*/  FMUL.FTZ R0, R0, 1 ;  /* 0x3f80000000007820 */ /* 0x000fc80000410000 */
[----:B------:R0:W4:Y:S02]  /*3930*/  F2F.F64.F32 R26, R0 ;  /* 0x00000000001a7310 */ /* 0x0001240000201800 */
[----:B0---4-:R-:W-:Y:S05]  /*3940*/  BRA `(.L_x_8605) ;  /* 0x0000000400147947 */ /* 0x011fea0003800000 */
.L_x_8618:
        /* <DEDUP_REMOVED lines=21> */
.L_x_8623:
[----:B------:R-:W-:Y:S05]  /*3aa0*/  BSYNC.RECONVERGENT B0 ;  /* 0x0000000000007941 */ /* 0x000fea0003800200 */
.L_x_8622:
[----:B------:R-:W-:Y:S01]  /*3ab0*/  IMAD.SHL.U32 R0, R0, 0x200000, RZ ;  /* 0x0020000000007824 */ /* 0x000fe200078e00ff */
[----:B------:R-:W-:-:S04]  /*3ac0*/  LEA R3, R3, 0x37800000, 0x17 ;  /* 0x3780000003037811 */ /* 0x000fc800078eb8ff */
[----:B------:R-:W-:-:S05]  /*3ad0*/  LOP3.LUT R0, R3, R0, R7, 0xfe, !PT ;  /* 0x0000000003007212 */ /* 0x000fca00078efe07 */
[----:B------:R-:W-:-:S04]  /*3ae0*/  FMUL.FTZ R0, R0, 1 ;  /* 0x3f80000000007820 */ /* 0x000fc80000410000 */
[----:B------:R0:W4:Y:S02]  /*3af0*/  F2F.F64.F32 R26, R0 ;  /* 0x00000000001a7310 */ /* 0x0001240000201800 */
[----:B0---4-:R-:W-:Y:S05]  /*3b00*/  BRA `(.L_x_8605) ;  /* 0x0000000000a47947 */ /* 0x011fea0003800000 */
.L_x_8617:
        /* <DEDUP_REMOVED lines=16> */
[----:B------:R0:W4:Y:S02]  /*3c10*/  @P0 F2F.F64.F32 R26, R0 ;  /* 0x00000000001a0310 */ /* 0x0001240000201800 */
[----:B0---4-:R-:W-:Y:S05]  /*3c20*/  BRA `(.L_x_8605) ;  /* 0x00000000005c7947 */ /* 0x011fea0003800000 */
.L_x_8604:
        /* <DEDUP_REMOVED lines=16> */
.L_x_8626:
[----:B------:R-:W-:Y:S01]  /*3d30*/  CS2R R26, SRZ ;  /* 0x00000000001a7805 */ /* 0x000fe2000001ff00 */
[----:B------:R-:W-:Y:S06]  /*3d40*/  BRA `(.L_x_8605) ;  /* 0x0000000000147947 */ /* 0x000fec0003800000 */
.L_x_8625:
[----:B------:R-:W4:Y:S02]  /*3d50*/  LDG.E.64 R26, desc[UR36][R4.64] ;  /* 0x00000024041a7981 */ /* 0x000f24000c1e1b00 */
[----:B----4-:R-:W0:Y:S02]  /*3d60*/  I2F.F64.U64 R26, R26 ;  /* 0x0000001a001a7312 */ /* 0x010e240000301800 */
[----:B0-----:R-:W-:Y:S05]  /*3d70*/  BRA `(.L_x_8605) ;  /* 0x0000000000087947 */ /* 0x001fea0003800000 */
.L_x_8624:
[----:B------:R-:W4:Y:S02]  /*3d80*/  LDG.E R4, desc[UR36][R4.64] ;  /* 0x0000002404047981 */ /* 0x000f24000c1e1900 */
[----:B----4-:R4:W0:Y:S02]  /*3d90*/  I2F.F64.U32 R26, R4 ;  /* 0x00000004001a7312 */ /* 0x0108240000201800 */
.L_x_8605:
[----:B------:R-:W-:Y:S05]  /*3da0*/  BSYNC.RECONVERGENT B6 ;  /* 0x0000000000067941 */ /* 0x000fea0003800200 */
.L_x_8599:
[----:B------:R-:W-:-:S07]  /*3db0*/  VIADD R22, R22, 0x80 ;  /* 0x0000008016167836 */ /* 0x000fce0000000000 */
.L_x_8570:
[----:B------:R-:W-:Y:S05]  /*3dc0*/  BSYNC.RECONVERGENT B7 ;  /* 0x0000000000077941 */ /* 0x000fea0003800200 */
.L_x_8569:
        /* <DEDUP_REMOVED lines=26> */
.L_x_8633:
[----:B------:R-:W4:Y:S02]  /*3f70*/  LDG.E.U8 R4, desc[UR36][R4.64] ;  /* 0x0000002404047981 */ /* 0x000f24000c1e1100 */
[----:B----4-:R0:W1:Y:S02]  /*3f80*/  I2F.F64.U16 R30, R4 ;  /* 0x00000004001e7312 */ /* 0x0100640000101800 */
[----:B01----:R-:W-:Y:S05]  /*3f90*/  BRA `(.L_x_8635) ;  /* 0x0000000c00647947 */ /* 0x003fea0003800000 */
.L_x_8632:
        /* <DEDUP_REMOVED lines=9> */
.L_x_8637:
[----:B------:R-:W4:Y:S02]  /*4030*/  LDG.E R4, desc[UR36][R4.64] ;  /* 0x0000002404047981 */ /* 0x000f24000c1e1900 */
[----:B----4-:R0:W1:Y:S02]  /*4040*/  I2F.F64 R30, R4 ;  /* 0x00000004001e7312 */ /* 0x0100640000201c00 */
[----:B01----:R-:W-:Y:S05]  /*4050*/  BRA `(.L_x_8635) ;  /* 0x0000000c00347947 */ /* 0x003fea0003800000 */
.L_x_8636:
[----:B------:R-:W4:Y:S02]  /*4060*/  LDG.E.U16 R4, desc[UR36][R4.64] ;  /* 0x0000002404047981 */ /* 0x000f24000c1e1500 */
[----:B----4-:R0:W1:Y:S02]  /*4070*/  I2F.F64.S16 R30, R4 ;  /* 0x00000004001e7312 */ /* 0x0100640000101c00 */
[----:B01----:R-:W-:Y:S05]  /*4080*/  BRA `(.L_x_8635) ;  /* 0x0000000c00287947 */ /* 0x003fea0003800000 */
.L_x_8631:
        /* <DEDUP_REMOVED lines=10> */
.L_x_8639:
[----:B------:R-:W4:Y:S02]  /*4130*/  LDG.E.U16 R0, desc[UR36][R4.64] ;  /* 0x0000002404007981 */ /* 0x000f24000c1e1500 */
[----:B----4-:R-:W-:-:S05]  /*4140*/  HADD2.F32 R0, -RZ, R0.H0_H0 ;  /* 0x20000000ff007230 */ /* 0x010fca0000004100 */
[----:B------:R-:W-:-:S04]  /*4150*/  FMUL.FTZ R0, R0, 1 ;  /* 0x3f80000000007820 */ /* 0x000fc80000410000 */
[----:B------:R0:W1:Y:S02]  /*4160*/  F2F.F64.F32 R30, R0 ;  /* 0x00000000001e7310 */ /* 0x0000640000201800 */
[----:B01----:R-:W-:Y:S05]  /*4170*/  BRA `(.L_x_8635) ;  /* 0x0000000800ec7947 */ /* 0x003fea0003800000 */
.L_x_8638:
        /* <DEDUP_REMOVED lines=8> */
[----:B------:R-:W1:Y:S02]  /*4200*/  F2F.F64.F32 R30, R30 ;  /* 0x0000001e001e7310 */ /* 0x000e640000201800 */
[----:B-1----:R-:W-:Y:S05]  /*4210*/  BRA `(.L_x_8635) ;  /* 0x0000000800c47947 */ /* 0x002fea0003800000 */
.L_x_8641:
[----:B------:R-:W4:Y:S02]  /*4220*/  LDG.E.U16 R4, desc[UR36][R4.64] ;  /* 0x0000002404047981 */ /* 0x000f24000c1e1500 */
[----:B----4-:R-:W-:-:S05]  /*4230*/  HADD2.F32 R0, -RZ, R4.H0_H0 ;  /* 0x20000004ff007230 */ /* 0x010fca0000004100 */
[----:B------:R-:W-:-:S04]  /*4240*/  FMUL.FTZ R0, R0, 1 ;  /* 0x3f80000000007820 */ /* 0x000fc80000410000 */
[----:B------:R1:W4:Y:S02]  /*4250*/  F2F.F64.F32 R30, R0 ;  /* 0x00000000001e7310 */ /* 0x0003240000201800 */
[----:B-1--4-:R-:W-:Y:S05]  /*4260*/  BRA `(.L_x_8635) ;  /* 0x0000000800b07947 */ /* 0x012fea0003800000 */
.L_x_8640:
[----:B------:R0:W5:Y:S01]  /*4270*/  LDG.E.64 R30, desc[UR36][R4.64] ;  /* 0x00000024041e7981 */ /* 0x000162000c1e1b00 */
[----:B------:R-:W-:Y:S05]  /*4280*/  BRA `(.L_x_8635) ;  /* 0x0000000800a87947 */ /* 0x000fea0003800000 */
.L_x_8630:
        /* <DEDUP_REMOVED lines=13> */
.L_x_8644:
[----:B------:R1:W5:Y:S01]  /*4360*/  LDG.E.64 R30, desc[UR36][R4.64] ;  /* 0x00000024041e7981 */ /* 0x000362000c1e1b00 */
[----:B------:R-:W-:Y:S05]  /*4370*/  BRA `(.L_x_8635) ;  /* 0x00000008006c7947 */ /* 0x000fea0003800000 */
.L_x_8643:
        /* <DEDUP_REMOVED lines=26> */
[----:B-1--4-:R-:W-:Y:S05]  /*4520*/  BRA `(.L_x_8635) ;  /* 0x0000000800007947 */ /* 0x012fea0003800000 */
.L_x_8646:
        /* <DEDUP_REMOVED lines=14> */
[----:B-1--4-:R-:W-:Y:S05]  /*4610*/  BRA `(.L_x_8635) ;  /* 0x0000000400c47947 */ /* 0x012fea0003800000 */
.L_x_8645:
[----:B------:R-:W4:Y:S02]  /*4620*/  LDG.E.U16 R0, desc[UR36][R4.64] ;  /* 0x0000002404007981 */ /* 0x000f24000c1e1500 */
[----:B----4-:R-:W-:-:S04]  /*4630*/  IMAD.U32 R0, R0, 0x10000, RZ ;  /* 0x0001000000007824 */ /* 0x010fc800078e00ff */
[----:B------:R-:W-:-:S04]  /*4640*/  FMUL.FTZ R0, R0, 1 ;  /* 0x3f80000000007820 */ /* 0x000fc80000410000 */
[----:B------:R1:W4:Y:S02]  /*4650*/  F2F.F64.F32 R30, R0 ;  /* 0x00000000001e7310 */ /* 0x0003240000201800 */
[----:B-1--4-:R-:W-:Y:S05]  /*4660*/  BRA `(.L_x_8635) ;  /* 0x0000000400b07947 */ /* 0x012fea0003800000 */
.L_x_8642:
        /* <DEDUP_REMOVED lines=9> */
[----:B----4-:R0:W1:Y:S02]  /*4700*/  I2F.F64.U16 R30, R4 ;  /* 0x00000004001e7312 */ /* 0x0100640000101800 */
[----:B01----:R-:W-:Y:S05]  /*4710*/  BRA `(.L_x_8635) ;  /* 0x0000000400847947 */ /* 0x003fea0003800000 */
.L_x_8649:
        /* <DEDUP_REMOVED lines=21> */
.L_x_8651:
[----:B------:R-:W-:Y:S05]  /*4870*/  BSYNC.RECONVERGENT B0 ;  /* 0x0000000000007941 */ /* 0x000fea0003800200 */
.L_x_8650:
[----:B------:R-:W-:Y:S01]  /*4880*/  IMAD.SHL.U32 R0, R0, 0x100000, RZ ;  /* 0x0010000000007824 */ /* 0x000fe200078e00ff */
[----:B------:R-:W-:-:S04]  /*4890*/  LEA R3, R3, 0x3b800000, 0x17 ;  /* 0x3b80000003037811 */ /* 0x000fc800078eb8ff */
[----:B------:R-:W-:-:S05]  /*48a0*/  LOP3.LUT R0, R3, R0, R7, 0xfe, !PT ;  /* 0x0000000003007212 */ /* 0x000fca00078efe07 */
[----:B------:R-:W-:-:S04]  /*48b0*/  FMUL.FTZ R0, R0, 1 ;  /* 0x3f80000000007820 */ /* 0x000fc80000410000 */
[----:B------:R0:W1:Y:S02]  /*48c0*/  F2F.F64.F32 R30, R0 ;  /* 0x00000000001e7310 */ /* 0x0000640000201800 */
[----:B01----:R-:W-:Y:S05]  /*48d0*/  BRA `(.L_x_8635) ;  /* 0x0000000400147947 */ /* 0x003fea0003800000 */
.L_x_8648:
        /* <DEDUP_REMOVED lines=21> */
.L_x_8653:
[----:B------:R-:W-:Y:S05]  /*4a30*/  BSYNC.RECONVERGENT B0 ;  /* 0x0000000000007941 */ /* 0x000fea0003800200 */
.L_x_8652:
[----:B------:R-:W-:Y:S01]  /*4a40*/  IMAD.SHL.U32 R0, R0, 0x200000, RZ ;  /* 0x0020000000007824 */ /* 0x000fe200078e00ff */
[----:B------:R-:W-:-:S04]  /*4a50*/  LEA R3, R3, 0x37800000, 0x17 ;  /* 0x3780000003037811 */ /* 0x000fc800078eb8ff */
[----:B------:R-:W-:-:S05]  /*4a60*/  LOP3.LUT R0, R3, R0, R7, 0xfe, !PT ;  /* 0x0000000003007212 */ /* 0x000fca00078efe07 */
[----:B------:R-:W-:-:S04]  /*4a70*/  FMUL.FTZ R0, R0, 1 ;  /* 0x3f80000000007820 */ /* 0x000fc80000410000 */
[----:B------:R0:W1:Y:S02]  /*4a80*/  F2F.F64.F32 R30, R0 ;  /* 0x00000000001e7310 */ /* 0x0000640000201800 */
[----:B01----:R-:W-:Y:S05]  /*4a90*/  BRA `(.L_x_8635) ;  /* 0x0000000000a47947 */ /* 0x003fea0003800000 */
.L_x_8647:
        /* <DEDUP_REMOVED lines=18> */
.L_x_8634:
        /* <DEDUP_REMOVED lines=16> */
.L_x_8656:
[----:B------:R-:W-:Y:S01]  /*4cc0*/  CS2R R30, SRZ ;  /* 0x00000000001e7805 */ /* 0x000fe2000001ff00 */
[----:B------:R-:W-:Y:S06]  /*4cd0*/  BRA `(.L_x_8635) ;  /* 0x0000000000147947 */ /* 0x000fec0003800000 */
.L_x_8655:
[----:B------:R-:W4:Y:S02]  /*4ce0*/  LDG.E.64 R30, desc[UR36][R4.64] ;  /* 0x00000024041e7981 */ /* 0x000f24000c1e1b00 */
[----:B----4-:R-:W4:Y:S02]  /*4cf0*/  I2F.F64.U64 R30, R30 ;  /* 0x0000001e001e7312 */ /* 0x010f240000301800 */
[----:B----4-:R-:W-:Y:S05]  /*4d00*/  BRA `(.L_x_8635) ;  /* 0x0000000000087947 */ /* 0x010fea0003800000 */
.L_x_8654:
[----:B------:R-:W4:Y:S02]  /*4d10*/  LDG.E R4, desc[UR36][R4.64] ;  /* 0x0000002404047981 */ /* 0x000f24000c1e1900 */
[----:B----4-:R4:W0:Y:S02]  /*4d20*/  I2F.F64.U32 R30, R4 ;  /* 0x00000004001e7312 */ /* 0x0108240000201800 */
.L_x_8635:
[----:B------:R-:W-:Y:S05]  /*4d30*/  BSYNC.RECONVERGENT B6 ;  /* 0x0000000000067941 */ /* 0x000fea0003800200 */
.L_x_8629:
[----:B01--4-:R-:W0:Y:S01]  /*4d40*/  LDC.64 R4, c[0x0][0x398] ;  /* 0x0000e600ff047b82 */ /* 0x013e220000000a00 */
        /* <DEDUP_REMOVED lines=19> */
.L_x_8661:
[----:B------:R-:W4:Y:S02]  /*4e80*/  LDG.E.U8 R4, desc[UR36][R4.64] ;  /* 0x0000002404047981 */ /* 0x000f24000c1e1100 */
[----:B----4-:R0:W1:Y:S02]  /*4e90*/  I2F.F64.U16 R24, R4 ;  /* 0x0000000400187312 */ /* 0x0100640000101800 */
[----:B01----:R-:W-:Y:S05]  /*4ea0*/  BRA `(.L_x_8663) ;  /* 0x0000000c00647947 */ /* 0x003fea0003800000 */
.L_x_8660:
        /* <DEDUP_REMOVED lines=9> */
.L_x_8665:
[----:B------:R-:W4:Y:S02]  /*4f40*/  LDG.E R4, desc[UR36][R4.64] ;  /* 0x0000002404047981 */ /* 0x000f24000c1e1900 */
[----:B----4-:R0:W1:Y:S02]  /*4f50*/  I2F.F64 R24, R4 ;  /* 0x0000000400187312 */ /* 0x0100640000201c00 */
[----:B01----:R-:W-:Y:S05]  /*4f60*/  BRA `(.L_x_8663) ;  /* 0x0000000c00347947 */ /* 0x003fea0003800000 */
.L_x_8664:
[----:B------:R-:W4:Y:S02]  /*4f70*/  LDG.E.U16 R4, desc[UR36][R4.64] ;  /* 0x0000002404047981 */ /* 0x000f24000c1e1500 */
[----:B----4-:R0:W1:Y:S02]  /*4f80*/  I2F.F64.S16 R24, R4 ;  /* 0x0000000400187312 */ /* 0x0100640000101c00 */
[----:B01----:R-:W-:Y:S05]  /*4f90*/  BRA `(.L_x_8663) ;  /* 0x0000000c00287947 */ /* 0x003fea0003800000 */
.L_x_8659:
        /* <DEDUP_REMOVED lines=10> */
.L_x_8667:
[----:B------:R-:W4:Y:S02]  /*5040*/  LDG.E.U16 R0, desc[UR36][R4.64] ;  /* 0x0000002404007981 */ /* 0x000f24000c1e1500 */
[----:B----4-:R-:W-:-:S05]  /*5050*/  HADD2.F32 R0, -RZ, R0.H0_H0 ;  /* 0x20000000ff007230 */ /* 0x010fca0000004100 */
[----:B------:R-:W-:-:S04]  /*5060*/  FMUL.FTZ R0, R0, 1 ;  /* 0x3f80000000007820 */ /* 0x000fc80000410000 */
[----:B------:R0:W1:Y:S02]  /*5070*/  F2F.F64.F32 R24, R0 ;  /* 0x0000000000187310 */ /* 0x0000640000201800 */
[----:B01----:R-:W-:Y:S05]  /*5080*/  BRA `(.L_x_8663) ;  /* 0x0000000800ec7947 */ /* 0x003fea0003800000 */
.L_x_8666:
        /* <DEDUP_REMOVED lines=10> */
.L_x_8669:
[----:B------:R-:W4:Y:S02]  /*5130*/  LDG.E.U16 R4, desc[UR36][R4.64] ;  /* 0x0000002404047981 */ /* 0x000f24000c1e1500 */
[----:B----4-:R-:W-:-:S05]  /*5140*/  HADD2.F32 R0, -RZ, R4.H0_H0 ;  /* 0x20000004ff007230 */ /* 0x010fca0000004100 */
[----:B------:R-:W-:-:S04]  /*5150*/  FMUL.FTZ R0, R0, 1 ;  /* 0x3f80000000007820 */ /* 0x000fc80000410000 */
[----:B------:R0:W1:Y:S02]  /*5160*/  F2F.F64.F32 R24, R0 ;  /* 0x0000000000187310 */ /* 0x0000640000201800 */
[----:B01----:R-:W-:Y:S05]  /*5170*/  BRA `(.L_x_8663) ;  /* 0x0000000800b07947 */ /* 0x003fea0003800000 */
.L_x_8668:
[----:B------:R0:W5:Y:S01]  /*5180*/  LDG.E.64 R24, desc[UR36][R4.64] ;  /* 0x0000002404187981 */ /* 0x000162000c1e1b00 */
[----:B------:R-:W-:Y:S05]  /*5190*/  BRA `(.L_x_8663) ;  /* 0x0000000800a87947 */ /* 0x000fea0003800000 */
.L_x_8658:
        /* <DEDUP_REMOVED lines=13> */
.L_x_8672:
[----:B------:R0:W5:Y:S01]  /*5270*/  LDG.E.64 R24, desc[UR36][R4.64] ;  /* 0x0000002404187981 */ /* 0x000162000c1e1b00 */
[----:B------:R-:W-:Y:S05]  /*5280*/  BRA `(.L_x_8663) ;  /* 0x00000008006c7947 */ /* 0x000fea0003800000 */
.L_x_8671:
        /* <DEDUP_REMOVED lines=27> */
.L_x_8674:
        /* <DEDUP_REMOVED lines=15> */
.L_x_8673:
[----:B------:R-:W4:Y:S02]  /*5530*/  LDG.E.U16 R0, desc[UR36][R4.64] ;  /* 0x0000002404007981 */ /* 0x000f24000c1e1500 */
[----:B----4-:R-:W-:-:S04]  /*5540*/  IMAD.U32 R0, R0, 0x10000, RZ ;  /* 0x0001000000007824 */ /* 0x010fc800078e00ff */
[----:B------:R-:W-:-:S04]  /*5550*/  FMUL.FTZ R0, R0, 1 ;  /* 0x3f80000000007820 */ /* 0x000fc80000410000 */
[----:B------:R0:W1:Y:S02]  /*5560*/  F2F.F64.F32 R24, R0 ;  /* 0x0000000000187310 */ /* 0x0000640000201800 */
[----:B01----:R-:W-:Y:S05]  /*5570*/  BRA `(.L_x_8663) ;  /* 0x0000000400b07947 */ /* 0x003fea0003800000 */
.L_x_8670:
        /* <DEDUP_REMOVED lines=11> */
.L_x_8677:
        /* <DEDUP_REMOVED lines=21> */
.L_x_8679:
[----:B------:R-:W-:Y:S05]  /*5780*/  BSYNC.RECONVERGENT B0 ;  /* 0x0000000000007941 */ /* 0x000fea0003800200 */
.L_x_8678:
[----:B------:R-:W-:Y:S01]  /*5790*/  IMAD.SHL.U32 R0, R0, 0x100000, RZ ;  /* 0x0010000000007824 */ /* 0x000fe200078e00ff */
[----:B------:R-:W-:-:S04]  /*57a0*/  LEA R3, R3, 0x3b800000, 0x17 ;  /* 0x3b80000003037811 */ /* 0x000fc800078eb8ff */
[----:B------:R-:W-:-:S05]  /*57b0*/  LOP3.LUT R0, R3, R0, R7, 0xfe, !PT ;  /* 0x0000000003007212 */ /* 0x000fca00078efe07 */
[----:B------:R-:W-:-:S04]  /*57c0*/  FMUL.FTZ R0, R0, 1 ;  /* 0x3f80000000007820 */ /* 0x000fc80000410000 */
[----:B------:R0:W1:Y:S02]  /*57d0*/  F2F.F64.F32 R24, R0 ;  /* 0x0000000000187310 */ /* 0x0000640000201800 */
[----:B01----:R-:W-:Y:S05]  /*57e0*/  BRA `(.L_x_8663) ;  /* 0x0000000400147947 */ /* 0x003fea0003800000 */
.L_x_8676:
        /* <DEDUP_REMOVED lines=21> */
.L_x_8681:
[----:B------:R-:W-:Y:S05]  /*5940*/  BSYNC.RECONVERGENT B0 ;  /* 0x0000000000007941 */ /* 0x000fea0003800200 */
.L_x_8680:
[----:B------:R-:W-:Y:S01]  /*5950*/  IMAD.SHL.U32 R0, R0, 0x200000, RZ ;  /* 0x0020000000007824 */ /* 0x000fe200078e00ff */
[----:B------:R-:W-:-:S04]  /*5960*/  LEA R3, R3, 0x37800000, 0x17 ;  /* 0x3780000003037811 */ /* 0x000fc800078eb8ff */
[----:B------:R-:W-:-:S05]  /*5970*/  LOP3.LUT R0, R3, R0, R7, 0xfe, !PT ;  /* 0x0000000003007212 */ /* 0x000fca00078efe07 */
[----:B------:R-:W-:-:S04]  /*5980*/  FMUL.FTZ R0, R0, 1 ;  /* 0x3f80000000007820 */ /* 0x000fc80000410000 */
[----:B------:R0:W1:Y:S02]  /*5990*/  F2F.F64.F32 R24, R0 ;  /* 0x0000000000187310 */ /* 0x0000640000201800 */
[----:B01----:R-:W-:Y:S05]  /*59a0*/  BRA `(.L_x_8663) ;  /* 0x0000000000a47947 */ /* 0x003fea0003800000 */
.L_x_8675:
        /* <DEDUP_REMOVED lines=17> */
[----:B-1--4-:R-:W-:Y:S05]  /*5ac0*/  BRA `(.L_x_8663) ;  /* 0x00000000005c7947 */ /* 0x012fea0003800000 */
.L_x_8662:
        /* <DEDUP_REMOVED lines=16> */
.L_x_8684:
[----:B------:R-:W-:Y:S01]  /*5bd0*/  CS2R R24, SRZ ;  /* 0x0000000000187805 */ /* 0x000fe2000001ff00 */
[----:B------:R-:W-:Y:S06]  /*5be0*/  BRA `(.L_x_8663) ;  /* 0x0000000000147947 */ /* 0x000fec0003800000 */
.L_x_8683:
[----:B------:R-:W4:Y:S02]  /*5bf0*/  LDG.E.64 R24, desc[UR36][R4.64] ;  /* 0x0000002404187981 */ /* 0x000f24000c1e1b00 */
[----:B----4-:R-:W1:Y:S02]  /*5c00*/  I2F.F64.U64 R24, R24 ;  /* 0x0000001800187312 */ /* 0x010e640000301800 */
[----:B-1----:R-:W-:Y:S05]  /*5c10*/  BRA `(.L_x_8663) ;  /* 0x0000000000087947 */ /* 0x002fea0003800000 */
.L_x_8682:
[----:B------:R-:W4:Y:S02]  /*5c20*/  LDG.E R4, desc[UR36][R4.64] ;  /* 0x0000002404047981 */ /* 0x000f24000c1e1900 */
[----:B----4-:R1:W4:Y:S02]  /*5c30*/  I2F.F64.U32 R24, R4 ;  /* 0x0000000400187312 */ /* 0x0103240000201800 */
.L_x_8663:
[----:B------:R-:W-:Y:S05]  /*5c40*/  BSYNC.RECONVERGENT B6 ;  /* 0x0000000000067941 */ /* 0x000fea0003800200 */
.L_x_8657:
[----:B------:R-:W-:-:S07]  /*5c50*/  VIADD R22, R22, 0x80 ;  /* 0x0000008016167836 */ /* 0x000fce0000000000 */
.L_x_8628:
[----:B------:R-:W-:Y:S05]  /*5c60*/  BSYNC.RECONVERGENT B7 ;  /* 0x0000000000077941 */ /* 0x000fea0003800200 */
.L_x_8627:
        /* <DEDUP_REMOVED lines=26> */
.L_x_8691:
[----:B------:R-:W4:Y:S02]  /*5e10*/  LDG.E.U8 R4, desc[UR36][R4.64] ;  /* 0x0000002404047981 */ /* 0x000f24000c1e1100 */
[----:B----4-:R0:W1:Y:S02]  /*5e20*/  I2F.F64.U16 R16, R4 ;  /* 0x0000000400107312 */ /* 0x0100640000101800 */
[----:B01----:R-:W-:Y:S05]  /*5e30*/  BRA `(.L_x_8693) ;  /* 0x0000000c00647947 */ /* 0x003fea0003800000 */
.L_x_8690:
        /* <DEDUP_REMOVED lines=9> */
.L_x_8695:
[----:B------:R-:W4:Y:S02]  /*5ed0*/  LDG.E R4, desc[UR36][R4.64] ;  /* 0x0000002404047981 */ /* 0x000f24000c1e1900 */
[----:B----4-:R0:W1:Y:S02]  /*5ee0*/  I2F.F64 R16, R4 ;  /* 0x0000000400107312 */ /* 0x0100640000201c00 */
[----:B01----:R-:W-:Y:S05]  /*5ef0*/  BRA `(.L_x_8693) ;  /* 0x0000000c00347947 */ /* 0x003fea0003800000 */
.L_x_8694:
[----:B------:R-:W4:Y:S02]  /*5f00*/  LDG.E.U16 R4, desc[UR36][R4.64] ;  /* 0x0000002404047981 */ /* 0x000f24000c1e1500 */
[----:B----4-:R0:W1:Y:S02]  /*5f10*/  I2F.F64.S16 R16, R4 ;  /* 0x0000000400107312 */ /* 0x0100640000101c00 */
[----:B01----:R-:W-:Y:S05]  /*5f20*/  BRA `(.L_x_8693) ;  /* 0x0000000c00287947 */ /* 0x003fea0003800000 */
.L_x_8689:
        /* <DEDUP_REMOVED lines=10> */
.L_x_8697:
[----:B------:R-:W4:Y:S02]  /*5fd0*/  LDG.E.U16 R0, desc[UR36][R4.64] ;  /* 0x0000002404007981 */ /* 0x000f24000c1e1500 */
[----:B----4-:R-:W-:-:S05]  /*5fe0*/  HADD2.F32 R0, -RZ, R0.H0_H0 ;  /* 0x20000000ff007230 */ /* 0x010fca0000004100 */
[----:B------:R-:W-:-:S04]  /*5ff0*/  FMUL.FTZ R0, R0, 1 ;  /* 0x3f80000000007820 */ /* 0x000fc80000410000 */
[----:B------:R1:W4:Y:S02]  /*6000*/  F2F.F64.F32 R16, R0 ;  /* 0x0000000000107310 */ /* 0x0003240000201800 */
[----:B-1--4-:R-:W-:Y:S05]  /*6010*/  BRA `(.L_x_8693) ;  /* 0x0000000800ec7947 */ /* 0x012fea0003800000 */
.L_x_8696:
        /* <DEDUP_REMOVED lines=10> */
.L_x_8699:
[----:B------:R-:W4:Y:S02]  /*60c0*/  LDG.E.U16 R4, desc[UR36][R4.64] ;  /* 0x0000002404047981 */ /* 0x000f24000c1e1500 */
[----:B----4-:R-:W-:-:S05]  /*60d0*/  HADD2.F32 R0, -RZ, R4.H0_H0 ;  /* 0x20000004ff007230 */ /* 0x010fca0000004100 */
[----:B------:R-:W-:-:S04]  /*60e0*/  FMUL.FTZ R0, R0, 1 ;  /* 0x3f80000000007820 */ /* 0x000fc80000410000 */
[----:B------:R1:W4:Y:S02]  /*60f0*/  F2F.F64.F32 R16, R0 ;  /* 0x0000000000107310 */ /* 0x0003240000201800 */
[----:B-1--4-:R-:W-:Y:S05]  /*6100*/  BRA `(.L_x_8693) ;  /* 0x0000000800b07947 */ /* 0x012fea0003800000 */
.L_x_8698:
[----:B------:R0:W5:Y:S01]  /*6110*/  LDG.E.64 R16, desc[UR36][R4.64] ;  /* 0x0000002404107981 */ /* 0x000162000c1e1b00 */
[----:B------:R-:W-:Y:S05]  /*6120*/  BRA `(.L_x_8693) ;  /* 0x0000000800a87947 */ /* 0x000fea0003800000 */
.L_x_8688:
        /* <DEDUP_REMOVED lines=13> */
.L_x_8702:
[----:B------:R1:W5:Y:S01]  /*6200*/  LDG.E.64 R16, desc[UR36][R4.64] ;  /* 0x0000002404107981 */ /* 0x000362000c1e1b00 */
[----:B------:R-:W-:Y:S05]  /*6210*/  BRA `(.L_x_8693) ;  /* 0x00000008006c7947 */ /* 0x000fea0003800000 */
.L_x_8701:
        /* <DEDUP_REMOVED lines=25> */
[----:B------:R4:W0:Y:S02]  /*63b0*/  F2F.F64.F32 R16, R3 ;  /* 0x0000000300107310 */ /* 0x0008240000201800 */
[----:B0---4-:R-:W-:Y:S05]  /*63c0*/  BRA `(.L_x_8693) ;  /* 0x0000000800007947 */ /* 0x011fea0003800000 */
.L_x_8704:
        /* <DEDUP_REMOVED lines=13> */
[----:B------:R4:W0:Y:S02]  /*64a0*/  F2F.F64.F32 R16, R0 ;  /* 0x0000000000107310 */ /* 0x0008240000201800 */
[----:B0---4-:R-:W-:Y:S05]  /*64b0*/  BRA `(.L_x_8693) ;  /* 0x0000000400c47947 */ /* 0x011fea0003800000 */
.L_x_8703:
[----:B------:R-:W4:Y:S02]  /*64c0*/  LDG.E.U16 R0, desc[UR36][R4.64] ;  /* 0x0000002404007981 */ /* 0x000f24000c1e1500 */
[----:B----4-:R-:W-:-:S04]  /*64d0*/  IMAD.U32 R0, R0, 0x10000, RZ ;  /* 0x0001000000007824 */ /* 0x010fc800078e00ff */
[----:B------:R-:W-:-:S04]  /*64e0*/  FMUL.FTZ R0, R0, 1 ;  /* 0x3f80000000007820 */ /* 0x000fc80000410000 */
[----:B------:R4:W0:Y:S02]  /*64f0*/  F2F.F64.F32 R16, R0 ;  /* 0x0000000000107310 */ /* 0x0008240000201800 */
[----:B0---4-:R-:W-:Y:S05]  /*6500*/  BRA `(.L_x_8693) ;  /* 0x0000000400b07947 */ /* 0x011fea0003800000 */
.L_x_8700:
        /* <DEDUP_REMOVED lines=11> */
.L_x_8707:
        /* <DEDUP_REMOVED lines=21> */
.L_x_8709:
[----:B------:R-:W-:Y:S05]  /*6710*/  BSYNC.RECONVERGENT B0 ;  /* 0x0000000000007941 */ /* 0x000fea0003800200 */
.L_x_8708:
[----:B------:R-:W-:Y:S01]  /*6720*/  IMAD.SHL.U32 R0, R0, 0x100000, RZ ;  /* 0x0010000000007824 */ /* 0x000fe200078e00ff */
[----:B------:R-:W-:-:S04]  /*6730*/  LEA R3, R3, 0x3b800000, 0x17 ;  /* 0x3b80000003037811 */ /* 0x000fc800078eb8ff */
[----:B------:R-:W-:-:S05]  /*6740*/  LOP3.LUT R0, R3, R0, R7, 0xfe, !PT ;  /* 0x0000000003007212 */ /* 0x000fca00078efe07 */
[----:B------:R-:W-:-:S04]  /*6750*/  FMUL.FTZ R0, R0, 1 ;  /* 0x3f80000000007820 */ /* 0x000fc80000410000 */
[----:B------:R0:W1:Y:S02]  /*6760*/  F2F.F64.F32 R16, R0 ;  /* 0x0000000000107310 */ /* 0x0000640000201800 */
[----:B01----:R-:W-:Y:S05]  /*6770*/  BRA `(.L_x_8693) ;  /* 0x0000000400147947 */ /* 0x003fea0003800000 */
.L_x_8706:
        /* <DEDUP_REMOVED lines=21> */
.L_x_8711:
[----:B------:R-:W-:Y:S05]  /*68d0*/  BSYNC.RECONVERGENT B0 ;  /* 0x0000000000007941 */ /* 0x000fea0003800200 */
.L_x_8710:
[----:B------:R-:W-:Y:S01]  /*68e0*/  IMAD.SHL.U32 R0, R0, 0x200000, RZ ;  /* 0x0020000000007824 */ /* 0x000fe200078e00ff */
[----:B------:R-:W-:-:S04]  /*68f0*/  LEA R3, R3, 0x37800000, 0x17 ;  /* 0x3780000003037811 */ /* 0x000fc800078eb8ff */
[----:B------:R-:W-:-:S05]  /*6900*/  LOP3.LUT R0, R3, R0, R7, 0xfe, !PT ;  /* 0x0000000003007212 */ /* 0x000fca00078efe07 */
[----:B------:R-:W-:-:S04]  /*6910*/  FMUL.FTZ R0, R0, 1 ;  /* 0x3f80000000007820 */ /* 0x000fc80000410000 */
[----:B------:R0:W1:Y:S02]  /*6920*/  F2F.F64.F32 R16, R0 ;  /* 0x0000000000107310 */ /* 0x0000640000201800 */
[----:B01----:R-:W-:Y:S05]  /*6930*/  BRA `(.L_x_8693) ;  /* 0x0000000000a47947 */ /* 0x003fea0003800000 */
.L_x_8705:
        /* <DEDUP_REMOVED lines=18> */
.L_x_8692:
        /* <DEDUP_REMOVED lines=16> */
.L_x_8714:
[----:B------:R-:W-:Y:S01]  /*6b60*/  CS2R R16, SRZ ;  /* 0x0000000000107805 */ /* 0x000fe2000001ff00 */
[----:B------:R-:W-:Y:S06]  /*6b70*/  BRA `(.L_x_8693) ;  /* 0x0000000000147947 */ /* 0x000fec0003800000 */
.L_x_8713:
[----:B------:R-:W4:Y:S02]  /*6b80*/  LDG.E.64 R16, desc[UR36][R4.64] ;  /* 0x0000002404107981 */ /* 0x000f24000c1e1b00 */
[----:B----4-:R-:W0:Y:S02]  /*6b90*/  I2F.F64.U64 R16, R16 ;  /* 0x0000001000107312 */ /* 0x010e240000301800 */
[----:B0-----:R-:W-:Y:S05]  /*6ba0*/  BRA `(.L_x_8693) ;  /* 0x0000000000087947 */ /* 0x001fea0003800000 */
.L_x_8712:
[----:B------:R-:W4:Y:S02]  /*6bb0*/  LDG.E R4, desc[UR36][R4.64] ;  /* 0x0000002404047981 */ /* 0x000f24000c1e1900 */
[----:B----4-:R4:W0:Y:S02]  /*6bc0*/  I2F.F64.U32 R16, R4 ;  /* 0x0000000400107312 */ /* 0x0108240000201800 */
.L_x_8693:
[----:B------:R-:W-:Y:S05]  /*6bd0*/  BSYNC.RECONVERGENT B6 ;  /* 0x0000000000067941 */ /* 0x000fea0003800200 */
.L_x_8687:
[----:B01--4-:R-:W0:Y:S01]  /*6be0*/  LDC.64 R4, c[0x0][0x398] ;  /* 0x0000e600ff047b82 */ /* 0x013e220000000a00 */
        /* <DEDUP_REMOVED lines=18> */
.L_x_8718:
[----:B------:R-:W4:Y:S02]  /*6d10*/  LDG.E.U8 R4, desc[UR36][R4.64] ;  /* 0x0000002404047981 */ /* 0x000f24000c1e1100 */
[----:B----4-:R0:W1:Y:S02]  /*6d20*/  I2F.F64.U16 R18, R4 ;  /* 0x0000000400127312 */ /* 0x0100640000101800 */
[----:B01----:R-:W-:Y:S05]  /*6d30*/  BRA `(.L_x_8686) ;  /* 0x0000000c00587947 */ /* 0x003fea0003800000 */
.L_x_8717:
        /* <DEDUP_REMOVED lines=9> */
.L_x_8721:
[----:B------:R-:W4:Y:S02]  /*6dd0*/  LDG.E R4, desc[UR36][R4.64] ;  /* 0x0000002404047981 */ /* 0x000f24000c1e1900 */
[----:B----4-:R0:W1:Y:S02]  /*6de0*/  I2F.F64 R18, R4 ;  /* 0x0000000400127312 */ /* 0x0100640000201c00 */
[----:B01----:R-:W-:Y:S05]  /*6df0*/  BRA `(.L_x_8686) ;  /* 0x0000000c00287947 */ /* 0x003fea0003800000 */
.L_x_8720:
[----:B------:R-:W4:Y:S02]  /*6e00*/  LDG.E.U16 R4, desc[UR36][R4.64] ;  /* 0x0000002404047981 */ /* 0x000f24000c1e1500 */
[----:B----4-:R0:W1:Y:S02]  /*6e10*/  I2F.F64.S16 R18, R4 ;  /* 0x0000000400127312 */ /* 0x0100640000101c00 */
[----:B01----:R-:W-:Y:S05]  /*6e20*/  BRA `(.L_x_8686) ;  /* 0x0000000c001c7947 */ /* 0x003fea0003800000 */
.L_x_8716:
        /* <DEDUP_REMOVED lines=10> */
.L_x_8723:
[----:B------:R-:W4:Y:S02]  /*6ed0*/  LDG.E.U16 R0, desc[UR36][R4.64] ;  /* 0x0000002404007981 */ /* 0x000f24000c1e1500 */
[----:B----4-:R-:W-:-:S05]  /*6ee0*/  HADD2.F32 R0, -RZ, R0.H0_H0 ;  /* 0x20000000ff007230 */ /* 0x010fca0000004100 */
[----:B------:R-:W-:-:S04]  /*6ef0*/  FMUL.FTZ R0, R0, 1 ;  /* 0x3f80000000007820 */ /* 0x000fc80000410000 */
[----:B------:R0:W1:Y:S02]  /*6f00*/  F2F.F64.F32 R18, R0 ;  /* 0x0000000000127310 */ /* 0x0000640000201800 */
[----:B01----:R-:W-:Y:S05]  /*6f10*/  BRA `(.L_x_8686) ;  /* 0x0000000800e07947 */ /* 0x003fea0003800000 */
.L_x_8722:
        /* <DEDUP_REMOVED lines=10> */
.L_x_8725:
[----:B------:R-:W4:Y:S02]  /*6fc0*/  LDG.E.U16 R4, desc[UR36][R4.64] ;  /* 0x0000002404047981 */ /* 0x000f24000c1e1500 */
[----:B----4-:R-:W-:-:S05]  /*6fd0*/  HADD2.F32 R0, -RZ, R4.H0_H0 ;  /* 0x20000004ff007230 */ /* 0x010fca0000004100 */
[----:B------:R-:W-:-:S04]  /*6fe0*/  FMUL.FTZ R0, R0, 1 ;  /* 0x3f80000000007820 */ /* 0x000fc80000410000 */
[----:B------:R0:W1:Y:S02]  /*6ff0*/  F2F.F64.F32 R18, R0 ;  /* 0x0000000000127310 */ /* 0x0000640000201800 */
[----:B01----:R-:W-:Y:S05]  /*7000*/  BRA `(.L_x_8686) ;  /* 0x0000000800a47947 */ /* 0x003fea0003800000 */
.L_x_8724:
[----:B------:R0:W5:Y:S01]  /*7010*/  LDG.E.64 R18, desc[UR36][R4.64] ;  /* 0x0000002404127981 */ /* 0x000162000c1e1b00 */
[----:B------:R-:W-:Y:S05]  /*7020*/  BRA `(.L_x_8686) ;  /* 0x00000008009c7947 */ /* 0x000fea0003800000 */
.L_x_8715:
        /* <DEDUP_REMOVED lines=13> */
.L_x_8728:
[----:B------:R0:W5:Y:S01]  /*7100*/  LDG.E.64 R18, desc[UR36][R4.64] ;  /* 0x0000002404127981 */ /* 0x000162000c1e1b00 */
[----:B------:R-:W-:Y:S05]  /*7110*/  BRA `(.L_x_8686) ;  /* 0x0000000800607947 */ /* 0x000fea0003800000 */
.L_x_8727:
        /* <DEDUP_REMOVED lines=27> */
.L_x_8730:
        /* <DEDUP_REMOVED lines=15> */
.L_x_8729:
[----:B------:R-:W4:Y:S02]  /*73c0*/  LDG.E.U16 R0, desc[UR36][R4.64] ;  /* 0x0000002404007981 */ /* 0x000f24000c1e1500 */
[----:B----4-:R-:W-:-:S04]  /*73d0*/  IMAD.U32 R0, R0, 0x10000, RZ ;  /* 0x0001000000007824 */ /* 0x010fc800078e00ff */
[----:B------:R-:W-:-:S04]  /*73e0*/  FMUL.FTZ R0, R0, 1 ;  /* 0x3f80000000007820 */ /* 0x000fc80000410000 */
[----:B------:R0:W1:Y:S02]  /*73f0*/  F2F.F64.F32 R18, R0 ;  /* 0x0000000000127310 */ /* 0x0000640000201800 */
[----:B01----:R-:W-:Y:S05]  /*7400*/  BRA `(.L_x_8686) ;  /* 0x0000000400a47947 */ /* 0x003fea0003800000 */
.L_x_8726:
        /* <DEDUP_REMOVED lines=11> */
.L_x_8733:
[----:B------:R-:W4:Y:S02]  /*74c0*/  LDG.E.U8 R4, desc[UR36][R4.64] ;  /* 0x0000002404047981 */ /* 0x000f24000c1e1100 */
        /* <DEDUP_REMOVED lines=19> */
.L_x_8735:
[----:B------:R-:W-:Y:S05]  /*7600*/  BSYNC.RECONVERGENT B0 ;  /* 0x0000000000007941 */ /* 0x000fea0003800200 */
.L_x_8734:
[----:B------:R-:W-:Y:S01]  /*7610*/  IMAD.SHL.U32 R0, R0, 0x100000, RZ ;  /* 0x0010000000007824 */ /* 0x000fe200078e00ff */
[----:B------:R-:W-:-:S04]  /*7620*/  LEA R3, R3, 0x3b800000, 0x17 ;  /* 0x3b80000003037811 */ /* 0x000fc800078eb8ff */
[----:B------:R-:W-:-:S05]  /*7630*/  LOP3.LUT R0, R3, R0, R7, 0xfe, !PT ;  /* 0x0000000003007212 */ /* 0x000fca00078efe07 */
[----:B------:R-:W-:-:S04]  /*7640*/  FMUL.FTZ R0, R0, 1 ;  /* 0x3f80000000007820 */ /* 0x000fc80000410000 */
[----:B------:R0:W1:Y:S02]  /*7650*/  F2F.F64.F32 R18, R0 ;  /* 0x0000000000127310 */ /* 0x0000640000201800 */
[----:B01----:R-:W-:Y:S05]  /*7660*/  BRA `(.L_x_8686) ;  /* 0x00000004000c7947 */ /* 0x003fea0003800000 */
.L_x_8732:
        /* <DEDUP_REMOVED lines=20> */
.L_x_8737:
[----:B------:R-:W-:Y:S05]  /*77b0*/  BSYNC.RECONVERGENT B0 ;  /* 0x0000000000007941 */ /* 0x000fea0003800200 */
.L_x_8736:
[----:B------:R-:W-:Y:S01]  /*77c0*/  IMAD.SHL.U32 R0, R0, 0x200000, RZ ;  /* 0x0020000000007824 */ /* 0x000fe200078e00ff */
[----:B------:R-:W-:-:S04]  /*77d0*/  LEA R3, R3, 0x37800000, 0x17 ;  /* 0x3780000003037811 */ /* 0x000fc800078eb8ff */
[----:B------:R-:W-:-:S05]  /*77e0*/  LOP3.LUT R0, R3, R0, R7, 0xfe, !PT ;  /* 0x0000000003007212 */ /* 0x000fca00078efe07 */
[----:B------:R-:W-:-:S04]  /*77f0*/  FMUL.FTZ R0, R0, 1 ;  /* 0x3f80000000007820 */ /* 0x000fc80000410000 */
[----:B------:R0:W1:Y:S02]  /*7800*/  F2F.F64.F32 R18, R0 ;  /* 0x0000000000127310 */ /* 0x0000640000201800 */
[----:B01----:R-:W-:Y:S05]  /*7810*/  BRA `(.L_x_8686) ;  /* 0x0000000000a07947 */ /* 0x003fea0003800000 */
.L_x_8731:
        /* <DEDUP_REMOVED lines=18> */
.L_x_8719:
        /* <DEDUP_REMOVED lines=16> */
.L_x_8740:
[----:B------:R-:W-:Y:S05]  /*7a40*/  BRA `(.L_x_8686) ;  /* 0x0000000000147947 */ /* 0x000fea0003800000 */
.L_x_8739:
[----:B------:R-:W4:Y:S02]  /*7a50*/  LDG.E.64 R18, desc[UR36][R4.64] ;  /* 0x0000002404127981 */ /* 0x000f24000c1e1b00 */
[----:B----4-:R-:W0:Y:S02]  /*7a60*/  I2F.F64.U64 R18, R18 ;  /* 0x0000001200127312 */ /* 0x010e240000301800 */
[----:B0-----:R-:W-:Y:S05]  /*7a70*/  BRA `(.L_x_8686) ;  /* 0x0000000000087947 */ /* 0x001fea0003800000 */
.L_x_8738:
[----:B------:R-:W4:Y:S02]  /*7a80*/  LDG.E R4, desc[UR36][R4.64] ;  /* 0x0000002404047981 */ /* 0x000f24000c1e1900 */
[----:B----4-:R0:W1:Y:S02]  /*7a90*/  I2F.F64.U32 R18, R4 ;  /* 0x0000000400127312 */ /* 0x0100640000201800 */
.L_x_8686:
[----:B------:R-:W-:Y:S05]  /*7aa0*/  BSYNC.RECONVERGENT B7 ;  /* 0x0000000000077941 */ /* 0x000fea0003800200 */
.L_x_8685:
[----:B---3-5:R-:W0:Y:S01]  /*7ab0*/  DSETP.GT.AND P6, PT, R36, RZ, PT ;  /* 0x000000ff2400722a */ /* 0x028e220003fc4000 */
[----:B------:R-:W3:Y:S01]  /*7ac0*/  LDC.U8 R22, c[0x0][0x3b0] ;  /* 0x0000ec00ff167b82 */ /* 0x000ee20000000000 */
[----:B0---4-:R-:W-:Y:S01]  /*7ad0*/  FSEL R5, RZ, 1.875, !P6 ;  /* 0x3ff00000ff057808 */ /* 0x011fe20007000000 */
[----:B------:R-:W-:Y:S04]  /*7ae0*/  BSSY.RECONVERGENT B7, `(.L_x_8741) ;  /* 0x00003fc000077945 */ /* 0x000fe80003800200 */
[----:B------:R-:W-:-:S15]  /*7af0*/  BSSY.RELIABLE B6, `(.L_x_8742) ;  /* 0x00002c0000067945 */ /* 0x000fde0003800100 */
[----:B------:R-:W-:-:S15]  /*7b00*/  NOP ;  /* 0x0000000000007918 */ /* 0x000fde0000000000 */
[----:B------:R-:W-:-:S15]  /*7b10*/  NOP ;  /* 0x0000000000007918 */ /* 0x000fde0000000000 */
[----:B------:R-:W-:-:S12]  /*7b20*/  NOP ;  /* 0x0000000000007918 */ /* 0x000fd80000000000 */
[----:B------:R-:W1:Y:S02]  /*7b30*/  DSETP.NEU.AND P0, PT, R36, RZ, PT ;  /* 0x000000ff2400722a */ /* 0x000e640003f0d000 */
[----:B-12---:R-:W-:Y:S02]  /*7b40*/  FSEL R4, R28, RZ, !P0 ;  /* 0x000000ff1c047208 */ /* 0x006fe40004000000 */
[----:B------:R-:W-:Y:S02]  /*7b50*/  FSEL R29, R29, R5, !P0 ;  /* 0x000000051d1d7208 */ /* 0x000fe40004000000 */
[----:B------:R-:W-:-:S15]  /*7b60*/  ISETP.GE.AND P0, PT, R2, R23, PT ;  /* 0x000000170200720c */ /* 0x000fde0003f06270 */
[----:B------:R-:W-:-:S15]  /*7b70*/  NOP ;  /* 0x0000000000007918 */ /* 0x000fde0000000000 */
[----:B------:R-:W-:-:S15]  /*7b80*/  NOP ;  /* 0x0000000000007918 */ /* 0x000fde0000000000 */
[----:B------:R-:W-:-:S13]  /*7b90*/  NOP ;  /* 0x0000000000007918 */ /* 0x000fda0000000000 */
[----:B------:R-:W0:Y:S02]  /*7ba0*/  DSETP.GT.AND P2, PT, R34, RZ, PT ;  /* 0x000000ff2200722a */ /* 0x000e240003f44000 */
[----:B0-----:R-:W-:-:S15]  /*7bb0*/  FSEL R3, RZ, 1.875, !P2 ;  /* 0x3ff00000ff037808 */ /* 0x001fde0005000000 */
[----:B------:R-:W-:-:S15]  /*7bc0*/  NOP ;  /* 0x0000000000007918 */ /* 0x000fde0000000000 */
[----:B------:R-:W-:-:S15]  /*7bd0*/  NOP ;  /* 0x0000000000007918 */ /* 0x000fde0000000000 */
[----:B------:R-:W-:-:S15]  /*7be0*/  NOP ;  /* 0x0000000000007918 */ /* 0x000fde0000000000 */
[----:B------:R-:W-:-:S02]  /*7bf0*/  NOP ;  /* 0x0000000000007918 */ /* 0x000fc40000000000 */
[----:B------:R-:W0:Y:S02]  /*7c00*/  DSETP.GT.AND P4, PT, R30, RZ, PT ;  /* 0x000000ff1e00722a */ /* 0x000e240003f84000 */
[----:B0-----:R-:W-:-:S15]  /*7c10*/  FSEL R5, RZ, 1.875, !P4 ;  /* 0x3ff00000ff057808 */ /* 0x001fde0006000000 */
[----:B------:R-:W-:-:S15]  /*7c20*/  NOP ;  /* 0x0000000000007918 */ /* 0x000fde0000000000 */
[----:B------:R-:W-:-:S15]  /*7c30*/  NOP ;  /* 0x0000000000007918 */ /* 0x000fde0000000000 */
[----:B------:R-:W-:-:S15]  /*7c40*/  NOP ;  /* 0x0000000000007918 */ /* 0x000fde0000000000 */
[----:B------:R-:W-:-:S02]  /*7c50*/  NOP ;  /* 0x0000000000007918 */ /* 0x000fc40000000000 */
[----:B------:R-:W0:Y:S02]  /*7c60*/  DSETP.NEU.AND P1, PT, R34, RZ, PT ;  /* 0x000000ff2200722a */ /* 0x000e240003f2d000 */
[----:B0-----:R-:W-:Y:S02]  /*7c70*/  FSEL R27, R27, R3, !P1 ;  /* 0x000000031b1b7208 */ /* 0x001fe40004800000 */
[----:B------:R-:W-:-:S15]  /*7c80*/  FSEL R28, R26, RZ, !P1 ;  /* 0x000000ff1a1c7208 */ /* 0x000fde0004800000 */
[----:B------:R-:W-:-:S15]  /*7c90*/  NOP ;  /* 0x0000000000007918 */ /* 0x000fde0000000000 */
[----:B------:R-:W-:-:S15]  /*7ca0*/  NOP ;  /* 0x0000000000007918 */ /* 0x000fde0000000000 */
[----:B------:R-:W-:-:S15]  /*7cb0*/  NOP ;  /* 0x0000000000007918 */ /* 0x000fde0000000000 */
[----:B------:R-:W0:Y:S02]  /*7cc0*/  DSETP.GT.AND P6, PT, R16, RZ, PT ;  /* 0x000000ff1000722a */ /* 0x000e240003fc4000 */
[----:B0-----:R-:W-:-:S15]  /*7cd0*/  FSEL R3, RZ, 1.875, !P6 ;  /* 0x3ff00000ff037808 */ /* 0x001fde0007000000 */
[----:B------:R-:W-:-:S15]  /*7ce0*/  NOP ;  /* 0x0000000000007918 */ /* 0x000fde0000000000 */
[----:B------:R-:W-:-:S15]  /*7cf0*/  NOP ;  /* 0x0000000000007918 */ /* 0x000fde0000000000 */
[----:B------:R-:W-:-:S15]  /*7d00*/  NOP ;  /* 0x0000000000007918 */ /* 0x000fde0000000000 */
[----:B------:R-:W-:-:S02]  /*7d10*/  NOP ;  /* 0x0000000000007918 */ /* 0x000fc40000000000 */
[----:B------:R-:W0:Y:S02]  /*7d20*/  DSETP.NEU.AND P3, PT, R30, RZ, PT ;  /* 0x000000ff1e00722a */ /* 0x000e240003f6d000 */
[----:B0-----:R-:W-:Y:S01]  /*7d30*/  FSEL R25, R25, R5, !P3 ;  /* 0x0000000519197208 */ /* 0x001fe20005800000 */
[----:B------:R-:W-:Y:S01]  /*7d40*/  IMAD.MOV.U32 R5, RZ, RZ, R29 ;  /* 0x000000ffff057224 */ /* 0x000fe200078e001d */
[----:B------:R-:W-:Y:S01]  /*7d50*/  FSEL R24, R24, RZ, !P3 ;  /* 0x000000ff18187208 */ /* 0x000fe20005800000 */
[----:B------:R-:W-:-:S15]  /*7d60*/  IMAD.MOV.U32 R29, RZ, RZ, R27 ;  /* 0x000000ffff1d7224 */ /* 0x000fde00078e001b */
[----:B------:R-:W-:-:S15]  /*7d70*/  NOP ;  /* 0x0000000000007918 */ /* 0x000fde0000000000 */
[----:B------:R-:W-:-:S15]  /*7d80*/  NOP ;  /* 0x0000000000007918 */ /* 0x000fde0000000000 */
[----:B------:R-:W-:-:S14]  /*7d90*/  NOP ;  /* 0x0000000000007918 */ /* 0x000fdc0000000000 */
[----:B------:R-:W0:Y:S02]  /*7da0*/  DSETP.NEU.AND P5, PT, R16, RZ, PT ;  /* 0x000000ff1000722a */ /* 0x000e240003fad000 */
[----:B0-----:R-:W-:Y:S02]  /*7db0*/  FSEL R16, R18, RZ, !P5 ;  /* 0x000000ff12107208 */ /* 0x001fe40006800000 */
[----:B------:R-:W-:Y:S01]  /*7dc0*/  FSEL R17, R19, R3, !P5 ;  /* 0x0000000313117208 */ /* 0x000fe20006800000 */
[----:B---3--:R-:W-:Y:S06]  /*7dd0*/  @P0 BRA `(.L_x_8743) ;  /* 0x0000002800380947 */ /* 0x008fec0003800000 */
        /* <DEDUP_REMOVED lines=19> */
[----:B------:R-:W0:Y:S01]  /*7f10*/  F2I.F64.TRUNC R5, R4 ;  /* 0x0000000400057311 */ /* 0x000e22000030d100 */
[----:B------:R-:W-:Y:S01]  /*7f20*/  IMAD.MOV.U32 R2, RZ, RZ, R18 ;  /* 0x000000ffff027224 */ /* 0x000fe200078e0012 */
[----:B0-----:R0:W-:Y:S01]  /*7f30*/  STG.E.U8 desc[UR36][R8.64], R5 ;  /* 0x0000000508007986 */ /* 0x0011e2000c101124 */
[----:B------:R-:W-:Y:S05]  /*7f40*/  BRA `(.L_x_8749) ;  /* 0x0000001000e87947 */ /* 0x000fea0003800000 */
.L_x_8747:
[----:B------:R-:W0:Y:S01]  /*7f50*/  F2I.S64.F64.TRUNC R4, R4 ;  /* 0x0000000400047311 */ /* 0x000e22000030d900 */
[----:B------:R-:W-:Y:S02]  /*7f60*/  IMAD.MOV.U32 R2, RZ, RZ, R18 ;  /* 0x000000ffff027224 */ /* 0x000fe400078e0012 */
[----:B0-----:R-:W-:-:S05]  /*7f70*/  IMAD.MOV.U32 R3, RZ, RZ, R4 ;  /* 0x000000ffff037224 */ /* 0x001fca00078e0004 */
[----:B------:R0:W-:Y:S01]  /*7f80*/  STG.E.U8 desc[UR36][R8.64], R3 ;  /* 0x0000000308007986 */ /* 0x0001e2000c101124 */
[----:B------:R-:W-:Y:S05]  /*7f90*/  BRA `(.L_x_8749) ;  /* 0x0000001000d47947 */ /* 0x000fea0003800000 */
.L_x_8746:
[----:B------:R-:W-:-:S13]  /*7fa0*/  ISETP.NE.AND P0, PT, R0, 0x2, PT ;  /* 0x000000020000780c */ /* 0x000fda0003f05270 */
[----:B------:R-:W-:Y:S05]  /*7fb0*/  @!P0 BRA `(.L_x_8750) ;  /* 0x0000000000308947 */ /* 0x000fea0003800000 */
[----:B------:R-:W-:-:S13]  /*7fc0*/  ISETP.NE.AND P0, PT, R0, 0x3, PT ;  /* 0x000000030000780c */ /* 0x000fda0003f05270 */
[----:B------:R-:W-:Y:S05]  /*7fd0*/  @!P0 BRA `(.L_x_8751) ;  /* 0x0000000000188947 */ /* 0x000fea0003800000 */
[----:B------:R-:W-:-:S13]  /*7fe0*/  ISETP.NE.AND P0, PT, R0, 0x4, PT ;  /* 0x000000040000780c */ /* 0x000fda0003f05270 */
[----:B------:R-:W-:Y:S05]  /*7ff0*/  @P0 BRA `(.L_x_8748) ;  /* 0x0000000c00f40947 */ /* 0x000fea0003800000 */
[----:B------:R-:W0:Y:S01]  /*8000*/  F2I.S64.F64.TRUNC R4, R4 ;  /* 0x0000000400047311 */ /* 0x000e22000030d900 */
[----:B------:R-:W-:Y:S01]  /*8010*/  IMAD.MOV.U32 R2, RZ, RZ, R18 ;  /* 0x000000ffff027224 */ /* 0x000fe200078e0012 */
[----:B0-----:R0:W-:Y:S01]  /*8020*/  STG.E.64 desc[UR36][R8.64], R4 ;  /* 0x0000000408007986 */ /* 0x0011e2000c101b24 */
[----:B------:R-:W-:Y:S05]  /*8030*/  BRA `(.L_x_8749) ;  /* 0x0000001000ac7947 */ /* 0x000fea0003800000 */
.L_x_8751:
[----:B------:R-:W0:Y:S01]  /*8040*/  F2I.F64.TRUNC R5, R4 ;  /* 0x0000000400057311 */ /* 0x000e22000030d100 */
[----:B------:R-:W-:Y:S01]  /*8050*/  IMAD.MOV.U32 R2, RZ, RZ, R18 ;  /* 0x000000ffff027224 */ /* 0x000fe200078e0012 */
[----:B0-----:R0:W-:Y:S01]  /*8060*/  STG.E desc[UR36][R8.64], R5 ;  /* 0x0000000508007986 */ /* 0x0011e2000c101924 */
[----:B------:R-:W-:Y:S05]  /*8070*/  BRA `(.L_x_8749) ;  /* 0x00000010009c7947 */ /* 0x000fea0003800000 */
.L_x_8750:
[----:B------:R-:W0:Y:S01]  /*8080*/  F2I.F64.TRUNC R5, R4 ;  /* 0x0000000400057311 */ /* 0x000e22000030d100 */
[----:B------:R-:W-:Y:S01]  /*8090*/  IMAD.MOV.U32 R2, RZ, RZ, R18 ;  /* 0x000000ffff027224 */ /* 0x000fe200078e0012 */
[----:B0-----:R0:W-:Y:S01]  /*80a0*/  STG.E.U16 desc[UR36][R8.64], R5 ;  /* 0x0000000508007986 */ /* 0x0011e2000c101524 */
[----:B------:R-:W-:Y:S05]  /*80b0*/  BRA `(.L_x_8749) ;  /* 0x00000010008c7947 */ /* 0x000fea0003800000 */
.L_x_8745:
[----:B------:R-:W-:-:S13]  /*80c0*/  ISETP.GT.AND P0, PT, R0, 0x6, PT ;  /* 0x000000060000780c */ /* 0x000fda0003f04270 */
[----:B------:R-:W-:Y:S05]  /*80d0*/  @P0 BRA `(.L_x_8752) ;  /* 0x0000000000740947 */ /* 0x000fea0003800000 */
[----:B------:R-:W-:-:S13]  /*80e0*/  ISETP.NE.AND P0, PT, R0, 0x5, PT ;  /* 0x000000050000780c */ /* 0x000fda0003f05270 */
[----:B------:R-:W-:Y:S05]  /*80f0*/  @!P0 BRA `(.L_x_8753) ;  /* 0x0000000000388947 */ /* 0x000fea0003800000 */
[----:B------:R-:W-:-:S13]  /*8100*/  ISETP.NE.AND P0, PT, R0, 0x6, PT ;  /* 0x000000060000780c */ /* 0x000fda0003f05270 */
[----:B------:R-:W-:Y:S05]  /*8110*/  @P0 BRA `(.L_x_8748) ;  /* 0x0000000c00ac0947 */ /* 0x000fea0003800000 */
        /* <DEDUP_REMOVED lines=8> */
[----:B------:R-:W-:Y:S02]  /*81a0*/  IMAD.MOV.U32 R2, RZ, RZ, R18 ;  /* 0x000000ffff027224 */ /* 0x000fe400078e0012 */
[----:B0-----:R-:W-:-:S05]  /*81b0*/  @!P0 FMUL R3, R3, 1.175494350822287508e-38 ;  /* 0x0080000003038820 */ /* 0x001fca0000400000 */
[----:B------:R3:W-:Y:S01]  /*81c0*/  STG.E desc[UR36][R8.64], R3 ;  /* 0x0000000308007986 */ /* 0x0007e2000c101924 */
[----:B------:R-:W-:Y:S05]  /*81d0*/  BRA `(.L_x_8749) ;  /* 0x0000001000447947 */ /* 0x000fea0003800000 */
.L_x_8753:
        /* <DEDUP_REMOVED lines=10> */
[----:B------:R-:W-:-:S05]  /*8280*/  F2FP.F16.F32.PACK_AB R0, RZ, R0 ;  /* 0x00000000ff00723e */ /* 0x000fca00000000ff */
[----:B------:R4:W-:Y:S01]  /*8290*/  STG.E.U16 desc[UR36][R8.64], R0 ;  /* 0x0000000008007986 */ /* 0x0009e2000c101524 */
[----:B------:R-:W-:Y:S05]  /*82a0*/  BRA `(.L_x_8749) ;  /* 0x0000001000107947 */ /* 0x000fea0003800000 */
.L_x_8752:
[----:B------:R-:W-:-:S13]  /*82b0*/  ISETP.NE.AND P0, PT, R0, 0x7, PT ;  /* 0x000000070000780c */ /* 0x000fda0003f05270 */
[----:B------:R-:W-:Y:S05]  /*82c0*/  @!P0 BRA `(.L_x_8754) ;  /* 0x00000000007c8947 */ /* 0x000fea0003800000 */
        /* <DEDUP_REMOVED lines=13> */
[----:B0-----:R-:W-:Y:S01]  /*83a0*/  @!P0 FMUL R6, R6, 1.175494350822287508e-38 ;  /* 0x0080000006068820 */ /* 0x001fe20000400000 */
[----:B------:R-:W-:-:S04]  /*83b0*/  IMAD.MOV.U32 R2, RZ, RZ, R18 ;  /* 0x000000ffff027224 */ /* 0x000fc800078e0012 */
[----:B------:R1:W-:Y:S01]  /*83c0*/  STG.E.64 desc[UR36][R8.64], R6 ;  /* 0x0000000608007986 */ /* 0x0003e2000c101b24 */
[----:B------:R-:W-:Y:S05]  /*83d0*/  BRA `(.L_x_8749) ;  /* 0x0000000c00c47947 */ /* 0x000fea0003800000 */
.L_x_8755:
        /* <DEDUP_REMOVED lines=10> */
[----:B------:R-:W-:-:S04]  /*8480*/  F2FP.F16.F32.PACK_AB R3, RZ, R0 ;  /* 0x00000000ff03723e */ /* 0x000fc800000000ff */
[----:B------:R-:W-:-:S05]  /*8490*/  PRMT R3, R3, 0x5410, RZ ;  /* 0x0000541003037816 */ /* 0x000fca00000000ff */
[----:B------:R2:W-:Y:S01]  /*84a0*/  STG.E desc[UR36][R8.64], R3 ;  /* 0x0000000308007986 */ /* 0x0005e2000c101924 */
[----:B------:R-:W-:Y:S05]  /*84b0*/  BRA `(.L_x_8749) ;  /* 0x0000000c008c7947 */ /* 0x000fea0003800000 */
.L_x_8754:
[----:B------:R0:W-:Y:S01]  /*84c0*/  STG.E.64 desc[UR36][R8.64], R4 ;  /* 0x0000000408007986 */ /* 0x0001e2000c101b24 */
[----:B------:R-:W-:Y:S01]  /*84d0*/  IMAD.MOV.U32 R2, RZ, RZ, R18 ;  /* 0x000000ffff027224 */ /* 0x000fe200078e0012 */
[----:B------:R-:W-:Y:S06]  /*84e0*/  BRA `(.L_x_8749) ;  /* 0x0000000c00807947 */ /* 0x000fec0003800000 */
.L_x_8744:
        /* <DEDUP_REMOVED lines=8> */
[----:B------:R-:W0:Y:S01]  /*8570*/  DSETP.NEU.AND P0, PT, R4, RZ, PT ;  /* 0x000000ff0400722a */ /* 0x000e220003f0d000 */
[----:B------:R-:W-:Y:S01]  /*8580*/  IMAD.MOV.U32 R2, RZ, RZ, R18 ;  /* 0x000000ffff027224 */ /* 0x000fe200078e0012 */
[----:B0-----:R-:W-:-:S05]  /*8590*/  SEL R3, RZ, 0x1, !P0 ;  /* 0x00000001ff037807 */ /* 0x001fca0004000000 */
[----:B------:R0:W-:Y:S01]  /*85a0*/  STG.E.U8 desc[UR36][R8.64], R3 ;  /* 0x0000000308007986 */ /* 0x0001e2000c101124 */
[----:B------:R-:W-:Y:S05]  /*85b0*/  BRA `(.L_x_8749) ;  /* 0x0000000c004c7947 */ /* 0x000fea0003800000 */
.L_x_8758:
[----:B------:R-:W-:Y:S01]  /*85c0*/  CS2R R6, SRZ ;  /* 0x0000000000067805 */ /* 0x000fe2000001ff00 */
[----:B------:R-:W-:-:S04]  /*85d0*/  IMAD.MOV.U32 R2, RZ, RZ, R18 ;  /* 0x000000ffff027224 */ /* 0x000fc800078e0012 */
[----:B------:R0:W-:Y:S01]  /*85e0*/  STG.E.128 desc[UR36][R8.64], R4 ;  /* 0x0000000408007986 */ /* 0x0001e2000c101d24 */
[----:B------:R-:W-:Y:S05]  /*85f0*/  BRA `(.L_x_8749) ;  /* 0x0000000c003c7947 */ /* 0x000fea0003800000 */
.L_x_8757:
        /* <DEDUP_REMOVED lines=27> */
.L_x_8762:
[----:B------:R-:W-:Y:S05]  /*87b0*/  BSYNC.RECONVERGENT B0 ;  /* 0x0000000000007941 */ /* 0x000fea0003800200 */
.L_x_8761:
[----:B------:R-:W-:Y:S01]  /*87c0*/  LOP3.LUT R3, R0, 0x80, R3, 0xf8, !PT ;  /* 0x0000008000037812 */ /* 0x000fe200078ef803 */
[----:B------:R-:W-:-:S04]  /*87d0*/  IMAD.MOV.U32 R2, RZ, RZ, R18 ;  /* 0x000000ffff027224 */ /* 0x000fc800078e0012 */
[----:B------:R0:W-:Y:S01]  /*87e0*/  STG.E.U8 desc[UR36][R8.64], R3 ;  /* 0x0000000308007986 */ /* 0x0001e2000c101124 */
[----:B------:R-:W-:Y:S05]  /*87f0*/  BRA `(.L_x_8749) ;  /* 0x0000000800bc7947 */ /* 0x000fea0003800000 */
.L_x_8760:
        /* <DEDUP_REMOVED lines=23> */
.L_x_8764:
[----:B------:R-:W-:Y:S05]  /*8970*/  BSYNC.RECONVERGENT B0 ;  /* 0x0000000000007941 */ /* 0x000fea0003800200 */
.L_x_8763:
[----:B------:R-:W-:Y:S01]  /*8980*/  LOP3.LUT R3, R0, 0x80, R3, 0xf8, !PT ;  /* 0x0000008000037812 */ /* 0x000fe200078ef803 */
[----:B------:R-:W-:-:S04]  /*8990*/  IMAD.MOV.U32 R2, RZ, RZ, R18 ;  /* 0x000000ffff027224 */ /* 0x000fc800078e0012 */
[----:B------:R0:W-:Y:S01]  /*89a0*/  STG.E.U8 desc[UR36][R8.64], R3 ;  /* 0x0000000308007986 */ /* 0x0001e2000c101124 */
[----:B------:R-:W-:Y:S05]  /*89b0*/  BRA `(.L_x_8749) ;  /* 0x00000008004c7947 */ /* 0x000fea0003800000 */
.L_x_8759:
        /* <DEDUP_REMOVED lines=10> */
[----:B------:R-:W-:-:S05]  /*8a60*/  F2FP.BF16.F32.PACK_AB R0, RZ, R0 ;  /* 0x00000000ff00723e */ /* 0x000fca00000010ff */
[----:B------:R0:W-:Y:S01]  /*8a70*/  STG.E.U16 desc[UR36][R8.64], R0 ;  /* 0x0000000008007986 */ /* 0x0001e2000c101524 */
[----:B------:R-:W-:Y:S05]  /*8a80*/  BRA `(.L_x_8749) ;  /* 0x0000000800187947 */ /* 0x000fea0003800000 */
.L_x_8756:
        /* <DEDUP_REMOVED lines=8> */
[----:B------:R-:W0:Y:S01]  /*8b10*/  F2I.U32.F64.TRUNC R5, R4 ;  /* 0x0000000400057311 */ /* 0x000e22000030d000 */
[----:B------:R-:W-:Y:S01]  /*8b20*/  IMAD.MOV.U32 R2, RZ, RZ, R18 ;  /* 0x000000ffff027224 */ /* 0x000fe200078e0012 */
[----:B0-----:R0:W-:Y:S01]  /*8b30*/  STG.E.U16 desc[UR36][R8.64], R5 ;  /* 0x0000000508007986 */ /* 0x0011e2000c101524 */
[----:B------:R-:W-:Y:S05]  /*8b40*/  BRA `(.L_x_8749) ;  /* 0x0000000400e87947 */ /* 0x000fea0003800000 */
.L_x_8767:
        /* <DEDUP_REMOVED lines=21> */
.L_x_8770:
[----:B------:R-:W-:-:S04]  /*8ca0*/  SHF.R.U32.HI R0, RZ, 0x14, R3 ;  /* 0x00000014ff007819 */ /* 0x000fc80000011603 */
[----:B------:R-:W-:-:S04]  /*8cb0*/  LOP3.LUT R0, R0, 0x1, RZ, 0xc0, !PT ;  /* 0x0000000100007812 */ /* 0x000fc800078ec0ff */
[----:B------:R-:W-:-:S04]  /*8cc0*/  IADD3 R0, PT, PT, R3, 0x487ffff, R0 ;  /* 0x0487ffff03007810 */ /* 0x000fc80007ffe000 */
[----:B------:R-:W-:-:S04]  /*8cd0*/  SHF.R.U32.HI R0, RZ, 0x14, R0 ;  /* 0x00000014ff007819 */ /* 0x000fc80000011600 */
[----:B------:R-:W-:-:S07]  /*8ce0*/  LOP3.LUT R2, R0, 0xff, RZ, 0xc0, !PT ;  /* 0x000000ff00027812 */ /* 0x000fce00078ec0ff */
.L_x_8771:
[----:B------:R-:W-:-:S04]  /*8cf0*/  SHF.R.U32.HI R3, RZ, 0x18, R3 ;  /* 0x00000018ff037819 */ /* 0x000fc80000011603 */
[----:B------:R-:W-:-:S04]  /*8d00*/  LOP3.LUT R2, R2, 0x80, R3, 0xf8, !PT ;  /* 0x0000008002027812 */ /* 0x000fc800078ef803 */
[----:B------:R-:W-:-:S07]  /*8d10*/  PRMT R0, R2, 0x7610, R0 ;  /* 0x0000761002007816 */ /* 0x000fce0000000000 */
.L_x_8769:
[----:B------:R-:W-:Y:S05]  /*8d20*/  BSYNC.RECONVERGENT B0 ;  /* 0x0000000000007941 */ /* 0x000fea0003800200 */
.L_x_8768:
[----:B------:R0:W-:Y:S01]  /*8d30*/  STG.E.U8 desc[UR36][R8.64], R0 ;  /* 0x0000000008007986 */ /* 0x0001e2000c101124 */
[----:B------:R-:W-:Y:S01]  /*8d40*/  IMAD.MOV.U32 R2, RZ, RZ, R18 ;  /* 0x000000ffff027224 */ /* 0x000fe200078e0012 */
[----:B------:R-:W-:Y:S06]  /*8d50*/  BRA `(.L_x_8749) ;  /* 0x0000000400647947 */ /* 0x000fec0003800000 */
.L_x_8766:
        /* <DEDUP_REMOVED lines=21> */
.L_x_8774:
[----:B------:R-:W-:-:S04]  /*8eb0*/  SHF.R.U32.HI R0, RZ, 0x15, R3 ;  /* 0x00000015ff007819 */ /* 0x000fc80000011603 */
[----:B------:R-:W-:-:S04]  /*8ec0*/  LOP3.LUT R0, R0, 0x1, RZ, 0xc0, !PT ;  /* 0x0000000100007812 */ /* 0x000fc800078ec0ff */
[----:B------:R-:W-:-:S04]  /*8ed0*/  IADD3 R0, PT, PT, R3, 0x88fffff, R0 ;  /* 0x088fffff03007810 */ /* 0x000fc80007ffe000 */
[----:B------:R-:W-:-:S04]  /*8ee0*/  SHF.R.U32.HI R0, RZ, 0x15, R0 ;  /* 0x00000015ff007819 */ /* 0x000fc80000011600 */
[----:B------:R-:W-:-:S07]  /*8ef0*/  LOP3.LUT R2, R0, 0xff, RZ, 0xc0, !PT ;  /* 0x000000ff00027812 */ /* 0x000fce00078ec0ff */
.L_x_8775:
[----:B------:R-:W-:-:S04]  /*8f00*/  SHF.R.U32.HI R3, RZ, 0x18, R3 ;  /* 0x00000018ff037819 */ /* 0x000fc80000011603 */
[----:B------:R-:W-:-:S04]  /*8f10*/  LOP3.LUT R2, R2, 0x80, R3, 0xf8, !PT ;  /* 0x0000008002027812 */ /* 0x000fc800078ef803 */
[----:B------:R-:W-:-:S07]  /*8f20*/  PRMT R0, R2, 0x7610, R0 ;  /* 0x0000761002007816 */ /* 0x000fce0000000000 */
.L_x_8773:
[----:B------:R-:W-:Y:S05]  /*8f30*/  BSYNC.RECONVERGENT B0 ;  /* 0x0000000000007941 */ /* 0x000fea0003800200 */
.L_x_8772:
[----:B------:R0:W-:Y:S01]  /*8f40*/  STG.E.U8 desc[UR36][R8.64], R0 ;  /* 0x0000000008007986 */ /* 0x0001e2000c101124 */
[----:B------:R-:W-:Y:S01]  /*8f50*/  IMAD.MOV.U32 R2, RZ, RZ, R18 ;  /* 0x000000ffff027224 */ /* 0x000fe200078e0012 */
[----:B------:R-:W-:Y:S06]  /*8f60*/  BRA `(.L_x_8749) ;  /* 0x0000000000e07947 */ /* 0x000fec0003800000 */
.L_x_8765:
[----:B------:R-:W-:-:S13]  /*8f70*/  ISETP.NE.AND P0, PT, R0, 0x1c, PT ;  /* 0x0000001c0000780c */ /* 0x000fda0003f05270 */
[----:B------:R-:W-:Y:S05]  /*8f80*/  @!P0 BRA `(.L_x_8776) ;  /* 0x0000000000cc8947 */ /* 0x000fea0003800000 */
[----:B------:R-:W-:-:S13]  /*8f90*/  ISETP.NE.AND P0, PT, R0, 0x1d, PT ;  /* 0x0000001d0000780c */ /* 0x000fda0003f05270 */
[----:B------:R-:W-:Y:S05]  /*8fa0*/  @!P0 BRA `(.L_x_8777) ;  /* 0x0000000000b48947 */ /* 0x000fea0003800000 */
[----:B------:R-:W-:-:S13]  /*8fb0*/  ISETP.NE.AND P0, PT, R0, 0x2c, PT ;  /* 0x0000002c0000780c */ /* 0x000fda0003f05270 */
[----:B------:R-:W-:Y:S05]  /*8fc0*/  @!P0 BRA `(.L_x_8778) ;  /* 0x0000000000488947 */ /* 0x000fea0003800000 */
.L_x_8748:
        /* <DEDUP_REMOVED lines=16> */
.L_x_8779:
[----:B------:R-:W-:Y:S01]  /*90d0*/  IMAD.MOV.U32 R2, RZ, RZ, R18 ;  /* 0x000000ffff027224 */ /* 0x000fe200078e0012 */
[----:B------:R-:W-:Y:S06]  /*90e0*/  BRA `(.L_x_8749) ;  /* 0x0000000000807947 */ /* 0x000fec0003800000 */
.L_x_8778:
        /* <DEDUP_REMOVED lines=20> */
[----:B------:R-:W-:Y:S02]  /*9230*/  @!P0 IMAD.MOV R0, RZ, RZ, R2 ;  /* 0x000000ffff008224 */ /* 0x000fe400078e0202 */
[----:B------:R-:W-:Y:S02]  /*9240*/  IMAD.MOV.U32 R2, RZ, RZ, R18 ;  /* 0x000000ffff027224 */ /* 0x000fe400078e0012 */
[----:B------:R-:W-:-:S05]  /*9250*/  @P2 IMAD.MOV.U32 R3, RZ, RZ, R0 ;  /* 0x000000ffff032224 */ /* 0x000fca00078e0000 */
[----:B------:R0:W-:Y:S01]  /*9260*/  STG.E.U8 desc[UR36][R8.64], R3 ;  /* 0x0000000308007986 */ /* 0x0001e2000c101124 */
[----:B------:R-:W-:Y:S05]  /*9270*/  BRA `(.L_x_8749) ;  /* 0x00000000001c7947 */ /* 0x000fea0003800000 */
.L_x_8777:
[----:B------:R-:W0:Y:S01]  /*9280*/  F2I.U64.F64.TRUNC R4, R4 ;  /* 0x0000000400047311 */ /* 0x000e22000030d800 */
[----:B------:R-:W-:Y:S01]  /*9290*/  IMAD.MOV.U32 R2, RZ, RZ, R18 ;  /* 0x000000ffff027224 */ /* 0x000fe200078e0012 */
[----:B0-----:R0:W-:Y:S01]  /*92a0*/  STG.E.64 desc[UR36][R8.64], R4 ;  /* 0x0000000408007986 */ /* 0x0011e2000c101b24 */
[----:B------:R-:W-:Y:S05]  /*92b0*/  BRA `(.L_x_8749) ;  /* 0x00000000000c7947 */ /* 0x000fea0003800000 */
.L_x_8776:
[----:B------:R-:W0:Y:S01]  /*92c0*/  F2I.U32.F64.TRUNC R5, R4 ;  /* 0x0000000400057311 */ /* 0x000e22000030d000 */
[----:B------:R-:W-:Y:S01]  /*92d0*/  IMAD.MOV.U32 R2, RZ, RZ, R18 ;  /* 0x000000ffff027224 */ /* 0x000fe200078e0012 */
[----:B0-----:R0:W-:Y:S06]  /*92e0*/  STG.E desc[UR36][R8.64], R5 ;  /* 0x0000000508007986 */ /* 0x0011ec000c101924 */
.L_x_8749:
[----:B------:R-:W-:-:S13]  /*92f0*/  ISETP.GE.AND P0, PT, R2, R23, PT ;  /* 0x000000170200720c */ /* 0x000fda0003f06270 */
[----:B------:R-:W-:Y:S05]  /*9300*/  @P0 BREAK.RELIABLE B6 ;  /* 0x0000000000060942 */ /* 0x000fea0003800100 */
[----:B------:R-:W-:Y:S05]  /*9310*/  @P0 BRA `(.L_x_8780) ;  /* 0x0000002400e00947 */ /* 0x000fea0003800000 */
[----:B------:R-:W2:Y:S01]  /*9320*/  LDCU UR4, c[0x0][0x3b4] ;  /* 0x00007680ff0477ac */ /* 0x000ea20008000800 */
[----:B0-----:R-:W0:Y:S01]  /*9330*/  LDC.64 R4, c[0x0][0x388] ;  /* 0x0000e200ff047b82 */ /* 0x001e220000000a00 */
[----:B----4-:R-:W-:Y:S01]  /*9340*/  IMAD R0, R33, 0x200, R2 ;  /* 0x0000020021007824 */ /* 0x010fe200078e0202 */
[----:B-1----:R-:W-:-:S03]  /*9350*/  PRMT R6, R22, 0x9910, RZ ;  /* 0x0000991016067816 */ /* 0x002fc600000000ff */
[----:B--23--:R-:W-:Y:S02]  /*9360*/  IMAD R3, R0, UR4, RZ ;  /* 0x0000000400037c24 */ /* 0x00cfe4000f8e02ff */
        /* <DEDUP_REMOVED lines=13> */
[----:B------:R-:W0:Y:S02]  /*9440*/  F2I.F64.TRUNC R29, R28 ;  /* 0x0000001c001d7311 */ /* 0x000e24000030d100 */
[----:B0-----:R0:W-:Y:S01]  /*9450*/  STG.E.U8 desc[UR36][R4.64], R29 ;  /* 0x0000001d04007986 */ /* 0x0011e2000c101124 */
[----:B------:R-:W-:Y:S05]  /*9460*/  BRA `(.L_x_8786) ;  /* 0x0000001000907947 */ /* 0x000fea0003800000 */
.L_x_8784:
[----:B------:R-:W0:Y:S02]  /*9470*/  F2I.S64.F64.TRUNC R28, R28 ;  /* 0x0000001c001c7311 */ /* 0x000e24000030d900 */
[----:B0-----:R-:W-:-:S05]  /*9480*/  IMAD.MOV.U32 R3, RZ, RZ, R28 ;  /* 0x000000ffff037224 */ /* 0x001fca00078e001c */
[----:B------:R0:W-:Y:S01]  /*9490*/  STG.E.U8 desc[UR36][R4.64], R3 ;  /* 0x0000000304007986 */ /* 0x0001e2000c101124 */
[----:B------:R-:W-:Y:S05]  /*94a0*/  BRA `(.L_x_8786) ;  /* 0x0000001000807947 */ /* 0x000fea0003800000 */
.L_x_8783:
[----:B------:R-:W-:-:S13]  /*94b0*/  ISETP.NE.AND P0, PT, R0, 0x2, PT ;  /* 0x000000020000780c */ /* 0x000fda0003f05270 */
[----:B------:R-:W-:Y:S05]  /*94c0*/  @!P0 BRA `(.L_x_8787) ;  /* 0x0000000000288947 */ /* 0x000fea0003800000 */
[----:B------:R-:W-:-:S13]  /*94d0*/  ISETP.NE.AND P0, PT, R0, 0x3, PT ;  /* 0x000000030000780c */ /* 0x000fda0003f05270 */
[----:B------:R-:W-:Y:S05]  /*94e0*/  @!P0 BRA `(.L_x_8788) ;  /* 0x0000000000148947 */ /* 0x000fea0003800000 */
[----:B------:R-:W-:-:S13]  /*94f0*/  ISETP.NE.AND P0, PT, R0, 0x4, PT ;  /* 0x000000040000780c */ /* 0x000fda0003f05270 */
[----:B------:R-:W-:Y:S05]  /*9500*/  @P0 BRA `(.L_x_8785) ;  /* 0x0000000c00240947 */ /* 0x000fea0003800000 */
[----:B------:R-:W0:Y:S02]  /*9510*/  F2I.S64.F64.TRUNC R28, R28 ;  /* 0x0000001c001c7311 */ /* 0x000e24000030d900 */
[----:B0-----:R0:W-:Y:S01]  /*9520*/  STG.E.64 desc[UR36][R4.64], R28 ;  /* 0x0000001c04007986 */ /* 0x0011e2000c101b24 */
[----:B------:R-:W-:Y:S05]  /*9530*/  BRA `(.L_x_8786) ;  /* 0x00000010005c7947 */ /* 0x000fea0003800000 */
.L_x_8788:
[----:B------:R-:W0:Y:S02]  /*9540*/  F2I.F64.TRUNC R29, R28 ;  /* 0x0000001c001d7311 */ /* 0x000e24000030d100 */
[----:B0-----:R0:W-:Y:S01]  /*9550*/  STG.E desc[UR36][R4.64], R29 ;  /* 0x0000001d04007986 */ /* 0x0011e2000c101924 */
[----:B------:R-:W-:Y:S05]  /*9560*/  BRA `(.L_x_8786) ;  /* 0x0000001000507947 */ /* 0x000fea0003800000 */
.L_x_8787:
[----:B------:R-:W0:Y:S02]  /*9570*/  F2I.F64.TRUNC R29, R28 ;  /* 0x0000001c001d7311 */ /* 0x000e24000030d100 */
[----:B0-----:R0:W-:Y:S01]  /*9580*/  STG.E.U16 desc[UR36][R4.64], R29 ;  /* 0x0000001d04007986 */ /* 0x0011e2000c101524 */
[----:B------:R-:W-:Y:S05]  /*9590*/  BRA `(.L_x_8786) ;  /* 0x0000001000447947 */ /* 0x000fea0003800000 */
.L_x_8782:
        /* <DEDUP_REMOVED lines=17> */
.L_x_8790:
        /* <DEDUP_REMOVED lines=12> */
.L_x_8789:
        /* <DEDUP_REMOVED lines=18> */
.L_x_8792:
        /* <DEDUP_REMOVED lines=13> */
.L_x_8791:
[----:B------:R0:W-:Y:S01]  /*9960*/  STG.E.64 desc[UR36][R4.64], R28 ;  /* 0x0000001c04007986 */ /* 0x0001e2000c101b24 */
[----:B------:R-:W-:Y:S05]  /*9970*/  BRA `(.L_x_8786) ;  /* 0x0000000c004c7947 */ /* 0x000fea0003800000 */
.L_x_8781:
        /* <DEDUP_REMOVED lines=10> */
[----:B------:R-:W0:Y:S02]  /*9a20*/  F2I.U32.F64.TRUNC R29, R28 ;  /* 0x0000001c001d7311 */ /* 0x000e24000030d000 */
[----:B0-----:R0:W-:Y:S01]  /*9a30*/  STG.E.U16 desc[UR36][R4.64], R29 ;  /* 0x0000001d04007986 */ /* 0x0011e2000c101524 */
[----:B------:R-:W-:Y:S05]  /*9a40*/  BRA `(.L_x_8786) ;  /* 0x0000000c00187947 */ /* 0x000fea0003800000 */
.L_x_8796:
        /* <DEDUP_REMOVED lines=26> */
.L_x_8799:
[----:B------:R-:W-:-:S04]  /*9bf0*/  SHF.R.U32.HI R3, RZ, 0x18, R7 ;  /* 0x00000018ff037819 */ /* 0x000fc80000011607 */
[----:B------:R-:W-:-:S07]  /*9c00*/  LOP3.LUT R0, R0, 0x80, R3, 0xf8, !PT ;  /* 0x0000008000007812 */ /* 0x000fce00078ef803 */
.L_x_8798:
[----:B------:R-:W-:Y:S05]  /*9c10*/  BSYNC.RECONVERGENT B0 ;  /* 0x0000000000007941 */ /* 0x000fea0003800200 */
.L_x_8797:
[----:B------:R0:W-:Y:S01]  /*9c20*/  STG.E.U8 desc[UR36][R4.64], R0 ;  /* 0x0000000004007986 */ /* 0x0001e2000c101124 */
[----:B------:R-:W-:Y:S05]  /*9c30*/  BRA `(.L_x_8786) ;  /* 0x00000008009c7947 */ /* 0x000fea0003800000 */
.L_x_8795:
        /* <DEDUP_REMOVED lines=26> */
.L_x_8802:
[----:B------:R-:W-:-:S04]  /*9de0*/  SHF.R.U32.HI R3, RZ, 0x18, R7 ;  /* 0x00000018ff037819 */ /* 0x000fc80000011607 */
[----:B------:R-:W-:-:S07]  /*9df0*/  LOP3.LUT R0, R0, 0x80, R3, 0xf8, !PT ;  /* 0x0000008000007812 */ /* 0x000fce00078ef803 */
.L_x_8801:
[----:B------:R-:W-:Y:S05]  /*9e00*/  BSYNC.RECONVERGENT B0 ;  /* 0x0000000000007941 */ /* 0x000fea0003800200 */
.L_x_8800:
[----:B------:R0:W-:Y:S01]  /*9e10*/  STG.E.U8 desc[UR36][R4.64], R0 ;  /* 0x0000000004007986 */ /* 0x0001e2000c101124 */
[----:B------:R-:W-:Y:S05]  /*9e20*/  BRA `(.L_x_8786) ;  /* 0x0000000800207947 */ /* 0x000fea0003800000 */
.L_x_8794:
        /* <DEDUP_REMOVED lines=30> */
.L_x_8804:
[----:B------:R-:W0:Y:S02]  /*a010*/  F2I.U64.F64.TRUNC R28, R28 ;  /* 0x0000001c001c7311 */ /* 0x000e24000030d800 */
[----:B0-----:R0:W-:Y:S01]  /*a020*/  STG.E.64 desc[UR36][R4.64], R28 ;  /* 0x0000001c04007986 */ /* 0x0011e2000c101b24 */
[----:B------:R-:W-:Y:S05]  /*a030*/  BRA `(.L_x_8786) ;  /* 0x00000004009c7947 */ /* 0x000fea0003800000 */
.L_x_8803:
[----:B------:R-:W0:Y:S02]  /*a040*/  F2I.U32.F64.TRUNC R29, R28 ;  /* 0x0000001c001d7311 */ /* 0x000e24000030d000 */
[----:B0-----:R0:W-:Y:S01]  /*a050*/  STG.E desc[UR36][R4.64], R29 ;  /* 0x0000001d04007986 */ /* 0x0011e2000c101924 */
[----:B------:R-:W-:Y:S05]  /*a060*/  BRA `(.L_x_8786) ;  /* 0x0000000400907947 */ /* 0x000fea0003800000 */
.L_x_8793:
[----:B------:R-:W-:-:S13]  /*a070*/  ISETP.GT.AND P0, PT, R0, 0xe, PT ;  /* 0x0000000e0000780c */ /* 0x000fda0003f04270 */
[----:B------:R-:W-:Y:S05]  /*a080*/  @P0 BRA `(.L_x_8805) ;  /* 0x00000000002c0947 */ /* 0x000fea0003800000 */
[----:B------:R-:W-:-:S13]  /*a090*/  ISETP.NE.AND P0, PT, R0, 0xa, PT ;  /* 0x0000000a0000780c */ /* 0x000fda0003f05270 */
[----:B------:R-:W-:Y:S05]  /*a0a0*/  @!P0 BRA `(.L_x_8806) ;  /* 0x0000000000188947 */ /* 0x000fea0003800000 */
[----:B------:R-:W-:-:S13]  /*a0b0*/  ISETP.NE.AND P0, PT, R0, 0xb, PT ;  /* 0x0000000b0000780c */ /* 0x000fda0003f05270 */
[----:B------:R-:W-:Y:S05]  /*a0c0*/  @P0 BRA `(.L_x_8785) ;  /* 0x0000000000340947 */ /* 0x000fea0003800000 */
[----:B------:R-:W0:Y:S02]  /*a0d0*/  DSETP.NEU.AND P0, PT, R28, RZ, PT ;  /* 0x000000ff1c00722a */ /* 0x000e240003f0d000 */
[----:B0-----:R-:W-:-:S05]  /*a0e0*/  SEL R3, RZ, 0x1, !P0 ;  /* 0x00000001ff037807 */ /* 0x001fca0004000000 */
[----:B------:R0:W-:Y:S01]  /*a0f0*/  STG.E.U8 desc[UR36][R4.64], R3 ;  /* 0x0000000304007986 */ /* 0x0001e2000c101124 */
[----:B------:R-:W-:Y:S05]  /*a100*/  BRA `(.L_x_8786) ;  /* 0x0000000400687947 */ /* 0x000fea0003800000 */
.L_x_8806:
[----:B------:R-:W-:-:S05]  /*a110*/  CS2R R30, SRZ ;  /* 0x00000000001e7805 */ /* 0x000fca000001ff00 */
[----:B------:R1:W-:Y:S01]  /*a120*/  STG.E.128 desc[UR36][R4.64], R28 ;  /* 0x0000001c04007986 */ /* 0x0003e2000c101d24 */
[----:B------:R-:W-:Y:S05]  /*a130*/  BRA `(.L_x_8786) ;  /* 0x00000004005c7947 */ /* 0x000fea0003800000 */
.L_x_8805:
[----:B------:R-:W-:-:S13]  /*a140*/  ISETP.NE.AND P0, PT, R0, 0xf, PT ;  /* 0x0000000f0000780c */ /* 0x000fda0003f05270 */
[----:B------:R-:W-:Y:S05]  /*a150*/  @!P0 BRA `(.L_x_8807) ;  /* 0x0000000400288947 */ /* 0x000fea0003800000 */
[----:B------:R-:W-:-:S13]  /*a160*/  ISETP.NE.AND P0, PT, R0, 0x17, PT ;  /* 0x000000170000780c */ /* 0x000fda0003f05270 */
[----:B------:R-:W-:Y:S05]  /*a170*/  @!P0 BRA `(.L_x_8808) ;  /* 0x0000000000b08947 */ /* 0x000fea0003800000 */
[----:B------:R-:W-:-:S13]  /*a180*/  ISETP.NE.AND P0, PT, R0, 0x18, PT ;  /* 0x000000180000780c */ /* 0x000fda0003f05270 */
[----:B------:R-:W-:Y:S05]  /*a190*/  @!P0 BRA `(.L_x_8809) ;  /* 0x0000000000448947 */ /* 0x000fea0003800000 */
.L_x_8785:
        /* <DEDUP_REMOVED lines=16> */
.L_x_8810:
[----:B------:R-:W-:Y:S05]  /*a2a0*/  BRA `(.L_x_8786) ;  /* 0x0000000400007947 */ /* 0x000fea0003800000 */
.L_x_8809:
        /* <DEDUP_REMOVED lines=21> */
.L_x_8812:
[----:B------:R-:W-:Y:S05]  /*a400*/  BSYNC.RECONVERGENT B0 ;  /* 0x0000000000007941 */ /* 0x000fea0003800200 */
.L_x_8811:
[----:B------:R-:W-:-:S05]  /*a410*/  LOP3.LUT R3, R0, 0x80, R3, 0xf8, !PT ;  /* 0x0000008000037812 */ /* 0x000fca00078ef803 */
[----:B------:R3:W-:Y:S01]  /*a420*/  STG.E.U8 desc[UR36][R4.64], R3 ;  /* 0x0000000304007986 */ /* 0x0007e2000c101124 */
[----:B------:R-:W-:Y:S05]  /*a430*/  BRA `(.L_x_8786) ;  /* 0x00000000009c7947 */ /* 0x000fea0003800000 */
.L_x_8808:
        /* <DEDUP_REMOVED lines=20> */
.L_x_8814:
[----:B------:R-:W-:Y:S01]  /*a580*/  IMAD.MOV.U32 R0, RZ, RZ, 0x7f ;  /* 0x0000007fff007424 */ /* 0x000fe200078e00ff */
[----:B------:R-:W-:-:S04]  /*a590*/  ISETP.GT.U32.AND P0, PT, R3, 0x7f800000, PT ;  /* 0x7f8000000300780c */ /* 0x000fc80003f04070 */
[----:B------:R-:W-:-:S09]  /*a5a0*/  SEL R0, R0, 0x7c, P0 ;  /* 0x0000007c00007807 */ /* 0x000fd20000000000 */
.L_x_8815:
[----:B------:R-:W-:Y:S05]  /*a5b0*/  BSYNC.RECONVERGENT B0 ;  /* 0x0000000000007941 */ /* 0x000fea0003800200 */
.L_x_8813:
[----:B------:R-:W-:-:S04]  /*a5c0*/  SHF.R.U32.HI R3, RZ, 0x18, R7 ;  /* 0x00000018ff037819 */ /* 0x000fc80000011607 */
[----:B------:R-:W-:-:S05]  /*a5d0*/  LOP3.LUT R3, R0, 0x80, R3, 0xf8, !PT ;  /* 0x0000008000037812 */ /* 0x000fca00078ef803 */
[----:B------:R2:W-:Y:S01]  /*a5e0*/  STG.E.U8 desc[UR36][R4.64], R3 ;  /* 0x0000000304007986 */ /* 0x0005e2000c101124 */
[----:B------:R-:W-:Y:S05]  /*a5f0*/  BRA `(.L_x_8786) ;  /* 0x00000000002c7947 */ /* 0x000fea0003800000 */
.L_x_8807:
        /* <DEDUP_REMOVED lines=11> */
.L_x_8786:
[----:B------:R-:W-:-:S07]  /*a6b0*/  VIADD R2, R2, 0x80 ;  /* 0x0000008002027836 */ /* 0x000fce0000000000 */
.L_x_8743:
[----:B------:R-:W-:-:S13]  /*a6c0*/  ISETP.GE.AND P0, PT, R2, R23, PT ;  /* 0x000000170200720c */ /* 0x000fda0003f06270 */
[----:B------:R-:W-:Y:S05]  /*a6d0*/  @P0 BREAK.RELIABLE B6 ;  /* 0x0000000000060942 */ /* 0x000fea0003800100 */
[----:B------:R-:W-:Y:S05]  /*a6e0*/  @P0 BRA `(.L_x_8780) ;  /* 0x0000001000ec0947 */ /* 0x000fea0003800000 */
[----:B------:R-:W-:Y:S05]  /*a6f0*/  BSYNC.RELIABLE B6 ;  /* 0x0000000000067941 */ /* 0x000fea0003800100 */
.L_x_8742:
        /* <DEDUP_REMOVED lines=21> */
.L_x_8819:
[----:B------:R-:W0:Y:S02]  /*a850*/  F2I.S64.F64.TRUNC R24, R24 ;  /* 0x0000001800187311 */ /* 0x000e24000030d900 */
[----:B0-----:R-:W-:-:S05]  /*a860*/  IMAD.MOV.U32 R3, RZ, RZ, R24 ;  /* 0x000000ffff037224 */ /* 0x001fca00078e0018 */
[----:B------:R0:W-:Y:S01]  /*a870*/  STG.E.U8 desc[UR36][R4.64], R3 ;  /* 0x0000000304007986 */ /* 0x0001e2000c101124 */
[----:B------:R-:W-:Y:S05]  /*a880*/  BRA `(.L_x_8821) ;  /* 0x0000001000807947 */ /* 0x000fea0003800000 */
.L_x_8818:
        /* <DEDUP_REMOVED lines=9> */
.L_x_8823:
[----:B------:R-:W0:Y:S02]  /*a920*/  F2I.F64.TRUNC R25, R24 ;  /* 0x0000001800197311 */ /* 0x000e24000030d100 */
[----:B0-----:R0:W-:Y:S01]  /*a930*/  STG.E desc[UR36][R4.64], R25 ;  /* 0x0000001904007986 */ /* 0x0011e2000c101924 */
[----:B------:R-:W-:Y:S05]  /*a940*/  BRA `(.L_x_8821) ;  /* 0x0000001000507947 */ /* 0x000fea0003800000 */
.L_x_8822:
[----:B------:R-:W0:Y:S02]  /*a950*/  F2I.F64.TRUNC R25, R24 ;  /* 0x0000001800197311 */ /* 0x000e24000030d100 */
[----:B0-----:R0:W-:Y:S01]  /*a960*/  STG.E.U16 desc[UR36][R4.64], R25 ;  /* 0x0000001904007986 */ /* 0x0011e2000c101524 */
[----:B------:R-:W-:Y:S05]  /*a970*/  BRA `(.L_x_8821) ;  /* 0x0000001000447947 */ /* 0x000fea0003800000 */
.L_x_8817:
        /* <DEDUP_REMOVED lines=17> */
.L_x_8825:
        /* <DEDUP_REMOVED lines=12> */
.L_x_8824:
        /* <DEDUP_REMOVED lines=18> */
.L_x_8827:
        /* <DEDUP_REMOVED lines=13> */
.L_x_8826:
[----:B------:R0:W-:Y:S01]  /*ad40*/  STG.E.64 desc[UR36][R4.64], R24 ;  /* 0x0000001804007986 */ /* 0x0001e2000c101b24 */
[----:B------:R-:W-:Y:S05]  /*ad50*/  BRA `(.L_x_8821) ;  /* 0x0000000c004c7947 */ /* 0x000fea0003800000 */
.L_x_8816:
        /* <DEDUP_REMOVED lines=13> */
.L_x_8831:
        /* <DEDUP_REMOVED lines=26> */
.L_x_8834:
[----:B------:R-:W-:-:S04]  /*afd0*/  SHF.R.U32.HI R3, RZ, 0x18, R7 ;  /* 0x00000018ff037819 */ /* 0x000fc80000011607 */
[----:B------:R-:W-:-:S07]  /*afe0*/  LOP3.LUT R0, R0, 0x80, R3, 0xf8, !PT ;  /* 0x0000008000007812 */ /* 0x000fce00078ef803 */
.L_x_8833:
[----:B------:R-:W-:Y:S05]  /*aff0*/  BSYNC.RECONVERGENT B0 ;  /* 0x0000000000007941 */ /* 0x000fea0003800200 */
.L_x_8832:
[----:B------:R0:W-:Y:S01]  /*b000*/  STG.E.U8 desc[UR36][R4.64], R0 ;  /* 0x0000000004007986 */ /* 0x0001e2000c101124 */
[----:B------:R-:W-:Y:S05]  /*b010*/  BRA `(.L_x_8821) ;  /* 0x00000008009c7947 */ /* 0x000fea0003800000 */
.L_x_8830:
        /* <DEDUP_REMOVED lines=26> */
.L_x_8837:
[----:B------:R-:W-:-:S04]  /*b1c0*/  SHF.R.U32.HI R3, RZ, 0x18, R7 ;  /* 0x00000018ff037819 */ /* 0x000fc80000011607 */
[----:B------:R-:W-:-:S07]  /*b1d0*/  LOP3.LUT R0, R0, 0x80, R3, 0xf8, !PT ;  /* 0x0000008000007812 */ /* 0x000fce00078ef803 */
.L_x_8836:
[----:B------:R-:W-:Y:S05]  /*b1e0*/  BSYNC.RECONVERGENT B0 ;  /* 0x0000000000007941 */ /* 0x000fea0003800200 */
.L_x_8835:
[----:B------:R0:W-:Y:S01]  /*b1f0*/  STG.E.U8 desc[UR36][R4.64], R0 ;  /* 0x0000000004007986 */ /* 0x0001e2000c101124 */
[----:B------:R-:W-:Y:S05]  /*b200*/  BRA `(.L_x_8821) ;  /* 0x0000000800207947 */ /* 0x000fea0003800000 */
.L_x_8829:
        /* <DEDUP_REMOVED lines=30> */
.L_x_8839:
[----:B------:R-:W0:Y:S02]  /*b3f0*/  F2I.U64.F64.TRUNC R24, R24 ;  /* 0x0000001800187311 */ /* 0x000e24000030d800 */
[----:B0-----:R0:W-:Y:S01]  /*b400*/  STG.E.64 desc[UR36][R4.64], R24 ;  /* 0x0000001804007986 */ /* 0x0011e2000c101b24 */
[----:B------:R-:W-:Y:S05]  /*b410*/  BRA `(.L_x_8821) ;  /* 0x00000004009c7947 */ /* 0x000fea0003800000 */
.L_x_8838:
[----:B------:R-:W0:Y:S02]  /*b420*/  F2I.U32.F64.TRUNC R25, R24 ;  /* 0x0000001800197311 */ /* 0x000e24000030d000 */
[----:B0-----:R0:W-:Y:S01]  /*b430*/  STG.E desc[UR36][R4.64], R25 ;  /* 0x0000001904007986 */ /* 0x0011e2000c101924 */
[----:B------:R-:W-:Y:S05]  /*b440*/  BRA `(.L_x_8821) ;  /* 0x0000000400907947 */ /* 0x000fea0003800000 */
.L_x_8828:
        /* <DEDUP_REMOVED lines=10> */
.L_x_8841:
[----:B------:R-:W-:-:S05]  /*b4f0*/  CS2R R26, SRZ ;  /* 0x00000000001a7805 */ /* 0x000fca000001ff00 */
[----:B------:R4:W-:Y:S01]  /*b500*/  STG.E.128 desc[UR36][R4.64], R24 ;  /* 0x0000001804007986 */ /* 0x0009e2000c101d24 */
[----:B------:R-:W-:Y:S05]  /*b510*/  BRA `(.L_x_8821) ;  /* 0x00000004005c7947 */ /* 0x000fea0003800000 */
.L_x_8840:
[----:B------:R-:W-:-:S13]  /*b520*/  ISETP.NE.AND P0, PT, R0, 0xf, PT ;  /* 0x0000000f0000780c */ /* 0x000fda0003f05270 */
[----:B------:R-:W-:Y:S05]  /*b530*/  @!P0 BRA `(.L_x_8842) ;  /* 0x0000000400288947 */ /* 0x000fea0003800000 */
[----:B------:R-:W-:-:S13]  /*b540*/  ISETP.NE.AND P0, PT, R0, 0x17, PT ;  /* 0x000000170000780c */ /* 0x000fda0003f05270 */
[----:B------:R-:W-:Y:S05]  /*b550*/  @!P0 BRA `(.L_x_8843) ;  /* 0x0000000000b08947 */ /* 0x000fea0003800000 */
[----:B------:R-:W-:-:S13]  /*b560*/  ISETP.NE.AND P0, PT, R0, 0x18, PT ;  /* 0x000000180000780c */ /* 0x000fda0003f05270 */
[----:B------:R-:W-:Y:S05]  /*b570*/  @!P0 BRA `(.L_x_8844) ;  /* 0x0000000000448947 */ /* 0x000fea0003800000 */
.L_x_8820:
        /* <DEDUP_REMOVED lines=16> */
.L_x_8845:
[----:B------:R-:W-:Y:S05]  /*b680*/  BRA `(.L_x_8821) ;  /* 0x0000000400007947 */ /* 0x000fea0003800000 */
.L_x_8844:
        /* <DEDUP_REMOVED lines=21> */
.L_x_8847:
[----:B------:R-:W-:Y:S05]  /*b7e0*/  BSYNC.RECONVERGENT B0 ;  /* 0x0000000000007941 */ /* 0x000fea0003800200 */
.L_x_8846:
[----:B------:R-:W-:-:S05]  /*b7f0*/  LOP3.LUT R3, R0, 0x80, R3, 0xf8, !PT ;  /* 0x0000008000037812 */ /* 0x000fca00078ef803 */
[----:B------:R1:W-:Y:S01]  /*b800*/  STG.E.U8 desc[UR36][R4.64], R3 ;  /* 0x0000000304007986 */ /* 0x0003e2000c101124 */
[----:B------:R-:W-:Y:S05]  /*b810*/  BRA `(.L_x_8821) ;  /* 0x00000000009c7947 */ /* 0x000fea0003800000 */
.L_x_8843:
        /* <DEDUP_REMOVED lines=20> */
.L_x_8849:
[----:B------:R-:W-:Y:S01]  /*b960*/  IMAD.MOV.U32 R0, RZ, RZ, 0x7f ;  /* 0x0000007fff007424 */ /* 0x000fe200078e00ff */
[----:B------:R-:W-:-:S04]  /*b970*/  ISETP.GT.U32.AND P0, PT, R3, 0x7f800000, PT ;  /* 0x7f8000000300780c */ /* 0x000fc80003f04070 */
[----:B------:R-:W-:-:S09]  /*b980*/  SEL R0, R0, 0x7c, P0 ;  /* 0x0000007c00007807 */ /* 0x000fd20000000000 */
.L_x_8850:
[----:B------:R-:W-:Y:S05]  /*b990*/  BSYNC.RECONVERGENT B0 ;  /* 0x0000000000007941 */ /* 0x000fea0003800200 */
.L_x_8848:
[----:B------:R-:W-:-:S04]  /*b9a0*/  SHF.R.U32.HI R3, RZ, 0x18, R7 ;  /* 0x00000018ff037819 */ /* 0x000fc80000011607 */
[----:B------:R-:W-:-:S05]  /*b9b0*/  LOP3.LUT R3, R0, 0x80, R3, 0xf8, !PT ;  /* 0x0000008000037812 */ /* 0x000fca00078ef803 */
[----:B------:R0:W-:Y:S01]  /*b9c0*/  STG.E.U8 desc[UR36][R4.64], R3 ;  /* 0x0000000304007986 */ /* 0x0001e2000c101124 */
[----:B------:R-:W-:Y:S05]  /*b9d0*/  BRA `(.L_x_8821) ;  /* 0x00000000002c7947 */ /* 0x000fea0003800000 */
.L_x_8842:
        /* <DEDUP_REMOVED lines=11> */
.L_x_8821:
[----:B------:R-:W-:-:S07]  /*ba90*/  VIADD R2, R2, 0x80 ;  /* 0x0000008002027836 */ /* 0x000fce0000000000 */
.L_x_8780:
[----:B------:R-:W-:Y:S05]  /*baa0*/  BSYNC.RECONVERGENT B7 ;  /* 0x0000000000077941 */ /* 0x000fea0003800200 */
.L_x_8741:
        /* <DEDUP_REMOVED lines=20> */
[----:B0-----:R-:W-:Y:S01]  /*bbf0*/  STG.E.U8 desc[UR36][R2.64], R17 ;  /* 0x0000001102007986 */ /* 0x001fe2000c101124 */
[----:B------:R-:W-:Y:S05]  /*bc00*/  EXIT ;  /* 0x000000000000794d */ /* 0x000fea0003800000 */
.L_x_8854:
[----:B------:R-:W0:Y:S02]  /*bc10*/  F2I.S64.F64.TRUNC R16, R16 ;  /* 0x0000001000107311 */ /* 0x000e24000030d900 */
[----:B0-----:R-:W-:-:S05]  /*bc20*/  IMAD.MOV.U32 R5, RZ, RZ, R16 ;  /* 0x000000ffff057224 */ /* 0x001fca00078e0010 */
[----:B------:R-:W-:Y:S01]  /*bc30*/  STG.E.U8 desc[UR36][R2.64], R5 ;  /* 0x0000000502007986 */ /* 0x000fe2000c101124 */
[----:B------:R-:W-:Y:S05]  /*bc40*/  EXIT ;  /* 0x000000000000794d */ /* 0x000fea0003800000 */
.L_x_8853:
[----:B------:R-:W-:-:S13]  /*bc50*/  ISETP.NE.AND P0, PT, R0, 0x2, PT ;  /* 0x000000020000780c */ /* 0x000fda0003f05270 */
[----:B------:R-:W-:Y:S05]  /*bc60*/  @!P0 BRA `(.L_x_8856) ;  /* 0x0000000000288947 */ /* 0x000fea0003800000 */
[----:B------:R-:W-:-:S13]  /*bc70*/  ISETP.NE.AND P0, PT, R0, 0x3, PT ;  /* 0x000000030000780c */ /* 0x000fda0003f05270 */
[----:B------:R-:W-:Y:S05]  /*bc80*/  @!P0 BRA `(.L_x_8857) ;  /* 0x0000000000148947 */ /* 0x000fea0003800000 */
[----:B------:R-:W-:-:S13]  /*bc90*/  ISETP.NE.AND P0, PT, R0, 0x4, PT ;  /* 0x000000040000780c */ /* 0x000fda0003f05270 */
[----:B------:R-:W-:Y:S05]  /*bca0*/  @P0 BRA `(.L_x_8855) ;  /* 0x0000000c00240947 */ /* 0x000fea0003800000 */
[----:B------:R-:W0:Y:S02]  /*bcb0*/  F2I.S64.F64.TRUNC R16, R16 ;  /* 0x0000001000107311 */ /* 0x000e24000030d900 */
[----:B0-----:R-:W-:Y:S01]  /*bcc0*/  STG.E.64 desc[UR36][R2.64], R16 ;  /* 0x0000001002007986 */ /* 0x001fe2000c101b24 */
[----:B------:R-:W-:Y:S05]  /*bcd0*/  EXIT ;  /* 0x000000000000794d */ /* 0x000fea0003800000 */
.L_x_8857:
[----:B------:R-:W0:Y:S02]  /*bce0*/  F2I.F64.TRUNC R17, R16 ;  /* 0x0000001000117311 */ /* 0x000e24000030d100 */
[----:B0-----:R-:W-:Y:S01]  /*bcf0*/  STG.E desc[UR36][R2.64], R17 ;  /* 0x0000001102007986 */ /* 0x001fe2000c101924 */
[----:B------:R-:W-:Y:S05]  /*bd00*/  EXIT ;  /* 0x000000000000794d */ /* 0x000fea0003800000 */
.L_x_8856:
[----:B------:R-:W0:Y:S02]  /*bd10*/  F2I.F64.TRUNC R17, R16 ;  /* 0x0000001000117311 */ /* 0x000e24000030d100 */
[----:B0-----:R-:W-:Y:S01]  /*bd20*/  STG.E.U16 desc[UR36][R2.64], R17 ;  /* 0x0000001102007986 */ /* 0x001fe2000c101524 */
[----:B------:R-:W-:Y:S05]  /*bd30*/  EXIT ;  /* 0x000000000000794d */ /* 0x000fea0003800000 */
.L_x_8852:
        /* <DEDUP_REMOVED lines=15> */
[----:B------:R-:W-:Y:S01]  /*be30*/  STG.E desc[UR36][R2.64], R5 ;  /* 0x0000000502007986 */ /* 0x000fe2000c101924 */
[----:B------:R-:W-:Y:S05]  /*be40*/  EXIT ;  /* 0x000000000000794d */ /* 0x000fea0003800000 */
.L_x_8859:
        /* <DEDUP_REMOVED lines=10> */
[----:B------:R-:W-:Y:S01]  /*bef0*/  STG.E.U16 desc[UR36][R2.64], R0 ;  /* 0x0000000002007986 */ /* 0x000fe2000c101524 */
[----:B------:R-:W-:Y:S05]  /*bf00*/  EXIT ;  /* 0x000000000000794d */ /* 0x000fea0003800000 */
.L_x_8858:
        /* <DEDUP_REMOVED lines=16> */
[----:B------:R-:W-:Y:S01]  /*c010*/  STG.E.64 desc[UR36][R2.64], R4 ;  /* 0x0000000402007986 */ /* 0x000fe2000c101b24 */
[----:B------:R-:W-:Y:S05]  /*c020*/  EXIT ;  /* 0x000000000000794d */ /* 0x000fea0003800000 */
.L_x_8861:
        /* <DEDUP_REMOVED lines=11> */
[----:B------:R-:W-:Y:S01]  /*c0e0*/  STG.E desc[UR36][R2.64], R5 ;  /* 0x0000000502007986 */ /* 0x000fe2000c101924 */
[----:B------:R-:W-:Y:S05]  /*c0f0*/  EXIT ;  /* 0x000000000000794d */ /* 0x000fea0003800000 */
.L_x_8860:
[----:B------:R-:W-:Y:S01]  /*c100*/  STG.E.64 desc[UR36][R2.64], R16 ;  /* 0x0000001002007986 */ /* 0x000fe2000c101b24 */
[----:B------:R-:W-:Y:S05]  /*c110*/  EXIT ;  /* 0x000000000000794d */ /* 0x000fea0003800000 */
.L_x_8851:
        /* <DEDUP_REMOVED lines=11> */
[----:B0-----:R-:W-:Y:S01]  /*c1d0*/  STG.E.U16 desc[UR36][R2.64], R17 ;  /* 0x0000001102007986 */ /* 0x001fe2000c101524 */
[----:B------:R-:W-:Y:S05]  /*c1e0*/  EXIT ;  /* 0x000000000000794d */ /* 0x000fea0003800000 */
.L_x_8865:
        /* <DEDUP_REMOVED lines=26> */
.L_x_8868:
[----:B------:R-:W-:-:S04]  /*c390*/  SHF.R.U32.HI R5, RZ, 0x18, R5 ;  /* 0x00000018ff057819 */ /* 0x000fc80000011605 */
[----:B------:R-:W-:-:S07]  /*c3a0*/  LOP3.LUT R0, R0, 0x80, R5, 0xf8, !PT ;  /* 0x0000008000007812 */ /* 0x000fce00078ef805 */
.L_x_8867:
[----:B------:R-:W-:Y:S05]  /*c3b0*/  BSYNC.RECONVERGENT B0 ;  /* 0x0000000000007941 */ /* 0x000fea0003800200 */
.L_x_8866:
[----:B------:R-:W-:Y:S01]  /*c3c0*/  STG.E.U8 desc[UR36][R2.64], R0 ;  /* 0x0000000002007986 */ /* 0x000fe2000c101124 */
[----:B------:R-:W-:Y:S05]  /*c3d0*/  EXIT ;  /* 0x000000000000794d */ /* 0x000fea0003800000 */
.L_x_8864:
        /* <DEDUP_REMOVED lines=26> */
.L_x_8871:
[----:B------:R-:W-:-:S04]  /*c580*/  SHF.R.U32.HI R5, RZ, 0x18, R5 ;  /* 0x00000018ff057819 */ /* 0x000fc80000011605 */
[----:B------:R-:W-:-:S07]  /*c590*/  LOP3.LUT R0, R0, 0x80, R5, 0xf8, !PT ;  /* 0x0000008000007812 */ /* 0x000fce00078ef805 */
.L_x_8870:
[----:B------:R-:W-:Y:S05]  /*c5a0*/  BSYNC.RECONVERGENT B0 ;  /* 0x0000000000007941 */ /* 0x000fea0003800200 */
.L_x_8869:
[----:B------:R-:W-:Y:S01]  /*c5b0*/  STG.E.U8 desc[UR36][R2.64], R0 ;  /* 0x0000000002007986 */ /* 0x000fe2000c101124 */
[----:B------:R-:W-:Y:S05]  /*c5c0*/  EXIT ;  /* 0x000000000000794d */ /* 0x000fea0003800000 */
.L_x_8863:
        /* <DEDUP_REMOVED lines=30> */
.L_x_8873:
[----:B------:R-:W0:Y:S02]  /*c7b0*/  F2I.U64.F64.TRUNC R16, R16 ;  /* 0x0000001000107311 */ /* 0x000e24000030d800 */
[----:B0-----:R-:W-:Y:S01]  /*c7c0*/  STG.E.64 desc[UR36][R2.64], R16 ;  /* 0x0000001002007986 */ /* 0x001fe2000c101b24 */
[----:B------:R-:W-:Y:S05]  /*c7d0*/  EXIT ;  /* 0x000000000000794d */ /* 0x000fea0003800000 */
.L_x_8872:
[----:B------:R-:W0:Y:S02]  /*c7e0*/  F2I.U32.F64.TRUNC R17, R16 ;  /* 0x0000001000117311 */ /* 0x000e24000030d000 */
[----:B0-----:R-:W-:Y:S01]  /*c7f0*/  STG.E desc[UR36][R2.64], R17 ;  /* 0x0000001102007986 */ /* 0x001fe2000c101924 */
[----:B------:R-:W-:Y:S05]  /*c800*/  EXIT ;  /* 0x000000000000794d */ /* 0x000fea0003800000 */
.L_x_8862:
        /* <DEDUP_REMOVED lines=8> */
[----:B------:R-:W-:Y:S01]  /*c890*/  STG.E.U8 desc[UR36][R2.64], R5 ;  /* 0x0000000502007986 */ /* 0x000fe2000c101124 */
[----:B------:R-:W-:Y:S05]  /*c8a0*/  EXIT ;  /* 0x000000000000794d */ /* 0x000fea0003800000 */
.L_x_8875:
[----:B------:R-:W-:-:S05]  /*c8b0*/  CS2R R18, SRZ ;  /* 0x0000000000127805 */ /* 0x000fca000001ff00 */
[----:B------:R-:W-:Y:S01]  /*c8c0*/  STG.E.128 desc[UR36][R2.64], R16 ;  /* 0x0000001002007986 */ /* 0x000fe2000c101d24 */
[----:B------:R-:W-:Y:S05]  /*c8d0*/  EXIT ;  /* 0x000000000000794d */ /* 0x000fea0003800000 */
.L_x_8874:
[----:B------:R-:W-:-:S13]  /*c8e0*/  ISETP.NE.AND P0, PT, R0, 0xf, PT ;  /* 0x0000000f0000780c */ /* 0x000fda0003f05270 */
[----:B------:R-:W-:Y:S05]  /*c8f0*/  @!P0 BRA `(.L_x_8876) ;  /* 0x0000000400288947 */ /* 0x000fea0003800000 */
[----:B------:R-:W-:-:S13]  /*c900*/  ISETP.NE.AND P0, PT, R0, 0x17, PT ;  /* 0x000000170000780c */ /* 0x000fda0003f05270 */
[----:B------:R-:W-:Y:S05]  /*c910*/  @!P0 BRA `(.L_x_8877) ;  /* 0x0000000000b08947 */ /* 0x000fea0003800000 */
[----:B------:R-:W-:-:S13]  /*c920*/  ISETP.NE.AND P0, PT, R0, 0x18, PT ;  /* 0x000000180000780c */ /* 0x000fda0003f05270 */
[----:B------:R-:W-:Y:S05]  /*c930*/  @!P0 BRA `(.L_x_8878) ;  /* 0x0000000000448947 */ /* 0x000fea0003800000 */
.L_x_8855:
        /* <DEDUP_REMOVED lines=16> */
.L_x_8879:
[----:B------:R-:W-:Y:S05]  /*ca40*/  EXIT ;  /* 0x000000000000794d */ /* 0x000fea0003800000 */
.L_x_8878:
        /* <DEDUP_REMOVED lines=21> */
.L_x_8881:
[----:B------:R-:W-:Y:S05]  /*cba0*/  BSYNC.RECONVERGENT B0 ;  /* 0x0000000000007941 */ /* 0x000fea0003800200 */
.L_x_8880:
[----:B------:R-:W-:-:S05]  /*cbb0*/  LOP3.LUT R5, R0, 0x80, R5, 0xf8, !PT ;  /* 0x0000008000057812 */ /* 0x000fca00078ef805 */
[----:B------:R-:W-:Y:S01]  /*cbc0*/  STG.E.U8 desc[UR36][R2.64], R5 ;  /* 0x0000000502007986 */ /* 0x000fe2000c101124 */
[----:B------:R-:W-:Y:S05]  /*cbd0*/  EXIT ;  /* 0x000000000000794d */ /* 0x000fea0003800000 */
.L_x_8877:
        /* <DEDUP_REMOVED lines=20> */
.L_x_8883:
[----:B------:R-:W-:Y:S01]  /*cd20*/  IMAD.MOV.U32 R0, RZ, RZ, 0x7f ;  /* 0x0000007fff007424 */ /* 0x000fe200078e00ff */
[----:B------:R-:W-:-:S04]  /*cd30*/  ISETP.GT.U32.AND P0, PT, R4, 0x7f800000, PT ;  /* 0x7f8000000400780c */ /* 0x000fc80003f04070 */
[----:B------:R-:W-:-:S09]  /*cd40*/  SEL R0, R0, 0x7c, P0 ;  /* 0x0000007c00007807 */ /* 0x000fd20000000000 */
.L_x_8884:
[----:B------:R-:W-:Y:S05]  /*cd50*/  BSYNC.RECONVERGENT B0 ;  /* 0x0000000000007941 */ /* 0x000fea0003800200 */
.L_x_8882:
[----:B------:R-:W-:-:S04]  /*cd60*/  SHF.R.U32.HI R5, RZ, 0x18, R5 ;  /* 0x00000018ff057819 */ /* 0x000fc80000011605 */
[----:B------:R-:W-:-:S05]  /*cd70*/  LOP3.LUT R5, R0, 0x80, R5, 0xf8, !PT ;  /* 0x0000008000057812 */ /* 0x000fca00078ef805 */
[----:B------:R-:W-:Y:S01]  /*cd80*/  STG.E.U8 desc[UR36][R2.64], R5 ;  /* 0x0000000502007986 */ /* 0x000fe2000c101124 */
[----:B------:R-:W-:Y:S05]  /*cd90*/  EXIT ;  /* 0x000000000000794d */ /* 0x000fea0003800000 */
.L_x_8876:
        /* <DEDUP_REMOVED lines=10> */
[----:B------:R-:W-:Y:S01]  /*ce40*/  STG.E.U16 desc[UR36][R2.64], R0 ;  /* 0x0000000002007986 */ /* 0x000fe2000c101524 */
[----:B------:R-:W-:Y:S05]  /*ce50*/  EXIT ;  /* 0x000000000000794d */ /* 0x000fea0003800000 */
.L_x_8885:
        /* <DEDUP_REMOVED lines=10> */
.L_x_31095:


//--------------------- .text._ZN2at6native18elementwise_kernelILi128ELi2EZNS0_22gpu_kernel_impl_nocastINS0_13BinaryFunctorIdddZZZNS0_21heaviside_kernel_cudaERNS_18TensorIteratorBaseEENKUlvE_clEvENKUlvE4_clEvEUlddE_EEEEvS5_RKT_EUliE_EEviT1_ --------------------------
	.section	.text._ZN2at6native18elementwise_kernelILi128ELi2EZNS0_22gpu_kernel_impl_nocastINS0_13BinaryFunctorIdddZZZNS0_21heaviside_kernel_cudaERNS_18TensorIteratorBaseEENKUlvE_clEvENKUlvE4_clEvEUlddE_EEEEvS5_RKT_EUliE_EEviT1_,"ax",@progbits
	.align	128
        .global         _ZN2at6native18elementwise_kernelILi128ELi2EZNS0_22gpu_kernel_impl_nocastINS0_13BinaryFunctorIdddZZZNS0_21heaviside_kernel_cudaERNS_18TensorIteratorBaseEENKUlvE_clEvENKUlvE4_clEvEUlddE_EEEEvS5_RKT_EUliE_EEviT1_
        .type           _ZN2at6native18elementwise_kernelILi128ELi2EZNS0_22gpu_kernel_impl_nocastINS0_13BinaryFunctorIdddZZZNS0_21heaviside_kernel_cudaERNS_18TensorIteratorBaseEENKUlvE_clEvENKUlvE4_clEvEUlddE_EEEEvS5_RKT_EUliE_EEviT1_,@function
        .size           _ZN2at6native18elementwise_kernelILi128ELi2EZNS0_22gpu_kernel_impl_nocastINS0_13BinaryFunctorIdddZZZNS0_21heaviside_kernel_cudaERNS_18TensorIteratorBaseEENKUlvE_clEvENKUlvE4_clEvEUlddE_EEEEvS5_RKT_EUliE_EEviT1_,(.L_x_31096 - _ZN2at6native18elementwise_kernelILi128ELi2EZNS0_22gpu_kernel_impl_nocastINS0_13BinaryFunctorIdddZZZNS0_21heaviside_kernel_cudaERNS_18TensorIteratorBaseEENKUlvE_clEvENKUlvE4_clEvEUlddE_EEEEvS5_RKT_EUliE_EEviT1_)
        .other          _ZN2at6native18elementwise_kernelILi128ELi2EZNS0_22gpu_kernel_impl_nocastINS0_13BinaryFunctorIdddZZZNS0_21heaviside_kernel_cudaERNS_18TensorIteratorBaseEENKUlvE_clEvENKUlvE4_clEvEUlddE_EEEEvS5_RKT_EUliE_EEviT1_,@"STO_CUDA_ENTRY STV_DEFAULT"
_ZN2at6native18elementwise_kernelILi128ELi2EZNS0_22gpu_kernel_impl_nocastINS0_13BinaryFunctorIdddZZZNS0_21heaviside_kernel_cudaERNS_18TensorIteratorBaseEENKUlvE_clEvENKUlvE4_clEvEUlddE_EEEEvS5_RKT_EUliE_EEviT1_:
.text._ZN2at6native18elementwise_kernelILi128ELi2EZNS0_22gpu_kernel_impl_nocastINS0_13BinaryFunctorIdddZZZNS0_21heaviside_kernel_cudaERNS_18TensorIteratorBaseEENKUlvE_clEvENKUlvE4_clEvEUlddE_EEEEvS5_RKT_EUliE_EEviT1_:
        /* <DEDUP_REMOVED lines=15> */
[----:B0-----:R-:W2:Y:S04]  /*00f0*/  LDG.E.64 R4, desc[UR6][R4.64] ;  /* 0x0000000604047981 */ /* 0x001ea8000c1e1b00 */
[----:B-1----:R-:W3:Y:S03]  /*0100*/  LDG.E.64 R6, desc[UR6][R6.64] ;  /* 0x0000000606067981 */ /* 0x002ee6000c1e1b00 */
[----:B------:R-:W0:Y:S01]  /*0110*/  LDC.64 R8, c[0x0][0x5e8] ;  /* 0x00017a00ff087b82 */ /* 0x000e220000000a00 */
[----:B------:R-:W-:Y:S01]  /*0120*/  IADD3 R3, PT, PT, R3, 0x80, RZ ;  /* 0x0000008003037810 */ /* 0x000fe20007ffe0ff */
[----:B--2---:R-:W1:Y:S02]  /*0130*/  DSETP.GT.AND P0, PT, R4, RZ, PT ;  /* 0x000000ff0400722a */ /* 0x004e640003f04000 */
[----:B-1----:R-:W-:-:S15]  /*0140*/  FSEL R11, RZ, 1.875, !P0 ;  /* 0x3ff00000ff0b7808 */ /* 0x002fde0004000000 */
[----:B------:R-:W-:-:S15]  /*0150*/  NOP ;  /* 0x0000000000007918 */ /* 0x000fde0000000000 */
[----:B------:R-:W-:-:S15]  /*0160*/  NOP ;  /* 0x0000000000007918 */ /* 0x000fde0000000000 */
[----:B------:R-:W-:-:S15]  /*0170*/  NOP ;  /* 0x0000000000007918 */ /* 0x000fde0000000000 */
[----:B------:R-:W-:-:S02]  /*0180*/  NOP ;  /* 0x0000000000007918 */ /* 0x000fc40000000000 */
[----:B------:R-:W3:Y:S02]  /*0190*/  DSETP.NEU.AND P0, PT, R4, RZ, PT ;  /* 0x000000ff0400722a */ /* 0x000ee40003f0d000 */
[----:B---3--:R-:W-:Y:S02]  /*01a0*/  FSEL R10, R6, RZ, !P0 ;  /* 0x000000ff060a7208 */ /* 0x008fe40004000000 */
[----:B------:R-:W-:-:S05]  /*01b0*/  FSEL R11, R7, R11, !P0 ;  /* 0x0000000b070b7208 */ /* 0x000fca0004000000 */
[----:B0-----:R0:W-:Y:S02]  /*01c0*/  STG.E.64 desc[UR6][R8.64], R10 ;  /* 0x0000000a08007986 */ /* 0x0011e4000c101b06 */
.L_x_8888:
[----:B------:R-:W-:Y:S05]  /*01d0*/  BSYNC.RECONVERGENT B0 ;  /* 0x0000000000007941 */ /* 0x000fea0003800200 */
.L_x_8887:
[----:B------:R-:W-:-:S13]  /*01e0*/  ISETP.GE.AND P0, PT, R3, UR4, PT ;  /* 0x0000000403007c0c */ /* 0x000fda000bf06270 */
[----:B------:R-:W-:Y:S05]  /*01f0*/  @P0 EXIT ;  /* 0x000000000000094d */ /* 0x000fea0003800000 */
[----:B------:R-:W1:Y:S08]  /*0200*/  LDC.64 R6, c[0x0][0x5f0] ;  /* 0x00017c00ff067b82 */ /* 0x000e700000000a00 */
[----:B------:R-:W2:Y:S01]  /*0210*/  LDC.64 R4, c[0x0][0x5f8] ;  /* 0x00017e00ff047b82 */ /* 0x000ea20000000a00 */
[----:B-1----:R-:W3:Y:S04]  /*0220*/  LDG.E.64 R2, desc[UR6][R6.64] ;  /* 0x0000000606027981 */ /* 0x002ee8000c1e1b00 */
[----:B--2---:R-:W2:Y:S03]  /*0230*/  LDG.E.64 R4, desc[UR6][R4.64] ;  /* 0x0000000604047981 */ /* 0x004ea6000c1e1b00 */
[----:B0-----:R-:W0:Y:S01]  /*0240*/  LDC.64 R8, c[0x0][0x5e8] ;  /* 0x00017a00ff087b82 */ /* 0x001e220000000a00 */
[----:B---3--:R-:W1:Y:S02]  /*0250*/  DSETP.GT.AND P0, PT, R2, RZ, PT ;  /* 0x000000ff0200722a */ /* 0x008e640003f04000 */
[----:B-1----:R-:W-:-:S15]  /*0260*/  FSEL R11, RZ, 1.875, !P0 ;  /* 0x3ff00000ff0b7808 */ /* 0x002fde0004000000 */
[----:B------:R-:W-:-:S15]  /*0270*/  NOP ;  /* 0x0000000000007918 */ /* 0x000fde0000000000 */
[----:B------:R-:W-:-:S15]  /*0280*/  NOP ;  /* 0x0000000000007918 */ /* 0x000fde0000000000 */
[----:B------:R-:W-:-:S15]  /*0290*/  NOP ;  /* 0x0000000000007918 */ /* 0x000fde0000000000 */
[----:B------:R-:W-:-:S02]  /*02a0*/  NOP ;  /* 0x0000000000007918 */ /* 0x000fc40000000000 */
[----:B------:R-:W2:Y:S02]  /*02b0*/  DSETP.NEU.AND P0, PT, R2, RZ, PT ;  /* 0x000000ff0200722a */ /* 0x000ea40003f0d000 */
[----:B--2---:R-:W-:Y:S02]  /*02c0*/  FSEL R2, R4, RZ, !P0 ;  /* 0x000000ff04027208 */ /* 0x004fe40004000000 */
[----:B------:R-:W-:-:S05]  /*02d0*/  FSEL R3, R5, R11, !P0 ;  /* 0x0000000b05037208 */ /* 0x000fca0004000000 */
[----:B0-----:R-:W-:Y:S01]  /*02e0*/  STG.E.64 desc[UR6][R8.64], R2 ;  /* 0x0000000208007986 */ /* 0x001fe2000c101b06 */
[----:B------:R-:W-:Y:S05]  /*02f0*/  EXIT ;  /* 0x000000000000794d */ /* 0x000fea0003800000 */
.L_x_8886:
        /* <DEDUP_REMOVED lines=8> */
[----:B------:R-:W-:Y:S02]  /*0380*/  MOV R4, RZ ;  /* 0x000000ff00047202 */ /* 0x000fe40000000f00 */
        /* <DEDUP_REMOVED lines=323> */
[----:B------:R-:W-:Y:S01]  /*17c0*/  MOV R8, RZ ;  /* 0x000000ff00087202 */ /* 0x000fe20000000f00 */
        /* <DEDUP_REMOVED lines=22> */
.L_x_8891:
[----:B------:R-:W0:Y:S02]  /*1930*/  LDCU.128 UR8, c[0x0][0x5f0] ;  /* 0x0000be00ff0877ac */ /* 0x000e240008000c00 */
[----:B0-----:R-:W-:-:S04]  /*1940*/  IADD3 R6, P0, PT, R6, UR8, RZ ;  /* 0x0000000806067c10 */ /* 0x001fc8000ff1e0ff */
[----:B------:R-:W-:Y:S01]  /*1950*/  IADD3.X R7, PT, PT, RZ, UR9, RZ, P0, !PT ;  /* 0x00000009ff077c10 */ /* 0x000fe200087fe4ff */
[----:B------:R-:W0:Y:S01]  /*1960*/  LDCU.64 UR8, c[0x0][0x5e8] ;  /* 0x0000bd00ff0877ac */ /* 0x000e220008000a00 */
[----:B------:R-:W-:-:S04]  /*1970*/  IADD3 R8, P0, PT, R4, UR10, RZ ;  /* 0x0000000a04087c10 */ /* 0x000fc8000ff1e0ff */
[----:B------:R-:W2:Y:S01]  /*1980*/  LDG.E.64 R6, desc[UR6][R6.64] ;  /* 0x0000000606067981 */ /* 0x000ea2000c1e1b00 */
[----:B------:R-:W-:-:S06]  /*1990*/  IADD3.X R9, PT, PT, RZ, UR11, RZ, P0, !PT ;  /* 0x0000000bff097c10 */ /* 0x000fcc00087fe4ff */
[----:B------:R-:W3:Y:S01]  /*19a0*/  LDG.E.64 R8, desc[UR6][R8.64] ;  /* 0x0000000608087981 */ /* 0x000ee2000c1e1b00 */
[----:B------:R-:W-:Y:S02]  /*19b0*/  IADD3 R3, PT, PT, R3, 0x80, RZ ;  /* 0x0000008003037810 */ /* 0x000fe40007ffe0ff */
[----:B0-----:R-:W-:-:S04]  /*19c0*/  IADD3 R10, P0, PT, R5, UR8, RZ ;  /* 0x00000008050a7c10 */ /* 0x001fc8000ff1e0ff */
[----:B------:R-:W-:Y:S01]  /*19d0*/  IADD3.X R11, PT, PT, RZ, UR9, RZ, P0, !PT ;  /* 0x00000009ff0b7c10 */ /* 0x000fe200087fe4ff */
[----:B--2---:R-:W0:Y:S02]  /*19e0*/  DSETP.GT.AND P1, PT, R6, RZ, PT ;  /* 0x000000ff0600722a */ /* 0x004e240003f24000 */
[----:B0-----:R-:W-:-:S15]  /*19f0*/  FSEL R5, RZ, 1.875, !P1 ;  /* 0x3ff00000ff057808 */ /* 0x001fde0004800000 */
[----:B------:R-:W-:-:S15]  /*1a00*/  NOP ;  /* 0x0000000000007918 */ /* 0x000fde0000000000 */
[----:B------:R-:W-:-:S15]  /*1a10*/  NOP ;  /* 0x0000000000007918 */ /* 0x000fde0000000000 */
[----:B------:R-:W-:-:S15]  /*1a20*/  NOP ;  /* 0x0000000000007918 */ /* 0x000fde0000000000 */
[----:B------:R-:W-:-:S02]  /*1a30*/  NOP ;  /* 0x0000000000007918 */ /* 0x000fc40000000000 */
[----:B------:R-:W3:Y:S02]  /*1a40*/  DSETP.NEU.AND P1, PT, R6, RZ, PT ;  /* 0x000000ff0600722a */ /* 0x000ee40003f2d000 */
[----:B---3--:R-:W-:Y:S02]  /*1a50*/  FSEL R4, R8, RZ, !P1 ;  /* 0x000000ff08047208 */ /* 0x008fe40004800000 */
[----:B------:R-:W-:-:S05]  /*1a60*/  FSEL R5, R9, R5, !P1 ;  /* 0x0000000509057208 */ /* 0x000fca0004800000 */
[----:B------:R0:W-:Y:S02]  /*1a70*/  STG.E.64 desc[UR6][R10.64], R4 ;  /* 0x000000040a007986 */ /* 0x0001e4000c101b06 */
.L_x_8890:
[----:B------:R-:W-:Y:S05]  /*1a80*/  BSYNC.RECONVERGENT B0 ;  /* 0x0000000000007941 */ /* 0x000fea0003800200 */
.L_x_8889:
        /* <DEDUP_REMOVED lines=350> */
.L_x_8892:
[----:B------:R-:W0:Y:S01]  /*3070*/  LDCU.128 UR8, c[0x0][0x5f0] ;  /* 0x0000be00ff0877ac */ /* 0x000e220008000c00 */
[----:B------:R-:W1:Y:S01]  /*3080*/  LDCU.64 UR4, c[0x0][0x5e8] ;  /* 0x0000bd00ff0477ac */ /* 0x000e620008000a00 */
[----:B0-----:R-:W-:-:S04]  /*3090*/  IADD3 R4, P0, PT, R4, UR8, RZ ;  /* 0x0000000804047c10 */ /* 0x001fc8000ff1e0ff */
[----:B------:R-:W-:Y:S02]  /*30a0*/  IADD3.X R5, PT, PT, RZ, UR9, RZ, P0, !PT ;  /* 0x00000009ff057c10 */ /* 0x000fe400087fe4ff */
[----:B------:R-:W-:-:S04]  /*30b0*/  IADD3 R6, P0, PT, R2, UR10, RZ ;  /* 0x0000000a02067c10 */ /* 0x000fc8000ff1e0ff */
[----:B------:R-:W2:Y:S01]  /*30c0*/  LDG.E.64 R4, desc[UR6][R4.64] ;  /* 0x0000000604047981 */ /* 0x000ea2000c1e1b00 */
[----:B------:R-:W-:-:S06]  /*30d0*/  IADD3.X R7, PT, PT, RZ, UR11, RZ, P0, !PT ;  /* 0x0000000bff077c10 */ /* 0x000fcc00087fe4ff */
[----:B------:R-:W3:Y:S01]  /*30e0*/  LDG.E.64 R6, desc[UR6][R6.64] ;  /* 0x0000000606067981 */ /* 0x000ee2000c1e1b00 */
[----:B-1----:R-:W-:-:S04]  /*30f0*/  IADD3 R8, P0, PT, R3, UR4, RZ ;  /* 0x0000000403087c10 */ /* 0x002fc8000ff1e0ff */
        /* <DEDUP_REMOVED lines=10> */
[----:B------:R-:W-:Y:S01]  /*31a0*/  STG.E.64 desc[UR6][R8.64], R2 ;  /* 0x0000000208007986 */ /* 0x000fe2000c101b06 */
[----:B------:R-:W-:Y:S05]  /*31b0*/  EXIT ;  /* 0x000000000000794d */ /* 0x000fea0003800000 */
.L_x_8893:
        /* <DEDUP_REMOVED lines=12> */
.L_x_31096:


//--------------------- .text._ZN2at6native27unrolled_elementwise_kernelINS0_13BinaryFunctorIdddZZZNS0_21heaviside_kernel_cudaERNS_18TensorIteratorBaseEENKUlvE_clEvENKUlvE4_clEvEUlddE_EESt5arrayIPcLm3EELi4E23TrivialOffsetCalculatorILi2EjESC_ILi1EjENS0_6memory15LoadWithoutCastENSF_16StoreWithoutCastEEEviT_T0_T2_T3_T4_T5_ --------------------------
	.section	.text._ZN2at6native27unrolled_elementwise_kernelINS0_13BinaryFunctorIdddZZZNS0_21heaviside_kernel_cudaERNS_18TensorIteratorBaseEENKUlvE_clEvENKUlvE4_clEvEUlddE_EESt5arrayIPcLm3EELi4E23TrivialOffsetCalculatorILi2EjESC_ILi1EjENS0_6memory15LoadWithoutCastENSF_16StoreWithoutCastEEEviT_T0_T2_T3_T4_T5_,"ax",@progbits
	.align	128
        .global         _ZN2at6native27unrolled_elementwise_kernelINS0_13BinaryFunctorIdddZZZNS0_21heaviside_kernel_cudaERNS_18TensorIteratorBaseEENKUlvE_clEvENKUlvE4_clEvEUlddE_EESt5arrayIPcLm3EELi4E23TrivialOffsetCalculatorILi2EjESC_ILi1EjENS0_6memory15LoadWithoutCastENSF_16StoreWithoutCastEEEviT_T0_T2_T3_T4_T5_
        .type           _ZN2at6native27unrolled_elementwise_kernelINS0_13BinaryFunctorIdddZZZNS0_21heaviside_kernel_cudaERNS_18TensorIteratorBaseEENKUlvE_clEvENKUlvE4_clEvEUlddE_EESt5arrayIPcLm3EELi4E23TrivialOffsetCalculatorILi2EjESC_ILi1EjENS0_6memory15LoadWithoutCastENSF_16StoreWithoutCastEEEviT_T0_T2_T3_T4_T5_,@function
        .size           _ZN2at6native27unrolled_elementwise_kernelINS0_13BinaryFunctorIdddZZZNS0_21heaviside_kernel_cudaERNS_18TensorIteratorBaseEENKUlvE_clEvENKUlvE4_clEvEUlddE_EESt5arrayIPcLm3EELi4E23TrivialOffsetCalculatorILi2EjESC_ILi1EjENS0_6memory15LoadWithoutCastENSF_16StoreWithoutCastEEEviT_T0_T2_T3_T4_T5_,(.L_x_31097 - _ZN2at6native27unrolled_elementwise_kernelINS0_13BinaryFunctorIdddZZZNS0_21heaviside_kernel_cudaERNS_18TensorIteratorBaseEENKUlvE_clEvENKUlvE4_clEvEUlddE_EESt5arrayIPcLm3EELi4E23TrivialOffsetCalculatorILi2EjESC_ILi1EjENS0_6memory15LoadWithoutCastENSF_16StoreWithoutCastEEEviT_T0_T2_T3_T4_T5_)
        .other          _ZN2at6native27unrolled_elementwise_kernelINS0_13BinaryFunctorIdddZZZNS0_21heaviside_kernel_cudaERNS_18TensorIteratorBaseEENKUlvE_clEvENKUlvE4_clEvEUlddE_EESt5arrayIPcLm3EELi4E23TrivialOffsetCalculatorILi2EjESC_ILi1EjENS0_6memory15LoadWithoutCastENSF_16StoreWithoutCastEEEviT_T0_T2_T3_T4_T5_,@"STO_CUDA_ENTRY STV_DEFAULT"
_ZN2at6native27unrolled_elementwise_kernelINS0_13BinaryFunctorIdddZZZNS0_21heaviside_kernel_cudaERNS_18TensorIteratorBaseEENKUlvE_clEvENKUlvE4_clEvEUlddE_EESt5arrayIPcLm3EELi4E23TrivialOffsetCalculatorILi2EjESC_ILi1EjENS0_6memory15LoadWithoutCastENSF_16StoreWithoutCastEEEviT_T0_T2_T3_T4_T5_:
.text._ZN2at6native27unrolled_elementwise_kernelINS0_13BinaryFunctorIdddZZZNS0_21heaviside_kernel_cudaERNS_18TensorIteratorBaseEENKUlvE_clEvENKUlvE4_clEvEUlddE_EESt5arrayIPcLm3EELi4E23TrivialOffsetCalculatorILi2EjESC_ILi1EjENS0_6memory15LoadWithoutCastENSF_16StoreWithoutCastEEEviT_T0_T2_T3_T4_T5_:
[----:B------:R-:W-:Y:S01]  /*0000*/  LDC R1, c[0x0][0x37c] ;  /* 0x0000df00ff017b82 */ /* 0x000fe20000000800 */
[----:B------:R-:W0:Y:S07]  /*0010*/  S2R R0, SR_CTAID.X ;  /* 0x0000000000007919 */ /* 0x000e2e0000002500 */
[----:B------:R-:W0:Y:S01]  /*0020*/  LDC R3, c[0x0][0x380] ;  /* 0x0000e000ff037b82 */ /* 0x000e220000000800 */
[----:B------:R-:W1:Y:S01]  /*0030*/  LDCU.64 UR4, c[0x0][0x358] ;  /* 0x00006b00ff0477ac */ /* 0x000e620008000a00 */
[----:B------:R-:W-:Y:S01]  /*0040*/  CS2R R12, SRZ ;  /* 0x00000000000c7805 */ /* 0x000fe2000001ff00 */
[----:B------:R-:W2:Y:S01]  /*0050*/  S2R R5, SR_TID.X ;  /* 0x0000000000057919 */ /* 0x000ea20000002100 */
[----:B------:R-:W-:-:S04]  /*0060*/  CS2R R14, SRZ ;  /* 0x00000000000e7805 */ /* 0x000fc8000001ff00 */
        /* <DEDUP_REMOVED lines=11> */
[----:B------:R-:W-:Y:S01]  /*0120*/  ISETP.GE.AND P1, PT, R5, R2, PT ;  /* 0x000000020500720c */ /* 0x000fe20003f26270 */
[----:B---3--:R-:W-:Y:S01]  /*0130*/  @!P0 IMAD.WIDE.U32 R16, R4, 0x8, R16 ;  /* 0x0000000804108825 */ /* 0x008fe200078e0010 */
[----:B------:R-:W3:Y:S04]  /*0140*/  LDC.64 R18, c[0x0][0x398] ;  /* 0x0000e600ff127b82 */ /* 0x000ee80000000a00 */
[----:B-1----:R1:W3:Y:S07]  /*0150*/  @!P0 LDG.E.64 R12, desc[UR4][R16.64] ;  /* 0x00000004100c8981 */ /* 0x0022ee000c1e1b00 */
[----:B------:R-:W-:-:S02]  /*0160*/  @!P1 IMAD R29, R0, 0x200, R5 ;  /* 0x00000200001d9824 */ /* 0x000fc400078e0205 */
[----:B------:R-:W-:Y:S01]  /*0170*/  @!P1 VIADD R5, R5, 0x80 ;  /* 0x0000008005059836 */ /* 0x000fe20000000000 */
[----:B-1----:R-:W1:Y:S01]  /*0180*/  LDC.64 R16, c[0x0][0x398] ;  /* 0x0000e600ff107b82 */ /* 0x002e620000000a00 */
[----:B------:R-:W-:Y:S01]  /*0190*/  CS2R R22, SRZ ;  /* 0x0000000000167805 */ /* 0x000fe2000001ff00 */
[----:B-----5:R-:W-:Y:S02]  /*01a0*/  @!P1 IMAD.WIDE.U32 R26, R29, 0x8, R26 ;  /* 0x000000081d1a9825 */ /* 0x020fe400078e001a */
[----:B------:R-:W-:Y:S02]  /*01b0*/  ISETP.GE.AND P3, PT, R5, R2, PT ;  /* 0x000000020500720c */ /* 0x000fe40003f66270 */
[----:B0-----:R-:W-:Y:S01]  /*01c0*/  @!P1 IMAD.WIDE.U32 R10, R29, 0x8, R10 ;  /* 0x000000081d0a9825 */ /* 0x001fe200078e000a */
[----:B------:R0:W5:Y:S10]  /*01d0*/  @!P1 LDG.E.64 R14, desc[UR4][R26.64] ;  /* 0x000000041a0e9981 */ /* 0x000174000c1e1b00 */
[----:B------:R-:W-:-:S02]  /*01e0*/  @!P3 IMAD R25, R0, 0x200, R5 ;  /* 0x000002000019b824 */ /* 0x000fc400078e0205 */
[----:B------:R-:W-:-:S05]  /*01f0*/  @!P3 VIADD R5, R5, 0x80 ;  /* 0x000000800505b836 */ /* 0x000fca0000000000 */
[----:B------:R-:W-:Y:S01]  /*0200*/  ISETP.GE.AND P2, PT, R5, R2, PT ;  /* 0x000000020500720c */ /* 0x000fe20003f46270 */
[----:B----4-:R-:W-:Y:S01]  /*0210*/  @!P3 IMAD.WIDE.U32 R20, R25, 0x8, R20 ;  /* 0x000000081914b825 */ /* 0x010fe200078e0014 */
[----:B------:R-:W-:Y:S02]  /*0220*/  CS2R R28, SRZ ;  /* 0x00000000001c7805 */ /* 0x000fe4000001ff00 */
[----:B0-----:R-:W-:Y:S02]  /*0230*/  CS2R R26, SRZ ;  /* 0x00000000001a7805 */ /* 0x001fe4000001ff00 */
[----:B------:R0:W4:Y:S01]  /*0240*/  @!P3 LDG.E.64 R22, desc[UR4][R20.64] ;  /* 0x000000041416b981 */ /* 0x000122000c1e1b00 */
[----:B--2---:R-:W-:-:S03]  /*0250*/  @!P0 IMAD.WIDE.U32 R8, R4, 0x8, R8 ;  /* 0x0000000804088825 */ /* 0x004fc600078e0008 */
[----:B------:R-:W2:Y:S03]  /*0260*/  @!P1 LDG.E.64 R26, desc[UR4][R10.64] ;  /* 0x000000040a1a9981 */ /* 0x000ea6000c1e1b00 */
[----:B------:R-:W-:Y:S01]  /*0270*/  @!P2 IMAD R5, R0, 0x200, R5 ;  /* 0x000002000005a824 */ /* 0x000fe200078e0205 */
[----:B------:R3:W4:Y:S01]  /*0280*/  @!P0 LDG.E.64 R28, desc[UR4][R8.64] ;  /* 0x00000004081c8981 */ /* 0x000722000c1e1b00 */
[----:B0-----:R-:W-:Y:S02]  /*0290*/  CS2R R20, SRZ ;  /* 0x0000000000147805 */ /* 0x001fe4000001ff00 */
[----:B------:R-:W-:-:S04]  /*02a0*/  @!P2 IMAD.WIDE.U32 R6, R5, 0x8, R6 ;  /* 0x000000080506a825 */ /* 0x000fc800078e0006 */
[----:B-1----:R-:W-:Y:S01]  /*02b0*/  @!P3 IMAD.WIDE.U32 R24, R25, 0x8, R16 ;  /* 0x000000081918b825 */ /* 0x002fe200078e0010 */
[----:B------:R0:W2:Y:S01]  /*02c0*/  @!P2 LDG.E.64 R20, desc[UR4][R6.64] ;  /* 0x000000040614a981 */ /* 0x0000a2000c1e1b00 */
[----:B------:R-:W-:Y:S02]  /*02d0*/  CS2R R16, SRZ ;  /* 0x0000000000107805 */ /* 0x000fe4000001ff00 */
[----:B---3--:R-:W-:Y:S01]  /*02e0*/  @!P2 IMAD.WIDE.U32 R18, R5, 0x8, R18 ;  /* 0x000000080512a825 */ /* 0x008fe200078e0012 */
[----:B------:R-:W-:-:S03]  /*02f0*/  CS2R R4, SRZ ;  /* 0x0000000000047805 */ /* 0x000fc6000001ff00 */
[----:B------:R-:W3:Y:S04]  /*0300*/  @!P3 LDG.E.64 R16, desc[UR4][R24.64] ;  /* 0x000000041810b981 */ /* 0x000ee8000c1e1b00 */
[----:B------:R-:W3:Y:S01]  /*0310*/  @!P2 LDG.E.64 R4, desc[UR4][R18.64] ;  /* 0x000000041204a981 */ /* 0x000ee2000c1e1b00 */
[----:B------:R-:W-:Y:S04]  /*0320*/  BSSY.RECONVERGENT B0, `(.L_x_8894) ;  /* 0x0000044000007945 */ /* 0x000fe80003800200 */
[----:B------:R-:W-:Y:S01]  /*0330*/  BSSY.RELIABLE B1, `(.L_x_8895) ;  /* 0x000003c000017945 */ /* 0x000fe20003800100 */
[----:B------:R-:W1:Y:S02]  /*0340*/  DSETP.GT.AND P3, PT, R12, RZ, PT ;  /* 0x000000ff0c00722a */ /* 0x000e640003f64000 */
[----:B-1----:R-:W-:-:S02]  /*0350*/  FSEL R9, RZ, 1.875, !P3 ;  /* 0x3ff00000ff097808 */ /* 0x002fc40005800000 */
[----:B------:R-:W-:-:S15]  /*0360*/  ISETP.GE.AND P3, PT, R3, R2, PT ;  /* 0x000000020300720c */ /* 0x000fde0003f66270 */
[----:B------:R-:W-:-:S15]  /*0370*/  NOP ;  /* 0x0000000000007918 */ /* 0x000fde0000000000 */
[----:B------:R-:W-:-:S15]  /*0380*/  NOP ;  /* 0x0000000000007918 */ /* 0x000fde0000000000 */
[----:B------:R-:W-:-:S15]  /*0390*/  NOP ;  /* 0x0000000000007918 */ /* 0x000fde0000000000 */
[----:B-----5:R-:W0:Y:S02]  /*03a0*/  DSETP.GT.AND P4, PT, R14, RZ, PT ;  /* 0x000000ff0e00722a */ /* 0x020e240003f84000 */
[----:B0-----:R-:W-:-:S15]  /*03b0*/  FSEL R7, RZ, 1.875, !P4 ;  /* 0x3ff00000ff077808 */ /* 0x001fde0006000000 */
[----:B------:R-:W-:-:S15]  /*03c0*/  NOP ;  /* 0x0000000000007918 */ /* 0x000fde0000000000 */
[----:B------:R-:W-:-:S15]  /*03d0*/  NOP ;  /* 0x0000000000007918 */ /* 0x000fde0000000000 */
[----:B------:R-:W-:-:S15]  /*03e0*/  NOP ;  /* 0x0000000000007918 */ /* 0x000fde0000000000 */
[----:B------:R-:W-:-:S02]  /*03f0*/  NOP ;  /* 0x0000000000007918 */ /* 0x000fc40000000000 */
[----:B------:R-:W4:Y:S02]  /*0400*/  DSETP.NEU.AND P5, PT, R12, RZ, PT ;  /* 0x000000ff0c00722a */ /* 0x000f240003fad000 */
[----:B----4-:R-:W-:Y:S02]  /*0410*/  FSEL R11, R29, R9, !P5 ;  /* 0x000000091d0b7208 */ /* 0x010fe40006800000 */
[----:B------:R-:W-:-:S15]  /*0420*/  FSEL R10, R28, RZ, !P5 ;  /* 0x000000ff1c0a7208 */ /* 0x000fde0006800000 */
[----:B------:R-:W-:-:S15]  /*0430*/  NOP ;  /* 0x0000000000007918 */ /* 0x000fde0000000000 */
[----:B------:R-:W-:-:S15]  /*0440*/  NOP ;  /* 0x0000000000007918 */ /* 0x000fde0000000000 */
[----:B------:R-:W-:-:S15]  /*0450*/  NOP ;  /* 0x0000000000007918 */ /* 0x000fde0000000000 */
[----:B------:R-:W2:Y:S02]  /*0460*/  DSETP.NEU.AND P6, PT, R14, RZ, PT ;  /* 0x000000ff0e00722a */ /* 0x000ea40003fcd000 */
[----:B--2---:R-:W-:Y:S02]  /*0470*/  FSEL R9, R27, R7, !P6 ;  /* 0x000000071b097208 */ /* 0x004fe40007000000 */
        /* <DEDUP_REMOVED lines=16> */
[----:B------:R-:W3:Y:S02]  /*0580*/  DSETP.NEU.AND P0, PT, R22, RZ, PT ;  /* 0x000000ff1600722a */ /* 0x000ee40003f0d000 */
[----:B---3--:R-:W-:Y:S02]  /*0590*/  FSEL R6, R16, RZ, !P0 ;  /* 0x000000ff10067208 */ /* 0x008fe40004000000 */
[----:B------:R-:W-:-:S15]  /*05a0*/  FSEL R7, R17, R7, !P0 ;  /* 0x0000000711077208 */ /* 0x000fde0004000000 */
[----:B------:R-:W-:-:S15]  /*05b0*/  NOP ;  /* 0x0000000000007918 */ /* 0x000fde0000000000 */
[----:B------:R-:W-:-:S15]  /*05c0*/  NOP ;  /* 0x0000000000007918 */ /* 0x000fde0000000000 */
[----:B------:R-:W-:-:S15]  /*05d0*/  NOP ;  /* 0x0000000000007918 */ /* 0x000fde0000000000 */
[----:B------:R-:W0:Y:S02]  /*05e0*/  DSETP.NEU.AND P2, PT, R20, RZ, PT ;  /* 0x000000ff1400722a */ /* 0x000e240003f4d000 */
[----:B0-----:R-:W-:Y:S02]  /*05f0*/  FSEL R4, R4, RZ, !P2 ;  /* 0x000000ff04047208 */ /* 0x001fe40005000000 */
[----:B------:R-:W-:Y:S01]  /*0600*/  FSEL R5, R5, R13, !P2 ;  /* 0x0000000d05057208 */ /* 0x000fe20005000000 */
[----:B------:R-:W-:Y:S06]  /*0610*/  @P3 BRA `(.L_x_8896) ;  /* 0x0000000000343947 */ /* 0x000fec0003800000 */
[----:B------:R-:W0:Y:S01]  /*0620*/  LDC.64 R12, c[0x0][0x388] ;  /* 0x0000e200ff0c7b82 */ /* 0x000e220000000a00 */
[----:B------:R-:W-:Y:S02]  /*0630*/  IMAD R15, R0, 0x200, R3 ;  /* 0x00000200000f7824 */ /* 0x000fe400078e0203 */
[----:B------:R-:W-:-:S05]  /*0640*/  VIADD R3, R3, 0x80 ;  /* 0x0000008003037836 */ /* 0x000fca0000000000 */
[----:B------:R-:W-:-:S13]  /*0650*/  ISETP.GE.AND P0, PT, R3, R2, PT ;  /* 0x000000020300720c */ /* 0x000fda0003f06270 */
[----:B------:R-:W-:Y:S05]  /*0660*/  @P0 BREAK.RELIABLE B1 ;  /* 0x0000000000010942 */ /* 0x000fea0003800100 */
[----:B0-----:R-:W-:-:S05]  /*0670*/  IMAD.WIDE.U32 R12, R15, 0x8, R12 ;  /* 0x000000080f0c7825 */ /* 0x001fca00078e000c */
[----:B------:R0:W-:Y:S01]  /*0680*/  STG.E.64 desc[UR4][R12.64], R10 ;  /* 0x0000000a0c007986 */ /* 0x0001e2000c101b04 */
[----:B------:R-:W-:Y:S05]  /*0690*/  @P0 BRA `(.L_x_8897) ;  /* 0x0000000000300947 */ /* 0x000fea0003800000 */
[----:B0-----:R-:W0:Y:S01]  /*06a0*/  LDC.64 R10, c[0x0][0x388] ;  /* 0x0000e200ff0a7b82 */ /* 0x001e220000000a00 */
[----:B------:R-:W-:Y:S02]  /*06b0*/  IMAD R13, R0, 0x200, R3 ;  /* 0x00000200000d7824 */ /* 0x000fe400078e0203 */
[----:B------:R-:W-:Y:S02]  /*06c0*/  VIADD R3, R3, 0x80 ;  /* 0x0000008003037836 */ /* 0x000fe40000000000 */
[----:B0-----:R-:W-:-:S05]  /*06d0*/  IMAD.WIDE.U32 R10, R13, 0x8, R10 ;  /* 0x000000080d0a7825 */ /* 0x001fca00078e000a */
[----:B------:R0:W-:Y:S02]  /*06e0*/  STG.E.64 desc[UR4][R10.64], R8 ;  /* 0x000000080a007986 */ /* 0x0001e4000c101b04 */
.L_x_8896:
[----:B------:R-:W-:Y:S05]  /*06f0*/  BSYNC.RELIABLE B1 ;  /* 0x0000000000017941 */ /* 0x000fea0003800100 */
.L_x_8895:
[----:B------:R-:W-:-:S13]  /*0700*/  ISETP.GE.AND P0, PT, R3, R2, PT ;  /* 0x000000020300720c */ /* 0x000fda0003f06270 */
[----:B0-----:R-:W0:Y:S01]  /*0710*/  @!P0 LDC.64 R8, c[0x0][0x388] ;  /* 0x0000e200ff088b82 */ /* 0x001e220000000a00 */
[----:B------:R-:W-:Y:S02]  /*0720*/  @!P0 IMAD R11, R0, 0x200, R3 ;  /* 0x00000200000b8824 */ /* 0x000fe400078e0203 */
[----:B------:R-:W-:Y:S02]  /*0730*/  @!P0 VIADD R3, R3, 0x80 ;  /* 0x0000008003038836 */ /* 0x000fe40000000000 */
[----:B0-----:R-:W-:-:S05]  /*0740*/  @!P0 IMAD.WIDE.U32 R8, R11, 0x8, R8 ;  /* 0x000000080b088825 */ /* 0x001fca00078e0008 */
[----:B------:R1:W-:Y:S02]  /*0750*/  @!P0 STG.E.64 desc[UR4][R8.64], R6 ;  /* 0x0000000608008986 */ /* 0x0003e4000c101b04 */
.L_x_8897:
[----:B------:R-:W-:Y:S05]  /*0760*/  BSYNC.RECONVERGENT B0 ;  /* 0x0000000000007941 */ /* 0x000fea0003800200 */
.L_x_8894:
[----:B------:R-:W-:Y:S05]  /*0770*/  WARPSYNC.ALL ;  /* 0x0000000000007948 */ /* 0x000fea0003800000 */
[----:B------:R-:W-:-:S13]  /*0780*/  ISETP.GE.AND P0, PT, R3, R2, PT ;  /* 0x000000020300720c */ /* 0x000fda0003f06270 */
[----:B------:R-:W-:Y:S05]  /*0790*/  @P0 EXIT ;  /* 0x000000000000094d */ /* 0x000fea0003800000 */
[----:B-1----:R-:W1:Y:S01]  /*07a0*/  LDC.64 R6, c[0x0][0x388] ;  /* 0x0000e200ff067b82 */ /* 0x002e620000000a00 */
[----:B------:R-:W-:-:S04]  /*07b0*/  IMAD R3, R0, 0x200, R3 ;  /* 0x0000020000037824 */ /* 0x000fc800078e0203 */
[----:B-1----:R-:W-:-:S05]  /*07c0*/  IMAD.WIDE.U32 R2, R3, 0x8, R6 ;  /* 0x0000000803027825 */ /* 0x002fca00078e0006 */
[----:B------:R-:W-:Y:S01]  /*07d0*/  STG.E.64 desc[UR4][R2.64], R4 ;  /* 0x0000000402007986 */ /* 0x000fe2000c101b04 */
[----:B------:R-:W-:Y:S05]  /*07e0*/  EXIT ;  /* 0x000000000000794d */ /* 0x000fea0003800000 */
.L_x_8898:
        /* <DEDUP_REMOVED lines=9> */
.L_x_31097:


//--------------------- .text._ZN2at6native29vectorized_elementwise_kernelILi2ENS0_13BinaryFunctorIdddZZZNS0_21heaviside_kernel_cudaERNS_18TensorIteratorBaseEENKUlvE_clEvENKUlvE4_clEvEUlddE_EESt5arrayIPcLm3EEEEviT0_T1_ --------------------------
	.section	.text._ZN2at6native29vectorized_elementwise_kernelILi2ENS0_13BinaryFunctorIdddZZZNS0_21heaviside_kernel_cudaERNS_18TensorIteratorBaseEENKUlvE_clEvENKUlvE4_clEvEUlddE_EESt5arrayIPcLm3EEEEviT0_T1_,"ax",@progbits
	.align	128
        .global         _ZN2at6native29vectorized_elementwise_kernelILi2ENS0_13BinaryFunctorIdddZZZNS0_21heaviside_kernel_cudaERNS_18TensorIteratorBaseEENKUlvE_clEvENKUlvE4_clEvEUlddE_EESt5arrayIPcLm3EEEEviT0_T1_
        .type           _ZN2at6native29vectorized_elementwise_kernelILi2ENS0_13BinaryFunctorIdddZZZNS0_21heaviside_kernel_cudaERNS_18TensorIteratorBaseEENKUlvE_clEvENKUlvE4_clEvEUlddE_EESt5arrayIPcLm3EEEEviT0_T1_,@function
        .size           _ZN2at6native29vectorized_elementwise_kernelILi2ENS0_13BinaryFunctorIdddZZZNS0_21heaviside_kernel_cudaERNS_18TensorIteratorBaseEENKUlvE_clEvENKUlvE4_clEvEUlddE_EESt5arrayIPcLm3EEEEviT0_T1_,(.L_x_31098 - _ZN2at6native29vectorized_elementwise_kernelILi2ENS0_13BinaryFunctorIdddZZZNS0_21heaviside_kernel_cudaERNS_18TensorIteratorBaseEENKUlvE_clEvENKUlvE4_clEvEUlddE_EESt5arrayIPcLm3EEEEviT0_T1_)
        .other          _ZN2at6native29vectorized_elementwise_kernelILi2ENS0_13BinaryFunctorIdddZZZNS0_21heaviside_kernel_cudaERNS_18TensorIteratorBaseEENKUlvE_clEvENKUlvE4_clEvEUlddE_EESt5arrayIPcLm3EEEEviT0_T1_,@"STO_CUDA_ENTRY STV_DEFAULT"
_ZN2at6native29vectorized_elementwise_kernelILi2ENS0_13BinaryFunctorIdddZZZNS0_21heaviside_kernel_cudaERNS_18TensorIteratorBaseEENKUlvE_clEvENKUlvE4_clEvEUlddE_EESt5arrayIPcLm3EEEEviT0_T1_:
.text._ZN2at6native29vectorized_elementwise_kernelILi2ENS0_13BinaryFunctorIdddZZZNS0_21heaviside_kernel_cudaERNS_18TensorIteratorBaseEENKUlvE_clEvENKUlvE4_clEvEUlddE_EESt5arrayIPcLm3EEEEviT0_T1_:
        /* <DEDUP_REMOVED lines=20> */
[----:B------:R-:W-:Y:S01]  /*0140*/  ISETP.GE.U32.AND P1, PT, R37, R2, PT ;  /* 0x000000022500720c */ /* 0x000fe20003f26070 */
[C---:B-1----:R-:W-:Y:S01]  /*0150*/  @!P0 IMAD.WIDE.U32 R12, R5.reuse, 0x8, R12 ;  /* 0x00000008050c8825 */ /* 0x042fe200078e000c */
[----:B------:R-:W1:Y:S03]  /*0160*/  LDC.64 R14, c[0x0][0x398] ;  /* 0x0000e600ff0e7b82 */ /* 0x000e660000000a00 */
[----:B--2---:R-:W-:Y:S01]  /*0170*/  @!P0 IMAD.WIDE.U32 R34, R5, 0x8, R34 ;  /* 0x0000000805228825 */ /* 0x004fe200078e0022 */
[----:B------:R-:W-:-:S04]  /*0180*/  CS2R R4, SRZ ;  /* 0x0000000000047805 */ /* 0x000fc8000001ff00 */
[----:B------:R-:W2:Y:S01]  /*0190*/  @!P0 LDG.E.64 R6, desc[UR4][R34.64] ;  /* 0x0000000422068981 */ /* 0x000ea2000c1e1b00 */
[----:B------:R-:W1:Y:S02]  /*01a0*/  LDC.64 R26, c[0x0][0x398] ;  /* 0x0000e600ff1a7b82 */ /* 0x000e640000000a00 */
[----:B------:R-:W-:Y:S01]  /*01b0*/  @!P1 IMAD.IADD R9, R0, 0x1, R37 ;  /* 0x0000000100099824 */ /* 0x000fe200078e0225 */
[----:B------:R4:W2:Y:S01]  /*01c0*/  @!P0 LDG.E.64 R4, desc[UR4][R12.64] ;  /* 0x000000040c048981 */ /* 0x0008a2000c1e1b00 */
[----:B------:R-:W-:-:S04]  /*01d0*/  @!P1 VIADD R37, R37, 0x80 ;  /* 0x0000008025259836 */ /* 0x000fc80000000000 */
[----:B------:R-:W1:Y:S01]  /*01e0*/  LDC.64 R22, c[0x0][0x398] ;  /* 0x0000e600ff167b82 */ /* 0x000e620000000a00 */
[----:B------:R-:W-:-:S07]  /*01f0*/  ISETP.GE.U32.AND P2, PT, R37, R2, PT ;  /* 0x000000022500720c */ /* 0x000fce0003f46070 */
[----:B------:R-:W1:Y:S06]  /*0200*/  LDC.64 R20, c[0x0][0x390] ;  /* 0x0000e400ff147b82 */ /* 0x000e6c0000000a00 */
[----:B------:R-:W-:Y:S02]  /*0210*/  @!P2 IMAD.IADD R19, R0, 0x1, R37 ;  /* 0x000000010013a824 */ /* 0x000fe400078e0225 */
[----:B------:R-:W-:-:S05]  /*0220*/  @!P2 VIADD R37, R37, 0x80 ;  /* 0x000000802525a836 */ /* 0x000fca0000000000 */
[----:B------:R-:W-:Y:S01]  /*0230*/  ISETP.GE.U32.AND P3, PT, R37, R2, PT ;  /* 0x000000022500720c */ /* 0x000fe20003f66070 */
[----:B---3--:R-:W-:-:S12]  /*0240*/  @!P1 IMAD.WIDE.U32 R24, R9, 0x8, R24 ;  /* 0x0000000809189825 */ /* 0x008fd800078e0018 */
[----:B------:R-:W-:Y:S02]  /*0250*/  @!P3 IMAD.IADD R17, R0, 0x1, R37 ;  /* 0x000000010011b824 */ /* 0x000fe400078e0225 */
[----:B------:R-:W-:-:S05]  /*0260*/  @!P3 VIADD R37, R37, 0x80 ;  /* 0x000000802525b836 */ /* 0x000fca0000000000 */
[----:B------:R-:W-:Y:S01]  /*0270*/  ISETP.GE.U32.AND P0, PT, R37, R2, PT ;  /* 0x000000022500720c */ /* 0x000fe20003f06070 */
[----:B----4-:R-:W-:Y:S01]  /*0280*/  @!P1 IMAD.WIDE.U32 R28, R9, 0x8, R28 ;  /* 0x00000008091c9825 */ /* 0x010fe200078e001c */
[----:B------:R-:W-:Y:S02]  /*0290*/  CS2R R8, SRZ ;  /* 0x0000000000087805 */ /* 0x000fe4000001ff00 */
[----:B------:R-:W-:Y:S02]  /*02a0*/  CS2R R10, SRZ ;  /* 0x00000000000a7805 */ /* 0x000fe4000001ff00 */
[----:B------:R-:W-:Y:S02]  /*02b0*/  CS2R R12, SRZ ;  /* 0x00000000000c7805 */ /* 0x000fe4000001ff00 */
[----:B------:R3:W4:Y:S01]  /*02c0*/  @!P1 LDG.E.64 R8, desc[UR4][R24.64] ;  /* 0x0000000418089981 */ /* 0x000722000c1e1b00 */
[----:B0-----:R-:W-:-:S03]  /*02d0*/  @!P2 IMAD.WIDE.U32 R32, R19, 0x8, R32 ;  /* 0x000000081320a825 */ /* 0x001fc600078e0020 */
[----:B------:R-:W4:Y:S01]  /*02e0*/  @!P1 LDG.E.64 R10, desc[UR4][R28.64] ;  /* 0x000000041c0a9981 */ /* 0x000f22000c1e1b00 */
[----:B------:R-:W-:Y:S02]  /*02f0*/  @!P0 IMAD.IADD R36, R0, 0x1, R37 ;  /* 0x0000000100248824 */ /* 0x000fe400078e0225 */
[----:B------:R-:W-:Y:S01]  /*0300*/  @!P0 VIADD R37, R37, 0x80 ;  /* 0x0000008025258836 */ /* 0x000fe20000000000 */
[----:B------:R0:W4:Y:S01]  /*0310*/  @!P2 LDG.E.64 R12, desc[UR4][R32.64] ;  /* 0x00000004200ca981 */ /* 0x000122000c1e1b00 */
[----:B---3--:R-:W3:Y:S03]  /*0320*/  LDC.64 R24, c[0x0][0x390] ;  /* 0x0000e400ff187b82 */ /* 0x008ee60000000a00 */
[----:B------:R-:W-:Y:S01]  /*0330*/  ISETP.GE.U32.AND P1, PT, R37, R2, PT ;  /* 0x000000022500720c */ /* 0x000fe20003f26070 */
[----:B-----5:R-:W-:-:S04]  /*0340*/  @!P3 IMAD.WIDE.U32 R30, R17, 0x8, R30 ;  /* 0x00000008111eb825 */ /* 0x020fc800078e001e */
[----:B0-----:R-:W0:Y:S01]  /*0350*/  LDC.64 R32, c[0x0][0x398] ;  /* 0x0000e600ff207b82 */ /* 0x001e220000000a00 */
[----:B-1----:R-:W-:Y:S01]  /*0360*/  @!P3 IMAD.WIDE.U32 R34, R17, 0x8, R14 ;  /* 0x000000081122b825 */ /* 0x002fe200078e000e */
[----:B------:R-:W-:Y:S02]  /*0370*/  CS2R R16, SRZ ;  /* 0x0000000000107805 */ /* 0x000fe4000001ff00 */
[----:B------:R-:W-:Y:S01]  /*0380*/  CS2R R14, SRZ ;  /* 0x00000000000e7805 */ /* 0x000fe2000001ff00 */
[----:B------:R-:W-:-:S03]  /*0390*/  @!P2 IMAD.WIDE.U32 R26, R19, 0x8, R26 ;  /* 0x00000008131aa825 */ /* 0x000fc600078e001a */
[----:B------:R1:W5:Y:S01]  /*03a0*/  @!P3 LDG.E.64 R16, desc[UR4][R30.64] ;  /* 0x000000041e10b981 */ /* 0x000362000c1e1b00 */
[----:B------:R-:W-:Y:S01]  /*03b0*/  CS2R R18, SRZ ;  /* 0x0000000000127805 */ /* 0x000fe2000001ff00 */
[----:B------:R-:W-:Y:S02]  /*03c0*/  @!P0 IMAD.WIDE.U32 R28, R36, 0x8, R22 ;  /* 0x00000008241c8825 */ /* 0x000fe400078e0016 */
[----:B------:R3:W5:Y:S01]  /*03d0*/  @!P2 LDG.E.64 R14, desc[UR4][R26.64] ;  /* 0x000000041a0ea981 */ /* 0x000762000c1e1b00 */
[----:B------:R-:W-:-:S03]  /*03e0*/  CS2R R22, SRZ ;  /* 0x0000000000167805 */ /* 0x000fc6000001ff00 */
[----:B------:R3:W5:Y:S01]  /*03f0*/  @!P3 LDG.E.64 R18, desc[UR4][R34.64] ;  /* 0x000000042212b981 */ /* 0x000762000c1e1b00 */
[----:B-1----:R-:W-:-:S03]  /*0400*/  @!P1 IMAD.IADD R31, R0, 0x1, R37 ;  /* 0x00000001001f9824 */ /* 0x002fc600078e0225 */
[----:B------:R1:W5:Y:S01]  /*0410*/  @!P0 LDG.E.64 R22, desc[UR4][R28.64] ;  /* 0x000000041c168981 */ /* 0x000362000c1e1b00 */
[----:B---3--:R-:W-:Y:S01]  /*0420*/  @!P1 IMAD.WIDE.U32 R26, R31, 0x8, R24 ;  /* 0x000000081f1a9825 */ /* 0x008fe200078e0018 */
[----:B------:R-:W-:-:S03]  /*0430*/  CS2R R24, SRZ ;  /* 0x0000000000187805 */ /* 0x000fc6000001ff00 */
[----:B------:R-:W-:Y:S01]  /*0440*/  @!P0 IMAD.WIDE.U32 R34, R36, 0x8, R20 ;  /* 0x0000000824228825 */ /* 0x000fe200078e0014 */
[----:B------:R-:W-:Y:S02]  /*0450*/  CS2R R20, SRZ ;  /* 0x0000000000147805 */ /* 0x000fe4000001ff00 */
[----:B------:R3:W5:Y:S01]  /*0460*/  @!P1 LDG.E.64 R24, desc[UR4][R26.64] ;  /* 0x000000041a189981 */ /* 0x000762000c1e1b00 */
[----:B-1----:R-:W1:Y:S01]  /*0470*/  LDC.64 R28, c[0x0][0x390] ;  /* 0x0000e400ff1c7b82 */ /* 0x002e620000000a00 */
[----:B0-----:R-:W-:Y:S02]  /*0480*/  @!P1 IMAD.WIDE.U32 R32, R31, 0x8, R32 ;  /* 0x000000081f209825 */ /* 0x001fe400078e0020 */
[----:B------:R-:W5:Y:S02]  /*0490*/  @!P0 LDG.E.64 R20, desc[UR4][R34.64] ;  /* 0x0000000422148981 */ /* 0x000f64000c1e1b00 */
[----:B------:R-:W-:Y:S01]  /*04a0*/  @!P1 VIADD R37, R37, 0x80 ;  /* 0x0000008025259836 */ /* 0x000fe20000000000 */
[----:B---3--:R-:W-:-:S04]  /*04b0*/  CS2R R26, SRZ ;  /* 0x00000000001a7805 */ /* 0x008fc8000001ff00 */
[----:B------:R-:W-:Y:S02]  /*04c0*/  ISETP.GE.U32.AND P0, PT, R37, R2, PT ;  /* 0x000000022500720c */ /* 0x000fe40003f06070 */
[----:B------:R0:W3:Y:S02]  /*04d0*/  @!P1 LDG.E.64 R26, desc[UR4][R32.64] ;  /* 0x00000004201a9981 */ /* 0x0000e4000c1e1b00 */
[----:B0-----:R-:W0:Y:S09]  /*04e0*/  LDC.64 R32, c[0x0][0x398] ;  /* 0x0000e600ff207b82 */ /* 0x001e320000000a00 */
[----:B------:R-:W-:-:S04]  /*04f0*/  @!P0 IMAD.IADD R35, R0, 0x1, R37 ;  /* 0x0000000100238824 */ /* 0x000fc800078e0225 */
[----:B-1----:R-:W-:Y:S01]  /*0500*/  @!P0 IMAD.WIDE.U32 R30, R35, 0x8, R28 ;  /* 0x00000008231e8825 */ /* 0x002fe200078e001c */
[----:B------:R-:W-:-:S03]  /*0510*/  CS2R R28, SRZ ;  /* 0x00000000001c7805 */ /* 0x000fc6000001ff00 */
[----:B------:R-:W-:-:S03]  /*0520*/  @!P0 VIADD R37, R37, 0x80 ;  /* 0x0000008025258836 */ /* 0x000fc60000000000 */
[----:B------:R1:W3:Y:S02]  /*0530*/  @!P0 LDG.E.64 R28, desc[UR4][R30.64] ;  /* 0x000000041e1c8981 */ /* 0x0002e4000c1e1b00 */
[----:B-1----:R-:W-:Y:S01]  /*0540*/  CS2R R30, SRZ ;  /* 0x00000000001e7805 */ /* 0x002fe2000001ff00 */
[----:B0-----:R-:W-:Y:S02]  /*0550*/  @!P0 IMAD.WIDE.U32 R32, R35, 0x8, R32 ;  /* 0x0000000823208825 */ /* 0x001fe400078e0020 */
[----:B------:R-:W0:Y:S03]  /*0560*/  LDC.64 R34, c[0x0][0x390] ;  /* 0x0000e400ff227b82 */ /* 0x000e260000000a00 */
[----:B------:R1:W3:Y:S01]  /*0570*/  @!P0 LDG.E.64 R30, desc[UR4][R32.64] ;  /* 0x00000004201e8981 */ /* 0x0002e2000c1e1b00 */
[----:B------:R-:W-:Y:S02]  /*0580*/  ISETP.GE.U32.AND P0, PT, R37, R2, PT ;  /* 0x000000022500720c */ /* 0x000fe40003f06070 */
[----:B-1----:R-:W-:-:S11]  /*0590*/  CS2R R32, SRZ ;  /* 0x0000000000207805 */ /* 0x002fd6000001ff00 */
[----:B------:R-:W-:-:S04]  /*05a0*/  @!P0 IMAD.IADD R37, R0, 0x1, R37 ;  /* 0x0000000100258824 */ /* 0x000fc800078e0225 */
[----:B0-----:R-:W-:-:S05]  /*05b0*/  @!P0 IMAD.WIDE.U32 R34, R37, 0x8, R34 ;  /* 0x0000000825228825 */ /* 0x001fca00078e0022 */
[----:B------:R0:W3:Y:S02]  /*05c0*/  @!P0 LDG.E.64 R32, desc[UR4][R34.64] ;  /* 0x0000000422208981 */ /* 0x0000e4000c1e1b00 */
[----:B0-----:R-:W0:Y:S02]  /*05d0*/  LDC.64 R34, c[0x0][0x398] ;  /* 0x0000e600ff227b82 */ /* 0x001e240000000a00 */
[----:B0-----:R-:W-:Y:S01]  /*05e0*/  @!P0 IMAD.WIDE.U32 R36, R37, 0x8, R34 ;  /* 0x0000000825248825 */ /* 0x001fe200078e0022 */
[----:B------:R-:W-:-:S06]  /*05f0*/  CS2R R34, SRZ ;  /* 0x0000000000227805 */ /* 0x000fcc000001ff00 */
[----:B------:R-:W3:Y:S01]  /*0600*/  @!P0 LDG.E.64 R34, desc[UR4][R36.64] ;  /* 0x0000000424228981 */ /* 0x000ee2000c1e1b00 */
[----:B------:R-:W-:Y:S04]  /*0610*/  BSSY.RECONVERGENT B0, `(.L_x_8900) ;  /* 0x0000092000007945 */ /* 0x000fe80003800200 */
[----:B------:R-:W-:Y:S01]  /*0620*/  BSSY.RELIABLE B1, `(.L_x_8901) ;  /* 0x000008a000017945 */ /* 0x000fe20003800100 */
[----:B--2---:R-:W0:-:S15]  /*0630*/  DSETP.GT.AND P2, PT, R4, RZ, PT ;  /* 0x000000ff0400722a */ /* 0x004e1e0003f44000 */
[----:B------:R-:W-:-:S15]  /*0640*/  NOP ;  /* 0x0000000000007918 */ /* 0x000fde0000000000 */
[----:B------:R-:W-:-:S15]  /*0650*/  NOP ;  /* 0x0000000000007918 */ /* 0x000fde0000000000 */
[----:B------:R-:W-:-:S15]  /*0660*/  NOP ;  /* 0x0000000000007918 */ /* 0x000fde0000000000 */
[----:B------:R-:W-:-:S04]  /*0670*/  NOP ;  /* 0x0000000000007918 */ /* 0x000fc80000000000 */
[----:B------:R0:W1:Y:S02]  /*0680*/  DSETP.NEU.AND P3, PT, R4, RZ, PT ;  /* 0x000000ff0400722a */ /* 0x0000640003f6d000 */
[----:B0-----:R-:W-:-:S04]  /*0690*/  FSEL R5, RZ, 1.875, !P2 ;  /* 0x3ff00000ff057808 */ /* 0x001fc80005000000 */
[----:B-1----:R-:W-:Y:S02]  /*06a0*/  FSEL R5, R7, R5, !P3 ;  /* 0x0000000507057208 */ /* 0x002fe40005800000 */
[----:B------:R-:W-:-:S15]  /*06b0*/  FSEL R4, R6, RZ, !P3 ;  /* 0x000000ff06047208 */ /* 0x000fde0005800000 */
[----:B------:R-:W-:-:S15]  /*06c0*/  NOP ;  /* 0x0000000000007918 */ /* 0x000fde0000000000 */
[----:B------:R-:W-:-:S15]  /*06d0*/  NOP ;  /* 0x0000000000007918 */ /* 0x000fde0000000000 */
[----:B------:R-:W-:-:S11]  /*06e0*/  NOP ;  /* 0x0000000000007918 */ /* 0x000fd60000000000 */
[----:B----4-:R-:W0:Y:S02]  /*06f0*/  DSETP.GT.AND P4, PT, R8, RZ, PT ;  /* 0x000000ff0800722a */ /* 0x010e240003f84000 */
[----:B0-----:R-:W-:-:S15]  /*0700*/  FSEL R7, RZ, 1.875, !P4 ;  /* 0x3ff00000ff077808 */ /* 0x001fde0006000000 */
[----:B------:R-:W-:-:S15]  /*0710*/  NOP ;  /* 0x0000000000007918 */ /* 0x000fde0000000000 */
[----:B------:R-:W-:-:S15]  /*0720*/  NOP ;  /* 0x0000000000007918 */ /* 0x000fde0000000000 */
[----:B------:R-:W-:-:S15]  /*0730*/  NOP ;  /* 0x0000000000007918 */ /* 0x000fde0000000000 */
[----:B------:R-:W-:-:S02]  /*0740*/  NOP ;  /* 0x0000000000007918 */ /* 0x000fc40000000000 */
[----:B-----5:R-:W0:-:S15]  /*0750*/  DSETP.GT.AND P4, PT, R20, RZ, PT ;  /* 0x000000ff1400722a */ /* 0x020e1e0003f84000 */
[----:B------:R-:W-:-:S15]  /*0760*/  NOP ;  /* 0x0000000000007918 */ /* 0x000fde0000000000 */
[----:B------:R-:W-:-:S15]  /*0770*/  NOP ;  /* 0x0000000000007918 */ /* 0x000fde0000000000 */
[----:B------:R-:W-:-:S15]  /*0780*/  NOP ;  /* 0x0000000000007918 */ /* 0x000fde0000000000 */
[----:B------:R-:W-:-:S04]  /*0790*/  NOP ;  /* 0x0000000000007918 */ /* 0x000fc80000000000 */
[----:B------:R-:W-:-:S15]  /*07a0*/  DSETP.NEU.AND P0, PT, R12, RZ, PT ;  /* 0x000000ff0c00722a */ /* 0x000fde0003f0d000 */
[----:B------:R-:W-:-:S15]  /*07b0*/  NOP ;  /* 0x0000000000007918 */ /* 0x000fde0000000000 */
[----:B------:R-:W-:-:S15]  /*07c0*/  NOP ;  /* 0x0000000000007918 */ /* 0x000fde0000000000 */
[----:B------:R-:W-:-:S15]  /*07d0*/  NOP ;  /* 0x0000000000007918 */ /* 0x000fde0000000000 */
[----:B------:R-:W-:-:S04]  /*07e0*/  NOP ;  /* 0x0000000000007918 */ /* 0x000fc80000000000 */
[----:B------:R0:W-:Y:S02]  /*07f0*/  DSETP.GT.AND P6, PT, R12, RZ, PT ;  /* 0x000000ff0c00722a */ /* 0x0001e40003fc4000 */
[----:B0-----:R-:W-:-:S15]  /*0800*/  FSEL R13, RZ, 1.875, !P4 ;  /* 0x3ff00000ff0d7808 */ /* 0x001fde0006000000 */
[----:B------:R-:W-:-:S15]  /*0810*/  NOP ;  /* 0x0000000000007918 */ /* 0x000fde0000000000 */
[----:B------:R-:W-:-:S15]  /*0820*/  NOP ;  /* 0x0000000000007918 */ /* 0x000fde0000000000 */
[----:B------:R-:W-:-:S15]  /*0830*/  NOP ;  /* 0x0000000000007918 */ /* 0x000fde0000000000 */
[----:B------:R-:W-:-:S02]  /*0840*/  NOP ;  /* 0x0000000000007918 */ /* 0x000fc40000000000 */
[----:B------:R-:W0:Y:S02]  /*0850*/  DSETP.NEU.AND P3, PT, R20, RZ, PT ;  /* 0x000000ff1400722a */ /* 0x000e240003f6d000 */
[----:B0-----:R-:W-:Y:S02]  /*0860*/  FSEL R12, R22, RZ, !P3 ;  /* 0x000000ff160c7208 */ /* 0x001fe40005800000 */
[----:B------:R-:W-:Y:S02]  /*0870*/  FSEL R13, R23, R13, !P3 ;  /* 0x0000000d170d7208 */ /* 0x000fe40005800000 */
[----:B------:R-:W-:-:S15]  /*0880*/  ISETP.GE.U32.AND P3, PT, R3, R2, PT ;  /* 0x000000020300720c */ /* 0x000fde0003f66070 */
[----:B------:R-:W-:-:S15]  /*0890*/  NOP ;  /* 0x0000000000007918 */ /* 0x000fde0000000000 */
[----:B------:R-:W-:-:S15]  /*08a0*/  NOP ;  /* 0x0000000000007918 */ /* 0x000fde0000000000 */
[----:B------:R-:W-:-:S13]  /*08b0*/  NOP ;  /* 0x0000000000007918 */ /* 0x000fda0000000000 */
[----:B------:R-:W0:Y:S02]  /*08c0*/  DSETP.NEU.AND P5, PT, R8, RZ, PT ;  /* 0x000000ff0800722a */ /* 0x000e240003fad000 */
[----:B0-----:R-:W-:Y:S02]  /*08d0*/  FSEL R7, R11, R7, !P5 ;  /* 0x000000070b077208 */ /* 0x001fe40006800000 */
[----:B------:R-:W-:Y:S02]  /*08e0*/  FSEL R9, RZ, 1.875, !P6 ;  /* 0x3ff00000ff097808 */ /* 0x000fe40007000000 */
[----:B------:R-:W-:Y:S02]  /*08f0*/  FSEL R6, R10, RZ, !P5 ;  /* 0x000000ff0a067208 */ /* 0x000fe40006800000 */
[----:B------:R-:W-:Y:S02]  /*0900*/  FSEL R9, R15, R9, !P0 ;  /* 0x000000090f097208 */ /* 0x000fe40004000000 */
[----:B------:R-:W-:-:S15]  /*0910*/  FSEL R8, R14, RZ, !P0 ;  /* 0x000000ff0e087208 */ /* 0x000fde0004000000 */
[----:B------:R-:W-:-:S15]  /*0920*/  NOP ;  /* 0x0000000000007918 */ /* 0x000fde0000000000 */
[----:B------:R-:W-:-:S15]  /*0930*/  NOP ;  /* 0x0000000000007918 */ /* 0x000fde0000000000 */
[----:B------:R-:W-:-:S09]  /*0940*/  NOP ;  /* 0x0000000000007918 */ /* 0x000fd20000000000 */
[----:B------:R-:W0:Y:S02]  /*0950*/  DSETP.GT.AND P2, PT, R16, RZ, PT ;  /* 0x000000ff1000722a */ /* 0x000e240003f44000 */
[----:B0-----:R-:W-:-:S15]  /*0960*/  FSEL R11, RZ, 1.875, !P2 ;  /* 0x3ff00000ff0b7808 */ /* 0x001fde0005000000 */
[----:B------:R-:W-:-:S15]  /*0970*/  NOP ;  /* 0x0000000000007918 */ /* 0x000fde0000000000 */
[----:B------:R-:W-:-:S15]  /*0980*/  NOP ;  /* 0x0000000000007918 */ /* 0x000fde0000000000 */
[----:B------:R-:W-:-:S15]  /*0990*/  NOP ;  /* 0x0000000000007918 */ /* 0x000fde0000000000 */
[----:B------:R-:W-:-:S02]  /*09a0*/  NOP ;  /* 0x0000000000007918 */ /* 0x000fc40000000000 */
[----:B------:R-:W0:Y:S02]  /*09b0*/  DSETP.NEU.AND P1, PT, R16, RZ, PT ;  /* 0x000000ff1000722a */ /* 0x000e240003f2d000 */
[----:B0-----:R-:W-:Y:S02]  /*09c0*/  FSEL R10, R18, RZ, !P1 ;  /* 0x000000ff120a7208 */ /* 0x001fe40004800000 */
[----:B------:R-:W-:-:S15]  /*09d0*/  FSEL R11, R19, R11, !P1 ;  /* 0x0000000b130b7208 */ /* 0x000fde0004800000 */
        /* <DEDUP_REMOVED lines=9> */
[----:B---3--:R-:W0:Y:S02]  /*0a70*/  DSETP.GT.AND P2, PT, R28, RZ, PT ;  /* 0x000000ff1c00722a */ /* 0x008e240003f44000 */
        /* <DEDUP_REMOVED lines=28> */
[----:B------:R-:W-:Y:S02]  /*0c40*/  IMAD.IADD R23, R0, 0x1, R3 ;  /* 0x0000000100177824 */ /* 0x000fe400078e0203 */
[----:B------:R-:W-:-:S05]  /*0c50*/  VIADD R3, R3, 0x80 ;  /* 0x0000008003037836 */ /* 0x000fca0000000000 */
[----:B------:R-:W-:Y:S01]  /*0c60*/  ISETP.GE.U32.AND P0, PT, R3, R2, PT ;  /* 0x000000020300720c */ /* 0x000fe20003f06070 */
[----:B0-----:R-:W-:-:S05]  /*0c70*/  IMAD.WIDE.U32 R20, R23, 0x8, R20 ;  /* 0x0000000817147825 */ /* 0x001fca00078e0014 */
[----:B------:R0:W-:Y:S07]  /*0c80*/  STG.E.64 desc[UR4][R20.64], R4 ;  /* 0x0000000414007986 */ /* 0x0001ee000c101b04 */
[----:B------:R-:W-:Y:S05]  /*0c90*/  @P0 BRA `(.L_x_8903) ;  /* 0x0000000000300947 */ /* 0x000fea0003800000 */
[----:B0-----:R-:W0:Y:S01]  /*0ca0*/  LDC.64 R4, c[0x0][0x388] ;  /* 0x0000e200ff047b82 */ /* 0x001e220000000a00 */
[----:B------:R-:W-:Y:S02]  /*0cb0*/  IMAD.IADD R21, R0, 0x1, R3 ;  /* 0x0000000100157824 */ /* 0x000fe400078e0203 */
[----:B------:R-:W-:Y:S02]  /*0cc0*/  VIADD R3, R3, 0x80 ;  /* 0x0000008003037836 */ /* 0x000fe40000000000 */
[----:B0-----:R-:W-:-:S05]  /*0cd0*/  IMAD.WIDE.U32 R4, R21, 0x8, R4 ;  /* 0x0000000815047825 */ /* 0x001fca00078e0004 */
[----:B------:R0:W-:Y:S02]  /*0ce0*/  STG.E.64 desc[UR4][R4.64], R6 ;  /* 0x0000000604007986 */ /* 0x0001e4000c101b04 */
.L_x_8902:
[----:B------:R-:W-:-:S13]  /*0cf0*/  ISETP.GE.U32.AND P0, PT, R3, R2, PT ;  /* 0x000000020300720c */ /* 0x000fda0003f06070 */
[----:B------:R-:W-:Y:S05]  /*0d00*/  @P0 BRA `(.L_x_8904) ;  /* 0x0000000000300947 */ /* 0x000fea0003800000 */
[----:B0-----:R-:W0:Y:S01]  /*0d10*/  LDC.64 R4, c[0x0][0x388] ;  /* 0x0000e200ff047b82 */ /* 0x001e220000000a00 */
[----:B------:R-:W-:Y:S02]  /*0d20*/  IMAD.IADD R7, R0, 0x1, R3 ;  /* 0x0000000100077824 */ /* 0x000fe400078e0203 */
[----:B------:R-:W-:Y:S02]  /*0d30*/  VIADD R3, R3, 0x80 ;  /* 0x0000008003037836 */ /* 0x000fe40000000000 */
[----:B0-----:R-:W-:-:S05]  /*0d40*/  IMAD.WIDE.U32 R4, R7, 0x8, R4 ;  /* 0x0000000807047825 */ /* 0x001fca00078e0004 */
[----:B------:R1:W-:Y:S02]  /*0d50*/  STG.E.64 desc[UR4][R4.64], R8 ;  /* 0x0000000804007986 */ /* 0x0003e4000c101b04 */
.L_x_8903:
[----:B------:R-:W-:-:S13]  /*0d60*/  ISETP.GE.U32.AND P0, PT, R3, R2, PT ;  /* 0x000000020300720c */ /* 0x000fda0003f06070 */
[----:B------:R-:W-:Y:S05]  /*0d70*/  @P0 BRA `(.L_x_8905) ;  /* 0x0000000000300947 */ /* 0x000fea0003800000 */
[----:B01----:R-:W0:Y:S01]  /*0d80*/  LDC.64 R4, c[0x0][0x388] ;  /* 0x0000e200ff047b82 */ /* 0x003e220000000a00 */
[----:B------:R-:W-:Y:S02]  /*0d90*/  IMAD.IADD R7, R0, 0x1, R3 ;  /* 0x0000000100077824 */ /* 0x000fe400078e0203 */
[----:B------:R-:W-:Y:S02]  /*0da0*/  VIADD R3, R3, 0x80 ;  /* 0x0000008003037836 */ /* 0x000fe40000000000 */
[----:B0-----:R-:W-:-:S05]  /*0db0*/  IMAD.WIDE.U32 R4, R7, 0x8, R4 ;  /* 0x0000000807047825 */ /* 0x001fca00078e0004 */
[----:B------:R1:W-:Y:S02]  /*0dc0*/  STG.E.64 desc[UR4][R4.64], R10 ;  /* 0x0000000a04007986 */ /* 0x0003e4000c101b04 */
.L_x_8904:
[----:B------:R-:W-:-:S13]  /*0dd0*/  ISETP.GE.U32.AND P0, PT, R3, R2, PT ;  /* 0x000000020300720c */ /* 0x000fda0003f06070 */
[----:B------:R-:W-:Y:S05]  /*0de0*/  @P0 BRA `(.L_x_8906) ;  /* 0x0000000000340947 */ /* 0x000fea0003800000 */
[----:B01----:R-:W0:Y:S01]  /*0df0*/  LDC.64 R4, c[0x0][0x388] ;  /* 0x0000e200ff047b82 */ /* 0x003e220000000a00 */
[----:B------:R-:W-:Y:S02]  /*0e00*/  IMAD.IADD R7, R0, 0x1, R3 ;  /* 0x0000000100077824 */ /* 0x000fe400078e0203 */
[----:B------:R-:W-:Y:S02]  /*0e10*/  VIADD R3, R3, 0x80 ;  /* 0x0000008003037836 */ /* 0x000fe40000000000 */
[----:B0-----:R-:W-:-:S05]  /*0e20*/  IMAD.WIDE.U32 R4, R7, 0x8, R4 ;  /* 0x0000000807047825 */ /* 0x001fca00078e0004 */
[----:B------:R2:W-:Y:S02]  /*0e30*/  STG.E.64 desc[UR4][R4.64], R12 ;  /* 0x0000000c04007986 */ /* 0x0005e4000c101b04 */
.L_x_8905:
[----:B------:R-:W-:-:S13]  /*0e40*/  ISETP.GE.U32.AND P0, PT, R3, R2, PT ;  /* 0x000000020300720c */ /* 0x000fda0003f06070 */
[----:B------:R-:W-:Y:S05]  /*0e50*/  @P0 BREAK.RELIABLE B1 ;  /* 0x0000000000010942 */ /* 0x000fea0003800100 */
[----:B------:R-:W-:Y:S05]  /*0e60*/  @P0 BRA `(.L_x_8907) ;  /* 0x0000000000300947 */ /* 0x000fea0003800000 */
[----:B012---:R-:W0:Y:S01]  /*0e70*/  LDC.64 R4, c[0x0][0x388] ;  /* 0x0000e200ff047b82 */ /* 0x007e220000000a00 */
[----:B------:R-:W-:Y:S02]  /*0e80*/  IMAD.IADD R7, R0, 0x1, R3 ;  /* 0x0000000100077824 */ /* 0x000fe400078e0203 */
[----:B------:R-:W-:Y:S02]  /*0e90*/  VIADD R3, R3, 0x80 ;  /* 0x0000008003037836 */ /* 0x000fe40000000000 */
[----:B0-----:R-:W-:-:S05]  /*0ea0*/  IMAD.WIDE.U32 R4, R7, 0x8, R4 ;  /* 0x0000000807047825 */ /* 0x001fca00078e0004 */
[----:B------:R2:W-:Y:S02]  /*0eb0*/  STG.E.64 desc[UR4][R4.64], R14 ;  /* 0x0000000e04007986 */ /* 0x0005e4000c101b04 */
.L_x_8906:
[----:B------:R-:W-:Y:S05]  /*0ec0*/  BSYNC.RELIABLE B1 ;  /* 0x0000000000017941 */ /* 0x000fea0003800100 */
.L_x_8901:
[----:B------:R-:W-:-:S13]  /*0ed0*/  ISETP.GE.U32.AND P0, PT, R3, R2, PT ;  /* 0x000000020300720c */ /* 0x000fda0003f06070 */
[----:B012---:R-:W0:Y:S01]  /*0ee0*/  @!P0 LDC.64 R4, c[0x0][0x388] ;  /* 0x0000e200ff048b82 */ /* 0x007e220000000a00 */
[----:B------:R-:W-:Y:S02]  /*0ef0*/  @!P0 IMAD.IADD R7, R0, 0x1, R3 ;  /* 0x0000000100078824 */ /* 0x000fe400078e0203 */
[----:B------:R-:W-:Y:S02]  /*0f00*/  @!P0 VIADD R3, R3, 0x80 ;  /* 0x0000008003038836 */ /* 0x000fe40000000000 */
[----:B0-----:R-:W-:-:S05]  /*0f10*/  @!P0 IMAD.WIDE.U32 R4, R7, 0x8, R4 ;  /* 0x0000000807048825 */ /* 0x001fca00078e0004 */
[----:B------:R3:W-:Y:S02]  /*0f20*/  @!P0 STG.E.64 desc[UR4][R4.64], R18 ;  /* 0x0000001204008986 */ /* 0x0007e4000c101b04 */
.L_x_8907:
[----:B------:R-:W-:Y:S05]  /*0f30*/  BSYNC.RECONVERGENT B0 ;  /* 0x0000000000007941 */ /* 0x000fea0003800200 */
.L_x_8900:
[----:B------:R-:W-:Y:S05]  /*0f40*/  WARPSYNC.ALL ;  /* 0x0000000000007948 */ /* 0x000fea0003800000 */
[----:B------:R-:W-:-:S13]  /*0f50*/  ISETP.GE.U32.AND P0, PT, R3, R2, PT ;  /* 0x000000020300720c */ /* 0x000fda0003f06070 */
[----:B------:R-:W-:Y:S05]  /*0f60*/  @P0 EXIT ;  /* 0x000000000000094d */ /* 0x000fea0003800000 */
[----:B0123--:R-:W0:Y:S01]  /*0f70*/  LDC.64 R4, c[0x0][0x388] ;  /* 0x0000e200ff047b82 */ /* 0x00fe220000000a00 */
[----:B------:R-:W-:-:S04]  /*0f80*/  IMAD.IADD R3, R0, 0x1, R3 ;  /* 0x0000000100037824 */ /* 0x000fc800078e0203 */
[----:B0-----:R-:W-:-:S05]  /*0f90*/  IMAD.WIDE.U32 R2, R3, 0x8, R4 ;  /* 0x0000000803027825 */ /* 0x001fca00078e0004 */
[----:B------:R-:W-:Y:S01]  /*0fa0*/  STG.E.64 desc[UR4][R2.64], R16 ;  /* 0x0000001002007986 */ /* 0x000fe2000c101b04 */
[----:B------:R-:W-:Y:S05]  /*0fb0*/  EXIT ;  /* 0x000000000000794d */ /* 0x000fea0003800000 */
.L_x_8899:
[----:B------:R-:W0:Y:S01]  /*0fc0*/  S2R R37, SR_TID.X ;  /* 0x0000000000257919 */ /* 0x000e220000002100 */
[----:B------:R-:W1:Y:S08]  /*0fd0*/  LDC.64 R2, c[0x0][0x390] ;  /* 0x0000e400ff027b82 */ /* 0x000e700000000a00 */
[----:B------:R-:W2:Y:S01]  /*0fe0*/  LDC.64 R12, c[0x0][0x398] ;  /* 0x0000e600ff0c7b82 */ /* 0x000ea20000000a00 */
[----:B-1----:R-:W-:-:S04]  /*0ff0*/  IMAD.WIDE.U32 R2, R0, 0x8, R2 ;  /* 0x0000000800027825 */ /* 0x002fc800078e0002 */
[----:B0-----:R-:W-:-:S04]  /*1000*/  IMAD.WIDE.U32 R2, R37, 0x10, R2 ;  /* 0x0000001025027825 */ /* 0x001fc800078e0002 */
[----:B--2---:R-:W-:Y:S01]  /*1010*/  IMAD.WIDE.U32 R12, R0, 0x8, R12 ;  /* 0x00000008000c7825 */ /* 0x004fe200078e000c */
[----:B------:R-:W2:Y:S04]  /*1020*/  LDG.E.128 R4, desc[UR4][R2.64] ;  /* 0x0000000402047981 */ /* 0x000ea8000c1e1d00 */
[----:B------:R-:W3:Y:S01]  /*1030*/  LDG.E.128 R8, desc[UR4][R2.64+0x800] ;  /* 0x0008000402087981 */ /* 0x000ee2000c1e1d00 */
[----:B------:R-:W-:-:S03]  /*1040*/  IMAD.WIDE.U32 R36, R37, 0x10, R12 ;  /* 0x0000001025247825 */ /* 0x000fc600078e000c */
[----:B------:R-:W4:Y:S04]  /*1050*/  LDG.E.128 R16, desc[UR4][R2.64+0x1000] ;  /* 0x0010000402107981 */ /* 0x000f28000c1e1d00 */
[----:B------:R-:W5:Y:S04]  /*1060*/  LDG.E.128 R12, desc[UR4][R36.64] ;  /* 0x00000004240c7981 */ /* 0x000f68000c1e1d00 */
[----:B------:R0:W4:Y:S04]  /*1070*/  LDG.E.128 R24, desc[UR4][R2.64+0x1800] ;  /* 0x0018000402187981 */ /* 0x000128000c1e1d00 */
[----:B------:R-:W4:Y:S04]  /*1080*/  LDG.E.128 R28, desc[UR4][R36.64+0x1000] ;  /* 0x00100004241c7981 */ /* 0x000f28000c1e1d00 */
[----:B------:R-:W4:Y:S01]  /*1090*/  LDG.E.128 R20, desc[UR4][R36.64+0x800] ;  /* 0x0008000424147981 */ /* 0x000f22000c1e1d00 */
[----:B0-----:R-:W0:Y:S03]  /*10a0*/  LDC.64 R2, c[0x0][0x388] ;  /* 0x0000e200ff027b82 */ /* 0x001e260000000a00 */
[----:B------:R-:W4:Y:S01]  /*10b0*/  LDG.E.128 R32, desc[UR4][R36.64+0x1800] ;  /* 0x0018000424207981 */ /* 0x000f22000c1e1d00 */
[----:B0-----:R-:W-:Y:S01]  /*10c0*/  IMAD.WIDE.U32 R2, R0, 0x8, R2 ;  /* 0x0000000800027825 */ /* 0x001fe200078e0002 */
[----:B--2---:R-:W0:-:S15]  /*10d0*/  DSETP.GT.AND P1, PT, R4, RZ, PT ;  /* 0x000000ff0400722a */ /* 0x004e1e0003f24000 */
[----:B------:R-:W-:-:S15]  /*10e0*/  NOP ;  /* 0x0000000000007918 */ /* 0x000fde0000000000 */
[----:B------:R-:W-:-:S15]  /*10f0*/  NOP ;  /* 0x0000000000007918 */ /* 0x000fde0000000000 */
[----:B------:R-:W-:-:S15]  /*1100*/  NOP ;  /* 0x0000000000007918 */ /* 0x000fde0000000000 */
[----:B------:R-:W-:-:S04]  /*1110*/  NOP ;  /* 0x0000000000007918 */ /* 0x000fc80000000000 */
[----:B------:R0:W5:Y:S02]  /*1120*/  DSETP.NEU.AND P4, PT, R4, RZ, PT ;  /* 0x000000ff0400722a */ /* 0x0001640003f8d000 */
[----:B0-----:R-:W-:-:S04]  /*1130*/  FSEL R5, RZ, 1.875, !P1 ;  /* 0x3ff00000ff057808 */ /* 0x001fc80004800000 */
[----:B-----5:R-:W-:Y:S02]  /*1140*/  FSEL R5, R13, R5, !P4 ;  /* 0x000000050d057208 */ /* 0x020fe40006000000 */
[----:B------:R-:W0:Y:S01]  /*1150*/  S2R R13, SR_TID.X ;  /* 0x00000000000d7919 */ /* 0x000e220000002100 */
[----:B------:R-:W-:Y:S01]  /*1160*/  FSEL R4, R12, RZ, !P4 ;  /* 0x000000ff0c047208 */ /* 0x000fe20006000000 */
[----:B0-----:R-:W-:-:S15]  /*1170*/  IMAD.WIDE.U32 R2, R13, 0x10, R2 ;  /* 0x000000100d027825 */ /* 0x001fde00078e0002 */
[----:B------:R-:W-:-:S15]  /*1180*/  NOP ;  /* 0x0000000000007918 */ /* 0x000fde0000000000 */
[----:B------:R-:W-:-:S15]  /*1190*/  NOP ;  /* 0x0000000000007918 */ /* 0x000fde0000000000 */
[----:B------:R-:W-:-:S09]  /*11a0*/  NOP ;  /* 0x0000000000007918 */ /* 0x000fd20000000000 */
[----:B------:R-:W0:-:S15]  /*11b0*/  DSETP.GT.AND P0, PT, R6, RZ, PT ;  /* 0x000000ff0600722a */ /* 0x000e1e0003f04000 */
[----:B------:R-:W-:-:S15]  /*11c0*/  NOP ;  /* 0x0000000000007918 */ /* 0x000fde0000000000 */
[----:B------:R-:W-:-:S15]  /*11d0*/  NOP ;  /* 0x0000000000007918 */ /* 0x000fde0000000000 */
[----:B------:R-:W-:-:S15]  /*11e0*/  NOP ;  /* 0x0000000000007918 */ /* 0x000fde0000000000 */
[----:B------:R-:W-:-:S04]  /*11f0*/  NOP ;  /* 0x0000000000007918 */ /* 0x000fc80000000000 */
[----:B---3--:R-:W-:-:S15]  /*1200*/  DSETP.GT.AND P6, PT, R8, RZ, PT ;  /* 0x000000ff0800722a */ /* 0x008fde0003fc4000 */
[----:B------:R-:W-:-:S15]  /*1210*/  NOP ;  /* 0x0000000000007918 */ /* 0x000fde0000000000 */
[----:B------:R-:W-:-:S15]  /*1220*/  NOP ;  /* 0x0000000000007918 */ /* 0x000fde0000000000 */
[----:B------:R-:W-:-:S15]  /*1230*/  NOP ;  /* 0x0000000000007918 */ /* 0x000fde0000000000 */
[----:B------:R-:W-:-:S04]  /*1240*/  NOP ;  /* 0x0000000000007918 */ /* 0x000fc80000000000 */
[----:B------:R0:W1:Y:S02]  /*1250*/  DSETP.NEU.AND P2, PT, R6, RZ, PT ;  /* 0x000000ff0600722a */ /* 0x0000640003f4d000 */
[----:B0-----:R-:W-:Y:S02]  /*1260*/  FSEL R7, RZ, 1.875, !P0 ;  /* 0x3ff00000ff077808 */ /* 0x001fe40004000000 */
[----:B-1----:R-:W-:Y:S02]  /*1270*/  FSEL R6, R14, RZ, !P2 ;  /* 0x000000ff0e067208 */ /* 0x002fe40005000000 */
[----:B------:R-:W-:-:S05]  /*1280*/  FSEL R7, R15, R7, !P2 ;  /* 0x000000070f077208 */ /* 0x000fca0005000000 */
[----:B------:R0:W-:-:S15]  /*1290*/  STG.E.128 desc[UR4][R2.64], R4 ;  /* 0x0000000402007986 */ /* 0x0001de000c101d04 */
[----:B------:R-:W-:-:S15]  /*12a0*/  NOP ;  /* 0x0000000000007918 */ /* 0x000fde0000000000 */
[----:B------:R-:W-:-:S15]  /*12b0*/  NOP ;  /* 0x0000000000007918 */ /* 0x000fde0000000000 */
[----:B------:R-:W-:-:S08]  /*12c0*/  NOP ;  /* 0x0000000000007918 */ /* 0x000fd00000000000 */
[----:B------:R1:W4:Y:S02]  /*12d0*/  DSETP.NEU.AND P5, PT, R8, RZ, PT ;  /* 0x000000ff0800722a */ /* 0x0003240003fad000 */
[----:B-1----:R-:W-:Y:S02]  /*12e0*/  FSEL R9, RZ, 1.875, !P6 ;  /* 0x3ff00000ff097808 */ /* 0x002fe40007000000 */
[----:B----4-:R-:W-:Y:S02]  /*12f0*/  FSEL R8, R20, RZ, !P5 ;  /* 0x000000ff14087208 */ /* 0x010fe40006800000 */
[----:B------:R-:W-:-:S15]  /*1300*/  FSEL R9, R21, R9, !P5 ;  /* 0x0000000915097208 */ /* 0x000fde0006800000 */
[----:B------:R-:W-:-:S15]  /*1310*/  NOP ;  /* 0x0000000000007918 */ /* 0x000fde0000000000 */
[----:B------:R-:W-:-:S15]  /*1320*/  NOP ;  /* 0x0000000000007918 */ /* 0x000fde0000000000 */
[----:B------:R-:W-:-:S13]  /*1330*/  NOP ;  /* 0x0000000000007918 */ /* 0x000fda0000000000 */
[----:B------:R-:W1:Y:S02]  /*1340*/  DSETP.GT.AND P0, PT, R16, RZ, PT ;  /* 0x000000ff1000722a */ /* 0x000e640003f04000 */
[----:B-1----:R-:W-:-:S15]  /*1350*/  FSEL R13, RZ, 1.875, !P0 ;  /* 0x3ff00000ff0d7808 */ /* 0x002fde0004000000 */
[----:B------:R-:W-:-:S15]  /*1360*/  NOP ;  /* 0x0000000000007918 */ /* 0x000fde0000000000 */
[----:B------:R-:W-:-:S15]  /*1370*/  NOP ;  /* 0x0000000000007918 */ /* 0x000fde0000000000 */
[----:B------:R-:W-:-:S15]  /*1380*/  NOP ;  /* 0x0000000000007918 */ /* 0x000fde0000000000 */
[----:B------:R-:W-:-:S02]  /*1390*/  NOP ;  /* 0x0000000000007918 */ /* 0x000fc40000000000 */
[----:B------:R-:W1:-:S15]  /*13a0*/  DSETP.GT.AND P6, PT, R18, RZ, PT ;  /* 0x000000ff1200722a */ /* 0x000e5e0003fc4000 */
[----:B------:R-:W-:-:S15]  /*13b0*/  NOP ;  /* 0x0000000000007918 */ /* 0x000fde0000000000 */
[----:B------:R-:W-:-:S15]  /*13c0*/  NOP ;  /* 0x0000000000007918 */ /* 0x000fde0000000000 */
[----:B------:R-:W-:-:S15]  /*13d0*/  NOP ;  /* 0x0000000000007918 */ /* 0x000fde0000000000 */
[----:B------:R-:W-:-:S04]  /*13e0*/  NOP ;  /* 0x0000000000007918 */ /* 0x000fc80000000000 */
[----:B------:R1:W2:Y:S02]  /*13f0*/  DSETP.NEU.AND P4, PT, R16, RZ, PT ;  /* 0x000000ff1000722a */ /* 0x0002a40003f8d000 */
[----:B-1----:R-:W-:Y:S02]  /*1400*/  FSEL R17, RZ, 1.875, !P6 ;  /* 0x3ff00000ff117808 */ /* 0x002fe40007000000 */
[----:B--2---:R-:W-:Y:S02]  /*1410*/  FSEL R0, R28, RZ, !P4 ;  /* 0x000000ff1c007208 */ /* 0x004fe40006000000 */
[----:B------:R-:W-:-:S03]  /*1420*/  FSEL R29, R29, R13, !P4 ;  /* 0x0000000d1d1d7208 */ /* 0x000fc60006000000 */
[----:B0-----:R-:W-:Y:S02]  /*1430*/  IMAD.MOV.U32 R4, RZ, RZ, R0 ;  /* 0x000000ffff047224 */ /* 0x001fe400078e0000 */
[----:B------:R-:W-:-:S15]  /*1440*/  IMAD.MOV.U32 R5, RZ, RZ, R29 ;  /* 0x000000ffff057224 */ /* 0x000fde00078e001d */
[----:B------:R-:W-:-:S15]  /*1450*/  NOP ;  /* 0x0000000000007918 */ /* 0x000fde0000000000 */
[----:B------:R-:W-:-:S15]  /*1460*/  NOP ;  /* 0x0000000000007918 */ /* 0x000fde0000000000 */
[----:B------:R-:W-:-:S08]  /*1470*/  NOP ;  /* 0x0000000000007918 */ /* 0x000fd00000000000 */
[----:B------:R-:W0:-:S15]  /*1480*/  DSETP.GT.AND P1, PT, R10, RZ, PT ;  /* 0x000000ff0a00722a */ /* 0x000e1e0003f24000 */
        /* <DEDUP_REMOVED lines=8> */
[----:B------:R-:W-:-:S15]  /*1510*/  STG.E.128 desc[UR4][R2.64+0x800], R8 ;  /* 0x0008000802007986 */ /* 0x000fde000c101d04 */
[----:B------:R-:W-:-:S15]  /*1520*/  NOP ;  /* 0x0000000000007918 */ /* 0x000fde0000000000 */
[----:B------:R-:W-:-:S15]  /*1530*/  NOP ;  /* 0x0000000000007918 */ /* 0x000fde0000000000 */
[----:B------:R-:W-:-:S08]  /*1540*/  NOP ;  /* 0x0000000000007918 */ /* 0x000fd00000000000 */
[----:B------:R-:W0:Y:S02]  /*1550*/  DSETP.NEU.AND P2, PT, R18, RZ, PT ;  /* 0x000000ff1200722a */ /* 0x000e240003f4d000 */
[----:B0-----:R-:W-:Y:S02]  /*1560*/  FSEL R16, R30, RZ, !P2 ;  /* 0x000000ff1e107208 */ /* 0x001fe40005000000 */
[----:B------:R-:W-:-:S03]  /*1570*/  FSEL R17, R31, R17, !P2 ;  /* 0x000000111f117208 */ /* 0x000fc60005000000 */
[----:B------:R-:W-:Y:S02]  /*1580*/  IMAD.MOV.U32 R6, RZ, RZ, R16 ;  /* 0x000000ffff067224 */ /* 0x000fe400078e0010 */
[----:B------:R-:W-:-:S05]  /*1590*/  IMAD.MOV.U32 R7, RZ, RZ, R17 ;  /* 0x000000ffff077224 */ /* 0x000fca00078e0011 */
[----:B------:R0:W-:-:S15]  /*15a0*/  STG.E.128 desc[UR4][R2.64+0x1000], R4 ;  /* 0x0010000402007986 */ /* 0x0001de000c101d04 */
[----:B------:R-:W-:-:S15]  /*15b0*/  NOP ;  /* 0x0000000000007918 */ /* 0x000fde0000000000 */
[----:B------:R-:W-:-:S15]  /*15c0*/  NOP ;  /* 0x0000000000007918 */ /* 0x000fde0000000000 */
[----:B------:R-:W-:-:S05]  /*15d0*/  NOP ;  /* 0x0000000000007918 */ /* 0x000fca0000000000 */
[----:B------:R-:W1:Y:S02]  /*15e0*/  DSETP.GT.AND P1, PT, R24, RZ, PT ;  /* 0x000000ff1800722a */ /* 0x000e640003f24000 */
[----:B-1----:R-:W-:-:S15]  /*15f0*/  FSEL R15, RZ, 1.875, !P1 ;  /* 0x3ff00000ff0f7808 */ /* 0x002fde0004800000 */
[----:B------:R-:W-:-:S15]  /*1600*/  NOP ;  /* 0x0000000000007918 */ /* 0x000fde0000000000 */
[----:B------:R-:W-:-:S15]  /*1610*/  NOP ;  /* 0x0000000000007918 */ /* 0x000fde0000000000 */
[----:B------:R-:W-:-:S15]  /*1620*/  NOP ;  /* 0x0000000000007918 */ /* 0x000fde0000000000 */
[----:B------:R-:W-:-:S02]  /*1630*/  NOP ;  /* 0x0000000000007918 */ /* 0x000fc40000000000 */
[----:B------:R-:W1:Y:S02]  /*1640*/  DSETP.GT.AND P0, PT, R26, RZ, PT ;  /* 0x000000ff1a00722a */ /* 0x000e640003f04000 */
[----:B-1----:R-:W-:-:S15]  /*1650*/  FSEL R13, RZ, 1.875, !P0 ;  /* 0x3ff00000ff0d7808 */ /* 0x002fde0004000000 */
[----:B------:R-:W-:-:S15]  /*1660*/  NOP ;  /* 0x0000000000007918 */ /* 0x000fde0000000000 */
[----:B------:R-:W-:-:S15]  /*1670*/  NOP ;  /* 0x0000000000007918 */ /* 0x000fde0000000000 */
[----:B------:R-:W-:-:S15]  /*1680*/  NOP ;  /* 0x0000000000007918 */ /* 0x000fde0000000000 */
[----:B------:R-:W-:-:S02]  /*1690*/  NOP ;  /* 0x0000000000007918 */ /* 0x000fc40000000000 */
[----:B------:R-:W1:Y:S02]  /*16a0*/  DSETP.NEU.AND P5, PT, R24, RZ, PT ;  /* 0x000000ff1800722a */ /* 0x000e640003fad000 */
[----:B-1----:R-:W-:Y:S02]  /*16b0*/  FSEL R14, R32, RZ, !P5 ;  /* 0x000000ff200e7208 */ /* 0x002fe40006800000 */
[----:B------:R-:W-:-:S03]  /*16c0*/  FSEL R15, R33, R15, !P5 ;  /* 0x0000000f210f7208 */ /* 0x000fc60006800000 */
[----:B0-----:R-:W-:Y:S02]  /*16d0*/  IMAD.MOV.U32 R4, RZ, RZ, R14 ;  /* 0x000000ffff047224 */ /* 0x001fe400078e000e */
[----:B------:R-:W-:-:S15]  /*16e0*/  IMAD.MOV.U32 R5, RZ, RZ, R15 ;  /* 0x000000ffff057224 */ /* 0x000fde00078e000f */
[----:B------:R-:W-:-:S15]  /*16f0*/  NOP ;  /* 0x0000000000007918 */ /* 0x000fde0000000000 */
[----:B------:R-:W-:-:S15]  /*1700*/  NOP ;  /* 0x0000000000007918 */ /* 0x000fde0000000000 */
[----:B------:R-:W-:-:S10]  /*1710*/  NOP ;  /* 0x0000000000007918 */ /* 0x000fd40000000000 */
[----:B------:R-:W0:Y:S02]  /*1720*/  DSETP.NEU.AND P3, PT, R26, RZ, PT ;  /* 0x000000ff1a00722a */ /* 0x000e240003f6d000 */
[----:B0-----:R-:W-:Y:S02]  /*1730*/  FSEL R12, R34, RZ, !P3 ;  /* 0x000000ff220c7208 */ /* 0x001fe40005800000 */
[----:B------:R-:W-:-:S03]  /*1740*/  FSEL R13, R35, R13, !P3 ;  /* 0x0000000d230d7208 */ /* 0x000fc60005800000 */
[----:B------:R-:W-:Y:S02]  /*1750*/  IMAD.MOV.U32 R6, RZ, RZ, R12 ;  /* 0x000000ffff067224 */ /* 0x000fe400078e000c */
[----:B------:R-:W-:-:S05]  /*1760*/  IMAD.MOV.U32 R7, RZ, RZ, R13 ;  /* 0x000000ffff077224 */ /* 0x000fca00078e000d */
[----:B------:R-:W-:Y:S01]  /*1770*/  STG.E.128 desc[UR4][R2.64+0x1800], R4 ;  /* 0x0018000402007986 */ /* 0x000fe2000c101d04 */
[----:B------:R-:W-:Y:S05]  /*1780*/  EXIT ;  /* 0x000000000000794d */ /* 0x000fea0003800000 */
.L_x_8908:
        /* <DEDUP_REMOVED lines=15> */
.L_x_31098:


//--------------------- .text._ZN2at6native29vectorized_elementwise_kernelILi4ENS0_13BinaryFunctorIdddZZZNS0_21heaviside_kernel_cudaERNS_18TensorIteratorBaseEENKUlvE_clEvENKUlvE4_clEvEUlddE_EESt5arrayIPcLm3EEEEviT0_T1_ --------------------------
	.section	.text._ZN2at6native29vectorized_elementwise_kernelILi4ENS0_13BinaryFunctorIdddZZZNS0_21heaviside_kernel_cudaERNS_18TensorIteratorBaseEENKUlvE_clEvENKUlvE4_clEvEUlddE_EESt5arrayIPcLm3EEEEviT0_T1_,"ax",@progbits
	.align	128
        .global         _ZN2at6native29vectorized_elementwise_kernelILi4ENS0_13BinaryFunctorIdddZZZNS0_21heaviside_kernel_cudaERNS_18TensorIteratorBaseEENKUlvE_clEvENKUlvE4_clEvEUlddE_EESt5arrayIPcLm3EEEEviT0_T1_
        .type           _ZN2at6native29vectorized_elementwise_kernelILi4ENS0_13BinaryFunctorIdddZZZNS0_21heaviside_kernel_cudaERNS_18TensorIteratorBaseEENKUlvE_clEvENKUlvE4_clEvEUlddE_EESt5arrayIPcLm3EEEEviT0_T1_,@function
        .size           _ZN2at6native29vectorized_elementwise_kernelILi4ENS0_13BinaryFunctorIdddZZZNS0_21heaviside_kernel_cudaERNS_18TensorIteratorBaseEENKUlvE_clEvENKUlvE4_clEvEUlddE_EESt5arrayIPcLm3EEEEviT0_T1_,(.L_x_31099 - _ZN2at6native29vectorized_elementwise_kernelILi4ENS0_13BinaryFunctorIdddZZZNS0_21heaviside_kernel_cudaERNS_18TensorIteratorBaseEENKUlvE_clEvENKUlvE4_clEvEUlddE_EESt5arrayIPcLm3EEEEviT0_T1_)
        .other          _ZN2at6native29vectorized_elementwise_kernelILi4ENS0_13BinaryFunctorIdddZZZNS0_21heaviside_kernel_cudaERNS_18TensorIteratorBaseEENKUlvE_clEvENKUlvE4_clEvEUlddE_EESt5arrayIPcLm3EEEEviT0_T1_,@"STO_CUDA_ENTRY STV_DEFAULT"
_ZN2at6native29vectorized_elementwise_kernelILi4ENS0_13BinaryFunctorIdddZZZNS0_21heaviside_kernel_cudaERNS_18TensorIteratorBaseEENKUlvE_clEvENKUlvE4_clEvEUlddE_EESt5arrayIPcLm3EEEEviT0_T1_:
.text._ZN2at6native29vectorized_elementwise_kernelILi4ENS0_13BinaryFunctorIdddZZZNS0_21heaviside_kernel_cudaERNS_18TensorIteratorBaseEENKUlvE_clEvENKUlvE4_clEvEUlddE_EESt5arrayIPcLm3EEEEviT0_T1_:
        /* <DEDUP_REMOVED lines=207> */
.L_x_8912:
[----:B------:R-:W-:-:S13]  /*0cf0*/  ISETP.GE.U32.AND P0, PT, R3, R2, PT ;  /* 0x000000020300720c */ /* 0x000fda0003f06070 */
[----:B------:R-:W-:Y:S05]  /*0d00*/  @P0 BRA `(.L_x_8914) ;  /* 0x0000000000300947 */ /* 0x000fea0003800000 */
[----:B0-----:R-:W0:Y:S01]  /*0d10*/  LDC.64 R4, c[0x0][0x388] ;  /* 0x0000e200ff047b82 */ /* 0x001e220000000a00 */
[----:B------:R-:W-:Y:S02]  /*0d20*/  IMAD.IADD R7, R0, 0x1, R3 ;  /* 0x0000000100077824 */ /* 0x000fe400078e0203 */
[----:B------:R-:W-:Y:S02]  /*0d30*/  VIADD R3, R3, 0x80 ;  /* 0x0000008003037836 */ /* 0x000fe40000000000 */
[----:B0-----:R-:W-:-:S05]  /*0d40*/  IMAD.WIDE.U32 R4, R7, 0x8, R4 ;  /* 0x0000000807047825 */ /* 0x001fca00078e0004 */
[----:B------:R1:W-:Y:S02]  /*0d50*/  STG.E.64 desc[UR4][R4.64], R8 ;  /* 0x0000000804007986 */ /* 0x0003e4000c101b04 */
.L_x_8913:
[----:B------:R-:W-:-:S13]  /*0d60*/  ISETP.GE.U32.AND P0, PT, R3, R2, PT ;  /* 0x000000020300720c */ /* 0x000fda0003f06070 */
[----:B------:R-:W-:Y:S05]  /*0d70*/  @P0 BRA `(.L_x_8915) ;  /* 0x0000000000300947 */ /* 0x000fea0003800000 */
[----:B01----:R-:W0:Y:S01]  /*0d80*/  LDC.64 R4, c[0x0][0x388] ;  /* 0x0000e200ff047b82 */ /* 0x003e220000000a00 */
[----:B------:R-:W-:Y:S02]  /*0d90*/  IMAD.IADD R7, R0, 0x1, R3 ;  /* 0x0000000100077824 */ /* 0x000fe400078e0203 */
[----:B------:R-:W-:Y:S02]  /*0da0*/  VIADD R3, R3, 0x80 ;  /* 0x0000008003037836 */ /* 0x000fe40000000000 */
[----:B0-----:R-:W-:-:S05]  /*0db0*/  IMAD.WIDE.U32 R4, R7, 0x8, R4 ;  /* 0x0000000807047825 */ /* 0x001fca00078e0004 */
[----:B------:R1:W-:Y:S02]  /*0dc0*/  STG.E.64 desc[UR4][R4.64], R10 ;  /* 0x0000000a04007986 */ /* 0x0003e4000c101b04 */
.L_x_8914:
[----:B------:R-:W-:-:S13]  /*0dd0*/  ISETP.GE.U32.AND P0, PT, R3, R2, PT ;  /* 0x000000020300720c */ /* 0x000fda0003f06070 */
[----:B------:R-:W-:Y:S05]  /*0de0*/  @P0 BRA `(.L_x_8916) ;  /* 0x0000000000340947 */ /* 0x000fea0003800000 */
[----:B01----:R-:W0:Y:S01]  /*0df0*/  LDC.64 R4, c[0x0][0x388] ;  /* 0x0000e200ff047b82 */ /* 0x003e220000000a00 */
[----:B------:R-:W-:Y:S02]  /*0e00*/  IMAD.IADD R7, R0, 0x1, R3 ;  /* 0x0000000100077824 */ /* 0x000fe400078e0203 */
[----:B------:R-:W-:Y:S02]  /*0e10*/  VIADD R3, R3, 0x80 ;  /* 0x0000008003037836 */ /* 0x000fe40000000000 */
[----:B0-----:R-:W-:-:S05]  /*0e20*/  IMAD.WIDE.U32 R4, R7, 0x8, R4 ;  /* 0x0000000807047825 */ /* 0x001fca00078e0004 */
[----:B------:R2:W-:Y:S02]  /*0e30*/  STG.E.64 desc[UR4][R4.64], R12 ;  /* 0x0000000c04007986 */ /* 0x0005e4000c101b04 */
.L_x_8915:
        /* <DEDUP_REMOVED lines=8> */
.L_x_8916:
[----:B------:R-:W-:Y:S05]  /*0ec0*/  BSYNC.RELIABLE B1 ;  /* 0x0000000000017941 */ /* 0x000fea0003800100 */
.L_x_8911:
[----:B------:R-:W-:-:S13]  /*0ed0*/  ISETP.GE.U32.AND P0, PT, R3, R2, PT ;  /* 0x000000020300720c */ /* 0x000fda0003f06070 */
[----:B012---:R-:W0:Y:S01]  /*0ee0*/  @!P0 LDC.64 R4, c[0x0][0x388] ;  /* 0x0000e200ff048b82 */ /* 0x007e220000000a00 */
[----:B------:R-:W-:Y:S02]  /*0ef0*/  @!P0 IMAD.IADD R7, R0, 0x1, R3 ;  /* 0x0000000100078824 */ /* 0x000fe400078e0203 */
[----:B------:R-:W-:Y:S02]  /*0f00*/  @!P0 VIADD R3, R3, 0x80 ;  /* 0x0000008003038836 */ /* 0x000fe40000000000 */
[----:B0-----:R-:W-:-:S05]  /*0f10*/  @!P0 IMAD.WIDE.U32 R4, R7, 0x8, R4 ;  /* 0x0000000807048825 */ /* 0x001fca00078e0004 */
[----:B------:R3:W-:Y:S02]  /*0f20*/  @!P0 STG.E.64 desc[UR4][R4.64], R18 ;  /* 0x0000001204008986 */ /* 0x0007e4000c101b04 */
.L_x_8917:
[----:B------:R-:W-:Y:S05]  /*0f30*/  BSYNC.RECONVERGENT B0 ;  /* 0x0000000000007941 */ /* 0x000fea0003800200 */
.L_x_8910:
        /* <DEDUP_REMOVED lines=8> */
.L_x_8909:
[----:B------:R-:W0:Y:S01]  /*0fc0*/  S2R R37, SR_TID.X ;  /* 0x0000000000257919 */ /* 0x000e220000002100 */
[----:B------:R-:W1:Y:S08]  /*0fd0*/  LDC.64 R2, c[0x0][0x390] ;  /* 0x0000e400ff027b82 */ /* 0x000e700000000a00 */
[----:B------:R-:W2:Y:S01]  /*0fe0*/  LDC.64 R12, c[0x0][0x398] ;  /* 0x0000e600ff0c7b82 */ /* 0x000ea20000000a00 */
[----:B-1----:R-:W-:-:S04]  /*0ff0*/  IMAD.WIDE.U32 R2, R0, 0x8, R2 ;  /* 0x0000000800027825 */ /* 0x002fc800078e0002 */
[----:B0-----:R-:W-:-:S04]  /*1000*/  IMAD.WIDE.U32 R2, R37, 0x20, R2 ;  /* 0x0000002025027825 */ /* 0x001fc800078e0002 */
[----:B--2---:R-:W-:Y:S01]  /*1010*/  IMAD.WIDE.U32 R12, R0, 0x8, R12 ;  /* 0x00000008000c7825 */ /* 0x004fe200078e000c */
[----:B------:R-:W2:Y:S04]  /*1020*/  LDG.E.ENL2.256 R8, R4, desc[UR4][R2.64] ;  /* 0xfe0000040204797e */ /* 0x000ea80008121908 */
[----:B------:R0:W3:Y:S01]  /*1030*/  LDG.E.ENL2.256 R24, R20, desc[UR4][R2.64+0x1000] ;  /* 0xfe0080040214797e */ /* 0x0000e20008121918 */
[----:B------:R-:W-:-:S05]  /*1040*/  IMAD.WIDE.U32 R36, R37, 0x20, R12 ;  /* 0x0000002025247825 */ /* 0x000fca00078e000c */
[----:B------:R-:W4:Y:S04]  /*1050*/  LDG.E.ENL2.256 R16, R12, desc[UR4][R36.64] ;  /* 0xfe000004240c797e */ /* 0x000f280008121910 */
[----:B------:R-:W5:Y:S01]  /*1060*/  LDG.E.ENL2.256 R32, R28, desc[UR4][R36.64+0x1000] ;  /* 0xfe008004241c797e */ /* 0x000f620008121920 */
[----:B0-----:R-:W0:Y:S02]  /*1070*/  LDC.64 R2, c[0x0][0x388] ;  /* 0x0000e200ff027b82 */ /* 0x001e240000000a00 */
[----:B0-----:R-:W-:Y:S01]  /*1080*/  IMAD.WIDE.U32 R2, R0, 0x8, R2 ;  /* 0x0000000800027825 */ /* 0x001fe200078e0002 */
[----:B--2---:R-:W0:-:S15]  /*1090*/  DSETP.GT.AND P1, PT, R4, RZ, PT ;  /* 0x000000ff0400722a */ /* 0x004e1e0003f24000 */
[----:B------:R-:W-:-:S15]  /*10a0*/  NOP ;  /* 0x0000000000007918 */ /* 0x000fde0000000000 */
[----:B------:R-:W-:-:S15]  /*10b0*/  NOP ;  /* 0x0000000000007918 */ /* 0x000fde0000000000 */
[----:B------:R-:W-:-:S15]  /*10c0*/  NOP ;  /* 0x0000000000007918 */ /* 0x000fde0000000000 */
[----:B------:R-:W-:-:S04]  /*10d0*/  NOP ;  /* 0x0000000000007918 */ /* 0x000fc80000000000 */
[----:B------:R0:W4:Y:S02]  /*10e0*/  DSETP.NEU.AND P4, PT, R4, RZ, PT ;  /* 0x000000ff0400722a */ /* 0x0001240003f8d000 */
[----:B0-----:R-:W-:-:S04]  /*10f0*/  FSEL R5, RZ, 1.875, !P1 ;  /* 0x3ff00000ff057808 */ /* 0x001fc80004800000 */
[----:B----4-:R-:W-:Y:S02]  /*1100*/  FSEL R5, R13, R5, !P4 ;  /* 0x000000050d057208 */ /* 0x010fe40006000000 */
        /* <DEDUP_REMOVED lines=14> */
[----:B------:R-:W-:-:S15]  /*11f0*/  FSEL R7, R15, R7, !P2 ;  /* 0x000000070f077208 */ /* 0x000fde0005000000 */
[----:B------:R-:W-:-:S15]  /*1200*/  NOP ;  /* 0x0000000000007918 */ /* 0x000fde0000000000 */
[----:B------:R-:W-:-:S15]  /*1210*/  NOP ;  /* 0x0000000000007918 */ /* 0x000fde0000000000 */
[----:B------:R-:W-:-:S13]  /*1220*/  NOP ;  /* 0x0000000000007918 */ /* 0x000fda0000000000 */
[----:B------:R-:W-:-:S15]  /*1230*/  DSETP.GT.AND P6, PT, R8, RZ, PT ;  /* 0x000000ff0800722a */ /* 0x000fde0003fc4000 */
[----:B------:R-:W-:-:S15]  /*1240*/  NOP ;  /* 0x0000000000007918 */ /* 0x000fde0000000000 */
[----:B------:R-:W-:-:S15]  /*1250*/  NOP ;  /* 0x0000000000007918 */ /* 0x000fde0000000000 */
[----:B------:R-:W-:-:S15]  /*1260*/  NOP ;  /* 0x0000000000007918 */ /* 0x000fde0000000000 */
[----:B------:R-:W-:-:S04]  /*1270*/  NOP ;  /* 0x0000000000007918 */ /* 0x000fc80000000000 */
[----:B---3--:R-:W0:Y:S02]  /*1280*/  DSETP.GT.AND P0, PT, R20, RZ, PT ;  /* 0x000000ff1400722a */ /* 0x008e240003f04000 */
[----:B0-----:R-:W-:-:S15]  /*1290*/  FSEL R13, RZ, 1.875, !P0 ;  /* 0x3ff00000ff0d7808 */ /* 0x001fde0004000000 */
[----:B------:R-:W-:-:S15]  /*12a0*/  NOP ;  /* 0x0000000000007918 */ /* 0x000fde0000000000 */
[----:B------:R-:W-:-:S15]  /*12b0*/  NOP ;  /* 0x0000000000007918 */ /* 0x000fde0000000000 */
[----:B------:R-:W-:-:S15]  /*12c0*/  NOP ;  /* 0x0000000000007918 */ /* 0x000fde0000000000 */
[----:B------:R-:W-:-:S02]  /*12d0*/  NOP ;  /* 0x0000000000007918 */ /* 0x000fc40000000000 */
[----:B------:R0:W1:Y:S02]  /*12e0*/  DSETP.NEU.AND P5, PT, R8, RZ, PT ;  /* 0x000000ff0800722a */ /* 0x0000640003fad000 */
[----:B0-----:R-:W-:Y:S02]  /*12f0*/  FSEL R9, RZ, 1.875, !P6 ;  /* 0x3ff00000ff097808 */ /* 0x001fe40007000000 */
[----:B-1----:R-:W-:Y:S02]  /*1300*/  FSEL R8, R16, RZ, !P5 ;  /* 0x000000ff10087208 */ /* 0x002fe40006800000 */
[----:B------:R-:W-:-:S15]  /*1310*/  FSEL R9, R17, R9, !P5 ;  /* 0x0000000911097208 */ /* 0x000fde0006800000 */
[----:B------:R-:W-:-:S15]  /*1320*/  NOP ;  /* 0x0000000000007918 */ /* 0x000fde0000000000 */
[----:B------:R-:W-:-:S15]  /*1330*/  NOP ;  /* 0x0000000000007918 */ /* 0x000fde0000000000 */
[----:B------:R-:W-:-:S13]  /*1340*/  NOP ;  /* 0x0000000000007918 */ /* 0x000fda0000000000 */
        /* <DEDUP_REMOVED lines=9> */
[----:B------:R0:W-:-:S15]  /*13e0*/  STG.E.ENL2.256 desc[UR4][R2.64], R4, R8 ;  /* 0xf80000040208797f */ /* 0x0001de000f121804 */
[----:B------:R-:W-:-:S15]  /*13f0*/  NOP ;  /* 0x0000000000007918 */ /* 0x000fde0000000000 */
[----:B------:R-:W-:-:S15]  /*1400*/  NOP ;  /* 0x0000000000007918 */ /* 0x000fde0000000000 */
[----:B------:R-:W-:-:S08]  /*1410*/  NOP ;  /* 0x0000000000007918 */ /* 0x000fd00000000000 */
[----:B------:R-:W5:Y:S02]  /*1420*/  DSETP.NEU.AND P4, PT, R20, RZ, PT ;  /* 0x000000ff1400722a */ /* 0x000f640003f8d000 */
[----:B-----5:R-:W-:Y:S02]  /*1430*/  FSEL R29, R29, R13, !P4 ;  /* 0x0000000d1d1d7208 */ /* 0x020fe40006000000 */
[----:B------:R-:W-:-:S03]  /*1440*/  FSEL R0, R28, RZ, !P4 ;  /* 0x000000ff1c007208 */ /* 0x000fc60006000000 */
[----:B0-----:R-:W-:Y:S02]  /*1450*/  IMAD.MOV.U32 R5, RZ, RZ, R29 ;  /* 0x000000ffff057224 */ /* 0x001fe400078e001d */
[----:B------:R-:W-:-:S15]  /*1460*/  IMAD.MOV.U32 R4, RZ, RZ, R0 ;  /* 0x000000ffff047224 */ /* 0x000fde00078e0000 */
[----:B------:R-:W-:-:S15]  /*1470*/  NOP ;  /* 0x0000000000007918 */ /* 0x000fde0000000000 */
[----:B------:R-:W-:-:S15]  /*1480*/  NOP ;  /* 0x0000000000007918 */ /* 0x000fde0000000000 */
[----:B------:R-:W-:-:S10]  /*1490*/  NOP ;  /* 0x0000000000007918 */ /* 0x000fd40000000000 */
        /* <DEDUP_REMOVED lines=20> */
[----:B------:R-:W-:-:S03]  /*15e0*/  FSEL R17, R31, R17, !P2 ;  /* 0x000000111f117208 */ /* 0x000fc60005000000 */
[----:B------:R-:W-:Y:S02]  /*15f0*/  IMAD.MOV.U32 R6, RZ, RZ, R16 ;  /* 0x000000ffff067224 */ /* 0x000fe400078e0010 */
        /* <DEDUP_REMOVED lines=17> */
[----:B------:R-:W-:Y:S01]  /*1710*/  STG.E.ENL2.256 desc[UR4][R2.64+0x1000], R4, R8 ;  /* 0xf80080040208797f */ /* 0x000fe2000f121804 */
[----:B------:R-:W-:Y:S05]  /*1720*/  EXIT ;  /* 0x000000000000794d */ /* 0x000fea0003800000 */
.L_x_8918:
        /* <DEDUP_REMOVED lines=13> */
.L_x_31099:


//--------------------- .text._ZN2at6native29vectorized_elementwise_kernelILi8ENS0_13BinaryFunctorIdddZZZNS0_21heaviside_kernel_cudaERNS_18TensorIteratorBaseEENKUlvE_clEvENKUlvE4_clEvEUlddE_EESt5arrayIPcLm3EEEEviT0_T1_ --------------------------
	.section	.text._ZN2at6native29vectorized_elementwise_kernelILi8ENS0_13BinaryFunctorIdddZZZNS0_21heaviside_kernel_cudaERNS_18TensorIteratorBaseEENKUlvE_clEvENKUlvE4_clEvEUlddE_EESt5arrayIPcLm3EEEEviT0_T1_,"ax",@progbits
	.align	128
        .global         _ZN2at6native29vectorized_elementwise_kernelILi8ENS0_13BinaryFunctorIdddZZZNS0_21heaviside_kernel_cudaERNS_18TensorIteratorBaseEENKUlvE_clEvENKUlvE4_clEvEUlddE_EESt5arrayIPcLm3EEEEviT0_T1_
        .type           _ZN2at6native29vectorized_elementwise_kernelILi8ENS0_13BinaryFunctorIdddZZZNS0_21heaviside_kernel_cudaERNS_18TensorIteratorBaseEENKUlvE_clEvENKUlvE4_clEvEUlddE_EESt5arrayIPcLm3EEEEviT0_T1_,@function
        .size           _ZN2at6native29vectorized_elementwise_kernelILi8ENS0_13BinaryFunctorIdddZZZNS0_21heaviside_kernel_cudaERNS_18TensorIteratorBaseEENKUlvE_clEvENKUlvE4_clEvEUlddE_EESt5arrayIPcLm3EEEEviT0_T1_,(.L_x_31100 - _ZN2at6native29vectorized_elementwise_kernelILi8ENS0_13BinaryFunctorIdddZZZNS0_21heaviside_kernel_cudaERNS_18TensorIteratorBaseEENKUlvE_clEvENKUlvE4_clEvEUlddE_EESt5arrayIPcLm3EEEEviT0_T1_)
        .other          _ZN2at6native29vectorized_elementwise_kernelILi8ENS0_13BinaryFunctorIdddZZZNS0_21heaviside_kernel_cudaERNS_18TensorIteratorBaseEENKUlvE_clEvENKUlvE4_clEvEUlddE_EESt5arrayIPcLm3EEEEviT0_T1_,@"STO_CUDA_ENTRY STV_DEFAULT"
_ZN2at6native29vectorized_elementwise_kernelILi8ENS0_13BinaryFunctorIdddZZZNS0_21heaviside_kernel_cudaERNS_18TensorIteratorBaseEENKUlvE_clEvENKUlvE4_clEvEUlddE_EESt5arrayIPcLm3EEEEviT0_T1_:
.text._ZN2at6native29vectorized_elementwise_kernelILi8ENS0_13BinaryFunctorIdddZZZNS0_21heaviside_kernel_cudaERNS_18TensorIteratorBaseEENKUlvE_clEvENKUlvE4_clEvEUlddE_EESt5arrayIPcLm3EEEEviT0_T1_:
[----:B------:R-:W-:Y:S01]  /*0000*/  LDC R1, c[0x0][0x37c] ;  /* 0x0000df00ff017b82 */ /* 0x000fe20000000800 */
[----:B------:R-:W-:Y:S05]  /*0010*/  EXIT ;  /* 0x000000000000794d */ /* 0x000fea0003800000 */
.L_x_8919:
        /* <DEDUP_REMOVED lines=14> */
.L_x_31100:


//--------------------- .text._ZN2at6native18elementwise_kernelILi128ELi4EZNS0_15gpu_kernel_implINS0_13BUnaryFunctorIdddZZZNS0_21heaviside_kernel_cudaERNS_18TensorIteratorBaseEENKUlvE_clEvENKUlvE4_clEvEUlddE_EEEEvS5_RKT_EUliE_EEviT1_ --------------------------
	.section	.text._ZN2at6native18elementwise_kernelILi128ELi4EZNS0_15gpu_kernel_implINS0_13BUnaryFunctorIdddZZZNS0_21heaviside_kernel_cudaERNS_18TensorIteratorBaseEENKUlvE_clEvENKUlvE4_clEvEUlddE_EEEEvS5_RKT_EUliE_EEviT1_,"ax",@progbits
	.align	128
        .global         _ZN2at6native18elementwise_kernelILi128ELi4EZNS0_15gpu_kernel_implINS0_13BUnaryFunctorIdddZZZNS0_21heaviside_kernel_cudaERNS_18TensorIteratorBaseEENKUlvE_clEvENKUlvE4_clEvEUlddE_EEEEvS5_RKT_EUliE_EEviT1_
        .type           _ZN2at6native18elementwise_kernelILi128ELi4EZNS0_15gpu_kernel_implINS0_13BUnaryFunctorIdddZZZNS0_21heaviside_kernel_cudaERNS_18TensorIteratorBaseEENKUlvE_clEvENKUlvE4_clEvEUlddE_EEEEvS5_RKT_EUliE_EEviT1_,@function
        .size           _ZN2at6native18elementwise_kernelILi128ELi4EZNS0_15gpu_kernel_implINS0_13BUnaryFunctorIdddZZZNS0_21heaviside_kernel_cudaERNS_18TensorIteratorBaseEENKUlvE_clEvENKUlvE4_clEvEUlddE_EEEEvS5_RKT_EUliE_EEviT1_,(.L_x_31101 - _ZN2at6native18elementwise_kernelILi128ELi4EZNS0_15gpu_kernel_implINS0_13BUnaryFunctorIdddZZZNS0_21heaviside_kernel_cudaERNS_18TensorIteratorBaseEENKUlvE_clEvENKUlvE4_clEvEUlddE_EEEEvS5_RKT_EUliE_EEviT1_)
        .other          _ZN2at6native18elementwise_kernelILi128ELi4EZNS0_15gpu_kernel_implINS0_13BUnaryFunctorIdddZZZNS0_21heaviside_kernel_cudaERNS_18TensorIteratorBaseEENKUlvE_clEvENKUlvE4_clEvEUlddE_EEEEvS5_RKT_EUliE_EEviT1_,@"STO_CUDA_ENTRY STV_DEFAULT"
_ZN2at6native18elementwise_kernelILi128ELi4EZNS0_15gpu_kernel_implINS0_13BUnaryFunctorIdddZZZNS0_21heaviside_kernel_cudaERNS_18TensorIteratorBaseEENKUlvE_clEvENKUlvE4_clEvEUlddE_EEEEvS5_RKT_EUliE_EEviT1_:
.text._ZN2at6native18elementwise_kernelILi128ELi4EZNS0_15gpu_kernel_implINS0_13BUnaryFunctorIdddZZZNS0_21heaviside_kernel_cudaERNS_18TensorIteratorBaseEENKUlvE_clEvENKUlvE4_clEvEUlddE_EEEEvS5_RKT_EUliE_EEviT1_:
        /* <DEDUP_REMOVED lines=319> */
.L_x_8922:
        /* <DEDUP_REMOVED lines=16> */
[----:B--2---:R-:W3:Y:S02]  /*14f0*/  I2F.F64.S16 R2, R2 ;  /* 0x0000000200027312 */ /* 0x004ee40000101c00 */
[----:B---3--:R-:W-:Y:S05]  /*1500*/  BRA `(.L_x_8929) ;  /* 0x0000000c006c7947 */ /* 0x008fea0003800000 */
.L_x_8927:
[----:B------:R-:W2:Y:S02]  /*1510*/  LDG.E.U8 R2, desc[UR36][R4.64] ;  /* 0x0000002404027981 */ /* 0x000ea4000c1e1100 */
[----:B--2---:R-:W3:Y:S02]  /*1520*/  I2F.F64.U16 R2, R2 ;  /* 0x0000000200027312 */ /* 0x004ee40000101800 */
[----:B---3--:R-:W-:Y:S05]  /*1530*/  BRA `(.L_x_8929) ;  /* 0x0000000c00607947 */ /* 0x008fea0003800000 */
.L_x_8926:
        /* <DEDUP_REMOVED lines=9> */
.L_x_8931:
[----:B------:R-:W2:Y:S02]  /*15d0*/  LDG.E R2, desc[UR36][R4.64] ;  /* 0x0000002404027981 */ /* 0x000ea4000c1e1900 */
[----:B--2---:R-:W3:Y:S02]  /*15e0*/  I2F.F64 R2, R2 ;  /* 0x0000000200027312 */ /* 0x004ee40000201c00 */
[----:B---3--:R-:W-:Y:S05]  /*15f0*/  BRA `(.L_x_8929) ;  /* 0x0000000c00307947 */ /* 0x008fea0003800000 */
.L_x_8930:
[----:B------:R-:W2:Y:S02]  /*1600*/  LDG.E.U16 R2, desc[UR36][R4.64] ;  /* 0x0000002404027981 */ /* 0x000ea4000c1e1500 */
[----:B--2---:R-:W3:Y:S02]  /*1610*/  I2F.F64.S16 R2, R2 ;  /* 0x0000000200027312 */ /* 0x004ee40000101c00 */
[----:B---3--:R-:W-:Y:S05]  /*1620*/  BRA `(.L_x_8929) ;  /* 0x0000000c00247947 */ /* 0x008fea0003800000 */
.L_x_8925:
        /* <DEDUP_REMOVED lines=8> */
[----:B------:R-:W2:Y:S02]  /*16b0*/  F2F.F64.F32 R2, R2 ;  /* 0x0000000200027310 */ /* 0x000ea40000201800 */
[----:B--2---:R-:W-:Y:S05]  /*16c0*/  BRA `(.L_x_8929) ;  /* 0x0000000800fc7947 */ /* 0x004fea0003800000 */
.L_x_8933:
[----:B------:R-:W2:Y:S02]  /*16d0*/  LDG.E.U16 R0, desc[UR36][R4.64] ;  /* 0x0000002404007981 */ /* 0x000ea4000c1e1500 */
[----:B--2---:R-:W-:-:S05]  /*16e0*/  HADD2.F32 R0, -RZ, R0.H0_H0 ;  /* 0x20000000ff007230 */ /* 0x004fca0000004100 */
[----:B------:R-:W-:-:S04]  /*16f0*/  FMUL.FTZ R0, R0, 1 ;  /* 0x3f80000000007820 */ /* 0x000fc80000410000 */
[----:B------:R2:W3:Y:S02]  /*1700*/  F2F.F64.F32 R2, R0 ;  /* 0x0000000000027310 */ /* 0x0004e40000201800 */
[----:B--23--:R-:W-:Y:S05]  /*1710*/  BRA `(.L_x_8929) ;  /* 0x0000000800e87947 */ /* 0x00cfea0003800000 */
.L_x_8932:
        /* <DEDUP_REMOVED lines=10> */
.L_x_8935:
[----:B------:R-:W2:Y:S02]  /*17c0*/  LDG.E.U16 R4, desc[UR36][R4.64] ;  /* 0x0000002404047981 */ /* 0x000ea4000c1e1500 */
[----:B--2---:R-:W-:-:S05]  /*17d0*/  HADD2.F32 R0, -RZ, R4.H0_H0 ;  /* 0x20000004ff007230 */ /* 0x004fca0000004100 */
[----:B------:R-:W-:-:S04]  /*17e0*/  FMUL.FTZ R0, R0, 1 ;  /* 0x3f80000000007820 */ /* 0x000fc80000410000 */
[----:B------:R3:W4:Y:S02]  /*17f0*/  F2F.F64.F32 R2, R0 ;  /* 0x0000000000027310 */ /* 0x0007240000201800 */
[----:B---34-:R-:W-:Y:S05]  /*1800*/  BRA `(.L_x_8929) ;  /* 0x0000000800ac7947 */ /* 0x018fea0003800000 */
.L_x_8934:
[----:B------:R2:W5:Y:S01]  /*1810*/  LDG.E.64 R2, desc[UR36][R4.64] ;  /* 0x0000002404027981 */ /* 0x000562000c1e1b00 */
[----:B------:R-:W-:Y:S05]  /*1820*/  BRA `(.L_x_8929) ;  /* 0x0000000800a47947 */ /* 0x000fea0003800000 */
.L_x_8924:
        /* <DEDUP_REMOVED lines=13> */
.L_x_8938:
[----:B------:R1:W5:Y:S01]  /*1900*/  LDG.E.64 R2, desc[UR36][R4.64] ;  /* 0x0000002404027981 */ /* 0x000362000c1e1b00 */
[----:B------:R-:W-:Y:S05]  /*1910*/  BRA `(.L_x_8929) ;  /* 0x0000000800687947 */ /* 0x000fea0003800000 */
.L_x_8937:
        /* <DEDUP_REMOVED lines=24> */
[----:B------:R-:W-:-:S06]  /*1aa0*/  FMUL.FTZ R3, R3, 1 ;  /* 0x3f80000003037820 */ /* 0x000fcc0000410000 */
[----:B------:R-:W1:Y:S02]  /*1ab0*/  F2F.F64.F32 R2, R3 ;  /* 0x0000000300027310 */ /* 0x000e640000201800 */
[----:B-1----:R-:W-:Y:S05]  /*1ac0*/  BRA `(.L_x_8929) ;  /* 0x0000000400fc7947 */ /* 0x002fea0003800000 */
.L_x_8940:
        /* <DEDUP_REMOVED lines=13> */
[----:B-12---:R-:W-:Y:S05]  /*1ba0*/  BRA `(.L_x_8929) ;  /* 0x0000000400c47947 */ /* 0x006fea0003800000 */
.L_x_8939:
[----:B------:R-:W2:Y:S02]  /*1bb0*/  LDG.E.U16 R0, desc[UR36][R4.64] ;  /* 0x0000002404007981 */ /* 0x000ea4000c1e1500 */
[----:B--2---:R-:W-:-:S04]  /*1bc0*/  IMAD.U32 R0, R0, 0x10000, RZ ;  /* 0x0001000000007824 */ /* 0x004fc800078e00ff */
[----:B------:R-:W-:-:S04]  /*1bd0*/  FMUL.FTZ R0, R0, 1 ;  /* 0x3f80000000007820 */ /* 0x000fc80000410000 */
[----:B------:R1:W2:Y:S02]  /*1be0*/  F2F.F64.F32 R2, R0 ;  /* 0x0000000000027310 */ /* 0x0002a40000201800 */
[----:B-12---:R-:W-:Y:S05]  /*1bf0*/  BRA `(.L_x_8929) ;  /* 0x0000000400b07947 */ /* 0x006fea0003800000 */
.L_x_8936:
        /* <DEDUP_REMOVED lines=9> */
[----:B--2---:R-:W1:Y:S02]  /*1c90*/  I2F.F64.U16 R2, R2 ;  /* 0x0000000200027312 */ /* 0x004e640000101800 */
[----:B-1----:R-:W-:Y:S05]  /*1ca0*/  BRA `(.L_x_8929) ;  /* 0x0000000400847947 */ /* 0x002fea0003800000 */
.L_x_8943:
        /* <DEDUP_REMOVED lines=21> */
.L_x_8945:
[----:B------:R-:W-:Y:S05]  /*1e00*/  BSYNC.RECONVERGENT B0 ;  /* 0x0000000000007941 */ /* 0x000fea0003800200 */
.L_x_8944:
[----:B------:R-:W-:Y:S02]  /*1e10*/  SHF.L.U32 R0, R0, 0x14, RZ ;  /* 0x0000001400007819 */ /* 0x000fe400000006ff */
[----:B------:R-:W-:-:S04]  /*1e20*/  LEA R2, R2, 0x3b800000, 0x17 ;  /* 0x3b80000002027811 */ /* 0x000fc800078eb8ff */
[----:B------:R-:W-:-:S05]  /*1e30*/  LOP3.LUT R0, R2, R0, R7, 0xfe, !PT ;  /* 0x0000000002007212 */ /* 0x000fca00078efe07 */
[----:B------:R-:W-:-:S04]  /*1e40*/  FMUL.FTZ R0, R0, 1 ;  /* 0x3f80000000007820 */ /* 0x000fc80000410000 */
[----:B------:R1:W2:Y:S02]  /*1e50*/  F2F.F64.F32 R2, R0 ;  /* 0x0000000000027310 */ /* 0x0002a40000201800 */
[----:B-12---:R-:W-:Y:S05]  /*1e60*/  BRA `(.L_x_8929) ;  /* 0x0000000400147947 */ /* 0x006fea0003800000 */
.L_x_8942:
        /* <DEDUP_REMOVED lines=21> */
.L_x_8947:
[----:B------:R-:W-:Y:S05]  /*1fc0*/  BSYNC.RECONVERGENT B0 ;  /* 0x0000000000007941 */ /* 0x000fea0003800200 */
.L_x_8946:
[----:B------:R-:W-:Y:S01]  /*1fd0*/  IMAD.SHL.U32 R0, R0, 0x200000, RZ ;  /* 0x0020000000007824 */ /* 0x000fe200078e00ff */
[----:B------:R-:W-:-:S04]  /*1fe0*/  LEA R2, R2, 0x37800000, 0x17 ;  /* 0x3780000002027811 */ /* 0x000fc800078eb8ff */
[----:B------:R-:W-:-:S05]  /*1ff0*/  LOP3.LUT R0, R2, R0, R7, 0xfe, !PT ;  /* 0x0000000002007212 */ /* 0x000fca00078efe07 */
[----:B------:R-:W-:-:S04]  /*2000*/  FMUL.FTZ R0, R0, 1 ;  /* 0x3f80000000007820 */ /* 0x000fc80000410000 */
[----:B------:R1:W2:Y:S02]  /*2010*/  F2F.F64.F32 R2, R0 ;  /* 0x0000000000027310 */ /* 0x0002a40000201800 */
[----:B-12---:R-:W-:Y:S05]  /*2020*/  BRA `(.L_x_8929) ;  /* 0x0000000000a47947 */ /* 0x006fea0003800000 */
.L_x_8941:
[----:B------:R-:W-:-:S09]  /*2030*/  UISETP.NE.AND UP0, UPT, UR4, 0x1c, UPT ;  /* 0x0000001c0400788c */ /* 0x000fd2000bf05270 */
[----:B------:R-:W-:Y:S05]  /*2040*/  BRA.U !UP0, `(.L_x_8948) ;  /* 0x0000000108947547 */ /* 0x000fea000b800000 */
[----:B------:R-:W-:-:S09]  /*2050*/  UISETP.NE.AND UP0, UPT, UR4, 0x1d, UPT ;  /* 0x0000001d0400788c */ /* 0x000fd2000bf05270 */
[----:B------:R-:W-:Y:S05]  /*2060*/  BRA.U !UP0, `(.L_x_8949) ;  /* 0x0000000108807547 */ /* 0x000fea000b800000 */
[----:B------:R-:W-:-:S09]  /*2070*/  UISETP.NE.AND UP0, UPT, UR4, 0x2c, UPT ;  /* 0x0000002c0400788c */ /* 0x000fd2000bf05270 */
[----:B------:R-:W-:Y:S05]  /*2080*/  BRA.U !UP0, `(.L_x_8950) ;  /* 0x0000000108487547 */ /* 0x000fea000b800000 */
.L_x_8928:
        /* <DEDUP_REMOVED lines=16> */
.L_x_8951:
[----:B------:R-:W-:Y:S01]  /*2190*/  CS2R R2, SRZ ;  /* 0x0000000000027805 */ /* 0x000fe2000001ff00 */
[----:B------:R-:W-:Y:S06]  /*21a0*/  BRA `(.L_x_8929) ;  /* 0x0000000000447947 */ /* 0x000fec0003800000 */
.L_x_8950:
[----:B------:R-:W2:Y:S01]  /*21b0*/  LDG.E.U8 R0, desc[UR36][R4.64] ;  /* 0x0000002404007981 */ /* 0x000ea2000c1e1100 */
[----:B------:R-:W-:Y:S01]  /*21c0*/  MOV R2, 0x0 ;  /* 0x0000000000027802 */ /* 0x000fe20000000f00 */
        /* <DEDUP_REMOVED lines=8> */
[----:B------:R1:W2:Y:S02]  /*2250*/  @P0 F2F.F64.F32 R2, R0 ;  /* 0x0000000000020310 */ /* 0x0002a40000201800 */
[----:B-12---:R-:W-:Y:S05]  /*2260*/  BRA `(.L_x_8929) ;  /* 0x0000000000147947 */ /* 0x006fea0003800000 */
.L_x_8949:
[----:B------:R-:W2:Y:S02]  /*2270*/  LDG.E.64 R2, desc[UR36][R4.64] ;  /* 0x0000002404027981 */ /* 0x000ea4000c1e1b00 */
[----:B--2---:R-:W1:Y:S02]  /*2280*/  I2F.F64.U64 R2, R2 ;  /* 0x0000000200027312 */ /* 0x004e640000301800 */
[----:B-1----:R-:W-:Y:S05]  /*2290*/  BRA `(.L_x_8929) ;  /* 0x0000000000087947 */ /* 0x002fea0003800000 */
.L_x_8948:
[----:B------:R-:W2:Y:S02]  /*22a0*/  LDG.E R2, desc[UR36][R4.64] ;  /* 0x0000002404027981 */ /* 0x000ea4000c1e1900 */
[----:B--2---:R-:W0:Y:S02]  /*22b0*/  I2F.F64.U32 R2, R2 ;  /* 0x0000000200027312 */ /* 0x004e240000201800 */
.L_x_8929:
[----:B------:R-:W-:Y:S05]  /*22c0*/  BSYNC.RECONVERGENT B6 ;  /* 0x0000000000067941 */ /* 0x000fea0003800200 */
.L_x_8923:
[----:B0----5:R-:W0:Y:S01]  /*22d0*/  DSETP.GT.AND P0, PT, R2, RZ, PT ;  /* 0x000000ff0200722a */ /* 0x021e220003f04000 */
[----:B-12---:R-:W1:Y:S01]  /*22e0*/  LDC R4, c[0x0][0x598] ;  /* 0x00016600ff047b82 */ /* 0x006e620000000800 */
[----:B0-----:R-:W-:Y:S01]  /*22f0*/  FSEL R5, RZ, 1.875, !P0 ;  /* 0x3ff00000ff057808 */ /* 0x001fe20004000000 */
[----:B------:R-:W0:Y:S01]  /*2300*/  LDCU.64 UR6, c[0x0][0x580] ;  /* 0x0000b000ff0677ac */ /* 0x000e220008000a00 */
[----:B------:R-:W-:-:S04]  /*2310*/  UPRMT UR4, UR41, 0x9910, URZ ;  /* 0x0000991029047896 */ /* 0x000fc800080000ff */
[----:B------:R-:W-:-:S15]  /*2320*/  UISETP.GT.AND UP0, UPT, UR4, 0x9, UPT ;  /* 0x000000090400788c */ /* 0x000fde000bf04270 */
[----:B------:R-:W-:-:S15]  /*2330*/  NOP ;  /* 0x0000000000007918 */ /* 0x000fde0000000000 */
[----:B------:R-:W-:-:S15]  /*2340*/  NOP ;  /* 0x0000000000007918 */ /* 0x000fde0000000000 */
[----:B------:R-:W-:-:S11]  /*2350*/  NOP ;  /* 0x0000000000007918 */ /* 0x000fd60000000000 */
[----:B------:R-:W2:Y:S02]  /*2360*/  DSETP.NEU.AND P0, PT, R2, RZ, PT ;  /* 0x000000ff0200722a */ /* 0x000ea40003f0d000 */
[----:B--2---:R-:W2:Y:S01]  /*2370*/  @!P0 LDC R5, c[0x0][0x59c] ;  /* 0x00016700ff058b82 */ /* 0x004ea20000000800 */
[----:B0-----:R-:W-:Y:S02]  /*2380*/  IADD3 R2, P1, PT, R16, UR6, RZ ;  /* 0x0000000610027c10 */ /* 0x001fe4000ff3e0ff */
[----:B-1----:R-:W-:-:S03]  /*2390*/  FSEL R4, R4, RZ, !P0 ;  /* 0x000000ff04047208 */ /* 0x002fc60004000000 */
        /* <DEDUP_REMOVED lines=10> */
[----:B--2---:R-:W0:Y:S02]  /*2440*/  F2I.F64.TRUNC R5, R4 ;  /* 0x0000000400057311 */ /* 0x004e24000030d100 */
[----:B0-----:R0:W-:Y:S01]  /*2450*/  STG.E.U8 desc[UR36][R2.64], R5 ;  /* 0x0000000502007986 */ /* 0x0011e2000c101124 */
[----:B------:R-:W-:Y:S05]  /*2460*/  BRA `(.L_x_8957) ;  /* 0x0000001000947947 */ /* 0x000fea0003800000 */
.L_x_8955:
[----:B--2---:R-:W0:Y:S02]  /*2470*/  F2I.S64.F64.TRUNC R4, R4 ;  /* 0x0000000400047311 */ /* 0x004e24000030d900 */
[----:B0-----:R-:W-:-:S05]  /*2480*/  MOV R7, R4 ;  /* 0x0000000400077202 */ /* 0x001fca0000000f00 */
[----:B------:R0:W-:Y:S01]  /*2490*/  STG.E.U8 desc[UR36][R2.64], R7 ;  /* 0x0000000702007986 */ /* 0x0001e2000c101124 */
[----:B------:R-:W-:Y:S05]  /*24a0*/  BRA `(.L_x_8957) ;  /* 0x0000001000847947 */ /* 0x000fea0003800000 */
.L_x_8954:
[----:B------:R-:W-:-:S09]  /*24b0*/  UISETP.NE.AND UP0, UPT, UR4, 0x2, UPT ;  /* 0x000000020400788c */ /* 0x000fd2000bf05270 */
[----:B------:R-:W-:Y:S05]  /*24c0*/  BRA.U !UP0, `(.L_x_8958) ;  /* 0x0000000108287547 */ /* 0x000fea000b800000 */
[----:B------:R-:W-:-:S09]  /*24d0*/  UISETP.NE.AND UP0, UPT, UR4, 0x3, UPT ;  /* 0x000000030400788c */ /* 0x000fd2000bf05270 */
[----:B------:R-:W-:Y:S05]  /*24e0*/  BRA.U !UP0, `(.L_x_8959) ;  /* 0x0000000108147547 */ /* 0x000fea000b800000 */
[----:B------:R-:W-:-:S09]  /*24f0*/  UISETP.NE.AND UP0, UPT, UR4, 0x4, UPT ;  /* 0x000000040400788c */ /* 0x000fd2000bf05270 */
[----:B------:R-:W-:Y:S05]  /*2500*/  BRA.U UP0, `(.L_x_8956) ;  /* 0x0000000d00b47547 */ /* 0x000fea000b800000 */
[----:B--2---:R-:W0:Y:S02]  /*2510*/  F2I.S64.F64.TRUNC R4, R4 ;  /* 0x0000000400047311 */ /* 0x004e24000030d900 */
[----:B0-----:R0:W-:Y:S01]  /*2520*/  STG.E.64 desc[UR36][R2.64], R4 ;  /* 0x0000000402007986 */ /* 0x0011e2000c101b24 */
[----:B------:R-:W-:Y:S05]  /*2530*/  BRA `(.L_x_8957) ;  /* 0x0000001000607947 */ /* 0x000fea0003800000 */
.L_x_8959:
[----:B--2---:R-:W0:Y:S02]  /*2540*/  F2I.F64.TRUNC R5, R4 ;  /* 0x0000000400057311 */ /* 0x004e24000030d100 */
[----:B0-----:R0:W-:Y:S01]  /*2550*/  STG.E desc[UR36][R2.64], R5 ;  /* 0x0000000502007986 */ /* 0x0011e2000c101924 */
[----:B------:R-:W-:Y:S05]  /*2560*/  BRA `(.L_x_8957) ;  /* 0x0000001000547947 */ /* 0x000fea0003800000 */
.L_x_8958:
[----:B--2---:R-:W0:Y:S02]  /*2570*/  F2I.F64.TRUNC R5, R4 ;  /* 0x0000000400057311 */ /* 0x004e24000030d100 */
[----:B0-----:R0:W-:Y:S01]  /*2580*/  STG.E.U16 desc[UR36][R2.64], R5 ;  /* 0x0000000502007986 */ /* 0x0011e2000c101524 */
[----:B------:R-:W-:Y:S05]  /*2590*/  BRA `(.L_x_8957) ;  /* 0x0000001000487947 */ /* 0x000fea0003800000 */
.L_x_8953:
        /* <DEDUP_REMOVED lines=8> */
[----:B--2---:R-:W0:-:S15]  /*2620*/  F2F.F32.F64 R7, R4 ;  /* 0x0000000400077310 */ /* 0x004e1e0000301000 */
        /* <DEDUP_REMOVED lines=8> */
.L_x_8961:
        /* <DEDUP_REMOVED lines=12> */
.L_x_8960:
        /* <DEDUP_REMOVED lines=18> */
.L_x_8963:
        /* <DEDUP_REMOVED lines=13> */
.L_x_8962:
[----:B--2---:R0:W-:Y:S01]  /*2960*/  STG.E.64 desc[UR36][R2.64], R4 ;  /* 0x0000000402007986 */ /* 0x0041e2000c101b24 */
[----:B------:R-:W-:Y:S05]  /*2970*/  BRA `(.L_x_8957) ;  /* 0x0000000c00507947 */ /* 0x000fea0003800000 */
.L_x_8952:
        /* <DEDUP_REMOVED lines=8> */
[----:B--2---:R-:W0:Y:S02]  /*2a00*/  DSETP.NEU.AND P0, PT, R4, RZ, PT ;  /* 0x000000ff0400722a */ /* 0x004e240003f0d000 */
[----:B0-----:R-:W-:-:S05]  /*2a10*/  SEL R5, RZ, 0x1, !P0 ;  /* 0x00000001ff057807 */ /* 0x001fca0004000000 */
[----:B------:R0:W-:Y:S01]  /*2a20*/  STG.E.U8 desc[UR36][R2.64], R5 ;  /* 0x0000000502007986 */ /* 0x0001e2000c101124 */
[----:B------:R-:W-:Y:S05]  /*2a30*/  BRA `(.L_x_8957) ;  /* 0x0000000c00207947 */ /* 0x000fea0003800000 */
.L_x_8966:
[----:B------:R-:W-:-:S05]  /*2a40*/  CS2R R6, SRZ ;  /* 0x0000000000067805 */ /* 0x000fca000001ff00 */
[----:B--2---:R0:W-:Y:S01]  /*2a50*/  STG.E.128 desc[UR36][R2.64], R4 ;  /* 0x0000000402007986 */ /* 0x0041e2000c101d24 */
[----:B------:R-:W-:Y:S05]  /*2a60*/  BRA `(.L_x_8957) ;  /* 0x0000000c00147947 */ /* 0x000fea0003800000 */
.L_x_8965:
        /* <DEDUP_REMOVED lines=27> */
.L_x_8970:
[----:B------:R-:W-:Y:S05]  /*2c20*/  BSYNC.RECONVERGENT B0 ;  /* 0x0000000000007941 */ /* 0x000fea0003800200 */
.L_x_8969:
[----:B------:R-:W-:-:S05]  /*2c30*/  LOP3.LUT R7, R0, 0x80, R7, 0xf8, !PT ;  /* 0x0000008000077812 */ /* 0x000fca00078ef807 */
[----:B------:R0:W-:Y:S01]  /*2c40*/  STG.E.U8 desc[UR36][R2.64], R7 ;  /* 0x0000000702007986 */ /* 0x0001e2000c101124 */
[----:B------:R-:W-:Y:S05]  /*2c50*/  BRA `(.L_x_8957) ;  /* 0x0000000800987947 */ /* 0x000fea0003800000 */
.L_x_8968:
        /* <DEDUP_REMOVED lines=23> */
.L_x_8972:
[----:B------:R-:W-:Y:S05]  /*2dd0*/  BSYNC.RECONVERGENT B0 ;  /* 0x0000000000007941 */ /* 0x000fea0003800200 */
.L_x_8971:
[----:B------:R-:W-:-:S05]  /*2de0*/  LOP3.LUT R7, R0, 0x80, R7, 0xf8, !PT ;  /* 0x0000008000077812 */ /* 0x000fca00078ef807 */
[----:B------:R0:W-:Y:S01]  /*2df0*/  STG.E.U8 desc[UR36][R2.64], R7 ;  /* 0x0000000702007986 */ /* 0x0001e2000c101124 */
[----:B------:R-:W-:Y:S05]  /*2e00*/  BRA `(.L_x_8957) ;  /* 0x00000008002c7947 */ /* 0x000fea0003800000 */
.L_x_8967:
        /* <DEDUP_REMOVED lines=12> */
.L_x_8964:
        /* <DEDUP_REMOVED lines=8> */
[----:B--2---:R-:W0:Y:S02]  /*2f50*/  F2I.U32.F64.TRUNC R5, R4 ;  /* 0x0000000400057311 */ /* 0x004e24000030d000 */
[----:B0-----:R0:W-:Y:S01]  /*2f60*/  STG.E.U16 desc[UR36][R2.64], R5 ;  /* 0x0000000502007986 */ /* 0x0011e2000c101524 */
[----:B------:R-:W-:Y:S05]  /*2f70*/  BRA `(.L_x_8957) ;  /* 0x0000000400d07947 */ /* 0x000fea0003800000 */
.L_x_8975:
        /* <DEDUP_REMOVED lines=21> */
.L_x_8978:
[----:B------:R-:W-:-:S04]  /*30d0*/  SHF.R.U32.HI R0, RZ, 0x14, R7 ;  /* 0x00000014ff007819 */ /* 0x000fc80000011607 */
[----:B------:R-:W-:-:S04]  /*30e0*/  LOP3.LUT R0, R0, 0x1, RZ, 0xc0, !PT ;  /* 0x0000000100007812 */ /* 0x000fc800078ec0ff */
[----:B------:R-:W-:-:S04]  /*30f0*/  IADD3 R0, PT, PT, R7, 0x487ffff, R0 ;  /* 0x0487ffff07007810 */ /* 0x000fc80007ffe000 */
[----:B------:R-:W-:-:S04]  /*3100*/  SHF.R.U32.HI R0, RZ, 0x14, R0 ;  /* 0x00000014ff007819 */ /* 0x000fc80000011600 */
[----:B------:R-:W-:-:S07]  /*3110*/  LOP3.LUT R4, R0, 0xff, RZ, 0xc0, !PT ;  /* 0x000000ff00047812 */ /* 0x000fce00078ec0ff */
.L_x_8979:
[----:B------:R-:W-:-:S04]  /*3120*/  SHF.R.U32.HI R5, RZ, 0x18, R7 ;  /* 0x00000018ff057819 */ /* 0x000fc80000011607 */
[----:B------:R-:W-:-:S04]  /*3130*/  LOP3.LUT R4, R4, 0x80, R5, 0xf8, !PT ;  /* 0x0000008004047812 */ /* 0x000fc800078ef805 */
[----:B------:R-:W-:-:S07]  /*3140*/  PRMT R0, R4, 0x7610, R0 ;  /* 0x0000761004007816 */ /* 0x000fce0000000000 */
.L_x_8977:
[----:B------:R-:W-:Y:S05]  /*3150*/  BSYNC.RECONVERGENT B0 ;  /* 0x0000000000007941 */ /* 0x000fea0003800200 */
.L_x_8976:
[----:B------:R4:W-:Y:S01]  /*3160*/  STG.E.U8 desc[UR36][R2.64], R0 ;  /* 0x0000000002007986 */ /* 0x0009e2000c101124 */
[----:B------:R-:W-:Y:S05]  /*3170*/  BRA `(.L_x_8957) ;  /* 0x0000000400507947 */ /* 0x000fea0003800000 */
.L_x_8974:
        /* <DEDUP_REMOVED lines=21> */
.L_x_8982:
[----:B------:R-:W-:-:S04]  /*32d0*/  SHF.R.U32.HI R0, RZ, 0x15, R7 ;  /* 0x00000015ff007819 */ /* 0x000fc80000011607 */
[----:B------:R-:W-:-:S04]  /*32e0*/  LOP3.LUT R0, R0, 0x1, RZ, 0xc0, !PT ;  /* 0x0000000100007812 */ /* 0x000fc800078ec0ff */
[----:B------:R-:W-:-:S04]  /*32f0*/  IADD3 R0, PT, PT, R7, 0x88fffff, R0 ;  /* 0x088fffff07007810 */ /* 0x000fc80007ffe000 */
[----:B------:R-:W-:-:S04]  /*3300*/  SHF.R.U32.HI R0, RZ, 0x15, R0 ;  /* 0x00000015ff007819 */ /* 0x000fc80000011600 */
[----:B------:R-:W-:-:S07]  /*3310*/  LOP3.LUT R4, R0, 0xff, RZ, 0xc0, !PT ;  /* 0x000000ff00047812 */ /* 0x000fce00078ec0ff */
.L_x_8983:
[----:B------:R-:W-:-:S04]  /*3320*/  SHF.R.U32.HI R5, RZ, 0x18, R7 ;  /* 0x00000018ff057819 */ /* 0x000fc80000011607 */
[----:B------:R-:W-:-:S04]  /*3330*/  LOP3.LUT R4, R4, 0x80, R5, 0xf8, !PT ;  /* 0x0000008004047812 */ /* 0x000fc800078ef805 */
[----:B------:R-:W-:-:S07]  /*3340*/  PRMT R0, R4, 0x7610, R0 ;  /* 0x0000761004007816 */ /* 0x000fce0000000000 */
.L_x_8981:
[----:B------:R-:W-:Y:S05]  /*3350*/  BSYNC.RECONVERGENT B0 ;  /* 0x0000000000007941 */ /* 0x000fea0003800200 */
.L_x_8980:
[----:B------:R3:W-:Y:S01]  /*3360*/  STG.E.U8 desc[UR36][R2.64], R0 ;  /* 0x0000000002007986 */ /* 0x0007e2000c101124 */
[----:B------:R-:W-:Y:S05]  /*3370*/  BRA `(.L_x_8957) ;  /* 0x0000000000d07947 */ /* 0x000fea0003800000 */
.L_x_8973:
[----:B------:R-:W-:-:S09]  /*3380*/  UISETP.NE.AND UP0, UPT, UR4, 0x1c, UPT ;  /* 0x0000001c0400788c */ /* 0x000fd2000bf05270 */
[----:B------:R-:W-:Y:S05]  /*3390*/  BRA.U !UP0, `(.L_x_8984) ;  /* 0x0000000108c07547 */ /* 0x000fea000b800000 */
[----:B------:R-:W-:-:S09]  /*33a0*/  UISETP.NE.AND UP0, UPT, UR4, 0x1d, UPT ;  /* 0x0000001d0400788c */ /* 0x000fd2000bf05270 */
[----:B------:R-:W-:Y:S05]  /*33b0*/  BRA.U !UP0, `(.L_x_8985) ;  /* 0x0000000108ac7547 */ /* 0x000fea000b800000 */
[----:B------:R-:W-:-:S09]  /*33c0*/  UISETP.NE.AND UP0, UPT, UR4, 0x2c, UPT ;  /* 0x0000002c0400788c */ /* 0x000fd2000bf05270 */
[----:B------:R-:W-:Y:S05]  /*33d0*/  BRA.U !UP0, `(.L_x_8986) ;  /* 0x0000000108447547 */ /* 0x000fea000b800000 */
.L_x_8956:
[----:B------:R-:W-:Y:S01]  /*33e0*/  MOV R0, 0x0 ;  /* 0x0000000000007802 */ /* 0x000fe20000000f00 */
[----:B------:R-:W0:Y:S01]  /*33f0*/  LDCU.64 UR6, c[0x4][0x188] ;  /* 0x01003100ff0677ac */ /* 0x000e220008000a00 */
[----:B------:R-:W-:Y:S02]  /*3400*/  HFMA2 R8, -RZ, RZ, 0, 6.020069122314453125e-06 ;  /* 0x00000065ff087431 */ /* 0x000fe400000001ff */
[----:B------:R-:W-:Y:S01]  /*3410*/  IMAD.MOV.U32 R12, RZ, RZ, 0x1 ;  /* 0x00000001ff0c7424 */ /* 0x000fe200078e00ff */
[----:B------:R1:W3:Y:S01]  /*3420*/  LDC.64 R2, c[0x4][R0] ;  /* 0x0100000000027b82 */ /* 0x0002e20000000a00 */
[----:B------:R-:W4:Y:S01]  /*3430*/  LDCU.64 UR8, c[0x4][0x190] ;  /* 0x01003200ff0877ac */ /* 0x000f220008000a00 */
[----:B------:R-:W-:Y:S01]  /*3440*/  IMAD.MOV.U32 R13, RZ, RZ, RZ ;  /* 0x000000ffff0d7224 */ /* 0x000fe200078e00ff */
[----:B------:R-:W5:Y:S01]  /*3450*/  LDCU.64 UR4, c[0x4][0x10] ;  /* 0x01000200ff0477ac */ /* 0x000f620008000a00 */
[----:B0-----:R-:W-:Y:S01]  /*3460*/  MOV R4, UR6 ;  /* 0x0000000600047c02 */ /* 0x001fe20008000f00 */
[----:B--2---:R-:W-:-:S02]  /*3470*/  IMAD.U32 R5, RZ, RZ, UR7 ;  /* 0x00000007ff057e24 */ /* 0x004fc4000f8e00ff */
[----:B----4-:R-:W-:Y:S01]  /*3480*/  IMAD.U32 R6, RZ, RZ, UR8 ;  /* 0x00000008ff067e24 */ /* 0x010fe2000f8e00ff */
[----:B------:R-:W-:Y:S01]  /*3490*/  MOV R7, UR9 ;  /* 0x0000000900077c02 */ /* 0x000fe20008000f00 */
[----:B-----5:R-:W-:Y:S02]  /*34a0*/  IMAD.U32 R10, RZ, RZ, UR4 ;  /* 0x00000004ff0a7e24 */ /* 0x020fe4000f8e00ff */
[----:B-1----:R-:W-:-:S07]  /*34b0*/  IMAD.U32 R11, RZ, RZ, UR5 ;  /* 0x00000005ff0b7e24 */ /* 0x002fce000f8e00ff */
[----:B------:R-:W-:-:S07]  /*34c0*/  LEPC R20, `(.L_x_8987) ;  /* 0x000000001014794e */ /* 0x000fce0000000000 */
[----:B---3--:R-:W-:Y:S05]  /*34d0*/  CALL.ABS.NOINC R2 ;  /* 0x0000000002007343 */ /* 0x008fea0003c00000 */
.L_x_8987:
[----:B------:R-:W-:Y:S05]  /*34e0*/  BRA `(.L_x_8957) ;  /* 0x0000000000747947 */ /* 0x000fea0003800000 */
.L_x_8986:
        /* <DEDUP_REMOVED lines=24> */
.L_x_8985:
[----:B--2---:R-:W0:Y:S02]  /*3670*/  F2I.U64.F64.TRUNC R4, R4 ;  /* 0x0000000400047311 */ /* 0x004e24000030d800 */
[----:B0-----:R1:W-:Y:S01]  /*3680*/  STG.E.64 desc[UR36][R2.64], R4 ;  /* 0x0000000402007986 */ /* 0x0013e2000c101b24 */
[----:B------:R-:W-:Y:S05]  /*3690*/  BRA `(.L_x_8957) ;  /* 0x0000000000087947 */ /* 0x000fea0003800000 */
.L_x_8984:
[----:B--2---:R-:W0:Y:S02]  /*36a0*/  F2I.U32.F64.TRUNC R5, R4 ;  /* 0x0000000400057311 */ /* 0x004e24000030d000 */
[----:B0-----:R0:W-:Y:S02]  /*36b0*/  STG.E desc[UR36][R2.64], R5 ;  /* 0x0000000502007986 */ /* 0x0011e4000c101924 */
.L_x_8957:
[----:B------:R-:W-:-:S07]  /*36c0*/  VIADD R17, R17, 0x80 ;  /* 0x0000008011117836 */ /* 0x000fce0000000000 */
.L_x_8921:
[----:B------:R-:W-:Y:S05]  /*36d0*/  BSYNC.RECONVERGENT B7 ;  /* 0x0000000000077941 */ /* 0x000fea0003800200 */
.L_x_8920:
        /* <DEDUP_REMOVED lines=307> */
.L_x_8990:
[----:B------:R-:W1:Y:S01]  /*4a10*/  LDCU.64 UR6, c[0x0][0x588] ;  /* 0x0000b100ff0677ac */ /* 0x000e620008000a00 */
[----:B------:R-:W-:Y:S01]  /*4a20*/  BSSY.RECONVERGENT B6, `(.L_x_8991) ;  /* 0x00000ec000067945 */ /* 0x000fe20003800200 */
[----:B------:R-:W-:-:S04]  /*4a30*/  UPRMT UR4, UR42, 0x9910, URZ ;  /* 0x000099102a047896 */ /* 0x000fc800080000ff */
[----:B------:R-:W-:Y:S01]  /*4a40*/  UISETP.GT.AND UP0, UPT, UR4, 0x9, UPT ;  /* 0x000000090400788c */ /* 0x000fe2000bf04270 */
[----:B-1----:R-:W-:-:S05]  /*4a50*/  IADD3 R4, P0, PT, R0, UR6, RZ ;  /* 0x0000000600047c10 */ /* 0x002fca000ff1e0ff */
[----:B--2---:R-:W-:-:S03]  /*4a60*/  IMAD.X R5, RZ, RZ, UR7, P0 ;  /* 0x00000007ff057e24 */ /* 0x004fc600080e06ff */
        /* <DEDUP_REMOVED lines=12> */
.L_x_8995:
[----:B------:R-:W2:Y:S02]  /*4b30*/  LDG.E.U8 R2, desc[UR36][R4.64] ;  /* 0x0000002404027981 */ /* 0x000ea4000c1e1100 */
[----:B--2---:R-:W3:Y:S02]  /*4b40*/  I2F.F64.U16 R2, R2 ;  /* 0x0000000200027312 */ /* 0x004ee40000101800 */
[----:B---3--:R-:W-:Y:S05]  /*4b50*/  BRA `(.L_x_8997) ;  /* 0x0000000c00607947 */ /* 0x008fea0003800000 */
.L_x_8994:
        /* <DEDUP_REMOVED lines=9> */
.L_x_8999:
[----:B------:R-:W2:Y:S02]  /*4bf0*/  LDG.E R2, desc[UR36][R4.64] ;  /* 0x0000002404027981 */ /* 0x000ea4000c1e1900 */
[----:B--2---:R-:W3:Y:S02]  /*4c00*/  I2F.F64 R2, R2 ;  /* 0x0000000200027312 */ /* 0x004ee40000201c00 */
[----:B---3--:R-:W-:Y:S05]  /*4c10*/  BRA `(.L_x_8997) ;  /* 0x0000000c00307947 */ /* 0x008fea0003800000 */
.L_x_8998:
[----:B------:R-:W2:Y:S02]  /*4c20*/  LDG.E.U16 R2, desc[UR36][R4.64] ;  /* 0x0000002404027981 */ /* 0x000ea4000c1e1500 */
[----:B--2---:R-:W3:Y:S02]  /*4c30*/  I2F.F64.S16 R2, R2 ;  /* 0x0000000200027312 */ /* 0x004ee40000101c00 */
[----:B---3--:R-:W-:Y:S05]  /*4c40*/  BRA `(.L_x_8997) ;  /* 0x0000000c00247947 */ /* 0x008fea0003800000 */
.L_x_8993:
        /* <DEDUP_REMOVED lines=10> */
.L_x_9001:
[----:B------:R-:W2:Y:S02]  /*4cf0*/  LDG.E.U16 R0, desc[UR36][R4.64] ;  /* 0x0000002404007981 */ /* 0x000ea4000c1e1500 */
[----:B--2---:R-:W-:-:S05]  /*4d00*/  HADD2.F32 R0, -RZ, R0.H0_H0 ;  /* 0x20000000ff007230 */ /* 0x004fca0000004100 */
[----:B------:R-:W-:-:S04]  /*4d10*/  FMUL.FTZ R0, R0, 1 ;  /* 0x3f80000000007820 */ /* 0x000fc80000410000 */
[----:B------:R2:W3:Y:S02]  /*4d20*/  F2F.F64.F32 R2, R0 ;  /* 0x0000000000027310 */ /* 0x0004e40000201800 */
[----:B--23--:R-:W-:Y:S05]  /*4d30*/  BRA `(.L_x_8997) ;  /* 0x0000000800e87947 */ /* 0x00cfea0003800000 */
.L_x_9000:
        /* <DEDUP_REMOVED lines=10> */
.L_x_9003:
[----:B------:R-:W2:Y:S02]  /*4de0*/  LDG.E.U16 R4, desc[UR36][R4.64] ;  /* 0x0000002404047981 */ /* 0x000ea4000c1e1500 */
[----:B--2---:R-:W-:-:S05]  /*4df0*/  HADD2.F32 R0, -RZ, R4.H0_H0 ;  /* 0x20000004ff007230 */ /* 0x004fca0000004100 */
[----:B------:R-:W-:-:S04]  /*4e00*/  FMUL.FTZ R0, R0, 1 ;  /* 0x3f80000000007820 */ /* 0x000fc80000410000 */
[----:B------:R3:W4:Y:S02]  /*4e10*/  F2F.F64.F32 R2, R0 ;  /* 0x0000000000027310 */ /* 0x0007240000201800 */
[----:B---34-:R-:W-:Y:S05]  /*4e20*/  BRA `(.L_x_8997) ;  /* 0x0000000800ac7947 */ /* 0x018fea0003800000 */
.L_x_9002:
[----:B------:R2:W5:Y:S01]  /*4e30*/  LDG.E.64 R2, desc[UR36][R4.64] ;  /* 0x0000002404027981 */ /* 0x000562000c1e1b00 */
[----:B------:R-:W-:Y:S05]  /*4e40*/  BRA `(.L_x_8997) ;  /* 0x0000000800a47947 */ /* 0x000fea0003800000 */
.L_x_8992:
        /* <DEDUP_REMOVED lines=9> */
[----:B------:R-:W-:Y:S01]  /*4ee0*/  HFMA2 R2, -RZ, RZ, 0, 0 ;  /* 0x00000000ff027431 */ /* 0x000fe200000001ff */
[----:B--2---:R-:W-:-:S04]  /*4ef0*/  ISETP.NE.AND P0, PT, R4, RZ, PT ;  /* 0x000000ff0400720c */ /* 0x004fc80003f05270 */
[----:B------:R-:W-:Y:S01]  /*4f00*/  FSEL R3, RZ, 1.875, !P0 ;  /* 0x3ff00000ff037808 */ /* 0x000fe20004000000 */
[----:B------:R-:W-:Y:S08]  /*4f10*/  BRA `(.L_x_8997) ;  /* 0x0000000800707947 */ /* 0x000ff00003800000 */
.L_x_9006:
[----:B------:R0:W5:Y:S01]  /*4f20*/  LDG.E.64 R2, desc[UR36][R4.64] ;  /* 0x0000002404027981 */ /* 0x000162000c1e1b00 */
[----:B------:R-:W-:Y:S05]  /*4f30*/  BRA `(.L_x_8997) ;  /* 0x0000000800687947 */ /* 0x000fea0003800000 */
.L_x_9005:
        /* <DEDUP_REMOVED lines=24> */
[----:B------:R-:W-:-:S06]  /*50c0*/  FMUL.FTZ R3, R3, 1 ;  /* 0x3f80000003037820 */ /* 0x000fcc0000410000 */
[----:B------:R-:W0:Y:S02]  /*50d0*/  F2F.F64.F32 R2, R3 ;  /* 0x0000000300027310 */ /* 0x000e240000201800 */
[----:B0-----:R-:W-:Y:S05]  /*50e0*/  BRA `(.L_x_8997) ;  /* 0x0000000400fc7947 */ /* 0x001fea0003800000 */
.L_x_9008:
        /* <DEDUP_REMOVED lines=12> */
[----:B------:R0:W1:Y:S02]  /*51b0*/  F2F.F64.F32 R2, R0 ;  /* 0x0000000000027310 */ /* 0x0000640000201800 */
[----:B01----:R-:W-:Y:S05]  /*51c0*/  BRA `(.L_x_8997) ;  /* 0x0000000400c47947 */ /* 0x003fea0003800000 */
.L_x_9007:
[----:B------:R-:W2:Y:S02]  /*51d0*/  LDG.E.U16 R0, desc[UR36][R4.64] ;  /* 0x0000002404007981 */ /* 0x000ea4000c1e1500 */
[----:B--2---:R-:W-:-:S05]  /*51e0*/  SHF.L.U32 R0, R0, 0x10, RZ ;  /* 0x0000001000007819 */ /* 0x004fca00000006ff */
[----:B------:R-:W-:-:S04]  /*51f0*/  FMUL.FTZ R0, R0, 1 ;  /* 0x3f80000000007820 */ /* 0x000fc80000410000 */
[----:B------:R0:W1:Y:S02]  /*5200*/  F2F.F64.F32 R2, R0 ;  /* 0x0000000000027310 */ /* 0x0000640000201800 */
[----:B01----:R-:W-:Y:S05]  /*5210*/  BRA `(.L_x_8997) ;  /* 0x0000000400b07947 */ /* 0x003fea0003800000 */
.L_x_9004:
        /* <DEDUP_REMOVED lines=9> */
[----:B--2---:R-:W2:Y:S02]  /*52b0*/  I2F.F64.U16 R2, R2 ;  /* 0x0000000200027312 */ /* 0x004ea40000101800 */
[----:B--2---:R-:W-:Y:S05]  /*52c0*/  BRA `(.L_x_8997) ;  /* 0x0000000400847947 */ /* 0x004fea0003800000 */
.L_x_9011:
        /* <DEDUP_REMOVED lines=21> */
.L_x_9013:
[----:B------:R-:W-:Y:S05]  /*5420*/  BSYNC.RECONVERGENT B0 ;  /* 0x0000000000007941 */ /* 0x000fea0003800200 */
.L_x_9012:
[----:B------:R-:W-:Y:S01]  /*5430*/  IMAD.SHL.U32 R0, R0, 0x100000, RZ ;  /* 0x0010000000007824 */ /* 0x000fe200078e00ff */
[----:B------:R-:W-:-:S04]  /*5440*/  LEA R2, R2, 0x3b800000, 0x17 ;  /* 0x3b80000002027811 */ /* 0x000fc800078eb8ff */
[----:B------:R-:W-:-:S05]  /*5450*/  LOP3.LUT R0, R2, R0, R7, 0xfe, !PT ;  /* 0x0000000002007212 */ /* 0x000fca00078efe07 */
[----:B------:R-:W-:-:S04]  /*5460*/  FMUL.FTZ R0, R0, 1 ;  /* 0x3f80000000007820 */ /* 0x000fc80000410000 */
[----:B------:R2:W3:Y:S02]  /*5470*/  F2F.F64.F32 R2, R0 ;  /* 0x0000000000027310 */ /* 0x0004e40000201800 */
[----:B--23--:R-:W-:Y:S05]  /*5480*/  BRA `(.L_x_8997) ;  /* 0x0000000400147947 */ /* 0x00cfea0003800000 */
.L_x_9010:
        /* <DEDUP_REMOVED lines=21> */
.L_x_9015:
[----:B------:R-:W-:Y:S05]  /*55e0*/  BSYNC.RECONVERGENT B0 ;  /* 0x0000000000007941 */ /* 0x000fea0003800200 */
.L_x_9014:
[----:B------:R-:W-:Y:S02]  /*55f0*/  SHF.L.U32 R0, R0, 0x15, RZ ;  /* 0x0000001500007819 */ /* 0x000fe400000006ff */
[----:B------:R-:W-:-:S04]  /*5600*/  LEA R2, R2, 0x37800000, 0x17 ;  /* 0x3780000002027811 */ /* 0x000fc800078eb8ff */
[----:B------:R-:W-:-:S05]  /*5610*/  LOP3.LUT R0, R2, R0, R7, 0xfe, !PT ;  /* 0x0000000002007212 */ /* 0x000fca00078efe07 */
[----:B------:R-:W-:-:S04]  /*5620*/  FMUL.FTZ R0, R0, 1 ;  /* 0x3f80000000007820 */ /* 0x000fc80000410000 */
[----:B------:R2:W3:Y:S02]  /*5630*/  F2F.F64.F32 R2, R0 ;  /* 0x0000000000027310 */ /* 0x0004e40000201800 */
[----:B--23--:R-:W-:Y:S05]  /*5640*/  BRA `(.L_x_8997) ;  /* 0x0000000000a47947 */ /* 0x00cfea0003800000 */
.L_x_9009:
        /* <DEDUP_REMOVED lines=18> */
.L_x_8996:
        /* <DEDUP_REMOVED lines=16> */
.L_x_9018:
[----:B------:R-:W-:Y:S01]  /*5870*/  CS2R R2, SRZ ;  /* 0x0000000000027805 */ /* 0x000fe2000001ff00 */
[----:B------:R-:W-:Y:S06]  /*5880*/  BRA `(.L_x_8997) ;  /* 0x0000000000147947 */ /* 0x000fec0003800000 */
.L_x_9017:
[----:B------:R-:W2:Y:S02]  /*5890*/  LDG.E.64 R2, desc[UR36][R4.64] ;  /* 0x0000002404027981 */ /* 0x000ea4000c1e1b00 */
[----:B--2---:R-:W2:Y:S02]  /*58a0*/  I2F.F64.U64 R2, R2 ;  /* 0x0000000200027312 */ /* 0x004ea40000301800 */
[----:B--2---:R-:W-:Y:S05]  /*58b0*/  BRA `(.L_x_8997) ;  /* 0x0000000000087947 */ /* 0x004fea0003800000 */
.L_x_9016:
[----:B------:R-:W2:Y:S02]  /*58c0*/  LDG.E R2, desc[UR36][R4.64] ;  /* 0x0000002404027981 */ /* 0x000ea4000c1e1900 */
[----:B--2---:R-:W1:Y:S02]  /*58d0*/  I2F.F64.U32 R2, R2 ;  /* 0x0000000200027312 */ /* 0x004e640000201800 */
.L_x_8997:
[----:B------:R-:W-:Y:S05]  /*58e0*/  BSYNC.RECONVERGENT B6 ;  /* 0x0000000000067941 */ /* 0x000fea0003800200 */
.L_x_8991:
[----:B-1---5:R-:W1:Y:S01]  /*58f0*/  DSETP.GT.AND P0, PT, R2, RZ, PT ;  /* 0x000000ff0200722a */ /* 0x022e620003f04000 */
[----:B0-2---:R-:W0:Y:S01]  /*5900*/  LDC R4, c[0x0][0x598] ;  /* 0x00016600ff047b82 */ /* 0x005e220000000800 */
[----:B-1----:R-:W-:Y:S01]  /*5910*/  FSEL R5, RZ, 1.875, !P0 ;  /* 0x3ff00000ff057808 */ /* 0x002fe20004000000 */
[----:B------:R-:W1:Y:S01]  /*5920*/  LDCU.64 UR6, c[0x0][0x580] ;  /* 0x0000b000ff0677ac */ /* 0x000e620008000a00 */
[----:B------:R-:W-:-:S04]  /*5930*/  UPRMT UR4, UR41, 0x9910, URZ ;  /* 0x0000991029047896 */ /* 0x000fc800080000ff */
[----:B------:R-:W-:-:S15]  /*5940*/  UISETP.GT.AND UP0, UPT, UR4, 0x9, UPT ;  /* 0x000000090400788c */ /* 0x000fde000bf04270 */
[----:B------:R-:W-:-:S15]  /*5950*/  NOP ;  /* 0x0000000000007918 */ /* 0x000fde0000000000 */
[----:B------:R-:W-:-:S15]  /*5960*/  NOP ;  /* 0x0000000000007918 */ /* 0x000fde0000000000 */
[----:B------:R-:W-:-:S11]  /*5970*/  NOP ;  /* 0x0000000000007918 */ /* 0x000fd60000000000 */
[----:B------:R-:W2:Y:S02]  /*5980*/  DSETP.NEU.AND P0, PT, R2, RZ, PT ;  /* 0x000000ff0200722a */ /* 0x000ea40003f0d000 */
[----:B--2---:R-:W2:Y:S01]  /*5990*/  @!P0 LDC R5, c[0x0][0x59c] ;  /* 0x00016700ff058b82 */ /* 0x004ea20000000800 */
[----:B-1----:R-:W-:Y:S02]  /*59a0*/  IADD3 R2, P1, PT, R16, UR6, RZ ;  /* 0x0000000610027c10 */ /* 0x002fe4000ff3e0ff */
[----:B0-----:R-:W-:-:S03]  /*59b0*/  FSEL R4, R4, RZ, !P0 ;  /* 0x000000ff04047208 */ /* 0x001fc60004000000 */
        /* <DEDUP_REMOVED lines=13> */
.L_x_9022:
[----:B--2---:R-:W0:Y:S02]  /*5a90*/  F2I.S64.F64.TRUNC R4, R4 ;  /* 0x0000000400047311 */ /* 0x004e24000030d900 */
[----:B0-----:R-:W-:-:S05]  /*5aa0*/  MOV R7, R4 ;  /* 0x0000000400077202 */ /* 0x001fca0000000f00 */
[----:B------:R3:W-:Y:S01]  /*5ab0*/  STG.E.U8 desc[UR36][R2.64], R7 ;  /* 0x0000000702007986 */ /* 0x0007e2000c101124 */
[----:B------:R-:W-:Y:S05]  /*5ac0*/  BRA `(.L_x_9024) ;  /* 0x0000001000807947 */ /* 0x000fea0003800000 */
.L_x_9021:
        /* <DEDUP_REMOVED lines=9> */
.L_x_9026:
[----:B--2---:R-:W0:Y:S02]  /*5b60*/  F2I.F64.TRUNC R5, R4 ;  /* 0x0000000400057311 */ /* 0x004e24000030d100 */
[----:B0-----:R2:W-:Y:S01]  /*5b70*/  STG.E desc[UR36][R2.64], R5 ;  /* 0x0000000502007986 */ /* 0x0015e2000c101924 */
[----:B------:R-:W-:Y:S05]  /*5b80*/  BRA `(.L_x_9024) ;  /* 0x0000001000507947 */ /* 0x000fea0003800000 */
.L_x_9025:
[----:B--2---:R-:W0:Y:S02]  /*5b90*/  F2I.F64.TRUNC R5, R4 ;  /* 0x0000000400057311 */ /* 0x004e24000030d100 */
[----:B0-----:R0:W-:Y:S01]  /*5ba0*/  STG.E.U16 desc[UR36][R2.64], R5 ;  /* 0x0000000502007986 */ /* 0x0011e2000c101524 */
[----:B------:R-:W-:Y:S05]  /*5bb0*/  BRA `(.L_x_9024) ;  /* 0x0000001000447947 */ /* 0x000fea0003800000 */
.L_x_9020:
        /* <DEDUP_REMOVED lines=17> */
.L_x_9028:
        /* <DEDUP_REMOVED lines=12> */
.L_x_9027:
        /* <DEDUP_REMOVED lines=18> */
.L_x_9030:
        /* <DEDUP_REMOVED lines=13> */
.L_x_9029:
[----:B--2---:R0:W-:Y:S01]  /*5f80*/  STG.E.64 desc[UR36][R2.64], R4 ;  /* 0x0000000402007986 */ /* 0x0041e2000c101b24 */
[----:B------:R-:W-:Y:S05]  /*5f90*/  BRA `(.L_x_9024) ;  /* 0x0000000c004c7947 */ /* 0x000fea0003800000 */
.L_x_9019:
        /* <DEDUP_REMOVED lines=13> */
.L_x_9034:
        /* <DEDUP_REMOVED lines=26> */
.L_x_9037:
[----:B------:R-:W-:-:S04]  /*6210*/  SHF.R.U32.HI R5, RZ, 0x18, R7 ;  /* 0x00000018ff057819 */ /* 0x000fc80000011607 */
[----:B------:R-:W-:-:S07]  /*6220*/  LOP3.LUT R0, R0, 0x80, R5, 0xf8, !PT ;  /* 0x0000008000007812 */ /* 0x000fce00078ef805 */
.L_x_9036:
[----:B------:R-:W-:Y:S05]  /*6230*/  BSYNC.RECONVERGENT B0 ;  /* 0x0000000000007941 */ /* 0x000fea0003800200 */
.L_x_9035:
[----:B------:R0:W-:Y:S01]  /*6240*/  STG.E.U8 desc[UR36][R2.64], R0 ;  /* 0x0000000002007986 */ /* 0x0001e2000c101124 */
[----:B------:R-:W-:Y:S05]  /*6250*/  BRA `(.L_x_9024) ;  /* 0x00000008009c7947 */ /* 0x000fea0003800000 */
.L_x_9033:
        /* <DEDUP_REMOVED lines=26> */
.L_x_9040:
[----:B------:R-:W-:-:S04]  /*6400*/  SHF.R.U32.HI R5, RZ, 0x18, R7 ;  /* 0x00000018ff057819 */ /* 0x000fc80000011607 */
[----:B------:R-:W-:-:S07]  /*6410*/  LOP3.LUT R0, R0, 0x80, R5, 0xf8, !PT ;  /* 0x0000008000007812 */ /* 0x000fce00078ef805 */
.L_x_9039:
[----:B------:R-:W-:Y:S05]  /*6420*/  BSYNC.RECONVERGENT B0 ;  /* 0x0000000000007941 */ /* 0x000fea0003800200 */
.L_x_9038:
[----:B------:R0:W-:Y:S01]  /*6430*/  STG.E.U8 desc[UR36][R2.64], R0 ;  /* 0x0000000002007986 */ /* 0x0001e2000c101124 */
[----:B------:R-:W-:Y:S05]  /*6440*/  BRA `(.L_x_9024) ;  /* 0x0000000800207947 */ /* 0x000fea0003800000 */
.L_x_9032:
        /* <DEDUP_REMOVED lines=30> */
.L_x_9042:
[----:B--2---:R-:W0:Y:S02]  /*6630*/  F2I.U64.F64.TRUNC R4, R4 ;  /* 0x0000000400047311 */ /* 0x004e24000030d800 */
[----:B0-----:R0:W-:Y:S01]  /*6640*/  STG.E.64 desc[UR36][R2.64], R4 ;  /* 0x0000000402007986 */ /* 0x0011e2000c101b24 */
[----:B------:R-:W-:Y:S05]  /*6650*/  BRA `(.L_x_9024) ;  /* 0x00000004009c7947 */ /* 0x000fea0003800000 */
.L_x_9041:
[----:B--2---:R-:W0:Y:S02]  /*6660*/  F2I.U32.F64.TRUNC R5, R4 ;  /* 0x0000000400057311 */ /* 0x004e24000030d000 */
[----:B0-----:R0:W-:Y:S01]  /*6670*/  STG.E desc[UR36][R2.64], R5 ;  /* 0x0000000502007986 */ /* 0x0011e2000c101924 */
[----:B------:R-:W-:Y:S05]  /*6680*/  BRA `(.L_x_9024) ;  /* 0x0000000400907947 */ /* 0x000fea0003800000 */
.L_x_9031:
        /* <DEDUP_REMOVED lines=10> */
.L_x_9044:
[----:B------:R-:W-:-:S05]  /*6730*/  CS2R R6, SRZ ;  /* 0x0000000000067805 */ /* 0x000fca000001ff00 */
[----:B--2---:R0:W-:Y:S01]  /*6740*/  STG.E.128 desc[UR36][R2.64], R4 ;  /* 0x0000000402007986 */ /* 0x0041e2000c101d24 */
[----:B------:R-:W-:Y:S05]  /*6750*/  BRA `(.L_x_9024) ;  /* 0x00000004005c7947 */ /* 0x000fea0003800000 */
.L_x_9043:
[----:B------:R-:W-:-:S09]  /*6760*/  UISETP.NE.AND UP0, UPT, UR4, 0xf, UPT ;  /* 0x0000000f0400788c */ /* 0x000fd2000bf05270 */
[----:B------:R-:W-:Y:S05]  /*6770*/  BRA.U !UP0, `(.L_x_9045) ;  /* 0x0000000508287547 */ /* 0x000fea000b800000 */
[----:B------:R-:W-:-:S09]  /*6780*/  UISETP.NE.AND UP0, UPT, UR4, 0x17, UPT ;  /* 0x000000170400788c */ /* 0x000fd2000bf05270 */
[----:B------:R-:W-:Y:S05]  /*6790*/  BRA.U !UP0, `(.L_x_9046) ;  /* 0x0000000108b07547 */ /* 0x000fea000b800000 */
[----:B------:R-:W-:-:S09]  /*67a0*/  UISETP.NE.AND UP0, UPT, UR4, 0x18, UPT ;  /* 0x000000180400788c */ /* 0x000fd2000bf05270 */
[----:B------:R-:W-:Y:S05]  /*67b0*/  BRA.U !UP0, `(.L_x_9047) ;  /* 0x0000000108447547 */ /* 0x000fea000b800000 */
.L_x_9023:
[----:B------:R-:W-:Y:S01]  /*67c0*/  MOV R0, 0x0 ;  /* 0x0000000000007802 */ /* 0x000fe20000000f00 */
[----:B------:R-:W0:Y:S01]  /*67d0*/  LDCU.64 UR4, c[0x4][0x188] ;  /* 0x01003100ff0477ac */ /* 0x000e220008000a00 */
[----:B------:R-:W-:Y:S02]  /*67e0*/  HFMA2 R8, -RZ, RZ, 0, 6.020069122314453125e-06 ;  /* 0x00000065ff087431 */ /* 0x000fe400000001ff */
[----:B------:R-:W-:Y:S01]  /*67f0*/  IMAD.MOV.U32 R12, RZ, RZ, 0x1 ;  /* 0x00000001ff0c7424 */ /* 0x000fe200078e00ff */
[----:B------:R1:W3:Y:S01]  /*6800*/  LDC.64 R2, c[0x4][R0] ;  /* 0x0100000000027b82 */ /* 0x0002e20000000a00 */
[----:B------:R-:W4:Y:S01]  /*6810*/  LDCU.64 UR6, c[0x4][0x190] ;  /* 0x01003200ff0677ac */ /* 0x000f220008000a00 */
[----:B------:R-:W-:Y:S01]  /*6820*/  MOV R13, RZ ;  /* 0x000000ff000d7202 */ /* 0x000fe20000000f00 */
[----:B------:R-:W5:Y:S01]  /*6830*/  LDCU.64 UR8, c[0x4][0x10] ;  /* 0x01000200ff0877ac */ /* 0x000f620008000a00 */
[----:B0-----:R-:W-:Y:S01]  /*6840*/  MOV R4, UR4 ;  /* 0x0000000400047c02 */ /* 0x001fe20008000f00 */
[----:B--2---:R-:W-:Y:S01]  /*6850*/  IMAD.U32 R5, RZ, RZ, UR5 ;  /* 0x00000005ff057e24 */ /* 0x004fe2000f8e00ff */
[----:B----4-:R-:W-:Y:S01]  /*6860*/  MOV R6, UR6 ;  /* 0x0000000600067c02 */ /* 0x010fe20008000f00 */
[----:B------:R-:W-:Y:S01]  /*6870*/  IMAD.U32 R7, RZ, RZ, UR7 ;  /* 0x00000007ff077e24 */ /* 0x000fe2000f8e00ff */
[----:B-----5:R-:W-:Y:S01]  /*6880*/  MOV R10, UR8 ;  /* 0x00000008000a7c02 */ /* 0x020fe20008000f00 */
[----:B-1----:R-:W-:-:S07]  /*6890*/  IMAD.U32 R11, RZ, RZ, UR9 ;  /* 0x00000009ff0b7e24 */ /* 0x002fce000f8e00ff */
[----:B------:R-:W-:-:S07]  /*68a0*/  LEPC R20, `(.L_x_9048) ;  /* 0x000000001014794e */ /* 0x000fce0000000000 */
[----:B---3--:R-:W-:Y:S05]  /*68b0*/  CALL.ABS.NOINC R2 ;  /* 0x0000000002007343 */ /* 0x008fea0003c00000 */
.L_x_9048:
[----:B------:R-:W-:Y:S05]  /*68c0*/  BRA `(.L_x_9024) ;  /* 0x0000000400007947 */ /* 0x000fea0003800000 */
.L_x_9047:
        /* <DEDUP_REMOVED lines=21> */
.L_x_9050:
[----:B------:R-:W-:Y:S05]  /*6a20*/  BSYNC.RECONVERGENT B0 ;  /* 0x0000000000007941 */ /* 0x000fea0003800200 */
.L_x_9049:
[----:B------:R-:W-:-:S05]  /*6a30*/  LOP3.LUT R7, R0, 0x80, R7, 0xf8, !PT ;  /* 0x0000008000077812 */ /* 0x000fca00078ef807 */
[----:B------:R0:W-:Y:S01]  /*6a40*/  STG.E.U8 desc[UR36][R2.64], R7 ;  /* 0x0000000702007986 */ /* 0x0001e2000c101124 */
[----:B------:R-:W-:Y:S05]  /*6a50*/  BRA `(.L_x_9024) ;  /* 0x00000000009c7947 */ /* 0x000fea0003800000 */
.L_x_9046:
        /* <DEDUP_REMOVED lines=20> */
.L_x_9052:
[----:B------:R-:W-:Y:S02]  /*6ba0*/  ISETP.GT.U32.AND P0, PT, R6, 0x7f800000, PT ;  /* 0x7f8000000600780c */ /* 0x000fe40003f04070 */
[----:B------:R-:W-:-:S04]  /*6bb0*/  MOV R0, 0x7f ;  /* 0x0000007f00007802 */ /* 0x000fc80000000f00 */
[----:B------:R-:W-:-:S07]  /*6bc0*/  SEL R0, R0, 0x7c, P0 ;  /* 0x0000007c00007807 */ /* 0x000fce0000000000 */
.L_x_9053:
[----:B------:R-:W-:Y:S05]  /*6bd0*/  BSYNC.RECONVERGENT B0 ;  /* 0x0000000000007941 */ /* 0x000fea0003800200 */
.L_x_9051:
[----:B------:R-:W-:-:S04]  /*6be0*/  SHF.R.U32.HI R5, RZ, 0x18, R7 ;  /* 0x00000018ff057819 */ /* 0x000fc80000011607 */
[----:B------:R-:W-:-:S05]  /*6bf0*/  LOP3.LUT R5, R0, 0x80, R5, 0xf8, !PT ;  /* 0x0000008000057812 */ /* 0x000fca00078ef805 */
[----:B------:R0:W-:Y:S01]  /*6c00*/  STG.E.U8 desc[UR36][R2.64], R5 ;  /* 0x0000000502007986 */ /* 0x0001e2000c101124 */
[----:B------:R-:W-:Y:S05]  /*6c10*/  BRA `(.L_x_9024) ;  /* 0x00000000002c7947 */ /* 0x000fea0003800000 */
.L_x_9045:
        /* <DEDUP_REMOVED lines=11> */
.L_x_9024:
[----:B------:R-:W-:-:S07]  /*6cd0*/  VIADD R17, R17, 0x80 ;  /* 0x0000008011117836 */ /* 0x000fce0000000000 */
.L_x_8989:
[----:B------:R-:W-:Y:S05]  /*6ce0*/  BSYNC.RECONVERGENT B7 ;  /* 0x0000000000077941 */ /* 0x000fea0003800200 */
.L_x_8988:
[----:B------:R-:W5:Y:S01]  /*6cf0*/  LDCU UR4, c[0x0][0x380] ;  /* 0x00007000ff0477ac */ /* 0x000f620008000800 */
[----:B------:R-:W-:Y:S01]  /*6d00*/  BSSY.RECONVERGENT B7, `(.L_x_9054) ;  /* 0x000035f000077945 */ /* 0x000fe20003800200 */
[----:B-----5:R-:W-:-:S13]  /*6d10*/  ISETP.GE.AND P0, PT, R17, UR4, PT ;  /* 0x0000000411007c0c */ /* 0x020fda000bf06270 */
[----:B------:R-:W-:Y:S05]  /*6d20*/  @P0 BRA `(.L_x_9055) ;  /* 0x0000003400700947 */ /* 0x000fea0003800000 */
[----:B------:R-:W5:Y:S01]  /*6d30*/  LDCU UR4, c[0x0][0x388] ;  /* 0x00007100ff0477ac */ /* 0x000f620008000800 */
[----:B0--34-:R-:W-:Y:S01]  /*6d40*/  MOV R0, RZ ;  /* 0x000000ff00007202 */ /* 0x019fe20000000f00 */
[----:B------:R-:W-:Y:S01]  /*6d50*/  IMAD.MOV.U32 R16, RZ, RZ, RZ ;  /* 0x000000ffff107224 */ /* 0x000fe200078e00ff */
[----:B-----5:R-:W-:-:S09]  /*6d60*/  UISETP.NE.AND UP0, UPT, UR4, URZ, UPT ;  /* 0x000000ff0400728c */ /* 0x020fd2000bf05270 */
[----:B------:R-:W-:Y:S05]  /*6d70*/  BRA.U !UP0, `(.L_x_9056) ;  /* 0x0000001108a87547 */ /* 0x000fea000b800000 */
[----:B------:R-:W1:Y:S01]  /*6d80*/  LDCU.64 UR4, c[0x0][0x390] ;  /* 0x00007200ff0477ac */ /* 0x000e620008000a00 */
[----:B------:R-:W-:Y:S01]  /*6d90*/  HFMA2 R16, -RZ, RZ, 0, 0 ;  /* 0x00000000ff107431 */ /* 0x000fe200000001ff */
        /* <DEDUP_REMOVED lines=296> */
.L_x_9056:
[----:B------:R-:W1:Y:S01]  /*8020*/  LDCU.64 UR6, c[0x0][0x588] ;  /* 0x0000b100ff0677ac */ /* 0x000e620008000a00 */
[----:B------:R-:W-:Y:S01]  /*8030*/  BSSY.RECONVERGENT B6, `(.L_x_9057) ;  /* 0x00000ec000067945 */ /* 0x000fe20003800200 */
[----:B------:R-:W-:-:S04]  /*8040*/  UPRMT UR4, UR42, 0x9910, URZ ;  /* 0x000099102a047896 */ /* 0x000fc800080000ff */
[----:B------:R-:W-:Y:S01]  /*8050*/  UISETP.GT.AND UP0, UPT, UR4, 0x9, UPT ;  /* 0x000000090400788c */ /* 0x000fe2000bf04270 */
[----:B-1----:R-:W-:-:S04]  /*8060*/  IADD3 R4, P0, PT, R0, UR6, RZ ;  /* 0x0000000600047c10 */ /* 0x002fc8000ff1e0ff */
[----:B--2---:R-:W-:-:S04]  /*8070*/  IADD3.X R5, PT, PT, RZ, UR7, RZ, P0, !PT ;  /* 0x00000007ff057c10 */ /* 0x004fc800087fe4ff */
        /* <DEDUP_REMOVED lines=10> */
[----:B--2---:R-:W0:Y:S02]  /*8120*/  I2F.F64.S16 R2, R2 ;  /* 0x0000000200027312 */ /* 0x004e240000101c00 */
[----:B0-----:R-:W-:Y:S05]  /*8130*/  BRA `(.L_x_9063) ;  /* 0x0000000c006c7947 */ /* 0x001fea0003800000 */
.L_x_9061:
[----:B------:R-:W2:Y:S02]  /*8140*/  LDG.E.U8 R2, desc[UR36][R4.64] ;  /* 0x0000002404027981 */ /* 0x000ea4000c1e1100 */
[----:B--2---:R-:W0:Y:S02]  /*8150*/  I2F.F64.U16 R2, R2 ;  /* 0x0000000200027312 */ /* 0x004e240000101800 */
[----:B0-----:R-:W-:Y:S05]  /*8160*/  BRA `(.L_x_9063) ;  /* 0x0000000c00607947 */ /* 0x001fea0003800000 */
.L_x_9060:
        /* <DEDUP_REMOVED lines=9> */
.L_x_9065:
[----:B------:R-:W2:Y:S02]  /*8200*/  LDG.E R2, desc[UR36][R4.64] ;  /* 0x0000002404027981 */ /* 0x000ea4000c1e1900 */
[----:B--2---:R-:W0:Y:S02]  /*8210*/  I2F.F64 R2, R2 ;  /* 0x0000000200027312 */ /* 0x004e240000201c00 */
[----:B0-----:R-:W-:Y:S05]  /*8220*/  BRA `(.L_x_9063) ;  /* 0x0000000c00307947 */ /* 0x001fea0003800000 */
.L_x_9064:
[----:B------:R-:W2:Y:S02]  /*8230*/  LDG.E.U16 R2, desc[UR36][R4.64] ;  /* 0x0000002404027981 */ /* 0x000ea4000c1e1500 */
[----:B--2---:R-:W0:Y:S02]  /*8240*/  I2F.F64.S16 R2, R2 ;  /* 0x0000000200027312 */ /* 0x004e240000101c00 */
[----:B0-----:R-:W-:Y:S05]  /*8250*/  BRA `(.L_x_9063) ;  /* 0x0000000c00247947 */ /* 0x001fea0003800000 */
.L_x_9059:
        /* <DEDUP_REMOVED lines=10> */
.L_x_9067:
[----:B------:R-:W2:Y:S02]  /*8300*/  LDG.E.U16 R0, desc[UR36][R4.64] ;  /* 0x0000002404007981 */ /* 0x000ea4000c1e1500 */
[----:B--2---:R-:W-:-:S05]  /*8310*/  HADD2.F32 R0, -RZ, R0.H0_H0 ;  /* 0x20000000ff007230 */ /* 0x004fca0000004100 */
[----:B------:R-:W-:-:S04]  /*8320*/  FMUL.FTZ R0, R0, 1 ;  /* 0x3f80000000007820 */ /* 0x000fc80000410000 */
[----:B------:R1:W2:Y:S02]  /*8330*/  F2F.F64.F32 R2, R0 ;  /* 0x0000000000027310 */ /* 0x0002a40000201800 */
[----:B-12---:R-:W-:Y:S05]  /*8340*/  BRA `(.L_x_9063) ;  /* 0x0000000800e87947 */ /* 0x006fea0003800000 */
.L_x_9066:
        /* <DEDUP_REMOVED lines=10> */
.L_x_9069:
[----:B------:R-:W2:Y:S02]  /*83f0*/  LDG.E.U16 R4, desc[UR36][R4.64] ;  /* 0x0000002404047981 */ /* 0x000ea4000c1e1500 */
[----:B--2---:R-:W-:-:S05]  /*8400*/  HADD2.F32 R0, -RZ, R4.H0_H0 ;  /* 0x20000004ff007230 */ /* 0x004fca0000004100 */
[----:B------:R-:W-:-:S04]  /*8410*/  FMUL.FTZ R0, R0, 1 ;  /* 0x3f80000000007820 */ /* 0x000fc80000410000 */
[----:B------:R1:W2:Y:S02]  /*8420*/  F2F.F64.F32 R2, R0 ;  /* 0x0000000000027310 */ /* 0x0002a40000201800 */
[----:B-12---:R-:W-:Y:S05]  /*8430*/  BRA `(.L_x_9063) ;  /* 0x0000000800ac7947 */ /* 0x006fea0003800000 */
.L_x_9068:
[----:B------:R0:W5:Y:S01]  /*8440*/  LDG.E.64 R2, desc[UR36][R4.64] ;  /* 0x0000002404027981 */ /* 0x000162000c1e1b00 */
[----:B------:R-:W-:Y:S05]  /*8450*/  BRA `(.L_x_9063) ;  /* 0x0000000800a47947 */ /* 0x000fea0003800000 */
.L_x_9058:
        /* <DEDUP_REMOVED lines=13> */
.L_x_9072:
[----:B------:R1:W5:Y:S01]  /*8530*/  LDG.E.64 R2, desc[UR36][R4.64] ;  /* 0x0000002404027981 */ /* 0x000362000c1e1b00 */
[----:B------:R-:W-:Y:S05]  /*8540*/  BRA `(.L_x_9063) ;  /* 0x0000000800687947 */ /* 0x000fea0003800000 */
.L_x_9071:
        /* <DEDUP_REMOVED lines=25> */
[----:B------:R-:W2:Y:S02]  /*86e0*/  F2F.F64.F32 R2, R3 ;  /* 0x0000000300027310 */ /* 0x000ea40000201800 */
[----:B--2---:R-:W-:Y:S05]  /*86f0*/  BRA `(.L_x_9063) ;  /* 0x0000000400fc7947 */ /* 0x004fea0003800000 */
.L_x_9074:
        /* <DEDUP_REMOVED lines=14> */
.L_x_9073:
[----:B------:R-:W2:Y:S02]  /*87e0*/  LDG.E.U16 R0, desc[UR36][R4.64] ;  /* 0x0000002404007981 */ /* 0x000ea4000c1e1500 */
[----:B--2---:R-:W-:-:S04]  /*87f0*/  IMAD.U32 R0, R0, 0x10000, RZ ;  /* 0x0001000000007824 */ /* 0x004fc800078e00ff */
[----:B------:R-:W-:-:S04]  /*8800*/  FMUL.FTZ R0, R0, 1 ;  /* 0x3f80000000007820 */ /* 0x000fc80000410000 */
[----:B------:R2:W3:Y:S02]  /*8810*/  F2F.F64.F32 R2, R0 ;  /* 0x0000000000027310 */ /* 0x0004e40000201800 */
[----:B--23--:R-:W-:Y:S05]  /*8820*/  BRA `(.L_x_9063) ;  /* 0x0000000400b07947 */ /* 0x00cfea0003800000 */
.L_x_9070:
        /* <DEDUP_REMOVED lines=9> */
[----:B--2---:R-:W3:Y:S02]  /*88c0*/  I2F.F64.U16 R2, R2 ;  /* 0x0000000200027312 */ /* 0x004ee40000101800 */
[----:B---3--:R-:W-:Y:S05]  /*88d0*/  BRA `(.L_x_9063) ;  /* 0x0000000400847947 */ /* 0x008fea0003800000 */
.L_x_9077:
        /* <DEDUP_REMOVED lines=21> */
.L_x_9079:
[----:B------:R-:W-:Y:S05]  /*8a30*/  BSYNC.RECONVERGENT B0 ;  /* 0x0000000000007941 */ /* 0x000fea0003800200 */
.L_x_9078:
[----:B------:R-:W-:Y:S02]  /*8a40*/  SHF.L.U32 R0, R0, 0x14, RZ ;  /* 0x0000001400007819 */ /* 0x000fe400000006ff */
[----:B------:R-:W-:-:S04]  /*8a50*/  LEA R2, R2, 0x3b800000, 0x17 ;  /* 0x3b80000002027811 */ /* 0x000fc800078eb8ff */
[----:B------:R-:W-:-:S05]  /*8a60*/  LOP3.LUT R0, R2, R0, R7, 0xfe, !PT ;  /* 0x0000000002007212 */ /* 0x000fca00078efe07 */
[----:B------:R-:W-:-:S04]  /*8a70*/  FMUL.FTZ R0, R0, 1 ;  /* 0x3f80000000007820 */ /* 0x000fc80000410000 */
[----:B------:R3:W4:Y:S02]  /*8a80*/  F2F.F64.F32 R2, R0 ;  /* 0x0000000000027310 */ /* 0x0007240000201800 */
[----:B---34-:R-:W-:Y:S05]  /*8a90*/  BRA `(.L_x_9063) ;  /* 0x0000000400147947 */ /* 0x018fea0003800000 */
.L_x_9076:
        /* <DEDUP_REMOVED lines=21> */
.L_x_9081:
[----:B------:R-:W-:Y:S05]  /*8bf0*/  BSYNC.RECONVERGENT B0 ;  /* 0x0000000000007941 */ /* 0x000fea0003800200 */
.L_x_9080:
[----:B------:R-:W-:Y:S01]  /*8c00*/  IMAD.SHL.U32 R0, R0, 0x200000, RZ ;  /* 0x0020000000007824 */ /* 0x000fe200078e00ff */
[----:B------:R-:W-:-:S04]  /*8c10*/  LEA R2, R2, 0x37800000, 0x17 ;  /* 0x3780000002027811 */ /* 0x000fc800078eb8ff */
[----:B------:R-:W-:-:S05]  /*8c20*/  LOP3.LUT R0, R2, R0, R7, 0xfe, !PT ;  /* 0x0000000002007212 */ /* 0x000fca00078efe07 */
[----:B------:R-:W-:-:S04]  /*8c30*/  FMUL.FTZ R0, R0, 1 ;  /* 0x3f80000000007820 */ /* 0x000fc80000410000 */
[----:B------:R3:W4:Y:S02]  /*8c40*/  F2F.F64.F32 R2, R0 ;  /* 0x0000000000027310 */ /* 0x0007240000201800 */
[----:B---34-:R-:W-:Y:S05]  /*8c50*/  BRA `(.L_x_9063) ;  /* 0x0000000000a47947 */ /* 0x018fea0003800000 */
.L_x_9075:
        /* <DEDUP_REMOVED lines=18> */
.L_x_9062:
        /* <DEDUP_REMOVED lines=16> */
.L_x_9084:
[----:B------:R-:W-:Y:S01]  /*8e80*/  CS2R R2, SRZ ;  /* 0x0000000000027805 */ /* 0x000fe2000001ff00 */
[----:B------:R-:W-:Y:S06]  /*8e90*/  BRA `(.L_x_9063) ;  /* 0x0000000000147947 */ /* 0x000fec0003800000 */
.L_x_9083:
[----:B------:R-:W2:Y:S02]  /*8ea0*/  LDG.E.64 R2, desc[UR36][R4.64] ;  /* 0x0000002404027981 */ /* 0x000ea4000c1e1b00 */
[----:B--2---:R-:W3:Y:S02]  /*8eb0*/  I2F.F64.U64 R2, R2 ;  /* 0x0000000200027312 */ /* 0x004ee40000301800 */
[----:B---3--:R-:W-:Y:S05]  /*8ec0*/  BRA `(.L_x_9063) ;  /* 0x0000000000087947 */ /* 0x008fea0003800000 */
.L_x_9082:
[----:B------:R-:W2:Y:S02]  /*8ed0*/  LDG.E R2, desc[UR36][R4.64] ;  /* 0x0000002404027981 */ /* 0x000ea4000c1e1900 */
[----:B--2---:R-:W2:Y:S02]  /*8ee0*/  I2F.F64.U32 R2, R2 ;  /* 0x0000000200027312 */ /* 0x004ea40000201800 */
.L_x_9063:
[----:B------:R-:W-:Y:S05]  /*8ef0*/  BSYNC.RECONVERGENT B6 ;  /* 0x0000000000067941 */ /* 0x000fea0003800200 */
.L_x_9057:
[----:B--2--5:R-:W2:Y:S01]  /*8f00*/  DSETP.GT.AND P0, PT, R2, RZ, PT ;  /* 0x000000ff0200722a */ /* 0x024ea20003f04000 */
[----:B01----:R-:W0:Y:S01]  /*8f10*/  LDC R4, c[0x0][0x598] ;  /* 0x00016600ff047b82 */ /* 0x003e220000000800 */
[----:B--2---:R-:W-:Y:S01]  /*8f20*/  FSEL R5, RZ, 1.875, !P0 ;  /* 0x3ff00000ff057808 */ /* 0x004fe20004000000 */
        /* <DEDUP_REMOVED lines=9> */
[----:B0-----:R-:W-:Y:S02]  /*8fc0*/  FSEL R4, R4, RZ, !P0 ;  /* 0x000000ff04047208 */ /* 0x001fe40004000000 */
        /* <DEDUP_REMOVED lines=13> */
.L_x_9088:
[----:B--2---:R-:W0:Y:S02]  /*90a0*/  F2I.S64.F64.TRUNC R4, R4 ;  /* 0x0000000400047311 */ /* 0x004e24000030d900 */
[----:B0-----:R-:W-:-:S05]  /*90b0*/  IMAD.MOV.U32 R7, RZ, RZ, R4 ;  /* 0x000000ffff077224 */ /* 0x001fca00078e0004 */
[----:B------:R0:W-:Y:S01]  /*90c0*/  STG.E.U8 desc[UR36][R2.64], R7 ;  /* 0x0000000702007986 */ /* 0x0001e2000c101124 */
[----:B------:R-:W-:Y:S05]  /*90d0*/  BRA `(.L_x_9090) ;  /* 0x0000001000807947 */ /* 0x000fea0003800000 */
.L_x_9087:
        /* <DEDUP_REMOVED lines=9> */
.L_x_9092:
[----:B--2---:R-:W0:Y:S02]  /*9170*/  F2I.F64.TRUNC R5, R4 ;  /* 0x0000000400057311 */ /* 0x004e24000030d100 */
[----:B0-----:R0:W-:Y:S01]  /*9180*/  STG.E desc[UR36][R2.64], R5 ;  /* 0x0000000502007986 */ /* 0x0011e2000c101924 */
[----:B------:R-:W-:Y:S05]  /*9190*/  BRA `(.L_x_9090) ;  /* 0x0000001000507947 */ /* 0x000fea0003800000 */
.L_x_9091:
[----:B--2---:R-:W0:Y:S02]  /*91a0*/  F2I.F64.TRUNC R5, R4 ;  /* 0x0000000400057311 */ /* 0x004e24000030d100 */
[----:B0-----:R0:W-:Y:S01]  /*91b0*/  STG.E.U16 desc[UR36][R2.64], R5 ;  /* 0x0000000502007986 */ /* 0x0011e2000c101524 */
[----:B------:R-:W-:Y:S05]  /*91c0*/  BRA `(.L_x_9090) ;  /* 0x0000001000447947 */ /* 0x000fea0003800000 */
.L_x_9086:
        /* <DEDUP_REMOVED lines=17> */
.L_x_9094:
        /* <DEDUP_REMOVED lines=12> */
.L_x_9093:
        /* <DEDUP_REMOVED lines=14> */
[----:B------:R-:W-:Y:S01]  /*9480*/  MOV R7, RZ ;  /* 0x000000ff00077202 */ /* 0x000fe20000000f00 */
[----:B0-----:R-:W-:-:S05]  /*9490*/  @!P0 FMUL R6, R6, 1.175494350822287508e-38 ;  /* 0x0080000006068820 */ /* 0x001fca0000400000 */
[----:B------:R0:W-:Y:S01]  /*94a0*/  STG.E.64 desc[UR36][R2.64], R6 ;  /* 0x0000000602007986 */ /* 0x0001e2000c101b24 */
[----:B------:R-:W-:Y:S05]  /*94b0*/  BRA `(.L_x_9090) ;  /* 0x0000000c00887947 */ /* 0x000fea0003800000 */
.L_x_9096:
        /* <DEDUP_REMOVED lines=13> */
.L_x_9095:
[----:B--2---:R0:W-:Y:S01]  /*9590*/  STG.E.64 desc[UR36][R2.64], R4 ;  /* 0x0000000402007986 */ /* 0x0041e2000c101b24 */
[----:B------:R-:W-:Y:S05]  /*95a0*/  BRA `(.L_x_9090) ;  /* 0x0000000c004c7947 */ /* 0x000fea0003800000 */
.L_x_9085:
        /* <DEDUP_REMOVED lines=13> */
.L_x_9100:
        /* <DEDUP_REMOVED lines=26> */
.L_x_9103:
[----:B------:R-:W-:-:S04]  /*9820*/  SHF.R.U32.HI R5, RZ, 0x18, R7 ;  /* 0x00000018ff057819 */ /* 0x000fc80000011607 */
[----:B------:R-:W-:-:S07]  /*9830*/  LOP3.LUT R0, R0, 0x80, R5, 0xf8, !PT ;  /* 0x0000008000007812 */ /* 0x000fce00078ef805 */
.L_x_9102:
[----:B------:R-:W-:Y:S05]  /*9840*/  BSYNC.RECONVERGENT B0 ;  /* 0x0000000000007941 */ /* 0x000fea0003800200 */
.L_x_9101:
[----:B------:R3:W-:Y:S01]  /*9850*/  STG.E.U8 desc[UR36][R2.64], R0 ;  /* 0x0000000002007986 */ /* 0x0007e2000c101124 */
[----:B------:R-:W-:Y:S05]  /*9860*/  BRA `(.L_x_9090) ;  /* 0x00000008009c7947 */ /* 0x000fea0003800000 */
.L_x_9099:
        /* <DEDUP_REMOVED lines=26> */
.L_x_9106:
[----:B------:R-:W-:-:S04]  /*9a10*/  SHF.R.U32.HI R5, RZ, 0x18, R7 ;  /* 0x00000018ff057819 */ /* 0x000fc80000011607 */
[----:B------:R-:W-:-:S07]  /*9a20*/  LOP3.LUT R0, R0, 0x80, R5, 0xf8, !PT ;  /* 0x0000008000007812 */ /* 0x000fce00078ef805 */
.L_x_9105:
[----:B------:R-:W-:Y:S05]  /*9a30*/  BSYNC.RECONVERGENT B0 ;  /* 0x0000000000007941 */ /* 0x000fea0003800200 */
.L_x_9104:
[----:B------:R0:W-:Y:S01]  /*9a40*/  STG.E.U8 desc[UR36][R2.64], R0 ;  /* 0x0000000002007986 */ /* 0x0001e2000c101124 */
[----:B------:R-:W-:Y:S05]  /*9a50*/  BRA `(.L_x_9090) ;  /* 0x0000000800207947 */ /* 0x000fea0003800000 */
.L_x_9098:
        /* <DEDUP_REMOVED lines=26> */
[----:B------:R-:W-:-:S05]  /*9c00*/  @!P0 IMAD.MOV R0, RZ, RZ, R6 ;  /* 0x000000ffff008224 */ /* 0x000fca00078e0206 */
[----:B------:R-:W-:-:S05]  /*9c10*/  @P1 MOV R5, R0 ;  /* 0x0000000000051202 */ /* 0x000fca0000000f00 */
[----:B------:R2:W-:Y:S01]  /*9c20*/  STG.E.U8 desc[UR36][R2.64], R5 ;  /* 0x0000000502007986 */ /* 0x0005e2000c101124 */
[----:B------:R-:W-:Y:S05]  /*9c30*/  BRA `(.L_x_9090) ;  /* 0x0000000400a87947 */ /* 0x000fea0003800000 */
.L_x_9108:
[----:B--2---:R-:W0:Y:S02]  /*9c40*/  F2I.U64.F64.TRUNC R4, R4 ;  /* 0x0000000400047311 */ /* 0x004e24000030d800 */
[----:B0-----:R1:W-:Y:S01]  /*9c50*/  STG.E.64 desc[UR36][R2.64], R4 ;  /* 0x0000000402007986 */ /* 0x0013e2000c101b24 */
[----:B------:R-:W-:Y:S05]  /*9c60*/  BRA `(.L_x_9090) ;  /* 0x00000004009c7947 */ /* 0x000fea0003800000 */
.L_x_9107:
[----:B--2---:R-:W0:Y:S02]  /*9c70*/  F2I.U32.F64.TRUNC R5, R4 ;  /* 0x0000000400057311 */ /* 0x004e24000030d000 */
[----:B0-----:R0:W-:Y:S01]  /*9c80*/  STG.E desc[UR36][R2.64], R5 ;  /* 0x0000000502007986 */ /* 0x0011e2000c101924 */
[----:B------:R-:W-:Y:S05]  /*9c90*/  BRA `(.L_x_9090) ;  /* 0x0000000400907947 */ /* 0x000fea0003800000 */
.L_x_9097:
        /* <DEDUP_REMOVED lines=10> */
.L_x_9110:
[----:B------:R-:W-:-:S05]  /*9d40*/  CS2R R6, SRZ ;  /* 0x0000000000067805 */ /* 0x000fca000001ff00 */
[----:B--2---:R0:W-:Y:S01]  /*9d50*/  STG.E.128 desc[UR36][R2.64], R4 ;  /* 0x0000000402007986 */ /* 0x0041e2000c101d24 */
[----:B------:R-:W-:Y:S05]  /*9d60*/  BRA `(.L_x_9090) ;  /* 0x00000004005c7947 */ /* 0x000fea0003800000 */
.L_x_9109:
[----:B------:R-:W-:-:S09]  /*9d70*/  UISETP.NE.AND UP0, UPT, UR4, 0xf, UPT ;  /* 0x0000000f0400788c */ /* 0x000fd2000bf05270 */
[----:B------:R-:W-:Y:S05]  /*9d80*/  BRA.U !UP0, `(.L_x_9111) ;  /* 0x0000000508287547 */ /* 0x000fea000b800000 */
[----:B------:R-:W-:-:S09]  /*9d90*/  UISETP.NE.AND UP0, UPT, UR4, 0x17, UPT ;  /* 0x000000170400788c */ /* 0x000fd2000bf05270 */
[----:B------:R-:W-:Y:S05]  /*9da0*/  BRA.U !UP0, `(.L_x_9112) ;  /* 0x0000000108b07547 */ /* 0x000fea000b800000 */
[----:B------:R-:W-:-:S09]  /*9db0*/  UISETP.NE.AND UP0, UPT, UR4, 0x18, UPT ;  /* 0x000000180400788c */ /* 0x000fd2000bf05270 */
[----:B------:R-:W-:Y:S05]  /*9dc0*/  BRA.U !UP0, `(.L_x_9113) ;  /* 0x0000000108447547 */ /* 0x000fea000b800000 */
.L_x_9089:
[----:B------:R-:W-:Y:S01]  /*9dd0*/  MOV R0, 0x0 ;  /* 0x0000000000007802 */ /* 0x000fe20000000f00 */
[----:B------:R-:W0:Y:S01]  /*9de0*/  LDCU.64 UR4, c[0x4][0x188] ;  /* 0x01003100ff0477ac */ /* 0x000e220008000a00 */
[----:B------:R-:W-:Y:S02]  /*9df0*/  HFMA2 R12, -RZ, RZ, 0, 5.9604644775390625e-08 ;  /* 0x00000001ff0c7431 */ /* 0x000fe400000001ff */
[----:B------:R-:W-:Y:S01]  /*9e00*/  IMAD.MOV.U32 R8, RZ, RZ, 0x65 ;  /* 0x00000065ff087424 */ /* 0x000fe200078e00ff */
[----:B------:R1:W3:Y:S01]  /*9e10*/  LDC.64 R2, c[0x4][R0] ;  /* 0x0100000000027b82 */ /* 0x0002e20000000a00 */
[----:B------:R-:W4:Y:S01]  /*9e20*/  LDCU.64 UR6, c[0x4][0x190] ;  /* 0x01003200ff0677ac */ /* 0x000f220008000a00 */
[----:B------:R-:W-:Y:S01]  /*9e30*/  IMAD.MOV.U32 R13, RZ, RZ, RZ ;  /* 0x000000ffff0d7224 */ /* 0x000fe200078e00ff */
[----:B------:R-:W5:Y:S01]  /*9e40*/  LDCU.64 UR8, c[0x4][0x10] ;  /* 0x01000200ff0877ac */ /* 0x000f620008000a00 */
[----:B0-----:R-:W-:Y:S01]  /*9e50*/  IMAD.U32 R4, RZ, RZ, UR4 ;  /* 0x00000004ff047e24 */ /* 0x001fe2000f8e00ff */
[----:B--2---:R-:W-:Y:S01]  /*9e60*/  MOV R5, UR5 ;  /* 0x0000000500057c02 */ /* 0x004fe20008000f00 */
[----:B----4-:R-:W-:Y:S01]  /*9e70*/  IMAD.U32 R6, RZ, RZ, UR6 ;  /* 0x00000006ff067e24 */ /* 0x010fe2000f8e00ff */
[----:B------:R-:W-:Y:S01]  /*9e80*/  MOV R7, UR7 ;  /* 0x0000000700077c02 */ /* 0x000fe20008000f00 */
[----:B-----5:R-:W-:Y:S01]  /*9e90*/  IMAD.U32 R10, RZ, RZ, UR8 ;  /* 0x00000008ff0a7e24 */ /* 0x020fe2000f8e00ff */
[----:B-1----:R-:W-:-:S07]  /*9ea0*/  MOV R11, UR9 ;  /* 0x00000009000b7c02 */ /* 0x002fce0008000f00 */
[----:B------:R-:W-:-:S07]  /*9eb0*/  LEPC R20, `(.L_x_9114) ;  /* 0x000000001014794e */ /* 0x000fce0000000000 */
[----:B---3--:R-:W-:Y:S05]  /*9ec0*/  CALL.ABS.NOINC R2 ;  /* 0x0000000002007343 */ /* 0x008fea0003c00000 */
.L_x_9114:
[----:B------:R-:W-:Y:S05]  /*9ed0*/  BRA `(.L_x_9090) ;  /* 0x0000000400007947 */ /* 0x000fea0003800000 */
.L_x_9113:
        /* <DEDUP_REMOVED lines=21> */
.L_x_9116:
[----:B------:R-:W-:Y:S05]  /*a030*/  BSYNC.RECONVERGENT B0 ;  /* 0x0000000000007941 */ /* 0x000fea0003800200 */
.L_x_9115:
[----:B------:R-:W-:-:S05]  /*a040*/  LOP3.LUT R7, R0, 0x80, R7, 0xf8, !PT ;  /* 0x0000008000077812 */ /* 0x000fca00078ef807 */
[----:B------:R0:W-:Y:S01]  /*a050*/  STG.E.U8 desc[UR36][R2.64], R7 ;  /* 0x0000000702007986 */ /* 0x0001e2000c101124 */
[----:B------:R-:W-:Y:S05]  /*a060*/  BRA `(.L_x_9090) ;  /* 0x00000000009c7947 */ /* 0x000fea0003800000 */
.L_x_9112:
        /* <DEDUP_REMOVED lines=20> */
.L_x_9118:
[----:B------:R-:W-:Y:S01]  /*a1b0*/  IMAD.MOV.U32 R0, RZ, RZ, 0x7f ;  /* 0x0000007fff007424 */ /* 0x000fe200078e00ff */
[----:B------:R-:W-:-:S04]  /*a1c0*/  ISETP.GT.U32.AND P0, PT, R6, 0x7f800000, PT ;  /* 0x7f8000000600780c */ /* 0x000fc80003f04070 */
[----:B------:R-:W-:-:S09]  /*a1d0*/  SEL R0, R0, 0x7c, P0 ;  /* 0x0000007c00007807 */ /* 0x000fd20000000000 */
.L_x_9119:
[----:B------:R-:W-:Y:S05]  /*a1e0*/  BSYNC.RECONVERGENT B0 ;  /* 0x0000000000007941 */ /* 0x000fea0003800200 */
.L_x_9117:
[----:B------:R-:W-:-:S04]  /*a1f0*/  SHF.R.U32.HI R5, RZ, 0x18, R7 ;  /* 0x00000018ff057819 */ /* 0x000fc80000011607 */
[----:B------:R-:W-:-:S05]  /*a200*/  LOP3.LUT R5, R0, 0x80, R5, 0xf8, !PT ;  /* 0x0000008000057812 */ /* 0x000fca00078ef805 */
[----:B------:R0:W-:Y:S01]  /*a210*/  STG.E.U8 desc[UR36][R2.64], R5 ;  /* 0x0000000502007986 */ /* 0x0001e2000c101124 */
[----:B------:R-:W-:Y:S05]  /*a220*/  BRA `(.L_x_9090) ;  /* 0x00000000002c7947 */ /* 0x000fea0003800000 */
.L_x_9111:
        /* <DEDUP_REMOVED lines=11> */
.L_x_9090:
[----:B------:R-:W-:-:S07]  /*a2e0*/  IADD3 R17, PT, PT, R17, 0x80, RZ ;  /* 0x0000008011117810 */ /* 0x000fce0007ffe0ff */
.L_x_9055:
[----:B------:R-:W-:Y:S05]  /*a2f0*/  BSYNC.RECONVERGENT B7 ;  /* 0x0000000000077941 */ /* 0x000fea0003800200 */
.L_x_9054:
[----:B------:R-:W5:Y:S02]  /*a300*/  LDCU UR4, c[0x0][0x380] ;  /* 0x00007000ff0477ac */ /* 0x000f640008000800 */
[----:B-----5:R-:W-:-:S13]  /*a310*/  ISETP.GE.AND P0, PT, R17, UR4, PT ;  /* 0x0000000411007c0c */ /* 0x020fda000bf06270 */
[----:B------:R-:W-:Y:S05]  /*a320*/  @P0 EXIT ;  /* 0x000000000000094d */ /* 0x000fea0003800000 */
[----:B------:R-:W5:Y:S01]  /*a330*/  LDCU UR4, c[0x0][0x388] ;  /* 0x00007100ff0477ac */ /* 0x000f620008000800 */
[----:B0--34-:R-:W-:Y:S01]  /*a340*/  IMAD.MOV.U32 R0, RZ, RZ, RZ ;  /* 0x000000ffff007224 */ /* 0x019fe200078e00ff */
[----:B------:R-:W-:Y:S01]  /*a350*/  MOV R16, RZ ;  /* 0x000000ff00107202 */ /* 0x000fe20000000f00 */
        /* <DEDUP_REMOVED lines=8> */
[----:B------:R-:W-:-:S04]  /*a3e0*/  SHF.R.U32.HI R3, RZ, UR5, R2 ;  /* 0x00000005ff037c19 */ /* 0x000fc80008011602 */
[----:B------:R-:W-:-:S05]  /*a3f0*/  IADD3 R0, PT, PT, -R3, RZ, RZ ;  /* 0x000000ff03007210 */ /* 0x000fca0007ffe1ff */
        /* <DEDUP_REMOVED lines=290> */
.L_x_9120:
[----:B------:R-:W0:Y:S01]  /*b620*/  LDCU.128 UR8, c[0x0][0x580] ;  /* 0x0000b000ff0877ac */ /* 0x000e220008000c00 */
[----:B------:R-:W-:Y:S01]  /*b630*/  BSSY.RECONVERGENT B6, `(.L_x_9121) ;  /* 0x00000ee000067945 */ /* 0x000fe20003800200 */
[----:B------:R-:W-:-:S04]  /*b640*/  UPRMT UR4, UR42, 0x9910, URZ ;  /* 0x000099102a047896 */ /* 0x000fc800080000ff */
[----:B------:R-:W-:Y:S01]  /*b650*/  UISETP.GT.AND UP0, UPT, UR4, 0x9, UPT ;  /* 0x000000090400788c */ /* 0x000fe2000bf04270 */
[----:B0-----:R-:W-:Y:S02]  /*b660*/  IADD3 R16, P0, PT, R16, UR8, RZ ;  /* 0x0000000810107c10 */ /* 0x001fe4000ff1e0ff */
[----:B-1----:R-:W-:-:S03]  /*b670*/  IADD3 R4, P1, PT, R0, UR10, RZ ;  /* 0x0000000a00047c10 */ /* 0x002fc6000ff3e0ff */
[----:B------:R-:W-:Y:S01]  /*b680*/  IMAD.X R17, RZ, RZ, UR9, P0 ;  /* 0x00000009ff117e24 */ /* 0x000fe200080e06ff */
[----:B--2---:R-:W-:Y:S02]  /*b690*/  IADD3.X R5, PT, PT, RZ, UR11, RZ, P1, !PT ;  /* 0x0000000bff057c10 */ /* 0x004fe40008ffe4ff */
        /* <DEDUP_REMOVED lines=12> */
.L_x_9125:
[----:B------:R-:W2:Y:S02]  /*b760*/  LDG.E.U8 R2, desc[UR36][R4.64] ;  /* 0x0000002404027981 */ /* 0x000ea4000c1e1100 */
[----:B--2---:R-:W0:Y:S02]  /*b770*/  I2F.F64.U16 R2, R2 ;  /* 0x0000000200027312 */ /* 0x004e240000101800 */
[----:B0-----:R-:W-:Y:S05]  /*b780*/  BRA `(.L_x_9127) ;  /* 0x0000000c00607947 */ /* 0x001fea0003800000 */
.L_x_9124:
        /* <DEDUP_REMOVED lines=9> */
.L_x_9129:
[----:B------:R-:W2:Y:S02]  /*b820*/  LDG.E R2, desc[UR36][R4.64] ;  /* 0x0000002404027981 */ /* 0x000ea4000c1e1900 */
[----:B--2---:R-:W0:Y:S02]  /*b830*/  I2F.F64 R2, R2 ;  /* 0x0000000200027312 */ /* 0x004e240000201c00 */
[----:B0-----:R-:W-:Y:S05]  /*b840*/  BRA `(.L_x_9127) ;  /* 0x0000000c00307947 */ /* 0x001fea0003800000 */
.L_x_9128:
[----:B------:R-:W2:Y:S02]  /*b850*/  LDG.E.U16 R2, desc[UR36][R4.64] ;  /* 0x0000002404027981 */ /* 0x000ea4000c1e1500 */
[----:B--2---:R-:W0:Y:S02]  /*b860*/  I2F.F64.S16 R2, R2 ;  /* 0x0000000200027312 */ /* 0x004e240000101c00 */
[----:B0-----:R-:W-:Y:S05]  /*b870*/  BRA `(.L_x_9127) ;  /* 0x0000000c00247947 */ /* 0x001fea0003800000 */
.L_x_9123:
        /* <DEDUP_REMOVED lines=10> */
.L_x_9131:
[----:B------:R-:W2:Y:S02]  /*b920*/  LDG.E.U16 R0, desc[UR36][R4.64] ;  /* 0x0000002404007981 */ /* 0x000ea4000c1e1500 */
[----:B--2---:R-:W-:-:S05]  /*b930*/  HADD2.F32 R0, -RZ, R0.H0_H0 ;  /* 0x20000000ff007230 */ /* 0x004fca0000004100 */
[----:B------:R-:W-:-:S04]  /*b940*/  FMUL.FTZ R0, R0, 1 ;  /* 0x3f80000000007820 */ /* 0x000fc80000410000 */
[----:B------:R1:W2:Y:S02]  /*b950*/  F2F.F64.F32 R2, R0 ;  /* 0x0000000000027310 */ /* 0x0002a40000201800 */
[----:B-12---:R-:W-:Y:S05]  /*b960*/  BRA `(.L_x_9127) ;  /* 0x0000000800e87947 */ /* 0x006fea0003800000 */
.L_x_9130:
        /* <DEDUP_REMOVED lines=10> */
.L_x_9133:
[----:B------:R-:W2:Y:S02]  /*ba10*/  LDG.E.U16 R4, desc[UR36][R4.64] ;  /* 0x0000002404047981 */ /* 0x000ea4000c1e1500 */
[----:B--2---:R-:W-:-:S05]  /*ba20*/  HADD2.F32 R0, -RZ, R4.H0_H0 ;  /* 0x20000004ff007230 */ /* 0x004fca0000004100 */
[----:B------:R-:W-:-:S04]  /*ba30*/  FMUL.FTZ R0, R0, 1 ;  /* 0x3f80000000007820 */ /* 0x000fc80000410000 */
[----:B------:R1:W2:Y:S02]  /*ba40*/  F2F.F64.F32 R2, R0 ;  /* 0x0000000000027310 */ /* 0x0002a40000201800 */
[----:B-12---:R-:W-:Y:S05]  /*ba50*/  BRA `(.L_x_9127) ;  /* 0x0000000800ac7947 */ /* 0x006fea0003800000 */
.L_x_9132:
[----:B------:R0:W5:Y:S01]  /*ba60*/  LDG.E.64 R2, desc[UR36][R4.64] ;  /* 0x0000002404027981 */ /* 0x000162000c1e1b00 */
[----:B------:R-:W-:Y:S05]  /*ba70*/  BRA `(.L_x_9127) ;  /* 0x0000000800a47947 */ /* 0x000fea0003800000 */
.L_x_9122:
        /* <DEDUP_REMOVED lines=13> */
.L_x_9136:
[----:B------:R2:W5:Y:S01]  /*bb50*/  LDG.E.64 R2, desc[UR36][R4.64] ;  /* 0x0000002404027981 */ /* 0x000562000c1e1b00 */
[----:B------:R-:W-:Y:S05]  /*bb60*/  BRA `(.L_x_9127) ;  /* 0x0000000800687947 */ /* 0x000fea0003800000 */
.L_x_9135:
        /* <DEDUP_REMOVED lines=27> */
.L_x_9138:
        /* <DEDUP_REMOVED lines=14> */
.L_x_9137:
[----:B------:R-:W2:Y:S02]  /*be00*/  LDG.E.U16 R0, desc[UR36][R4.64] ;  /* 0x0000002404007981 */ /* 0x000ea4000c1e1500 */
[----:B--2---:R-:W-:-:S04]  /*be10*/  IMAD.U32 R0, R0, 0x10000, RZ ;  /* 0x0001000000007824 */ /* 0x004fc800078e00ff */
[----:B------:R-:W-:-:S04]  /*be20*/  FMUL.FTZ R0, R0, 1 ;  /* 0x3f80000000007820 */ /* 0x000fc80000410000 */
[----:B------:R3:W4:Y:S02]  /*be30*/  F2F.F64.F32 R2, R0 ;  /* 0x0000000000027310 */ /* 0x0007240000201800 */
[----:B---34-:R-:W-:Y:S05]  /*be40*/  BRA `(.L_x_9127) ;  /* 0x0000000400b07947 */ /* 0x018fea0003800000 */
.L_x_9134:
        /* <DEDUP_REMOVED lines=11> */
.L_x_9141:
        /* <DEDUP_REMOVED lines=21> */
.L_x_9143:
[----:B------:R-:W-:Y:S05]  /*c050*/  BSYNC.RECONVERGENT B0 ;  /* 0x0000000000007941 */ /* 0x000fea0003800200 */
.L_x_9142:
[----:B------:R-:W-:Y:S02]  /*c060*/  SHF.L.U32 R0, R0, 0x14, RZ ;  /* 0x0000001400007819 */ /* 0x000fe400000006ff */
[----:B------:R-:W-:-:S04]  /*c070*/  LEA R2, R2, 0x3b800000, 0x17 ;  /* 0x3b80000002027811 */ /* 0x000fc800078eb8ff */
[----:B------:R-:W-:-:S05]  /*c080*/  LOP3.LUT R0, R2, R0, R7, 0xfe, !PT ;  /* 0x0000000002007212 */ /* 0x000fca00078efe07 */
[----:B------:R-:W-:-:S04]  /*c090*/  FMUL.FTZ R0, R0, 1 ;  /* 0x3f80000000007820 */ /* 0x000fc80000410000 */
[----:B------:R2:W3:Y:S02]  /*c0a0*/  F2F.F64.F32 R2, R0 ;  /* 0x0000000000027310 */ /* 0x0004e40000201800 */
[----:B--23--:R-:W-:Y:S05]  /*c0b0*/  BRA `(.L_x_9127) ;  /* 0x0000000400147947 */ /* 0x00cfea0003800000 */
.L_x_9140:
        /* <DEDUP_REMOVED lines=21> */
.L_x_9145:
[----:B------:R-:W-:Y:S05]  /*c210*/  BSYNC.RECONVERGENT B0 ;  /* 0x0000000000007941 */ /* 0x000fea0003800200 */
.L_x_9144:
[----:B------:R-:W-:Y:S01]  /*c220*/  IMAD.SHL.U32 R0, R0, 0x200000, RZ ;  /* 0x0020000000007824 */ /* 0x000fe200078e00ff */
[----:B------:R-:W-:-:S04]  /*c230*/  LEA R2, R2, 0x37800000, 0x17 ;  /* 0x3780000002027811 */ /* 0x000fc800078eb8ff */
[----:B------:R-:W-:-:S05]  /*c240*/  LOP3.LUT R0, R2, R0, R7, 0xfe, !PT ;  /* 0x0000000002007212 */ /* 0x000fca00078efe07 */
[----:B------:R-:W-:-:S04]  /*c250*/  FMUL.FTZ R0, R0, 1 ;  /* 0x3f80000000007820 */ /* 0x000fc80000410000 */
[----:B------:R2:W3:Y:S02]  /*c260*/  F2F.F64.F32 R2, R0 ;  /* 0x0000000000027310 */ /* 0x0004e40000201800 */
[----:B--23--:R-:W-:Y:S05]  /*c270*/  BRA `(.L_x_9127) ;  /* 0x0000000000a47947 */ /* 0x00cfea0003800000 */
.L_x_9139:
        /* <DEDUP_REMOVED lines=16> */
[----:B------:R2:W3:Y:S02]  /*c380*/  @P0 F2F.F64.F32 R2, R0 ;  /* 0x0000000000020310 */ /* 0x0004e40000201800 */
[----:B--23--:R-:W-:Y:S05]  /*c390*/  BRA `(.L_x_9127) ;  /* 0x00000000005c7947 */ /* 0x00cfea0003800000 */
.L_x_9126:
        /* <DEDUP_REMOVED lines=10> */
[----:B---3--:R-:W-:Y:S01]  /*c440*/  IMAD.U32 R6, RZ, RZ, UR6 ;  /* 0x00000006ff067e24 */ /* 0x008fe2000f8e00ff */
[----:B------:R-:W-:Y:S01]  /*c450*/  MOV R7, UR7 ;  /* 0x0000000700077c02 */ /* 0x000fe20008000f00 */
[----:B----4-:R-:W-:Y:S01]  /*c460*/  IMAD.U32 R10, RZ, RZ, UR8 ;  /* 0x00000008ff0a7e24 */ /* 0x010fe2000f8e00ff */
[----:B-1----:R-:W-:-:S07]  /*c470*/  MOV R11, UR9 ;  /* 0x00000009000b7c02 */ /* 0x002fce0008000f00 */
[----:B------:R-:W-:-:S07]  /*c480*/  LEPC R20, `(.L_x_9148) ;  /* 0x000000001014794e */ /* 0x000fce0000000000 */
[----:B--2---:R-:W-:Y:S05]  /*c490*/  CALL.ABS.NOINC R2 ;  /* 0x0000000002007343 */ /* 0x004fea0003c00000 */
.L_x_9148:
[----:B------:R-:W-:Y:S01]  /*c4a0*/  CS2R R2, SRZ ;  /* 0x0000000000027805 */ /* 0x000fe2000001ff00 */
[----:B------:R-:W-:Y:S06]  /*c4b0*/  BRA `(.L_x_9127) ;  /* 0x0000000000147947 */ /* 0x000fec0003800000 */
.L_x_9147:
[----:B------:R-:W2:Y:S02]  /*c4c0*/  LDG.E.64 R2, desc[UR36][R4.64] ;  /* 0x0000002404027981 */ /* 0x000ea4000c1e1b00 */
[----:B--2---:R-:W2:Y:S02]  /*c4d0*/  I2F.F64.U64 R2, R2 ;  /* 0x0000000200027312 */ /* 0x004ea40000301800 */
[----:B--2---:R-:W-:Y:S05]  /*c4e0*/  BRA `(.L_x_9127) ;  /* 0x0000000000087947 */ /* 0x004fea0003800000 */
.L_x_9146:
[----:B------:R-:W2:Y:S02]  /*c4f0*/  LDG.E R2, desc[UR36][R4.64] ;  /* 0x0000002404027981 */ /* 0x000ea4000c1e1900 */
[----:B--2---:R-:W1:Y:S02]  /*c500*/  I2F.F64.U32 R2, R2 ;  /* 0x0000000200027312 */ /* 0x004e640000201800 */
.L_x_9127:
[----:B------:R-:W-:Y:S05]  /*c510*/  BSYNC.RECONVERGENT B6 ;  /* 0x0000000000067941 */ /* 0x000fea0003800200 */
.L_x_9121:
[----:B-1---5:R-:W1:Y:S01]  /*c520*/  DSETP.GT.AND P0, PT, R2, RZ, PT ;  /* 0x000000ff0200722a */ /* 0x022e620003f04000 */
[----:B0-2---:R-:W0:Y:S01]  /*c530*/  LDC R4, c[0x0][0x598] ;  /* 0x00016600ff047b82 */ /* 0x005e220000000800 */
[----:B-1----:R-:W-:Y:S01]  /*c540*/  FSEL R5, RZ, 1.875, !P0 ;  /* 0x3ff00000ff057808 */ /* 0x002fe20004000000 */
[----:B------:R-:W-:-:S04]  /*c550*/  UPRMT UR4, UR41, 0x9910, URZ ;  /* 0x0000991029047896 */ /* 0x000fc800080000ff */
[----:B------:R-:W-:-:S15]  /*c560*/  UISETP.GT.AND UP0, UPT, UR4, 0x9, UPT ;  /* 0x000000090400788c */ /* 0x000fde000bf04270 */
[----:B------:R-:W-:-:S15]  /*c570*/  NOP ;  /* 0x0000000000007918 */ /* 0x000fde0000000000 */
[----:B------:R-:W-:-:S15]  /*c580*/  NOP ;  /* 0x0000000000007918 */ /* 0x000fde0000000000 */
[----:B------:R-:W-:-:S12]  /*c590*/  NOP ;  /* 0x0000000000007918 */ /* 0x000fd80000000000 */
[----:B------:R-:W1:Y:S02]  /*c5a0*/  DSETP.NEU.AND P0, PT, R2, RZ, PT ;  /* 0x000000ff0200722a */ /* 0x000e640003f0d000 */
[----:B-1----:R-:W1:Y:S01]  /*c5b0*/  @!P0 LDC R5, c[0x0][0x59c] ;  /* 0x00016700ff058b82 */ /* 0x002e620000000800 */
[----:B0-----:R-:W-:Y:S01]  /*c5c0*/  FSEL R4, R4, RZ, !P0 ;  /* 0x000000ff04047208 */ /* 0x001fe20004000000 */
        /* <DEDUP_REMOVED lines=9> */
[----:B-1----:R-:W0:Y:S02]  /*c660*/  F2I.F64.TRUNC R5, R4 ;  /* 0x0000000400057311 */ /* 0x002e24000030d100 */
[----:B0-----:R-:W-:Y:S01]  /*c670*/  STG.E.U8 desc[UR36][R16.64], R5 ;  /* 0x0000000510007986 */ /* 0x001fe2000c101124 */
[----:B------:R-:W-:Y:S05]  /*c680*/  EXIT ;  /* 0x000000000000794d */ /* 0x000fea0003800000 */
.L_x_9152:
[----:B-1----:R-:W0:Y:S02]  /*c690*/  F2I.S64.F64.TRUNC R4, R4 ;  /* 0x0000000400047311 */ /* 0x002e24000030d900 */
[----:B0-----:R-:W-:-:S05]  /*c6a0*/  MOV R3, R4 ;  /* 0x0000000400037202 */ /* 0x001fca0000000f00 */
[----:B------:R-:W-:Y:S01]  /*c6b0*/  STG.E.U8 desc[UR36][R16.64], R3 ;  /* 0x0000000310007986 */ /* 0x000fe2000c101124 */
[----:B------:R-:W-:Y:S05]  /*c6c0*/  EXIT ;  /* 0x000000000000794d */ /* 0x000fea0003800000 */
.L_x_9151:
[----:B------:R-:W-:-:S09]  /*c6d0*/  UISETP.NE.AND UP0, UPT, UR4, 0x2, UPT ;  /* 0x000000020400788c */ /* 0x000fd2000bf05270 */
[----:B------:R-:W-:Y:S05]  /*c6e0*/  BRA.U !UP0, `(.L_x_9154) ;  /* 0x0000000108287547 */ /* 0x000fea000b800000 */
[----:B------:R-:W-:-:S09]  /*c6f0*/  UISETP.NE.AND UP0, UPT, UR4, 0x3, UPT ;  /* 0x000000030400788c */ /* 0x000fd2000bf05270 */
[----:B------:R-:W-:Y:S05]  /*c700*/  BRA.U !UP0, `(.L_x_9155) ;  /* 0x0000000108147547 */ /* 0x000fea000b800000 */
[----:B------:R-:W-:-:S09]  /*c710*/  UISETP.NE.AND UP0, UPT, UR4, 0x4, UPT ;  /* 0x000000040400788c */ /* 0x000fd2000bf05270 */
[----:B------:R-:W-:Y:S05]  /*c720*/  BRA.U UP0, `(.L_x_9153) ;  /* 0x0000000d00247547 */ /* 0x000fea000b800000 */
[----:B-1----:R-:W0:Y:S02]  /*c730*/  F2I.S64.F64.TRUNC R4, R4 ;  /* 0x0000000400047311 */ /* 0x002e24000030d900 */
[----:B0-----:R-:W-:Y:S01]  /*c740*/  STG.E.64 desc[UR36][R16.64], R4 ;  /* 0x0000000410007986 */ /* 0x001fe2000c101b24 */
[----:B------:R-:W-:Y:S05]  /*c750*/  EXIT ;  /* 0x000000000000794d */ /* 0x000fea0003800000 */
.L_x_9155:
[----:B-1----:R-:W0:Y:S02]  /*c760*/  F2I.F64.TRUNC R5, R4 ;  /* 0x0000000400057311 */ /* 0x002e24000030d100 */
[----:B0-----:R-:W-:Y:S01]  /*c770*/  STG.E desc[UR36][R16.64], R5 ;  /* 0x0000000510007986 */ /* 0x001fe2000c101924 */
[----:B------:R-:W-:Y:S05]  /*c780*/  EXIT ;  /* 0x000000000000794d */ /* 0x000fea0003800000 */
.L_x_9154:
[----:B-1----:R-:W0:Y:S02]  /*c790*/  F2I.F64.TRUNC R5, R4 ;  /* 0x0000000400057311 */ /* 0x002e24000030d100 */
[----:B0-----:R-:W-:Y:S01]  /*c7a0*/  STG.E.U16 desc[UR36][R16.64], R5 ;  /* 0x0000000510007986 */ /* 0x001fe2000c101524 */
[----:B------:R-:W-:Y:S05]  /*c7b0*/  EXIT ;  /* 0x000000000000794d */ /* 0x000fea0003800000 */
.L_x_9150:
        /* <DEDUP_REMOVED lines=8> */
[----:B-1----:R-:W0:-:S15]  /*c840*/  F2F.F32.F64 R3, R4 ;  /* 0x0000000400037310 */ /* 0x002e1e0000301000 */
        /* <DEDUP_REMOVED lines=8> */
.L_x_9157:
        /* <DEDUP_REMOVED lines=12> */
.L_x_9156:
        /* <DEDUP_REMOVED lines=18> */
.L_x_9159:
        /* <DEDUP_REMOVED lines=13> */
.L_x_9158:
[----:B-1----:R-:W-:Y:S01]  /*cb80*/  STG.E.64 desc[UR36][R16.64], R4 ;  /* 0x0000000410007986 */ /* 0x002fe2000c101b24 */
[----:B------:R-:W-:Y:S05]  /*cb90*/  EXIT ;  /* 0x000000000000794d */ /* 0x000fea0003800000 */
.L_x_9149:
        /* <DEDUP_REMOVED lines=10> */
[----:B-1----:R-:W0:Y:S02]  /*cc40*/  F2I.U32.F64.TRUNC R5, R4 ;  /* 0x0000000400057311 */ /* 0x002e24000030d000 */
[----:B0-----:R-:W-:Y:S01]  /*cc50*/  STG.E.U16 desc[UR36][R16.64], R5 ;  /* 0x0000000510007986 */ /* 0x001fe2000c101524 */
[----:B------:R-:W-:Y:S05]  /*cc60*/  EXIT ;  /* 0x000000000000794d */ /* 0x000fea0003800000 */
.L_x_9163:
        /* <DEDUP_REMOVED lines=25> */
.L_x_9166:
[----:B------:R-:W-:-:S04]  /*ce00*/  SHF.R.U32.HI R3, RZ, 0x18, R3 ;  /* 0x00000018ff037819 */ /* 0x000fc80000011603 */
[----:B------:R-:W-:-:S04]  /*ce10*/  LOP3.LUT R0, R0, 0x80, R3, 0xf8, !PT ;  /* 0x0000008000007812 */ /* 0x000fc800078ef803 */
[----:B------:R-:W-:-:S07]  /*ce20*/  PRMT R8, R0, 0x7610, R8 ;  /* 0x0000761000087816 */ /* 0x000fce0000000008 */
.L_x_9165:
[----:B------:R-:W-:Y:S05]  /*ce30*/  BSYNC.RECONVERGENT B0 ;  /* 0x0000000000007941 */ /* 0x000fea0003800200 */
.L_x_9164:
[----:B------:R-:W-:Y:S01]  /*ce40*/  STG.E.U8 desc[UR36][R16.64], R8 ;  /* 0x0000000810007986 */ /* 0x000fe2000c101124 */
[----:B------:R-:W-:Y:S05]  /*ce50*/  EXIT ;  /* 0x000000000000794d */ /* 0x000fea0003800000 */
.L_x_9162:
        /* <DEDUP_REMOVED lines=25> */
.L_x_9169:
[----:B------:R-:W-:-:S04]  /*cff0*/  SHF.R.U32.HI R3, RZ, 0x18, R3 ;  /* 0x00000018ff037819 */ /* 0x000fc80000011603 */
[----:B------:R-:W-:-:S04]  /*d000*/  LOP3.LUT R0, R0, 0x80, R3, 0xf8, !PT ;  /* 0x0000008000007812 */ /* 0x000fc800078ef803 */
[----:B------:R-:W-:-:S07]  /*d010*/  PRMT R8, R0, 0x7610, R8 ;  /* 0x0000761000087816 */ /* 0x000fce0000000008 */
.L_x_9168:
[----:B------:R-:W-:Y:S05]  /*d020*/  BSYNC.RECONVERGENT B0 ;  /* 0x0000000000007941 */ /* 0x000fea0003800200 */
.L_x_9167:
[----:B------:R-:W-:Y:S01]  /*d030*/  STG.E.U8 desc[UR36][R16.64], R8 ;  /* 0x0000000810007986 */ /* 0x000fe2000c101124 */
[----:B------:R-:W-:Y:S05]  /*d040*/  EXIT ;  /* 0x000000000000794d */ /* 0x000fea0003800000 */
.L_x_9161:
        /* <DEDUP_REMOVED lines=30> */
.L_x_9171:
[----:B-1----:R-:W0:Y:S02]  /*d230*/  F2I.U64.F64.TRUNC R4, R4 ;  /* 0x0000000400047311 */ /* 0x002e24000030d800 */
[----:B0-----:R-:W-:Y:S01]  /*d240*/  STG.E.64 desc[UR36][R16.64], R4 ;  /* 0x0000000410007986 */ /* 0x001fe2000c101b24 */
[----:B------:R-:W-:Y:S05]  /*d250*/  EXIT ;  /* 0x000000000000794d */ /* 0x000fea0003800000 */
.L_x_9170:
[----:B-1----:R-:W0:Y:S02]  /*d260*/  F2I.U32.F64.TRUNC R5, R4 ;  /* 0x0000000400057311 */ /* 0x002e24000030d000 */
[----:B0-----:R-:W-:Y:S01]  /*d270*/  STG.E desc[UR36][R16.64], R5 ;  /* 0x0000000510007986 */ /* 0x001fe2000c101924 */
[----:B------:R-:W-:Y:S05]  /*d280*/  EXIT ;  /* 0x000000000000794d */ /* 0x000fea0003800000 */
.L_x_9160:
[----:B------:R-:W-:-:S09]  /*d290*/  UISETP.GT.AND UP0, UPT, UR4, 0xe, UPT ;  /* 0x0000000e0400788c */ /* 0x000fd2000bf04270 */
[----:B------:R-:W-:Y:S05]  /*d2a0*/  BRA.U UP0, `(.L_x_9172) ;  /* 0x00000001002c7547 */ /* 0x000fea000b800000 */
[----:B------:R-:W-:-:S09]  /*d2b0*/  UISETP.NE.AND UP0, UPT, UR4, 0xa, UPT ;  /* 0x0000000a0400788c */ /* 0x000fd2000bf05270 */
[----:B------:R-:W-:Y:S05]  /*d2c0*/  BRA.U !UP0, `(.L_x_9173) ;  /* 0x0000000108187547 */ /* 0x000fea000b800000 */
[----:B------:R-:W-:-:S09]  /*d2d0*/  UISETP.NE.AND UP0, UPT, UR4, 0xb, UPT ;  /* 0x0000000b0400788c */ /* 0x000fd2000bf05270 */
[----:B------:R-:W-:Y:S05]  /*d2e0*/  BRA.U UP0, `(.L_x_9153) ;  /* 0x0000000100347547 */ /* 0x000fea000b800000 */
[----:B-1----:R-:W0:Y:S02]  /*d2f0*/  DSETP.NEU.AND P0, PT, R4, RZ, PT ;  /* 0x000000ff0400722a */ /* 0x002e240003f0d000 */
[----:B0-----:R-:W-:-:S05]  /*d300*/  SEL R3, RZ, 0x1, !P0 ;  /* 0x00000001ff037807 */ /* 0x001fca0004000000 */
[----:B------:R-:W-:Y:S01]  /*d310*/  STG.E.U8 desc[UR36][R16.64], R3 ;  /* 0x0000000310007986 */ /* 0x000fe2000c101124 */
[----:B------:R-:W-:Y:S05]  /*d320*/  EXIT ;  /* 0x000000000000794d */ /* 0x000fea0003800000 */
.L_x_9173:
[----:B------:R-:W-:-:S05]  /*d330*/  CS2R R6, SRZ ;  /* 0x0000000000067805 */ /* 0x000fca000001ff00 */
[----:B-1----:R-:W-:Y:S01]  /*d340*/  STG.E.128 desc[UR36][R16.64], R4 ;  /* 0x0000000410007986 */ /* 0x002fe2000c101d24 */
[----:B------:R-:W-:Y:S05]  /*d350*/  EXIT ;  /* 0x000000000000794d */ /* 0x000fea0003800000 */
.L_x_9172:
[----:B------:R-:W-:-:S09]  /*d360*/  UISETP.NE.AND UP0, UPT, UR4, 0xf, UPT ;  /* 0x0000000f0400788c */ /* 0x000fd2000bf05270 */
[----:B------:R-:W-:Y:S05]  /*d370*/  BRA.U !UP0, `(.L_x_9174) ;  /* 0x0000000508287547 */ /* 0x000fea000b800000 */
[----:B------:R-:W-:-:S09]  /*d380*/  UISETP.NE.AND UP0, UPT, UR4, 0x17, UPT ;  /* 0x000000170400788c */ /* 0x000fd2000bf05270 */
[----:B------:R-:W-:Y:S05]  /*d390*/  BRA.U !UP0, `(.L_x_9175) ;  /* 0x0000000108b07547 */ /* 0x000fea000b800000 */
[----:B------:R-:W-:-:S09]  /*d3a0*/  UISETP.NE.AND UP0, UPT, UR4, 0x18, UPT ;  /* 0x000000180400788c */ /* 0x000fd2000bf05270 */
[----:B------:R-:W-:Y:S05]  /*d3b0*/  BRA.U !UP0, `(.L_x_9176) ;  /* 0x0000000108447547 */ /* 0x000fea000b800000 */
.L_x_9153:
        /* <DEDUP_REMOVED lines=9> */
[----:B-1----:R-:W-:Y:S01]  /*d450*/  IMAD.U32 R5, RZ, RZ, UR5 ;  /* 0x00000005ff057e24 */ /* 0x002fe2000f8e00ff */
[----:B----4-:R-:W-:Y:S01]  /*d460*/  MOV R6, UR6 ;  /* 0x0000000600067c02 */ /* 0x010fe20008000f00 */
[----:B------:R-:W-:Y:S01]  /*d470*/  IMAD.U32 R7, RZ, RZ, UR7 ;  /* 0x00000007ff077e24 */ /* 0x000fe2000f8e00ff */
[----:B-----5:R-:W-:Y:S01]  /*d480*/  MOV R10, UR8 ;  /* 0x00000008000a7c02 */ /* 0x020fe20008000f00 */
[----:B--2---:R-:W-:-:S07]  /*d490*/  IMAD.U32 R11, RZ, RZ, UR9 ;  /* 0x00000009ff0b7e24 */ /* 0x004fce000f8e00ff */
[----:B------:R-:W-:-:S07]  /*d4a0*/  LEPC R20, `(.L_x_9177) ;  /* 0x000000001014794e */ /* 0x000fce0000000000 */
[----:B---3--:R-:W-:Y:S05]  /*d4b0*/  CALL.ABS.NOINC R2 ;  /* 0x0000000002007343 */ /* 0x008fea0003c00000 */
.L_x_9177:
[----:B------:R-:W-:Y:S05]  /*d4c0*/  EXIT ;  /* 0x000000000000794d */ /* 0x000fea0003800000 */
.L_x_9176:
        /* <DEDUP_REMOVED lines=21> */
.L_x_9179:
[----:B------:R-:W-:Y:S05]  /*d620*/  BSYNC.RECONVERGENT B0 ;  /* 0x0000000000007941 */ /* 0x000fea0003800200 */
.L_x_9178:
[----:B------:R-:W-:-:S05]  /*d630*/  LOP3.LUT R3, R0, 0x80, R3, 0xf8, !PT ;  /* 0x0000008000037812 */ /* 0x000fca00078ef803 */
[----:B------:R-:W-:Y:S01]  /*d640*/  STG.E.U8 desc[UR36][R16.64], R3 ;  /* 0x0000000310007986 */ /* 0x000fe2000c101124 */
[----:B------:R-:W-:Y:S05]  /*d650*/  EXIT ;  /* 0x000000000000794d */ /* 0x000fea0003800000 */
.L_x_9175:
        /* <DEDUP_REMOVED lines=20> */
.L_x_9181:
[----:B------:R-:W-:Y:S02]  /*d7a0*/  ISETP.GT.U32.AND P0, PT, R2, 0x7f800000, PT ;  /* 0x7f8000000200780c */ /* 0x000fe40003f04070 */
[----:B------:R-:W-:-:S04]  /*d7b0*/  MOV R0, 0x7f ;  /* 0x0000007f00007802 */ /* 0x000fc80000000f00 */
[----:B------:R-:W-:-:S07]  /*d7c0*/  SEL R0, R0, 0x7c, P0 ;  /* 0x0000007c00007807 */ /* 0x000fce0000000000 */
.L_x_9182:
[----:B------:R-:W-:Y:S05]  /*d7d0*/  BSYNC.RECONVERGENT B0 ;  /* 0x0000000000007941 */ /* 0x000fea0003800200 */
.L_x_9180:
[----:B------:R-:W-:-:S04]  /*d7e0*/  SHF.R.U32.HI R3, RZ, 0x18, R3 ;  /* 0x00000018ff037819 */ /* 0x000fc80000011603 */
[----:B------:R-:W-:-:S05]  /*d7f0*/  LOP3.LUT R3, R0, 0x80, R3, 0xf8, !PT ;  /* 0x0000008000037812 */ /* 0x000fca00078ef803 */
[----:B------:R-:W-:Y:S01]  /*d800*/  STG.E.U8 desc[UR36][R16.64], R3 ;  /* 0x0000000310007986 */ /* 0x000fe2000c101124 */
[----:B------:R-:W-:Y:S05]  /*d810*/  EXIT ;  /* 0x000000000000794d */ /* 0x000fea0003800000 */
.L_x_9174:
        /* <DEDUP_REMOVED lines=12> */
.L_x_9183:
        /* <DEDUP_REMOVED lines=10> */
.L_x_31101:


//--------------------- .text._ZN2at6native27unrolled_elementwise_kernelINS0_13BUnaryFunctorIdddZZZNS0_21heaviside_kernel_cudaERNS_18TensorIteratorBaseEENKUlvE_clEvENKUlvE4_clEvEUlddE_EESt5arrayIPcLm2EELi4E23TrivialOffsetCalculatorILi1EjESD_NS0_6memory12LoadWithCastILi1EEENSE_13StoreWithCastILi1EEEEEviT_T0_T2_T3_T4_T5_ --------------------------
	.section	.text._ZN2at6native27unrolled_elementwise_kernelINS0_13BUnaryFunctorIdddZZZNS0_21heaviside_kernel_cudaERNS_18TensorIteratorBaseEENKUlvE_clEvENKUlvE4_clEvEUlddE_EESt5arrayIPcLm2EELi4E23TrivialOffsetCalculatorILi1EjESD_NS0_6memory12LoadWithCastILi1EEENSE_13StoreWithCastILi1EEEEEviT_T0_T2_T3_T4_T5_,"ax",@progbits
	.align	128
        .global         _ZN2at6native27unrolled_elementwise_kernelINS0_13BUnaryFunctorIdddZZZNS0_21heaviside_kernel_cudaERNS_18TensorIteratorBaseEENKUlvE_clEvENKUlvE4_clEvEUlddE_EESt5arrayIPcLm2EELi4E23TrivialOffsetCalculatorILi1EjESD_NS0_6memory12LoadWithCastILi1EEENSE_13StoreWithCastILi1EEEEEviT_T0_T2_T3_T4_T5_
        .type           _ZN2at6native27unrolled_elementwise_kernelINS0_13BUnaryFunctorIdddZZZNS0_21heaviside_kernel_cudaERNS_18TensorIteratorBaseEENKUlvE_clEvENKUlvE4_clEvEUlddE_EESt5arrayIPcLm2EELi4E23TrivialOffsetCalculatorILi1EjESD_NS0_6memory12LoadWithCastILi1EEENSE_13StoreWithCastILi1EEEEEviT_T0_T2_T3_T4_T5_,@function
        .size           _ZN2at6native27unrolled_elementwise_kernelINS0_13BUnaryFunctorIdddZZZNS0_21heaviside_kernel_cudaERNS_18TensorIteratorBaseEENKUlvE_clEvENKUlvE4_clEvEUlddE_EESt5arrayIPcLm2EELi4E23TrivialOffsetCalculatorILi1EjESD_NS0_6memory12LoadWithCastILi1EEENSE_13StoreWithCastILi1EEEEEviT_T0_T2_T3_T4_T5_,(.L_x_31102 - _ZN2at6native27unrolled_elementwise_kernelINS0_13BUnaryFunctorIdddZZZNS0_21heaviside_kernel_cudaERNS_18TensorIteratorBaseEENKUlvE_clEvENKUlvE4_clEvEUlddE_EESt5arrayIPcLm2EELi4E23TrivialOffsetCalculatorILi1EjESD_NS0_6memory12LoadWithCastILi1EEENSE_13StoreWithCastILi1EEEEEviT_T0_T2_T3_T4_T5_)
        .other          _ZN2at6native27unrolled_elementwise_kernelINS0_13BUnaryFunctorIdddZZZNS0_21heaviside_kernel_cudaERNS_18TensorIteratorBaseEENKUlvE_clEvENKUlvE4_clEvEUlddE_EESt5arrayIPcLm2EELi4E23TrivialOffsetCalculatorILi1EjESD_NS0_6memory12LoadWithCastILi1EEENSE_13StoreWithCastILi1EEEEEviT_T0_T2_T3_T4_T5_,@"STO_CUDA_ENTRY STV_DEFAULT"
_ZN2at6native27unrolled_elementwise_kernelINS0_13BUnaryFunctorIdddZZZNS0_21heaviside_kernel_cudaERNS_18TensorIteratorBaseEENKUlvE_clEvENKUlvE4_clEvEUlddE_EESt5arrayIPcLm2EELi4E23TrivialOffsetCalculatorILi1EjESD_NS0_6memory12LoadWithCastILi1EEENSE_13StoreWithCastILi1EEEEEviT_T0_T2_T3_T4_T5_:
.text._ZN2at6native27unrolled_elementwise_kernelINS0_13BUnaryFunctorIdddZZZNS0_21heaviside_kernel_cudaERNS_18TensorIteratorBaseEENKUlvE_clEvENKUlvE4_clEvEUlddE_EESt5arrayIPcLm2EELi4E23TrivialOffsetCalculatorILi1EjESD_NS0_6memory12LoadWithCastILi1EEENSE_13StoreWithCastILi1EEEEEviT_T0_T2_T3_T4_T5_:
        /* <DEDUP_REMOVED lines=33> */
.L_x_9190:
[----:B------:R-:W2:Y:S02]  /*0210*/  LDG.E.U8 R2, desc[UR36][R2.64] ;  /* 0x0000002402027981 */ /* 0x000ea4000c1e1100 */
[----:B--2---:R0:W1:Y:S02]  /*0220*/  I2F.F64.U16 R28, R2 ;  /* 0x00000002001c7312 */ /* 0x0040640000101800 */
[----:B01----:R-:W-:Y:S05]  /*0230*/  BRA `(.L_x_9192) ;  /* 0x0000000c00607947 */ /* 0x003fea0003800000 */
.L_x_9189:
        /* <DEDUP_REMOVED lines=9> */
.L_x_9194:
[----:B------:R-:W2:Y:S02]  /*02d0*/  LDG.E R2, desc[UR36][R2.64] ;  /* 0x0000002402027981 */ /* 0x000ea4000c1e1900 */
[----:B--2---:R0:W1:Y:S02]  /*02e0*/  I2F.F64 R28, R2 ;  /* 0x00000002001c7312 */ /* 0x0040640000201c00 */
[----:B01----:R-:W-:Y:S05]  /*02f0*/  BRA `(.L_x_9192) ;  /* 0x0000000c00307947 */ /* 0x003fea0003800000 */
.L_x_9193:
[----:B------:R-:W2:Y:S02]  /*0300*/  LDG.E.U16 R2, desc[UR36][R2.64] ;  /* 0x0000002402027981 */ /* 0x000ea4000c1e1500 */
[----:B--2---:R0:W1:Y:S02]  /*0310*/  I2F.F64.S16 R28, R2 ;  /* 0x00000002001c7312 */ /* 0x0040640000101c00 */
[----:B01----:R-:W-:Y:S05]  /*0320*/  BRA `(.L_x_9192) ;  /* 0x0000000c00247947 */ /* 0x003fea0003800000 */
.L_x_9188:
        /* <DEDUP_REMOVED lines=10> */
.L_x_9196:
[----:B------:R-:W2:Y:S02]  /*03d0*/  LDG.E.U16 R0, desc[UR36][R2.64] ;  /* 0x0000002402007981 */ /* 0x000ea4000c1e1500 */
[----:B--2---:R-:W-:-:S05]  /*03e0*/  HADD2.F32 R0, -RZ, R0.H0_H0 ;  /* 0x20000000ff007230 */ /* 0x004fca0000004100 */
[----:B------:R-:W-:-:S04]  /*03f0*/  FMUL.FTZ R0, R0, 1 ;  /* 0x3f80000000007820 */ /* 0x000fc80000410000 */
[----:B------:R1:W2:Y:S02]  /*0400*/  F2F.F64.F32 R28, R0 ;  /* 0x00000000001c7310 */ /* 0x0002a40000201800 */
[----:B-12---:R-:W-:Y:S05]  /*0410*/  BRA `(.L_x_9192) ;  /* 0x0000000800e87947 */ /* 0x006fea0003800000 */
.L_x_9195:
        /* <DEDUP_REMOVED lines=10> */
.L_x_9198:
[----:B------:R-:W2:Y:S02]  /*04c0*/  LDG.E.U16 R2, desc[UR36][R2.64] ;  /* 0x0000002402027981 */ /* 0x000ea4000c1e1500 */
[----:B--2---:R-:W-:-:S05]  /*04d0*/  HADD2.F32 R0, -RZ, R2.H0_H0 ;  /* 0x20000002ff007230 */ /* 0x004fca0000004100 */
[----:B------:R-:W-:-:S04]  /*04e0*/  FMUL.FTZ R0, R0, 1 ;  /* 0x3f80000000007820 */ /* 0x000fc80000410000 */
[----:B------:R1:W2:Y:S02]  /*04f0*/  F2F.F64.F32 R28, R0 ;  /* 0x00000000001c7310 */ /* 0x0002a40000201800 */
[----:B-12---:R-:W-:Y:S05]  /*0500*/  BRA `(.L_x_9192) ;  /* 0x0000000800ac7947 */ /* 0x006fea0003800000 */
.L_x_9197:
[----:B------:R0:W5:Y:S01]  /*0510*/  LDG.E.64 R28, desc[UR36][R2.64] ;  /* 0x00000024021c7981 */ /* 0x000162000c1e1b00 */
[----:B------:R-:W-:Y:S05]  /*0520*/  BRA `(.L_x_9192) ;  /* 0x0000000800a47947 */ /* 0x000fea0003800000 */
.L_x_9187:
        /* <DEDUP_REMOVED lines=13> */
.L_x_9201:
[----:B------:R1:W5:Y:S01]  /*0600*/  LDG.E.64 R28, desc[UR36][R2.64] ;  /* 0x00000024021c7981 */ /* 0x000362000c1e1b00 */
[----:B------:R-:W-:Y:S05]  /*0610*/  BRA `(.L_x_9192) ;  /* 0x0000000800687947 */ /* 0x000fea0003800000 */
.L_x_9200:
        /* <DEDUP_REMOVED lines=27> */
.L_x_9203:
        /* <DEDUP_REMOVED lines=14> */
.L_x_9202:
[----:B------:R-:W2:Y:S02]  /*08b0*/  LDG.E.U16 R0, desc[UR36][R2.64] ;  /* 0x0000002402007981 */ /* 0x000ea4000c1e1500 */
[----:B--2---:R-:W-:-:S04]  /*08c0*/  IMAD.U32 R0, R0, 0x10000, RZ ;  /* 0x0001000000007824 */ /* 0x004fc800078e00ff */
[----:B------:R-:W-:-:S04]  /*08d0*/  FMUL.FTZ R0, R0, 1 ;  /* 0x3f80000000007820 */ /* 0x000fc80000410000 */
[----:B------:R2:W3:Y:S02]  /*08e0*/  F2F.F64.F32 R28, R0 ;  /* 0x00000000001c7310 */ /* 0x0004e40000201800 */
[----:B--23--:R-:W-:Y:S05]  /*08f0*/  BRA `(.L_x_9192) ;  /* 0x0000000400b07947 */ /* 0x00cfea0003800000 */
.L_x_9199:
        /* <DEDUP_REMOVED lines=11> */
.L_x_9206:
        /* <DEDUP_REMOVED lines=21> */
.L_x_9208:
[----:B------:R-:W-:Y:S05]  /*0b00*/  BSYNC.RECONVERGENT B0 ;  /* 0x0000000000007941 */ /* 0x000fea0003800200 */
.L_x_9207:
[----:B------:R-:W-:Y:S01]  /*0b10*/  IMAD.SHL.U32 R0, R0, 0x100000, RZ ;  /* 0x0010000000007824 */ /* 0x000fe200078e00ff */
[----:B------:R-:W-:-:S04]  /*0b20*/  LEA R2, R2, 0x3b800000, 0x17 ;  /* 0x3b80000002027811 */ /* 0x000fc800078eb8ff */
[----:B------:R-:W-:-:S05]  /*0b30*/  LOP3.LUT R0, R2, R0, R7, 0xfe, !PT ;  /* 0x0000000002007212 */ /* 0x000fca00078efe07 */
[----:B------:R-:W-:-:S04]  /*0b40*/  FMUL.FTZ R0, R0, 1 ;  /* 0x3f80000000007820 */ /* 0x000fc80000410000 */
[----:B------:R4:W0:Y:S02]  /*0b50*/  F2F.F64.F32 R28, R0 ;  /* 0x00000000001c7310 */ /* 0x0008240000201800 */
[----:B0---4-:R-:W-:Y:S05]  /*0b60*/  BRA `(.L_x_9192) ;  /* 0x0000000400147947 */ /* 0x011fea0003800000 */
.L_x_9205:
        /* <DEDUP_REMOVED lines=21> */
.L_x_9210:
[----:B------:R-:W-:Y:S05]  /*0cc0*/  BSYNC.RECONVERGENT B0 ;  /* 0x0000000000007941 */ /* 0x000fea0003800200 */
.L_x_9209:
[----:B------:R-:W-:Y:S01]  /*0cd0*/  IMAD.SHL.U32 R0, R0, 0x200000, RZ ;  /* 0x0020000000007824 */ /* 0x000fe200078e00ff */
[----:B------:R-:W-:-:S04]  /*0ce0*/  LEA R2, R2, 0x37800000, 0x17 ;  /* 0x3780000002027811 */ /* 0x000fc800078eb8ff */
[----:B------:R-:W-:-:S05]  /*0cf0*/  LOP3.LUT R0, R2, R0, R7, 0xfe, !PT ;  /* 0x0000000002007212 */ /* 0x000fca00078efe07 */
[----:B------:R-:W-:-:S04]  /*0d00*/  FMUL.FTZ R0, R0, 1 ;  /* 0x3f80000000007820 */ /* 0x000fc80000410000 */
[----:B------:R4:W0:Y:S02]  /*0d10*/  F2F.F64.F32 R28, R0 ;  /* 0x00000000001c7310 */ /* 0x0008240000201800 */
[----:B0---4-:R-:W-:Y:S05]  /*0d20*/  BRA `(.L_x_9192) ;  /* 0x0000000000a47947 */ /* 0x011fea0003800000 */
.L_x_9204:
[----:B------:R-:W-:-:S09]  /*0d30*/  UISETP.NE.AND UP0, UPT, UR4, 0x1c, UPT ;  /* 0x0000001c0400788c */ /* 0x000fd2000bf05270 */
[----:B------:R-:W-:Y:S05]  /*0d40*/  BRA.U !UP0, `(.L_x_9211) ;  /* 0x0000000108947547 */ /* 0x000fea000b800000 */
[----:B------:R-:W-:-:S09]  /*0d50*/  UISETP.NE.AND UP0, UPT, UR4, 0x1d, UPT ;  /* 0x0000001d0400788c */ /* 0x000fd2000bf05270 */
[----:B------:R-:W-:Y:S05]  /*0d60*/  BRA.U !UP0, `(.L_x_9212) ;  /* 0x0000000108807547 */ /* 0x000fea000b800000 */
[----:B------:R-:W-:-:S09]  /*0d70*/  UISETP.NE.AND UP0, UPT, UR4, 0x2c, UPT ;  /* 0x0000002c0400788c */ /* 0x000fd2000bf05270 */
[----:B------:R-:W-:Y:S05]  /*0d80*/  BRA.U !UP0, `(.L_x_9213) ;  /* 0x0000000108487547 */ /* 0x000fea000b800000 */
.L_x_9191:
        /* <DEDUP_REMOVED lines=16> */
.L_x_9214:
[----:B------:R-:W-:Y:S01]  /*0e90*/  CS2R R28, SRZ ;  /* 0x00000000001c7805 */ /* 0x000fe2000001ff00 */
[----:B------:R-:W-:Y:S06]  /*0ea0*/  BRA `(.L_x_9192) ;  /* 0x0000000000447947 */ /* 0x000fec0003800000 */
.L_x_9213:
        /* <DEDUP_REMOVED lines=12> */
.L_x_9212:
[----:B------:R-:W2:Y:S02]  /*0f70*/  LDG.E.64 R28, desc[UR36][R2.64] ;  /* 0x00000024021c7981 */ /* 0x000ea4000c1e1b00 */
[----:B--2---:R-:W4:Y:S02]  /*0f80*/  I2F.F64.U64 R28, R28 ;  /* 0x0000001c001c7312 */ /* 0x004f240000301800 */
[----:B----4-:R-:W-:Y:S05]  /*0f90*/  BRA `(.L_x_9192) ;  /* 0x0000000000087947 */ /* 0x010fea0003800000 */
.L_x_9211:
[----:B------:R-:W2:Y:S02]  /*0fa0*/  LDG.E R2, desc[UR36][R2.64] ;  /* 0x0000002402027981 */ /* 0x000ea4000c1e1900 */
[----:B--2---:R2:W3:Y:S02]  /*0fb0*/  I2F.F64.U32 R28, R2 ;  /* 0x00000002001c7312 */ /* 0x0044e40000201800 */
.L_x_9192:
[----:B------:R-:W-:Y:S05]  /*0fc0*/  BSYNC.RECONVERGENT B6 ;  /* 0x0000000000067941 */ /* 0x000fea0003800200 */
.L_x_9186:
[----:B012---:R-:W-:-:S07]  /*0fd0*/  VIADD R2, R23, 0x80 ;  /* 0x0000008017027836 */ /* 0x007fce0000000000 */
.L_x_9185:
[----:B------:R-:W-:Y:S05]  /*0fe0*/  BSYNC.RECONVERGENT B7 ;  /* 0x0000000000077941 */ /* 0x000fea0003800200 */
.L_x_9184:
[----:B------:R-:W-:Y:S01]  /*0ff0*/  ISETP.GE.AND P0, PT, R2, R19, PT ;  /* 0x000000130200720c */ /* 0x000fe20003f06270 */
[----:B------:R-:W-:Y:S01]  /*1000*/  BSSY.RECONVERGENT B7, `(.L_x_9215) ;  /* 0x00000f6000077945 */ /* 0x000fe20003800200 */
[----:B------:R-:W-:-:S11]  /*1010*/  CS2R R26, SRZ ;  /* 0x00000000001a7805 */ /* 0x000fd6000001ff00 */
[----:B------:R-:W-:Y:S05]  /*1020*/  @P0 BRA `(.L_x_9216) ;  /* 0x0000000c00cc0947 */ /* 0x000fea0003800000 */
        /* <DEDUP_REMOVED lines=21> */
.L_x_9221:
[----:B------:R-:W2:Y:S02]  /*1180*/  LDG.E.U8 R4, desc[UR36][R4.64] ;  /* 0x0000002404047981 */ /* 0x000ea4000c1e1100 */
[----:B--2---:R1:W2:Y:S02]  /*1190*/  I2F.F64.U16 R26, R4 ;  /* 0x00000004001a7312 */ /* 0x0042a40000101800 */
[----:B-12---:R-:W-:Y:S05]  /*11a0*/  BRA `(.L_x_9223) ;  /* 0x0000000c00647947 */ /* 0x006fea0003800000 */
.L_x_9220:
        /* <DEDUP_REMOVED lines=9> */
.L_x_9225:
[----:B------:R-:W2:Y:S02]  /*1240*/  LDG.E R4, desc[UR36][R4.64] ;  /* 0x0000002404047981 */ /* 0x000ea4000c1e1900 */
[----:B--2---:R1:W2:Y:S02]  /*1250*/  I2F.F64 R26, R4 ;  /* 0x00000004001a7312 */ /* 0x0042a40000201c00 */
[----:B-12---:R-:W-:Y:S05]  /*1260*/  BRA `(.L_x_9223) ;  /* 0x0000000c00347947 */ /* 0x006fea0003800000 */
.L_x_9224:
[----:B------:R-:W2:Y:S02]  /*1270*/  LDG.E.U16 R4, desc[UR36][R4.64] ;  /* 0x0000002404047981 */ /* 0x000ea4000c1e1500 */
[----:B--2---:R1:W2:Y:S02]  /*1280*/  I2F.F64.S16 R26, R4 ;  /* 0x00000004001a7312 */ /* 0x0042a40000101c00 */
[----:B-12---:R-:W-:Y:S05]  /*1290*/  BRA `(.L_x_9223) ;  /* 0x0000000c00287947 */ /* 0x006fea0003800000 */
.L_x_9219:
        /* <DEDUP_REMOVED lines=10> */
.L_x_9227:
[----:B------:R-:W2:Y:S02]  /*1340*/  LDG.E.U16 R0, desc[UR36][R4.64] ;  /* 0x0000002404007981 */ /* 0x000ea4000c1e1500 */
[----:B--2---:R-:W-:-:S05]  /*1350*/  HADD2.F32 R0, -RZ, R0.H0_H0 ;  /* 0x20000000ff007230 */ /* 0x004fca0000004100 */
[----:B------:R-:W-:-:S04]  /*1360*/  FMUL.FTZ R0, R0, 1 ;  /* 0x3f80000000007820 */ /* 0x000fc80000410000 */
[----:B------:R0:W1:Y:S02]  /*1370*/  F2F.F64.F32 R26, R0 ;  /* 0x00000000001a7310 */ /* 0x0000640000201800 */
[----:B01----:R-:W-:Y:S05]  /*1380*/  BRA `(.L_x_9223) ;  /* 0x0000000800ec7947 */ /* 0x003fea0003800000 */
.L_x_9226:
        /* <DEDUP_REMOVED lines=10> */
.L_x_9229:
[----:B------:R-:W2:Y:S02]  /*1430*/  LDG.E.U16 R4, desc[UR36][R4.64] ;  /* 0x0000002404047981 */ /* 0x000ea4000c1e1500 */
[----:B--2---:R-:W-:-:S05]  /*1440*/  HADD2.F32 R0, -RZ, R4.H0_H0 ;  /* 0x20000004ff007230 */ /* 0x004fca0000004100 */
[----:B------:R-:W-:-:S04]  /*1450*/  FMUL.FTZ R0, R0, 1 ;  /* 0x3f80000000007820 */ /* 0x000fc80000410000 */
[----:B------:R0:W1:Y:S02]  /*1460*/  F2F.F64.F32 R26, R0 ;  /* 0x00000000001a7310 */ /* 0x0000640000201800 */
[----:B01----:R-:W-:Y:S05]  /*1470*/  BRA `(.L_x_9223) ;  /* 0x0000000800b07947 */ /* 0x003fea0003800000 */
.L_x_9228:
[----:B------:R0:W5:Y:S01]  /*1480*/  LDG.E.64 R26, desc[UR36][R4.64] ;  /* 0x00000024041a7981 */ /* 0x000162000c1e1b00 */
[----:B------:R-:W-:Y:S05]  /*1490*/  BRA `(.L_x_9223) ;  /* 0x0000000800a87947 */ /* 0x000fea0003800000 */
.L_x_9218:
        /* <DEDUP_REMOVED lines=13> */
.L_x_9232:
[----:B------:R4:W5:Y:S01]  /*1570*/  LDG.E.64 R26, desc[UR36][R4.64] ;  /* 0x00000024041a7981 */ /* 0x000962000c1e1b00 */
[----:B------:R-:W-:Y:S05]  /*1580*/  BRA `(.L_x_9223) ;  /* 0x00000008006c7947 */ /* 0x000fea0003800000 */
.L_x_9231:
        /* <DEDUP_REMOVED lines=27> */
.L_x_9234:
        /* <DEDUP_REMOVED lines=15> */
.L_x_9233:
[----:B------:R-:W2:Y:S02]  /*1830*/  LDG.E.U16 R0, desc[UR36][R4.64] ;  /* 0x0000002404007981 */ /* 0x000ea4000c1e1500 */
[----:B--2---:R-:W-:-:S04]  /*1840*/  IMAD.U32 R0, R0, 0x10000, RZ ;  /* 0x0001000000007824 */ /* 0x004fc800078e00ff */
[----:B------:R-:W-:-:S04]  /*1850*/  FMUL.FTZ R0, R0, 1 ;  /* 0x3f80000000007820 */ /* 0x000fc80000410000 */
[----:B------:R4:W0:Y:S02]  /*1860*/  F2F.F64.F32 R26, R0 ;  /* 0x00000000001a7310 */ /* 0x0008240000201800 */
[----:B0---4-:R-:W-:Y:S05]  /*1870*/  BRA `(.L_x_9223) ;  /* 0x0000000400b07947 */ /* 0x011fea0003800000 */
.L_x_9230:
        /* <DEDUP_REMOVED lines=11> */
.L_x_9237:
        /* <DEDUP_REMOVED lines=21> */
.L_x_9239:
[----:B------:R-:W-:Y:S05]  /*1a80*/  BSYNC.RECONVERGENT B0 ;  /* 0x0000000000007941 */ /* 0x000fea0003800200 */
.L_x_9238:
[----:B------:R-:W-:Y:S01]  /*1a90*/  IMAD.SHL.U32 R0, R0, 0x100000, RZ ;  /* 0x0010000000007824 */ /* 0x000fe200078e00ff */
[----:B------:R-:W-:-:S04]  /*1aa0*/  LEA R3, R3, 0x3b800000, 0x17 ;  /* 0x3b80000003037811 */ /* 0x000fc800078eb8ff */
[----:B------:R-:W-:-:S05]  /*1ab0*/  LOP3.LUT R0, R3, R0, R7, 0xfe, !PT ;  /* 0x0000000003007212 */ /* 0x000fca00078efe07 */
[----:B------:R-:W-:-:S04]  /*1ac0*/  FMUL.FTZ R0, R0, 1 ;  /* 0x3f80000000007820 */ /* 0x000fc80000410000 */
[----:B------:R4:W0:Y:S02]  /*1ad0*/  F2F.F64.F32 R26, R0 ;  /* 0x00000000001a7310 */ /* 0x0008240000201800 */
[----:B0---4-:R-:W-:Y:S05]  /*1ae0*/  BRA `(.L_x_9223) ;  /* 0x0000000400147947 */ /* 0x011fea0003800000 */
.L_x_9236:
        /* <DEDUP_REMOVED lines=21> */
.L_x_9241:
[----:B------:R-:W-:Y:S05]  /*1c40*/  BSYNC.RECONVERGENT B0 ;  /* 0x0000000000007941 */ /* 0x000fea0003800200 */
.L_x_9240:
[----:B------:R-:W-:Y:S01]  /*1c50*/  IMAD.SHL.U32 R0, R0, 0x200000, RZ ;  /* 0x0020000000007824 */ /* 0x000fe200078e00ff */
[----:B------:R-:W-:-:S04]  /*1c60*/  LEA R3, R3, 0x37800000, 0x17 ;  /* 0x3780000003037811 */ /* 0x000fc800078eb8ff */
[----:B------:R-:W-:-:S05]  /*1c70*/  LOP3.LUT R0, R3, R0, R7, 0xfe, !PT ;  /* 0x0000000003007212 */ /* 0x000fca00078efe07 */
[----:B------:R-:W-:-:S04]  /*1c80*/  FMUL.FTZ R0, R0, 1 ;  /* 0x3f80000000007820 */ /* 0x000fc80000410000 */
[----:B------:R4:W0:Y:S02]  /*1c90*/  F2F.F64.F32 R26, R0 ;  /* 0x00000000001a7310 */ /* 0x0008240000201800 */
[----:B0---4-:R-:W-:Y:S05]  /*1ca0*/  BRA `(.L_x_9223) ;  /* 0x0000000000a47947 */ /* 0x011fea0003800000 */
.L_x_9235:
        /* <DEDUP_REMOVED lines=18> */
.L_x_9222:
[----:B------:R-:W-:Y:S01]  /*1dd0*/  MOV R14, 0x0 ;  /* 0x00000000000e7802 */ /* 0x000fe20000000f00 */
[----:B------:R-:W0:Y:S01]  /*1de0*/  LDCU.64 UR4, c[0x4][0x188] ;  /* 0x01003100ff0477ac */ /* 0x000e220008000a00 */
[----:B------:R-:W-:Y:S02]  /*1df0*/  IMAD.MOV.U32 R8, RZ, RZ, 0x4e ;  /* 0x0000004eff087424 */ /* 0x000fe400078e00ff */
[----:B------:R-:W-:Y:S01]  /*1e00*/  IMAD.MOV.U32 R12, RZ, RZ, 0x1 ;  /* 0x00000001ff0c7424 */ /* 0x000fe200078e00ff */
[----:B------:R-:W1:Y:S01]  /*1e10*/  LDCU.64 UR6, c[0x4][0x190] ;  /* 0x01003200ff0677ac */ /* 0x000e620008000a00 */
[----:B------:R-:W2:Y:S01]  /*1e20*/  LDC.64 R14, c[0x4][R14] ;  /* 0x010000000e0e7b82 */ /* 0x000ea20000000a00 */
        /* <DEDUP_REMOVED lines=9> */
[----:B--23-5:R-:W-:Y:S05]  /*1ec0*/  CALL.ABS.NOINC R14 ;  /* 0x000000000e007343 */ /* 0x02cfea0003c00000 */
.L_x_9244:
[----:B------:R-:W-:Y:S01]  /*1ed0*/  CS2R R26, SRZ ;  /* 0x00000000001a7805 */ /* 0x000fe2000001ff00 */
[----:B------:R-:W-:Y:S06]  /*1ee0*/  BRA `(.L_x_9223) ;  /* 0x0000000000147947 */ /* 0x000fec0003800000 */
.L_x_9243:
[----:B------:R-:W2:Y:S02]  /*1ef0*/  LDG.E.64 R26, desc[UR36][R4.64] ;  /* 0x00000024041a7981 */ /* 0x000ea4000c1e1b00 */
[----:B--2---:R-:W1:Y:S02]  /*1f00*/  I2F.F64.U64 R26, R26 ;  /* 0x0000001a001a7312 */ /* 0x004e640000301800 */
[----:B-1----:R-:W-:Y:S05]  /*1f10*/  BRA `(.L_x_9223) ;  /* 0x0000000000087947 */ /* 0x002fea0003800000 */
.L_x_9242:
[----:B------:R-:W2:Y:S02]  /*1f20*/  LDG.E R4, desc[UR36][R4.64] ;  /* 0x0000002404047981 */ /* 0x000ea4000c1e1900 */
[----:B--2---:R1:W2:Y:S02]  /*1f30*/  I2F.F64.U32 R26, R4 ;  /* 0x00000004001a7312 */ /* 0x0042a40000201800 */
.L_x_9223:
[----:B------:R-:W-:Y:S05]  /*1f40*/  BSYNC.RECONVERGENT B6 ;  /* 0x0000000000067941 */ /* 0x000fea0003800200 */
.L_x_9217:
[----:B------:R-:W-:-:S07]  /*1f50*/  VIADD R2, R2, 0x80 ;  /* 0x0000008002027836 */ /* 0x000fce0000000000 */
.L_x_9216:
[----:B------:R-:W-:Y:S05]  /*1f60*/  BSYNC.RECONVERGENT B7 ;  /* 0x0000000000077941 */ /* 0x000fea0003800200 */
.L_x_9215:
[----:B------:R-:W-:Y:S01]  /*1f70*/  ISETP.GE.AND P0, PT, R2, R19, PT ;  /* 0x000000130200720c */ /* 0x000fe20003f06270 */
[----:B------:R-:W-:Y:S01]  /*1f80*/  BSSY.RECONVERGENT B7, `(.L_x_9245) ;  /* 0x00000f6000077945 */ /* 0x000fe20003800200 */
[----:B------:R-:W-:-:S11]  /*1f90*/  CS2R R24, SRZ ;  /* 0x0000000000187805 */ /* 0x000fd6000001ff00 */
        /* <DEDUP_REMOVED lines=22> */
.L_x_9251:
[----:B------:R-:W4:Y:S02]  /*2100*/  LDG.E.U8 R4, desc[UR36][R4.64] ;  /* 0x0000002404047981 */ /* 0x000f24000c1e1100 */
[----:B----4-:R0:W1:Y:S02]  /*2110*/  I2F.F64.U16 R24, R4 ;  /* 0x0000000400187312 */ /* 0x0100640000101800 */
[----:B01----:R-:W-:Y:S05]  /*2120*/  BRA `(.L_x_9253) ;  /* 0x0000000c00647947 */ /* 0x003fea0003800000 */
.L_x_9250:
        /* <DEDUP_REMOVED lines=9> */
.L_x_9255:
[----:B------:R-:W4:Y:S02]  /*21c0*/  LDG.E R4, desc[UR36][R4.64] ;  /* 0x0000002404047981 */ /* 0x000f24000c1e1900 */
[----:B----4-:R0:W1:Y:S02]  /*21d0*/  I2F.F64 R24, R4 ;  /* 0x0000000400187312 */ /* 0x0100640000201c00 */
[----:B01----:R-:W-:Y:S05]  /*21e0*/  BRA `(.L_x_9253) ;  /* 0x0000000c00347947 */ /* 0x003fea0003800000 */
.L_x_9254:
[----:B------:R-:W4:Y:S02]  /*21f0*/  LDG.E.U16 R4, desc[UR36][R4.64] ;  /* 0x0000002404047981 */ /* 0x000f24000c1e1500 */
[----:B----4-:R0:W1:Y:S02]  /*2200*/  I2F.F64.S16 R24, R4 ;  /* 0x0000000400187312 */ /* 0x0100640000101c00 */
[----:B01----:R-:W-:Y:S05]  /*2210*/  BRA `(.L_x_9253) ;  /* 0x0000000c00287947 */ /* 0x003fea0003800000 */
.L_x_9249:
        /* <DEDUP_REMOVED lines=10> */
.L_x_9257:
[----:B------:R-:W4:Y:S02]  /*22c0*/  LDG.E.U16 R0, desc[UR36][R4.64] ;  /* 0x0000002404007981 */ /* 0x000f24000c1e1500 */
[----:B----4-:R-:W-:-:S05]  /*22d0*/  HADD2.F32 R0, -RZ, R0.H0_H0 ;  /* 0x20000000ff007230 */ /* 0x010fca0000004100 */
[----:B------:R-:W-:-:S04]  /*22e0*/  FMUL.FTZ R0, R0, 1 ;  /* 0x3f80000000007820 */ /* 0x000fc80000410000 */
[----:B------:R1:W4:Y:S02]  /*22f0*/  F2F.F64.F32 R24, R0 ;  /* 0x0000000000187310 */ /* 0x0003240000201800 */
[----:B-1--4-:R-:W-:Y:S05]  /*2300*/  BRA `(.L_x_9253) ;  /* 0x0000000800ec7947 */ /* 0x012fea0003800000 */
.L_x_9256:
        /* <DEDUP_REMOVED lines=10> */
.L_x_9259:
[----:B------:R-:W4:Y:S02]  /*23b0*/  LDG.E.U16 R4, desc[UR36][R4.64] ;  /* 0x0000002404047981 */ /* 0x000f24000c1e1500 */
[----:B----4-:R-:W-:-:S05]  /*23c0*/  HADD2.F32 R0, -RZ, R4.H0_H0 ;  /* 0x20000004ff007230 */ /* 0x010fca0000004100 */
[----:B------:R-:W-:-:S04]  /*23d0*/  FMUL.FTZ R0, R0, 1 ;  /* 0x3f80000000007820 */ /* 0x000fc80000410000 */
[----:B------:R1:W4:Y:S02]  /*23e0*/  F2F.F64.F32 R24, R0 ;  /* 0x0000000000187310 */ /* 0x0003240000201800 */
[----:B-1--4-:R-:W-:Y:S05]  /*23f0*/  BRA `(.L_x_9253) ;  /* 0x0000000800b07947 */ /* 0x012fea0003800000 */
.L_x_9258:
[----:B------:R0:W5:Y:S01]  /*2400*/  LDG.E.64 R24, desc[UR36][R4.64] ;  /* 0x0000002404187981 */ /* 0x000162000c1e1b00 */
[----:B------:R-:W-:Y:S05]  /*2410*/  BRA `(.L_x_9253) ;  /* 0x0000000800a87947 */ /* 0x000fea0003800000 */
.L_x_9248:
        /* <DEDUP_REMOVED lines=13> */
.L_x_9262:
[----:B------:R1:W5:Y:S01]  /*24f0*/  LDG.E.64 R24, desc[UR36][R4.64] ;  /* 0x0000002404187981 */ /* 0x000362000c1e1b00 */
[----:B------:R-:W-:Y:S05]  /*2500*/  BRA `(.L_x_9253) ;  /* 0x00000008006c7947 */ /* 0x000fea0003800000 */
.L_x_9261:
        /* <DEDUP_REMOVED lines=27> */
.L_x_9264:
        /* <DEDUP_REMOVED lines=15> */
.L_x_9263:
[----:B------:R-:W4:Y:S02]  /*27b0*/  LDG.E.U16 R0, desc[UR36][R4.64] ;  /* 0x0000002404007981 */ /* 0x000f24000c1e1500 */
[----:B----4-:R-:W-:-:S04]  /*27c0*/  IMAD.U32 R0, R0, 0x10000, RZ ;  /* 0x0001000000007824 */ /* 0x010fc800078e00ff */
[----:B------:R-:W-:-:S04]  /*27d0*/  FMUL.FTZ R0, R0, 1 ;  /* 0x3f80000000007820 */ /* 0x000fc80000410000 */
[----:B------:R4:W0:Y:S02]  /*27e0*/  F2F.F64.F32 R24, R0 ;  /* 0x0000000000187310 */ /* 0x0008240000201800 */
[----:B0---4-:R-:W-:Y:S05]  /*27f0*/  BRA `(.L_x_9253) ;  /* 0x0000000400b07947 */ /* 0x011fea0003800000 */
.L_x_9260:
        /* <DEDUP_REMOVED lines=11> */
.L_x_9267:
        /* <DEDUP_REMOVED lines=21> */
.L_x_9269:
[----:B------:R-:W-:Y:S05]  /*2a00*/  BSYNC.RECONVERGENT B0 ;  /* 0x0000000000007941 */ /* 0x000fea0003800200 */
.L_x_9268:
[----:B------:R-:W-:Y:S01]  /*2a10*/  IMAD.SHL.U32 R0, R0, 0x100000, RZ ;  /* 0x0010000000007824 */ /* 0x000fe200078e00ff */
[----:B------:R-:W-:-:S04]  /*2a20*/  LEA R3, R3, 0x3b800000, 0x17 ;  /* 0x3b80000003037811 */ /* 0x000fc800078eb8ff */
[----:B------:R-:W-:-:S05]  /*2a30*/  LOP3.LUT R0, R3, R0, R7, 0xfe, !PT ;  /* 0x0000000003007212 */ /* 0x000fca00078efe07 */
[----:B------:R-:W-:-:S04]  /*2a40*/  FMUL.FTZ R0, R0, 1 ;  /* 0x3f80000000007820 */ /* 0x000fc80000410000 */
[----:B------:R0:W1:Y:S02]  /*2a50*/  F2F.F64.F32 R24, R0 ;  /* 0x0000000000187310 */ /* 0x0000640000201800 */
[----:B01----:R-:W-:Y:S05]  /*2a60*/  BRA `(.L_x_9253) ;  /* 0x0000000400147947 */ /* 0x003fea0003800000 */
.L_x_9266:
        /* <DEDUP_REMOVED lines=21> */
.L_x_9271:
[----:B------:R-:W-:Y:S05]  /*2bc0*/  BSYNC.RECONVERGENT B0 ;  /* 0x0000000000007941 */ /* 0x000fea0003800200 */
.L_x_9270:
[----:B------:R-:W-:Y:S01]  /*2bd0*/  IMAD.SHL.U32 R0, R0, 0x200000, RZ ;  /* 0x0020000000007824 */ /* 0x000fe200078e00ff */
[----:B------:R-:W-:-:S04]  /*2be0*/  LEA R3, R3, 0x37800000, 0x17 ;  /* 0x3780000003037811 */ /* 0x000fc800078eb8ff */
[----:B------:R-:W-:-:S05]  /*2bf0*/  LOP3.LUT R0, R3, R0, R7, 0xfe, !PT ;  /* 0x0000000003007212 */ /* 0x000fca00078efe07 */
[----:B------:R-:W-:-:S04]  /*2c00*/  FMUL.FTZ R0, R0, 1 ;  /* 0x3f80000000007820 */ /* 0x000fc80000410000 */
[----:B------:R0:W1:Y:S02]  /*2c10*/  F2F.F64.F32 R24, R0 ;  /* 0x0000000000187310 */ /* 0x0000640000201800 */
[----:B01----:R-:W-:Y:S05]  /*2c20*/  BRA `(.L_x_9253) ;  /* 0x0000000000a47947 */ /* 0x003fea0003800000 */
.L_x_9265:
        /* <DEDUP_REMOVED lines=18> */
.L_x_9252:
        /* <DEDUP_REMOVED lines=16> */
.L_x_9274:
[----:B------:R-:W-:Y:S01]  /*2e50*/  CS2R R24, SRZ ;  /* 0x0000000000187805 */ /* 0x000fe2000001ff00 */
[----:B------:R-:W-:Y:S06]  /*2e60*/  BRA `(.L_x_9253) ;  /* 0x0000000000147947 */ /* 0x000fec0003800000 */
.L_x_9273:
[----:B------:R-:W4:Y:S02]  /*2e70*/  LDG.E.64 R24, desc[UR36][R4.64] ;  /* 0x0000002404187981 */ /* 0x000f24000c1e1b00 */
[----:B----4-:R-:W0:Y:S02]  /*2e80*/  I2F.F64.U64 R24, R24 ;  /* 0x0000001800187312 */ /* 0x010e240000301800 */
[----:B0-----:R-:W-:Y:S05]  /*2e90*/  BRA `(.L_x_9253) ;  /* 0x0000000000087947 */ /* 0x001fea0003800000 */
.L_x_9272:
[----:B------:R-:W4:Y:S02]  /*2ea0*/  LDG.E R4, desc[UR36][R4.64] ;  /* 0x0000002404047981 */ /* 0x000f24000c1e1900 */
[----:B----4-:R4:W0:Y:S02]  /*2eb0*/  I2F.F64.U32 R24, R4 ;  /* 0x0000000400187312 */ /* 0x0108240000201800 */
.L_x_9253:
[----:B------:R-:W-:Y:S05]  /*2ec0*/  BSYNC.RECONVERGENT B6 ;  /* 0x0000000000067941 */ /* 0x000fea0003800200 */
.L_x_9247:
[----:B------:R-:W-:-:S07]  /*2ed0*/  VIADD R2, R2, 0x80 ;  /* 0x0000008002027836 */ /* 0x000fce0000000000 */
.L_x_9246:
[----:B------:R-:W-:Y:S05]  /*2ee0*/  BSYNC.RECONVERGENT B7 ;  /* 0x0000000000077941 */ /* 0x000fea0003800200 */
.L_x_9245:
[----:B------:R-:W-:Y:S01]  /*2ef0*/  ISETP.GE.AND P0, PT, R2, R19, PT ;  /* 0x000000130200720c */ /* 0x000fe20003f06270 */
[----:B------:R-:W-:Y:S01]  /*2f00*/  BSSY.RECONVERGENT B6, `(.L_x_9275) ;  /* 0x00000ef000067945 */ /* 0x000fe20003800200 */
[----:B------:R-:W-:-:S11]  /*2f10*/  CS2R R16, SRZ ;  /* 0x0000000000107805 */ /* 0x000fd6000001ff00 */
[----:B------:R-:W-:Y:S05]  /*2f20*/  @P0 BRA `(.L_x_9276) ;  /* 0x0000000c00b00947 */ /* 0x000fea0003800000 */
[----:B01--4-:R-:W0:Y:S01]  /*2f30*/  LDC.64 R4, c[0x0][0x3a0] ;  /* 0x0000e800ff047b82 */ /* 0x013e220000000a00 */
        /* <DEDUP_REMOVED lines=19> */
.L_x_9280:
[----:B------:R-:W4:Y:S02]  /*3070*/  LDG.E.U8 R2, desc[UR36][R2.64] ;  /* 0x0000002402027981 */ /* 0x000f24000c1e1100 */
[----:B----4-:R0:W1:Y:S02]  /*3080*/  I2F.F64.U16 R16, R2 ;  /* 0x0000000200107312 */ /* 0x0100640000101800 */
[----:B01----:R-:W-:Y:S05]  /*3090*/  BRA `(.L_x_9276) ;  /* 0x0000000c00547947 */ /* 0x003fea0003800000 */
.L_x_9279:
        /* <DEDUP_REMOVED lines=9> */
.L_x_9283:
[----:B------:R-:W4:Y:S02]  /*3130*/  LDG.E R2, desc[UR36][R2.64] ;  /* 0x0000002402027981 */ /* 0x000f24000c1e1900 */
[----:B----4-:R0:W1:Y:S02]  /*3140*/  I2F.F64 R16, R2 ;  /* 0x0000000200107312 */ /* 0x0100640000201c00 */
[----:B01----:R-:W-:Y:S05]  /*3150*/  BRA `(.L_x_9276) ;  /* 0x0000000c00247947 */ /* 0x003fea0003800000 */
.L_x_9282:
[----:B------:R-:W4:Y:S02]  /*3160*/  LDG.E.U16 R2, desc[UR36][R2.64] ;  /* 0x0000002402027981 */ /* 0x000f24000c1e1500 */
[----:B----4-:R0:W1:Y:S02]  /*3170*/  I2F.F64.S16 R16, R2 ;  /* 0x0000000200107312 */ /* 0x0100640000101c00 */
[----:B01----:R-:W-:Y:S05]  /*3180*/  BRA `(.L_x_9276) ;  /* 0x0000000c00187947 */ /* 0x003fea0003800000 */
.L_x_9278:
        /* <DEDUP_REMOVED lines=10> */
.L_x_9285:
[----:B------:R-:W4:Y:S02]  /*3230*/  LDG.E.U16 R0, desc[UR36][R2.64] ;  /* 0x0000002402007981 */ /* 0x000f24000c1e1500 */
[----:B----4-:R-:W-:-:S05]  /*3240*/  HADD2.F32 R0, -RZ, R0.H0_H0 ;  /* 0x20000000ff007230 */ /* 0x010fca0000004100 */
[----:B------:R-:W-:-:S04]  /*3250*/  FMUL.FTZ R0, R0, 1 ;  /* 0x3f80000000007820 */ /* 0x000fc80000410000 */
[----:B------:R0:W1:Y:S02]  /*3260*/  F2F.F64.F32 R16, R0 ;  /* 0x0000000000107310 */ /* 0x0000640000201800 */
[----:B01----:R-:W-:Y:S05]  /*3270*/  BRA `(.L_x_9276) ;  /* 0x0000000800dc7947 */ /* 0x003fea0003800000 */
.L_x_9284:
        /* <DEDUP_REMOVED lines=10> */
.L_x_9287:
[----:B------:R-:W4:Y:S02]  /*3320*/  LDG.E.U16 R2, desc[UR36][R2.64] ;  /* 0x0000002402027981 */ /* 0x000f24000c1e1500 */
[----:B----4-:R-:W-:-:S05]  /*3330*/  HADD2.F32 R0, -RZ, R2.H0_H0 ;  /* 0x20000002ff007230 */ /* 0x010fca0000004100 */
[----:B------:R-:W-:-:S04]  /*3340*/  FMUL.FTZ R0, R0, 1 ;  /* 0x3f80000000007820 */ /* 0x000fc80000410000 */
[----:B------:R0:W1:Y:S02]  /*3350*/  F2F.F64.F32 R16, R0 ;  /* 0x0000000000107310 */ /* 0x0000640000201800 */
[----:B01----:R-:W-:Y:S05]  /*3360*/  BRA `(.L_x_9276) ;  /* 0x0000000800a07947 */ /* 0x003fea0003800000 */
.L_x_9286:
[----:B------:R0:W5:Y:S01]  /*3370*/  LDG.E.64 R16, desc[UR36][R2.64] ;  /* 0x0000002402107981 */ /* 0x000162000c1e1b00 */
[----:B------:R-:W-:Y:S05]  /*3380*/  BRA `(.L_x_9276) ;  /* 0x0000000800987947 */ /* 0x000fea0003800000 */
.L_x_9277:
        /* <DEDUP_REMOVED lines=13> */
.L_x_9290:
[----:B------:R0:W5:Y:S01]  /*3460*/  LDG.E.64 R16, desc[UR36][R2.64] ;  /* 0x0000002402107981 */ /* 0x000162000c1e1b00 */
[----:B------:R-:W-:Y:S05]  /*3470*/  BRA `(.L_x_9276) ;  /* 0x00000008005c7947 */ /* 0x000fea0003800000 */
.L_x_9289:
        /* <DEDUP_REMOVED lines=27> */
.L_x_9292:
[----:B------:R-:W4:Y:S02]  /*3630*/  LDG.E.U8 R2, desc[UR36][R2.64] ;  /* 0x0000002402027981 */ /* 0x000f24000c1e1100 */
[C---:B----4-:R-:W-:Y:S02]  /*3640*/  IMAD.SHL.U32 R0, R2.reuse, 0x2000000, RZ ;  /* 0x0200000002007824 */ /* 0x050fe400078e00ff */
        /* <DEDUP_REMOVED lines=12> */
.L_x_9291:
[----:B------:R-:W4:Y:S02]  /*3710*/  LDG.E.U16 R0, desc[UR36][R2.64] ;  /* 0x0000002402007981 */ /* 0x000f24000c1e1500 */
[----:B----4-:R-:W-:-:S04]  /*3720*/  IMAD.U32 R0, R0, 0x10000, RZ ;  /* 0x0001000000007824 */ /* 0x010fc800078e00ff */
[----:B------:R-:W-:-:S04]  /*3730*/  FMUL.FTZ R0, R0, 1 ;  /* 0x3f80000000007820 */ /* 0x000fc80000410000 */
[----:B------:R0:W1:Y:S02]  /*3740*/  F2F.F64.F32 R16, R0 ;  /* 0x0000000000107310 */ /* 0x0000640000201800 */
[----:B01----:R-:W-:Y:S05]  /*3750*/  BRA `(.L_x_9276) ;  /* 0x0000000400a47947 */ /* 0x003fea0003800000 */
.L_x_9288:
        /* <DEDUP_REMOVED lines=11> */
.L_x_9295:
        /* <DEDUP_REMOVED lines=20> */
.L_x_9297:
[----:B------:R-:W-:Y:S05]  /*3950*/  BSYNC.RECONVERGENT B0 ;  /* 0x0000000000007941 */ /* 0x000fea0003800200 */
.L_x_9296:
[----:B------:R-:W-:Y:S01]  /*3960*/  IMAD.SHL.U32 R0, R0, 0x100000, RZ ;  /* 0x0010000000007824 */ /* 0x000fe200078e00ff */
[----:B------:R-:W-:-:S04]  /*3970*/  LEA R2, R2, 0x3b800000, 0x17 ;  /* 0x3b80000002027811 */ /* 0x000fc800078eb8ff */
[----:B------:R-:W-:-:S05]  /*3980*/  LOP3.LUT R0, R2, R0, R7, 0xfe, !PT ;  /* 0x0000000002007212 */ /* 0x000fca00078efe07 */
[----:B------:R-:W-:-:S04]  /*3990*/  FMUL.FTZ R0, R0, 1 ;  /* 0x3f80000000007820 */ /* 0x000fc80000410000 */
[----:B------:R0:W1:Y:S02]  /*39a0*/  F2F.F64.F32 R16, R0 ;  /* 0x0000000000107310 */ /* 0x0000640000201800 */
[----:B01----:R-:W-:Y:S05]  /*39b0*/  BRA `(.L_x_9276) ;  /* 0x00000004000c7947 */ /* 0x003fea0003800000 */
.L_x_9294:
        /* <DEDUP_REMOVED lines=20> */
.L_x_9299:
[----:B------:R-:W-:Y:S05]  /*3b00*/  BSYNC.RECONVERGENT B0 ;  /* 0x0000000000007941 */ /* 0x000fea0003800200 */
.L_x_9298:
[----:B------:R-:W-:Y:S01]  /*3b10*/  IMAD.SHL.U32 R0, R0, 0x200000, RZ ;  /* 0x0020000000007824 */ /* 0x000fe200078e00ff */
[----:B------:R-:W-:-:S04]  /*3b20*/  LEA R2, R2, 0x37800000, 0x17 ;  /* 0x3780000002027811 */ /* 0x000fc800078eb8ff */
[----:B------:R-:W-:-:S05]  /*3b30*/  LOP3.LUT R0, R2, R0, R7, 0xfe, !PT ;  /* 0x0000000002007212 */ /* 0x000fca00078efe07 */
[----:B------:R-:W-:-:S04]  /*3b40*/  FMUL.FTZ R0, R0, 1 ;  /* 0x3f80000000007820 */ /* 0x000fc80000410000 */
[----:B------:R0:W1:Y:S02]  /*3b50*/  F2F.F64.F32 R16, R0 ;  /* 0x0000000000107310 */ /* 0x0000640000201800 */
[----:B01----:R-:W-:Y:S05]  /*3b60*/  BRA `(.L_x_9276) ;  /* 0x0000000000a07947 */ /* 0x003fea0003800000 */
.L_x_9293:
        /* <DEDUP_REMOVED lines=18> */
.L_x_9281:
        /* <DEDUP_REMOVED lines=16> */
.L_x_9302:
[----:B------:R-:W-:Y:S05]  /*3d90*/  BRA `(.L_x_9276) ;  /* 0x0000000000147947 */ /* 0x000fea0003800000 */
.L_x_9301:
[----:B------:R-:W4:Y:S02]  /*3da0*/  LDG.E.64 R16, desc[UR36][R2.64] ;  /* 0x0000002402107981 */ /* 0x000f24000c1e1b00 */
[----:B----4-:R-:W0:Y:S02]  /*3db0*/  I2F.F64.U64 R16, R16 ;  /* 0x0000001000107312 */ /* 0x010e240000301800 */
[----:B0-----:R-:W-:Y:S05]  /*3dc0*/  BRA `(.L_x_9276) ;  /* 0x0000000000087947 */ /* 0x001fea0003800000 */
.L_x_9300:
[----:B------:R-:W4:Y:S02]  /*3dd0*/  LDG.E R2, desc[UR36][R2.64] ;  /* 0x0000002402027981 */ /* 0x000f24000c1e1900 */
[----:B----4-:R0:W1:Y:S02]  /*3de0*/  I2F.F64.U32 R16, R2 ;  /* 0x0000000200107312 */ /* 0x0100640000201800 */
.L_x_9276:
[----:B------:R-:W-:Y:S05]  /*3df0*/  BSYNC.RECONVERGENT B6 ;  /* 0x0000000000067941 */ /* 0x000fea0003800200 */
.L_x_9275:
[----:B------:R-:W3:Y:S01]  /*3e00*/  LDC.64 R6, c[0x0][0x390] ;  /* 0x0000e400ff067b82 */ /* 0x000ee20000000a00 */
[----:B--2--5:R-:W0:Y:S01]  /*3e10*/  DSETP.GT.AND P2, PT, R26, RZ, PT ;  /* 0x000000ff1a00722a */ /* 0x024e220003f44000 */
[----:B------:R-:W-:Y:S01]  /*3e20*/  BSSY.RECONVERGENT B7, `(.L_x_9303) ;  /* 0x00003e5000077945 */ /* 0x000fe20003800200 */
[----:B01--4-:R-:W-:-:S03]  /*3e30*/  FSEL R4, RZ, 1.875, !P2 ;  /* 0x3ff00000ff047808 */ /* 0x013fc60005000000 */
[----:B------:R-:W-:Y:S01]  /*3e40*/  BSSY.RELIABLE B6, `(.L_x_9304) ;  /* 0x00002a8000067945 */ /* 0x000fe20003800100 */
[----:B------:R-:W-:Y:S01]  /*3e50*/  ISETP.GE.AND P2, PT, R23, R19, PT ;  /* 0x000000131700720c */ /* 0x000fe20003f46270 */
[----:B------:R-:W0:-:S15]  /*3e60*/  LDC.U8 R2, c[0x0][0x3b4] ;  /* 0x0000ed00ff027b82 */ /* 0x000e1e0000000000 */
[----:B------:R-:W-:-:S15]  /*3e70*/  NOP ;  /* 0x0000000000007918 */ /* 0x000fde0000000000 */
[----:B------:R-:W-:-:S15]  /*3e80*/  NOP ;  /* 0x0000000000007918 */ /* 0x000fde0000000000 */
[----:B------:R-:W-:-:S12]  /*3e90*/  NOP ;  /* 0x0000000000007918 */ /* 0x000fd80000000000 */
[----:B---3--:R-:W1:Y:S02]  /*3ea0*/  DSETP.GT.AND P6, PT, R28, RZ, PT ;  /* 0x000000ff1c00722a */ /* 0x008e640003fc4000 */
        /* <DEDUP_REMOVED lines=12> */
[----:B-1----:R-:W-:Y:S02]  /*3f70*/  FSEL R5, R8, R7, P0 ;  /* 0x0000000708057208 */ /* 0x002fe40000000000 */
[----:B------:R-:W-:-:S15]  /*3f80*/  FSEL R3, R6, RZ, !P0 ;  /* 0x000000ff06037208 */ /* 0x000fde0004000000 */
[----:B------:R-:W-:-:S15]  /*3f90*/  NOP ;  /* 0x0000000000007918 */ /* 0x000fde0000000000 */
[----:B------:R-:W-:-:S15]  /*3fa0*/  NOP ;  /* 0x0000000000007918 */ /* 0x000fde0000000000 */
[----:B------:R-:W-:-:S15]  /*3fb0*/  NOP ;  /* 0x0000000000007918 */ /* 0x000fde0000000000 */
[----:B------:R-:W1:Y:S02]  /*3fc0*/  DSETP.NEU.AND P1, PT, R26, RZ, PT ;  /* 0x000000ff1a00722a */ /* 0x000e640003f2d000 */
[----:B-1----:R-:W-:Y:S01]  /*3fd0*/  FSEL R29, R4, R7, P1 ;  /* 0x00000007041d7208 */ /* 0x002fe20000800000 */
[----:B------:R-:W-:Y:S01]  /*3fe0*/  IMAD.MOV.U32 R4, RZ, RZ, R3 ;  /* 0x000000ffff047224 */ /* 0x000fe200078e0003 */
[----:B------:R-:W-:-:S15]  /*3ff0*/  FSEL R28, R6, RZ, !P1 ;  /* 0x000000ff061c7208 */ /* 0x000fde0004800000 */
[----:B------:R-:W-:-:S15]  /*4000*/  NOP ;  /* 0x0000000000007918 */ /* 0x000fde0000000000 */
[----:B------:R-:W-:-:S15]  /*4010*/  NOP ;  /* 0x0000000000007918 */ /* 0x000fde0000000000 */
[----:B------:R-:W-:-:S15]  /*4020*/  NOP ;  /* 0x0000000000007918 */ /* 0x000fde0000000000 */
[----:B------:R-:W1:Y:S02]  /*4030*/  DSETP.NEU.AND P3, PT, R24, RZ, PT ;  /* 0x000000ff1800722a */ /* 0x000e640003f6d000 */
[----:B-1----:R-:W-:Y:S02]  /*4040*/  FSEL R25, R0, R7, P3 ;  /* 0x0000000700197208 */ /* 0x002fe40001800000 */
[----:B------:R-:W-:-:S15]  /*4050*/  FSEL R24, R6, RZ, !P3 ;  /* 0x000000ff06187208 */ /* 0x000fde0005800000 */
[----:B------:R-:W-:-:S15]  /*4060*/  NOP ;  /* 0x0000000000007918 */ /* 0x000fde0000000000 */
[----:B------:R-:W-:-:S15]  /*4070*/  NOP ;  /* 0x0000000000007918 */ /* 0x000fde0000000000 */
[----:B------:R-:W-:-:S15]  /*4080*/  NOP ;  /* 0x0000000000007918 */ /* 0x000fde0000000000 */
[----:B------:R-:W-:-:S15]  /*4090*/  DSETP.NEU.AND P5, PT, R16, RZ, PT ;  /* 0x000000ff1000722a */ /* 0x000fde0003fad000 */
[----:B------:R-:W-:-:S15]  /*40a0*/  NOP ;  /* 0x0000000000007918 */ /* 0x000fde0000000000 */
[----:B------:R-:W-:-:S15]  /*40b0*/  NOP ;  /* 0x0000000000007918 */ /* 0x000fde0000000000 */
[----:B------:R-:W-:-:S15]  /*40c0*/  NOP ;  /* 0x0000000000007918 */ /* 0x000fde0000000000 */
[----:B------:R-:W-:-:S04]  /*40d0*/  NOP ;  /* 0x0000000000007918 */ /* 0x000fc80000000000 */
[----:B------:R-:W1:Y:S02]  /*40e0*/  DSETP.GT.AND P6, PT, R16, RZ, PT ;  /* 0x000000ff1000722a */ /* 0x000e640003fc4000 */
[----:B-1----:R-:W-:Y:S02]  /*40f0*/  @P5 FSEL R7, RZ, 1.875, !P6 ;  /* 0x3ff00000ff075808 */ /* 0x002fe40007000000 */
[----:B------:R-:W-:-:S03]  /*4100*/  FSEL R16, R6, RZ, !P5 ;  /* 0x000000ff06107208 */ /* 0x000fc60006800000 */
[----:B------:R-:W-:Y:S01]  /*4110*/  IMAD.MOV.U32 R17, RZ, RZ, R7 ;  /* 0x000000ffff117224 */ /* 0x000fe200078e0007 */
[----:B0-----:R-:W-:Y:S06]  /*4120*/  @P2 BRA `(.L_x_9305) ;  /* 0x0000002400d82947 */ /* 0x001fec0003800000 */
        /* <DEDUP_REMOVED lines=22> */
.L_x_9309:
[----:B------:R-:W0:Y:S02]  /*4290*/  F2I.S64.F64.TRUNC R4, R4 ;  /* 0x0000000400047311 */ /* 0x000e24000030d900 */
[----:B0-----:R-:W-:-:S05]  /*42a0*/  IMAD.MOV.U32 R3, RZ, RZ, R4 ;  /* 0x000000ffff037224 */ /* 0x001fca00078e0004 */
[----:B------:R0:W-:Y:S01]  /*42b0*/  STG.E.U8 desc[UR36][R8.64], R3 ;  /* 0x0000000308007986 */ /* 0x0001e2000c101124 */
[----:B------:R-:W-:Y:S05]  /*42c0*/  BRA `(.L_x_9311) ;  /* 0x00000010007c7947 */ /* 0x000fea0003800000 */
.L_x_9308:
        /* <DEDUP_REMOVED lines=9> */
.L_x_9313:
[----:B------:R-:W0:Y:S02]  /*4360*/  F2I.F64.TRUNC R5, R4 ;  /* 0x0000000400057311 */ /* 0x000e24000030d100 */
[----:B0-----:R0:W-:Y:S01]  /*4370*/  STG.E desc[UR36][R8.64], R5 ;  /* 0x0000000508007986 */ /* 0x0011e2000c101924 */
[----:B------:R-:W-:Y:S05]  /*4380*/  BRA `(.L_x_9311) ;  /* 0x00000010004c7947 */ /* 0x000fea0003800000 */
.L_x_9312:
[----:B------:R-:W0:Y:S02]  /*4390*/  F2I.F64.TRUNC R5, R4 ;  /* 0x0000000400057311 */ /* 0x000e24000030d100 */
[----:B0-----:R0:W-:Y:S01]  /*43a0*/  STG.E.U16 desc[UR36][R8.64], R5 ;  /* 0x0000000508007986 */ /* 0x0011e2000c101524 */
[----:B------:R-:W-:Y:S05]  /*43b0*/  BRA `(.L_x_9311) ;  /* 0x0000001000407947 */ /* 0x000fea0003800000 */
.L_x_9307:
        /* <DEDUP_REMOVED lines=17> */
.L_x_9315:
        /* <DEDUP_REMOVED lines=12> */
.L_x_9314:
        /* <DEDUP_REMOVED lines=18> */
.L_x_9317:
        /* <DEDUP_REMOVED lines=13> */
.L_x_9316:
[----:B------:R0:W-:Y:S01]  /*4780*/  STG.E.64 desc[UR36][R8.64], R4 ;  /* 0x0000000408007986 */ /* 0x0001e2000c101b24 */
[----:B------:R-:W-:Y:S05]  /*4790*/  BRA `(.L_x_9311) ;  /* 0x0000000c00487947 */ /* 0x000fea0003800000 */
.L_x_9306:
        /* <DEDUP_REMOVED lines=12> */
.L_x_9320:
[----:B------:R-:W-:-:S05]  /*4860*/  CS2R R6, SRZ ;  /* 0x0000000000067805 */ /* 0x000fca000001ff00 */
[----:B------:R0:W-:Y:S01]  /*4870*/  STG.E.128 desc[UR36][R8.64], R4 ;  /* 0x0000000408007986 */ /* 0x0001e2000c101d24 */
[----:B------:R-:W-:Y:S05]  /*4880*/  BRA `(.L_x_9311) ;  /* 0x0000000c000c7947 */ /* 0x000fea0003800000 */
.L_x_9319:
        /* <DEDUP_REMOVED lines=27> */
.L_x_9324:
[----:B------:R-:W-:Y:S05]  /*4a40*/  BSYNC.RECONVERGENT B0 ;  /* 0x0000000000007941 */ /* 0x000fea0003800200 */
.L_x_9323:
[----:B------:R-:W-:-:S05]  /*4a50*/  LOP3.LUT R7, R0, 0x80, R7, 0xf8, !PT ;  /* 0x0000008000077812 */ /* 0x000fca00078ef807 */
[----:B------:R0:W-:Y:S01]  /*4a60*/  STG.E.U8 desc[UR36][R8.64], R7 ;  /* 0x0000000708007986 */ /* 0x0001e2000c101124 */
[----:B------:R-:W-:Y:S05]  /*4a70*/  BRA `(.L_x_9311) ;  /* 0x0000000800907947 */ /* 0x000fea0003800000 */
.L_x_9322:
        /* <DEDUP_REMOVED lines=23> */
.L_x_9326:
[----:B------:R-:W-:Y:S05]  /*4bf0*/  BSYNC.RECONVERGENT B0 ;  /* 0x0000000000007941 */ /* 0x000fea0003800200 */
.L_x_9325:
[----:B------:R-:W-:-:S05]  /*4c00*/  LOP3.LUT R7, R0, 0x80, R7, 0xf8, !PT ;  /* 0x0000008000077812 */ /* 0x000fca00078ef807 */
[----:B------:R0:W-:Y:S01]  /*4c10*/  STG.E.U8 desc[UR36][R8.64], R7 ;  /* 0x0000000708007986 */ /* 0x0001e2000c101124 */
[----:B------:R-:W-:Y:S05]  /*4c20*/  BRA `(.L_x_9311) ;  /* 0x0000000800247947 */ /* 0x000fea0003800000 */
.L_x_9321:
        /* <DEDUP_REMOVED lines=12> */
.L_x_9318:
        /* <DEDUP_REMOVED lines=11> */
.L_x_9329:
        /* <DEDUP_REMOVED lines=21> */
.L_x_9332:
[----:B------:R-:W-:-:S04]  /*4ef0*/  SHF.R.U32.HI R0, RZ, 0x14, R7 ;  /* 0x00000014ff007819 */ /* 0x000fc80000011607 */
[----:B------:R-:W-:-:S04]  /*4f00*/  LOP3.LUT R0, R0, 0x1, RZ, 0xc0, !PT ;  /* 0x0000000100007812 */ /* 0x000fc800078ec0ff */
[----:B------:R-:W-:-:S04]  /*4f10*/  IADD3 R0, PT, PT, R7, 0x487ffff, R0 ;  /* 0x0487ffff07007810 */ /* 0x000fc80007ffe000 */
[----:B------:R-:W-:-:S04]  /*4f20*/  SHF.R.U32.HI R0, RZ, 0x14, R0 ;  /* 0x00000014ff007819 */ /* 0x000fc80000011600 */
[----:B------:R-:W-:-:S07]  /*4f30*/  LOP3.LUT R3, R0, 0xff, RZ, 0xc0, !PT ;  /* 0x000000ff00037812 */ /* 0x000fce00078ec0ff */
.L_x_9333:
[----:B------:R-:W-:-:S04]  /*4f40*/  SHF.R.U32.HI R0, RZ, 0x18, R7 ;  /* 0x00000018ff007819 */ /* 0x000fc80000011607 */
[----:B------:R-:W-:-:S07]  /*4f50*/  LOP3.LUT R0, R3, 0x80, R0, 0xf8, !PT ;  /* 0x0000008003007812 */ /* 0x000fce00078ef800 */
.L_x_9331:
[----:B------:R-:W-:Y:S05]  /*4f60*/  BSYNC.RECONVERGENT B0 ;  /* 0x0000000000007941 */ /* 0x000fea0003800200 */
.L_x_9330:
[----:B------:R1:W-:Y:S01]  /*4f70*/  STG.E.U8 desc[UR36][R8.64], R0 ;  /* 0x0000000008007986 */ /* 0x0003e2000c101124 */
[----:B------:R-:W-:Y:S05]  /*4f80*/  BRA `(.L_x_9311) ;  /* 0x00000004004c7947 */ /* 0x000fea0003800000 */
.L_x_9328:
        /* <DEDUP_REMOVED lines=21> */
.L_x_9336:
[----:B------:R-:W-:-:S04]  /*50e0*/  SHF.R.U32.HI R0, RZ, 0x15, R7 ;  /* 0x00000015ff007819 */ /* 0x000fc80000011607 */
[----:B------:R-:W-:-:S04]  /*50f0*/  LOP3.LUT R0, R0, 0x1, RZ, 0xc0, !PT ;  /* 0x0000000100007812 */ /* 0x000fc800078ec0ff */
[----:B------:R-:W-:-:S04]  /*5100*/  IADD3 R0, PT, PT, R7, 0x88fffff, R0 ;  /* 0x088fffff07007810 */ /* 0x000fc80007ffe000 */
[----:B------:R-:W-:-:S04]  /*5110*/  SHF.R.U32.HI R0, RZ, 0x15, R0 ;  /* 0x00000015ff007819 */ /* 0x000fc80000011600 */
[----:B------:R-:W-:-:S07]  /*5120*/  LOP3.LUT R3, R0, 0xff, RZ, 0xc0, !PT ;  /* 0x000000ff00037812 */ /* 0x000fce00078ec0ff */
.L_x_9337:
[----:B------:R-:W-:-:S04]  /*5130*/  SHF.R.U32.HI R0, RZ, 0x18, R7 ;  /* 0x00000018ff007819 */ /* 0x000fc80000011607 */
[----:B------:R-:W-:-:S07]  /*5140*/  LOP3.LUT R0, R3, 0x80, R0, 0xf8, !PT ;  /* 0x0000008003007812 */ /* 0x000fce00078ef800 */
.L_x_9335:
[----:B------:R-:W-:Y:S05]  /*5150*/  BSYNC.RECONVERGENT B0 ;  /* 0x0000000000007941 */ /* 0x000fea0003800200 */
.L_x_9334:
[----:B------:R2:W-:Y:S01]  /*5160*/  STG.E.U8 desc[UR36][R8.64], R0 ;  /* 0x0000000008007986 */ /* 0x0005e2000c101124 */
[----:B------:R-:W-:Y:S05]  /*5170*/  BRA `(.L_x_9311) ;  /* 0x0000000000d07947 */ /* 0x000fea0003800000 */
.L_x_9327:
[----:B------:R-:W-:-:S13]  /*5180*/  ISETP.NE.AND P0, PT, R0, 0x1c, PT ;  /* 0x0000001c0000780c */ /* 0x000fda0003f05270 */
[----:B------:R-:W-:Y:S05]  /*5190*/  @!P0 BRA `(.L_x_9338) ;  /* 0x0000000000c08947 */ /* 0x000fea0003800000 */
[----:B------:R-:W-:-:S13]  /*51a0*/  ISETP.NE.AND P0, PT, R0, 0x1d, PT ;  /* 0x0000001d0000780c */ /* 0x000fda0003f05270 */
[----:B------:R-:W-:Y:S05]  /*51b0*/  @!P0 BRA `(.L_x_9339) ;  /* 0x0000000000ac8947 */ /* 0x000fea0003800000 */
[----:B------:R-:W-:-:S13]  /*51c0*/  ISETP.NE.AND P0, PT, R0, 0x2c, PT ;  /* 0x0000002c0000780c */ /* 0x000fda0003f05270 */
[----:B------:R-:W-:Y:S05]  /*51d0*/  @!P0 BRA `(.L_x_9340) ;  /* 0x0000000000448947 */ /* 0x000fea0003800000 */
.L_x_9310:
        /* <DEDUP_REMOVED lines=16> */
.L_x_9341:
[----:B------:R-:W-:Y:S05]  /*52e0*/  BRA `(.L_x_9311) ;  /* 0x0000000000747947 */ /* 0x000fea0003800000 */
.L_x_9340:
        /* <DEDUP_REMOVED lines=24> */
.L_x_9339:
[----:B------:R-:W0:Y:S02]  /*5470*/  F2I.U64.F64.TRUNC R4, R4 ;  /* 0x0000000400047311 */ /* 0x000e24000030d800 */
[----:B0-----:R0:W-:Y:S01]  /*5480*/  STG.E.64 desc[UR36][R8.64], R4 ;  /* 0x0000000408007986 */ /* 0x0011e2000c101b24 */
[----:B------:R-:W-:Y:S05]  /*5490*/  BRA `(.L_x_9311) ;  /* 0x0000000000087947 */ /* 0x000fea0003800000 */
.L_x_9338:
[----:B------:R-:W0:Y:S02]  /*54a0*/  F2I.U32.F64.TRUNC R5, R4 ;  /* 0x0000000400057311 */ /* 0x000e24000030d000 */
[----:B0-----:R3:W-:Y:S02]  /*54b0*/  STG.E desc[UR36][R8.64], R5 ;  /* 0x0000000508007986 */ /* 0x0017e4000c101924 */
.L_x_9311:
[----:B------:R-:W-:-:S13]  /*54c0*/  ISETP.GE.AND P0, PT, R23, R19, PT ;  /* 0x000000131700720c */ /* 0x000fda0003f06270 */
[----:B------:R-:W-:Y:S05]  /*54d0*/  @P0 BREAK.RELIABLE B6 ;  /* 0x0000000000060942 */ /* 0x000fea0003800100 */
[----:B------:R-:W-:Y:S05]  /*54e0*/  @P0 BRA `(.L_x_9342) ;  /* 0x0000002400e00947 */ /* 0x000fea0003800000 */
[----:B------:R-:W4:Y:S01]  /*54f0*/  LDCU UR4, c[0x0][0x3b8] ;  /* 0x00007700ff0477ac */ /* 0x000f220008000800 */
[----:B0--3--:R-:W0:Y:S01]  /*5500*/  LDC.64 R4, c[0x0][0x398] ;  /* 0x0000e600ff047b82 */ /* 0x009e220000000a00 */
[----:B-12---:R-:W-:Y:S01]  /*5510*/  IMAD R0, R18, 0x200, R23 ;  /* 0x0000020012007824 */ /* 0x006fe200078e0217 */
[----:B------:R-:W-:-:S03]  /*5520*/  PRMT R6, R2, 0x9910, RZ ;  /* 0x0000991002067816 */ /* 0x000fc600000000ff */
[----:B----4-:R-:W-:Y:S02]  /*5530*/  IMAD R3, R0, UR4, RZ ;  /* 0x0000000400037c24 */ /* 0x010fe4000f8e02ff */
        /* <DEDUP_REMOVED lines=16> */
.L_x_9346:
[----:B------:R-:W0:Y:S02]  /*5640*/  F2I.S64.F64.TRUNC R28, R28 ;  /* 0x0000001c001c7311 */ /* 0x000e24000030d900 */
[----:B0-----:R-:W-:-:S05]  /*5650*/  IMAD.MOV.U32 R3, RZ, RZ, R28 ;  /* 0x000000ffff037224 */ /* 0x001fca00078e001c */
[----:B------:R0:W-:Y:S01]  /*5660*/  STG.E.U8 desc[UR36][R4.64], R3 ;  /* 0x0000000304007986 */ /* 0x0001e2000c101124 */
[----:B------:R-:W-:Y:S05]  /*5670*/  BRA `(.L_x_9348) ;  /* 0x0000001000807947 */ /* 0x000fea0003800000 */
.L_x_9345:
        /* <DEDUP_REMOVED lines=9> */
.L_x_9350:
[----:B------:R-:W0:Y:S02]  /*5710*/  F2I.F64.TRUNC R29, R28 ;  /* 0x0000001c001d7311 */ /* 0x000e24000030d100 */
[----:B0-----:R0:W-:Y:S01]  /*5720*/  STG.E desc[UR36][R4.64], R29 ;  /* 0x0000001d04007986 */ /* 0x0011e2000c101924 */
[----:B------:R-:W-:Y:S05]  /*5730*/  BRA `(.L_x_9348) ;  /* 0x0000001000507947 */ /* 0x000fea0003800000 */
.L_x_9349:
[----:B------:R-:W0:Y:S02]  /*5740*/  F2I.F64.TRUNC R29, R28 ;  /* 0x0000001c001d7311 */ /* 0x000e24000030d100 */
[----:B0-----:R0:W-:Y:S01]  /*5750*/  STG.E.U16 desc[UR36][R4.64], R29 ;  /* 0x0000001d04007986 */ /* 0x0011e2000c101524 */
[----:B------:R-:W-:Y:S05]  /*5760*/  BRA `(.L_x_9348) ;  /* 0x0000001000447947 */ /* 0x000fea0003800000 */
.L_x_9344:
        /* <DEDUP_REMOVED lines=17> */
.L_x_9352:
        /* <DEDUP_REMOVED lines=12> */
.L_x_9351:
        /* <DEDUP_REMOVED lines=18> */
.L_x_9354:
        /* <DEDUP_REMOVED lines=13> */
.L_x_9353:
[----:B------:R0:W-:Y:S01]  /*5b30*/  STG.E.64 desc[UR36][R4.64], R28 ;  /* 0x0000001c04007986 */ /* 0x0001e2000c101b24 */
[----:B------:R-:W-:Y:S05]  /*5b40*/  BRA `(.L_x_9348) ;  /* 0x0000000c004c7947 */ /* 0x000fea0003800000 */
.L_x_9343:
        /* <DEDUP_REMOVED lines=13> */
.L_x_9358:
        /* <DEDUP_REMOVED lines=26> */
.L_x_9361:
[----:B------:R-:W-:-:S04]  /*5dc0*/  SHF.R.U32.HI R3, RZ, 0x18, R7 ;  /* 0x00000018ff037819 */ /* 0x000fc80000011607 */
[----:B------:R-:W-:-:S07]  /*5dd0*/  LOP3.LUT R0, R0, 0x80, R3, 0xf8, !PT ;  /* 0x0000008000007812 */ /* 0x000fce00078ef803 */
.L_x_9360:
[----:B------:R-:W-:Y:S05]  /*5de0*/  BSYNC.RECONVERGENT B0 ;  /* 0x0000000000007941 */ /* 0x000fea0003800200 */
.L_x_9359:
[----:B------:R3:W-:Y:S01]  /*5df0*/  STG.E.U8 desc[UR36][R4.64], R0 ;  /* 0x0000000004007986 */ /* 0x0007e2000c101124 */
[----:B------:R-:W-:Y:S05]  /*5e00*/  BRA `(.L_x_9348) ;  /* 0x00000008009c7947 */ /* 0x000fea0003800000 */
.L_x_9357:
        /* <DEDUP_REMOVED lines=26> */
.L_x_9364:
[----:B------:R-:W-:-:S04]  /*5fb0*/  SHF.R.U32.HI R3, RZ, 0x18, R7 ;  /* 0x00000018ff037819 */ /* 0x000fc80000011607 */
[----:B------:R-:W-:-:S07]  /*5fc0*/  LOP3.LUT R0, R0, 0x80, R3, 0xf8, !PT ;  /* 0x0000008000007812 */ /* 0x000fce00078ef803 */
.L_x_9363:
[----:B------:R-:W-:Y:S05]  /*5fd0*/  BSYNC.RECONVERGENT B0 ;  /* 0x0000000000007941 */ /* 0x000fea0003800200 */
.L_x_9362:
[----:B------:R0:W-:Y:S01]  /*5fe0*/  STG.E.U8 desc[UR36][R4.64], R0 ;  /* 0x0000000004007986 */ /* 0x0001e2000c101124 */
[----:B------:R-:W-:Y:S05]  /*5ff0*/  BRA `(.L_x_9348) ;  /* 0x0000000800207947 */ /* 0x000fea0003800000 */
.L_x_9356:
        /* <DEDUP_REMOVED lines=30> */
.L_x_9366:
[----:B------:R-:W0:Y:S02]  /*61e0*/  F2I.U64.F64.TRUNC R28, R28 ;  /* 0x0000001c001c7311 */ /* 0x000e24000030d800 */
[----:B0-----:R1:W-:Y:S01]  /*61f0*/  STG.E.64 desc[UR36][R4.64], R28 ;  /* 0x0000001c04007986 */ /* 0x0013e2000c101b24 */
[----:B------:R-:W-:Y:S05]  /*6200*/  BRA `(.L_x_9348) ;  /* 0x00000004009c7947 */ /* 0x000fea0003800000 */
.L_x_9365:
[----:B------:R-:W0:Y:S02]  /*6210*/  F2I.U32.F64.TRUNC R29, R28 ;  /* 0x0000001c001d7311 */ /* 0x000e24000030d000 */
[----:B0-----:R0:W-:Y:S01]  /*6220*/  STG.E desc[UR36][R4.64], R29 ;  /* 0x0000001d04007986 */ /* 0x0011e2000c101924 */
[----:B------:R-:W-:Y:S05]  /*6230*/  BRA `(.L_x_9348) ;  /* 0x0000000400907947 */ /* 0x000fea0003800000 */
.L_x_9355:
        /* <DEDUP_REMOVED lines=10> */
.L_x_9368:
[----:B------:R-:W-:-:S05]  /*62e0*/  CS2R R30, SRZ ;  /* 0x00000000001e7805 */ /* 0x000fca000001ff00 */
[----:B------:R0:W-:Y:S01]  /*62f0*/  STG.E.128 desc[UR36][R4.64], R28 ;  /* 0x0000001c04007986 */ /* 0x0001e2000c101d24 */
[----:B------:R-:W-:Y:S05]  /*6300*/  BRA `(.L_x_9348) ;  /* 0x00000004005c7947 */ /* 0x000fea0003800000 */
.L_x_9367:
[----:B------:R-:W-:-:S13]  /*6310*/  ISETP.NE.AND P0, PT, R0, 0xf, PT ;  /* 0x0000000f0000780c */ /* 0x000fda0003f05270 */
[----:B------:R-:W-:Y:S05]  /*6320*/  @!P0 BRA `(.L_x_9369) ;  /* 0x0000000400288947 */ /* 0x000fea0003800000 */
[----:B------:R-:W-:-:S13]  /*6330*/  ISETP.NE.AND P0, PT, R0, 0x17, PT ;  /* 0x000000170000780c */ /* 0x000fda0003f05270 */
[----:B------:R-:W-:Y:S05]  /*6340*/  @!P0 BRA `(.L_x_9370) ;  /* 0x0000000000b08947 */ /* 0x000fea0003800000 */
[----:B------:R-:W-:-:S13]  /*6350*/  ISETP.NE.AND P0, PT, R0, 0x18, PT ;  /* 0x000000180000780c */ /* 0x000fda0003f05270 */
[----:B------:R-:W-:Y:S05]  /*6360*/  @!P0 BRA `(.L_x_9371) ;  /* 0x0000000000448947 */ /* 0x000fea0003800000 */
.L_x_9347:
        /* <DEDUP_REMOVED lines=16> */
.L_x_9372:
[----:B------:R-:W-:Y:S05]  /*6470*/  BRA `(.L_x_9348) ;  /* 0x0000000400007947 */ /* 0x000fea0003800000 */
.L_x_9371:
        /* <DEDUP_REMOVED lines=21> */
.L_x_9374:
[----:B------:R-:W-:Y:S05]  /*65d0*/  BSYNC.RECONVERGENT B0 ;  /* 0x0000000000007941 */ /* 0x000fea0003800200 */
.L_x_9373:
[----:B------:R-:W-:-:S05]  /*65e0*/  LOP3.LUT R3, R0, 0x80, R3, 0xf8, !PT ;  /* 0x0000008000037812 */ /* 0x000fca00078ef803 */
[----:B------:R0:W-:Y:S01]  /*65f0*/  STG.E.U8 desc[UR36][R4.64], R3 ;  /* 0x0000000304007986 */ /* 0x0001e2000c101124 */
[----:B------:R-:W-:Y:S05]  /*6600*/  BRA `(.L_x_9348) ;  /* 0x00000000009c7947 */ /* 0x000fea0003800000 */
.L_x_9370:
        /* <DEDUP_REMOVED lines=20> */
.L_x_9376:
[----:B------:R-:W-:Y:S01]  /*6750*/  IMAD.MOV.U32 R0, RZ, RZ, 0x7f ;  /* 0x0000007fff007424 */ /* 0x000fe200078e00ff */
[----:B------:R-:W-:-:S04]  /*6760*/  ISETP.GT.U32.AND P0, PT, R3, 0x7f800000, PT ;  /* 0x7f8000000300780c */ /* 0x000fc80003f04070 */
[----:B------:R-:W-:-:S09]  /*6770*/  SEL R0, R0, 0x7c, P0 ;  /* 0x0000007c00007807 */ /* 0x000fd20000000000 */
.L_x_9377:
[----:B------:R-:W-:Y:S05]  /*6780*/  BSYNC.RECONVERGENT B0 ;  /* 0x0000000000007941 */ /* 0x000fea0003800200 */
.L_x_9375:
[----:B------:R-:W-:-:S04]  /*6790*/  SHF.R.U32.HI R3, RZ, 0x18, R7 ;  /* 0x00000018ff037819 */ /* 0x000fc80000011607 */
[----:B------:R-:W-:-:S05]  /*67a0*/  LOP3.LUT R3, R0, 0x80, R3, 0xf8, !PT ;  /* 0x0000008000037812 */ /* 0x000fca00078ef803 */
[----:B------:R0:W-:Y:S01]  /*67b0*/  STG.E.U8 desc[UR36][R4.64], R3 ;  /* 0x0000000304007986 */ /* 0x0001e2000c101124 */
[----:B------:R-:W-:Y:S05]  /*67c0*/  BRA `(.L_x_9348) ;  /* 0x00000000002c7947 */ /* 0x000fea0003800000 */
.L_x_9369:
        /* <DEDUP_REMOVED lines=11> */
.L_x_9348:
[----:B------:R-:W-:-:S07]  /*6880*/  VIADD R23, R23, 0x80 ;  /* 0x0000008017177836 */ /* 0x000fce0000000000 */
.L_x_9305:
[----:B------:R-:W-:-:S13]  /*6890*/  ISETP.GE.AND P0, PT, R23, R19, PT ;  /* 0x000000131700720c */ /* 0x000fda0003f06270 */
[----:B------:R-:W-:Y:S05]  /*68a0*/  @P0 BREAK.RELIABLE B6 ;  /* 0x0000000000060942 */ /* 0x000fea0003800100 */
[----:B------:R-:W-:Y:S05]  /*68b0*/  @P0 BRA `(.L_x_9342) ;  /* 0x0000001000ec0947 */ /* 0x000fea0003800000 */
[----:B------:R-:W-:Y:S05]  /*68c0*/  BSYNC.RELIABLE B6 ;  /* 0x0000000000067941 */ /* 0x000fea0003800100 */
.L_x_9304:
        /* <DEDUP_REMOVED lines=21> */
.L_x_9381:
[----:B------:R-:W0:Y:S02]  /*6a20*/  F2I.S64.F64.TRUNC R24, R24 ;  /* 0x0000001800187311 */ /* 0x000e24000030d900 */
[----:B0-----:R-:W-:-:S05]  /*6a30*/  IMAD.MOV.U32 R3, RZ, RZ, R24 ;  /* 0x000000ffff037224 */ /* 0x001fca00078e0018 */
[----:B------:R0:W-:Y:S01]  /*6a40*/  STG.E.U8 desc[UR36][R4.64], R3 ;  /* 0x0000000304007986 */ /* 0x0001e2000c101124 */
[----:B------:R-:W-:Y:S05]  /*6a50*/  BRA `(.L_x_9383) ;  /* 0x0000001000807947 */ /* 0x000fea0003800000 */
.L_x_9380:
        /* <DEDUP_REMOVED lines=9> */
.L_x_9385:
[----:B------:R-:W0:Y:S02]  /*6af0*/  F2I.F64.TRUNC R25, R24 ;  /* 0x0000001800197311 */ /* 0x000e24000030d100 */
[----:B0-----:R0:W-:Y:S01]  /*6b00*/  STG.E desc[UR36][R4.64], R25 ;  /* 0x0000001904007986 */ /* 0x0011e2000c101924 */
[----:B------:R-:W-:Y:S05]  /*6b10*/  BRA `(.L_x_9383) ;  /* 0x0000001000507947 */ /* 0x000fea0003800000 */
.L_x_9384:
[----:B------:R-:W0:Y:S02]  /*6b20*/  F2I.F64.TRUNC R25, R24 ;  /* 0x0000001800197311 */ /* 0x000e24000030d100 */
[----:B0-----:R0:W-:Y:S01]  /*6b30*/  STG.E.U16 desc[UR36][R4.64], R25 ;  /* 0x0000001904007986 */ /* 0x0011e2000c101524 */
[----:B------:R-:W-:Y:S05]  /*6b40*/  BRA `(.L_x_9383) ;  /* 0x0000001000447947 */ /* 0x000fea0003800000 */
.L_x_9379:
        /* <DEDUP_REMOVED lines=17> */
.L_x_9387:
        /* <DEDUP_REMOVED lines=12> */
.L_x_9386:
        /* <DEDUP_REMOVED lines=18> */
.L_x_9389:
        /* <DEDUP_REMOVED lines=13> */
.L_x_9388:
[----:B------:R0:W-:Y:S01]  /*6f10*/  STG.E.64 desc[UR36][R4.64], R24 ;  /* 0x0000001804007986 */ /* 0x0001e2000c101b24 */
[----:B------:R-:W-:Y:S05]  /*6f20*/  BRA `(.L_x_9383) ;  /* 0x0000000c004c7947 */ /* 0x000fea0003800000 */
.L_x_9378:
        /* <DEDUP_REMOVED lines=13> */
.L_x_9393:
        /* <DEDUP_REMOVED lines=26> */
.L_x_9396:
[----:B------:R-:W-:-:S04]  /*71a0*/  SHF.R.U32.HI R3, RZ, 0x18, R7 ;  /* 0x00000018ff037819 */ /* 0x000fc80000011607 */
[----:B------:R-:W-:-:S07]  /*71b0*/  LOP3.LUT R0, R0, 0x80, R3, 0xf8, !PT ;  /* 0x0000008000007812 */ /* 0x000fce00078ef803 */
.L_x_9395:
[----:B------:R-:W-:Y:S05]  /*71c0*/  BSYNC.RECONVERGENT B0 ;  /* 0x0000000000007941 */ /* 0x000fea0003800200 */
.L_x_9394:
[----:B------:R4:W-:Y:S01]  /*71d0*/  STG.E.U8 desc[UR36][R4.64], R0 ;  /* 0x0000000004007986 */ /* 0x0009e2000c101124 */
[----:B------:R-:W-:Y:S05]  /*71e0*/  BRA `(.L_x_9383) ;  /* 0x00000008009c7947 */ /* 0x000fea0003800000 */
.L_x_9392:
        /* <DEDUP_REMOVED lines=26> */
.L_x_9399:
[----:B------:R-:W-:-:S04]  /*7390*/  SHF.R.U32.HI R3, RZ, 0x18, R7 ;  /* 0x00000018ff037819 */ /* 0x000fc80000011607 */
[----:B------:R-:W-:-:S07]  /*73a0*/  LOP3.LUT R0, R0, 0x80, R3, 0xf8, !PT ;  /* 0x0000008000007812 */ /* 0x000fce00078ef803 */
.L_x_9398:
[----:B------:R-:W-:Y:S05]  /*73b0*/  BSYNC.RECONVERGENT B0 ;  /* 0x0000000000007941 */ /* 0x000fea0003800200 */
.L_x_9397:
[----:B------:R3:W-:Y:S01]  /*73c0*/  STG.E.U8 desc[UR36][R4.64], R0 ;  /* 0x0000000004007986 */ /* 0x0007e2000c101124 */
[----:B------:R-:W-:Y:S05]  /*73d0*/  BRA `(.L_x_9383) ;  /* 0x0000000800207947 */ /* 0x000fea0003800000 */
.L_x_9391:
        /* <DEDUP_REMOVED lines=30> */
.L_x_9401:
[----:B------:R-:W0:Y:S02]  /*75c0*/  F2I.U64.F64.TRUNC R24, R24 ;  /* 0x0000001800187311 */ /* 0x000e24000030d800 */
[----:B0-----:R0:W-:Y:S01]  /*75d0*/  STG.E.64 desc[UR36][R4.64], R24 ;  /* 0x0000001804007986 */ /* 0x0011e2000c101b24 */
[----:B------:R-:W-:Y:S05]  /*75e0*/  BRA `(.L_x_9383) ;  /* 0x00000004009c7947 */ /* 0x000fea0003800000 */
.L_x_9400:
[----:B------:R-:W0:Y:S02]  /*75f0*/  F2I.U32.F64.TRUNC R25, R24 ;  /* 0x0000001800197311 */ /* 0x000e24000030d000 */
[----:B0-----:R2:W-:Y:S01]  /*7600*/  STG.E desc[UR36][R4.64], R25 ;  /* 0x0000001904007986 */ /* 0x0015e2000c101924 */
[----:B------:R-:W-:Y:S05]  /*7610*/  BRA `(.L_x_9383) ;  /* 0x0000000400907947 */ /* 0x000fea0003800000 */
.L_x_9390:
        /* <DEDUP_REMOVED lines=10> */
.L_x_9403:
[----:B------:R-:W-:-:S05]  /*76c0*/  CS2R R26, SRZ ;  /* 0x00000000001a7805 */ /* 0x000fca000001ff00 */
[----:B------:R0:W-:Y:S01]  /*76d0*/  STG.E.128 desc[UR36][R4.64], R24 ;  /* 0x0000001804007986 */ /* 0x0001e2000c101d24 */
[----:B------:R-:W-:Y:S05]  /*76e0*/  BRA `(.L_x_9383) ;  /* 0x00000004005c7947 */ /* 0x000fea0003800000 */
.L_x_9402:
[----:B------:R-:W-:-:S13]  /*76f0*/  ISETP.NE.AND P0, PT, R0, 0xf, PT ;  /* 0x0000000f0000780c */ /* 0x000fda0003f05270 */
[----:B------:R-:W-:Y:S05]  /*7700*/  @!P0 BRA `(.L_x_9404) ;  /* 0x0000000400288947 */ /* 0x000fea0003800000 */
[----:B------:R-:W-:-:S13]  /*7710*/  ISETP.NE.AND P0, PT, R0, 0x17, PT ;  /* 0x000000170000780c */ /* 0x000fda0003f05270 */
[----:B------:R-:W-:Y:S05]  /*7720*/  @!P0 BRA `(.L_x_9405) ;  /* 0x0000000000b08947 */ /* 0x000fea0003800000 */
[----:B------:R-:W-:-:S13]  /*7730*/  ISETP.NE.AND P0, PT, R0, 0x18, PT ;  /* 0x000000180000780c */ /* 0x000fda0003f05270 */
[----:B------:R-:W-:Y:S05]  /*7740*/  @!P0 BRA `(.L_x_9406) ;  /* 0x0000000000448947 */ /* 0x000fea0003800000 */
.L_x_9382:
        /* <DEDUP_REMOVED lines=16> */
.L_x_9407:
[----:B------:R-:W-:Y:S05]  /*7850*/  BRA `(.L_x_9383) ;  /* 0x0000000400007947 */ /* 0x000fea0003800000 */
.L_x_9406:
        /* <DEDUP_REMOVED lines=21> */
.L_x_9409:
[----:B------:R-:W-:Y:S05]  /*79b0*/  BSYNC.RECONVERGENT B0 ;  /* 0x0000000000007941 */ /* 0x000fea0003800200 */
.L_x_9408:
[----:B------:R-:W-:-:S05]  /*79c0*/  LOP3.LUT R3, R0, 0x80, R3, 0xf8, !PT ;  /* 0x0000008000037812 */ /* 0x000fca00078ef803 */
[----:B------:R0:W-:Y:S01]  /*79d0*/  STG.E.U8 desc[UR36][R4.64], R3 ;  /* 0x0000000304007986 */ /* 0x0001e2000c101124 */
[----:B------:R-:W-:Y:S05]  /*79e0*/  BRA `(.L_x_9383) ;  /* 0x00000000009c7947 */ /* 0x000fea0003800000 */
.L_x_9405:
        /* <DEDUP_REMOVED lines=20> */
.L_x_9411:
[----:B------:R-:W-:Y:S01]  /*7b30*/  IMAD.MOV.U32 R0, RZ, RZ, 0x7f ;  /* 0x0000007fff007424 */ /* 0x000fe200078e00ff */
[----:B------:R-:W-:-:S04]  /*7b40*/  ISETP.GT.U32.AND P0, PT, R3, 0x7f800000, PT ;  /* 0x7f8000000300780c */ /* 0x000fc80003f04070 */
[----:B------:R-:W-:-:S09]  /*7b50*/  SEL R0, R0, 0x7c, P0 ;  /* 0x0000007c00007807 */ /* 0x000fd20000000000 */
.L_x_9412:
[----:B------:R-:W-:Y:S05]  /*7b60*/  BSYNC.RECONVERGENT B0 ;  /* 0x0000000000007941 */ /* 0x000fea0003800200 */
.L_x_9410:
[----:B------:R-:W-:-:S04]  /*7b70*/  SHF.R.U32.HI R3, RZ, 0x18, R7 ;  /* 0x00000018ff037819 */ /* 0x000fc80000011607 */
[----:B------:R-:W-:-:S05]  /*7b80*/  LOP3.LUT R3, R0, 0x80, R3, 0xf8, !PT ;  /* 0x0000008000037812 */ /* 0x000fca00078ef803 */
[----:B------:R0:W-:Y:S01]  /*7b90*/  STG.E.U8 desc[UR36][R4.64], R3 ;  /* 0x0000000304007986 */ /* 0x0001e2000c101124 */
[----:B------:R-:W-:Y:S05]  /*7ba0*/  BRA `(.L_x_9383) ;  /* 0x00000000002c7947 */ /* 0x000fea0003800000 */
.L_x_9404:
        /* <DEDUP_REMOVED lines=11> */
.L_x_9383:
[----:B------:R-:W-:-:S07]  /*7c60*/  VIADD R23, R23, 0x80 ;  /* 0x0000008017177836 */ /* 0x000fce0000000000 */
.L_x_9342:
[----:B------:R-:W-:Y:S05]  /*7c70*/  BSYNC.RECONVERGENT B7 ;  /* 0x0000000000077941 */ /* 0x000fea0003800200 */
.L_x_9303:
        /* <DEDUP_REMOVED lines=22> */
.L_x_9416:
[----:B------:R-:W0:Y:S02]  /*7de0*/  F2I.S64.F64.TRUNC R16, R16 ;  /* 0x0000001000107311 */ /* 0x000e24000030d900 */
[----:B0-----:R-:W-:-:S05]  /*7df0*/  IMAD.MOV.U32 R3, RZ, RZ, R16 ;  /* 0x000000ffff037224 */ /* 0x001fca00078e0010 */
[----:B------:R-:W-:Y:S01]  /*7e00*/  STG.E.U8 desc[UR36][R4.64], R3 ;  /* 0x0000000304007986 */ /* 0x000fe2000c101124 */
[----:B------:R-:W-:Y:S05]  /*7e10*/  EXIT ;  /* 0x000000000000794d */ /* 0x000fea0003800000 */
.L_x_9415:
        /* <DEDUP_REMOVED lines=9> */
.L_x_9419:
[----:B------:R-:W0:Y:S02]  /*7eb0*/  F2I.F64.TRUNC R17, R16 ;  /* 0x0000001000117311 */ /* 0x000e24000030d100 */
[----:B0-----:R-:W-:Y:S01]  /*7ec0*/  STG.E desc[UR36][R4.64], R17 ;  /* 0x0000001104007986 */ /* 0x001fe2000c101924 */
[----:B------:R-:W-:Y:S05]  /*7ed0*/  EXIT ;  /* 0x000000000000794d */ /* 0x000fea0003800000 */
.L_x_9418:
[----:B------:R-:W0:Y:S02]  /*7ee0*/  F2I.F64.TRUNC R17, R16 ;  /* 0x0000001000117311 */ /* 0x000e24000030d100 */
[----:B0-----:R-:W-:Y:S01]  /*7ef0*/  STG.E.U16 desc[UR36][R4.64], R17 ;  /* 0x0000001104007986 */ /* 0x001fe2000c101524 */
[----:B------:R-:W-:Y:S05]  /*7f00*/  EXIT ;  /* 0x000000000000794d */ /* 0x000fea0003800000 */
.L_x_9414:
        /* <DEDUP_REMOVED lines=17> */
.L_x_9421:
        /* <DEDUP_REMOVED lines=12> */
.L_x_9420:
        /* <DEDUP_REMOVED lines=18> */
.L_x_9423:
        /* <DEDUP_REMOVED lines=13> */
.L_x_9422:
[----:B------:R-:W-:Y:S01]  /*82d0*/  STG.E.64 desc[UR36][R4.64], R16 ;  /* 0x0000001004007986 */ /* 0x000fe2000c101b24 */
[----:B------:R-:W-:Y:S05]  /*82e0*/  EXIT ;  /* 0x000000000000794d */ /* 0x000fea0003800000 */
.L_x_9413:
        /* <DEDUP_REMOVED lines=13> */
.L_x_9427:
        /* <DEDUP_REMOVED lines=25> */
.L_x_9430:
[----:B------:R-:W-:-:S04]  /*8550*/  SHF.R.U32.HI R3, RZ, 0x18, R7 ;  /* 0x00000018ff037819 */ /* 0x000fc80000011607 */
[----:B------:R-:W-:-:S04]  /*8560*/  LOP3.LUT R0, R0, 0x80, R3, 0xf8, !PT ;  /* 0x0000008000007812 */ /* 0x000fc800078ef803 */
[----:B------:R-:W-:-:S07]  /*8570*/  PRMT R2, R0, 0x7610, R2 ;  /* 0x0000761000027816 */ /* 0x000fce0000000002 */
.L_x_9429:
[----:B------:R-:W-:Y:S05]  /*8580*/  BSYNC.RECONVERGENT B0 ;  /* 0x0000000000007941 */ /* 0x000fea0003800200 */
.L_x_9428:
[----:B------:R-:W-:Y:S01]  /*8590*/  STG.E.U8 desc[UR36][R4.64], R2 ;  /* 0x0000000204007986 */ /* 0x000fe2000c101124 */
[----:B------:R-:W-:Y:S05]  /*85a0*/  EXIT ;  /* 0x000000000000794d */ /* 0x000fea0003800000 */
.L_x_9426:
        /* <DEDUP_REMOVED lines=25> */
.L_x_9433:
[----:B------:R-:W-:-:S04]  /*8740*/  SHF.R.U32.HI R3, RZ, 0x18, R7 ;  /* 0x00000018ff037819 */ /* 0x000fc80000011607 */
[----:B------:R-:W-:-:S04]  /*8750*/  LOP3.LUT R0, R0, 0x80, R3, 0xf8, !PT ;  /* 0x0000008000007812 */ /* 0x000fc800078ef803 */
[----:B------:R-:W-:-:S07]  /*8760*/  PRMT R2, R0, 0x7610, R2 ;  /* 0x0000761000027816 */ /* 0x000fce0000000002 */
.L_x_9432:
[----:B------:R-:W-:Y:S05]  /*8770*/  BSYNC.RECONVERGENT B0 ;  /* 0x0000000000007941 */ /* 0x000fea0003800200 */
.L_x_9431:
[----:B------:R-:W-:Y:S01]  /*8780*/  STG.E.U8 desc[UR36][R4.64], R2 ;  /* 0x0000000204007986 */ /* 0x000fe2000c101124 */
[----:B------:R-:W-:Y:S05]  /*8790*/  EXIT ;  /* 0x000000000000794d */ /* 0x000fea0003800000 */
.L_x_9425:
        /* <DEDUP_REMOVED lines=30> */
.L_x_9435:
[----:B------:R-:W0:Y:S02]  /*8980*/  F2I.U64.F64.TRUNC R16, R16 ;  /* 0x0000001000107311 */ /* 0x000e24000030d800 */
[----:B0-----:R-:W-:Y:S01]  /*8990*/  STG.E.64 desc[UR36][R4.64], R16 ;  /* 0x0000001004007986 */ /* 0x001fe2000c101b24 */
[----:B------:R-:W-:Y:S05]  /*89a0*/  EXIT ;  /* 0x000000000000794d */ /* 0x000fea0003800000 */
.L_x_9434:
[----:B------:R-:W0:Y:S02]  /*89b0*/  F2I.U32.F64.TRUNC R17, R16 ;  /* 0x0000001000117311 */ /* 0x000e24000030d000 */
[----:B0-----:R-:W-:Y:S01]  /*89c0*/  STG.E desc[UR36][R4.64], R17 ;  /* 0x0000001104007986 */ /* 0x001fe2000c101924 */
[----:B------:R-:W-:Y:S05]  /*89d0*/  EXIT ;  /* 0x000000000000794d */ /* 0x000fea0003800000 */
.L_x_9424:
        /* <DEDUP_REMOVED lines=10> */
.L_x_9437:
[----:B------:R-:W-:-:S05]  /*8a80*/  CS2R R18, SRZ ;  /* 0x0000000000127805 */ /* 0x000fca000001ff00 */
[----:B------:R-:W-:Y:S01]  /*8a90*/  STG.E.128 desc[UR36][R4.64], R16 ;  /* 0x0000001004007986 */ /* 0x000fe2000c101d24 */
[----:B------:R-:W-:Y:S05]  /*8aa0*/  EXIT ;  /* 0x000000000000794d */ /* 0x000fea0003800000 */
.L_x_9436:
[----:B------:R-:W-:-:S13]  /*8ab0*/  ISETP.NE.AND P0, PT, R0, 0xf, PT ;  /* 0x0000000f0000780c */ /* 0x000fda0003f05270 */
[----:B------:R-:W-:Y:S05]  /*8ac0*/  @!P0 BRA `(.L_x_9438) ;  /* 0x0000000400288947 */ /* 0x000fea0003800000 */
[----:B------:R-:W-:-:S13]  /*8ad0*/  ISETP.NE.AND P0, PT, R0, 0x17, PT ;  /* 0x000000170000780c */ /* 0x000fda0003f05270 */
[----:B------:R-:W-:Y:S05]  /*8ae0*/  @!P0 BRA `(.L_x_9439) ;  /* 0x0000000000b08947 */ /* 0x000fea0003800000 */
[----:B------:R-:W-:-:S13]  /*8af0*/  ISETP.NE.AND P0, PT, R0, 0x18, PT ;  /* 0x000000180000780c */ /* 0x000fda0003f05270 */
[----:B------:R-:W-:Y:S05]  /*8b00*/  @!P0 BRA `(.L_x_9440) ;  /* 0x0000000000448947 */ /* 0x000fea0003800000 */
.L_x_9417:
        /* <DEDUP_REMOVED lines=16> */
.L_x_9441:
[----:B------:R-:W-:Y:S05]  /*8c10*/  EXIT ;  /* 0x000000000000794d */ /* 0x000fea0003800000 */
.L_x_9440:
        /* <DEDUP_REMOVED lines=21> */
.L_x_9443:
[----:B------:R-:W-:Y:S05]  /*8d70*/  BSYNC.RECONVERGENT B0 ;  /* 0x0000000000007941 */ /* 0x000fea0003800200 */
.L_x_9442:
[----:B------:R-:W-:-:S05]  /*8d80*/  LOP3.LUT R3, R0, 0x80, R3, 0xf8, !PT ;  /* 0x0000008000037812 */ /* 0x000fca00078ef803 */
[----:B------:R-:W-:Y:S01]  /*8d90*/  STG.E.U8 desc[UR36][R4.64], R3 ;  /* 0x0000000304007986 */ /* 0x000fe2000c101124 */
[----:B------:R-:W-:Y:S05]  /*8da0*/  EXIT ;  /* 0x000000000000794d */ /* 0x000fea0003800000 */
.L_x_9439:
        /* <DEDUP_REMOVED lines=20> */
.L_x_9445:
[----:B------:R-:W-:Y:S01]  /*8ef0*/  IMAD.MOV.U32 R0, RZ, RZ, 0x7f ;  /* 0x0000007fff007424 */ /* 0x000fe200078e00ff */
[----:B------:R-:W-:-:S04]  /*8f00*/  ISETP.GT.U32.AND P0, PT, R2, 0x7f800000, PT ;  /* 0x7f8000000200780c */ /* 0x000fc80003f04070 */
[----:B------:R-:W-:-:S09]  /*8f10*/  SEL R0, R0, 0x7c, P0 ;  /* 0x0000007c00007807 */ /* 0x000fd20000000000 */
.L_x_9446:
[----:B------:R-:W-:Y:S05]  /*8f20*/  BSYNC.RECONVERGENT B0 ;  /* 0x0000000000007941 */ /* 0x000fea0003800200 */
.L_x_9444:
[----:B------:R-:W-:-:S04]  /*8f30*/  SHF.R.U32.HI R3, RZ, 0x18, R3 ;  /* 0x00000018ff037819 */ /* 0x000fc80000011603 */
[----:B------:R-:W-:-:S05]  /*8f40*/  LOP3.LUT R3, R0, 0x80, R3, 0xf8, !PT ;  /* 0x0000008000037812 */ /* 0x000fca00078ef803 */
[----:B------:R-:W-:Y:S01]  /*8f50*/  STG.E.U8 desc[UR36][R4.64], R3 ;  /* 0x0000000304007986 */ /* 0x000fe2000c101124 */
[----:B------:R-:W-:Y:S05]  /*8f60*/  EXIT ;  /* 0x000000000000794d */ /* 0x000fea0003800000 */
.L_x_9438:
        /* <DEDUP_REMOVED lines=12> */
.L_x_9447:
        /* <DEDUP_REMOVED lines=13> */
.L_x_31102:


//--------------------- .text._ZN2at6native18elementwise_kernelILi128ELi2EZNS0_22gpu_kernel_impl_nocastINS0_13BUnaryFunctorIdddZZZNS0_21heaviside_kernel_cudaERNS_18TensorIteratorBaseEENKUlvE_clEvENKUlvE4_clEvEUlddE_EEEEvS5_RKT_EUliE_EEviT1_ --------------------------
	.section	.text._ZN2at6native18elementwise_kernelILi128ELi2EZNS0_22gpu_kernel_impl_nocastINS0_13BUnaryFunctorIdddZZZNS0_21heaviside_kernel_cudaERNS_18TensorIteratorBaseEENKUlvE_clEvENKUlvE4_clEvEUlddE_EEEEvS5_RKT_EUliE_EEviT1_,"ax",@progbits
	.align	128
        .global         _ZN2at6native18elementwise_kernelILi128ELi2EZNS0_22gpu_kernel_impl_nocastINS0_13BUnaryFunctorIdddZZZNS0_21heaviside_kernel_cudaERNS_18TensorIteratorBaseEENKUlvE_clEvENKUlvE4_clEvEUlddE_EEEEvS5_RKT_EUliE_EEviT1_
        .type           _ZN2at6native18elementwise_kernelILi128ELi2EZNS0_22gpu_kernel_impl_nocastINS0_13BUnaryFunctorIdddZZZNS0_21heaviside_kernel_cudaERNS_18TensorIteratorBaseEENKUlvE_clEvENKUlvE4_clEvEUlddE_EEEEvS5_RKT_EUliE_EEviT1_,@function
        .size           _ZN2at6native18elementwise_kernelILi128ELi2EZNS0_22gpu_kernel_impl_nocastINS0_13BUnaryFunctorIdddZZZNS0_21heaviside_kernel_cudaERNS_18TensorIteratorBaseEENKUlvE_clEvENKUlvE4_clEvEUlddE_EEEEvS5_RKT_EUliE_EEviT1_,(.L_x_31103 - _ZN2at6native18elementwise_kernelILi128ELi2EZNS0_22gpu_kernel_impl_nocastINS0_13BUnaryFunctorIdddZZZNS0_21heaviside_kernel_cudaERNS_18TensorIteratorBaseEENKUlvE_clEvENKUlvE4_clEvEUlddE_EEEEvS5_RKT_EUliE_EEviT1_)
        .other          _ZN2at6native18elementwise_kernelILi128ELi2EZNS0_22gpu_kernel_impl_nocastINS0_13BUnaryFunctorIdddZZZNS0_21heaviside_kernel_cudaERNS_18TensorIteratorBaseEENKUlvE_clEvENKUlvE4_clEvEUlddE_EEEEvS5_RKT_EUliE_EEviT1_,@"STO_CUDA_ENTRY STV_DEFAULT"
_ZN2at6native18elementwise_kernelILi128ELi2EZNS0_22gpu_kernel_impl_nocastINS0_13BUnaryFunctorIdddZZZNS0_21heaviside_kernel_cudaERNS_18TensorIteratorBaseEENKUlvE_clEvENKUlvE4_clEvEUlddE_EEEEvS5_RKT_EUliE_EEviT1_:
.text._ZN2at6native18elementwise_kernelILi128ELi2EZNS0_22gpu_kernel_impl_nocastINS0_13BUnaryFunctorIdddZZZNS0_21heaviside_kernel_cudaERNS_18TensorIteratorBaseEENKUlvE_clEvENKUlvE4_clEvEUlddE_EEEEvS5_RKT_EUliE_EEviT1_:
        /* <DEDUP_REMOVED lines=14> */
[----:B------:R-:W1:Y:S01]  /*00e0*/  LDC R8, c[0x0][0x598] ;  /* 0x00016600ff087b82 */ /* 0x000e620000000800 */
[----:B0-----:R-:W2:Y:S07]  /*00f0*/  LDG.E.64 R4, desc[UR6][R4.64] ;  /* 0x0000000604047981 */ /* 0x001eae000c1e1b00 */
[----:B------:R-:W0:Y:S01]  /*0100*/  LDC.64 R6, c[0x0][0x580] ;  /* 0x00016000ff067b82 */ /* 0x000e220000000a00 */
[----:B------:R-:W-:Y:S01]  /*0110*/  IADD3 R3, PT, PT, R3, 0x80, RZ ;  /* 0x0000008003037810 */ /* 0x000fe20007ffe0ff */
[----:B--2---:R-:W2:Y:S02]  /*0120*/  DSETP.GT.AND P0, PT, R4, RZ, PT ;  /* 0x000000ff0400722a */ /* 0x004ea40003f04000 */
[----:B--2---:R-:W-:-:S15]  /*0130*/  FSEL R9, RZ, 1.875, !P0 ;  /* 0x3ff00000ff097808 */ /* 0x004fde0004000000 */
[----:B------:R-:W-:-:S15]  /*0140*/  NOP ;  /* 0x0000000000007918 */ /* 0x000fde0000000000 */
[----:B------:R-:W-:-:S15]  /*0150*/  NOP ;  /* 0x0000000000007918 */ /* 0x000fde0000000000 */
[----:B------:R-:W-:-:S15]  /*0160*/  NOP ;  /* 0x0000000000007918 */ /* 0x000fde0000000000 */
[----:B------:R-:W-:-:S02]  /*0170*/  NOP ;  /* 0x0000000000007918 */ /* 0x000fc40000000000 */
[----:B------:R-:W2:Y:S02]  /*0180*/  DSETP.NEU.AND P0, PT, R4, RZ, PT ;  /* 0x000000ff0400722a */ /* 0x000ea40003f0d000 */
[----:B--2---:R-:W0:Y:S01]  /*0190*/  @!P0 LDC R9, c[0x0][0x59c] ;  /* 0x00016700ff098b82 */ /* 0x004e220000000800 */
[----:B-1----:R-:W-:-:S05]  /*01a0*/  FSEL R8, R8, RZ, !P0 ;  /* 0x000000ff08087208 */ /* 0x002fca0004000000 */
[----:B0-----:R0:W-:Y:S02]  /*01b0*/  STG.E.64 desc[UR6][R6.64], R8 ;  /* 0x0000000806007986 */ /* 0x0011e4000c101b06 */
.L_x_9450:
[----:B------:R-:W-:Y:S05]  /*01c0*/  BSYNC.RECONVERGENT B0 ;  /* 0x0000000000007941 */ /* 0x000fea0003800200 */
.L_x_9449:
[----:B------:R-:W-:-:S13]  /*01d0*/  ISETP.GE.AND P0, PT, R3, UR4, PT ;  /* 0x0000000403007c0c */ /* 0x000fda000bf06270 */
[----:B------:R-:W-:Y:S05]  /*01e0*/  @P0 EXIT ;  /* 0x000000000000094d */ /* 0x000fea0003800000 */
[----:B------:R-:W1:Y:S08]  /*01f0*/  LDC.64 R4, c[0x0][0x588] ;  /* 0x00016200ff047b82 */ /* 0x000e700000000a00 */
[----:B------:R-:W2:Y:S01]  /*0200*/  LDC R0, c[0x0][0x598] ;  /* 0x00016600ff007b82 */ /* 0x000ea20000000800 */
[----:B-1----:R-:W3:Y:S07]  /*0210*/  LDG.E.64 R2, desc[UR6][R4.64] ;  /* 0x0000000604027981 */ /* 0x002eee000c1e1b00 */
[----:B0-----:R-:W0:Y:S01]  /*0220*/  LDC.64 R6, c[0x0][0x580] ;  /* 0x00016000ff067b82 */ /* 0x001e220000000a00 */
[----:B---3--:R-:W1:Y:S02]  /*0230*/  DSETP.GT.AND P0, PT, R2, RZ, PT ;  /* 0x000000ff0200722a */ /* 0x008e640003f04000 */
[----:B-1----:R-:W-:-:S15]  /*0240*/  FSEL R9, RZ, 1.875, !P0 ;  /* 0x3ff00000ff097808 */ /* 0x002fde0004000000 */
[----:B------:R-:W-:-:S15]  /*0250*/  NOP ;  /* 0x0000000000007918 */ /* 0x000fde0000000000 */
[----:B------:R-:W-:-:S15]  /*0260*/  NOP ;  /* 0x0000000000007918 */ /* 0x000fde0000000000 */
[----:B------:R-:W-:-:S15]  /*0270*/  NOP ;  /* 0x0000000000007918 */ /* 0x000fde0000000000 */
[----:B------:R-:W-:-:S02]  /*0280*/  NOP ;  /* 0x0000000000007918 */ /* 0x000fc40000000000 */
[----:B------:R-:W1:Y:S02]  /*0290*/  DSETP.NEU.AND P0, PT, R2, RZ, PT ;  /* 0x000000ff0200722a */ /* 0x000e640003f0d000 */
[----:B-1----:R-:W1:Y:S01]  /*02a0*/  @!P0 LDC R9, c[0x0][0x59c] ;  /* 0x00016700ff098b82 */ /* 0x002e620000000800 */
[----:B--2---:R-:W-:Y:S02]  /*02b0*/  FSEL R2, R0, RZ, !P0 ;  /* 0x000000ff00027208 */ /* 0x004fe40004000000 */
[----:B-1----:R-:W-:-:S05]  /*02c0*/  MOV R3, R9 ;  /* 0x0000000900037202 */ /* 0x002fca0000000f00 */
[----:B0-----:R-:W-:Y:S01]  /*02d0*/  STG.E.64 desc[UR6][R6.64], R2 ;  /* 0x0000000206007986 */ /* 0x001fe2000c101b06 */
[----:B------:R-:W-:Y:S05]  /*02e0*/  EXIT ;  /* 0x000000000000794d */ /* 0x000fea0003800000 */
.L_x_9448:
        /* <DEDUP_REMOVED lines=305> */
.L_x_9453:
[----:B------:R-:W0:Y:S02]  /*1600*/  LDCU.128 UR8, c[0x0][0x580] ;  /* 0x0000b000ff0877ac */ /* 0x000e240008000c00 */
[----:B0-----:R-:W-:Y:S02]  /*1610*/  IADD3 R6, P0, PT, R4, UR10, RZ ;  /* 0x0000000a04067c10 */ /* 0x001fe4000ff1e0ff */
[----:B------:R-:W0:Y:S03]  /*1620*/  LDC R4, c[0x0][0x598] ;  /* 0x00016600ff047b82 */ /* 0x000e260000000800 */
[----:B------:R-:W-:-:S06]  /*1630*/  IMAD.X R7, RZ, RZ, UR11, P0 ;  /* 0x0000000bff077e24 */ /* 0x000fcc00080e06ff */
[----:B------:R-:W2:Y:S01]  /*1640*/  LDG.E.64 R6, desc[UR6][R6.64] ;  /* 0x0000000606067981 */ /* 0x000ea2000c1e1b00 */
[----:B------:R-:W-:Y:S02]  /*1650*/  IADD3 R8, P1, PT, R5, UR8, RZ ;  /* 0x0000000805087c10 */ /* 0x000fe4000ff3e0ff */
[----:B------:R-:W-:Y:S02]  /*1660*/  IADD3 R3, PT, PT, R3, 0x80, RZ ;  /* 0x0000008003037810 */ /* 0x000fe40007ffe0ff */
[----:B------:R-:W-:Y:S01]  /*1670*/  IADD3.X R9, PT, PT, RZ, UR9, RZ, P1, !PT ;  /* 0x00000009ff097c10 */ /* 0x000fe20008ffe4ff */
[----:B--2---:R-:W1:Y:S02]  /*1680*/  DSETP.GT.AND P0, PT, R6, RZ, PT ;  /* 0x000000ff0600722a */ /* 0x004e640003f04000 */
[----:B-1----:R-:W-:-:S15]  /*1690*/  FSEL R11, RZ, 1.875, !P0 ;  /* 0x3ff00000ff0b7808 */ /* 0x002fde0004000000 */
[----:B------:R-:W-:-:S15]  /*16a0*/  NOP ;  /* 0x0000000000007918 */ /* 0x000fde0000000000 */
[----:B------:R-:W-:-:S15]  /*16b0*/  NOP ;  /* 0x0000000000007918 */ /* 0x000fde0000000000 */
[----:B------:R-:W-:-:S15]  /*16c0*/  NOP ;  /* 0x0000000000007918 */ /* 0x000fde0000000000 */
[----:B------:R-:W-:-:S02]  /*16d0*/  NOP ;  /* 0x0000000000007918 */ /* 0x000fc40000000000 */
[----:B------:R-:W1:Y:S02]  /*16e0*/  DSETP.NEU.AND P0, PT, R6, RZ, PT ;  /* 0x000000ff0600722a */ /* 0x000e640003f0d000 */
[----:B-1----:R-:W1:Y:S01]  /*16f0*/  @!P0 LDC R11, c[0x0][0x59c] ;  /* 0x00016700ff0b8b82 */ /* 0x002e620000000800 */
[----:B0-----:R-:W-:Y:S02]  /*1700*/  FSEL R4, R4, RZ, !P0 ;  /* 0x000000ff04047208 */ /* 0x001fe40004000000 */
[----:B-1----:R-:W-:-:S05]  /*1710*/  MOV R5, R11 ;  /* 0x0000000b00057202 */ /* 0x002fca0000000f00 */
[----:B------:R0:W-:Y:S02]  /*1720*/  STG.E.64 desc[UR6][R8.64], R4 ;  /* 0x0000000408007986 */ /* 0x0001e4000c101b06 */
.L_x_9452:
[----:B------:R-:W-:Y:S05]  /*1730*/  BSYNC.RECONVERGENT B0 ;  /* 0x0000000000007941 */ /* 0x000fea0003800200 */
.L_x_9451:
        /* <DEDUP_REMOVED lines=300> */
.L_x_9454:
[----:B------:R-:W0:Y:S02]  /*2a00*/  LDCU.128 UR8, c[0x0][0x580] ;  /* 0x0000b000ff0877ac */ /* 0x000e240008000c00 */
[----:B0-----:R-:W-:Y:S02]  /*2a10*/  IADD3 R4, P0, PT, R2, UR10, RZ ;  /* 0x0000000a02047c10 */ /* 0x001fe4000ff1e0ff */
[----:B------:R-:W0:Y:S02]  /*2a20*/  LDC R2, c[0x0][0x598] ;  /* 0x00016600ff027b82 */ /* 0x000e240000000800 */
[----:B------:R-:W-:-:S06]  /*2a30*/  IADD3.X R5, PT, PT, RZ, UR11, RZ, P0, !PT ;  /* 0x0000000bff057c10 */ /* 0x000fcc00087fe4ff */
[----:B------:R-:W2:Y:S01]  /*2a40*/  LDG.E.64 R4, desc[UR6][R4.64] ;  /* 0x0000000604047981 */ /* 0x000ea2000c1e1b00 */
[----:B------:R-:W-:-:S04]  /*2a50*/  IADD3 R6, P1, PT, R3, UR8, RZ ;  /* 0x0000000803067c10 */ /* 0x000fc8000ff3e0ff */
        /* <DEDUP_REMOVED lines=11> */
[----:B------:R-:W-:Y:S01]  /*2b10*/  STG.E.64 desc[UR6][R6.64], R2 ;  /* 0x0000000206007986 */ /* 0x000fe2000c101b06 */
[----:B------:R-:W-:Y:S05]  /*2b20*/  EXIT ;  /* 0x000000000000794d */ /* 0x000fea0003800000 */
.L_x_9455:
        /* <DEDUP_REMOVED lines=13> */
.L_x_31103:


//--------------------- .text._ZN2at6native27unrolled_elementwise_kernelINS0_13BUnaryFunctorIdddZZZNS0_21heaviside_kernel_cudaERNS_18TensorIteratorBaseEENKUlvE_clEvENKUlvE4_clEvEUlddE_EESt5arrayIPcLm2EELi4E23TrivialOffsetCalculatorILi1EjESD_NS0_6memory15LoadWithoutCastENSE_16StoreWithoutCastEEEviT_T0_T2_T3_T4_T5_ --------------------------
	.section	.text._ZN2at6native27unrolled_elementwise_kernelINS0_13BUnaryFunctorIdddZZZNS0_21heaviside_kernel_cudaERNS_18TensorIteratorBaseEENKUlvE_clEvENKUlvE4_clEvEUlddE_EESt5arrayIPcLm2EELi4E23TrivialOffsetCalculatorILi1EjESD_NS0_6memory15LoadWithoutCastENSE_16StoreWithoutCastEEEviT_T0_T2_T3_T4_T5_,"ax",@progbits
	.align	128
        .global         _ZN2at6native27unrolled_elementwise_kernelINS0_13BUnaryFunctorIdddZZZNS0_21heaviside_kernel_cudaERNS_18TensorIteratorBaseEENKUlvE_clEvENKUlvE4_clEvEUlddE_EESt5arrayIPcLm2EELi4E23TrivialOffsetCalculatorILi1EjESD_NS0_6memory15LoadWithoutCastENSE_16StoreWithoutCastEEEviT_T0_T2_T3_T4_T5_
        .type           _ZN2at6native27unrolled_elementwise_kernelINS0_13BUnaryFunctorIdddZZZNS0_21heaviside_kernel_cudaERNS_18TensorIteratorBaseEENKUlvE_clEvENKUlvE4_clEvEUlddE_EESt5arrayIPcLm2EELi4E23TrivialOffsetCalculatorILi1EjESD_NS0_6memory15LoadWithoutCastENSE_16StoreWithoutCastEEEviT_T0_T2_T3_T4_T5_,@function
        .size           _ZN2at6native27unrolled_elementwise_kernelINS0_13BUnaryFunctorIdddZZZNS0_21heaviside_kernel_cudaERNS_18TensorIteratorBaseEENKUlvE_clEvENKUlvE4_clEvEUlddE_EESt5arrayIPcLm2EELi4E23TrivialOffsetCalculatorILi1EjESD_NS0_6memory15LoadWithoutCastENSE_16StoreWithoutCastEEEviT_T0_T2_T3_T4_T5_,(.L_x_31104 - _ZN2at6native27unrolled_elementwise_kernelINS0_13BUnaryFunctorIdddZZZNS0_21heaviside_kernel_cudaERNS_18TensorIteratorBaseEENKUlvE_clEvENKUlvE4_clEvEUlddE_EESt5arrayIPcLm2EELi4E23TrivialOffsetCalculatorILi1EjESD_NS0_6memory15LoadWithoutCastENSE_16StoreWithoutCastEEEviT_T0_T2_T3_T4_T5_)
        .other          _ZN2at6native27unrolled_elementwise_kernelINS0_13BUnaryFunctorIdddZZZNS0_21heaviside_kernel_cudaERNS_18TensorIteratorBaseEENKUlvE_clEvENKUlvE4_clEvEUlddE_EESt5arrayIPcLm2EELi4E23TrivialOffsetCalculatorILi1EjESD_NS0_6memory15LoadWithoutCastENSE_16StoreWithoutCastEEEviT_T0_T2_T3_T4_T5_,@"STO_CUDA_ENTRY STV_DEFAULT"
_ZN2at6native27unrolled_elementwise_kernelINS0_13BUnaryFunctorIdddZZZNS0_21heaviside_kernel_cudaERNS_18TensorIteratorBaseEENKUlvE_clEvENKUlvE4_clEvEUlddE_EESt5arrayIPcLm2EELi4E23TrivialOffsetCalculatorILi1EjESD_NS0_6memory15LoadWithoutCastENSE_16StoreWithoutCastEEEviT_T0_T2_T3_T4_T5_:
.text._ZN2at6native27unrolled_elementwise_kernelINS0_13BUnaryFunctorIdddZZZNS0_21heaviside_kernel_cudaERNS_18TensorIteratorBaseEENKUlvE_clEvENKUlvE4_clEvEUlddE_EESt5arrayIPcLm2EELi4E23TrivialOffsetCalculatorILi1EjESD_NS0_6memory15LoadWithoutCastENSE_16StoreWithoutCastEEEviT_T0_T2_T3_T4_T5_:
[----:B------:R-:W-:Y:S01]  /*0000*/  LDC R1, c[0x0][0x37c] ;  /* 0x0000df00ff017b82 */ /* 0x000fe20000000800 */
[----:B------:R-:W0:Y:S07]  /*0010*/  S2R R5, SR_CTAID.X ;  /* 0x0000000000057919 */ /* 0x000e2e0000002500 */
[----:B------:R-:W0:Y:S01]  /*0020*/  LDC R0, c[0x0][0x380] ;  /* 0x0000e000ff007b82 */ /* 0x000e220000000800 */
[----:B------:R-:W1:Y:S01]  /*0030*/  LDCU.64 UR4, c[0x0][0x358] ;  /* 0x00006b00ff0477ac */ /* 0x000e620008000a00 */
[----:B------:R-:W-:Y:S01]  /*0040*/  CS2R R22, SRZ ;  /* 0x0000000000167805 */ /* 0x000fe2000001ff00 */
        /* <DEDUP_REMOVED lines=12> */
[----:B0-----:R-:W-:-:S05]  /*0110*/  @!P0 IMAD.WIDE.U32 R10, R13, 0x8, R10 ;  /* 0x000000080d0a8825 */ /* 0x001fca00078e000a */
[----:B-1----:R-:W3:Y:S07]  /*0120*/  @!P0 LDG.E.64 R22, desc[UR4][R10.64] ;  /* 0x000000040a168981 */ /* 0x002eee000c1e1b00 */
[----:B------:R-:W-:Y:S01]  /*0130*/  @!P3 IMAD R21, R5, 0x200, R2 ;  /* 0x000002000515b824 */ /* 0x000fe200078e0202 */
[----:B------:R-:W0:Y:S01]  /*0140*/  @!P3 LDC.64 R8, c[0x0][0x3a0] ;  /* 0x0000e800ff08bb82 */ /* 0x000e220000000a00 */
[----:B------:R-:W-:-:S05]  /*0150*/  @!P3 VIADD R2, R2, 0x80 ;  /* 0x000000800202b836 */ /* 0x000fca0000000000 */
[----:B------:R-:W-:-:S13]  /*0160*/  ISETP.GE.AND P2, PT, R2, R3, PT ;  /* 0x000000030200720c */ /* 0x000fda0003f46270 */
[----:B------:R-:W1:Y:S01]  /*0170*/  @!P2 LDC.64 R6, c[0x0][0x3a0] ;  /* 0x0000e800ff06ab82 */ /* 0x000e620000000a00 */
[----:B------:R-:W-:Y:S01]  /*0180*/  CS2R R12, SRZ ;  /* 0x00000000000c7805 */ /* 0x000fe2000001ff00 */
[----:B--2---:R-:W-:-:S04]  /*0190*/  @!P1 IMAD.WIDE.U32 R14, R17, 0x8, R14 ;  /* 0x00000008110e9825 */ /* 0x004fc800078e000e */
[----:B0-----:R-:W-:Y:S01]  /*01a0*/  @!P3 IMAD.WIDE.U32 R20, R21, 0x8, R8 ;  /* 0x000000081514b825 */ /* 0x001fe200078e0008 */
[----:B------:R-:W-:-:S03]  /*01b0*/  CS2R R8, SRZ ;  /* 0x0000000000087805 */ /* 0x000fc6000001ff00 */
[----:B------:R-:W-:Y:S01]  /*01c0*/  @!P2 IMAD R19, R5, 0x200, R2 ;  /* 0x000002000513a824 */ /* 0x000fe200078e0202 */
[----:B------:R-:W-:Y:S01]  /*01d0*/  CS2R R16, SRZ ;  /* 0x0000000000107805 */ /* 0x000fe2000001ff00 */
[----:B------:R0:W2:Y:S04]  /*01e0*/  @!P1 LDG.E.64 R12, desc[UR4][R14.64] ;  /* 0x000000040e0c9981 */ /* 0x0000a8000c1e1b00 */
[----:B------:R-:W4:Y:S01]  /*01f0*/  @!P3 LDG.E.64 R8, desc[UR4][R20.64] ;  /* 0x000000041408b981 */ /* 0x000f22000c1e1b00 */
[----:B-1----:R-:W-:Y:S02]  /*0200*/  @!P2 IMAD.WIDE.U32 R18, R19, 0x8, R6 ;  /* 0x000000081312a825 */ /* 0x002fe400078e0006 */
[----:B------:R-:W0:Y:S03]  /*0210*/  LDC.64 R6, c[0x0][0x390] ;  /* 0x0000e400ff067b82 */ /* 0x000e260000000a00 */
[----:B------:R-:W5:Y:S01]  /*0220*/  @!P2 LDG.E.64 R16, desc[UR4][R18.64] ;  /* 0x000000041210a981 */ /* 0x000f62000c1e1b00 */
[----:B------:R-:W-:Y:S04]  /*0230*/  BSSY.RECONVERGENT B0, `(.L_x_9456) ;  /* 0x0000044000007945 */ /* 0x000fe80003800200 */
[----:B------:R-:W-:Y:S01]  /*0240*/  BSSY.RELIABLE B1, `(.L_x_9457) ;  /* 0x000003c000017945 */ /* 0x000fe20003800100 */
[----:B---3--:R-:W1:Y:S02]  /*0250*/  DSETP.GT.AND P6, PT, R22, RZ, PT ;  /* 0x000000ff1600722a */ /* 0x008e640003fc4000 */
[----:B-1----:R-:W-:-:S15]  /*0260*/  FSEL R2, RZ, 1.875, !P6 ;  /* 0x3ff00000ff027808 */ /* 0x002fde0007000000 */
[----:B------:R-:W-:-:S15]  /*0270*/  NOP ;  /* 0x0000000000007918 */ /* 0x000fde0000000000 */
[----:B------:R-:W-:-:S15]  /*0280*/  NOP ;  /* 0x0000000000007918 */ /* 0x000fde0000000000 */
[----:B------:R-:W-:-:S15]  /*0290*/  NOP ;  /* 0x0000000000007918 */ /* 0x000fde0000000000 */
[----:B------:R-:W-:-:S02]  /*02a0*/  NOP ;  /* 0x0000000000007918 */ /* 0x000fc40000000000 */
[----:B------:R-:W0:Y:S02]  /*02b0*/  DSETP.NEU.AND P0, PT, R22, RZ, PT ;  /* 0x000000ff1600722a */ /* 0x000e240003f0d000 */
[----:B0-----:R-:W-:Y:S02]  /*02c0*/  FSEL R14, R6, RZ, !P0 ;  /* 0x000000ff060e7208 */ /* 0x001fe40004000000 */
[----:B------:R-:W-:Y:S02]  /*02d0*/  FSEL R15, R2, R7, P0 ;  /* 0x00000007020f7208 */ /* 0x000fe40000000000 */
[----:B------:R-:W-:-:S15]  /*02e0*/  ISETP.GE.AND P0, PT, R0, R3, PT ;  /* 0x000000030000720c */ /* 0x000fde0003f06270 */
[----:B------:R-:W-:-:S15]  /*02f0*/  NOP ;  /* 0x0000000000007918 */ /* 0x000fde0000000000 */
[----:B------:R-:W-:-:S15]  /*0300*/  NOP ;  /* 0x0000000000007918 */ /* 0x000fde0000000000 */
[----:B------:R-:W-:-:S13]  /*0310*/  NOP ;  /* 0x0000000000007918 */ /* 0x000fda0000000000 */
[----:B--2---:R-:W0:Y:S02]  /*0320*/  DSETP.GT.AND P2, PT, R12, RZ, PT ;  /* 0x000000ff0c00722a */ /* 0x004e240003f44000 */
[----:B0-----:R-:W-:-:S15]  /*0330*/  FSEL R4, RZ, 1.875, !P2 ;  /* 0x3ff00000ff047808 */ /* 0x001fde0005000000 */
[----:B------:R-:W-:-:S15]  /*0340*/  NOP ;  /* 0x0000000000007918 */ /* 0x000fde0000000000 */
[----:B------:R-:W-:-:S15]  /*0350*/  NOP ;  /* 0x0000000000007918 */ /* 0x000fde0000000000 */
[----:B------:R-:W-:-:S15]  /*0360*/  NOP ;  /* 0x0000000000007918 */ /* 0x000fde0000000000 */
[----:B------:R-:W-:-:S02]  /*0370*/  NOP ;  /* 0x0000000000007918 */ /* 0x000fc40000000000 */
[----:B----4-:R-:W0:Y:S02]  /*0380*/  DSETP.GT.AND P4, PT, R8, RZ, PT ;  /* 0x000000ff0800722a */ /* 0x010e240003f84000 */
[----:B0-----:R-:W-:-:S15]  /*0390*/  FSEL R2, RZ, 1.875, !P4 ;  /* 0x3ff00000ff027808 */ /* 0x001fde0006000000 */
[----:B------:R-:W-:-:S15]  /*03a0*/  NOP ;  /* 0x0000000000007918 */ /* 0x000fde0000000000 */
[----:B------:R-:W-:-:S15]  /*03b0*/  NOP ;  /* 0x0000000000007918 */ /* 0x000fde0000000000 */
[----:B------:R-:W-:-:S15]  /*03c0*/  NOP ;  /* 0x0000000000007918 */ /* 0x000fde0000000000 */
[----:B------:R-:W-:-:S02]  /*03d0*/  NOP ;  /* 0x0000000000007918 */ /* 0x000fc40000000000 */
[----:B------:R-:W0:Y:S02]  /*03e0*/  DSETP.NEU.AND P1, PT, R12, RZ, PT ;  /* 0x000000ff0c00722a */ /* 0x000e240003f2d000 */
[----:B0-----:R-:W-:Y:S02]  /*03f0*/  FSEL R11, R4, R7, P1 ;  /* 0x00000007040b7208 */ /* 0x001fe40000800000 */
[----:B------:R-:W-:-:S15]  /*0400*/  FSEL R10, R6, RZ, !P1 ;  /* 0x000000ff060a7208 */ /* 0x000fde0004800000 */
[----:B------:R-:W-:-:S15]  /*0410*/  NOP ;  /* 0x0000000000007918 */ /* 0x000fde0000000000 */
[----:B------:R-:W-:-:S15]  /*0420*/  NOP ;  /* 0x0000000000007918 */ /* 0x000fde0000000000 */
[----:B------:R-:W-:-:S15]  /*0430*/  NOP ;  /* 0x0000000000007918 */ /* 0x000fde0000000000 */
[----:B------:R-:W0:Y:S02]  /*0440*/  DSETP.NEU.AND P3, PT, R8, RZ, PT ;  /* 0x000000ff0800722a */ /* 0x000e240003f6d000 */
[----:B0-----:R-:W-:Y:S02]  /*0450*/  FSEL R9, R2, R7, P3 ;  /* 0x0000000702097208 */ /* 0x001fe40001800000 */
[----:B------:R-:W-:-:S15]  /*0460*/  FSEL R8, R6, RZ, !P3 ;  /* 0x000000ff06087208 */ /* 0x000fde0005800000 */
[----:B------:R-:W-:-:S15]  /*0470*/  NOP ;  /* 0x0000000000007918 */ /* 0x000fde0000000000 */
[----:B------:R-:W-:-:S15]  /*0480*/  NOP ;  /* 0x0000000000007918 */ /* 0x000fde0000000000 */
[----:B------:R-:W-:-:S15]  /*0490*/  NOP ;  /* 0x0000000000007918 */ /* 0x000fde0000000000 */
[----:B-----5:R-:W0:Y:S02]  /*04a0*/  DSETP.NEU.AND P5, PT, R16, RZ, PT ;  /* 0x000000ff1000722a */ /* 0x020e240003fad000 */
[----:B0-----:R-:W-:-:S15]  /*04b0*/  FSEL R2, R6, RZ, !P5 ;  /* 0x000000ff06027208 */ /* 0x001fde0006800000 */
[----:B------:R-:W-:-:S15]  /*04c0*/  NOP ;  /* 0x0000000000007918 */ /* 0x000fde0000000000 */
[----:B------:R-:W-:-:S15]  /*04d0*/  NOP ;  /* 0x0000000000007918 */ /* 0x000fde0000000000 */
[----:B------:R-:W-:-:S15]  /*04e0*/  NOP ;  /* 0x0000000000007918 */ /* 0x000fde0000000000 */
[----:B------:R-:W-:-:S02]  /*04f0*/  NOP ;  /* 0x0000000000007918 */ /* 0x000fc40000000000 */
[----:B------:R-:W0:Y:S02]  /*0500*/  DSETP.GT.AND P6, PT, R16, RZ, PT ;  /* 0x000000ff1000722a */ /* 0x000e240003fc4000 */
[----:B0-----:R-:W-:Y:S01]  /*0510*/  @P5 FSEL R7, RZ, 1.875, !P6 ;  /* 0x3ff00000ff075808 */ /* 0x001fe20007000000 */
[----:B------:R-:W-:Y:S06]  /*0520*/  @P0 BRA `(.L_x_9458) ;  /* 0x0000000000340947 */ /* 0x000fec0003800000 */
[----:B------:R-:W0:Y:S01]  /*0530*/  LDC.64 R12, c[0x0][0x398] ;  /* 0x0000e600ff0c7b82 */ /* 0x000e220000000a00 */
[----:B------:R-:W-:Y:S01]  /*0540*/  LEA R17, R5, R0, 0x9 ;  /* 0x0000000005117211 */ /* 0x000fe200078e48ff */
        /* <DEDUP_REMOVED lines=11> */
.L_x_9458:
[----:B------:R-:W-:Y:S05]  /*0600*/  BSYNC.RELIABLE B1 ;  /* 0x0000000000017941 */ /* 0x000fea0003800100 */
.L_x_9457:
[----:B------:R-:W-:-:S13]  /*0610*/  ISETP.GE.AND P0, PT, R0, R3, PT ;  /* 0x000000030000720c */ /* 0x000fda0003f06270 */
[----:B0-----:R-:W0:Y:S01]  /*0620*/  @!P0 LDC.64 R10, c[0x0][0x398] ;  /* 0x0000e600ff0a8b82 */ /* 0x001e220000000a00 */
[----:B------:R-:W-:Y:S01]  /*0630*/  @!P0 IMAD R13, R5, 0x200, R0 ;  /* 0x00000200050d8824 */ /* 0x000fe200078e0200 */
[----:B------:R-:W-:-:S03]  /*0640*/  @!P0 IADD3 R0, PT, PT, R0, 0x80, RZ ;  /* 0x0000008000008810 */ /* 0x000fc60007ffe0ff */
[----:B0-----:R-:W-:-:S05]  /*0650*/  @!P0 IMAD.WIDE.U32 R10, R13, 0x8, R10 ;  /* 0x000000080d0a8825 */ /* 0x001fca00078e000a */
[----:B------:R1:W-:Y:S02]  /*0660*/  @!P0 STG.E.64 desc[UR4][R10.64], R8 ;  /* 0x000000080a008986 */ /* 0x0003e4000c101b04 */
.L_x_9459:
[----:B------:R-:W-:Y:S05]  /*0670*/  BSYNC.RECONVERGENT B0 ;  /* 0x0000000000007941 */ /* 0x000fea0003800200 */
.L_x_9456:
[----:B------:R-:W-:Y:S05]  /*0680*/  WARPSYNC.ALL ;  /* 0x0000000000007948 */ /* 0x000fea0003800000 */
[----:B------:R-:W-:-:S13]  /*0690*/  ISETP.GE.AND P0, PT, R0, R3, PT ;  /* 0x000000030000720c */ /* 0x000fda0003f06270 */
[----:B------:R-:W-:Y:S05]  /*06a0*/  @P0 EXIT ;  /* 0x000000000000094d */ /* 0x000fea0003800000 */
[----:B-1----:R-:W1:Y:S01]  /*06b0*/  LDC.64 R8, c[0x0][0x398] ;  /* 0x0000e600ff087b82 */ /* 0x002e620000000a00 */
[----:B------:R-:W-:Y:S02]  /*06c0*/  IMAD R5, R5, 0x200, R0 ;  /* 0x0000020005057824 */ /* 0x000fe400078e0200 */
[----:B------:R-:W-:Y:S02]  /*06d0*/  IMAD.MOV.U32 R3, RZ, RZ, R7 ;  /* 0x000000ffff037224 */ /* 0x000fe400078e0007 */
[----:B-1----:R-:W-:-:S05]  /*06e0*/  IMAD.WIDE.U32 R4, R5, 0x8, R8 ;  /* 0x0000000805047825 */ /* 0x002fca00078e0008 */
[----:B------:R-:W-:Y:S01]  /*06f0*/  STG.E.64 desc[UR4][R4.64], R2 ;  /* 0x0000000204007986 */ /* 0x000fe2000c101b04 */
[----:B------:R-:W-:Y:S05]  /*0700*/  EXIT ;  /* 0x000000000000794d */ /* 0x000fea0003800000 */
.L_x_9460:
        /* <DEDUP_REMOVED lines=15> */
.L_x_31104:


//--------------------- .text._ZN2at6native29vectorized_elementwise_kernelILi2ENS0_13BUnaryFunctorIdddZZZNS0_21heaviside_kernel_cudaERNS_18TensorIteratorBaseEENKUlvE_clEvENKUlvE4_clEvEUlddE_EESt5arrayIPcLm2EEEEviT0_T1_ --------------------------
	.section	.text._ZN2at6native29vectorized_elementwise_kernelILi2ENS0_13BUnaryFunctorIdddZZZNS0_21heaviside_kernel_cudaERNS_18TensorIteratorBaseEENKUlvE_clEvENKUlvE4_clEvEUlddE_EESt5arrayIPcLm2EEEEviT0_T1_,"ax",@progbits
	.align	128
        .global         _ZN2at6native29vectorized_elementwise_kernelILi2ENS0_13BUnaryFunctorIdddZZZNS0_21heaviside_kernel_cudaERNS_18TensorIteratorBaseEENKUlvE_clEvENKUlvE4_clEvEUlddE_EESt5arrayIPcLm2EEEEviT0_T1_
        .type           _ZN2at6native29vectorized_elementwise_kernelILi2ENS0_13BUnaryFunctorIdddZZZNS0_21heaviside_kernel_cudaERNS_18TensorIteratorBaseEENKUlvE_clEvENKUlvE4_clEvEUlddE_EESt5arrayIPcLm2EEEEviT0_T1_,@function
        .size           _ZN2at6native29vectorized_elementwise_kernelILi2ENS0_13BUnaryFunctorIdddZZZNS0_21heaviside_kernel_cudaERNS_18TensorIteratorBaseEENKUlvE_clEvENKUlvE4_clEvEUlddE_EESt5arrayIPcLm2EEEEviT0_T1_,(.L_x_31105 - _ZN2at6native29vectorized_elementwise_kernelILi2ENS0_13BUnaryFunctorIdddZZZNS0_21heaviside_kernel_cudaERNS_18TensorIteratorBaseEENKUlvE_clEvENKUlvE4_clEvEUlddE_EESt5arrayIPcLm2EEEEviT0_T1_)
        .other          _ZN2at6native29vectorized_elementwise_kernelILi2ENS0_13BUnaryFunctorIdddZZZNS0_21heaviside_kernel_cudaERNS_18TensorIteratorBaseEENKUlvE_clEvENKUlvE4_clEvEUlddE_EESt5arrayIPcLm2EEEEviT0_T1_,@"STO_CUDA_ENTRY STV_DEFAULT"
_ZN2at6native29vectorized_elementwise_kernelILi2ENS0_13BUnaryFunctorIdddZZZNS0_21heaviside_kernel_cudaERNS_18TensorIteratorBaseEENKUlvE_clEvENKUlvE4_clEvEUlddE_EESt5arrayIPcLm2EEEEviT0_T1_:
.text._ZN2at6native29vectorized_elementwise_kernelILi2ENS0_13BUnaryFunctorIdddZZZNS0_21heaviside_kernel_cudaERNS_18TensorIteratorBaseEENKUlvE_clEvENKUlvE4_clEvEUlddE_EESt5arrayIPcLm2EEEEviT0_T1_:
        /* <DEDUP_REMOVED lines=9> */
[----:B------:R-:W-:Y:S02]  /*0090*/  CS2R R22, SRZ ;  /* 0x0000000000167805 */ /* 0x000fe4000001ff00 */
        /* <DEDUP_REMOVED lines=10> */
[----:B0-----:R-:W-:Y:S01]  /*0140*/  @!P3 IMAD.WIDE.U32 R8, R3, 0x8, R8 ;  /* 0x000000080308b825 */ /* 0x001fe200078e0008 */
[----:B------:R-:W-:-:S04]  /*0150*/  CS2R R2, SRZ ;  /* 0x0000000000027805 */ /* 0x000fc8000001ff00 */
[----:B------:R0:W2:Y:S07]  /*0160*/  @!P3 LDG.E.64 R22, desc[UR4][R8.64] ;  /* 0x000000040816b981 */ /* 0x0000ae000c1e1b00 */
[----:B------:R-:W-:Y:S01]  /*0170*/  @!P5 IMAD.IADD R7, R0, 0x1, R19 ;  /* 0x000000010007d824 */ /* 0x000fe200078e0213 */
[----:B------:R-:W3:Y:S01]  /*0180*/  @!P5 LDC.64 R26, c[0x0][0x3a0] ;  /* 0x0000e800ff1adb82 */ /* 0x000ee20000000a00 */
[----:B------:R-:W-:Y:S02]  /*0190*/  @!P5 VIADD R19, R19, 0x80 ;  /* 0x000000801313d836 */ /* 0x000fe40000000000 */
[----:B-1----:R-:W-:Y:S01]  /*01a0*/  @!P4 IMAD.WIDE.U32 R10, R5, 0x8, R10 ;  /* 0x00000008050ac825 */ /* 0x002fe200078e000a */
[----:B------:R-:W-:-:S02]  /*01b0*/  CS2R R4, SRZ ;  /* 0x0000000000047805 */ /* 0x000fc4000001ff00 */
[C---:B------:R-:W-:Y:S02]  /*01c0*/  ISETP.GE.U32.AND P6, PT, R19.reuse, R16, PT ;  /* 0x000000101300720c */ /* 0x040fe40003fc6070 */
[----:B------:R1:W4:Y:S11]  /*01d0*/  @!P4 LDG.E.64 R2, desc[UR4][R10.64] ;  /* 0x000000040a02c981 */ /* 0x000336000c1e1b00 */
[----:B------:R-:W-:Y:S01]  /*01e0*/  @!P6 IMAD.IADD R13, R0, 0x1, R19 ;  /* 0x00000001000de824 */ /* 0x000fe200078e0213 */
[----:B------:R-:W5:Y:S01]  /*01f0*/  @!P6 LDC.64 R28, c[0x0][0x3a0] ;  /* 0x0000e800ff1ceb82 */ /* 0x000f620000000a00 */
[----:B------:R-:W-:-:S02]  /*0200*/  @!P6 VIADD R19, R19, 0x80 ;  /* 0x000000801313e836 */ /* 0x000fc40000000000 */
[----:B---3--:R-:W-:Y:S01]  /*0210*/  @!P5 IMAD.WIDE.U32 R26, R7, 0x8, R26 ;  /* 0x00000008071ad825 */ /* 0x008fe200078e001a */
[----:B------:R-:W-:Y:S02]  /*0220*/  CS2R R6, SRZ ;  /* 0x0000000000067805 */ /* 0x000fe4000001ff00 */
[C---:B------:R-:W-:Y:S02]  /*0230*/  ISETP.GE.U32.AND P0, PT, R19.reuse, R16, PT ;  /* 0x000000101300720c */ /* 0x040fe40003f06070 */
[----:B------:R3:W4:Y:S11]  /*0240*/  @!P5 LDG.E.64 R4, desc[UR4][R26.64] ;  /* 0x000000041a04d981 */ /* 0x000736000c1e1b00 */
[----:B------:R-:W-:Y:S01]  /*0250*/  @!P0 IMAD.IADD R25, R0, 0x1, R19 ;  /* 0x0000000100198824 */ /* 0x000fe200078e0213 */
[----:B------:R-:W3:Y:S01]  /*0260*/  @!P0 LDC.64 R14, c[0x0][0x3a0] ;  /* 0x0000e800ff0e8b82 */ /* 0x000ee20000000a00 */
[----:B------:R-:W-:-:S02]  /*0270*/  @!P0 VIADD R19, R19, 0x80 ;  /* 0x0000008013138836 */ /* 0x000fc40000000000 */
[----:B-----5:R-:W-:-:S03]  /*0280*/  @!P6 IMAD.WIDE.U32 R28, R13, 0x8, R28 ;  /* 0x000000080d1ce825 */ /* 0x020fc600078e001c */
[C---:B------:R-:W-:Y:S02]  /*0290*/  ISETP.GE.U32.AND P1, PT, R19.reuse, R16, PT ;  /* 0x000000101300720c */ /* 0x040fe40003f26070 */
[----:B------:R-:W5:Y:S11]  /*02a0*/  @!P6 LDG.E.64 R6, desc[UR4][R28.64] ;  /* 0x000000041c06e981 */ /* 0x000f76000c1e1b00 */
[----:B------:R-:W-:Y:S01]  /*02b0*/  @!P1 IMAD.IADD R21, R0, 0x1, R19 ;  /* 0x0000000100159824 */ /* 0x000fe200078e0213 */
[----:B0-----:R-:W0:Y:S01]  /*02c0*/  @!P1 LDC.64 R8, c[0x0][0x3a0] ;  /* 0x0000e800ff089b82 */ /* 0x001e220000000a00 */
[----:B------:R-:W-:-:S05]  /*02d0*/  @!P1 VIADD R19, R19, 0x80 ;  /* 0x0000008013139836 */ /* 0x000fca0000000000 */
[----:B------:R-:W-:-:S13]  /*02e0*/  ISETP.GE.U32.AND P2, PT, R19, R16, PT ;  /* 0x000000101300720c */ /* 0x000fda0003f46070 */
[----:B------:R-:W-:Y:S01]  /*02f0*/  @!P2 IMAD.IADD R18, R0, 0x1, R19 ;  /* 0x000000010012a824 */ /* 0x000fe200078e0213 */
[----:B-1----:R-:W1:Y:S01]  /*0300*/  @!P2 LDC.64 R10, c[0x0][0x3a0] ;  /* 0x0000e800ff0aab82 */ /* 0x002e620000000a00 */
[----:B------:R-:W-:-:S05]  /*0310*/  @!P2 VIADD R19, R19, 0x80 ;  /* 0x000000801313a836 */ /* 0x000fca0000000000 */
[----:B------:R-:W-:-:S13]  /*0320*/  ISETP.GE.U32.AND P3, PT, R19, R16, PT ;  /* 0x000000101300720c */ /* 0x000fda0003f66070 */
[----:B------:R-:W1:Y:S01]  /*0330*/  @!P3 LDC.64 R12, c[0x0][0x3a0] ;  /* 0x0000e800ff0cbb82 */ /* 0x000e620000000a00 */
[----:B---3--:R-:W-:Y:S01]  /*0340*/  @!P0 IMAD.WIDE.U32 R24, R25, 0x8, R14 ;  /* 0x0000000819188825 */ /* 0x008fe200078e000e */
[----:B------:R-:W-:-:S03]  /*0350*/  CS2R R14, SRZ ;  /* 0x00000000000e7805 */ /* 0x000fc6000001ff00 */
[----:B0-----:R-:W-:Y:S01]  /*0360*/  @!P1 IMAD.WIDE.U32 R20, R21, 0x8, R8 ;  /* 0x0000000815149825 */ /* 0x001fe200078e0008 */
[----:B------:R-:W-:Y:S02]  /*0370*/  CS2R R8, SRZ ;  /* 0x0000000000087805 */ /* 0x000fe4000001ff00 */
[----:B------:R-:W3:Y:S01]  /*0380*/  @!P0 LDG.E.64 R14, desc[UR4][R24.64] ;  /* 0x00000004180e8981 */ /* 0x000ee2000c1e1b00 */
[----:B-1----:R-:W-:Y:S01]  /*0390*/  @!P2 IMAD.WIDE.U32 R26, R18, 0x8, R10 ;  /* 0x00000008121aa825 */ /* 0x002fe200078e000a */
[----:B------:R-:W-:Y:S02]  /*03a0*/  CS2R R10, SRZ ;  /* 0x00000000000a7805 */ /* 0x000fe4000001ff00 */
[----:B------:R0:W5:Y:S01]  /*03b0*/  @!P1 LDG.E.64 R8, desc[UR4][R20.64] ;  /* 0x0000000414089981 */ /* 0x000162000c1e1b00 */
[----:B------:R-:W-:-:S03]  /*03c0*/  @!P3 IMAD.IADD R19, R0, 0x1, R19 ;  /* 0x000000010013b824 */ /* 0x000fc600078e0213 */
[----:B------:R-:W5:Y:S01]  /*03d0*/  @!P2 LDG.E.64 R10, desc[UR4][R26.64] ;  /* 0x000000041a0aa981 */ /* 0x000f62000c1e1b00 */
[----:B------:R-:W-:Y:S01]  /*03e0*/  @!P3 IMAD.WIDE.U32 R18, R19, 0x8, R12 ;  /* 0x000000081312b825 */ /* 0x000fe200078e000c */
[----:B------:R-:W-:-:S06]  /*03f0*/  CS2R R12, SRZ ;  /* 0x00000000000c7805 */ /* 0x000fcc000001ff00 */
[----:B------:R1:W5:Y:S01]  /*0400*/  @!P3 LDG.E.64 R12, desc[UR4][R18.64] ;  /* 0x00000004120cb981 */ /* 0x000362000c1e1b00 */
[----:B------:R-:W-:Y:S04]  /*0410*/  BSSY.RECONVERGENT B0, `(.L_x_9462) ;  /* 0x0000095000007945 */ /* 0x000fe80003800200 */
[----:B------:R-:W-:Y:S01]  /*0420*/  BSSY.RELIABLE B1, `(.L_x_9463) ;  /* 0x000008d000017945 */ /* 0x000fe20003800100 */
[----:B--2---:R-:W0:Y:S02]  /*0430*/  DSETP.GT.AND P2, PT, R22, RZ, PT ;  /* 0x000000ff1600722a */ /* 0x004e240003f44000 */
[----:B0-----:R-:W-:-:S15]  /*0440*/  FSEL R20, RZ, 1.875, !P2 ;  /* 0x3ff00000ff147808 */ /* 0x001fde0005000000 */
[----:B------:R-:W-:-:S15]  /*0450*/  NOP ;  /* 0x0000000000007918 */ /* 0x000fde0000000000 */
[----:B------:R-:W-:-:S15]  /*0460*/  NOP ;  /* 0x0000000000007918 */ /* 0x000fde0000000000 */
[----:B------:R-:W-:-:S15]  /*0470*/  NOP ;  /* 0x0000000000007918 */ /* 0x000fde0000000000 */
[----:B------:R-:W-:-:S02]  /*0480*/  NOP ;  /* 0x0000000000007918 */ /* 0x000fc40000000000 */
[----:B----4-:R-:W-:-:S15]  /*0490*/  DSETP.NEU.AND P0, PT, R4, RZ, PT ;  /* 0x000000ff0400722a */ /* 0x010fde0003f0d000 */
[----:B------:R-:W-:-:S15]  /*04a0*/  NOP ;  /* 0x0000000000007918 */ /* 0x000fde0000000000 */
[----:B------:R-:W-:-:S15]  /*04b0*/  NOP ;  /* 0x0000000000007918 */ /* 0x000fde0000000000 */
[----:B------:R-:W-:-:S15]  /*04c0*/  NOP ;  /* 0x0000000000007918 */ /* 0x000fde0000000000 */
[----:B------:R-:W-:-:S04]  /*04d0*/  NOP ;  /* 0x0000000000007918 */ /* 0x000fc80000000000 */
[----:B------:R0:W-:Y:S02]  /*04e0*/  DSETP.GT.AND P6, PT, R4, RZ, PT ;  /* 0x000000ff0400722a */ /* 0x0001e40003fc4000 */
[----:B0-----:R-:W0:-:S15]  /*04f0*/  LDC.64 R4, c[0x0][0x390] ;  /* 0x0000e400ff047b82 */ /* 0x001e1e0000000a00 */
[----:B------:R-:W-:-:S15]  /*0500*/  NOP ;  /* 0x0000000000007918 */ /* 0x000fde0000000000 */
[----:B------:R-:W-:-:S15]  /*0510*/  NOP ;  /* 0x0000000000007918 */ /* 0x000fde0000000000 */
[----:B------:R-:W-:-:S15]  /*0520*/  NOP ;  /* 0x0000000000007918 */ /* 0x000fde0000000000 */
[----:B------:R-:W-:-:S02]  /*0530*/  NOP ;  /* 0x0000000000007918 */ /* 0x000fc40000000000 */
[----:B------:R-:W-:-:S15]  /*0540*/  DSETP.NEU.AND P3, PT, R22, RZ, PT ;  /* 0x000000ff1600722a */ /* 0x000fde0003f6d000 */
[----:B------:R-:W-:-:S15]  /*0550*/  NOP ;  /* 0x0000000000007918 */ /* 0x000fde0000000000 */
[----:B------:R-:W-:-:S15]  /*0560*/  NOP ;  /* 0x0000000000007918 */ /* 0x000fde0000000000 */
[----:B------:R-:W-:-:S15]  /*0570*/  NOP ;  /* 0x0000000000007918 */ /* 0x000fde0000000000 */
[----:B------:R-:W-:-:S04]  /*0580*/  NOP ;  /* 0x0000000000007918 */ /* 0x000fc80000000000 */
[----:B------:R-:W1:Y:S02]  /*0590*/  DSETP.GT.AND P4, PT, R2, RZ, PT ;  /* 0x000000ff0200722a */ /* 0x000e640003f84000 */
[----:B-1----:R-:W-:-:S15]  /*05a0*/  FSEL R18, RZ, 1.875, !P4 ;  /* 0x3ff00000ff127808 */ /* 0x002fde0006000000 */
[----:B------:R-:W-:-:S15]  /*05b0*/  NOP ;  /* 0x0000000000007918 */ /* 0x000fde0000000000 */
[----:B------:R-:W-:-:S15]  /*05c0*/  NOP ;  /* 0x0000000000007918 */ /* 0x000fde0000000000 */
[----:B------:R-:W-:-:S15]  /*05d0*/  NOP ;  /* 0x0000000000007918 */ /* 0x000fde0000000000 */
[----:B------:R-:W-:-:S02]  /*05e0*/  NOP ;  /* 0x0000000000007918 */ /* 0x000fc40000000000 */
[----:B------:R0:W1:Y:S02]  /*05f0*/  DSETP.NEU.AND P5, PT, R2, RZ, PT ;  /* 0x000000ff0200722a */ /* 0x0000640003fad000 */
[----:B0-----:R-:W-:Y:S02]  /*0600*/  FSEL R2, R4, RZ, !P3 ;  /* 0x000000ff04027208 */ /* 0x001fe40005800000 */
[----:B------:R-:W-:-:S15]  /*0610*/  FSEL R3, R20, R5, P3 ;  /* 0x0000000514037208 */ /* 0x000fde0001800000 */
[----:B------:R-:W-:-:S15]  /*0620*/  NOP ;  /* 0x0000000000007918 */ /* 0x000fde0000000000 */
[----:B------:R-:W-:-:S15]  /*0630*/  NOP ;  /* 0x0000000000007918 */ /* 0x000fde0000000000 */
[----:B------:R-:W-:-:S15]  /*0640*/  NOP ;  /* 0x0000000000007918 */ /* 0x000fde0000000000 */
[----:B---3--:R-:W-:-:S15]  /*0650*/  DSETP.NEU.AND P3, PT, R14, RZ, PT ;  /* 0x000000ff0e00722a */ /* 0x008fde0003f6d000 */
        /* <DEDUP_REMOVED lines=10> */
[----:B-----5:R-:W-:-:S15]  /*0700*/  DSETP.NEU.AND P1, PT, R6, RZ, PT ;  /* 0x000000ff0600722a */ /* 0x020fde0003f2d000 */
[----:B------:R-:W-:-:S15]  /*0710*/  NOP ;  /* 0x0000000000007918 */ /* 0x000fde0000000000 */
[----:B------:R-:W-:-:S15]  /*0720*/  NOP ;  /* 0x0000000000007918 */ /* 0x000fde0000000000 */
[----:B------:R-:W-:-:S15]  /*0730*/  NOP ;  /* 0x0000000000007918 */ /* 0x000fde0000000000 */
[----:B------:R-:W-:-:S04]  /*0740*/  NOP ;  /* 0x0000000000007918 */ /* 0x000fc80000000000 */
[----:B------:R1:W0:Y:S02]  /*0750*/  DSETP.GT.AND P2, PT, R6, RZ, PT ;  /* 0x000000ff0600722a */ /* 0x0002240003f44000 */
[----:B-1----:R-:W-:Y:S02]  /*0760*/  FSEL R6, R4, RZ, !P5 ;  /* 0x000000ff04067208 */ /* 0x002fe40006800000 */
[----:B------:R-:W-:Y:S02]  /*0770*/  FSEL R7, R18, R5, P5 ;  /* 0x0000000512077208 */ /* 0x000fe40002800000 */
[----:B0-----:R-:W-:-:S04]  /*0780*/  FSEL R18, RZ, 1.875, !P2 ;  /* 0x3ff00000ff127808 */ /* 0x001fc80005000000 */
[----:B------:R-:W-:-:S15]  /*0790*/  FSEL R15, R18, R5, P1 ;  /* 0x00000005120f7208 */ /* 0x000fde0000800000 */
[----:B------:R-:W-:-:S15]  /*07a0*/  NOP ;  /* 0x0000000000007918 */ /* 0x000fde0000000000 */
[----:B------:R-:W-:-:S15]  /*07b0*/  NOP ;  /* 0x0000000000007918 */ /* 0x000fde0000000000 */
[----:B------:R-:W-:-:S09]  /*07c0*/  NOP ;  /* 0x0000000000007918 */ /* 0x000fd20000000000 */
[----:B------:R-:W0:Y:S02]  /*07d0*/  DSETP.NEU.AND P5, PT, R8, RZ, PT ;  /* 0x000000ff0800722a */ /* 0x000e240003fad000 */
[----:B0-----:R-:W-:-:S15]  /*07e0*/  FSEL R18, R4, RZ, !P5 ;  /* 0x000000ff04127208 */ /* 0x001fde0006800000 */
[----:B------:R-:W-:-:S15]  /*07f0*/  NOP ;  /* 0x0000000000007918 */ /* 0x000fde0000000000 */
[----:B------:R-:W-:-:S15]  /*0800*/  NOP ;  /* 0x0000000000007918 */ /* 0x000fde0000000000 */
[----:B------:R-:W-:-:S15]  /*0810*/  NOP ;  /* 0x0000000000007918 */ /* 0x000fde0000000000 */
[----:B------:R-:W-:-:S02]  /*0820*/  NOP ;  /* 0x0000000000007918 */ /* 0x000fc40000000000 */
[----:B------:R0:W1:Y:S02]  /*0830*/  DSETP.GT.AND P6, PT, R8, RZ, PT ;  /* 0x000000ff0800722a */ /* 0x0000640003fc4000 */
[----:B0-----:R-:W-:Y:S02]  /*0840*/  FSEL R8, R4, RZ, !P0 ;  /* 0x000000ff04087208 */ /* 0x001fe40004000000 */
[----:B------:R-:W-:Y:S02]  /*0850*/  FSEL R9, R14, R5, P0 ;  /* 0x000000050e097208 */ /* 0x000fe40000000000 */
[----:B------:R-:W-:Y:S02]  /*0860*/  FSEL R14, R4, RZ, !P1 ;  /* 0x000000ff040e7208 */ /* 0x000fe40004800000 */
[----:B-1----:R-:W-:-:S04]  /*0870*/  FSEL R20, RZ, 1.875, !P6 ;  /* 0x3ff00000ff147808 */ /* 0x002fc80007000000 */
[----:B------:R-:W-:-:S15]  /*0880*/  FSEL R19, R20, R5, P5 ;  /* 0x0000000514137208 */ /* 0x000fde0002800000 */
[----:B------:R-:W-:-:S15]  /*0890*/  NOP ;  /* 0x0000000000007918 */ /* 0x000fde0000000000 */
[----:B------:R-:W-:-:S15]  /*08a0*/  NOP ;  /* 0x0000000000007918 */ /* 0x000fde0000000000 */
[----:B------:R-:W-:-:S07]  /*08b0*/  NOP ;  /* 0x0000000000007918 */ /* 0x000fce0000000000 */
[----:B------:R-:W0:Y:S02]  /*08c0*/  DSETP.NEU.AND P0, PT, R10, RZ, PT ;  /* 0x000000ff0a00722a */ /* 0x000e240003f0d000 */
[----:B0-----:R-:W-:-:S15]  /*08d0*/  FSEL R20, R4, RZ, !P0 ;  /* 0x000000ff04147208 */ /* 0x001fde0004000000 */
[----:B------:R-:W-:-:S15]  /*08e0*/  NOP ;  /* 0x0000000000007918 */ /* 0x000fde0000000000 */
[----:B------:R-:W-:-:S15]  /*08f0*/  NOP ;  /* 0x0000000000007918 */ /* 0x000fde0000000000 */
[----:B------:R-:W-:-:S15]  /*0900*/  NOP ;  /* 0x0000000000007918 */ /* 0x000fde0000000000 */
[----:B------:R-:W-:-:S02]  /*0910*/  NOP ;  /* 0x0000000000007918 */ /* 0x000fc40000000000 */
[----:B------:R0:W1:Y:S02]  /*0920*/  DSETP.GT.AND P2, PT, R10, RZ, PT ;  /* 0x000000ff0a00722a */ /* 0x0000640003f44000 */
[----:B0-----:R-:W-:-:S15]  /*0930*/  FSEL R10, RZ, 1.875, !P4 ;  /* 0x3ff00000ff0a7808 */ /* 0x001fde0006000000 */
[----:B------:R-:W-:-:S15]  /*0940*/  NOP ;  /* 0x0000000000007918 */ /* 0x000fde0000000000 */
[----:B------:R-:W-:-:S15]  /*0950*/  NOP ;  /* 0x0000000000007918 */ /* 0x000fde0000000000 */
[----:B------:R-:W-:-:S15]  /*0960*/  NOP ;  /* 0x0000000000007918 */ /* 0x000fde0000000000 */
[----:B------:R-:W-:-:S02]  /*0970*/  NOP ;  /* 0x0000000000007918 */ /* 0x000fc40000000000 */
[----:B------:R-:W0:-:S15]  /*0980*/  DSETP.NEU.AND P1, PT, R12, RZ, PT ;  /* 0x000000ff0c00722a */ /* 0x000e1e0003f2d000 */
[----:B------:R-:W-:-:S15]  /*0990*/  NOP ;  /* 0x0000000000007918 */ /* 0x000fde0000000000 */
[----:B------:R-:W-:-:S15]  /*09a0*/  NOP ;  /* 0x0000000000007918 */ /* 0x000fde0000000000 */
[----:B------:R-:W-:-:S15]  /*09b0*/  NOP ;  /* 0x0000000000007918 */ /* 0x000fde0000000000 */
[----:B------:R-:W-:-:S04]  /*09c0*/  NOP ;  /* 0x0000000000007918 */ /* 0x000fc80000000000 */
[----:B------:R2:W3:Y:S02]  /*09d0*/  DSETP.GT.AND P4, PT, R12, RZ, PT ;  /* 0x000000ff0c00722a */ /* 0x0004e40003f84000 */
[----:B--2---:R-:W-:Y:S02]  /*09e0*/  FSEL R12, R4, RZ, !P3 ;  /* 0x000000ff040c7208 */ /* 0x004fe40005800000 */
[----:B------:R-:W-:Y:S02]  /*09f0*/  FSEL R13, R10, R5, P3 ;  /* 0x000000050a0d7208 */ /* 0x000fe40001800000 */
[----:B------:R-:W-:Y:S02]  /*0a00*/  ISETP.GE.U32.AND P3, PT, R17, R16, PT ;  /* 0x000000101100720c */ /* 0x000fe40003f66070 */
[----:B-1----:R-:W-:-:S04]  /*0a10*/  FSEL R10, RZ, 1.875, !P2 ;  /* 0x3ff00000ff0a7808 */ /* 0x002fc80005000000 */
[----:B------:R-:W-:Y:S02]  /*0a20*/  FSEL R21, R10, R5, P0 ;  /* 0x000000050a157208 */ /* 0x000fe40000000000 */
[----:B0-----:R-:W-:Y:S02]  /*0a30*/  FSEL R10, R4, RZ, !P1 ;  /* 0x000000ff040a7208 */ /* 0x001fe40004800000 */
[----:B---3--:R-:W-:-:S03]  /*0a40*/  @P1 FSEL R5, RZ, 1.875, !P4 ;  /* 0x3ff00000ff051808 */ /* 0x008fc60006000000 */
[----:B------:R-:W-:Y:S05]  /*0a50*/  @P3 BRA `(.L_x_9464) ;  /* 0x0000000000303947 */ /* 0x000fea0003800000 */
        /* <DEDUP_REMOVED lines=12> */
.L_x_9464:
[----:B------:R-:W-:-:S13]  /*0b20*/  ISETP.GE.U32.AND P0, PT, R17, R16, PT ;  /* 0x000000101100720c */ /* 0x000fda0003f06070 */
[----:B------:R-:W-:Y:S05]  /*0b30*/  @P0 BRA `(.L_x_9466) ;  /* 0x0000000000300947 */ /* 0x000fea0003800000 */
[----:B0-----:R-:W0:Y:S01]  /*0b40*/  LDC.64 R2, c[0x0][0x398] ;  /* 0x0000e600ff027b82 */ /* 0x001e220000000a00 */
[----:B------:R-:W-:Y:S02]  /*0b50*/  IMAD.IADD R7, R0, 0x1, R17 ;  /* 0x0000000100077824 */ /* 0x000fe400078e0211 */
[----:B------:R-:W-:Y:S02]  /*0b60*/  VIADD R17, R17, 0x80 ;  /* 0x0000008011117836 */ /* 0x000fe40000000000 */
[----:B0-----:R-:W-:-:S05]  /*0b70*/  IMAD.WIDE.U32 R2, R7, 0x8, R2 ;  /* 0x0000000807027825 */ /* 0x001fca00078e0002 */
[----:B------:R1:W-:Y:S02]  /*0b80*/  STG.E.64 desc[UR4][R2.64], R8 ;  /* 0x0000000802007986 */ /* 0x0003e4000c101b04 */
.L_x_9465:
[----:B------:R-:W-:-:S13]  /*0b90*/  ISETP.GE.U32.AND P0, PT, R17, R16, PT ;  /* 0x000000101100720c */ /* 0x000fda0003f06070 */
[----:B------:R-:W-:Y:S05]  /*0ba0*/  @P0 BRA `(.L_x_9467) ;  /* 0x0000000000300947 */ /* 0x000fea0003800000 */
[----:B01----:R-:W0:Y:S01]  /*0bb0*/  LDC.64 R2, c[0x0][0x398] ;  /* 0x0000e600ff027b82 */ /* 0x003e220000000a00 */
[----:B------:R-:W-:Y:S02]  /*0bc0*/  IMAD.IADD R7, R0, 0x1, R17 ;  /* 0x0000000100077824 */ /* 0x000fe400078e0211 */
[----:B------:R-:W-:Y:S02]  /*0bd0*/  VIADD R17, R17, 0x80 ;  /* 0x0000008011117836 */ /* 0x000fe40000000000 */
[----:B0-----:R-:W-:-:S05]  /*0be0*/  IMAD.WIDE.U32 R2, R7, 0x8, R2 ;  /* 0x0000000807027825 */ /* 0x001fca00078e0002 */
[----:B------:R1:W-:Y:S02]  /*0bf0*/  STG.E.64 desc[UR4][R2.64], R14 ;  /* 0x0000000e02007986 */ /* 0x0003e4000c101b04 */
.L_x_9466:
[----:B------:R-:W-:-:S13]  /*0c00*/  ISETP.GE.U32.AND P0, PT, R17, R16, PT ;  /* 0x000000101100720c */ /* 0x000fda0003f06070 */
[----:B------:R-:W-:Y:S05]  /*0c10*/  @P0 BRA `(.L_x_9468) ;  /* 0x0000000000340947 */ /* 0x000fea0003800000 */
[----:B01----:R-:W0:Y:S01]  /*0c20*/  LDC.64 R2, c[0x0][0x398] ;  /* 0x0000e600ff027b82 */ /* 0x003e220000000a00 */
[----:B------:R-:W-:Y:S02]  /*0c30*/  IMAD.IADD R7, R0, 0x1, R17 ;  /* 0x0000000100077824 */ /* 0x000fe400078e0211 */
[----:B------:R-:W-:Y:S02]  /*0c40*/  VIADD R17, R17, 0x80 ;  /* 0x0000008011117836 */ /* 0x000fe40000000000 */
[----:B0-----:R-:W-:-:S05]  /*0c50*/  IMAD.WIDE.U32 R2, R7, 0x8, R2 ;  /* 0x0000000807027825 */ /* 0x001fca00078e0002 */
[----:B------:R2:W-:Y:S02]  /*0c60*/  STG.E.64 desc[UR4][R2.64], R12 ;  /* 0x0000000c02007986 */ /* 0x0005e4000c101b04 */
.L_x_9467:
        /* <DEDUP_REMOVED lines=8> */
.L_x_9468:
[----:B------:R-:W-:Y:S05]  /*0cf0*/  BSYNC.RELIABLE B1 ;  /* 0x0000000000017941 */ /* 0x000fea0003800100 */
.L_x_9463:
[----:B------:R-:W-:-:S13]  /*0d00*/  ISETP.GE.U32.AND P0, PT, R17, R16, PT ;  /* 0x000000101100720c */ /* 0x000fda0003f06070 */
[----:B012---:R-:W0:Y:S01]  /*0d10*/  @!P0 LDC.64 R2, c[0x0][0x398] ;  /* 0x0000e600ff028b82 */ /* 0x007e220000000a00 */
[----:B------:R-:W-:Y:S02]  /*0d20*/  @!P0 IMAD.IADD R7, R0, 0x1, R17 ;  /* 0x0000000100078824 */ /* 0x000fe400078e0211 */
[----:B------:R-:W-:Y:S02]  /*0d30*/  @!P0 VIADD R17, R17, 0x80 ;  /* 0x0000008011118836 */ /* 0x000fe40000000000 */
[----:B0-----:R-:W-:-:S05]  /*0d40*/  @!P0 IMAD.WIDE.U32 R2, R7, 0x8, R2 ;  /* 0x0000000807028825 */ /* 0x001fca00078e0002 */
[----:B------:R3:W-:Y:S02]  /*0d50*/  @!P0 STG.E.64 desc[UR4][R2.64], R20 ;  /* 0x0000001402008986 */ /* 0x0007e4000c101b04 */
.L_x_9469:
[----:B------:R-:W-:Y:S05]  /*0d60*/  BSYNC.RECONVERGENT B0 ;  /* 0x0000000000007941 */ /* 0x000fea0003800200 */
.L_x_9462:
[----:B------:R-:W-:Y:S05]  /*0d70*/  WARPSYNC.ALL ;  /* 0x0000000000007948 */ /* 0x000fea0003800000 */
[----:B------:R-:W-:-:S13]  /*0d80*/  ISETP.GE.U32.AND P0, PT, R17, R16, PT ;  /* 0x000000101100720c */ /* 0x000fda0003f06070 */
[----:B------:R-:W-:Y:S05]  /*0d90*/  @P0 EXIT ;  /* 0x000000000000094d */ /* 0x000fea0003800000 */
[----:B0123--:R-:W0:Y:S01]  /*0da0*/  LDC.64 R2, c[0x0][0x398] ;  /* 0x0000e600ff027b82 */ /* 0x00fe220000000a00 */
[----:B------:R-:W-:Y:S02]  /*0db0*/  IMAD.IADD R17, R0, 0x1, R17 ;  /* 0x0000000100117824 */ /* 0x000fe400078e0211 */
[----:B------:R-:W-:Y:S02]  /*0dc0*/  IMAD.MOV.U32 R11, RZ, RZ, R5 ;  /* 0x000000ffff0b7224 */ /* 0x000fe400078e0005 */
[----:B0-----:R-:W-:-:S05]  /*0dd0*/  IMAD.WIDE.U32 R2, R17, 0x8, R2 ;  /* 0x0000000811027825 */ /* 0x001fca00078e0002 */
[----:B------:R-:W-:Y:S01]  /*0de0*/  STG.E.64 desc[UR4][R2.64], R10 ;  /* 0x0000000a02007986 */ /* 0x000fe2000c101b04 */
[----:B------:R-:W-:Y:S05]  /*0df0*/  EXIT ;  /* 0x000000000000794d */ /* 0x000fea0003800000 */
.L_x_9461:
[----:B------:R-:W0:Y:S01]  /*0e00*/  S2R R16, SR_TID.X ;  /* 0x0000000000107919 */ /* 0x000e220000002100 */
[----:B------:R-:W1:Y:S02]  /*0e10*/  LDC.64 R2, c[0x0][0x3a0] ;  /* 0x0000e800ff027b82 */ /* 0x000e640000000a00 */
[----:B-1----:R-:W-:-:S04]  /*0e20*/  IMAD.WIDE.U32 R2, R0, 0x8, R2 ;  /* 0x0000000800027825 */ /* 0x002fc800078e0002 */
[----:B0-----:R-:W-:Y:S02]  /*0e30*/  IMAD.WIDE.U32 R18, R16, 0x10, R2 ;  /* 0x0000001010127825 */ /* 0x001fe400078e0002 */
[----:B------:R-:W0:Y:S03]  /*0e40*/  LDC.64 R2, c[0x0][0x390] ;  /* 0x0000e400ff027b82 */ /* 0x000e260000000a00 */
[----:B------:R-:W2:Y:S04]  /*0e50*/  LDG.E.128 R20, desc[UR4][R18.64] ;  /* 0x0000000412147981 */ /* 0x000ea8000c1e1d00 */
[----:B------:R-:W3:Y:S04]  /*0e60*/  LDG.E.128 R12, desc[UR4][R18.64+0x800] ;  /* 0x00080004120c7981 */ /* 0x000ee8000c1e1d00 */
[----:B------:R-:W4:Y:S04]  /*0e70*/  LDG.E.128 R8, desc[UR4][R18.64+0x1000] ;  /* 0x0010000412087981 */ /* 0x000f28000c1e1d00 */
[----:B------:R1:W5:Y:S01]  /*0e80*/  LDG.E.128 R4, desc[UR4][R18.64+0x1800] ;  /* 0x0018000412047981 */ /* 0x000362000c1e1d00 */
[----:B--2---:R-:W2:-:S15]  /*0e90*/  DSETP.GT.AND P1, PT, R20, RZ, PT ;  /* 0x000000ff1400722a */ /* 0x004e9e0003f24000 */
[----:B------:R-:W-:-:S15]  /*0ea0*/  NOP ;  /* 0x0000000000007918 */ /* 0x000fde0000000000 */
[----:B------:R-:W-:-:S15]  /*0eb0*/  NOP ;  /* 0x0000000000007918 */ /* 0x000fde0000000000 */
[----:B------:R-:W-:-:S15]  /*0ec0*/  NOP ;  /* 0x0000000000007918 */ /* 0x000fde0000000000 */
[----:B------:R-:W-:-:S04]  /*0ed0*/  NOP ;  /* 0x0000000000007918 */ /* 0x000fc80000000000 */
[----:B---3--:R-:W-:-:S15]  /*0ee0*/  DSETP.NEU.AND P5, PT, R12, RZ, PT ;  /* 0x000000ff0c00722a */ /* 0x008fde0003fad000 */
[----:B------:R-:W-:-:S15]  /*0ef0*/  NOP ;  /* 0x0000000000007918 */ /* 0x000fde0000000000 */
[----:B------:R-:W-:-:S15]  /*0f00*/  NOP ;  /* 0x0000000000007918 */ /* 0x000fde0000000000 */
[----:B------:R-:W-:-:S15]  /*0f10*/  NOP ;  /* 0x0000000000007918 */ /* 0x000fde0000000000 */
[----:B------:R-:W-:-:S04]  /*0f20*/  NOP ;  /* 0x0000000000007918 */ /* 0x000fc80000000000 */
[----:B------:R2:W1:Y:S02]  /*0f30*/  DSETP.GT.AND P6, PT, R12, RZ, PT ;  /* 0x000000ff0c00722a */ /* 0x0004640003fc4000 */
[----:B--2---:R-:W-:Y:S02]  /*0f40*/  FSEL R12, RZ, 1.875, !P1 ;  /* 0x3ff00000ff0c7808 */ /* 0x004fe40004800000 */
[----:B-1----:R-:W-:-:S04]  /*0f50*/  FSEL R18, RZ, 1.875, !P6 ;  /* 0x3ff00000ff127808 */ /* 0x002fc80007000000 */
[----:B0-----:R-:W-:-:S15]  /*0f60*/  FSEL R18, R18, R3, P5 ;  /* 0x0000000312127208 */ /* 0x001fde0002800000 */
[----:B------:R-:W-:-:S15]  /*0f70*/  NOP ;  /* 0x0000000000007918 */ /* 0x000fde0000000000 */
[----:B------:R-:W-:-:S15]  /*0f80*/  NOP ;  /* 0x0000000000007918 */ /* 0x000fde0000000000 */
[----:B------:R-:W-:-:S11]  /*0f90*/  NOP ;  /* 0x0000000000007918 */ /* 0x000fd60000000000 */
[----:B------:R-:W0:-:S15]  /*0fa0*/  DSETP.GT.AND P0, PT, R22, RZ, PT ;  /* 0x000000ff1600722a */ /* 0x000e1e0003f04000 */
        /* <DEDUP_REMOVED lines=17> */
[----:B------:R-:W-:-:S15]  /*10c0*/  FSEL R12, R12, R3, P3 ;  /* 0x000000030c0c7208 */ /* 0x000fde0001800000 */
[----:B------:R-:W-:-:S15]  /*10d0*/  NOP ;  /* 0x0000000000007918 */ /* 0x000fde0000000000 */
[----:B------:R-:W-:-:S15]  /*10e0*/  NOP ;  /* 0x0000000000007918 */ /* 0x000fde0000000000 */
[----:B------:R-:W-:-:S15]  /*10f0*/  NOP ;  /* 0x0000000000007918 */ /* 0x000fde0000000000 */
[----:B------:R-:W0:Y:S02]  /*1100*/  DSETP.NEU.AND P2, PT, R22, RZ, PT ;  /* 0x000000ff1600722a */ /* 0x000e240003f4d000 */
[----:B0-----:R-:W-:-:S15]  /*1110*/  FSEL R15, R14, R3, P2 ;  /* 0x000000030e0f7208 */ /* 0x001fde0001000000 */
        /* <DEDUP_REMOVED lines=9> */
[----:B------:R0:W1:Y:S02]  /*11b0*/  DSETP.GT.AND P0, PT, R8, RZ, PT ;  /* 0x000000ff0800722a */ /* 0x0000640003f04000 */
[C---:B0-----:R-:W-:Y:S02]  /*11c0*/  FSEL R8, R2.reuse, RZ, !P2 ;  /* 0x000000ff02087208 */ /* 0x041fe40005000000 */
[----:B------:R-:W-:Y:S02]  /*11d0*/  FSEL R9, R2, RZ, !P4 ;  /* 0x000000ff02097208 */ /* 0x000fe40006000000 */
[----:B-1----:R-:W-:-:S04]  /*11e0*/  FSEL R14, RZ, 1.875, !P0 ;  /* 0x3ff00000ff0e7808 */ /* 0x002fc80004000000 */
[----:B------:R-:W-:-:S15]  /*11f0*/  FSEL R14, R14, R3, P3 ;  /* 0x000000030e0e7208 */ /* 0x000fde0001800000 */
[----:B------:R-:W-:-:S15]  /*1200*/  NOP ;  /* 0x0000000000007918 */ /* 0x000fde0000000000 */
[----:B------:R-:W-:-:S15]  /*1210*/  NOP ;  /* 0x0000000000007918 */ /* 0x000fde0000000000 */
[----:B------:R-:W-:-:S09]  /*1220*/  NOP ;  /* 0x0000000000007918 */ /* 0x000fd20000000000 */
[----:B------:R-:W-:-:S15]  /*1230*/  DSETP.NEU.AND P2, PT, R10, RZ, PT ;  /* 0x000000ff0a00722a */ /* 0x000fde0003f4d000 */
[----:B------:R-:W-:-:S15]  /*1240*/  NOP ;  /* 0x0000000000007918 */ /* 0x000fde0000000000 */
[----:B------:R-:W-:-:S15]  /*1250*/  NOP ;  /* 0x0000000000007918 */ /* 0x000fde0000000000 */
[----:B------:R-:W-:-:S15]  /*1260*/  NOP ;  /* 0x0000000000007918 */ /* 0x000fde0000000000 */
[----:B------:R-:W-:-:S04]  /*1270*/  NOP ;  /* 0x0000000000007918 */ /* 0x000fc80000000000 */
[----:B------:R0:W-:Y:S02]  /*1280*/  DSETP.GT.AND P6, PT, R10, RZ, PT ;  /* 0x000000ff0a00722a */ /* 0x0001e40003fc4000 */
[----:B0-----:R-:W-:Y:S02]  /*1290*/  FSEL R11, R2, RZ, !P5 ;  /* 0x000000ff020b7208 */ /* 0x001fe40006800000 */
[----:B------:R-:W-:-:S04]  /*12a0*/  FSEL R10, RZ, 1.875, !P1 ;  /* 0x3ff00000ff0a7808 */ /* 0x000fc80004800000 */
[----:B------:R-:W-:-:S15]  /*12b0*/  FSEL R10, R10, R3, P4 ;  /* 0x000000030a0a7208 */ /* 0x000fde0002000000 */
[----:B------:R-:W-:-:S15]  /*12c0*/  NOP ;  /* 0x0000000000007918 */ /* 0x000fde0000000000 */
[----:B------:R-:W-:-:S15]  /*12d0*/  NOP ;  /* 0x0000000000007918 */ /* 0x000fde0000000000 */
[----:B------:R-:W-:-:S11]  /*12e0*/  NOP ;  /* 0x0000000000007918 */ /* 0x000fd60000000000 */
[----:B-----5:R-:W0:-:S15]  /*12f0*/  DSETP.NEU.AND P5, PT, R4, RZ, PT ;  /* 0x000000ff0400722a */ /* 0x020e1e0003fad000 */
[----:B------:R-:W-:-:S15]  /*1300*/  NOP ;  /* 0x0000000000007918 */ /* 0x000fde0000000000 */
[----:B------:R-:W-:-:S15]  /*1310*/  NOP ;  /* 0x0000000000007918 */ /* 0x000fde0000000000 */
[----:B------:R-:W-:-:S15]  /*1320*/  NOP ;  /* 0x0000000000007918 */ /* 0x000fde0000000000 */
[----:B------:R-:W-:-:S04]  /*1330*/  NOP ;  /* 0x0000000000007918 */ /* 0x000fc80000000000 */
[----:B------:R1:W2:Y:S02]  /*1340*/  DSETP.GT.AND P1, PT, R4, RZ, PT ;  /* 0x000000ff0400722a */ /* 0x0002a40003f24000 */
[----:B-1----:R-:W1:Y:S02]  /*1350*/  LDC.64 R4, c[0x0][0x398] ;  /* 0x0000e600ff047b82 */ /* 0x002e640000000a00 */
[----:B-1----:R-:W-:Y:S01]  /*1360*/  IMAD.WIDE.U32 R4, R0, 0x8, R4 ;  /* 0x0000000800047825 */ /* 0x002fe200078e0004 */
[----:B0-----:R-:W-:-:S03]  /*1370*/  FSEL R0, R2, RZ, !P5 ;  /* 0x000000ff02007208 */ /* 0x001fc60006800000 */
[----:B------:R-:W-:-:S04]  /*1380*/  IMAD.WIDE.U32 R16, R16, 0x10, R4 ;  /* 0x0000001010107825 */ /* 0x000fc800078e0004 */
[----:B------:R-:W-:Y:S01]  /*1390*/  IMAD.MOV.U32 R4, RZ, RZ, R13 ;  /* 0x000000ffff047224 */ /* 0x000fe200078e000d */
[----:B------:R-:W-:Y:S01]  /*13a0*/  FSEL R13, R2, RZ, !P3 ;  /* 0x000000ff020d7208 */ /* 0x000fe20005800000 */
[----:B------:R-:W-:Y:S01]  /*13b0*/  IMAD.MOV.U32 R5, RZ, RZ, R12 ;  /* 0x000000ffff057224 */ /* 0x000fe200078e000c */
[----:B------:R-:W-:-:S15]  /*13c0*/  FSEL R12, RZ, 1.875, !P6 ;  /* 0x3ff00000ff0c7808 */ /* 0x000fde0007000000 */
[----:B------:R-:W-:-:S15]  /*13d0*/  NOP ;  /* 0x0000000000007918 */ /* 0x000fde0000000000 */
[----:B------:R-:W-:-:S15]  /*13e0*/  NOP ;  /* 0x0000000000007918 */ /* 0x000fde0000000000 */
[----:B------:R-:W-:-:S04]  /*13f0*/  NOP ;  /* 0x0000000000007918 */ /* 0x000fc80000000000 */
[----:B------:R-:W0:-:S15]  /*1400*/  DSETP.NEU.AND P4, PT, R6, RZ, PT ;  /* 0x000000ff0600722a */ /* 0x000e1e0003f8d000 */
[----:B------:R-:W-:-:S15]  /*1410*/  NOP ;  /* 0x0000000000007918 */ /* 0x000fde0000000000 */
[----:B------:R-:W-:-:S15]  /*1420*/  NOP ;  /* 0x0000000000007918 */ /* 0x000fde0000000000 */
[----:B------:R-:W-:-:S15]  /*1430*/  NOP ;  /* 0x0000000000007918 */ /* 0x000fde0000000000 */
[----:B------:R-:W-:-:S04]  /*1440*/  NOP ;  /* 0x0000000000007918 */ /* 0x000fc80000000000 */
[----:B------:R1:W3:Y:S02]  /*1450*/  DSETP.GT.AND P0, PT, R6, RZ, PT ;  /* 0x000000ff0600722a */ /* 0x0002e40003f04000 */
[----:B-1----:R-:W-:Y:S01]  /*1460*/  IMAD.MOV.U32 R6, RZ, RZ, R8 ;  /* 0x000000ffff067224 */ /* 0x002fe200078e0008 */
[----:B--2---:R-:W-:Y:S01]  /*1470*/  FSEL R8, RZ, 1.875, !P1 ;  /* 0x3ff00000ff087808 */ /* 0x004fe20004800000 */
[----:B------:R-:W-:-:S05]  /*1480*/  IMAD.MOV.U32 R7, RZ, RZ, R15 ;  /* 0x000000ffff077224 */ /* 0x000fca00078e000f */
[----:B------:R1:W-:Y:S02]  /*1490*/  STG.E.128 desc[UR4][R16.64], R4 ;  /* 0x0000000410007986 */ /* 0x0003e4000c101d04 */
[----:B-1----:R-:W-:Y:S01]  /*14a0*/  IMAD.MOV.U32 R4, RZ, RZ, R11 ;  /* 0x000000ffff047224 */ /* 0x002fe200078e000b */
[-C--:B------:R-:W-:Y:S01]  /*14b0*/  FSEL R11, R12, R3.reuse, P2 ;  /* 0x000000030c0b7208 */ /* 0x080fe20001000000 */
[----:B------:R-:W-:Y:S02]  /*14c0*/  IMAD.MOV.U32 R5, RZ, RZ, R18 ;  /* 0x000000ffff057224 */ /* 0x000fe400078e0012 */
[----:B------:R-:W-:Y:S01]  /*14d0*/  IMAD.MOV.U32 R6, RZ, RZ, R9 ;  /* 0x000000ffff067224 */ /* 0x000fe200078e0009 */
[----:B------:R-:W-:Y:S01]  /*14e0*/  FSEL R9, R8, R3, P5 ;  /* 0x0000000308097208 */ /* 0x000fe20002800000 */
[----:B------:R-:W-:Y:S01]  /*14f0*/  IMAD.MOV.U32 R7, RZ, RZ, R10 ;  /* 0x000000ffff077224 */ /* 0x000fe200078e000a */
[C---:B------:R-:W-:Y:S02]  /*1500*/  FSEL R10, R2.reuse, RZ, !P2 ;  /* 0x000000ff020a7208 */ /* 0x040fe40005000000 */
[----:B0-----:R-:W-:-:S02]  /*1510*/  FSEL R2, R2, RZ, !P4 ;  /* 0x000000ff02027208 */ /* 0x001fc40006000000 */
[----:B------:R0:W-:Y:S01]  /*1520*/  STG.E.128 desc[UR4][R16.64+0x800], R4 ;  /* 0x0008000410007986 */ /* 0x0001e2000c101d04 */
[----:B---3--:R-:W-:Y:S01]  /*1530*/  @P4 FSEL R3, RZ, 1.875, !P0 ;  /* 0x3ff00000ff034808 */ /* 0x008fe20004000000 */
[----:B0-----:R-:W-:Y:S02]  /*1540*/  IMAD.MOV.U32 R4, RZ, RZ, R13 ;  /* 0x000000ffff047224 */ /* 0x001fe400078e000d */
[----:B------:R-:W-:Y:S02]  /*1550*/  IMAD.MOV.U32 R5, RZ, RZ, R14 ;  /* 0x000000ffff057224 */ /* 0x000fe400078e000e */
[----:B------:R-:W-:Y:S02]  /*1560*/  IMAD.MOV.U32 R6, RZ, RZ, R10 ;  /* 0x000000ffff067224 */ /* 0x000fe400078e000a */
[----:B------:R-:W-:-:S05]  /*1570*/  IMAD.MOV.U32 R7, RZ, RZ, R11 ;  /* 0x000000ffff077224 */ /* 0x000fca00078e000b */
[----:B------:R0:W-:Y:S02]  /*1580*/  STG.E.128 desc[UR4][R16.64+0x1000], R4 ;  /* 0x0010000410007986 */ /* 0x0001e4000c101d04 */
[----:B0-----:R-:W-:Y:S02]  /*1590*/  IMAD.MOV.U32 R4, RZ, RZ, R0 ;  /* 0x000000ffff047224 */ /* 0x001fe400078e0000 */
[----:B------:R-:W-:Y:S02]  /*15a0*/  IMAD.MOV.U32 R5, RZ, RZ, R9 ;  /* 0x000000ffff057224 */ /* 0x000fe400078e0009 */
[----:B------:R-:W-:Y:S02]  /*15b0*/  IMAD.MOV.U32 R6, RZ, RZ, R2 ;  /* 0x000000ffff067224 */ /* 0x000fe400078e0002 */
[----:B------:R-:W-:-:S05]  /*15c0*/  IMAD.MOV.U32 R7, RZ, RZ, R3 ;  /* 0x000000ffff077224 */ /* 0x000fca00078e0003 */
[----:B------:R-:W-:Y:S01]  /*15d0*/  STG.E.128 desc[UR4][R16.64+0x1800], R4 ;  /* 0x0018000410007986 */ /* 0x000fe2000c101d04 */
[----:B------:R-:W-:Y:S05]  /*15e0*/  EXIT ;  /* 0x000000000000794d */ /* 0x000fea0003800000 */
.L_x_9470:
        /* <DEDUP_REMOVED lines=9> */
.L_x_31105:


//--------------------- .text._ZN2at6native29vectorized_elementwise_kernelILi4ENS0_13BUnaryFunctorIdddZZZNS0_21heaviside_kernel_cudaERNS_18TensorIteratorBaseEENKUlvE_clEvENKUlvE4_clEvEUlddE_EESt5arrayIPcLm2EEEEviT0_T1_ --------------------------
	.section	.text._ZN2at6native29vectorized_elementwise_kernelILi4ENS0_13BUnaryFunctorIdddZZZNS0_21heaviside_kernel_cudaERNS_18TensorIteratorBaseEENKUlvE_clEvENKUlvE4_clEvEUlddE_EESt5arrayIPcLm2EEEEviT0_T1_,"ax",@progbits
	.align	128
        .global         _ZN2at6native29vectorized_elementwise_kernelILi4ENS0_13BUnaryFunctorIdddZZZNS0_21heaviside_kernel_cudaERNS_18TensorIteratorBaseEENKUlvE_clEvENKUlvE4_clEvEUlddE_EESt5arrayIPcLm2EEEEviT0_T1_
        .type           _ZN2at6native29vectorized_elementwise_kernelILi4ENS0_13BUnaryFunctorIdddZZZNS0_21heaviside_kernel_cudaERNS_18TensorIteratorBaseEENKUlvE_clEvENKUlvE4_clEvEUlddE_EESt5arrayIPcLm2EEEEviT0_T1_,@function
        .size           _ZN2at6native29vectorized_elementwise_kernelILi4ENS0_13BUnaryFunctorIdddZZZNS0_21heaviside_kernel_cudaERNS_18TensorIteratorBaseEENKUlvE_clEvENKUlvE4_clEvEUlddE_EESt5arrayIPcLm2EEEEviT0_T1_,(.L_x_31106 - _ZN2at6native29vectorized_elementwise_kernelILi4ENS0_13BUnaryFunctorIdddZZZNS0_21heaviside_kernel_cudaERNS_18TensorIteratorBaseEENKUlvE_clEvENKUlvE4_clEvEUlddE_EESt5arrayIPcLm2EEEEviT0_T1_)
        .other          _ZN2at6native29vectorized_elementwise_kernelILi4ENS0_13BUnaryFunctorIdddZZZNS0_21heaviside_kernel_cudaERNS_18TensorIteratorBaseEENKUlvE_clEvENKUlvE4_clEvEUlddE_EESt5arrayIPcLm2EEEEviT0_T1_,@"STO_CUDA_ENTRY STV_DEFAULT"
_ZN2at6native29vectorized_elementwise_kernelILi4ENS0_13BUnaryFunctorIdddZZZNS0_21heaviside_kernel_cudaERNS_18TensorIteratorBaseEENKUlvE_clEvENKUlvE4_clEvEUlddE_EESt5arrayIPcLm2EEEEviT0_T1_:
.text._ZN2at6native29vectorized_elementwise_kernelILi4ENS0_13BUnaryFunctorIdddZZZNS0_21heaviside_kernel_cudaERNS_18TensorIteratorBaseEENKUlvE_clEvENKUlvE4_clEvEUlddE_EESt5arrayIPcLm2EEEEviT0_T1_:
        /* <DEDUP_REMOVED lines=178> */
.L_x_9474:
[----:B------:R-:W-:-:S13]  /*0b20*/  ISETP.GE.U32.AND P0, PT, R17, R16, PT ;  /* 0x000000101100720c */ /* 0x000fda0003f06070 */
[----:B------:R-:W-:Y:S05]  /*0b30*/  @P0 BRA `(.L_x_9476) ;  /* 0x0000000000300947 */ /* 0x000fea0003800000 */
[----:B0-----:R-:W0:Y:S01]  /*0b40*/  LDC.64 R2, c[0x0][0x398] ;  /* 0x0000e600ff027b82 */ /* 0x001e220000000a00 */
[----:B------:R-:W-:Y:S02]  /*0b50*/  IMAD.IADD R7, R0, 0x1, R17 ;  /* 0x0000000100077824 */ /* 0x000fe400078e0211 */
[----:B------:R-:W-:Y:S02]  /*0b60*/  VIADD R17, R17, 0x80 ;  /* 0x0000008011117836 */ /* 0x000fe40000000000 */
[----:B0-----:R-:W-:-:S05]  /*0b70*/  IMAD.WIDE.U32 R2, R7, 0x8, R2 ;  /* 0x0000000807027825 */ /* 0x001fca00078e0002 */
[----:B------:R1:W-:Y:S02]  /*0b80*/  STG.E.64 desc[UR4][R2.64], R8 ;  /* 0x0000000802007986 */ /* 0x0003e4000c101b04 */
.L_x_9475:
[----:B------:R-:W-:-:S13]  /*0b90*/  ISETP.GE.U32.AND P0, PT, R17, R16, PT ;  /* 0x000000101100720c */ /* 0x000fda0003f06070 */
[----:B------:R-:W-:Y:S05]  /*0ba0*/  @P0 BRA `(.L_x_9477) ;  /* 0x0000000000300947 */ /* 0x000fea0003800000 */
[----:B01----:R-:W0:Y:S01]  /*0bb0*/  LDC.64 R2, c[0x0][0x398] ;  /* 0x0000e600ff027b82 */ /* 0x003e220000000a00 */
[----:B------:R-:W-:Y:S02]  /*0bc0*/  IMAD.IADD R7, R0, 0x1, R17 ;  /* 0x0000000100077824 */ /* 0x000fe400078e0211 */
[----:B------:R-:W-:Y:S02]  /*0bd0*/  VIADD R17, R17, 0x80 ;  /* 0x0000008011117836 */ /* 0x000fe40000000000 */
[----:B0-----:R-:W-:-:S05]  /*0be0*/  IMAD.WIDE.U32 R2, R7, 0x8, R2 ;  /* 0x0000000807027825 */ /* 0x001fca00078e0002 */
[----:B------:R1:W-:Y:S02]  /*0bf0*/  STG.E.64 desc[UR4][R2.64], R14 ;  /* 0x0000000e02007986 */ /* 0x0003e4000c101b04 */
.L_x_9476:
[----:B------:R-:W-:-:S13]  /*0c00*/  ISETP.GE.U32.AND P0, PT, R17, R16, PT ;  /* 0x000000101100720c */ /* 0x000fda0003f06070 */
[----:B------:R-:W-:Y:S05]  /*0c10*/  @P0 BRA `(.L_x_9478) ;  /* 0x0000000000340947 */ /* 0x000fea0003800000 */
[----:B01----:R-:W0:Y:S01]  /*0c20*/  LDC.64 R2, c[0x0][0x398] ;  /* 0x0000e600ff027b82 */ /* 0x003e220000000a00 */
[----:B------:R-:W-:Y:S02]  /*0c30*/  IMAD.IADD R7, R0, 0x1, R17 ;  /* 0x0000000100077824 */ /* 0x000fe400078e0211 */
[----:B------:R-:W-:Y:S02]  /*0c40*/  VIADD R17, R17, 0x80 ;  /* 0x0000008011117836 */ /* 0x000fe40000000000 */
[----:B0-----:R-:W-:-:S05]  /*0c50*/  IMAD.WIDE.U32 R2, R7, 0x8, R2 ;  /* 0x0000000807027825 */ /* 0x001fca00078e0002 */
[----:B------:R2:W-:Y:S02]  /*0c60*/  STG.E.64 desc[UR4][R2.64], R12 ;  /* 0x0000000c02007986 */ /* 0x0005e4000c101b04 */
.L_x_9477:
        /* <DEDUP_REMOVED lines=8> */
.L_x_9478:
[----:B------:R-:W-:Y:S05]  /*0cf0*/  BSYNC.RELIABLE B1 ;  /* 0x0000000000017941 */ /* 0x000fea0003800100 */
.L_x_9473:
[----:B------:R-:W-:-:S13]  /*0d00*/  ISETP.GE.U32.AND P0, PT, R17, R16, PT ;  /* 0x000000101100720c */ /* 0x000fda0003f06070 */
[----:B012---:R-:W0:Y:S01]  /*0d10*/  @!P0 LDC.64 R2, c[0x0][0x398] ;  /* 0x0000e600ff028b82 */ /* 0x007e220000000a00 */
[----:B------:R-:W-:Y:S02]  /*0d20*/  @!P0 IMAD.IADD R7, R0, 0x1, R17 ;  /* 0x0000000100078824 */ /* 0x000fe400078e0211 */
[----:B------:R-:W-:Y:S02]  /*0d30*/  @!P0 VIADD R17, R17, 0x80 ;  /* 0x0000008011118836 */ /* 0x000fe40000000000 */
[----:B0-----:R-:W-:-:S05]  /*0d40*/  @!P0 IMAD.WIDE.U32 R2, R7, 0x8, R2 ;  /* 0x0000000807028825 */ /* 0x001fca00078e0002 */
[----:B------:R3:W-:Y:S02]  /*0d50*/  @!P0 STG.E.64 desc[UR4][R2.64], R20 ;  /* 0x0000001402008986 */ /* 0x0007e4000c101b04 */
.L_x_9479:
[----:B------:R-:W-:Y:S05]  /*0d60*/  BSYNC.RECONVERGENT B0 ;  /* 0x0000000000007941 */ /* 0x000fea0003800200 */
.L_x_9472:
        /* <DEDUP_REMOVED lines=9> */
.L_x_9471:
[----:B------:R-:W0:Y:S01]  /*0e00*/  S2R R12, SR_TID.X ;  /* 0x00000000000c7919 */ /* 0x000e220000002100 */
[----:B------:R-:W1:Y:S02]  /*0e10*/  LDC.64 R2, c[0x0][0x3a0] ;  /* 0x0000e800ff027b82 */ /* 0x000e640000000a00 */
[----:B-1----:R-:W-:-:S04]  /*0e20*/  IMAD.WIDE.U32 R2, R0, 0x8, R2 ;  /* 0x0000000800027825 */ /* 0x002fc800078e0002 */
[----:B0-----:R-:W-:Y:S02]  /*0e30*/  IMAD.WIDE.U32 R14, R12, 0x20, R2 ;  /* 0x000000200c0e7825 */ /* 0x001fe400078e0002 */
[----:B------:R-:W0:Y:S03]  /*0e40*/  LDC.64 R2, c[0x0][0x390] ;  /* 0x0000e400ff027b82 */ /* 0x000e260000000a00 */
[----:B------:R-:W2:Y:S04]  /*0e50*/  LDG.E.ENL2.256 R20, R16, desc[UR4][R14.64] ;  /* 0xfe0000040e10797e */ /* 0x000ea80008121914 */
[----:B------:R0:W3:Y:S01]  /*0e60*/  LDG.E.ENL2.256 R4, R8, desc[UR4][R14.64+0x1000] ;  /* 0xfe0080040e08797e */ /* 0x0000e20008121904 */
[----:B--2---:R-:W-:-:S15]  /*0e70*/  DSETP.GT.AND P1, PT, R16, RZ, PT ;  /* 0x000000ff1000722a */ /* 0x004fde0003f24000 */
[----:B------:R-:W-:-:S15]  /*0e80*/  NOP ;  /* 0x0000000000007918 */ /* 0x000fde0000000000 */
[----:B------:R-:W-:-:S15]  /*0e90*/  NOP ;  /* 0x0000000000007918 */ /* 0x000fde0000000000 */
[----:B------:R-:W-:-:S15]  /*0ea0*/  NOP ;  /* 0x0000000000007918 */ /* 0x000fde0000000000 */
[----:B------:R-:W-:-:S04]  /*0eb0*/  NOP ;  /* 0x0000000000007918 */ /* 0x000fc80000000000 */
[----:B------:R-:W0:Y:S02]  /*0ec0*/  DSETP.NEU.AND P2, PT, R18, RZ, PT ;  /* 0x000000ff1200722a */ /* 0x000e240003f4d000 */
[----:B0-----:R-:W-:-:S15]  /*0ed0*/  FSEL R15, R2, RZ, !P2 ;  /* 0x000000ff020f7208 */ /* 0x001fde0005000000 */
[----:B------:R-:W-:-:S15]  /*0ee0*/  NOP ;  /* 0x0000000000007918 */ /* 0x000fde0000000000 */
[----:B------:R-:W-:-:S15]  /*0ef0*/  NOP ;  /* 0x0000000000007918 */ /* 0x000fde0000000000 */
[----:B------:R-:W-:-:S15]  /*0f00*/  NOP ;  /* 0x0000000000007918 */ /* 0x000fde0000000000 */
[----:B------:R-:W-:-:S02]  /*0f10*/  NOP ;  /* 0x0000000000007918 */ /* 0x000fc40000000000 */
[----:B------:R0:W1:Y:S02]  /*0f20*/  DSETP.GT.AND P0, PT, R18, RZ, PT ;  /* 0x000000ff1200722a */ /* 0x0000640003f04000 */
[----:B0-----:R-:W-:Y:S02]  /*0f30*/  FSEL R18, RZ, 1.875, !P1 ;  /* 0x3ff00000ff127808 */ /* 0x001fe40004800000 */
[----:B-1----:R-:W-:-:S04]  /*0f40*/  FSEL R14, RZ, 1.875, !P0 ;  /* 0x3ff00000ff0e7808 */ /* 0x002fc80004000000 */
[----:B------:R-:W-:-:S15]  /*0f50*/  FSEL R14, R14, R3, P2 ;  /* 0x000000030e0e7208 */ /* 0x000fde0001000000 */
[----:B------:R-:W-:-:S15]  /*0f60*/  NOP ;  /* 0x0000000000007918 */ /* 0x000fde0000000000 */
[----:B------:R-:W-:-:S15]  /*0f70*/  NOP ;  /* 0x0000000000007918 */ /* 0x000fde0000000000 */
[----:B------:R-:W-:-:S11]  /*0f80*/  NOP ;  /* 0x0000000000007918 */ /* 0x000fd60000000000 */
[----:B------:R-:W0:Y:S02]  /*0f90*/  DSETP.NEU.AND P3, PT, R16, RZ, PT ;  /* 0x000000ff1000722a */ /* 0x000e240003f6d000 */
[----:B0-----:R-:W-:Y:S02]  /*0fa0*/  FSEL R16, R2, RZ, !P3 ;  /* 0x000000ff02107208 */ /* 0x001fe40005800000 */
[----:B------:R-:W-:-:S15]  /*0fb0*/  FSEL R13, R18, R3, P3 ;  /* 0x00000003120d7208 */ /* 0x000fde0001800000 */
[----:B------:R-:W-:-:S15]  /*0fc0*/  NOP ;  /* 0x0000000000007918 */ /* 0x000fde0000000000 */
[----:B------:R-:W-:-:S15]  /*0fd0*/  NOP ;  /* 0x0000000000007918 */ /* 0x000fde0000000000 */
[----:B------:R-:W-:-:S15]  /*0fe0*/  NOP ;  /* 0x0000000000007918 */ /* 0x000fde0000000000 */
[----:B------:R-:W-:-:S15]  /*0ff0*/  DSETP.GT.AND P6, PT, R20, RZ, PT ;  /* 0x000000ff1400722a */ /* 0x000fde0003fc4000 */
[----:B------:R-:W-:-:S15]  /*1000*/  NOP ;  /* 0x0000000000007918 */ /* 0x000fde0000000000 */
[----:B------:R-:W-:-:S15]  /*1010*/  NOP ;  /* 0x0000000000007918 */ /* 0x000fde0000000000 */
[----:B------:R-:W-:-:S15]  /*1020*/  NOP ;  /* 0x0000000000007918 */ /* 0x000fde0000000000 */
[----:B------:R-:W-:-:S04]  /*1030*/  NOP ;  /* 0x0000000000007918 */ /* 0x000fc80000000000 */
[----:B---3--:R-:W0:Y:S02]  /*1040*/  DSETP.NEU.AND P3, PT, R8, RZ, PT ;  /* 0x000000ff0800722a */ /* 0x008e240003f6d000 */
[----:B0-----:R-:W-:-:S15]  /*1050*/  FSEL R18, R2, RZ, !P3 ;  /* 0x000000ff02127208 */ /* 0x001fde0005800000 */
[----:B------:R-:W-:-:S15]  /*1060*/  NOP ;  /* 0x0000000000007918 */ /* 0x000fde0000000000 */
[----:B------:R-:W-:-:S15]  /*1070*/  NOP ;  /* 0x0000000000007918 */ /* 0x000fde0000000000 */
[----:B------:R-:W-:-:S15]  /*1080*/  NOP ;  /* 0x0000000000007918 */ /* 0x000fde0000000000 */
[----:B------:R-:W-:-:S02]  /*1090*/  NOP ;  /* 0x0000000000007918 */ /* 0x000fc40000000000 */
[----:B------:R0:W-:Y:S02]  /*10a0*/  DSETP.GT.AND P0, PT, R8, RZ, PT ;  /* 0x000000ff0800722a */ /* 0x0001e40003f04000 */
[----:B0-----:R-:W-:-:S15]  /*10b0*/  FSEL R8, RZ, 1.875, !P6 ;  /* 0x3ff00000ff087808 */ /* 0x001fde0007000000 */
        /* <DEDUP_REMOVED lines=16> */
[----:B0-----:R-:W-:Y:S02]  /*11c0*/  FSEL R10, R8, R3, P5 ;  /* 0x00000003080a7208 */ /* 0x001fe40002800000 */
[----:B------:R-:W0:Y:S01]  /*11d0*/  LDC.64 R8, c[0x0][0x398] ;  /* 0x0000e600ff087b82 */ /* 0x000e220000000a00 */
[----:B------:R-:W-:Y:S02]  /*11e0*/  FSEL R11, R2, RZ, !P5 ;  /* 0x000000ff020b7208 */ /* 0x000fe40006800000 */
[----:B-1----:R-:W-:-:S04]  /*11f0*/  FSEL R20, RZ, 1.875, !P6 ;  /* 0x3ff00000ff147808 */ /* 0x002fc80007000000 */
[----:B------:R-:W-:Y:S01]  /*1200*/  FSEL R20, R20, R3, P2 ;  /* 0x0000000314147208 */ /* 0x000fe20001000000 */
[----:B0-----:R-:W-:-:S04]  /*1210*/  IMAD.WIDE.U32 R8, R0, 0x8, R8 ;  /* 0x0000000800087825 */ /* 0x001fc800078e0008 */
[----:B------:R-:W-:-:S04]  /*1220*/  IMAD.WIDE.U32 R8, R12, 0x20, R8 ;  /* 0x000000200c087825 */ /* 0x000fc800078e0008 */
[----:B------:R-:W-:-:S15]  /*1230*/  IMAD.MOV.U32 R12, RZ, RZ, R11 ;  /* 0x000000ffff0c7224 */ /* 0x000fde00078e000b */
[----:B------:R-:W-:-:S15]  /*1240*/  NOP ;  /* 0x0000000000007918 */ /* 0x000fde0000000000 */
[----:B------:R-:W-:-:S14]  /*1250*/  NOP ;  /* 0x0000000000007918 */ /* 0x000fdc0000000000 */
        /* <DEDUP_REMOVED lines=8> */
[----:B------:R-:W-:Y:S02]  /*12e0*/  FSEL R24, R24, R3, P4 ;  /* 0x0000000318187208 */ /* 0x000fe40002000000 */
[----:B------:R-:W-:-:S04]  /*12f0*/  FSEL R22, RZ, 1.875, !P0 ;  /* 0x3ff00000ff167808 */ /* 0x000fc80004000000 */
[----:B------:R-:W-:-:S15]  /*1300*/  FSEL R21, R22, R3, P3 ;  /* 0x0000000316157208 */ /* 0x000fde0001800000 */
        /* <DEDUP_REMOVED lines=9> */
[----:B0-----:R-:W-:Y:S01]  /*13a0*/  FSEL R4, RZ, 1.875, !P1 ;  /* 0x3ff00000ff047808 */ /* 0x001fe20004800000 */
[----:B------:R-:W-:Y:S01]  /*13b0*/  IMAD.MOV.U32 R5, RZ, RZ, R13 ;  /* 0x000000ffff057224 */ /* 0x000fe200078e000d */
[----:B-1----:R-:W-:Y:S01]  /*13c0*/  FSEL R0, R2, RZ, !P5 ;  /* 0x000000ff02007208 */ /* 0x002fe20006800000 */
[----:B------:R-:W-:Y:S01]  /*13d0*/  IMAD.MOV.U32 R13, RZ, RZ, R10 ;  /* 0x000000ffff0d7224 */ /* 0x000fe200078e000a */
[----:B------:R-:W-:Y:S01]  /*13e0*/  FSEL R19, R4, R3, P5 ;  /* 0x0000000304137208 */ /* 0x000fe20002800000 */
[----:B------:R-:W-:-:S15]  /*13f0*/  IMAD.MOV.U32 R4, RZ, RZ, R16 ;  /* 0x000000ffff047224 */ /* 0x000fde00078e0010 */
[----:B------:R-:W-:-:S15]  /*1400*/  NOP ;  /* 0x0000000000007918 */ /* 0x000fde0000000000 */
[----:B------:R-:W-:-:S15]  /*1410*/  NOP ;  /* 0x0000000000007918 */ /* 0x000fde0000000000 */
[----:B------:R-:W-:-:S12]  /*1420*/  NOP ;  /* 0x0000000000007918 */ /* 0x000fd80000000000 */
[----:B------:R-:W0:Y:S02]  /*1430*/  DSETP.NEU.AND P0, PT, R6, RZ, PT ;  /* 0x000000ff0600722a */ /* 0x000e240003f0d000 */
[----:B0-----:R-:W-:-:S15]  /*1440*/  FSEL R2, R2, RZ, !P0 ;  /* 0x000000ff02027208 */ /* 0x001fde0004000000 */
[----:B------:R-:W-:-:S15]  /*1450*/  NOP ;  /* 0x0000000000007918 */ /* 0x000fde0000000000 */
[----:B------:R-:W-:-:S15]  /*1460*/  NOP ;  /* 0x0000000000007918 */ /* 0x000fde0000000000 */
[----:B------:R-:W-:-:S15]  /*1470*/  NOP ;  /* 0x0000000000007918 */ /* 0x000fde0000000000 */
[----:B------:R-:W-:-:S02]  /*1480*/  NOP ;  /* 0x0000000000007918 */ /* 0x000fc40000000000 */
[----:B------:R0:W1:Y:S02]  /*1490*/  DSETP.GT.AND P6, PT, R6, RZ, PT ;  /* 0x000000ff0600722a */ /* 0x0000640003fc4000 */
[----:B0-----:R-:W-:Y:S01]  /*14a0*/  IMAD.MOV.U32 R6, RZ, RZ, R15 ;  /* 0x000000ffff067224 */ /* 0x001fe200078e000f */
[----:B-1----:R-:W-:Y:S01]  /*14b0*/  @P0 FSEL R3, RZ, 1.875, !P6 ;  /* 0x3ff00000ff030808 */ /* 0x002fe20007000000 */
[----:B------:R-:W-:Y:S02]  /*14c0*/  IMAD.MOV.U32 R7, RZ, RZ, R14 ;  /* 0x000000ffff077224 */ /* 0x000fe400078e000e */
[----:B------:R-:W-:Y:S02]  /*14d0*/  IMAD.MOV.U32 R14, RZ, RZ, R23 ;  /* 0x000000ffff0e7224 */ /* 0x000fe400078e0017 */
[----:B------:R-:W-:-:S05]  /*14e0*/  IMAD.MOV.U32 R15, RZ, RZ, R24 ;  /* 0x000000ffff0f7224 */ /* 0x000fca00078e0018 */
[----:B------:R0:W-:Y:S02]  /*14f0*/  STG.E.ENL2.256 desc[UR4][R8.64], R4, R12 ;  /* 0xf8000004080c797f */ /* 0x0001e4000f121804 */
[----:B0-----:R-:W-:Y:S02]  /*1500*/  IMAD.MOV.U32 R4, RZ, RZ, R18 ;  /* 0x000000ffff047224 */ /* 0x001fe400078e0012 */
[----:B------:R-:W-:Y:S02]  /*1510*/  IMAD.MOV.U32 R5, RZ, RZ, R21 ;  /* 0x000000ffff057224 */ /* 0x000fe400078e0015 */
[----:B------:R-:W-:Y:S02]  /*1520*/  IMAD.MOV.U32 R6, RZ, RZ, R17 ;  /* 0x000000ffff067224 */ /* 0x000fe400078e0011 */
[----:B------:R-:W-:Y:S02]  /*1530*/  IMAD.MOV.U32 R7, RZ, RZ, R20 ;  /* 0x000000ffff077224 */ /* 0x000fe400078e0014 */
[----:B------:R-:W-:-:S02]  /*1540*/  IMAD.MOV.U32 R12, RZ, RZ, R0 ;  /* 0x000000ffff0c7224 */ /* 0x000fc400078e0000 */
[----:B------:R-:W-:Y:S02]  /*1550*/  IMAD.MOV.U32 R13, RZ, RZ, R19 ;  /* 0x000000ffff0d7224 */ /* 0x000fe400078e0013 */
[----:B------:R-:W-:Y:S02]  /*1560*/  IMAD.MOV.U32 R14, RZ, RZ, R2 ;  /* 0x000000ffff0e7224 */ /* 0x000fe400078e0002 */
[----:B------:R-:W-:-:S05]  /*1570*/  IMAD.MOV.U32 R15, RZ, RZ, R3 ;  /* 0x000000ffff0f7224 */ /* 0x000fca00078e0003 */
[----:B------:R-:W-:Y:S01]  /*1580*/  STG.E.ENL2.256 desc[UR4][R8.64+0x1000], R4, R12 ;  /* 0xf8008004080c797f */ /* 0x000fe2000f121804 */
[----:B------:R-:W-:Y:S05]  /*1590*/  EXIT ;  /* 0x000000000000794d */ /* 0x000fea0003800000 */
.L_x_9480:
        /* <DEDUP_REMOVED lines=14> */
.L_x_31106:


//--------------------- .text._ZN2at6native29vectorized_elementwise_kernelILi8ENS0_13BUnaryFunctorIdddZZZNS0_21heaviside_kernel_cudaERNS_18TensorIteratorBaseEENKUlvE_clEvENKUlvE4_clEvEUlddE_EESt5arrayIPcLm2EEEEviT0_T1_ --------------------------
	.section	.text._ZN2at6native29vectorized_elementwise_kernelILi8ENS0_13BUnaryFunctorIdddZZZNS0_21heaviside_kernel_cudaERNS_18TensorIteratorBaseEENKUlvE_clEvENKUlvE4_clEvEUlddE_EESt5arrayIPcLm2EEEEviT0_T1_,"ax",@progbits
	.align	128
        .global         _ZN2at6native29vectorized_elementwise_kernelILi8ENS0_13BUnaryFunctorIdddZZZNS0_21heaviside_kernel_cudaERNS_18TensorIteratorBaseEENKUlvE_clEvENKUlvE4_clEvEUlddE_EESt5arrayIPcLm2EEEEviT0_T1_
        .type           _ZN2at6native29vectorized_elementwise_kernelILi8ENS0_13BUnaryFunctorIdddZZZNS0_21heaviside_kernel_cudaERNS_18TensorIteratorBaseEENKUlvE_clEvENKUlvE4_clEvEUlddE_EESt5arrayIPcLm2EEEEviT0_T1_,@function
        .size           _ZN2at6native29vectorized_elementwise_kernelILi8ENS0_13BUnaryFunctorIdddZZZNS0_21heaviside_kernel_cudaERNS_18TensorIteratorBaseEENKUlvE_clEvENKUlvE4_clEvEUlddE_EESt5arrayIPcLm2EEEEviT0_T1_,(.L_x_31107 - _ZN2at6native29vectorized_elementwise_kernelILi8ENS0_13BUnaryFunctorIdddZZZNS0_21heaviside_kernel_cudaERNS_18TensorIteratorBaseEENKUlvE_clEvENKUlvE4_clEvEUlddE_EESt5arrayIPcLm2EEEEviT0_T1_)
        .other          _ZN2at6native29vectorized_elementwise_kernelILi8ENS0_13BUnaryFunctorIdddZZZNS0_21heaviside_kernel_cudaERNS_18TensorIteratorBaseEENKUlvE_clEvENKUlvE4_clEvEUlddE_EESt5arrayIPcLm2EEEEviT0_T1_,@"STO_CUDA_ENTRY STV_DEFAULT"
_ZN2at6native29vectorized_elementwise_kernelILi8ENS0_13BUnaryFunctorIdddZZZNS0_21heaviside_kernel_cudaERNS_18TensorIteratorBaseEENKUlvE_clEvENKUlvE4_clEvEUlddE_EESt5arrayIPcLm2EEEEviT0_T1_:
.text._ZN2at6native29vectorized_elementwise_kernelILi8ENS0_13BUnaryFunctorIdddZZZNS0_21heaviside_kernel_cudaERNS_18TensorIteratorBaseEENKUlvE_clEvENKUlvE4_clEvEUlddE_EESt5arrayIPcLm2EEEEviT0_T1_:
[----:B------:R-:W-:Y:S01]  /*0000*/  LDC R1, c[0x0][0x37c] ;  /* 0x0000df00ff017b82 */ /* 0x000fe20000000800 */
[----:B------:R-:W-:Y:S05]  /*0010*/  EXIT ;  /* 0x000000000000794d */ /* 0x000fea0003800000 */
.L_x_9481:
        /* <DEDUP_REMOVED lines=14> */
.L_x_31107:


//--------------------- .text._ZN2at6native18elementwise_kernelILi128ELi4EZNS0_15gpu_kernel_implINS0_13AUnaryFunctorIdddZZZNS0_21heaviside_kernel_cudaERNS_18TensorIteratorBaseEENKUlvE_clEvENKUlvE4_clEvEUlddE_EEEEvS5_RKT_EUliE_EEviT1_ --------------------------
	.section	.text._ZN2at6native18elementwise_kernelILi128ELi4EZNS0_15gpu_kernel_implINS0_13AUnaryFunctorIdddZZZNS0_21heaviside_kernel_cudaERNS_18TensorIteratorBaseEENKUlvE_clEvENKUlvE4_clEvEUlddE_EEEEvS5_RKT_EUliE_EEviT1_,"ax",@progbits
	.align	128
        .global         _ZN2at6native18elementwise_kernelILi128ELi4EZNS0_15gpu_kernel_implINS0_13AUnaryFunctorIdddZZZNS0_21heaviside_kernel_cudaERNS_18TensorIteratorBaseEENKUlvE_clEvENKUlvE4_clEvEUlddE_EEEEvS5_RKT_EUliE_EEviT1_
        .type           _ZN2at6native18elementwise_kernelILi128ELi4EZNS0_15gpu_kernel_implINS0_13AUnaryFunctorIdddZZZNS0_21heaviside_kernel_cudaERNS_18TensorIteratorBaseEENKUlvE_clEvENKUlvE4_clEvEUlddE_EEEEvS5_RKT_EUliE_EEviT1_,@function
        .size           _ZN2at6native18elementwise_kernelILi128ELi4EZNS0_15gpu_kernel_implINS0_13AUnaryFunctorIdddZZZNS0_21heaviside_kernel_cudaERNS_18TensorIteratorBaseEENKUlvE_clEvENKUlvE4_clEvEUlddE_EEEEvS5_RKT_EUliE_EEviT1_,(.L_x_31108 - _ZN2at6native18elementwise_kernelILi128ELi4EZNS0_15gpu_kernel_implINS0_13AUnaryFunctorIdddZZZNS0_21heaviside_kernel_cudaERNS_18TensorIteratorBaseEENKUlvE_clEvENKUlvE4_clEvEUlddE_EEEEvS5_RKT_EUliE_EEviT1_)
        .other          _ZN2at6native18elementwise_kernelILi128ELi4EZNS0_15gpu_kernel_implINS0_13AUnaryFunctorIdddZZZNS0_21heaviside_kernel_cudaERNS_18TensorIteratorBaseEENKUlvE_clEvENKUlvE4_clEvEUlddE_EEEEvS5_RKT_EUliE_EEviT1_,@"STO_CUDA_ENTRY STV_DEFAULT"
_ZN2at6native18elementwise_kernelILi128ELi4EZNS0_15gpu_kernel_implINS0_13AUnaryFunctorIdddZZZNS0_21heaviside_kernel_cudaERNS_18TensorIteratorBaseEENKUlvE_clEvENKUlvE4_clEvEUlddE_EEEEvS5_RKT_EUliE_EEviT1_:
.text._ZN2at6native18elementwise_kernelILi128ELi4EZNS0_15gpu_kernel_implINS0_13AUnaryFunctorIdddZZZNS0_21heaviside_kernel_cudaERNS_18TensorIteratorBaseEENKUlvE_clEvENKUlvE4_clEvEUlddE_EEEEvS5_RKT_EUliE_EEviT1_:
[----:B------:R-:W0:Y:S01]  /*0000*/  LDC R1, c[0x0][0x37c] ;  /* 0x0000df00ff017b82 */ /* 0x000e220000000800 */
[----:B------:R-:W1:Y:S07]  /*0010*/  S2R R17, SR_TID.X ;  /* 0x0000000000117919 */ /* 0x000e6e0000002100 */
[----:B------:R-:W2:Y:S01]  /*0020*/  S2UR UR4, SR_CTAID.X ;  /* 0x00000000000479c3 */ /* 0x000ea20000002500 */
[----:B------:R-:W3:Y:S01]  /*0030*/  LDCU UR39, c[0x0][0x388] ;  /* 0x00007100ff2777ac */ /* 0x000ee20008000800 */
[----:B------:R-:W-:Y:S01]  /*0040*/  BSSY.RECONVERGENT B7, `(.L_x_9482) ;  /* 0x0000367000077945 */ /* 0x000fe20003800200 */
[----:B------:R-:W4:Y:S01]  /*0050*/  LDCU UR5, c[0x0][0x380] ;  /* 0x00007000ff0577ac */ /* 0x000f220008000800 */
[----:B------:R-:W5:Y:S01]  /*0060*/  LDCU.64 UR6, c[0x0][0x598] ;  /* 0x0000b300ff0677ac */ /* 0x000f620008000a00 */
[----:B------:R-:W0:Y:S01]  /*0070*/  LDCU.64 UR36, c[0x0][0x358] ;  /* 0x00006b00ff2477ac */ /* 0x000e220008000a00 */
[----:B------:R-:W0:Y:S01]  /*0080*/  LDCU.U8 UR41, c[0x0][0x5a0] ;  /* 0x0000b400ff2977ac */ /* 0x000e220008000000 */
[----:B---3--:R-:W-:Y:S01]  /*0090*/  UIADD3 UR40, UPT, UPT, UR39, -0x1, URZ ;  /* 0xffffffff27287890 */ /* 0x008fe2000fffe0ff */
[----:B------:R-:W3:Y:S01]  /*00a0*/  LDCU.U8 UR42, c[0x0][0x5a1] ;  /* 0x0000b420ff2a77ac */ /* 0x000ee20008000000 */
[----:B--2---:R-:W-:Y:S01]  /*00b0*/  USHF.L.U32 UR4, UR4, 0x9, URZ ;  /* 0x0000000904047899 */ /* 0x004fe200080006ff */
[----:B-----5:R-:W2:Y:S01]  /*00c0*/  DSETP.LT.AND P0, PT, RZ, UR6, PT ;  /* 0x00000006ff007e2a */ /* 0x020ea2000bf01000 */
[----:B------:R-:W-:Y:S01]  /*00d0*/  UISETP.LT.U32.AND UP0, UPT, UR40, 0x18, UPT ;  /* 0x000000182800788c */ /* 0x000fe2000bf01070 */
[----:B--2---:R-:W-:-:S03]  /*00e0*/  FSEL R18, RZ, 1.875, !P0 ;  /* 0x3ff00000ff127808 */ /* 0x004fc60004000000 */
        /* <DEDUP_REMOVED lines=10> */
[----:B------:R-:W-:Y:S01]  /*0190*/  MOV R16, RZ ;  /* 0x000000ff00107202 */ /* 0x000fe20000000f00 */
        /* <DEDUP_REMOVED lines=296> */
.L_x_9484:
        /* <DEDUP_REMOVED lines=18> */
.L_x_9489:
[----:B------:R-:W2:Y:S02]  /*1540*/  LDG.E.U8 R2, desc[UR36][R2.64] ;  /* 0x0000002402027981 */ /* 0x000ea4000c1e1100 */
[----:B--2---:R4:W0:Y:S02]  /*1550*/  I2F.F64.U16 R4, R2 ;  /* 0x0000000200047312 */ /* 0x0048240000101800 */
[----:B0---4-:R-:W-:Y:S05]  /*1560*/  BRA `(.L_x_9491) ;  /* 0x0000000c00607947 */ /* 0x011fea0003800000 */
.L_x_9488:
        /* <DEDUP_REMOVED lines=9> */
.L_x_9493:
[----:B------:R-:W2:Y:S02]  /*1600*/  LDG.E R2, desc[UR36][R2.64] ;  /* 0x0000002402027981 */ /* 0x000ea4000c1e1900 */
[----:B--2---:R4:W0:Y:S02]  /*1610*/  I2F.F64 R4, R2 ;  /* 0x0000000200047312 */ /* 0x0048240000201c00 */
[----:B0---4-:R-:W-:Y:S05]  /*1620*/  BRA `(.L_x_9491) ;  /* 0x0000000c00307947 */ /* 0x011fea0003800000 */
.L_x_9492:
[----:B------:R-:W2:Y:S02]  /*1630*/  LDG.E.U16 R2, desc[UR36][R2.64] ;  /* 0x0000002402027981 */ /* 0x000ea4000c1e1500 */
[----:B--2---:R4:W0:Y:S02]  /*1640*/  I2F.F64.S16 R4, R2 ;  /* 0x0000000200047312 */ /* 0x0048240000101c00 */
[----:B0---4-:R-:W-:Y:S05]  /*1650*/  BRA `(.L_x_9491) ;  /* 0x0000000c00247947 */ /* 0x011fea0003800000 */
.L_x_9487:
        /* <DEDUP_REMOVED lines=10> */
.L_x_9495:
[----:B------:R-:W2:Y:S02]  /*1700*/  LDG.E.U16 R0, desc[UR36][R2.64] ;  /* 0x0000002402007981 */ /* 0x000ea4000c1e1500 */
[----:B--2---:R-:W-:-:S05]  /*1710*/  HADD2.F32 R0, -RZ, R0.H0_H0 ;  /* 0x20000000ff007230 */ /* 0x004fca0000004100 */
[----:B------:R-:W-:-:S04]  /*1720*/  FMUL.FTZ R0, R0, 1 ;  /* 0x3f80000000007820 */ /* 0x000fc80000410000 */
[----:B------:R3:W4:Y:S02]  /*1730*/  F2F.F64.F32 R4, R0 ;  /* 0x0000000000047310 */ /* 0x0007240000201800 */
[----:B---34-:R-:W-:Y:S05]  /*1740*/  BRA `(.L_x_9491) ;  /* 0x0000000800e87947 */ /* 0x018fea0003800000 */
.L_x_9494:
        /* <DEDUP_REMOVED lines=10> */
.L_x_9497:
[----:B------:R-:W2:Y:S02]  /*17f0*/  LDG.E.U16 R2, desc[UR36][R2.64] ;  /* 0x0000002402027981 */ /* 0x000ea4000c1e1500 */
[----:B--2---:R-:W-:-:S05]  /*1800*/  HADD2.F32 R0, -RZ, R2.H0_H0 ;  /* 0x20000002ff007230 */ /* 0x004fca0000004100 */
[----:B------:R-:W-:-:S04]  /*1810*/  FMUL.FTZ R0, R0, 1 ;  /* 0x3f80000000007820 */ /* 0x000fc80000410000 */
[----:B------:R4:W0:Y:S02]  /*1820*/  F2F.F64.F32 R4, R0 ;  /* 0x0000000000047310 */ /* 0x0008240000201800 */
[----:B0---4-:R-:W-:Y:S05]  /*1830*/  BRA `(.L_x_9491) ;  /* 0x0000000800ac7947 */ /* 0x011fea0003800000 */
.L_x_9496:
[----:B------:R3:W5:Y:S01]  /*1840*/  LDG.E.64 R4, desc[UR36][R2.64] ;  /* 0x0000002402047981 */ /* 0x000762000c1e1b00 */
[----:B------:R-:W-:Y:S05]  /*1850*/  BRA `(.L_x_9491) ;  /* 0x0000000800a47947 */ /* 0x000fea0003800000 */
.L_x_9486:
        /* <DEDUP_REMOVED lines=13> */
.L_x_9500:
[----:B------:R2:W5:Y:S01]  /*1930*/  LDG.E.64 R4, desc[UR36][R2.64] ;  /* 0x0000002402047981 */ /* 0x000562000c1e1b00 */
[----:B------:R-:W-:Y:S05]  /*1940*/  BRA `(.L_x_9491) ;  /* 0x0000000800687947 */ /* 0x000fea0003800000 */
.L_x_9499:
        /* <DEDUP_REMOVED lines=25> */
[----:B------:R-:W2:Y:S02]  /*1ae0*/  F2F.F64.F32 R4, R5 ;  /* 0x0000000500047310 */ /* 0x000ea40000201800 */
[----:B--2---:R-:W-:Y:S05]  /*1af0*/  BRA `(.L_x_9491) ;  /* 0x0000000400fc7947 */ /* 0x004fea0003800000 */
.L_x_9502:
        /* <DEDUP_REMOVED lines=14> */
.L_x_9501:
[----:B------:R-:W2:Y:S02]  /*1be0*/  LDG.E.U16 R0, desc[UR36][R2.64] ;  /* 0x0000002402007981 */ /* 0x000ea4000c1e1500 */
[----:B--2---:R-:W-:-:S04]  /*1bf0*/  IMAD.U32 R0, R0, 0x10000, RZ ;  /* 0x0001000000007824 */ /* 0x004fc800078e00ff */
[----:B------:R-:W-:-:S04]  /*1c00*/  FMUL.FTZ R0, R0, 1 ;  /* 0x3f80000000007820 */ /* 0x000fc80000410000 */
[----:B------:R2:W3:Y:S02]  /*1c10*/  F2F.F64.F32 R4, R0 ;  /* 0x0000000000047310 */ /* 0x0004e40000201800 */
[----:B--23--:R-:W-:Y:S05]  /*1c20*/  BRA `(.L_x_9491) ;  /* 0x0000000400b07947 */ /* 0x00cfea0003800000 */
.L_x_9498:
        /* <DEDUP_REMOVED lines=11> */
.L_x_9505:
        /* <DEDUP_REMOVED lines=21> */
.L_x_9507:
[----:B------:R-:W-:Y:S05]  /*1e30*/  BSYNC.RECONVERGENT B0 ;  /* 0x0000000000007941 */ /* 0x000fea0003800200 */
.L_x_9506:
[----:B------:R-:W-:Y:S02]  /*1e40*/  SHF.L.U32 R0, R0, 0x14, RZ ;  /* 0x0000001400007819 */ /* 0x000fe400000006ff */
[----:B------:R-:W-:-:S04]  /*1e50*/  LEA R2, R2, 0x3b800000, 0x17 ;  /* 0x3b80000002027811 */ /* 0x000fc800078eb8ff */
[----:B------:R-:W-:-:S05]  /*1e60*/  LOP3.LUT R0, R2, R0, R7, 0xfe, !PT ;  /* 0x0000000002007212 */ /* 0x000fca00078efe07 */
[----:B------:R-:W-:-:S04]  /*1e70*/  FMUL.FTZ R0, R0, 1 ;  /* 0x3f80000000007820 */ /* 0x000fc80000410000 */
[----:B------:R2:W3:Y:S02]  /*1e80*/  F2F.F64.F32 R4, R0 ;  /* 0x0000000000047310 */ /* 0x0004e40000201800 */
[----:B--23--:R-:W-:Y:S05]  /*1e90*/  BRA `(.L_x_9491) ;  /* 0x0000000400147947 */ /* 0x00cfea0003800000 */
.L_x_9504:
        /* <DEDUP_REMOVED lines=21> */
.L_x_9509:
[----:B------:R-:W-:Y:S05]  /*1ff0*/  BSYNC.RECONVERGENT B0 ;  /* 0x0000000000007941 */ /* 0x000fea0003800200 */
.L_x_9508:
[----:B------:R-:W-:Y:S01]  /*2000*/  IMAD.SHL.U32 R0, R0, 0x200000, RZ ;  /* 0x0020000000007824 */ /* 0x000fe200078e00ff */
[----:B------:R-:W-:-:S04]  /*2010*/  LEA R2, R2, 0x37800000, 0x17 ;  /* 0x3780000002027811 */ /* 0x000fc800078eb8ff */
[----:B------:R-:W-:-:S05]  /*2020*/  LOP3.LUT R0, R2, R0, R7, 0xfe, !PT ;  /* 0x0000000002007212 */ /* 0x000fca00078efe07 */
[----:B------:R-:W-:-:S04]  /*2030*/  FMUL.FTZ R0, R0, 1 ;  /* 0x3f80000000007820 */ /* 0x000fc80000410000 */
[----:B------:R2:W3:Y:S02]  /*2040*/  F2F.F64.F32 R4, R0 ;  /* 0x0000000000047310 */ /* 0x0004e40000201800 */
[----:B--23--:R-:W-:Y:S05]  /*2050*/  BRA `(.L_x_9491) ;  /* 0x0000000000a47947 */ /* 0x00cfea0003800000 */
.L_x_9503:
[----:B------:R-:W-:-:S09]  /*2060*/  UISETP.NE.AND UP0, UPT, UR4, 0x1c, UPT ;  /* 0x0000001c0400788c */ /* 0x000fd2000bf05270 */
[----:B------:R-:W-:Y:S05]  /*2070*/  BRA.U !UP0, `(.L_x_9510) ;  /* 0x0000000108947547 */ /* 0x000fea000b800000 */
[----:B------:R-:W-:-:S09]  /*2080*/  UISETP.NE.AND UP0, UPT, UR4, 0x1d, UPT ;  /* 0x0000001d0400788c */ /* 0x000fd2000bf05270 */
[----:B------:R-:W-:Y:S05]  /*2090*/  BRA.U !UP0, `(.L_x_9511) ;  /* 0x0000000108807547 */ /* 0x000fea000b800000 */
[----:B------:R-:W-:-:S09]  /*20a0*/  UISETP.NE.AND UP0, UPT, UR4, 0x2c, UPT ;  /* 0x0000002c0400788c */ /* 0x000fd2000bf05270 */
[----:B------:R-:W-:Y:S05]  /*20b0*/  BRA.U !UP0, `(.L_x_9512) ;  /* 0x0000000108487547 */ /* 0x000fea000b800000 */
.L_x_9490:
        /* <DEDUP_REMOVED lines=16> */
.L_x_9513:
[----:B------:R-:W-:Y:S01]  /*21c0*/  CS2R R4, SRZ ;  /* 0x0000000000047805 */ /* 0x000fe2000001ff00 */
[----:B------:R-:W-:Y:S06]  /*21d0*/  BRA `(.L_x_9491) ;  /* 0x0000000000447947 */ /* 0x000fec0003800000 */
.L_x_9512:
        /* <DEDUP_REMOVED lines=12> */
.L_x_9511:
[----:B------:R-:W2:Y:S02]  /*22a0*/  LDG.E.64 R4, desc[UR36][R2.64] ;  /* 0x0000002402047981 */ /* 0x000ea4000c1e1b00 */
[----:B--2---:R-:W2:Y:S02]  /*22b0*/  I2F.F64.U64 R4, R4 ;  /* 0x0000000400047312 */ /* 0x004ea40000301800 */
[----:B--2---:R-:W-:Y:S05]  /*22c0*/  BRA `(.L_x_9491) ;  /* 0x0000000000087947 */ /* 0x004fea0003800000 */
.L_x_9510:
[----:B------:R-:W2:Y:S02]  /*22d0*/  LDG.E R2, desc[UR36][R2.64] ;  /* 0x0000002402027981 */ /* 0x000ea4000c1e1900 */
[----:B--2---:R0:W1:Y:S02]  /*22e0*/  I2F.F64.U32 R4, R2 ;  /* 0x0000000200047312 */ /* 0x0040640000201800 */
.L_x_9491:
[----:B------:R-:W-:Y:S05]  /*22f0*/  BSYNC.RECONVERGENT B6 ;  /* 0x0000000000067941 */ /* 0x000fea0003800200 */
.L_x_9485:
[----:B------:R-:W0:Y:S01]  /*2300*/  LDCU.64 UR6, c[0x0][0x580] ;  /* 0x0000b000ff0677ac */ /* 0x000e220008000a00 */
[----:B------:R-:W4:Y:S01]  /*2310*/  LDCU.64 UR8, c[0x0][0x598] ;  /* 0x0000b300ff0877ac */ /* 0x000f220008000a00 */
[----:B------:R-:W-:-:S04]  /*2320*/  UPRMT UR4, UR41, 0x9910, URZ ;  /* 0x0000991029047896 */ /* 0x000fc800080000ff */
[----:B------:R-:W-:Y:S01]  /*2330*/  UISETP.GT.AND UP0, UPT, UR4, 0x9, UPT ;  /* 0x000000090400788c */ /* 0x000fe2000bf04270 */
[----:B0-23--:R-:W-:Y:S01]  /*2340*/  IADD3 R2, P1, PT, R16, UR6, RZ ;  /* 0x0000000610027c10 */ /* 0x00dfe2000ff3e0ff */
[----:B----4-:R-:W1:Y:S04]  /*2350*/  DSETP.NEU.AND P0, PT, RZ, UR8, PT ;  /* 0x00000008ff007e2a */ /* 0x010e68000bf0d000 */
[----:B------:R-:W-:Y:S01]  /*2360*/  IMAD.X R3, RZ, RZ, UR7, P1 ;  /* 0x00000007ff037e24 */ /* 0x000fe200088e06ff */
[----:B-1---5:R-:W-:Y:S02]  /*2370*/  FSEL R4, R4, RZ, !P0 ;  /* 0x000000ff04047208 */ /* 0x022fe40004000000 */
        /* <DEDUP_REMOVED lines=13> */
.L_x_9517:
[----:B------:R-:W0:Y:S02]  /*2450*/  F2I.S64.F64.TRUNC R4, R4 ;  /* 0x0000000400047311 */ /* 0x000e24000030d900 */
[----:B0-----:R-:W-:-:S05]  /*2460*/  MOV R7, R4 ;  /* 0x0000000400077202 */ /* 0x001fca0000000f00 */
[----:B------:R0:W-:Y:S01]  /*2470*/  STG.E.U8 desc[UR36][R2.64], R7 ;  /* 0x0000000702007986 */ /* 0x0001e2000c101124 */
[----:B------:R-:W-:Y:S05]  /*2480*/  BRA `(.L_x_9519) ;  /* 0x0000001000847947 */ /* 0x000fea0003800000 */
.L_x_9516:
        /* <DEDUP_REMOVED lines=9> */
.L_x_9521:
[----:B------:R-:W0:Y:S02]  /*2520*/  F2I.F64.TRUNC R5, R4 ;  /* 0x0000000400057311 */ /* 0x000e24000030d100 */
[----:B0-----:R0:W-:Y:S01]  /*2530*/  STG.E desc[UR36][R2.64], R5 ;  /* 0x0000000502007986 */ /* 0x0011e2000c101924 */
[----:B------:R-:W-:Y:S05]  /*2540*/  BRA `(.L_x_9519) ;  /* 0x0000001000547947 */ /* 0x000fea0003800000 */
.L_x_9520:
[----:B------:R-:W0:Y:S02]  /*2550*/  F2I.F64.TRUNC R5, R4 ;  /* 0x0000000400057311 */ /* 0x000e24000030d100 */
[----:B0-----:R0:W-:Y:S01]  /*2560*/  STG.E.U16 desc[UR36][R2.64], R5 ;  /* 0x0000000502007986 */ /* 0x0011e2000c101524 */
[----:B------:R-:W-:Y:S05]  /*2570*/  BRA `(.L_x_9519) ;  /* 0x0000001000487947 */ /* 0x000fea0003800000 */
.L_x_9515:
        /* <DEDUP_REMOVED lines=17> */
.L_x_9523:
        /* <DEDUP_REMOVED lines=12> */
.L_x_9522:
        /* <DEDUP_REMOVED lines=18> */
.L_x_9525:
        /* <DEDUP_REMOVED lines=13> */
.L_x_9524:
[----:B------:R0:W-:Y:S01]  /*2940*/  STG.E.64 desc[UR36][R2.64], R4 ;  /* 0x0000000402007986 */ /* 0x0001e2000c101b24 */
[----:B------:R-:W-:Y:S05]  /*2950*/  BRA `(.L_x_9519) ;  /* 0x0000000c00507947 */ /* 0x000fea0003800000 */
.L_x_9514:
        /* <DEDUP_REMOVED lines=12> */
.L_x_9528:
[----:B------:R-:W-:-:S05]  /*2a20*/  CS2R R6, SRZ ;  /* 0x0000000000067805 */ /* 0x000fca000001ff00 */
[----:B------:R0:W-:Y:S01]  /*2a30*/  STG.E.128 desc[UR36][R2.64], R4 ;  /* 0x0000000402007986 */ /* 0x0001e2000c101d24 */
[----:B------:R-:W-:Y:S05]  /*2a40*/  BRA `(.L_x_9519) ;  /* 0x0000000c00147947 */ /* 0x000fea0003800000 */
.L_x_9527:
        /* <DEDUP_REMOVED lines=27> */
.L_x_9532:
[----:B------:R-:W-:Y:S05]  /*2c00*/  BSYNC.RECONVERGENT B0 ;  /* 0x0000000000007941 */ /* 0x000fea0003800200 */
.L_x_9531:
[----:B------:R-:W-:-:S05]  /*2c10*/  LOP3.LUT R7, R0, 0x80, R7, 0xf8, !PT ;  /* 0x0000008000077812 */ /* 0x000fca00078ef807 */
[----:B------:R0:W-:Y:S01]  /*2c20*/  STG.E.U8 desc[UR36][R2.64], R7 ;  /* 0x0000000702007986 */ /* 0x0001e2000c101124 */
[----:B------:R-:W-:Y:S05]  /*2c30*/  BRA `(.L_x_9519) ;  /* 0x0000000800987947 */ /* 0x000fea0003800000 */
.L_x_9530:
        /* <DEDUP_REMOVED lines=23> */
.L_x_9534:
[----:B------:R-:W-:Y:S05]  /*2db0*/  BSYNC.RECONVERGENT B0 ;  /* 0x0000000000007941 */ /* 0x000fea0003800200 */
.L_x_9533:
[----:B------:R-:W-:-:S05]  /*2dc0*/  LOP3.LUT R7, R0, 0x80, R7, 0xf8, !PT ;  /* 0x0000008000077812 */ /* 0x000fca00078ef807 */
[----:B------:R0:W-:Y:S01]  /*2dd0*/  STG.E.U8 desc[UR36][R2.64], R7 ;  /* 0x0000000702007986 */ /* 0x0001e2000c101124 */
[----:B------:R-:W-:Y:S05]  /*2de0*/  BRA `(.L_x_9519) ;  /* 0x00000008002c7947 */ /* 0x000fea0003800000 */
.L_x_9529:
        /* <DEDUP_REMOVED lines=12> */
.L_x_9526:
        /* <DEDUP_REMOVED lines=11> */
.L_x_9537:
        /* <DEDUP_REMOVED lines=21> */
.L_x_9540:
[----:B------:R-:W-:-:S04]  /*30b0*/  SHF.R.U32.HI R0, RZ, 0x14, R7 ;  /* 0x00000014ff007819 */ /* 0x000fc80000011607 */
[----:B------:R-:W-:-:S04]  /*30c0*/  LOP3.LUT R0, R0, 0x1, RZ, 0xc0, !PT ;  /* 0x0000000100007812 */ /* 0x000fc800078ec0ff */
[----:B------:R-:W-:-:S04]  /*30d0*/  IADD3 R0, PT, PT, R7, 0x487ffff, R0 ;  /* 0x0487ffff07007810 */ /* 0x000fc80007ffe000 */
[----:B------:R-:W-:-:S04]  /*30e0*/  SHF.R.U32.HI R0, RZ, 0x14, R0 ;  /* 0x00000014ff007819 */ /* 0x000fc80000011600 */
[----:B------:R-:W-:-:S07]  /*30f0*/  LOP3.LUT R4, R0, 0xff, RZ, 0xc0, !PT ;  /* 0x000000ff00047812 */ /* 0x000fce00078ec0ff */
.L_x_9541:
[----:B------:R-:W-:-:S04]  /*3100*/  SHF.R.U32.HI R5, RZ, 0x18, R7 ;  /* 0x00000018ff057819 */ /* 0x000fc80000011607 */
[----:B------:R-:W-:-:S04]  /*3110*/  LOP3.LUT R4, R4, 0x80, R5, 0xf8, !PT ;  /* 0x0000008004047812 */ /* 0x000fc800078ef805 */
[----:B------:R-:W-:-:S07]  /*3120*/  PRMT R0, R4, 0x7610, R0 ;  /* 0x0000761004007816 */ /* 0x000fce0000000000 */
.L_x_9539:
[----:B------:R-:W-:Y:S05]  /*3130*/  BSYNC.RECONVERGENT B0 ;  /* 0x0000000000007941 */ /* 0x000fea0003800200 */
.L_x_9538:
[----:B------:R4:W-:Y:S01]  /*3140*/  STG.E.U8 desc[UR36][R2.64], R0 ;  /* 0x0000000002007986 */ /* 0x0009e2000c101124 */
[----:B------:R-:W-:Y:S05]  /*3150*/  BRA `(.L_x_9519) ;  /* 0x0000000400507947 */ /* 0x000fea0003800000 */
.L_x_9536:
        /* <DEDUP_REMOVED lines=21> */
.L_x_9544:
[----:B------:R-:W-:-:S04]  /*32b0*/  SHF.R.U32.HI R0, RZ, 0x15, R7 ;  /* 0x00000015ff007819 */ /* 0x000fc80000011607 */
[----:B------:R-:W-:-:S04]  /*32c0*/  LOP3.LUT R0, R0, 0x1, RZ, 0xc0, !PT ;  /* 0x0000000100007812 */ /* 0x000fc800078ec0ff */
[----:B------:R-:W-:-:S04]  /*32d0*/  IADD3 R0, PT, PT, R7, 0x88fffff, R0 ;  /* 0x088fffff07007810 */ /* 0x000fc80007ffe000 */
[----:B------:R-:W-:-:S04]  /*32e0*/  SHF.R.U32.HI R0, RZ, 0x15, R0 ;  /* 0x00000015ff007819 */ /* 0x000fc80000011600 */
[----:B------:R-:W-:-:S07]  /*32f0*/  LOP3.LUT R4, R0, 0xff, RZ, 0xc0, !PT ;  /* 0x000000ff00047812 */ /* 0x000fce00078ec0ff */
.L_x_9545:
[----:B------:R-:W-:-:S04]  /*3300*/  SHF.R.U32.HI R5, RZ, 0x18, R7 ;  /* 0x00000018ff057819 */ /* 0x000fc80000011607 */
[----:B------:R-:W-:-:S04]  /*3310*/  LOP3.LUT R4, R4, 0x80, R5, 0xf8, !PT ;  /* 0x0000008004047812 */ /* 0x000fc800078ef805 */
[----:B------:R-:W-:-:S07]  /*3320*/  PRMT R0, R4, 0x7610, R0 ;  /* 0x0000761004007816 */ /* 0x000fce0000000000 */
.L_x_9543:
[----:B------:R-:W-:Y:S05]  /*3330*/  BSYNC.RECONVERGENT B0 ;  /* 0x0000000000007941 */ /* 0x000fea0003800200 */
.L_x_9542:
[----:B------:R3:W-:Y:S01]  /*3340*/  STG.E.U8 desc[UR36][R2.64], R0 ;  /* 0x0000000002007986 */ /* 0x0007e2000c101124 */
[----:B------:R-:W-:Y:S05]  /*3350*/  BRA `(.L_x_9519) ;  /* 0x0000000000d07947 */ /* 0x000fea0003800000 */
.L_x_9535:
[----:B------:R-:W-:-:S09]  /*3360*/  UISETP.NE.AND UP0, UPT, UR4, 0x1c, UPT ;  /* 0x0000001c0400788c */ /* 0x000fd2000bf05270 */
[----:B------:R-:W-:Y:S05]  /*3370*/  BRA.U !UP0, `(.L_x_9546) ;  /* 0x0000000108c07547 */ /* 0x000fea000b800000 */
[----:B------:R-:W-:-:S09]  /*3380*/  UISETP.NE.AND UP0, UPT, UR4, 0x1d, UPT ;  /* 0x0000001d0400788c */ /* 0x000fd2000bf05270 */
[----:B------:R-:W-:Y:S05]  /*3390*/  BRA.U !UP0, `(.L_x_9547) ;  /* 0x0000000108ac7547 */ /* 0x000fea000b800000 */
[----:B------:R-:W-:-:S09]  /*33a0*/  UISETP.NE.AND UP0, UPT, UR4, 0x2c, UPT ;  /* 0x0000002c0400788c */ /* 0x000fd2000bf05270 */
[----:B------:R-:W-:Y:S05]  /*33b0*/  BRA.U !UP0, `(.L_x_9548) ;  /* 0x0000000108447547 */ /* 0x000fea000b800000 */
.L_x_9518:
        /* <DEDUP_REMOVED lines=16> */
.L_x_9549:
[----:B------:R-:W-:Y:S05]  /*34c0*/  BRA `(.L_x_9519) ;  /* 0x0000000000747947 */ /* 0x000fea0003800000 */
.L_x_9548:
        /* <DEDUP_REMOVED lines=24> */
.L_x_9547:
[----:B------:R-:W0:Y:S02]  /*3650*/  F2I.U64.F64.TRUNC R4, R4 ;  /* 0x0000000400047311 */ /* 0x000e24000030d800 */
[----:B0-----:R1:W-:Y:S01]  /*3660*/  STG.E.64 desc[UR36][R2.64], R4 ;  /* 0x0000000402007986 */ /* 0x0013e2000c101b24 */
[----:B------:R-:W-:Y:S05]  /*3670*/  BRA `(.L_x_9519) ;  /* 0x0000000000087947 */ /* 0x000fea0003800000 */
.L_x_9546:
[----:B------:R-:W0:Y:S02]  /*3680*/  F2I.U32.F64.TRUNC R5, R4 ;  /* 0x0000000400057311 */ /* 0x000e24000030d000 */
[----:B0-----:R0:W-:Y:S02]  /*3690*/  STG.E desc[UR36][R2.64], R5 ;  /* 0x0000000502007986 */ /* 0x0011e4000c101924 */
.L_x_9519:
[----:B------:R-:W-:-:S07]  /*36a0*/  VIADD R17, R17, 0x80 ;  /* 0x0000008011117836 */ /* 0x000fce0000000000 */
.L_x_9483:
[----:B------:R-:W-:Y:S05]  /*36b0*/  BSYNC.RECONVERGENT B7 ;  /* 0x0000000000077941 */ /* 0x000fea0003800200 */
.L_x_9482:
        /* <DEDUP_REMOVED lines=307> */
.L_x_9552:
[----:B------:R-:W1:Y:S01]  /*49f0*/  LDCU.64 UR6, c[0x0][0x588] ;  /* 0x0000b100ff0677ac */ /* 0x000e620008000a00 */
[----:B------:R-:W-:Y:S01]  /*4a00*/  BSSY.RECONVERGENT B6, `(.L_x_9553) ;  /* 0x00000ec000067945 */ /* 0x000fe20003800200 */
[----:B------:R-:W-:-:S04]  /*4a10*/  UPRMT UR4, UR42, 0x9910, URZ ;  /* 0x000099102a047896 */ /* 0x000fc800080000ff */
[----:B------:R-:W-:Y:S01]  /*4a20*/  UISETP.GT.AND UP0, UPT, UR4, 0x9, UPT ;  /* 0x000000090400788c */ /* 0x000fe2000bf04270 */
[----:B-12---:R-:W-:-:S05]  /*4a30*/  IADD3 R2, P0, PT, R0, UR6, RZ ;  /* 0x0000000600027c10 */ /* 0x006fca000ff1e0ff */
        /* <DEDUP_REMOVED lines=13> */
.L_x_9557:
[----:B------:R-:W2:Y:S02]  /*4b10*/  LDG.E.U8 R2, desc[UR36][R2.64] ;  /* 0x0000002402027981 */ /* 0x000ea4000c1e1100 */
[----:B--2---:R4:W0:Y:S02]  /*4b20*/  I2F.F64.U16 R4, R2 ;  /* 0x0000000200047312 */ /* 0x0048240000101800 */
[----:B0---4-:R-:W-:Y:S05]  /*4b30*/  BRA `(.L_x_9559) ;  /* 0x0000000c00607947 */ /* 0x011fea0003800000 */
.L_x_9556:
        /* <DEDUP_REMOVED lines=9> */
.L_x_9561:
[----:B------:R-:W2:Y:S02]  /*4bd0*/  LDG.E R2, desc[UR36][R2.64] ;  /* 0x0000002402027981 */ /* 0x000ea4000c1e1900 */
[----:B--2---:R4:W0:Y:S02]  /*4be0*/  I2F.F64 R4, R2 ;  /* 0x0000000200047312 */ /* 0x0048240000201c00 */
[----:B0---4-:R-:W-:Y:S05]  /*4bf0*/  BRA `(.L_x_9559) ;  /* 0x0000000c00307947 */ /* 0x011fea0003800000 */
.L_x_9560:
[----:B------:R-:W2:Y:S02]  /*4c00*/  LDG.E.U16 R2, desc[UR36][R2.64] ;  /* 0x0000002402027981 */ /* 0x000ea4000c1e1500 */
[----:B--2---:R4:W0:Y:S02]  /*4c10*/  I2F.F64.S16 R4, R2 ;  /* 0x0000000200047312 */ /* 0x0048240000101c00 */
[----:B0---4-:R-:W-:Y:S05]  /*4c20*/  BRA `(.L_x_9559) ;  /* 0x0000000c00247947 */ /* 0x011fea0003800000 */
.L_x_9555:
        /* <DEDUP_REMOVED lines=10> */
.L_x_9563:
[----:B------:R-:W2:Y:S02]  /*4cd0*/  LDG.E.U16 R0, desc[UR36][R2.64] ;  /* 0x0000002402007981 */ /* 0x000ea4000c1e1500 */
[----:B--2---:R-:W-:-:S05]  /*4ce0*/  HADD2.F32 R0, -RZ, R0.H0_H0 ;  /* 0x20000000ff007230 */ /* 0x004fca0000004100 */
[----:B------:R-:W-:-:S04]  /*4cf0*/  FMUL.FTZ R0, R0, 1 ;  /* 0x3f80000000007820 */ /* 0x000fc80000410000 */
[----:B------:R3:W4:Y:S02]  /*4d00*/  F2F.F64.F32 R4, R0 ;  /* 0x0000000000047310 */ /* 0x0007240000201800 */
[----:B---34-:R-:W-:Y:S05]  /*4d10*/  BRA `(.L_x_9559) ;  /* 0x0000000800e87947 */ /* 0x018fea0003800000 */
.L_x_9562:
        /* <DEDUP_REMOVED lines=10> */
.L_x_9565:
[----:B------:R-:W2:Y:S02]  /*4dc0*/  LDG.E.U16 R2, desc[UR36][R2.64] ;  /* 0x0000002402027981 */ /* 0x000ea4000c1e1500 */
[----:B--2---:R-:W-:-:S05]  /*4dd0*/  HADD2.F32 R0, -RZ, R2.H0_H0 ;  /* 0x20000002ff007230 */ /* 0x004fca0000004100 */
[----:B------:R-:W-:-:S04]  /*4de0*/  FMUL.FTZ R0, R0, 1 ;  /* 0x3f80000000007820 */ /* 0x000fc80000410000 */
[----:B------:R4:W0:Y:S02]  /*4df0*/  F2F.F64.F32 R4, R0 ;  /* 0x0000000000047310 */ /* 0x0008240000201800 */
[----:B0---4-:R-:W-:Y:S05]  /*4e00*/  BRA `(.L_x_9559) ;  /* 0x0000000800ac7947 */ /* 0x011fea0003800000 */
.L_x_9564:
[----:B------:R3:W5:Y:S01]  /*4e10*/  LDG.E.64 R4, desc[UR36][R2.64] ;  /* 0x0000002402047981 */ /* 0x000762000c1e1b00 */
[----:B------:R-:W-:Y:S05]  /*4e20*/  BRA `(.L_x_9559) ;  /* 0x0000000800a47947 */ /* 0x000fea0003800000 */
.L_x_9554:
        /* <DEDUP_REMOVED lines=13> */
.L_x_9568:
[----:B------:R0:W5:Y:S01]  /*4f00*/  LDG.E.64 R4, desc[UR36][R2.64] ;  /* 0x0000002402047981 */ /* 0x000162000c1e1b00 */
[----:B------:R-:W-:Y:S05]  /*4f10*/  BRA `(.L_x_9559) ;  /* 0x0000000800687947 */ /* 0x000fea0003800000 */
.L_x_9567:
        /* <DEDUP_REMOVED lines=27> */
.L_x_9570:
        /* <DEDUP_REMOVED lines=14> */
.L_x_9569:
[----:B------:R-:W2:Y:S02]  /*51b0*/  LDG.E.U16 R0, desc[UR36][R2.64] ;  /* 0x0000002402007981 */ /* 0x000ea4000c1e1500 */
[----:B--2---:R-:W-:-:S05]  /*51c0*/  SHF.L.U32 R0, R0, 0x10, RZ ;  /* 0x0000001000007819 */ /* 0x004fca00000006ff */
[----:B------:R-:W-:-:S04]  /*51d0*/  FMUL.FTZ R0, R0, 1 ;  /* 0x3f80000000007820 */ /* 0x000fc80000410000 */
[----:B------:R0:W1:Y:S02]  /*51e0*/  F2F.F64.F32 R4, R0 ;  /* 0x0000000000047310 */ /* 0x0000640000201800 */
[----:B01----:R-:W-:Y:S05]  /*51f0*/  BRA `(.L_x_9559) ;  /* 0x0000000400b07947 */ /* 0x003fea0003800000 */
.L_x_9566:
        /* <DEDUP_REMOVED lines=11> */
.L_x_9573:
        /* <DEDUP_REMOVED lines=21> */
.L_x_9575:
[----:B------:R-:W-:Y:S05]  /*5400*/  BSYNC.RECONVERGENT B0 ;  /* 0x0000000000007941 */ /* 0x000fea0003800200 */
.L_x_9574:
[----:B------:R-:W-:Y:S01]  /*5410*/  IMAD.SHL.U32 R0, R0, 0x100000, RZ ;  /* 0x0010000000007824 */ /* 0x000fe200078e00ff */
[----:B------:R-:W-:-:S04]  /*5420*/  LEA R2, R2, 0x3b800000, 0x17 ;  /* 0x3b80000002027811 */ /* 0x000fc800078eb8ff */
[----:B------:R-:W-:-:S05]  /*5430*/  LOP3.LUT R0, R2, R0, R7, 0xfe, !PT ;  /* 0x0000000002007212 */ /* 0x000fca00078efe07 */
[----:B------:R-:W-:-:S04]  /*5440*/  FMUL.FTZ R0, R0, 1 ;  /* 0x3f80000000007820 */ /* 0x000fc80000410000 */
[----:B------:R3:W4:Y:S02]  /*5450*/  F2F.F64.F32 R4, R0 ;  /* 0x0000000000047310 */ /* 0x0007240000201800 */
[----:B---34-:R-:W-:Y:S05]  /*5460*/  BRA `(.L_x_9559) ;  /* 0x0000000400147947 */ /* 0x018fea0003800000 */
.L_x_9572:
        /* <DEDUP_REMOVED lines=21> */
.L_x_9577:
[----:B------:R-:W-:Y:S05]  /*55c0*/  BSYNC.RECONVERGENT B0 ;  /* 0x0000000000007941 */ /* 0x000fea0003800200 */
.L_x_9576:
[----:B------:R-:W-:Y:S02]  /*55d0*/  SHF.L.U32 R0, R0, 0x15, RZ ;  /* 0x0000001500007819 */ /* 0x000fe400000006ff */
[----:B------:R-:W-:-:S04]  /*55e0*/  LEA R2, R2, 0x37800000, 0x17 ;  /* 0x3780000002027811 */ /* 0x000fc800078eb8ff */
[----:B------:R-:W-:-:S05]  /*55f0*/  LOP3.LUT R0, R2, R0, R7, 0xfe, !PT ;  /* 0x0000000002007212 */ /* 0x000fca00078efe07 */
[----:B------:R-:W-:-:S04]  /*5600*/  FMUL.FTZ R0, R0, 1 ;  /* 0x3f80000000007820 */ /* 0x000fc80000410000 */
[----:B------:R3:W4:Y:S02]  /*5610*/  F2F.F64.F32 R4, R0 ;  /* 0x0000000000047310 */ /* 0x0007240000201800 */
[----:B---34-:R-:W-:Y:S05]  /*5620*/  BRA `(.L_x_9559) ;  /* 0x0000000000a47947 */ /* 0x018fea0003800000 */
.L_x_9571:
        /* <DEDUP_REMOVED lines=16> */
[----:B------:R3:W4:Y:S02]  /*5730*/  @P0 F2F.F64.F32 R4, R0 ;  /* 0x0000000000040310 */ /* 0x0007240000201800 */
[----:B---34-:R-:W-:Y:S05]  /*5740*/  BRA `(.L_x_9559) ;  /* 0x00000000005c7947 */ /* 0x018fea0003800000 */
.L_x_9558:
        /* <DEDUP_REMOVED lines=16> */
.L_x_9580:
[----:B------:R-:W-:Y:S01]  /*5850*/  CS2R R4, SRZ ;  /* 0x0000000000047805 */ /* 0x000fe2000001ff00 */
[----:B------:R-:W-:Y:S06]  /*5860*/  BRA `(.L_x_9559) ;  /* 0x0000000000147947 */ /* 0x000fec0003800000 */
.L_x_9579:
[----:B------:R-:W2:Y:S02]  /*5870*/  LDG.E.64 R4, desc[UR36][R2.64] ;  /* 0x0000002402047981 */ /* 0x000ea4000c1e1b00 */
[----:B--2---:R-:W3:Y:S02]  /*5880*/  I2F.F64.U64 R4, R4 ;  /* 0x0000000400047312 */ /* 0x004ee40000301800 */
[----:B---3--:R-:W-:Y:S05]  /*5890*/  BRA `(.L_x_9559) ;  /* 0x0000000000087947 */ /* 0x008fea0003800000 */
.L_x_9578:
[----:B------:R-:W2:Y:S02]  /*58a0*/  LDG.E R2, desc[UR36][R2.64] ;  /* 0x0000002402027981 */ /* 0x000ea4000c1e1900 */
[----:B--2---:R1:W2:Y:S02]  /*58b0*/  I2F.F64.U32 R4, R2 ;  /* 0x0000000200047312 */ /* 0x0042a40000201800 */
.L_x_9559:
[----:B------:R-:W-:Y:S05]  /*58c0*/  BSYNC.RECONVERGENT B6 ;  /* 0x0000000000067941 */ /* 0x000fea0003800200 */
.L_x_9553:
[----:B------:R-:W0:Y:S01]  /*58d0*/  LDCU.64 UR6, c[0x0][0x580] ;  /* 0x0000b000ff0677ac */ /* 0x000e220008000a00 */
[----:B------:R-:W4:Y:S01]  /*58e0*/  LDCU.64 UR8, c[0x0][0x598] ;  /* 0x0000b300ff0877ac */ /* 0x000f220008000a00 */
[----:B------:R-:W-:-:S04]  /*58f0*/  UPRMT UR4, UR41, 0x9910, URZ ;  /* 0x0000991029047896 */ /* 0x000fc800080000ff */
[----:B------:R-:W-:Y:S01]  /*5900*/  UISETP.GT.AND UP0, UPT, UR4, 0x9, UPT ;  /* 0x000000090400788c */ /* 0x000fe2000bf04270 */
[----:B01-3--:R-:W-:Y:S01]  /*5910*/  IADD3 R2, P0, PT, R16, UR6, RZ ;  /* 0x0000000610027c10 */ /* 0x00bfe2000ff1e0ff */
[----:B----4-:R-:W2:Y:S04]  /*5920*/  DSETP.NEU.AND P1, PT, RZ, UR8, PT ;  /* 0x00000008ff007e2a */ /* 0x010ea8000bf2d000 */
[----:B------:R-:W-:Y:S01]  /*5930*/  IMAD.X R3, RZ, RZ, UR7, P0 ;  /* 0x00000007ff037e24 */ /* 0x000fe200080e06ff */
[----:B--2--5:R-:W-:Y:S02]  /*5940*/  FSEL R4, R4, RZ, !P1 ;  /* 0x000000ff04047208 */ /* 0x024fe40004800000 */
        /* <DEDUP_REMOVED lines=13> */
.L_x_9584:
[----:B------:R-:W0:Y:S02]  /*5a20*/  F2I.S64.F64.TRUNC R4, R4 ;  /* 0x0000000400047311 */ /* 0x000e24000030d900 */
[----:B0-----:R-:W-:-:S05]  /*5a30*/  MOV R7, R4 ;  /* 0x0000000400077202 */ /* 0x001fca0000000f00 */
[----:B------:R3:W-:Y:S01]  /*5a40*/  STG.E.U8 desc[UR36][R2.64], R7 ;  /* 0x0000000702007986 */ /* 0x0007e2000c101124 */
[----:B------:R-:W-:Y:S05]  /*5a50*/  BRA `(.L_x_9586) ;  /* 0x0000001000807947 */ /* 0x000fea0003800000 */
.L_x_9583:
        /* <DEDUP_REMOVED lines=9> */
.L_x_9588:
[----:B------:R-:W0:Y:S02]  /*5af0*/  F2I.F64.TRUNC R5, R4 ;  /* 0x0000000400057311 */ /* 0x000e24000030d100 */
[----:B0-----:R2:W-:Y:S01]  /*5b00*/  STG.E desc[UR36][R2.64], R5 ;  /* 0x0000000502007986 */ /* 0x0015e2000c101924 */
[----:B------:R-:W-:Y:S05]  /*5b10*/  BRA `(.L_x_9586) ;  /* 0x0000001000507947 */ /* 0x000fea0003800000 */
.L_x_9587:
[----:B------:R-:W0:Y:S02]  /*5b20*/  F2I.F64.TRUNC R5, R4 ;  /* 0x0000000400057311 */ /* 0x000e24000030d100 */
[----:B0-----:R0:W-:Y:S01]  /*5b30*/  STG.E.U16 desc[UR36][R2.64], R5 ;  /* 0x0000000502007986 */ /* 0x0011e2000c101524 */
[----:B------:R-:W-:Y:S05]  /*5b40*/  BRA `(.L_x_9586) ;  /* 0x0000001000447947 */ /* 0x000fea0003800000 */
.L_x_9582:
        /* <DEDUP_REMOVED lines=17> */
.L_x_9590:
        /* <DEDUP_REMOVED lines=12> */
.L_x_9589:
        /* <DEDUP_REMOVED lines=18> */
.L_x_9592:
        /* <DEDUP_REMOVED lines=13> */
.L_x_9591:
[----:B------:R0:W-:Y:S01]  /*5f10*/  STG.E.64 desc[UR36][R2.64], R4 ;  /* 0x0000000402007986 */ /* 0x0001e2000c101b24 */
[----:B------:R-:W-:Y:S05]  /*5f20*/  BRA `(.L_x_9586) ;  /* 0x0000000c004c7947 */ /* 0x000fea0003800000 */
.L_x_9581:
        /* <DEDUP_REMOVED lines=13> */
.L_x_9596:
        /* <DEDUP_REMOVED lines=26> */
.L_x_9599:
[----:B------:R-:W-:-:S04]  /*61a0*/  SHF.R.U32.HI R5, RZ, 0x18, R7 ;  /* 0x00000018ff057819 */ /* 0x000fc80000011607 */
[----:B------:R-:W-:-:S07]  /*61b0*/  LOP3.LUT R0, R0, 0x80, R5, 0xf8, !PT ;  /* 0x0000008000007812 */ /* 0x000fce00078ef805 */
.L_x_9598:
[----:B------:R-:W-:Y:S05]  /*61c0*/  BSYNC.RECONVERGENT B0 ;  /* 0x0000000000007941 */ /* 0x000fea0003800200 */
.L_x_9597:
[----:B------:R0:W-:Y:S01]  /*61d0*/  STG.E.U8 desc[UR36][R2.64], R0 ;  /* 0x0000000002007986 */ /* 0x0001e2000c101124 */
[----:B------:R-:W-:Y:S05]  /*61e0*/  BRA `(.L_x_9586) ;  /* 0x00000008009c7947 */ /* 0x000fea0003800000 */
.L_x_9595:
        /* <DEDUP_REMOVED lines=26> */
.L_x_9602:
[----:B------:R-:W-:-:S04]  /*6390*/  SHF.R.U32.HI R5, RZ, 0x18, R7 ;  /* 0x00000018ff057819 */ /* 0x000fc80000011607 */
[----:B------:R-:W-:-:S07]  /*63a0*/  LOP3.LUT R0, R0, 0x80, R5, 0xf8, !PT ;  /* 0x0000008000007812 */ /* 0x000fce00078ef805 */
.L_x_9601:
[----:B------:R-:W-:Y:S05]  /*63b0*/  BSYNC.RECONVERGENT B0 ;  /* 0x0000000000007941 */ /* 0x000fea0003800200 */
.L_x_9600:
[----:B------:R0:W-:Y:S01]  /*63c0*/  STG.E.U8 desc[UR36][R2.64], R0 ;  /* 0x0000000002007986 */ /* 0x0001e2000c101124 */
[----:B------:R-:W-:Y:S05]  /*63d0*/  BRA `(.L_x_9586) ;  /* 0x0000000800207947 */ /* 0x000fea0003800000 */
.L_x_9594:
        /* <DEDUP_REMOVED lines=30> */
.L_x_9604:
[----:B------:R-:W0:Y:S02]  /*65c0*/  F2I.U64.F64.TRUNC R4, R4 ;  /* 0x0000000400047311 */ /* 0x000e24000030d800 */
[----:B0-----:R0:W-:Y:S01]  /*65d0*/  STG.E.64 desc[UR36][R2.64], R4 ;  /* 0x0000000402007986 */ /* 0x0011e2000c101b24 */
[----:B------:R-:W-:Y:S05]  /*65e0*/  BRA `(.L_x_9586) ;  /* 0x00000004009c7947 */ /* 0x000fea0003800000 */
.L_x_9603:
[----:B------:R-:W0:Y:S02]  /*65f0*/  F2I.U32.F64.TRUNC R5, R4 ;  /* 0x0000000400057311 */ /* 0x000e24000030d000 */
[----:B0-----:R0:W-:Y:S01]  /*6600*/  STG.E desc[UR36][R2.64], R5 ;  /* 0x0000000502007986 */ /* 0x0011e2000c101924 */
[----:B------:R-:W-:Y:S05]  /*6610*/  BRA `(.L_x_9586) ;  /* 0x0000000400907947 */ /* 0x000fea0003800000 */
.L_x_9593:
        /* <DEDUP_REMOVED lines=10> */
.L_x_9606:
[----:B------:R-:W-:-:S05]  /*66c0*/  CS2R R6, SRZ ;  /* 0x0000000000067805 */ /* 0x000fca000001ff00 */
[----:B------:R0:W-:Y:S01]  /*66d0*/  STG.E.128 desc[UR36][R2.64], R4 ;  /* 0x0000000402007986 */ /* 0x0001e2000c101d24 */
[----:B------:R-:W-:Y:S05]  /*66e0*/  BRA `(.L_x_9586) ;  /* 0x00000004005c7947 */ /* 0x000fea0003800000 */
.L_x_9605:
[----:B------:R-:W-:-:S09]  /*66f0*/  UISETP.NE.AND UP0, UPT, UR4, 0xf, UPT ;  /* 0x0000000f0400788c */ /* 0x000fd2000bf05270 */
[----:B------:R-:W-:Y:S05]  /*6700*/  BRA.U !UP0, `(.L_x_9607) ;  /* 0x0000000508287547 */ /* 0x000fea000b800000 */
[----:B------:R-:W-:-:S09]  /*6710*/  UISETP.NE.AND UP0, UPT, UR4, 0x17, UPT ;  /* 0x000000170400788c */ /* 0x000fd2000bf05270 */
[----:B------:R-:W-:Y:S05]  /*6720*/  BRA.U !UP0, `(.L_x_9608) ;  /* 0x0000000108b07547 */ /* 0x000fea000b800000 */
[----:B------:R-:W-:-:S09]  /*6730*/  UISETP.NE.AND UP0, UPT, UR4, 0x18, UPT ;  /* 0x000000180400788c */ /* 0x000fd2000bf05270 */
[----:B------:R-:W-:Y:S05]  /*6740*/  BRA.U !UP0, `(.L_x_9609) ;  /* 0x0000000108447547 */ /* 0x000fea000b800000 */
.L_x_9585:
[----:B------:R-:W-:Y:S01]  /*6750*/  MOV R2, 0x0 ;  /* 0x0000000000027802 */ /* 0x000fe20000000f00 */
[----:B------:R-:W0:Y:S01]  /*6760*/  LDCU.64 UR4, c[0x4][0x188] ;  /* 0x01003100ff0477ac */ /* 0x000e220008000a00 */
[----:B------:R-:W-:Y:S02]  /*6770*/  HFMA2 R8, -RZ, RZ, 0, 6.020069122314453125e-06 ;  /* 0x00000065ff087431 */ /* 0x000fe400000001ff */
        /* <DEDUP_REMOVED lines=13> */
.L_x_9610:
[----:B------:R-:W-:Y:S05]  /*6850*/  BRA `(.L_x_9586) ;  /* 0x0000000400007947 */ /* 0x000fea0003800000 */
.L_x_9609:
        /* <DEDUP_REMOVED lines=21> */
.L_x_9612:
[----:B------:R-:W-:Y:S05]  /*69b0*/  BSYNC.RECONVERGENT B0 ;  /* 0x0000000000007941 */ /* 0x000fea0003800200 */
.L_x_9611:
[----:B------:R-:W-:-:S05]  /*69c0*/  LOP3.LUT R7, R0, 0x80, R7, 0xf8, !PT ;  /* 0x0000008000077812 */ /* 0x000fca00078ef807 */
[----:B------:R0:W-:Y:S01]  /*69d0*/  STG.E.U8 desc[UR36][R2.64], R7 ;  /* 0x0000000702007986 */ /* 0x0001e2000c101124 */
[----:B------:R-:W-:Y:S05]  /*69e0*/  BRA `(.L_x_9586) ;  /* 0x00000000009c7947 */ /* 0x000fea0003800000 */
.L_x_9608:
        /* <DEDUP_REMOVED lines=20> */
.L_x_9614:
[----:B------:R-:W-:Y:S02]  /*6b30*/  ISETP.GT.U32.AND P0, PT, R6, 0x7f800000, PT ;  /* 0x7f8000000600780c */ /* 0x000fe40003f04070 */
[----:B------:R-:W-:-:S04]  /*6b40*/  MOV R0, 0x7f ;  /* 0x0000007f00007802 */ /* 0x000fc80000000f00 */
[----:B------:R-:W-:-:S07]  /*6b50*/  SEL R0, R0, 0x7c, P0 ;  /* 0x0000007c00007807 */ /* 0x000fce0000000000 */
.L_x_9615:
[----:B------:R-:W-:Y:S05]  /*6b60*/  BSYNC.RECONVERGENT B0 ;  /* 0x0000000000007941 */ /* 0x000fea0003800200 */
.L_x_9613:
[----:B------:R-:W-:-:S04]  /*6b70*/  SHF.R.U32.HI R5, RZ, 0x18, R7 ;  /* 0x00000018ff057819 */ /* 0x000fc80000011607 */
[----:B------:R-:W-:-:S05]  /*6b80*/  LOP3.LUT R5, R0, 0x80, R5, 0xf8, !PT ;  /* 0x0000008000057812 */ /* 0x000fca00078ef805 */
[----:B------:R0:W-:Y:S01]  /*6b90*/  STG.E.U8 desc[UR36][R2.64], R5 ;  /* 0x0000000502007986 */ /* 0x0001e2000c101124 */
[----:B------:R-:W-:Y:S05]  /*6ba0*/  BRA `(.L_x_9586) ;  /* 0x00000000002c7947 */ /* 0x000fea0003800000 */
.L_x_9607:
        /* <DEDUP_REMOVED lines=11> */
.L_x_9586:
[----:B------:R-:W-:-:S07]  /*6c60*/  VIADD R17, R17, 0x80 ;  /* 0x0000008011117836 */ /* 0x000fce0000000000 */
.L_x_9551:
[----:B------:R-:W-:Y:S05]  /*6c70*/  BSYNC.RECONVERGENT B7 ;  /* 0x0000000000077941 */ /* 0x000fea0003800200 */
.L_x_9550:
        /* <DEDUP_REMOVED lines=307> */
.L_x_9618:
        /* <DEDUP_REMOVED lines=18> */
.L_x_9623:
[----:B------:R-:W2:Y:S02]  /*80d0*/  LDG.E.U8 R2, desc[UR36][R2.64] ;  /* 0x0000002402027981 */ /* 0x000ea4000c1e1100 */
[----:B--2---:R0:W1:Y:S02]  /*80e0*/  I2F.F64.U16 R4, R2 ;  /* 0x0000000200047312 */ /* 0x0040640000101800 */
[----:B01----:R-:W-:Y:S05]  /*80f0*/  BRA `(.L_x_9625) ;  /* 0x0000000c00607947 */ /* 0x003fea0003800000 */
.L_x_9622:
        /* <DEDUP_REMOVED lines=9> */
.L_x_9627:
[----:B------:R-:W2:Y:S02]  /*8190*/  LDG.E R2, desc[UR36][R2.64] ;  /* 0x0000002402027981 */ /* 0x000ea4000c1e1900 */
[----:B--2---:R0:W1:Y:S02]  /*81a0*/  I2F.F64 R4, R2 ;  /* 0x0000000200047312 */ /* 0x0040640000201c00 */
[----:B01----:R-:W-:Y:S05]  /*81b0*/  BRA `(.L_x_9625) ;  /* 0x0000000c00307947 */ /* 0x003fea0003800000 */
.L_x_9626:
[----:B------:R-:W2:Y:S02]  /*81c0*/  LDG.E.U16 R2, desc[UR36][R2.64] ;  /* 0x0000002402027981 */ /* 0x000ea4000c1e1500 */
[----:B--2---:R0:W1:Y:S02]  /*81d0*/  I2F.F64.S16 R4, R2 ;  /* 0x0000000200047312 */ /* 0x0040640000101c00 */
[----:B01----:R-:W-:Y:S05]  /*81e0*/  BRA `(.L_x_9625) ;  /* 0x0000000c00247947 */ /* 0x003fea0003800000 */
.L_x_9621:
        /* <DEDUP_REMOVED lines=10> */
.L_x_9629:
[----:B------:R-:W2:Y:S02]  /*8290*/  LDG.E.U16 R0, desc[UR36][R2.64] ;  /* 0x0000002402007981 */ /* 0x000ea4000c1e1500 */
[----:B--2---:R-:W-:-:S05]  /*82a0*/  HADD2.F32 R0, -RZ, R0.H0_H0 ;  /* 0x20000000ff007230 */ /* 0x004fca0000004100 */
[----:B------:R-:W-:-:S04]  /*82b0*/  FMUL.FTZ R0, R0, 1 ;  /* 0x3f80000000007820 */ /* 0x000fc80000410000 */
[----:B------:R1:W2:Y:S02]  /*82c0*/  F2F.F64.F32 R4, R0 ;  /* 0x0000000000047310 */ /* 0x0002a40000201800 */
[----:B-12---:R-:W-:Y:S05]  /*82d0*/  BRA `(.L_x_9625) ;  /* 0x0000000800e87947 */ /* 0x006fea0003800000 */
.L_x_9628:
        /* <DEDUP_REMOVED lines=10> */
.L_x_9631:
[----:B------:R-:W2:Y:S02]  /*8380*/  LDG.E.U16 R2, desc[UR36][R2.64] ;  /* 0x0000002402027981 */ /* 0x000ea4000c1e1500 */
[----:B--2---:R-:W-:-:S05]  /*8390*/  HADD2.F32 R0, -RZ, R2.H0_H0 ;  /* 0x20000002ff007230 */ /* 0x004fca0000004100 */
[----:B------:R-:W-:-:S04]  /*83a0*/  FMUL.FTZ R0, R0, 1 ;  /* 0x3f80000000007820 */ /* 0x000fc80000410000 */
[----:B------:R1:W2:Y:S02]  /*83b0*/  F2F.F64.F32 R4, R0 ;  /* 0x0000000000047310 */ /* 0x0002a40000201800 */
[----:B-12---:R-:W-:Y:S05]  /*83c0*/  BRA `(.L_x_9625) ;  /* 0x0000000800ac7947 */ /* 0x006fea0003800000 */
.L_x_9630:
[----:B------:R0:W5:Y:S01]  /*83d0*/  LDG.E.64 R4, desc[UR36][R2.64] ;  /* 0x0000002402047981 */ /* 0x000162000c1e1b00 */
[----:B------:R-:W-:Y:S05]  /*83e0*/  BRA `(.L_x_9625) ;  /* 0x0000000800a47947 */ /* 0x000fea0003800000 */
.L_x_9620:
        /* <DEDUP_REMOVED lines=13> */
.L_x_9634:
[----:B------:R1:W5:Y:S01]  /*84c0*/  LDG.E.64 R4, desc[UR36][R2.64] ;  /* 0x0000002402047981 */ /* 0x000362000c1e1b00 */
[----:B------:R-:W-:Y:S05]  /*84d0*/  BRA `(.L_x_9625) ;  /* 0x0000000800687947 */ /* 0x000fea0003800000 */
.L_x_9633:
        /* <DEDUP_REMOVED lines=27> */
.L_x_9636:
        /* <DEDUP_REMOVED lines=14> */
.L_x_9635:
[----:B------:R-:W2:Y:S02]  /*8770*/  LDG.E.U16 R0, desc[UR36][R2.64] ;  /* 0x0000002402007981 */ /* 0x000ea4000c1e1500 */
[----:B--2---:R-:W-:-:S04]  /*8780*/  IMAD.U32 R0, R0, 0x10000, RZ ;  /* 0x0001000000007824 */ /* 0x004fc800078e00ff */
[----:B------:R-:W-:-:S04]  /*8790*/  FMUL.FTZ R0, R0, 1 ;  /* 0x3f80000000007820 */ /* 0x000fc80000410000 */
[----:B------:R2:W3:Y:S02]  /*87a0*/  F2F.F64.F32 R4, R0 ;  /* 0x0000000000047310 */ /* 0x0004e40000201800 */
[----:B--23--:R-:W-:Y:S05]  /*87b0*/  BRA `(.L_x_9625) ;  /* 0x0000000400b07947 */ /* 0x00cfea0003800000 */
.L_x_9632:
        /* <DEDUP_REMOVED lines=11> */
.L_x_9639:
        /* <DEDUP_REMOVED lines=21> */
.L_x_9641:
[----:B------:R-:W-:Y:S05]  /*89c0*/  BSYNC.RECONVERGENT B0 ;  /* 0x0000000000007941 */ /* 0x000fea0003800200 */
.L_x_9640:
[----:B------:R-:W-:Y:S02]  /*89d0*/  SHF.L.U32 R0, R0, 0x14, RZ ;  /* 0x0000001400007819 */ /* 0x000fe400000006ff */
[----:B------:R-:W-:-:S04]  /*89e0*/  LEA R2, R2, 0x3b800000, 0x17 ;  /* 0x3b80000002027811 */ /* 0x000fc800078eb8ff */
[----:B------:R-:W-:-:S05]  /*89f0*/  LOP3.LUT R0, R2, R0, R7, 0xfe, !PT ;  /* 0x0000000002007212 */ /* 0x000fca00078efe07 */
[----:B------:R-:W-:-:S04]  /*8a00*/  FMUL.FTZ R0, R0, 1 ;  /* 0x3f80000000007820 */ /* 0x000fc80000410000 */
[----:B------:R4:W0:Y:S02]  /*8a10*/  F2F.F64.F32 R4, R0 ;  /* 0x0000000000047310 */ /* 0x0008240000201800 */
[----:B0---4-:R-:W-:Y:S05]  /*8a20*/  BRA `(.L_x_9625) ;  /* 0x0000000400147947 */ /* 0x011fea0003800000 */
.L_x_9638:
        /* <DEDUP_REMOVED lines=21> */
.L_x_9643:
[----:B------:R-:W-:Y:S05]  /*8b80*/  BSYNC.RECONVERGENT B0 ;  /* 0x0000000000007941 */ /* 0x000fea0003800200 */
.L_x_9642:
[----:B------:R-:W-:Y:S01]  /*8b90*/  IMAD.SHL.U32 R0, R0, 0x200000, RZ ;  /* 0x0020000000007824 */ /* 0x000fe200078e00ff */
[----:B------:R-:W-:-:S04]  /*8ba0*/  LEA R2, R2, 0x37800000, 0x17 ;  /* 0x3780000002027811 */ /* 0x000fc800078eb8ff */
[----:B------:R-:W-:-:S05]  /*8bb0*/  LOP3.LUT R0, R2, R0, R7, 0xfe, !PT ;  /* 0x0000000002007212 */ /* 0x000fca00078efe07 */
[----:B------:R-:W-:-:S04]  /*8bc0*/  FMUL.FTZ R0, R0, 1 ;  /* 0x3f80000000007820 */ /* 0x000fc80000410000 */
[----:B------:R4:W0:Y:S02]  /*8bd0*/  F2F.F64.F32 R4, R0 ;  /* 0x0000000000047310 */ /* 0x0008240000201800 */
[----:B0---4-:R-:W-:Y:S05]  /*8be0*/  BRA `(.L_x_9625) ;  /* 0x0000000000a47947 */ /* 0x011fea0003800000 */
.L_x_9637:
        /* <DEDUP_REMOVED lines=16> */
[----:B------:R4:W0:Y:S02]  /*8cf0*/  @P0 F2F.F64.F32 R4, R0 ;  /* 0x0000000000040310 */ /* 0x0008240000201800 */
[----:B0---4-:R-:W-:Y:S05]  /*8d00*/  BRA `(.L_x_9625) ;  /* 0x00000000005c7947 */ /* 0x011fea0003800000 */
.L_x_9624:
        /* <DEDUP_REMOVED lines=16> */
.L_x_9646:
[----:B------:R-:W-:Y:S01]  /*8e10*/  CS2R R4, SRZ ;  /* 0x0000000000047805 */ /* 0x000fe2000001ff00 */
[----:B------:R-:W-:Y:S06]  /*8e20*/  BRA `(.L_x_9625) ;  /* 0x0000000000147947 */ /* 0x000fec0003800000 */
.L_x_9645:
[----:B------:R-:W2:Y:S02]  /*8e30*/  LDG.E.64 R4, desc[UR36][R2.64] ;  /* 0x0000002402047981 */ /* 0x000ea4000c1e1b00 */
[----:B--2---:R-:W4:Y:S02]  /*8e40*/  I2F.F64.U64 R4, R4 ;  /* 0x0000000400047312 */ /* 0x004f240000301800 */
[----:B----4-:R-:W-:Y:S05]  /*8e50*/  BRA `(.L_x_9625) ;  /* 0x0000000000087947 */ /* 0x010fea0003800000 */
.L_x_9644:
[----:B------:R-:W2:Y:S02]  /*8e60*/  LDG.E R2, desc[UR36][R2.64] ;  /* 0x0000002402027981 */ /* 0x000ea4000c1e1900 */
[----:B--2---:R2:W3:Y:S02]  /*8e70*/  I2F.F64.U32 R4, R2 ;  /* 0x0000000200047312 */ /* 0x0044e40000201800 */
.L_x_9625:
[----:B------:R-:W-:Y:S05]  /*8e80*/  BSYNC.RECONVERGENT B6 ;  /* 0x0000000000067941 */ /* 0x000fea0003800200 */
.L_x_9619:
[----:B------:R-:W0:Y:S01]  /*8e90*/  LDCU.64 UR6, c[0x0][0x580] ;  /* 0x0000b000ff0677ac */ /* 0x000e220008000a00 */
[----:B------:R-:W4:Y:S01]  /*8ea0*/  LDCU.64 UR8, c[0x0][0x598] ;  /* 0x0000b300ff0877ac */ /* 0x000f220008000a00 */
[----:B------:R-:W-:-:S04]  /*8eb0*/  UPRMT UR4, UR41, 0x9910, URZ ;  /* 0x0000991029047896 */ /* 0x000fc800080000ff */
[----:B------:R-:W-:Y:S01]  /*8ec0*/  UISETP.GT.AND UP0, UPT, UR4, 0x9, UPT ;  /* 0x000000090400788c */ /* 0x000fe2000bf04270 */
[----:B012---:R-:W-:Y:S01]  /*8ed0*/  IADD3 R2, P0, PT, R16, UR6, RZ ;  /* 0x0000000610027c10 */ /* 0x007fe2000ff1e0ff */
[----:B----4-:R-:W3:Y:S03]  /*8ee0*/  DSETP.NEU.AND P1, PT, RZ, UR8, PT ;  /* 0x00000008ff007e2a */ /* 0x010ee6000bf2d000 */
[----:B------:R-:W-:Y:S02]  /*8ef0*/  IADD3.X R3, PT, PT, RZ, UR7, RZ, P0, !PT ;  /* 0x00000007ff037c10 */ /* 0x000fe400087fe4ff */
[----:B---3-5:R-:W-:Y:S02]  /*8f00*/  FSEL R4, R4, RZ, !P1 ;  /* 0x000000ff04047208 */ /* 0x028fe40004800000 */
        /* <DEDUP_REMOVED lines=13> */
.L_x_9650:
[----:B------:R-:W0:Y:S02]  /*8fe0*/  F2I.S64.F64.TRUNC R4, R4 ;  /* 0x0000000400047311 */ /* 0x000e24000030d900 */
[----:B0-----:R-:W-:-:S05]  /*8ff0*/  IMAD.MOV.U32 R7, RZ, RZ, R4 ;  /* 0x000000ffff077224 */ /* 0x001fca00078e0004 */
[----:B------:R0:W-:Y:S01]  /*9000*/  STG.E.U8 desc[UR36][R2.64], R7 ;  /* 0x0000000702007986 */ /* 0x0001e2000c101124 */
[----:B------:R-:W-:Y:S05]  /*9010*/  BRA `(.L_x_9652) ;  /* 0x0000001000807947 */ /* 0x000fea0003800000 */
.L_x_9649:
        /* <DEDUP_REMOVED lines=9> */
.L_x_9654:
[----:B------:R-:W0:Y:S02]  /*90b0*/  F2I.F64.TRUNC R5, R4 ;  /* 0x0000000400057311 */ /* 0x000e24000030d100 */
[----:B0-----:R0:W-:Y:S01]  /*90c0*/  STG.E desc[UR36][R2.64], R5 ;  /* 0x0000000502007986 */ /* 0x0011e2000c101924 */
[----:B------:R-:W-:Y:S05]  /*90d0*/  BRA `(.L_x_9652) ;  /* 0x0000001000507947 */ /* 0x000fea0003800000 */
.L_x_9653:
[----:B------:R-:W0:Y:S02]  /*90e0*/  F2I.F64.TRUNC R5, R4 ;  /* 0x0000000400057311 */ /* 0x000e24000030d100 */
[----:B0-----:R0:W-:Y:S01]  /*90f0*/  STG.E.U16 desc[UR36][R2.64], R5 ;  /* 0x0000000502007986 */ /* 0x0011e2000c101524 */
[----:B------:R-:W-:Y:S05]  /*9100*/  BRA `(.L_x_9652) ;  /* 0x0000001000447947 */ /* 0x000fea0003800000 */
.L_x_9648:
        /* <DEDUP_REMOVED lines=17> */
.L_x_9656:
        /* <DEDUP_REMOVED lines=12> */
.L_x_9655:
        /* <DEDUP_REMOVED lines=18> */
.L_x_9658:
        /* <DEDUP_REMOVED lines=13> */
.L_x_9657:
[----:B------:R0:W-:Y:S01]  /*94d0*/  STG.E.64 desc[UR36][R2.64], R4 ;  /* 0x0000000402007986 */ /* 0x0001e2000c101b24 */
[----:B------:R-:W-:Y:S05]  /*94e0*/  BRA `(.L_x_9652) ;  /* 0x0000000c004c7947 */ /* 0x000fea0003800000 */
.L_x_9647:
        /* <DEDUP_REMOVED lines=13> */
.L_x_9662:
        /* <DEDUP_REMOVED lines=26> */
.L_x_9665:
[----:B------:R-:W-:-:S04]  /*9760*/  SHF.R.U32.HI R5, RZ, 0x18, R7 ;  /* 0x00000018ff057819 */ /* 0x000fc80000011607 */
[----:B------:R-:W-:-:S07]  /*9770*/  LOP3.LUT R0, R0, 0x80, R5, 0xf8, !PT ;  /* 0x0000008000007812 */ /* 0x000fce00078ef805 */
.L_x_9664:
[----:B------:R-:W-:Y:S05]  /*9780*/  BSYNC.RECONVERGENT B0 ;  /* 0x0000000000007941 */ /* 0x000fea0003800200 */
.L_x_9663:
[----:B------:R3:W-:Y:S01]  /*9790*/  STG.E.U8 desc[UR36][R2.64], R0 ;  /* 0x0000000002007986 */ /* 0x0007e2000c101124 */
[----:B------:R-:W-:Y:S05]  /*97a0*/  BRA `(.L_x_9652) ;  /* 0x00000008009c7947 */ /* 0x000fea0003800000 */
.L_x_9661:
        /* <DEDUP_REMOVED lines=26> */
.L_x_9668:
[----:B------:R-:W-:-:S04]  /*9950*/  SHF.R.U32.HI R5, RZ, 0x18, R7 ;  /* 0x00000018ff057819 */ /* 0x000fc80000011607 */
[----:B------:R-:W-:-:S07]  /*9960*/  LOP3.LUT R0, R0, 0x80, R5, 0xf8, !PT ;  /* 0x0000008000007812 */ /* 0x000fce00078ef805 */
.L_x_9667:
[----:B------:R-:W-:Y:S05]  /*9970*/  BSYNC.RECONVERGENT B0 ;  /* 0x0000000000007941 */ /* 0x000fea0003800200 */
.L_x_9666:
[----:B------:R0:W-:Y:S01]  /*9980*/  STG.E.U8 desc[UR36][R2.64], R0 ;  /* 0x0000000002007986 */ /* 0x0001e2000c101124 */
[----:B------:R-:W-:Y:S05]  /*9990*/  BRA `(.L_x_9652) ;  /* 0x0000000800207947 */ /* 0x000fea0003800000 */
.L_x_9660:
        /* <DEDUP_REMOVED lines=30> */
.L_x_9670:
[----:B------:R-:W0:Y:S02]  /*9b80*/  F2I.U64.F64.TRUNC R4, R4 ;  /* 0x0000000400047311 */ /* 0x000e24000030d800 */
[----:B0-----:R1:W-:Y:S01]  /*9b90*/  STG.E.64 desc[UR36][R2.64], R4 ;  /* 0x0000000402007986 */ /* 0x0013e2000c101b24 */
[----:B------:R-:W-:Y:S05]  /*9ba0*/  BRA `(.L_x_9652) ;  /* 0x00000004009c7947 */ /* 0x000fea0003800000 */
.L_x_9669:
[----:B------:R-:W0:Y:S02]  /*9bb0*/  F2I.U32.F64.TRUNC R5, R4 ;  /* 0x0000000400057311 */ /* 0x000e24000030d000 */
[----:B0-----:R0:W-:Y:S01]  /*9bc0*/  STG.E desc[UR36][R2.64], R5 ;  /* 0x0000000502007986 */ /* 0x0011e2000c101924 */
[----:B------:R-:W-:Y:S05]  /*9bd0*/  BRA `(.L_x_9652) ;  /* 0x0000000400907947 */ /* 0x000fea0003800000 */
.L_x_9659:
        /* <DEDUP_REMOVED lines=10> */
.L_x_9672:
[----:B------:R-:W-:-:S05]  /*9c80*/  CS2R R6, SRZ ;  /* 0x0000000000067805 */ /* 0x000fca000001ff00 */
[----:B------:R0:W-:Y:S01]  /*9c90*/  STG.E.128 desc[UR36][R2.64], R4 ;  /* 0x0000000402007986 */ /* 0x0001e2000c101d24 */
[----:B------:R-:W-:Y:S05]  /*9ca0*/  BRA `(.L_x_9652) ;  /* 0x00000004005c7947 */ /* 0x000fea0003800000 */
.L_x_9671:
[----:B------:R-:W-:-:S09]  /*9cb0*/  UISETP.NE.AND UP0, UPT, UR4, 0xf, UPT ;  /* 0x0000000f0400788c */ /* 0x000fd2000bf05270 */
[----:B------:R-:W-:Y:S05]  /*9cc0*/  BRA.U !UP0, `(.L_x_9673) ;  /* 0x0000000508287547 */ /* 0x000fea000b800000 */
[----:B------:R-:W-:-:S09]  /*9cd0*/  UISETP.NE.AND UP0, UPT, UR4, 0x17, UPT ;  /* 0x000000170400788c */ /* 0x000fd2000bf05270 */
[----:B------:R-:W-:Y:S05]  /*9ce0*/  BRA.U !UP0, `(.L_x_9674) ;  /* 0x0000000108b07547 */ /* 0x000fea000b800000 */
[----:B------:R-:W-:-:S09]  /*9cf0*/  UISETP.NE.AND UP0, UPT, UR4, 0x18, UPT ;  /* 0x000000180400788c */ /* 0x000fd2000bf05270 */
[----:B------:R-:W-:Y:S05]  /*9d00*/  BRA.U !UP0, `(.L_x_9675) ;  /* 0x0000000108447547 */ /* 0x000fea000b800000 */
.L_x_9651:
        /* <DEDUP_REMOVED lines=16> */
.L_x_9676:
[----:B------:R-:W-:Y:S05]  /*9e10*/  BRA `(.L_x_9652) ;  /* 0x0000000400007947 */ /* 0x000fea0003800000 */
.L_x_9675:
        /* <DEDUP_REMOVED lines=21> */
.L_x_9678:
[----:B------:R-:W-:Y:S05]  /*9f70*/  BSYNC.RECONVERGENT B0 ;  /* 0x0000000000007941 */ /* 0x000fea0003800200 */
.L_x_9677:
[----:B------:R-:W-:-:S05]  /*9f80*/  LOP3.LUT R7, R0, 0x80, R7, 0xf8, !PT ;  /* 0x0000008000077812 */ /* 0x000fca00078ef807 */
[----:B------:R0:W-:Y:S01]  /*9f90*/  STG.E.U8 desc[UR36][R2.64], R7 ;  /* 0x0000000702007986 */ /* 0x0001e2000c101124 */
[----:B------:R-:W-:Y:S05]  /*9fa0*/  BRA `(.L_x_9652) ;  /* 0x00000000009c7947 */ /* 0x000fea0003800000 */
.L_x_9674:
        /* <DEDUP_REMOVED lines=20> */
.L_x_9680:
[----:B------:R-:W-:Y:S01]  /*a0f0*/  IMAD.MOV.U32 R0, RZ, RZ, 0x7f ;  /* 0x0000007fff007424 */ /* 0x000fe200078e00ff */
[----:B------:R-:W-:-:S04]  /*a100*/  ISETP.GT.U32.AND P0, PT, R6, 0x7f800000, PT ;  /* 0x7f8000000600780c */ /* 0x000fc80003f04070 */
[----:B------:R-:W-:-:S09]  /*a110*/  SEL R0, R0, 0x7c, P0 ;  /* 0x0000007c00007807 */ /* 0x000fd20000000000 */
.L_x_9681:
[----:B------:R-:W-:Y:S05]  /*a120*/  BSYNC.RECONVERGENT B0 ;  /* 0x0000000000007941 */ /* 0x000fea0003800200 */
.L_x_9679:
[----:B------:R-:W-:-:S04]  /*a130*/  SHF.R.U32.HI R5, RZ, 0x18, R7 ;  /* 0x00000018ff057819 */ /* 0x000fc80000011607 */
[----:B------:R-:W-:-:S05]  /*a140*/  LOP3.LUT R5, R0, 0x80, R5, 0xf8, !PT ;  /* 0x0000008000057812 */ /* 0x000fca00078ef805 */
[----:B------:R0:W-:Y:S01]  /*a150*/  STG.E.U8 desc[UR36][R2.64], R5 ;  /* 0x0000000502007986 */ /* 0x0001e2000c101124 */
[----:B------:R-:W-:Y:S05]  /*a160*/  BRA `(.L_x_9652) ;  /* 0x00000000002c7947 */ /* 0x000fea0003800000 */
.L_x_9673:
        /* <DEDUP_REMOVED lines=11> */
.L_x_9652:
[----:B------:R-:W-:-:S07]  /*a220*/  IADD3 R17, PT, PT, R17, 0x80, RZ ;  /* 0x0000008011117810 */ /* 0x000fce0007ffe0ff */
.L_x_9617:
[----:B------:R-:W-:Y:S05]  /*a230*/  BSYNC.RECONVERGENT B7 ;  /* 0x0000000000077941 */ /* 0x000fea0003800200 */
.L_x_9616:
        /* <DEDUP_REMOVED lines=306> */
.L_x_9682:
        /* <DEDUP_REMOVED lines=20> */
.L_x_9687:
[----:B------:R-:W2:Y:S02]  /*b6a0*/  LDG.E.U8 R2, desc[UR36][R4.64] ;  /* 0x0000002404027981 */ /* 0x000ea4000c1e1100 */
[----:B--2---:R-:W0:Y:S02]  /*b6b0*/  I2F.F64.U16 R2, R2 ;  /* 0x0000000200027312 */ /* 0x004e240000101800 */
[----:B0-----:R-:W-:Y:S05]  /*b6c0*/  BRA `(.L_x_9689) ;  /* 0x0000000c00607947 */ /* 0x001fea0003800000 */
.L_x_9686:
        /* <DEDUP_REMOVED lines=9> */
.L_x_9691:
[----:B------:R-:W2:Y:S02]  /*b760*/  LDG.E R2, desc[UR36][R4.64] ;  /* 0x0000002404027981 */ /* 0x000ea4000c1e1900 */
[----:B--2---:R-:W0:Y:S02]  /*b770*/  I2F.F64 R2, R2 ;  /* 0x0000000200027312 */ /* 0x004e240000201c00 */
[----:B0-----:R-:W-:Y:S05]  /*b780*/  BRA `(.L_x_9689) ;  /* 0x0000000c00307947 */ /* 0x001fea0003800000 */
.L_x_9690:
[----:B------:R-:W2:Y:S02]  /*b790*/  LDG.E.U16 R2, desc[UR36][R4.64] ;  /* 0x0000002404027981 */ /* 0x000ea4000c1e1500 */
[----:B--2---:R-:W0:Y:S02]  /*b7a0*/  I2F.F64.S16 R2, R2 ;  /* 0x0000000200027312 */ /* 0x004e240000101c00 */
[----:B0-----:R-:W-:Y:S05]  /*b7b0*/  BRA `(.L_x_9689) ;  /* 0x0000000c00247947 */ /* 0x001fea0003800000 */
.L_x_9685:
        /* <DEDUP_REMOVED lines=10> */
.L_x_9693:
[----:B------:R-:W2:Y:S02]  /*b860*/  LDG.E.U16 R0, desc[UR36][R4.64] ;  /* 0x0000002404007981 */ /* 0x000ea4000c1e1500 */
[----:B--2---:R-:W-:-:S05]  /*b870*/  HADD2.F32 R0, -RZ, R0.H0_H0 ;  /* 0x20000000ff007230 */ /* 0x004fca0000004100 */
[----:B------:R-:W-:-:S04]  /*b880*/  FMUL.FTZ R0, R0, 1 ;  /* 0x3f80000000007820 */ /* 0x000fc80000410000 */
[----:B------:R1:W2:Y:S02]  /*b890*/  F2F.F64.F32 R2, R0 ;  /* 0x0000000000027310 */ /* 0x0002a40000201800 */
[----:B-12---:R-:W-:Y:S05]  /*b8a0*/  BRA `(.L_x_9689) ;  /* 0x0000000800e87947 */ /* 0x006fea0003800000 */
.L_x_9692:
        /* <DEDUP_REMOVED lines=10> */
.L_x_9695:
[----:B------:R-:W2:Y:S02]  /*b950*/  LDG.E.U16 R4, desc[UR36][R4.64] ;  /* 0x0000002404047981 */ /* 0x000ea4000c1e1500 */
[----:B--2---:R-:W-:-:S05]  /*b960*/  HADD2.F32 R0, -RZ, R4.H0_H0 ;  /* 0x20000004ff007230 */ /* 0x004fca0000004100 */
[----:B------:R-:W-:-:S04]  /*b970*/  FMUL.FTZ R0, R0, 1 ;  /* 0x3f80000000007820 */ /* 0x000fc80000410000 */
[----:B------:R1:W2:Y:S02]  /*b980*/  F2F.F64.F32 R2, R0 ;  /* 0x0000000000027310 */ /* 0x0002a40000201800 */
[----:B-12---:R-:W-:Y:S05]  /*b990*/  BRA `(.L_x_9689) ;  /* 0x0000000800ac7947 */ /* 0x006fea0003800000 */
.L_x_9694:
[----:B------:R0:W5:Y:S01]  /*b9a0*/  LDG.E.64 R2, desc[UR36][R4.64] ;  /* 0x0000002404027981 */ /* 0x000162000c1e1b00 */
[----:B------:R-:W-:Y:S05]  /*b9b0*/  BRA `(.L_x_9689) ;  /* 0x0000000800a47947 */ /* 0x000fea0003800000 */
.L_x_9684:
        /* <DEDUP_REMOVED lines=13> */
.L_x_9698:
[----:B------:R2:W5:Y:S01]  /*ba90*/  LDG.E.64 R2, desc[UR36][R4.64] ;  /* 0x0000002404027981 */ /* 0x000562000c1e1b00 */
[----:B------:R-:W-:Y:S05]  /*baa0*/  BRA `(.L_x_9689) ;  /* 0x0000000800687947 */ /* 0x000fea0003800000 */
.L_x_9697:
        /* <DEDUP_REMOVED lines=27> */
.L_x_9700:
        /* <DEDUP_REMOVED lines=14> */
.L_x_9699:
[----:B------:R-:W2:Y:S02]  /*bd40*/  LDG.E.U16 R0, desc[UR36][R4.64] ;  /* 0x0000002404007981 */ /* 0x000ea4000c1e1500 */
[----:B--2---:R-:W-:-:S04]  /*bd50*/  IMAD.U32 R0, R0, 0x10000, RZ ;  /* 0x0001000000007824 */ /* 0x004fc800078e00ff */
[----:B------:R-:W-:-:S04]  /*bd60*/  FMUL.FTZ R0, R0, 1 ;  /* 0x3f80000000007820 */ /* 0x000fc80000410000 */
[----:B------:R3:W4:Y:S02]  /*bd70*/  F2F.F64.F32 R2, R0 ;  /* 0x0000000000027310 */ /* 0x0007240000201800 */
[----:B---34-:R-:W-:Y:S05]  /*bd80*/  BRA `(.L_x_9689) ;  /* 0x0000000400b07947 */ /* 0x018fea0003800000 */
.L_x_9696:
        /* <DEDUP_REMOVED lines=11> */
.L_x_9703:
        /* <DEDUP_REMOVED lines=21> */
.L_x_9705:
[----:B------:R-:W-:Y:S05]  /*bf90*/  BSYNC.RECONVERGENT B0 ;  /* 0x0000000000007941 */ /* 0x000fea0003800200 */
.L_x_9704:
[----:B------:R-:W-:Y:S02]  /*bfa0*/  SHF.L.U32 R0, R0, 0x14, RZ ;  /* 0x0000001400007819 */ /* 0x000fe400000006ff */
[----:B------:R-:W-:-:S04]  /*bfb0*/  LEA R2, R2, 0x3b800000, 0x17 ;  /* 0x3b80000002027811 */ /* 0x000fc800078eb8ff */
[----:B------:R-:W-:-:S05]  /*bfc0*/  LOP3.LUT R0, R2, R0, R7, 0xfe, !PT ;  /* 0x0000000002007212 */ /* 0x000fca00078efe07 */
[----:B------:R-:W-:-:S04]  /*bfd0*/  FMUL.FTZ R0, R0, 1 ;  /* 0x3f80000000007820 */ /* 0x000fc80000410000 */
[----:B------:R2:W3:Y:S02]  /*bfe0*/  F2F.F64.F32 R2, R0 ;  /* 0x0000000000027310 */ /* 0x0004e40000201800 */
[----:B--23--:R-:W-:Y:S05]  /*bff0*/  BRA `(.L_x_9689) ;  /* 0x0000000400147947 */ /* 0x00cfea0003800000 */
.L_x_9702:
        /* <DEDUP_REMOVED lines=21> */
.L_x_9707:
[----:B------:R-:W-:Y:S05]  /*c150*/  BSYNC.RECONVERGENT B0 ;  /* 0x0000000000007941 */ /* 0x000fea0003800200 */
.L_x_9706:
[----:B------:R-:W-:Y:S01]  /*c160*/  IMAD.SHL.U32 R0, R0, 0x200000, RZ ;  /* 0x0020000000007824 */ /* 0x000fe200078e00ff */
[----:B------:R-:W-:-:S04]  /*c170*/  LEA R2, R2, 0x37800000, 0x17 ;  /* 0x3780000002027811 */ /* 0x000fc800078eb8ff */
[----:B------:R-:W-:-:S05]  /*c180*/  LOP3.LUT R0, R2, R0, R7, 0xfe, !PT ;  /* 0x0000000002007212 */ /* 0x000fca00078efe07 */
[----:B------:R-:W-:-:S04]  /*c190*/  FMUL.FTZ R0, R0, 1 ;  /* 0x3f80000000007820 */ /* 0x000fc80000410000 */
[----:B------:R2:W3:Y:S02]  /*c1a0*/  F2F.F64.F32 R2, R0 ;  /* 0x0000000000027310 */ /* 0x0004e40000201800 */
[----:B--23--:R-:W-:Y:S05]  /*c1b0*/  BRA `(.L_x_9689) ;  /* 0x0000000000a47947 */ /* 0x00cfea0003800000 */
.L_x_9701:
        /* <DEDUP_REMOVED lines=18> */
.L_x_9688:
        /* <DEDUP_REMOVED lines=16> */
.L_x_9710:
[----:B------:R-:W-:Y:S01]  /*c3e0*/  CS2R R2, SRZ ;  /* 0x0000000000027805 */ /* 0x000fe2000001ff00 */
[----:B------:R-:W-:Y:S06]  /*c3f0*/  BRA `(.L_x_9689) ;  /* 0x0000000000147947 */ /* 0x000fec0003800000 */
.L_x_9709:
[----:B------:R-:W2:Y:S02]  /*c400*/  LDG.E.64 R2, desc[UR36][R4.64] ;  /* 0x0000002404027981 */ /* 0x000ea4000c1e1b00 */
[----:B--2---:R-:W2:Y:S02]  /*c410*/  I2F.F64.U64 R2, R2 ;  /* 0x0000000200027312 */ /* 0x004ea40000301800 */
[----:B--2---:R-:W-:Y:S05]  /*c420*/  BRA `(.L_x_9689) ;  /* 0x0000000000087947 */ /* 0x004fea0003800000 */
.L_x_9708:
[----:B------:R-:W2:Y:S02]  /*c430*/  LDG.E R2, desc[UR36][R4.64] ;  /* 0x0000002404027981 */ /* 0x000ea4000c1e1900 */
[----:B--2---:R-:W1:Y:S02]  /*c440*/  I2F.F64.U32 R2, R2 ;  /* 0x0000000200027312 */ /* 0x004e640000201800 */
.L_x_9689:
[----:B------:R-:W-:Y:S05]  /*c450*/  BSYNC.RECONVERGENT B6 ;  /* 0x0000000000067941 */ /* 0x000fea0003800200 */
.L_x_9683:
[----:B------:R-:W3:Y:S01]  /*c460*/  LDCU.64 UR6, c[0x0][0x598] ;  /* 0x0000b300ff0677ac */ /* 0x000ee20008000a00 */
[----:B------:R-:W-:-:S04]  /*c470*/  UPRMT UR4, UR41, 0x9910, URZ ;  /* 0x0000991029047896 */ /* 0x000fc800080000ff */
[----:B------:R-:W-:Y:S01]  /*c480*/  UISETP.GT.AND UP0, UPT, UR4, 0x9, UPT ;  /* 0x000000090400788c */ /* 0x000fe2000bf04270 */
[----:B---3--:R-:W0:Y:S02]  /*c490*/  DSETP.NEU.AND P0, PT, RZ, UR6, PT ;  /* 0x00000006ff007e2a */ /* 0x008e24000bf0d000 */
[----:B012--5:R-:W-:Y:S02]  /*c4a0*/  FSEL R5, R3, R18, !P0 ;  /* 0x0000001203057208 */ /* 0x027fe40004000000 */
[----:B------:R-:W-:-:S04]  /*c4b0*/  FSEL R4, R2, RZ, !P0 ;  /* 0x000000ff02047208 */ /* 0x000fc80004000000 */
        /* <DEDUP_REMOVED lines=10> */
[----:B0-----:R-:W-:Y:S01]  /*c560*/  STG.E.U8 desc[UR36][R16.64], R5 ;  /* 0x0000000510007986 */ /* 0x001fe2000c101124 */
[----:B------:R-:W-:Y:S05]  /*c570*/  EXIT ;  /* 0x000000000000794d */ /* 0x000fea0003800000 */
.L_x_9714:
[----:B------:R-:W0:Y:S02]  /*c580*/  F2I.S64.F64.TRUNC R4, R4 ;  /* 0x0000000400047311 */ /* 0x000e24000030d900 */
[----:B0-----:R-:W-:-:S05]  /*c590*/  MOV R3, R4 ;  /* 0x0000000400037202 */ /* 0x001fca0000000f00 */
[----:B------:R-:W-:Y:S01]  /*c5a0*/  STG.E.U8 desc[UR36][R16.64], R3 ;  /* 0x0000000310007986 */ /* 0x000fe2000c101124 */
[----:B------:R-:W-:Y:S05]  /*c5b0*/  EXIT ;  /* 0x000000000000794d */ /* 0x000fea0003800000 */
.L_x_9713:
[----:B------:R-:W-:-:S09]  /*c5c0*/  UISETP.NE.AND UP0, UPT, UR4, 0x2, UPT ;  /* 0x000000020400788c */ /* 0x000fd2000bf05270 */
[----:B------:R-:W-:Y:S05]  /*c5d0*/  BRA.U !UP0, `(.L_x_9716) ;  /* 0x0000000108287547 */ /* 0x000fea000b800000 */
[----:B------:R-:W-:-:S09]  /*c5e0*/  UISETP.NE.AND UP0, UPT, UR4, 0x3, UPT ;  /* 0x000000030400788c */ /* 0x000fd2000bf05270 */
[----:B------:R-:W-:Y:S05]  /*c5f0*/  BRA.U !UP0, `(.L_x_9717) ;  /* 0x0000000108147547 */ /* 0x000fea000b800000 */
[----:B------:R-:W-:-:S09]  /*c600*/  UISETP.NE.AND UP0, UPT, UR4, 0x4, UPT ;  /* 0x000000040400788c */ /* 0x000fd2000bf05270 */
[----:B------:R-:W-:Y:S05]  /*c610*/  BRA.U UP0, `(.L_x_9715) ;  /* 0x0000000d00247547 */ /* 0x000fea000b800000 */
[----:B------:R-:W0:Y:S02]  /*c620*/  F2I.S64.F64.TRUNC R4, R4 ;  /* 0x0000000400047311 */ /* 0x000e24000030d900 */
[----:B0-----:R-:W-:Y:S01]  /*c630*/  STG.E.64 desc[UR36][R16.64], R4 ;  /* 0x0000000410007986 */ /* 0x001fe2000c101b24 */
[----:B------:R-:W-:Y:S05]  /*c640*/  EXIT ;  /* 0x000000000000794d */ /* 0x000fea0003800000 */
.L_x_9717:
[----:B------:R-:W0:Y:S02]  /*c650*/  F2I.F64.TRUNC R5, R4 ;  /* 0x0000000400057311 */ /* 0x000e24000030d100 */
[----:B0-----:R-:W-:Y:S01]  /*c660*/  STG.E desc[UR36][R16.64], R5 ;  /* 0x0000000510007986 */ /* 0x001fe2000c101924 */
[----:B------:R-:W-:Y:S05]  /*c670*/  EXIT ;  /* 0x000000000000794d */ /* 0x000fea0003800000 */
.L_x_9716:
[----:B------:R-:W0:Y:S02]  /*c680*/  F2I.F64.TRUNC R5, R4 ;  /* 0x0000000400057311 */ /* 0x000e24000030d100 */
[----:B0-----:R-:W-:Y:S01]  /*c690*/  STG.E.U16 desc[UR36][R16.64], R5 ;  /* 0x0000000510007986 */ /* 0x001fe2000c101524 */
[----:B------:R-:W-:Y:S05]  /*c6a0*/  EXIT ;  /* 0x000000000000794d */ /* 0x000fea0003800000 */
.L_x_9712:
        /* <DEDUP_REMOVED lines=17> */
.L_x_9719:
        /* <DEDUP_REMOVED lines=12> */
.L_x_9718:
        /* <DEDUP_REMOVED lines=18> */
.L_x_9721:
        /* <DEDUP_REMOVED lines=13> */
.L_x_9720:
[----:B------:R-:W-:Y:S01]  /*ca70*/  STG.E.64 desc[UR36][R16.64], R4 ;  /* 0x0000000410007986 */ /* 0x000fe2000c101b24 */
[----:B------:R-:W-:Y:S05]  /*ca80*/  EXIT ;  /* 0x000000000000794d */ /* 0x000fea0003800000 */
.L_x_9711:
        /* <DEDUP_REMOVED lines=11> */
[----:B0-----:R-:W-:Y:S01]  /*cb40*/  STG.E.U16 desc[UR36][R16.64], R5 ;  /* 0x0000000510007986 */ /* 0x001fe2000c101524 */
[----:B------:R-:W-:Y:S05]  /*cb50*/  EXIT ;  /* 0x000000000000794d */ /* 0x000fea0003800000 */
.L_x_9725:
        /* <DEDUP_REMOVED lines=25> */
.L_x_9728:
[----:B------:R-:W-:-:S04]  /*ccf0*/  SHF.R.U32.HI R3, RZ, 0x18, R3 ;  /* 0x00000018ff037819 */ /* 0x000fc80000011603 */
[----:B------:R-:W-:-:S04]  /*cd00*/  LOP3.LUT R0, R0, 0x80, R3, 0xf8, !PT ;  /* 0x0000008000007812 */ /* 0x000fc800078ef803 */
[----:B------:R-:W-:-:S07]  /*cd10*/  PRMT R8, R0, 0x7610, R8 ;  /* 0x0000761000087816 */ /* 0x000fce0000000008 */
.L_x_9727:
[----:B------:R-:W-:Y:S05]  /*cd20*/  BSYNC.RECONVERGENT B0 ;  /* 0x0000000000007941 */ /* 0x000fea0003800200 */
.L_x_9726:
[----:B------:R-:W-:Y:S01]  /*cd30*/  STG.E.U8 desc[UR36][R16.64], R8 ;  /* 0x0000000810007986 */ /* 0x000fe2000c101124 */
[----:B------:R-:W-:Y:S05]  /*cd40*/  EXIT ;  /* 0x000000000000794d */ /* 0x000fea0003800000 */
.L_x_9724:
        /* <DEDUP_REMOVED lines=25> */
.L_x_9731:
[----:B------:R-:W-:-:S04]  /*cee0*/  SHF.R.U32.HI R3, RZ, 0x18, R3 ;  /* 0x00000018ff037819 */ /* 0x000fc80000011603 */
[----:B------:R-:W-:-:S04]  /*cef0*/  LOP3.LUT R0, R0, 0x80, R3, 0xf8, !PT ;  /* 0x0000008000007812 */ /* 0x000fc800078ef803 */
[----:B------:R-:W-:-:S07]  /*cf00*/  PRMT R8, R0, 0x7610, R8 ;  /* 0x0000761000087816 */ /* 0x000fce0000000008 */
.L_x_9730:
[----:B------:R-:W-:Y:S05]  /*cf10*/  BSYNC.RECONVERGENT B0 ;  /* 0x0000000000007941 */ /* 0x000fea0003800200 */
.L_x_9729:
[----:B------:R-:W-:Y:S01]  /*cf20*/  STG.E.U8 desc[UR36][R16.64], R8 ;  /* 0x0000000810007986 */ /* 0x000fe2000c101124 */
[----:B------:R-:W-:Y:S05]  /*cf30*/  EXIT ;  /* 0x000000000000794d */ /* 0x000fea0003800000 */
.L_x_9723:
        /* <DEDUP_REMOVED lines=30> */
.L_x_9733:
[----:B------:R-:W0:Y:S02]  /*d120*/  F2I.U64.F64.TRUNC R4, R4 ;  /* 0x0000000400047311 */ /* 0x000e24000030d800 */
[----:B0-----:R-:W-:Y:S01]  /*d130*/  STG.E.64 desc[UR36][R16.64], R4 ;  /* 0x0000000410007986 */ /* 0x001fe2000c101b24 */
[----:B------:R-:W-:Y:S05]  /*d140*/  EXIT ;  /* 0x000000000000794d */ /* 0x000fea0003800000 */
.L_x_9732:
[----:B------:R-:W0:Y:S02]  /*d150*/  F2I.U32.F64.TRUNC R5, R4 ;  /* 0x0000000400057311 */ /* 0x000e24000030d000 */
[----:B0-----:R-:W-:Y:S01]  /*d160*/  STG.E desc[UR36][R16.64], R5 ;  /* 0x0000000510007986 */ /* 0x001fe2000c101924 */
[----:B------:R-:W-:Y:S05]  /*d170*/  EXIT ;  /* 0x000000000000794d */ /* 0x000fea0003800000 */
.L_x_9722:
        /* <DEDUP_REMOVED lines=8> */
[----:B------:R-:W-:Y:S01]  /*d200*/  STG.E.U8 desc[UR36][R16.64], R3 ;  /* 0x0000000310007986 */ /* 0x000fe2000c101124 */
[----:B------:R-:W-:Y:S05]  /*d210*/  EXIT ;  /* 0x000000000000794d */ /* 0x000fea0003800000 */
.L_x_9735:
[----:B------:R-:W-:-:S05]  /*d220*/  CS2R R6, SRZ ;  /* 0x0000000000067805 */ /* 0x000fca000001ff00 */
[----:B------:R-:W-:Y:S01]  /*d230*/  STG.E.128 desc[UR36][R16.64], R4 ;  /* 0x0000000410007986 */ /* 0x000fe2000c101d24 */
[----:B------:R-:W-:Y:S05]  /*d240*/  EXIT ;  /* 0x000000000000794d */ /* 0x000fea0003800000 */
.L_x_9734:
[----:B------:R-:W-:-:S09]  /*d250*/  UISETP.NE.AND UP0, UPT, UR4, 0xf, UPT ;  /* 0x0000000f0400788c */ /* 0x000fd2000bf05270 */
[----:B------:R-:W-:Y:S05]  /*d260*/  BRA.U !UP0, `(.L_x_9736) ;  /* 0x0000000508287547 */ /* 0x000fea000b800000 */
[----:B------:R-:W-:-:S09]  /*d270*/  UISETP.NE.AND UP0, UPT, UR4, 0x17, UPT ;  /* 0x000000170400788c */ /* 0x000fd2000bf05270 */
[----:B------:R-:W-:Y:S05]  /*d280*/  BRA.U !UP0, `(.L_x_9737) ;  /* 0x0000000108b07547 */ /* 0x000fea000b800000 */
[----:B------:R-:W-:-:S09]  /*d290*/  UISETP.NE.AND UP0, UPT, UR4, 0x18, UPT ;  /* 0x000000180400788c */ /* 0x000fd2000bf05270 */
[----:B------:R-:W-:Y:S05]  /*d2a0*/  BRA.U !UP0, `(.L_x_9738) ;  /* 0x0000000108447547 */ /* 0x000fea000b800000 */
.L_x_9715:
        /* <DEDUP_REMOVED lines=16> */
.L_x_9739:
[----:B------:R-:W-:Y:S05]  /*d3b0*/  EXIT ;  /* 0x000000000000794d */ /* 0x000fea0003800000 */
.L_x_9738:
        /* <DEDUP_REMOVED lines=21> */
.L_x_9741:
[----:B------:R-:W-:Y:S05]  /*d510*/  BSYNC.RECONVERGENT B0 ;  /* 0x0000000000007941 */ /* 0x000fea0003800200 */
.L_x_9740:
[----:B------:R-:W-:-:S05]  /*d520*/  LOP3.LUT R3, R0, 0x80, R3, 0xf8, !PT ;  /* 0x0000008000037812 */ /* 0x000fca00078ef803 */
[----:B------:R-:W-:Y:S01]  /*d530*/  STG.E.U8 desc[UR36][R16.64], R3 ;  /* 0x0000000310007986 */ /* 0x000fe2000c101124 */
[----:B------:R-:W-:Y:S05]  /*d540*/  EXIT ;  /* 0x000000000000794d */ /* 0x000fea0003800000 */
.L_x_9737:
        /* <DEDUP_REMOVED lines=20> */
.L_x_9743:
[----:B------:R-:W-:Y:S02]  /*d690*/  ISETP.GT.U32.AND P0, PT, R2, 0x7f800000, PT ;  /* 0x7f8000000200780c */ /* 0x000fe40003f04070 */
[----:B------:R-:W-:-:S04]  /*d6a0*/  MOV R0, 0x7f ;  /* 0x0000007f00007802 */ /* 0x000fc80000000f00 */
[----:B------:R-:W-:-:S07]  /*d6b0*/  SEL R0, R0, 0x7c, P0 ;  /* 0x0000007c00007807 */ /* 0x000fce0000000000 */
.L_x_9744:
[----:B------:R-:W-:Y:S05]  /*d6c0*/  BSYNC.RECONVERGENT B0 ;  /* 0x0000000000007941 */ /* 0x000fea0003800200 */
.L_x_9742:
[----:B------:R-:W-:-:S04]  /*d6d0*/  SHF.R.U32.HI R3, RZ, 0x18, R3 ;  /* 0x00000018ff037819 */ /* 0x000fc80000011603 */
[----:B------:R-:W-:-:S05]  /*d6e0*/  LOP3.LUT R3, R0, 0x80, R3, 0xf8, !PT ;  /* 0x0000008000037812 */ /* 0x000fca00078ef803 */
[----:B------:R-:W-:Y:S01]  /*d6f0*/  STG.E.U8 desc[UR36][R16.64], R3 ;  /* 0x0000000310007986 */ /* 0x000fe2000c101124 */
[----:B------:R-:W-:Y:S05]  /*d700*/  EXIT ;  /* 0x000000000000794d */ /* 0x000fea0003800000 */
.L_x_9736:
        /* <DEDUP_REMOVED lines=12> */
.L_x_9745:
        /* <DEDUP_REMOVED lines=11> */
.L_x_31108:


//--------------------- .text._ZN2at6native27unrolled_elementwise_kernelINS0_13AUnaryFunctorIdddZZZNS0_21heaviside_kernel_cudaERNS_18TensorIteratorBaseEENKUlvE_clEvENKUlvE4_clEvEUlddE_EESt5arrayIPcLm2EELi4E23TrivialOffsetCalculatorILi1EjESD_NS0_6memory12LoadWithCastILi1EEENSE_13StoreWithCastILi1EEEEEviT_T0_T2_T3_T4_T5_ --------------------------
	.section	.text._ZN2at6native27unrolled_elementwise_kernelINS0_13AUnaryFunctorIdddZZZNS0_21heaviside_kernel_cudaERNS_18TensorIteratorBaseEENKUlvE_clEvENKUlvE4_clEvEUlddE_EESt5arrayIPcLm2EELi4E23TrivialOffsetCalculatorILi1EjESD_NS0_6memory12LoadWithCastILi1EEENSE_13StoreWithCastILi1EEEEEviT_T0_T2_T3_T4_T5_,"ax",@progbits
	.align	128
        .global         _ZN2at6native27unrolled_elementwise_kernelINS0_13AUnaryFunctorIdddZZZNS0_21heaviside_kernel_cudaERNS_18TensorIteratorBaseEENKUlvE_clEvENKUlvE4_clEvEUlddE_EESt5arrayIPcLm2EELi4E23TrivialOffsetCalculatorILi1EjESD_NS0_6memory12LoadWithCastILi1EEENSE_13StoreWithCastILi1EEEEEviT_T0_T2_T3_T4_T5_
        .type           _ZN2at6native27unrolled_elementwise_kernelINS0_13AUnaryFunctorIdddZZZNS0_21heaviside_kernel_cudaERNS_18TensorIteratorBaseEENKUlvE_clEvENKUlvE4_clEvEUlddE_EESt5arrayIPcLm2EELi4E23TrivialOffsetCalculatorILi1EjESD_NS0_6memory12LoadWithCastILi1EEENSE_13StoreWithCastILi1EEEEEviT_T0_T2_T3_T4_T5_,@function
        .size           _ZN2at6native27unrolled_elementwise_kernelINS0_13AUnaryFunctorIdddZZZNS0_21heaviside_kernel_cudaERNS_18TensorIteratorBaseEENKUlvE_clEvENKUlvE4_clEvEUlddE_EESt5arrayIPcLm2EELi4E23TrivialOffsetCalculatorILi1EjESD_NS0_6memory12LoadWithCastILi1EEENSE_13StoreWithCastILi1EEEEEviT_T0_T2_T3_T4_T5_,(.L_x_31109 - _ZN2at6native27unrolled_elementwise_kernelINS0_13AUnaryFunctorIdddZZZNS0_21heaviside_kernel_cudaERNS_18TensorIteratorBaseEENKUlvE_clEvENKUlvE4_clEvEUlddE_EESt5arrayIPcLm2EELi4E23TrivialOffsetCalculatorILi1EjESD_NS0_6memory12LoadWithCastILi1EEENSE_13StoreWithCastILi1EEEEEviT_T0_T2_T3_T4_T5_)
        .other          _ZN2at6native27unrolled_elementwise_kernelINS0_13AUnaryFunctorIdddZZZNS0_21heaviside_kernel_cudaERNS_18TensorIteratorBaseEENKUlvE_clEvENKUlvE4_clEvEUlddE_EESt5arrayIPcLm2EELi4E23TrivialOffsetCalculatorILi1EjESD_NS0_6memory12LoadWithCastILi1EEENSE_13StoreWithCastILi1EEEEEviT_T0_T2_T3_T4_T5_,@"STO_CUDA_ENTRY STV_DEFAULT"
_ZN2at6native27unrolled_elementwise_kernelINS0_13AUnaryFunctorIdddZZZNS0_21heaviside_kernel_cudaERNS_18TensorIteratorBaseEENKUlvE_clEvENKUlvE4_clEvEUlddE_EESt5arrayIPcLm2EELi4E23TrivialOffsetCalculatorILi1EjESD_NS0_6memory12LoadWithCastILi1EEENSE_13StoreWithCastILi1EEEEEviT_T0_T2_T3_T4_T5_:
.text._ZN2at6native27unrolled_elementwise_kernelINS0_13AUnaryFunctorIdddZZZNS0_21heaviside_kernel_cudaERNS_18TensorIteratorBaseEENKUlvE_clEvENKUlvE4_clEvEUlddE_EESt5arrayIPcLm2EELi4E23TrivialOffsetCalculatorILi1EjESD_NS0_6memory12LoadWithCastILi1EEENSE_13StoreWithCastILi1EEEEEviT_T0_T2_T3_T4_T5_:
        /* <DEDUP_REMOVED lines=33> */
.L_x_9752:
[----:B------:R-:W2:Y:S02]  /*0210*/  LDG.E.U8 R2, desc[UR36][R2.64] ;  /* 0x0000002402027981 */ /* 0x000ea4000c1e1100 */
[----:B--2---:R0:W1:Y:S02]  /*0220*/  I2F.F64.U16 R28, R2 ;  /* 0x00000002001c7312 */ /* 0x0040640000101800 */
[----:B01----:R-:W-:Y:S05]  /*0230*/  BRA `(.L_x_9754) ;  /* 0x0000000c00607947 */ /* 0x003fea0003800000 */
.L_x_9751:
        /* <DEDUP_REMOVED lines=9> */
.L_x_9756:
[----:B------:R-:W2:Y:S02]  /*02d0*/  LDG.E R2, desc[UR36][R2.64] ;  /* 0x0000002402027981 */ /* 0x000ea4000c1e1900 */
[----:B--2---:R0:W1:Y:S02]  /*02e0*/  I2F.F64 R28, R2 ;  /* 0x00000002001c7312 */ /* 0x0040640000201c00 */
[----:B01----:R-:W-:Y:S05]  /*02f0*/  BRA `(.L_x_9754) ;  /* 0x0000000c00307947 */ /* 0x003fea0003800000 */
.L_x_9755:
[----:B------:R-:W2:Y:S02]  /*0300*/  LDG.E.U16 R2, desc[UR36][R2.64] ;  /* 0x0000002402027981 */ /* 0x000ea4000c1e1500 */
[----:B--2---:R0:W1:Y:S02]  /*0310*/  I2F.F64.S16 R28, R2 ;  /* 0x00000002001c7312 */ /* 0x0040640000101c00 */
[----:B01----:R-:W-:Y:S05]  /*0320*/  BRA `(.L_x_9754) ;  /* 0x0000000c00247947 */ /* 0x003fea0003800000 */
.L_x_9750:
        /* <DEDUP_REMOVED lines=10> */
.L_x_9758:
[----:B------:R-:W2:Y:S02]  /*03d0*/  LDG.E.U16 R0, desc[UR36][R2.64] ;  /* 0x0000002402007981 */ /* 0x000ea4000c1e1500 */
[----:B--2---:R-:W-:-:S05]  /*03e0*/  HADD2.F32 R0, -RZ, R0.H0_H0 ;  /* 0x20000000ff007230 */ /* 0x004fca0000004100 */
[----:B------:R-:W-:-:S04]  /*03f0*/  FMUL.FTZ R0, R0, 1 ;  /* 0x3f80000000007820 */ /* 0x000fc80000410000 */
[----:B------:R1:W2:Y:S02]  /*0400*/  F2F.F64.F32 R28, R0 ;  /* 0x00000000001c7310 */ /* 0x0002a40000201800 */
[----:B-12---:R-:W-:Y:S05]  /*0410*/  BRA `(.L_x_9754) ;  /* 0x0000000800e87947 */ /* 0x006fea0003800000 */
.L_x_9757:
        /* <DEDUP_REMOVED lines=10> */
.L_x_9760:
[----:B------:R-:W2:Y:S02]  /*04c0*/  LDG.E.U16 R2, desc[UR36][R2.64] ;  /* 0x0000002402027981 */ /* 0x000ea4000c1e1500 */
[----:B--2---:R-:W-:-:S05]  /*04d0*/  HADD2.F32 R0, -RZ, R2.H0_H0 ;  /* 0x20000002ff007230 */ /* 0x004fca0000004100 */
[----:B------:R-:W-:-:S04]  /*04e0*/  FMUL.FTZ R0, R0, 1 ;  /* 0x3f80000000007820 */ /* 0x000fc80000410000 */
[----:B------:R1:W2:Y:S02]  /*04f0*/  F2F.F64.F32 R28, R0 ;  /* 0x00000000001c7310 */ /* 0x0002a40000201800 */
[----:B-12---:R-:W-:Y:S05]  /*0500*/  BRA `(.L_x_9754) ;  /* 0x0000000800ac7947 */ /* 0x006fea0003800000 */
.L_x_9759:
[----:B------:R0:W5:Y:S01]  /*0510*/  LDG.E.64 R28, desc[UR36][R2.64] ;  /* 0x00000024021c7981 */ /* 0x000162000c1e1b00 */
[----:B------:R-:W-:Y:S05]  /*0520*/  BRA `(.L_x_9754) ;  /* 0x0000000800a47947 */ /* 0x000fea0003800000 */
.L_x_9749:
        /* <DEDUP_REMOVED lines=13> */
.L_x_9763:
[----:B------:R1:W5:Y:S01]  /*0600*/  LDG.E.64 R28, desc[UR36][R2.64] ;  /* 0x00000024021c7981 */ /* 0x000362000c1e1b00 */
[----:B------:R-:W-:Y:S05]  /*0610*/  BRA `(.L_x_9754) ;  /* 0x0000000800687947 */ /* 0x000fea0003800000 */
.L_x_9762:
        /* <DEDUP_REMOVED lines=27> */
.L_x_9765:
        /* <DEDUP_REMOVED lines=14> */
.L_x_9764:
[----:B------:R-:W2:Y:S02]  /*08b0*/  LDG.E.U16 R0, desc[UR36][R2.64] ;  /* 0x0000002402007981 */ /* 0x000ea4000c1e1500 */
[----:B--2---:R-:W-:-:S04]  /*08c0*/  IMAD.U32 R0, R0, 0x10000, RZ ;  /* 0x0001000000007824 */ /* 0x004fc800078e00ff */
[----:B------:R-:W-:-:S04]  /*08d0*/  FMUL.FTZ R0, R0, 1 ;  /* 0x3f80000000007820 */ /* 0x000fc80000410000 */
[----:B------:R2:W3:Y:S02]  /*08e0*/  F2F.F64.F32 R28, R0 ;  /* 0x00000000001c7310 */ /* 0x0004e40000201800 */
[----:B--23--:R-:W-:Y:S05]  /*08f0*/  BRA `(.L_x_9754) ;  /* 0x0000000400b07947 */ /* 0x00cfea0003800000 */
.L_x_9761:
        /* <DEDUP_REMOVED lines=11> */
.L_x_9768:
        /* <DEDUP_REMOVED lines=21> */
.L_x_9770:
[----:B------:R-:W-:Y:S05]  /*0b00*/  BSYNC.RECONVERGENT B0 ;  /* 0x0000000000007941 */ /* 0x000fea0003800200 */
.L_x_9769:
[----:B------:R-:W-:Y:S01]  /*0b10*/  IMAD.SHL.U32 R0, R0, 0x100000, RZ ;  /* 0x0010000000007824 */ /* 0x000fe200078e00ff */
[----:B------:R-:W-:-:S04]  /*0b20*/  LEA R2, R2, 0x3b800000, 0x17 ;  /* 0x3b80000002027811 */ /* 0x000fc800078eb8ff */
[----:B------:R-:W-:-:S05]  /*0b30*/  LOP3.LUT R0, R2, R0, R7, 0xfe, !PT ;  /* 0x0000000002007212 */ /* 0x000fca00078efe07 */
[----:B------:R-:W-:-:S04]  /*0b40*/  FMUL.FTZ R0, R0, 1 ;  /* 0x3f80000000007820 */ /* 0x000fc80000410000 */
[----:B------:R4:W0:Y:S02]  /*0b50*/  F2F.F64.F32 R28, R0 ;  /* 0x00000000001c7310 */ /* 0x0008240000201800 */
[----:B0---4-:R-:W-:Y:S05]  /*0b60*/  BRA `(.L_x_9754) ;  /* 0x0000000400147947 */ /* 0x011fea0003800000 */
.L_x_9767:
        /* <DEDUP_REMOVED lines=21> */
.L_x_9772:
[----:B------:R-:W-:Y:S05]  /*0cc0*/  BSYNC.RECONVERGENT B0 ;  /* 0x0000000000007941 */ /* 0x000fea0003800200 */
.L_x_9771:
[----:B------:R-:W-:Y:S01]  /*0cd0*/  IMAD.SHL.U32 R0, R0, 0x200000, RZ ;  /* 0x0020000000007824 */ /* 0x000fe200078e00ff */
[----:B------:R-:W-:-:S04]  /*0ce0*/  LEA R2, R2, 0x37800000, 0x17 ;  /* 0x3780000002027811 */ /* 0x000fc800078eb8ff */
[----:B------:R-:W-:-:S05]  /*0cf0*/  LOP3.LUT R0, R2, R0, R7, 0xfe, !PT ;  /* 0x0000000002007212 */ /* 0x000fca00078efe07 */
[----:B------:R-:W-:-:S04]  /*0d00*/  FMUL.FTZ R0, R0, 1 ;  /* 0x3f80000000007820 */ /* 0x000fc80000410000 */
[----:B------:R4:W0:Y:S02]  /*0d10*/  F2F.F64.F32 R28, R0 ;  /* 0x00000000001c7310 */ /* 0x0008240000201800 */
[----:B0---4-:R-:W-:Y:S05]  /*0d20*/  BRA `(.L_x_9754) ;  /* 0x0000000000a47947 */ /* 0x011fea0003800000 */
.L_x_9766:
[----:B------:R-:W-:-:S09]  /*0d30*/  UISETP.NE.AND UP0, UPT, UR4, 0x1c, UPT ;  /* 0x0000001c0400788c */ /* 0x000fd2000bf05270 */
[----:B------:R-:W-:Y:S05]  /*0d40*/  BRA.U !UP0, `(.L_x_9773) ;  /* 0x0000000108947547 */ /* 0x000fea000b800000 */
[----:B------:R-:W-:-:S09]  /*0d50*/  UISETP.NE.AND UP0, UPT, UR4, 0x1d, UPT ;  /* 0x0000001d0400788c */ /* 0x000fd2000bf05270 */
[----:B------:R-:W-:Y:S05]  /*0d60*/  BRA.U !UP0, `(.L_x_9774) ;  /* 0x0000000108807547 */ /* 0x000fea000b800000 */
[----:B------:R-:W-:-:S09]  /*0d70*/  UISETP.NE.AND UP0, UPT, UR4, 0x2c, UPT ;  /* 0x0000002c0400788c */ /* 0x000fd2000bf05270 */
[----:B------:R-:W-:Y:S05]  /*0d80*/  BRA.U !UP0, `(.L_x_9775) ;  /* 0x0000000108487547 */ /* 0x000fea000b800000 */
.L_x_9753:
        /* <DEDUP_REMOVED lines=16> */
.L_x_9776:
[----:B------:R-:W-:Y:S01]  /*0e90*/  CS2R R28, SRZ ;  /* 0x00000000001c7805 */ /* 0x000fe2000001ff00 */
[----:B------:R-:W-:Y:S06]  /*0ea0*/  BRA `(.L_x_9754) ;  /* 0x0000000000447947 */ /* 0x000fec0003800000 */
.L_x_9775:
        /* <DEDUP_REMOVED lines=12> */
.L_x_9774:
[----:B------:R-:W2:Y:S02]  /*0f70*/  LDG.E.64 R28, desc[UR36][R2.64] ;  /* 0x00000024021c7981 */ /* 0x000ea4000c1e1b00 */
[----:B--2---:R-:W4:Y:S02]  /*0f80*/  I2F.F64.U64 R28, R28 ;  /* 0x0000001c001c7312 */ /* 0x004f240000301800 */
[----:B----4-:R-:W-:Y:S05]  /*0f90*/  BRA `(.L_x_9754) ;  /* 0x0000000000087947 */ /* 0x010fea0003800000 */
.L_x_9773:
[----:B------:R-:W2:Y:S02]  /*0fa0*/  LDG.E R2, desc[UR36][R2.64] ;  /* 0x0000002402027981 */ /* 0x000ea4000c1e1900 */
[----:B--2---:R2:W3:Y:S02]  /*0fb0*/  I2F.F64.U32 R28, R2 ;  /* 0x00000002001c7312 */ /* 0x0044e40000201800 */
.L_x_9754:
[----:B------:R-:W-:Y:S05]  /*0fc0*/  BSYNC.RECONVERGENT B6 ;  /* 0x0000000000067941 */ /* 0x000fea0003800200 */
.L_x_9748:
[----:B012---:R-:W-:-:S07]  /*0fd0*/  VIADD R2, R23, 0x80 ;  /* 0x0000008017027836 */ /* 0x007fce0000000000 */
.L_x_9747:
[----:B------:R-:W-:Y:S05]  /*0fe0*/  BSYNC.RECONVERGENT B7 ;  /* 0x0000000000077941 */ /* 0x000fea0003800200 */
.L_x_9746:
        /* <DEDUP_REMOVED lines=25> */
.L_x_9783:
[----:B------:R-:W2:Y:S02]  /*1180*/  LDG.E.U8 R4, desc[UR36][R4.64] ;  /* 0x0000002404047981 */ /* 0x000ea4000c1e1100 */
[----:B--2---:R1:W2:Y:S02]  /*1190*/  I2F.F64.U16 R26, R4 ;  /* 0x00000004001a7312 */ /* 0x0042a40000101800 */
[----:B-12---:R-:W-:Y:S05]  /*11a0*/  BRA `(.L_x_9785) ;  /* 0x0000000c00647947 */ /* 0x006fea0003800000 */
.L_x_9782:
        /* <DEDUP_REMOVED lines=9> */
.L_x_9787:
[----:B------:R-:W2:Y:S02]  /*1240*/  LDG.E R4, desc[UR36][R4.64] ;  /* 0x0000002404047981 */ /* 0x000ea4000c1e1900 */
[----:B--2---:R1:W2:Y:S02]  /*1250*/  I2F.F64 R26, R4 ;  /* 0x00000004001a7312 */ /* 0x0042a40000201c00 */
[----:B-12---:R-:W-:Y:S05]  /*1260*/  BRA `(.L_x_9785) ;  /* 0x0000000c00347947 */ /* 0x006fea0003800000 */
.L_x_9786:
[----:B------:R-:W2:Y:S02]  /*1270*/  LDG.E.U16 R4, desc[UR36][R4.64] ;  /* 0x0000002404047981 */ /* 0x000ea4000c1e1500 */
[----:B--2---:R1:W2:Y:S02]  /*1280*/  I2F.F64.S16 R26, R4 ;  /* 0x00000004001a7312 */ /* 0x0042a40000101c00 */
[----:B-12---:R-:W-:Y:S05]  /*1290*/  BRA `(.L_x_9785) ;  /* 0x0000000c00287947 */ /* 0x006fea0003800000 */
.L_x_9781:
        /* <DEDUP_REMOVED lines=10> */
.L_x_9789:
[----:B------:R-:W2:Y:S02]  /*1340*/  LDG.E.U16 R0, desc[UR36][R4.64] ;  /* 0x0000002404007981 */ /* 0x000ea4000c1e1500 */
[----:B--2---:R-:W-:-:S05]  /*1350*/  HADD2.F32 R0, -RZ, R0.H0_H0 ;  /* 0x20000000ff007230 */ /* 0x004fca0000004100 */
[----:B------:R-:W-:-:S04]  /*1360*/  FMUL.FTZ R0, R0, 1 ;  /* 0x3f80000000007820 */ /* 0x000fc80000410000 */
[----:B------:R0:W1:Y:S02]  /*1370*/  F2F.F64.F32 R26, R0 ;  /* 0x00000000001a7310 */ /* 0x0000640000201800 */
[----:B01----:R-:W-:Y:S05]  /*1380*/  BRA `(.L_x_9785) ;  /* 0x0000000800ec7947 */ /* 0x003fea0003800000 */
.L_x_9788:
        /* <DEDUP_REMOVED lines=10> */
.L_x_9791:
[----:B------:R-:W2:Y:S02]  /*1430*/  LDG.E.U16 R4, desc[UR36][R4.64] ;  /* 0x0000002404047981 */ /* 0x000ea4000c1e1500 */
[----:B--2---:R-:W-:-:S05]  /*1440*/  HADD2.F32 R0, -RZ, R4.H0_H0 ;  /* 0x20000004ff007230 */ /* 0x004fca0000004100 */
[----:B------:R-:W-:-:S04]  /*1450*/  FMUL.FTZ R0, R0, 1 ;  /* 0x3f80000000007820 */ /* 0x000fc80000410000 */
[----:B------:R0:W1:Y:S02]  /*1460*/  F2F.F64.F32 R26, R0 ;  /* 0x00000000001a7310 */ /* 0x0000640000201800 */
[----:B01----:R-:W-:Y:S05]  /*1470*/  BRA `(.L_x_9785) ;  /* 0x0000000800b07947 */ /* 0x003fea0003800000 */
.L_x_9790:
[----:B------:R0:W5:Y:S01]  /*1480*/  LDG.E.64 R26, desc[UR36][R4.64] ;  /* 0x00000024041a7981 */ /* 0x000162000c1e1b00 */
[----:B------:R-:W-:Y:S05]  /*1490*/  BRA `(.L_x_9785) ;  /* 0x0000000800a87947 */ /* 0x000fea0003800000 */
.L_x_9780:
        /* <DEDUP_REMOVED lines=13> */
.L_x_9794:
[----:B------:R4:W5:Y:S01]  /*1570*/  LDG.E.64 R26, desc[UR36][R4.64] ;  /* 0x00000024041a7981 */ /* 0x000962000c1e1b00 */
[----:B------:R-:W-:Y:S05]  /*1580*/  BRA `(.L_x_9785) ;  /* 0x00000008006c7947 */ /* 0x000fea0003800000 */
.L_x_9793:
        /* <DEDUP_REMOVED lines=27> */
.L_x_9796:
        /* <DEDUP_REMOVED lines=15> */
.L_x_9795:
[----:B------:R-:W2:Y:S02]  /*1830*/  LDG.E.U16 R0, desc[UR36][R4.64] ;  /* 0x0000002404007981 */ /* 0x000ea4000c1e1500 */
[----:B--2---:R-:W-:-:S04]  /*1840*/  IMAD.U32 R0, R0, 0x10000, RZ ;  /* 0x0001000000007824 */ /* 0x004fc800078e00ff */
[----:B------:R-:W-:-:S04]  /*1850*/  FMUL.FTZ R0, R0, 1 ;  /* 0x3f80000000007820 */ /* 0x000fc80000410000 */
[----:B------:R4:W0:Y:S02]  /*1860*/  F2F.F64.F32 R26, R0 ;  /* 0x00000000001a7310 */ /* 0x0008240000201800 */
[----:B0---4-:R-:W-:Y:S05]  /*1870*/  BRA `(.L_x_9785) ;  /* 0x0000000400b07947 */ /* 0x011fea0003800000 */
.L_x_9792:
        /* <DEDUP_REMOVED lines=11> */
.L_x_9799:
        /* <DEDUP_REMOVED lines=21> */
.L_x_9801:
[----:B------:R-:W-:Y:S05]  /*1a80*/  BSYNC.RECONVERGENT B0 ;  /* 0x0000000000007941 */ /* 0x000fea0003800200 */
.L_x_9800:
[----:B------:R-:W-:Y:S01]  /*1a90*/  IMAD.SHL.U32 R0, R0, 0x100000, RZ ;  /* 0x0010000000007824 */ /* 0x000fe200078e00ff */
[----:B------:R-:W-:-:S04]  /*1aa0*/  LEA R3, R3, 0x3b800000, 0x17 ;  /* 0x3b80000003037811 */ /* 0x000fc800078eb8ff */
[----:B------:R-:W-:-:S05]  /*1ab0*/  LOP3.LUT R0, R3, R0, R7, 0xfe, !PT ;  /* 0x0000000003007212 */ /* 0x000fca00078efe07 */
[----:B------:R-:W-:-:S04]  /*1ac0*/  FMUL.FTZ R0, R0, 1 ;  /* 0x3f80000000007820 */ /* 0x000fc80000410000 */
[----:B------:R4:W0:Y:S02]  /*1ad0*/  F2F.F64.F32 R26, R0 ;  /* 0x00000000001a7310 */ /* 0x0008240000201800 */
[----:B0---4-:R-:W-:Y:S05]  /*1ae0*/  BRA `(.L_x_9785) ;  /* 0x0000000400147947 */ /* 0x011fea0003800000 */
.L_x_9798:
        /* <DEDUP_REMOVED lines=21> */
.L_x_9803:
[----:B------:R-:W-:Y:S05]  /*1c40*/  BSYNC.RECONVERGENT B0 ;  /* 0x0000000000007941 */ /* 0x000fea0003800200 */
.L_x_9802:
[----:B------:R-:W-:Y:S01]  /*1c50*/  IMAD.SHL.U32 R0, R0, 0x200000, RZ ;  /* 0x0020000000007824 */ /* 0x000fe200078e00ff */
[----:B------:R-:W-:-:S04]  /*1c60*/  LEA R3, R3, 0x37800000, 0x17 ;  /* 0x3780000003037811 */ /* 0x000fc800078eb8ff */
[----:B------:R-:W-:-:S05]  /*1c70*/  LOP3.LUT R0, R3, R0, R7, 0xfe, !PT ;  /* 0x0000000003007212 */ /* 0x000fca00078efe07 */
[----:B------:R-:W-:-:S04]  /*1c80*/  FMUL.FTZ R0, R0, 1 ;  /* 0x3f80000000007820 */ /* 0x000fc80000410000 */
[----:B------:R4:W0:Y:S02]  /*1c90*/  F2F.F64.F32 R26, R0 ;  /* 0x00000000001a7310 */ /* 0x0008240000201800 */
[----:B0---4-:R-:W-:Y:S05]  /*1ca0*/  BRA `(.L_x_9785) ;  /* 0x0000000000a47947 */ /* 0x011fea0003800000 */
.L_x_9797:
        /* <DEDUP_REMOVED lines=18> */
.L_x_9784:
        /* <DEDUP_REMOVED lines=16> */
.L_x_9806:
[----:B------:R-:W-:Y:S01]  /*1ed0*/  CS2R R26, SRZ ;  /* 0x00000000001a7805 */ /* 0x000fe2000001ff00 */
[----:B------:R-:W-:Y:S06]  /*1ee0*/  BRA `(.L_x_9785) ;  /* 0x0000000000147947 */ /* 0x000fec0003800000 */
.L_x_9805:
[----:B------:R-:W2:Y:S02]  /*1ef0*/  LDG.E.64 R26, desc[UR36][R4.64] ;  /* 0x00000024041a7981 */ /* 0x000ea4000c1e1b00 */
[----:B--2---:R-:W1:Y:S02]  /*1f00*/  I2F.F64.U64 R26, R26 ;  /* 0x0000001a001a7312 */ /* 0x004e640000301800 */
[----:B-1----:R-:W-:Y:S05]  /*1f10*/  BRA `(.L_x_9785) ;  /* 0x0000000000087947 */ /* 0x002fea0003800000 */
.L_x_9804:
[----:B------:R-:W2:Y:S02]  /*1f20*/  LDG.E R4, desc[UR36][R4.64] ;  /* 0x0000002404047981 */ /* 0x000ea4000c1e1900 */
[----:B--2---:R1:W2:Y:S02]  /*1f30*/  I2F.F64.U32 R26, R4 ;  /* 0x00000004001a7312 */ /* 0x0042a40000201800 */
.L_x_9785:
[----:B------:R-:W-:Y:S05]  /*1f40*/  BSYNC.RECONVERGENT B6 ;  /* 0x0000000000067941 */ /* 0x000fea0003800200 */
.L_x_9779:
[----:B------:R-:W-:-:S07]  /*1f50*/  VIADD R2, R2, 0x80 ;  /* 0x0000008002027836 */ /* 0x000fce0000000000 */
.L_x_9778:
[----:B------:R-:W-:Y:S05]  /*1f60*/  BSYNC.RECONVERGENT B7 ;  /* 0x0000000000077941 */ /* 0x000fea0003800200 */
.L_x_9777:
        /* <DEDUP_REMOVED lines=25> */
.L_x_9813:
[----:B------:R-:W4:Y:S02]  /*2100*/  LDG.E.U8 R4, desc[UR36][R4.64] ;  /* 0x0000002404047981 */ /* 0x000f24000c1e1100 */
[----:B----4-:R0:W1:Y:S02]  /*2110*/  I2F.F64.U16 R24, R4 ;  /* 0x0000000400187312 */ /* 0x0100640000101800 */
[----:B01----:R-:W-:Y:S05]  /*2120*/  BRA `(.L_x_9815) ;  /* 0x0000000c00647947 */ /* 0x003fea0003800000 */
.L_x_9812:
        /* <DEDUP_REMOVED lines=9> */
.L_x_9817:
[----:B------:R-:W4:Y:S02]  /*21c0*/  LDG.E R4, desc[UR36][R4.64] ;  /* 0x0000002404047981 */ /* 0x000f24000c1e1900 */
[----:B----4-:R0:W1:Y:S02]  /*21d0*/  I2F.F64 R24, R4 ;  /* 0x0000000400187312 */ /* 0x0100640000201c00 */
[----:B01----:R-:W-:Y:S05]  /*21e0*/  BRA `(.L_x_9815) ;  /* 0x0000000c00347947 */ /* 0x003fea0003800000 */
.L_x_9816:
[----:B------:R-:W4:Y:S02]  /*21f0*/  LDG.E.U16 R4, desc[UR36][R4.64] ;  /* 0x0000002404047981 */ /* 0x000f24000c1e1500 */
[----:B----4-:R0:W1:Y:S02]  /*2200*/  I2F.F64.S16 R24, R4 ;  /* 0x0000000400187312 */ /* 0x0100640000101c00 */
[----:B01----:R-:W-:Y:S05]  /*2210*/  BRA `(.L_x_9815) ;  /* 0x0000000c00287947 */ /* 0x003fea0003800000 */
.L_x_9811:
        /* <DEDUP_REMOVED lines=10> */
.L_x_9819:
[----:B------:R-:W4:Y:S02]  /*22c0*/  LDG.E.U16 R0, desc[UR36][R4.64] ;  /* 0x0000002404007981 */ /* 0x000f24000c1e1500 */
[----:B----4-:R-:W-:-:S05]  /*22d0*/  HADD2.F32 R0, -RZ, R0.H0_H0 ;  /* 0x20000000ff007230 */ /* 0x010fca0000004100 */
[----:B------:R-:W-:-:S04]  /*22e0*/  FMUL.FTZ R0, R0, 1 ;  /* 0x3f80000000007820 */ /* 0x000fc80000410000 */
[----:B------:R1:W4:Y:S02]  /*22f0*/  F2F.F64.F32 R24, R0 ;  /* 0x0000000000187310 */ /* 0x0003240000201800 */
[----:B-1--4-:R-:W-:Y:S05]  /*2300*/  BRA `(.L_x_9815) ;  /* 0x0000000800ec7947 */ /* 0x012fea0003800000 */
.L_x_9818:
        /* <DEDUP_REMOVED lines=10> */
.L_x_9821:
[----:B------:R-:W4:Y:S02]  /*23b0*/  LDG.E.U16 R4, desc[UR36][R4.64] ;  /* 0x0000002404047981 */ /* 0x000f24000c1e1500 */
[----:B----4-:R-:W-:-:S05]  /*23c0*/  HADD2.F32 R0, -RZ, R4.H0_H0 ;  /* 0x20000004ff007230 */ /* 0x010fca0000004100 */
[----:B------:R-:W-:-:S04]  /*23d0*/  FMUL.FTZ R0, R0, 1 ;  /* 0x3f80000000007820 */ /* 0x000fc80000410000 */
[----:B------:R1:W4:Y:S02]  /*23e0*/  F2F.F64.F32 R24, R0 ;  /* 0x0000000000187310 */ /* 0x0003240000201800 */
[----:B-1--4-:R-:W-:Y:S05]  /*23f0*/  BRA `(.L_x_9815) ;  /* 0x0000000800b07947 */ /* 0x012fea0003800000 */
.L_x_9820:
[----:B------:R0:W5:Y:S01]  /*2400*/  LDG.E.64 R24, desc[UR36][R4.64] ;  /* 0x0000002404187981 */ /* 0x000162000c1e1b00 */
[----:B------:R-:W-:Y:S05]  /*2410*/  BRA `(.L_x_9815) ;  /* 0x0000000800a87947 */ /* 0x000fea0003800000 */
.L_x_9810:
        /* <DEDUP_REMOVED lines=13> */
.L_x_9824:
[----:B------:R1:W5:Y:S01]  /*24f0*/  LDG.E.64 R24, desc[UR36][R4.64] ;  /* 0x0000002404187981 */ /* 0x000362000c1e1b00 */
[----:B------:R-:W-:Y:S05]  /*2500*/  BRA `(.L_x_9815) ;  /* 0x00000008006c7947 */ /* 0x000fea0003800000 */
.L_x_9823:
        /* <DEDUP_REMOVED lines=27> */
.L_x_9826:
        /* <DEDUP_REMOVED lines=15> */
.L_x_9825:
[----:B------:R-:W4:Y:S02]  /*27b0*/  LDG.E.U16 R0, desc[UR36][R4.64] ;  /* 0x0000002404007981 */ /* 0x000f24000c1e1500 */
[----:B----4-:R-:W-:-:S04]  /*27c0*/  IMAD.U32 R0, R0, 0x10000, RZ ;  /* 0x0001000000007824 */ /* 0x010fc800078e00ff */
[----:B------:R-:W-:-:S04]  /*27d0*/  FMUL.FTZ R0, R0, 1 ;  /* 0x3f80000000007820 */ /* 0x000fc80000410000 */
[----:B------:R4:W0:Y:S02]  /*27e0*/  F2F.F64.F32 R24, R0 ;  /* 0x0000000000187310 */ /* 0x0008240000201800 */
[----:B0---4-:R-:W-:Y:S05]  /*27f0*/  BRA `(.L_x_9815) ;  /* 0x0000000400b07947 */ /* 0x011fea0003800000 */
.L_x_9822:
        /* <DEDUP_REMOVED lines=11> */
.L_x_9829:
        /* <DEDUP_REMOVED lines=21> */
.L_x_9831:
[----:B------:R-:W-:Y:S05]  /*2a00*/  BSYNC.RECONVERGENT B0 ;  /* 0x0000000000007941 */ /* 0x000fea0003800200 */
.L_x_9830:
[----:B------:R-:W-:Y:S01]  /*2a10*/  IMAD.SHL.U32 R0, R0, 0x100000, RZ ;  /* 0x0010000000007824 */ /* 0x000fe200078e00ff */
[----:B------:R-:W-:-:S04]  /*2a20*/  LEA R3, R3, 0x3b800000, 0x17 ;  /* 0x3b80000003037811 */ /* 0x000fc800078eb8ff */
[----:B------:R-:W-:-:S05]  /*2a30*/  LOP3.LUT R0, R3, R0, R7, 0xfe, !PT ;  /* 0x0000000003007212 */ /* 0x000fca00078efe07 */
[----:B------:R-:W-:-:S04]  /*2a40*/  FMUL.FTZ R0, R0, 1 ;  /* 0x3f80000000007820 */ /* 0x000fc80000410000 */
[----:B------:R0:W1:Y:S02]  /*2a50*/  F2F.F64.F32 R24, R0 ;  /* 0x0000000000187310 */ /* 0x0000640000201800 */
[----:B01----:R-:W-:Y:S05]  /*2a60*/  BRA `(.L_x_9815) ;  /* 0x0000000400147947 */ /* 0x003fea0003800000 */
.L_x_9828:
        /* <DEDUP_REMOVED lines=21> */
.L_x_9833:
[----:B------:R-:W-:Y:S05]  /*2bc0*/  BSYNC.RECONVERGENT B0 ;  /* 0x0000000000007941 */ /* 0x000fea0003800200 */
.L_x_9832:
[----:B------:R-:W-:Y:S01]  /*2bd0*/  IMAD.SHL.U32 R0, R0, 0x200000, RZ ;  /* 0x0020000000007824 */ /* 0x000fe200078e00ff */
[----:B------:R-:W-:-:S04]  /*2be0*/  LEA R3, R3, 0x37800000, 0x17 ;  /* 0x3780000003037811 */ /* 0x000fc800078eb8ff */
[----:B------:R-:W-:-:S05]  /*2bf0*/  LOP3.LUT R0, R3, R0, R7, 0xfe, !PT ;  /* 0x0000000003007212 */ /* 0x000fca00078efe07 */
[----:B------:R-:W-:-:S04]  /*2c00*/  FMUL.FTZ R0, R0, 1 ;  /* 0x3f80000000007820 */ /* 0x000fc80000410000 */
[----:B------:R0:W1:Y:S02]  /*2c10*/  F2F.F64.F32 R24, R0 ;  /* 0x0000000000187310 */ /* 0x0000640000201800 */
[----:B01----:R-:W-:Y:S05]  /*2c20*/  BRA `(.L_x_9815) ;  /* 0x0000000000a47947 */ /* 0x003fea0003800000 */
.L_x_9827:
        /* <DEDUP_REMOVED lines=18> */
.L_x_9814:
        /* <DEDUP_REMOVED lines=16> */
.L_x_9836:
[----:B------:R-:W-:Y:S01]  /*2e50*/  CS2R R24, SRZ ;  /* 0x0000000000187805 */ /* 0x000fe2000001ff00 */
[----:B------:R-:W-:Y:S06]  /*2e60*/  BRA `(.L_x_9815) ;  /* 0x0000000000147947 */ /* 0x000fec0003800000 */
.L_x_9835:
[----:B------:R-:W4:Y:S02]  /*2e70*/  LDG.E.64 R24, desc[UR36][R4.64] ;  /* 0x0000002404187981 */ /* 0x000f24000c1e1b00 */
[----:B----4-:R-:W0:Y:S02]  /*2e80*/  I2F.F64.U64 R24, R24 ;  /* 0x0000001800187312 */ /* 0x010e240000301800 */
[----:B0-----:R-:W-:Y:S05]  /*2e90*/  BRA `(.L_x_9815) ;  /* 0x0000000000087947 */ /* 0x001fea0003800000 */
.L_x_9834:
[----:B------:R-:W4:Y:S02]  /*2ea0*/  LDG.E R4, desc[UR36][R4.64] ;  /* 0x0000002404047981 */ /* 0x000f24000c1e1900 */
[----:B----4-:R4:W0:Y:S02]  /*2eb0*/  I2F.F64.U32 R24, R4 ;  /* 0x0000000400187312 */ /* 0x0108240000201800 */
.L_x_9815:
[----:B------:R-:W-:Y:S05]  /*2ec0*/  BSYNC.RECONVERGENT B6 ;  /* 0x0000000000067941 */ /* 0x000fea0003800200 */
.L_x_9809:
[----:B------:R-:W-:-:S07]  /*2ed0*/  VIADD R2, R2, 0x80 ;  /* 0x0000008002027836 */ /* 0x000fce0000000000 */
.L_x_9808:
[----:B------:R-:W-:Y:S05]  /*2ee0*/  BSYNC.RECONVERGENT B7 ;  /* 0x0000000000077941 */ /* 0x000fea0003800200 */
.L_x_9807:
        /* <DEDUP_REMOVED lines=24> */
.L_x_9842:
[----:B------:R-:W4:Y:S02]  /*3070*/  LDG.E.U8 R2, desc[UR36][R2.64] ;  /* 0x0000002402027981 */ /* 0x000f24000c1e1100 */
[----:B----4-:R0:W1:Y:S02]  /*3080*/  I2F.F64.U16 R16, R2 ;  /* 0x0000000200107312 */ /* 0x0100640000101800 */
[----:B01----:R-:W-:Y:S05]  /*3090*/  BRA `(.L_x_9838) ;  /* 0x0000000c00547947 */ /* 0x003fea0003800000 */
.L_x_9841:
        /* <DEDUP_REMOVED lines=9> */
.L_x_9845:
[----:B------:R-:W4:Y:S02]  /*3130*/  LDG.E R2, desc[UR36][R2.64] ;  /* 0x0000002402027981 */ /* 0x000f24000c1e1900 */
[----:B----4-:R0:W1:Y:S02]  /*3140*/  I2F.F64 R16, R2 ;  /* 0x0000000200107312 */ /* 0x0100640000201c00 */
[----:B01----:R-:W-:Y:S05]  /*3150*/  BRA `(.L_x_9838) ;  /* 0x0000000c00247947 */ /* 0x003fea0003800000 */
.L_x_9844:
[----:B------:R-:W4:Y:S02]  /*3160*/  LDG.E.U16 R2, desc[UR36][R2.64] ;  /* 0x0000002402027981 */ /* 0x000f24000c1e1500 */
[----:B----4-:R0:W1:Y:S02]  /*3170*/  I2F.F64.S16 R16, R2 ;  /* 0x0000000200107312 */ /* 0x0100640000101c00 */
[----:B01----:R-:W-:Y:S05]  /*3180*/  BRA `(.L_x_9838) ;  /* 0x0000000c00187947 */ /* 0x003fea0003800000 */
.L_x_9840:
        /* <DEDUP_REMOVED lines=10> */
.L_x_9847:
[----:B------:R-:W4:Y:S02]  /*3230*/  LDG.E.U16 R0, desc[UR36][R2.64] ;  /* 0x0000002402007981 */ /* 0x000f24000c1e1500 */
[----:B----4-:R-:W-:-:S05]  /*3240*/  HADD2.F32 R0, -RZ, R0.H0_H0 ;  /* 0x20000000ff007230 */ /* 0x010fca0000004100 */
[----:B------:R-:W-:-:S04]  /*3250*/  FMUL.FTZ R0, R0, 1 ;  /* 0x3f80000000007820 */ /* 0x000fc80000410000 */
[----:B------:R0:W1:Y:S02]  /*3260*/  F2F.F64.F32 R16, R0 ;  /* 0x0000000000107310 */ /* 0x0000640000201800 */
[----:B01----:R-:W-:Y:S05]  /*3270*/  BRA `(.L_x_9838) ;  /* 0x0000000800dc7947 */ /* 0x003fea0003800000 */
.L_x_9846:
        /* <DEDUP_REMOVED lines=10> */
.L_x_9849:
[----:B------:R-:W4:Y:S02]  /*3320*/  LDG.E.U16 R2, desc[UR36][R2.64] ;  /* 0x0000002402027981 */ /* 0x000f24000c1e1500 */
[----:B----4-:R-:W-:-:S05]  /*3330*/  HADD2.F32 R0, -RZ, R2.H0_H0 ;  /* 0x20000002ff007230 */ /* 0x010fca0000004100 */
[----:B------:R-:W-:-:S04]  /*3340*/  FMUL.FTZ R0, R0, 1 ;  /* 0x3f80000000007820 */ /* 0x000fc80000410000 */
[----:B------:R0:W1:Y:S02]  /*3350*/  F2F.F64.F32 R16, R0 ;  /* 0x0000000000107310 */ /* 0x0000640000201800 */
[----:B01----:R-:W-:Y:S05]  /*3360*/  BRA `(.L_x_9838) ;  /* 0x0000000800a07947 */ /* 0x003fea0003800000 */
.L_x_9848:
[----:B------:R0:W5:Y:S01]  /*3370*/  LDG.E.64 R16, desc[UR36][R2.64] ;  /* 0x0000002402107981 */ /* 0x000162000c1e1b00 */
[----:B------:R-:W-:Y:S05]  /*3380*/  BRA `(.L_x_9838) ;  /* 0x0000000800987947 */ /* 0x000fea0003800000 */
.L_x_9839:
        /* <DEDUP_REMOVED lines=13> */
.L_x_9852:
[----:B------:R0:W5:Y:S01]  /*3460*/  LDG.E.64 R16, desc[UR36][R2.64] ;  /* 0x0000002402107981 */ /* 0x000162000c1e1b00 */
[----:B------:R-:W-:Y:S05]  /*3470*/  BRA `(.L_x_9838) ;  /* 0x00000008005c7947 */ /* 0x000fea0003800000 */
.L_x_9851:
        /* <DEDUP_REMOVED lines=27> */
.L_x_9854:
        /* <DEDUP_REMOVED lines=14> */
.L_x_9853:
[----:B------:R-:W4:Y:S02]  /*3710*/  LDG.E.U16 R0, desc[UR36][R2.64] ;  /* 0x0000002402007981 */ /* 0x000f24000c1e1500 */
[----:B----4-:R-:W-:-:S04]  /*3720*/  IMAD.U32 R0, R0, 0x10000, RZ ;  /* 0x0001000000007824 */ /* 0x010fc800078e00ff */
[----:B------:R-:W-:-:S04]  /*3730*/  FMUL.FTZ R0, R0, 1 ;  /* 0x3f80000000007820 */ /* 0x000fc80000410000 */
[----:B------:R0:W1:Y:S02]  /*3740*/  F2F.F64.F32 R16, R0 ;  /* 0x0000000000107310 */ /* 0x0000640000201800 */
[----:B01----:R-:W-:Y:S05]  /*3750*/  BRA `(.L_x_9838) ;  /* 0x0000000400a47947 */ /* 0x003fea0003800000 */
.L_x_9850:
        /* <DEDUP_REMOVED lines=11> */
.L_x_9857:
        /* <DEDUP_REMOVED lines=20> */
.L_x_9859:
[----:B------:R-:W-:Y:S05]  /*3950*/  BSYNC.RECONVERGENT B0 ;  /* 0x0000000000007941 */ /* 0x000fea0003800200 */
.L_x_9858:
[----:B------:R-:W-:Y:S01]  /*3960*/  IMAD.SHL.U32 R0, R0, 0x100000, RZ ;  /* 0x0010000000007824 */ /* 0x000fe200078e00ff */
[----:B------:R-:W-:-:S04]  /*3970*/  LEA R2, R2, 0x3b800000, 0x17 ;  /* 0x3b80000002027811 */ /* 0x000fc800078eb8ff */
[----:B------:R-:W-:-:S05]  /*3980*/  LOP3.LUT R0, R2, R0, R7, 0xfe, !PT ;  /* 0x0000000002007212 */ /* 0x000fca00078efe07 */
[----:B------:R-:W-:-:S04]  /*3990*/  FMUL.FTZ R0, R0, 1 ;  /* 0x3f80000000007820 */ /* 0x000fc80000410000 */
[----:B------:R0:W1:Y:S02]  /*39a0*/  F2F.F64.F32 R16, R0 ;  /* 0x0000000000107310 */ /* 0x0000640000201800 */
[----:B01----:R-:W-:Y:S05]  /*39b0*/  BRA `(.L_x_9838) ;  /* 0x00000004000c7947 */ /* 0x003fea0003800000 */
.L_x_9856:
        /* <DEDUP_REMOVED lines=20> */
.L_x_9861:
[----:B------:R-:W-:Y:S05]  /*3b00*/  BSYNC.RECONVERGENT B0 ;  /* 0x0000000000007941 */ /* 0x000fea0003800200 */
.L_x_9860:
[----:B------:R-:W-:Y:S01]  /*3b10*/  IMAD.SHL.U32 R0, R0, 0x200000, RZ ;  /* 0x0020000000007824 */ /* 0x000fe200078e00ff */
[----:B------:R-:W-:-:S04]  /*3b20*/  LEA R2, R2, 0x37800000, 0x17 ;  /* 0x3780000002027811 */ /* 0x000fc800078eb8ff */
[----:B------:R-:W-:-:S05]  /*3b30*/  LOP3.LUT R0, R2, R0, R7, 0xfe, !PT ;  /* 0x0000000002007212 */ /* 0x000fca00078efe07 */
[----:B------:R-:W-:-:S04]  /*3b40*/  FMUL.FTZ R0, R0, 1 ;  /* 0x3f80000000007820 */ /* 0x000fc80000410000 */
[----:B------:R0:W1:Y:S02]  /*3b50*/  F2F.F64.F32 R16, R0 ;  /* 0x0000000000107310 */ /* 0x0000640000201800 */
[----:B01----:R-:W-:Y:S05]  /*3b60*/  BRA `(.L_x_9838) ;  /* 0x0000000000a07947 */ /* 0x003fea0003800000 */
.L_x_9855:
        /* <DEDUP_REMOVED lines=18> */
.L_x_9843:
        /* <DEDUP_REMOVED lines=16> */
.L_x_9864:
[----:B------:R-:W-:Y:S05]  /*3d90*/  BRA `(.L_x_9838) ;  /* 0x0000000000147947 */ /* 0x000fea0003800000 */
.L_x_9863:
[----:B------:R-:W4:Y:S02]  /*3da0*/  LDG.E.64 R16, desc[UR36][R2.64] ;  /* 0x0000002402107981 */ /* 0x000f24000c1e1b00 */
[----:B----4-:R-:W0:Y:S02]  /*3db0*/  I2F.F64.U64 R16, R16 ;  /* 0x0000001000107312 */ /* 0x010e240000301800 */
[----:B0-----:R-:W-:Y:S05]  /*3dc0*/  BRA `(.L_x_9838) ;  /* 0x0000000000087947 */ /* 0x001fea0003800000 */
.L_x_9862:
[----:B------:R-:W4:Y:S02]  /*3dd0*/  LDG.E R2, desc[UR36][R2.64] ;  /* 0x0000002402027981 */ /* 0x000f24000c1e1900 */
[----:B----4-:R0:W1:Y:S02]  /*3de0*/  I2F.F64.U32 R16, R2 ;  /* 0x0000000200107312 */ /* 0x0100640000201800 */
.L_x_9838:
[----:B------:R-:W-:Y:S05]  /*3df0*/  BSYNC.RECONVERGENT B6 ;  /* 0x0000000000067941 */ /* 0x000fea0003800200 */
.L_x_9837:
[----:B------:R-:W1:Y:S01]  /*3e00*/  LDCU.64 UR4, c[0x0][0x390] ;  /* 0x00007200ff0477ac */ /* 0x000e620008000a00 */
[----:B0-----:R-:W0:Y:S01]  /*3e10*/  LDC.U8 R2, c[0x0][0x3b4] ;  /* 0x0000ed00ff027b82 */ /* 0x001e220000000000 */
[----:B------:R-:W-:Y:S01]  /*3e20*/  ISETP.GE.AND P1, PT, R23, R19, PT ;  /* 0x000000131700720c */ /* 0x000fe20003f26270 */
[----:B------:R-:W-:Y:S04]  /*3e30*/  BSSY.RECONVERGENT B7, `(.L_x_9865) ;  /* 0x00003c6000077945 */ /* 0x000fe80003800200 */
[----:B------:R-:W-:Y:S01]  /*3e40*/  BSSY.RELIABLE B6, `(.L_x_9866) ;  /* 0x000028a000067945 */ /* 0x000fe20003800100 */
[----:B-1----:R-:W1:Y:S02]  /*3e50*/  DSETP.LT.AND P0, PT, RZ, UR4, PT ;  /* 0x00000004ff007e2a */ /* 0x002e64000bf01000 */
[----:B-1----:R-:W-:-:S15]  /*3e60*/  FSEL R3, RZ, 1.875, !P0 ;  /* 0x3ff00000ff037808 */ /* 0x002fde0004000000 */
[----:B------:R-:W-:-:S15]  /*3e70*/  NOP ;  /* 0x0000000000007918 */ /* 0x000fde0000000000 */
[----:B------:R-:W-:-:S15]  /*3e80*/  NOP ;  /* 0x0000000000007918 */ /* 0x000fde0000000000 */
[----:B------:R-:W-:-:S15]  /*3e90*/  NOP ;  /* 0x0000000000007918 */ /* 0x000fde0000000000 */
[----:B------:R-:W-:-:S02]  /*3ea0*/  NOP ;  /* 0x0000000000007918 */ /* 0x000fc40000000000 */
[----:B------:R-:W3:Y:S02]  /*3eb0*/  DSETP.NEU.AND P0, PT, RZ, UR4, PT ;  /* 0x00000004ff007e2a */ /* 0x000ee4000bf0d000 */
[----:B---345:R-:W-:Y:S02]  /*3ec0*/  FSEL R4, R28, RZ, !P0 ;  /* 0x000000ff1c047208 */ /* 0x038fe40004000000 */
[-C--:B------:R-:W-:Y:S02]  /*3ed0*/  FSEL R5, R29, R3.reuse, !P0 ;  /* 0x000000031d057208 */ /* 0x080fe40004000000 */
[----:B--2---:R-:W-:Y:S02]  /*3ee0*/  FSEL R28, R26, RZ, !P0 ;  /* 0x000000ff1a1c7208 */ /* 0x004fe40004000000 */
[----:B------:R-:W-:Y:S02]  /*3ef0*/  FSEL R29, R27, R3, !P0 ;  /* 0x000000031b1d7208 */ /* 0x000fe40004000000 */
[----:B------:R-:W-:-:S02]  /*3f00*/  FSEL R24, R24, RZ, !P0 ;  /* 0x000000ff18187208 */ /* 0x000fc40004000000 */
[-C--:B------:R-:W-:Y:S02]  /*3f10*/  FSEL R25, R25, R3.reuse, !P0 ;  /* 0x0000000319197208 */ /* 0x080fe40004000000 */
[----:B------:R-:W-:Y:S02]  /*3f20*/  FSEL R16, R16, RZ, !P0 ;  /* 0x000000ff10107208 */ /* 0x000fe40004000000 */
[----:B------:R-:W-:Y:S01]  /*3f30*/  FSEL R17, R17, R3, !P0 ;  /* 0x0000000311117208 */ /* 0x000fe20004000000 */
        /* <DEDUP_REMOVED lines=23> */
.L_x_9871:
[----:B------:R-:W0:Y:S02]  /*40b0*/  F2I.S64.F64.TRUNC R4, R4 ;  /* 0x0000000400047311 */ /* 0x000e24000030d900 */
[----:B0-----:R-:W-:-:S05]  /*40c0*/  IMAD.MOV.U32 R3, RZ, RZ, R4 ;  /* 0x000000ffff037224 */ /* 0x001fca00078e0004 */
[----:B------:R0:W-:Y:S01]  /*40d0*/  STG.E.U8 desc[UR36][R8.64], R3 ;  /* 0x0000000308007986 */ /* 0x0001e2000c101124 */
[----:B------:R-:W-:Y:S05]  /*40e0*/  BRA `(.L_x_9873) ;  /* 0x00000010007c7947 */ /* 0x000fea0003800000 */
.L_x_9870:
        /* <DEDUP_REMOVED lines=9> */
.L_x_9875:
[----:B------:R-:W0:Y:S02]  /*4180*/  F2I.F64.TRUNC R5, R4 ;  /* 0x0000000400057311 */ /* 0x000e24000030d100 */
[----:B0-----:R0:W-:Y:S01]  /*4190*/  STG.E desc[UR36][R8.64], R5 ;  /* 0x0000000508007986 */ /* 0x0011e2000c101924 */
[----:B------:R-:W-:Y:S05]  /*41a0*/  BRA `(.L_x_9873) ;  /* 0x00000010004c7947 */ /* 0x000fea0003800000 */
.L_x_9874:
[----:B------:R-:W0:Y:S02]  /*41b0*/  F2I.F64.TRUNC R5, R4 ;  /* 0x0000000400057311 */ /* 0x000e24000030d100 */
[----:B0-----:R0:W-:Y:S01]  /*41c0*/  STG.E.U16 desc[UR36][R8.64], R5 ;  /* 0x0000000508007986 */ /* 0x0011e2000c101524 */
[----:B------:R-:W-:Y:S05]  /*41d0*/  BRA `(.L_x_9873) ;  /* 0x0000001000407947 */ /* 0x000fea0003800000 */
.L_x_9869:
        /* <DEDUP_REMOVED lines=17> */
.L_x_9877:
        /* <DEDUP_REMOVED lines=12> */
.L_x_9876:
        /* <DEDUP_REMOVED lines=18> */
.L_x_9879:
        /* <DEDUP_REMOVED lines=13> */
.L_x_9878:
[----:B------:R0:W-:Y:S01]  /*45a0*/  STG.E.64 desc[UR36][R8.64], R4 ;  /* 0x0000000408007986 */ /* 0x0001e2000c101b24 */
[----:B------:R-:W-:Y:S05]  /*45b0*/  BRA `(.L_x_9873) ;  /* 0x0000000c00487947 */ /* 0x000fea0003800000 */
.L_x_9868:
        /* <DEDUP_REMOVED lines=12> */
.L_x_9882:
[----:B------:R-:W-:-:S05]  /*4680*/  CS2R R6, SRZ ;  /* 0x0000000000067805 */ /* 0x000fca000001ff00 */
[----:B------:R0:W-:Y:S01]  /*4690*/  STG.E.128 desc[UR36][R8.64], R4 ;  /* 0x0000000408007986 */ /* 0x0001e2000c101d24 */
[----:B------:R-:W-:Y:S05]  /*46a0*/  BRA `(.L_x_9873) ;  /* 0x0000000c000c7947 */ /* 0x000fea0003800000 */
.L_x_9881:
        /* <DEDUP_REMOVED lines=27> */
.L_x_9886:
[----:B------:R-:W-:Y:S05]  /*4860*/  BSYNC.RECONVERGENT B0 ;  /* 0x0000000000007941 */ /* 0x000fea0003800200 */
.L_x_9885:
[----:B------:R-:W-:-:S05]  /*4870*/  LOP3.LUT R7, R0, 0x80, R7, 0xf8, !PT ;  /* 0x0000008000077812 */ /* 0x000fca00078ef807 */
[----:B------:R0:W-:Y:S01]  /*4880*/  STG.E.U8 desc[UR36][R8.64], R7 ;  /* 0x0000000708007986 */ /* 0x0001e2000c101124 */
[----:B------:R-:W-:Y:S05]  /*4890*/  BRA `(.L_x_9873) ;  /* 0x0000000800907947 */ /* 0x000fea0003800000 */
.L_x_9884:
        /* <DEDUP_REMOVED lines=23> */
.L_x_9888:
[----:B------:R-:W-:Y:S05]  /*4a10*/  BSYNC.RECONVERGENT B0 ;  /* 0x0000000000007941 */ /* 0x000fea0003800200 */
.L_x_9887:
[----:B------:R-:W-:-:S05]  /*4a20*/  LOP3.LUT R7, R0, 0x80, R7, 0xf8, !PT ;  /* 0x0000008000077812 */ /* 0x000fca00078ef807 */
[----:B------:R0:W-:Y:S01]  /*4a30*/  STG.E.U8 desc[UR36][R8.64], R7 ;  /* 0x0000000708007986 */ /* 0x0001e2000c101124 */
[----:B------:R-:W-:Y:S05]  /*4a40*/  BRA `(.L_x_9873) ;  /* 0x0000000800247947 */ /* 0x000fea0003800000 */
.L_x_9883:
        /* <DEDUP_REMOVED lines=12> */
.L_x_9880:
        /* <DEDUP_REMOVED lines=11> */
.L_x_9891:
        /* <DEDUP_REMOVED lines=21> */
.L_x_9894:
[----:B------:R-:W-:-:S04]  /*4d10*/  SHF.R.U32.HI R0, RZ, 0x14, R7 ;  /* 0x00000014ff007819 */ /* 0x000fc80000011607 */
[----:B------:R-:W-:-:S04]  /*4d20*/  LOP3.LUT R0, R0, 0x1, RZ, 0xc0, !PT ;  /* 0x0000000100007812 */ /* 0x000fc800078ec0ff */
[----:B------:R-:W-:-:S04]  /*4d30*/  IADD3 R0, PT, PT, R7, 0x487ffff, R0 ;  /* 0x0487ffff07007810 */ /* 0x000fc80007ffe000 */
[----:B------:R-:W-:-:S04]  /*4d40*/  SHF.R.U32.HI R0, RZ, 0x14, R0 ;  /* 0x00000014ff007819 */ /* 0x000fc80000011600 */
[----:B------:R-:W-:-:S07]  /*4d50*/  LOP3.LUT R3, R0, 0xff, RZ, 0xc0, !PT ;  /* 0x000000ff00037812 */ /* 0x000fce00078ec0ff */
.L_x_9895:
[----:B------:R-:W-:-:S04]  /*4d60*/  SHF.R.U32.HI R0, RZ, 0x18, R7 ;  /* 0x00000018ff007819 */ /* 0x000fc80000011607 */
[----:B------:R-:W-:-:S07]  /*4d70*/  LOP3.LUT R0, R3, 0x80, R0, 0xf8, !PT ;  /* 0x0000008003007812 */ /* 0x000fce00078ef800 */
.L_x_9893:
[----:B------:R-:W-:Y:S05]  /*4d80*/  BSYNC.RECONVERGENT B0 ;  /* 0x0000000000007941 */ /* 0x000fea0003800200 */
.L_x_9892:
[----:B------:R1:W-:Y:S01]  /*4d90*/  STG.E.U8 desc[UR36][R8.64], R0 ;  /* 0x0000000008007986 */ /* 0x0003e2000c101124 */
[----:B------:R-:W-:Y:S05]  /*4da0*/  BRA `(.L_x_9873) ;  /* 0x00000004004c7947 */ /* 0x000fea0003800000 */
.L_x_9890:
        /* <DEDUP_REMOVED lines=21> */
.L_x_9898:
[----:B------:R-:W-:-:S04]  /*4f00*/  SHF.R.U32.HI R0, RZ, 0x15, R7 ;  /* 0x00000015ff007819 */ /* 0x000fc80000011607 */
[----:B------:R-:W-:-:S04]  /*4f10*/  LOP3.LUT R0, R0, 0x1, RZ, 0xc0, !PT ;  /* 0x0000000100007812 */ /* 0x000fc800078ec0ff */
[----:B------:R-:W-:-:S04]  /*4f20*/  IADD3 R0, PT, PT, R7, 0x88fffff, R0 ;  /* 0x088fffff07007810 */ /* 0x000fc80007ffe000 */
[----:B------:R-:W-:-:S04]  /*4f30*/  SHF.R.U32.HI R0, RZ, 0x15, R0 ;  /* 0x00000015ff007819 */ /* 0x000fc80000011600 */
[----:B------:R-:W-:-:S07]  /*4f40*/  LOP3.LUT R3, R0, 0xff, RZ, 0xc0, !PT ;  /* 0x000000ff00037812 */ /* 0x000fce00078ec0ff */
.L_x_9899:
[----:B------:R-:W-:-:S04]  /*4f50*/  SHF.R.U32.HI R0, RZ, 0x18, R7 ;  /* 0x00000018ff007819 */ /* 0x000fc80000011607 */
[----:B------:R-:W-:-:S07]  /*4f60*/  LOP3.LUT R0, R3, 0x80, R0, 0xf8, !PT ;  /* 0x0000008003007812 */ /* 0x000fce00078ef800 */
.L_x_9897:
[----:B------:R-:W-:Y:S05]  /*4f70*/  BSYNC.RECONVERGENT B0 ;  /* 0x0000000000007941 */ /* 0x000fea0003800200 */
.L_x_9896:
[----:B------:R2:W-:Y:S01]  /*4f80*/  STG.E.U8 desc[UR36][R8.64], R0 ;  /* 0x0000000008007986 */ /* 0x0005e2000c101124 */
[----:B------:R-:W-:Y:S05]  /*4f90*/  BRA `(.L_x_9873) ;  /* 0x0000000000d07947 */ /* 0x000fea0003800000 */
.L_x_9889:
[----:B------:R-:W-:-:S13]  /*4fa0*/  ISETP.NE.AND P0, PT, R0, 0x1c, PT ;  /* 0x0000001c0000780c */ /* 0x000fda0003f05270 */
[----:B------:R-:W-:Y:S05]  /*4fb0*/  @!P0 BRA `(.L_x_9900) ;  /* 0x0000000000c08947 */ /* 0x000fea0003800000 */
[----:B------:R-:W-:-:S13]  /*4fc0*/  ISETP.NE.AND P0, PT, R0, 0x1d, PT ;  /* 0x0000001d0000780c */ /* 0x000fda0003f05270 */
[----:B------:R-:W-:Y:S05]  /*4fd0*/  @!P0 BRA `(.L_x_9901) ;  /* 0x0000000000ac8947 */ /* 0x000fea0003800000 */
[----:B------:R-:W-:-:S13]  /*4fe0*/  ISETP.NE.AND P0, PT, R0, 0x2c, PT ;  /* 0x0000002c0000780c */ /* 0x000fda0003f05270 */
[----:B------:R-:W-:Y:S05]  /*4ff0*/  @!P0 BRA `(.L_x_9902) ;  /* 0x0000000000448947 */ /* 0x000fea0003800000 */
.L_x_9872:
        /* <DEDUP_REMOVED lines=16> */
.L_x_9903:
[----:B------:R-:W-:Y:S05]  /*5100*/  BRA `(.L_x_9873) ;  /* 0x0000000000747947 */ /* 0x000fea0003800000 */
.L_x_9902:
        /* <DEDUP_REMOVED lines=24> */
.L_x_9901:
[----:B------:R-:W0:Y:S02]  /*5290*/  F2I.U64.F64.TRUNC R4, R4 ;  /* 0x0000000400047311 */ /* 0x000e24000030d800 */
[----:B0-----:R0:W-:Y:S01]  /*52a0*/  STG.E.64 desc[UR36][R8.64], R4 ;  /* 0x0000000408007986 */ /* 0x0011e2000c101b24 */
[----:B------:R-:W-:Y:S05]  /*52b0*/  BRA `(.L_x_9873) ;  /* 0x0000000000087947 */ /* 0x000fea0003800000 */
.L_x_9900:
[----:B------:R-:W0:Y:S02]  /*52c0*/  F2I.U32.F64.TRUNC R5, R4 ;  /* 0x0000000400057311 */ /* 0x000e24000030d000 */
[----:B0-----:R3:W-:Y:S02]  /*52d0*/  STG.E desc[UR36][R8.64], R5 ;  /* 0x0000000508007986 */ /* 0x0017e4000c101924 */
.L_x_9873:
        /* <DEDUP_REMOVED lines=24> */
.L_x_9908:
[----:B------:R-:W0:Y:S02]  /*5460*/  F2I.S64.F64.TRUNC R28, R28 ;  /* 0x0000001c001c7311 */ /* 0x000e24000030d900 */
[----:B0-----:R-:W-:-:S05]  /*5470*/  IMAD.MOV.U32 R3, RZ, RZ, R28 ;  /* 0x000000ffff037224 */ /* 0x001fca00078e001c */
[----:B------:R0:W-:Y:S01]  /*5480*/  STG.E.U8 desc[UR36][R4.64], R3 ;  /* 0x0000000304007986 */ /* 0x0001e2000c101124 */
[----:B------:R-:W-:Y:S05]  /*5490*/  BRA `(.L_x_9910) ;  /* 0x0000001000807947 */ /* 0x000fea0003800000 */
.L_x_9907:
        /* <DEDUP_REMOVED lines=9> */
.L_x_9912:
[----:B------:R-:W0:Y:S02]  /*5530*/  F2I.F64.TRUNC R29, R28 ;  /* 0x0000001c001d7311 */ /* 0x000e24000030d100 */
[----:B0-----:R0:W-:Y:S01]  /*5540*/  STG.E desc[UR36][R4.64], R29 ;  /* 0x0000001d04007986 */ /* 0x0011e2000c101924 */
[----:B------:R-:W-:Y:S05]  /*5550*/  BRA `(.L_x_9910) ;  /* 0x0000001000507947 */ /* 0x000fea0003800000 */
.L_x_9911:
[----:B------:R-:W0:Y:S02]  /*5560*/  F2I.F64.TRUNC R29, R28 ;  /* 0x0000001c001d7311 */ /* 0x000e24000030d100 */
[----:B0-----:R0:W-:Y:S01]  /*5570*/  STG.E.U16 desc[UR36][R4.64], R29 ;  /* 0x0000001d04007986 */ /* 0x0011e2000c101524 */
[----:B------:R-:W-:Y:S05]  /*5580*/  BRA `(.L_x_9910) ;  /* 0x0000001000447947 */ /* 0x000fea0003800000 */
.L_x_9906:
        /* <DEDUP_REMOVED lines=17> */
.L_x_9914:
        /* <DEDUP_REMOVED lines=12> */
.L_x_9913:
        /* <DEDUP_REMOVED lines=18> */
.L_x_9916:
        /* <DEDUP_REMOVED lines=13> */
.L_x_9915:
[----:B------:R0:W-:Y:S01]  /*5950*/  STG.E.64 desc[UR36][R4.64], R28 ;  /* 0x0000001c04007986 */ /* 0x0001e2000c101b24 */
[----:B------:R-:W-:Y:S05]  /*5960*/  BRA `(.L_x_9910) ;  /* 0x0000000c004c7947 */ /* 0x000fea0003800000 */
.L_x_9905:
        /* <DEDUP_REMOVED lines=13> */
.L_x_9920:
        /* <DEDUP_REMOVED lines=26> */
.L_x_9923:
[----:B------:R-:W-:-:S04]  /*5be0*/  SHF.R.U32.HI R3, RZ, 0x18, R7 ;  /* 0x00000018ff037819 */ /* 0x000fc80000011607 */
[----:B------:R-:W-:-:S07]  /*5bf0*/  LOP3.LUT R0, R0, 0x80, R3, 0xf8, !PT ;  /* 0x0000008000007812 */ /* 0x000fce00078ef803 */
.L_x_9922:
[----:B------:R-:W-:Y:S05]  /*5c00*/  BSYNC.RECONVERGENT B0 ;  /* 0x0000000000007941 */ /* 0x000fea0003800200 */
.L_x_9921:
[----:B------:R3:W-:Y:S01]  /*5c10*/  STG.E.U8 desc[UR36][R4.64], R0 ;  /* 0x0000000004007986 */ /* 0x0007e2000c101124 */
[----:B------:R-:W-:Y:S05]  /*5c20*/  BRA `(.L_x_9910) ;  /* 0x00000008009c7947 */ /* 0x000fea0003800000 */
.L_x_9919:
        /* <DEDUP_REMOVED lines=26> */
.L_x_9926:
[----:B------:R-:W-:-:S04]  /*5dd0*/  SHF.R.U32.HI R3, RZ, 0x18, R7 ;  /* 0x00000018ff037819 */ /* 0x000fc80000011607 */
[----:B------:R-:W-:-:S07]  /*5de0*/  LOP3.LUT R0, R0, 0x80, R3, 0xf8, !PT ;  /* 0x0000008000007812 */ /* 0x000fce00078ef803 */
.L_x_9925:
[----:B------:R-:W-:Y:S05]  /*5df0*/  BSYNC.RECONVERGENT B0 ;  /* 0x0000000000007941 */ /* 0x000fea0003800200 */
.L_x_9924:
[----:B------:R0:W-:Y:S01]  /*5e00*/  STG.E.U8 desc[UR36][R4.64], R0 ;  /* 0x0000000004007986 */ /* 0x0001e2000c101124 */
[----:B------:R-:W-:Y:S05]  /*5e10*/  BRA `(.L_x_9910) ;  /* 0x0000000800207947 */ /* 0x000fea0003800000 */
.L_x_9918:
        /* <DEDUP_REMOVED lines=30> */
.L_x_9928:
[----:B------:R-:W0:Y:S02]  /*6000*/  F2I.U64.F64.TRUNC R28, R28 ;  /* 0x0000001c001c7311 */ /* 0x000e24000030d800 */
[----:B0-----:R1:W-:Y:S01]  /*6010*/  STG.E.64 desc[UR36][R4.64], R28 ;  /* 0x0000001c04007986 */ /* 0x0013e2000c101b24 */
[----:B------:R-:W-:Y:S05]  /*6020*/  BRA `(.L_x_9910) ;  /* 0x00000004009c7947 */ /* 0x000fea0003800000 */
.L_x_9927:
[----:B------:R-:W0:Y:S02]  /*6030*/  F2I.U32.F64.TRUNC R29, R28 ;  /* 0x0000001c001d7311 */ /* 0x000e24000030d000 */
[----:B0-----:R0:W-:Y:S01]  /*6040*/  STG.E desc[UR36][R4.64], R29 ;  /* 0x0000001d04007986 */ /* 0x0011e2000c101924 */
[----:B------:R-:W-:Y:S05]  /*6050*/  BRA `(.L_x_9910) ;  /* 0x0000000400907947 */ /* 0x000fea0003800000 */
.L_x_9917:
        /* <DEDUP_REMOVED lines=10> */
.L_x_9930:
[----:B------:R-:W-:-:S05]  /*6100*/  CS2R R30, SRZ ;  /* 0x00000000001e7805 */ /* 0x000fca000001ff00 */
[----:B------:R0:W-:Y:S01]  /*6110*/  STG.E.128 desc[UR36][R4.64], R28 ;  /* 0x0000001c04007986 */ /* 0x0001e2000c101d24 */
[----:B------:R-:W-:Y:S05]  /*6120*/  BRA `(.L_x_9910) ;  /* 0x00000004005c7947 */ /* 0x000fea0003800000 */
.L_x_9929:
[----:B------:R-:W-:-:S13]  /*6130*/  ISETP.NE.AND P0, PT, R0, 0xf, PT ;  /* 0x0000000f0000780c */ /* 0x000fda0003f05270 */
[----:B------:R-:W-:Y:S05]  /*6140*/  @!P0 BRA `(.L_x_9931) ;  /* 0x0000000400288947 */ /* 0x000fea0003800000 */
[----:B------:R-:W-:-:S13]  /*6150*/  ISETP.NE.AND P0, PT, R0, 0x17, PT ;  /* 0x000000170000780c */ /* 0x000fda0003f05270 */
[----:B------:R-:W-:Y:S05]  /*6160*/  @!P0 BRA `(.L_x_9932) ;  /* 0x0000000000b08947 */ /* 0x000fea0003800000 */
[----:B------:R-:W-:-:S13]  /*6170*/  ISETP.NE.AND P0, PT, R0, 0x18, PT ;  /* 0x000000180000780c */ /* 0x000fda0003f05270 */
[----:B------:R-:W-:Y:S05]  /*6180*/  @!P0 BRA `(.L_x_9933) ;  /* 0x0000000000448947 */ /* 0x000fea0003800000 */
.L_x_9909:
        /* <DEDUP_REMOVED lines=16> */
.L_x_9934:
[----:B------:R-:W-:Y:S05]  /*6290*/  BRA `(.L_x_9910) ;  /* 0x0000000400007947 */ /* 0x000fea0003800000 */
.L_x_9933:
        /* <DEDUP_REMOVED lines=21> */
.L_x_9936:
[----:B------:R-:W-:Y:S05]  /*63f0*/  BSYNC.RECONVERGENT B0 ;  /* 0x0000000000007941 */ /* 0x000fea0003800200 */
.L_x_9935:
[----:B------:R-:W-:-:S05]  /*6400*/  LOP3.LUT R3, R0, 0x80, R3, 0xf8, !PT ;  /* 0x0000008000037812 */ /* 0x000fca00078ef803 */
[----:B------:R0:W-:Y:S01]  /*6410*/  STG.E.U8 desc[UR36][R4.64], R3 ;  /* 0x0000000304007986 */ /* 0x0001e2000c101124 */
[----:B------:R-:W-:Y:S05]  /*6420*/  BRA `(.L_x_9910) ;  /* 0x00000000009c7947 */ /* 0x000fea0003800000 */
.L_x_9932:
        /* <DEDUP_REMOVED lines=20> */
.L_x_9938:
[----:B------:R-:W-:Y:S01]  /*6570*/  IMAD.MOV.U32 R0, RZ, RZ, 0x7f ;  /* 0x0000007fff007424 */ /* 0x000fe200078e00ff */
[----:B------:R-:W-:-:S04]  /*6580*/  ISETP.GT.U32.AND P0, PT, R3, 0x7f800000, PT ;  /* 0x7f8000000300780c */ /* 0x000fc80003f04070 */
[----:B------:R-:W-:-:S09]  /*6590*/  SEL R0, R0, 0x7c, P0 ;  /* 0x0000007c00007807 */ /* 0x000fd20000000000 */
.L_x_9939:
[----:B------:R-:W-:Y:S05]  /*65a0*/  BSYNC.RECONVERGENT B0 ;  /* 0x0000000000007941 */ /* 0x000fea0003800200 */
.L_x_9937:
[----:B------:R-:W-:-:S04]  /*65b0*/  SHF.R.U32.HI R3, RZ, 0x18, R7 ;  /* 0x00000018ff037819 */ /* 0x000fc80000011607 */
[----:B------:R-:W-:-:S05]  /*65c0*/  LOP3.LUT R3, R0, 0x80, R3, 0xf8, !PT ;  /* 0x0000008000037812 */ /* 0x000fca00078ef803 */
[----:B------:R0:W-:Y:S01]  /*65d0*/  STG.E.U8 desc[UR36][R4.64], R3 ;  /* 0x0000000304007986 */ /* 0x0001e2000c101124 */
[----:B------:R-:W-:Y:S05]  /*65e0*/  BRA `(.L_x_9910) ;  /* 0x00000000002c7947 */ /* 0x000fea0003800000 */
.L_x_9931:
        /* <DEDUP_REMOVED lines=11> */
.L_x_9910:
[----:B------:R-:W-:-:S07]  /*66a0*/  VIADD R23, R23, 0x80 ;  /* 0x0000008017177836 */ /* 0x000fce0000000000 */
.L_x_9867:
[----:B------:R-:W-:-:S13]  /*66b0*/  ISETP.GE.AND P0, PT, R23, R19, PT ;  /* 0x000000131700720c */ /* 0x000fda0003f06270 */
[----:B------:R-:W-:Y:S05]  /*66c0*/  @P0 BREAK.RELIABLE B6 ;  /* 0x0000000000060942 */ /* 0x000fea0003800100 */
[----:B------:R-:W-:Y:S05]  /*66d0*/  @P0 BRA `(.L_x_9904) ;  /* 0x0000001000ec0947 */ /* 0x000fea0003800000 */
[----:B------:R-:W-:Y:S05]  /*66e0*/  BSYNC.RELIABLE B6 ;  /* 0x0000000000067941 */ /* 0x000fea0003800100 */
.L_x_9866:
        /* <DEDUP_REMOVED lines=21> */
.L_x_9943:
[----:B------:R-:W0:Y:S02]  /*6840*/  F2I.S64.F64.TRUNC R24, R24 ;  /* 0x0000001800187311 */ /* 0x000e24000030d900 */
[----:B0-----:R-:W-:-:S05]  /*6850*/  IMAD.MOV.U32 R3, RZ, RZ, R24 ;  /* 0x000000ffff037224 */ /* 0x001fca00078e0018 */
[----:B------:R0:W-:Y:S01]  /*6860*/  STG.E.U8 desc[UR36][R4.64], R3 ;  /* 0x0000000304007986 */ /* 0x0001e2000c101124 */
[----:B------:R-:W-:Y:S05]  /*6870*/  BRA `(.L_x_9945) ;  /* 0x0000001000807947 */ /* 0x000fea0003800000 */
.L_x_9942:
        /* <DEDUP_REMOVED lines=9> */
.L_x_9947:
[----:B------:R-:W0:Y:S02]  /*6910*/  F2I.F64.TRUNC R25, R24 ;  /* 0x0000001800197311 */ /* 0x000e24000030d100 */
[----:B0-----:R0:W-:Y:S01]  /*6920*/  STG.E desc[UR36][R4.64], R25 ;  /* 0x0000001904007986 */ /* 0x0011e2000c101924 */
[----:B------:R-:W-:Y:S05]  /*6930*/  BRA `(.L_x_9945) ;  /* 0x0000001000507947 */ /* 0x000fea0003800000 */
.L_x_9946:
[----:B------:R-:W0:Y:S02]  /*6940*/  F2I.F64.TRUNC R25, R24 ;  /* 0x0000001800197311 */ /* 0x000e24000030d100 */
[----:B0-----:R0:W-:Y:S01]  /*6950*/  STG.E.U16 desc[UR36][R4.64], R25 ;  /* 0x0000001904007986 */ /* 0x0011e2000c101524 */
[----:B------:R-:W-:Y:S05]  /*6960*/  BRA `(.L_x_9945) ;  /* 0x0000001000447947 */ /* 0x000fea0003800000 */
.L_x_9941:
        /* <DEDUP_REMOVED lines=17> */
.L_x_9949:
        /* <DEDUP_REMOVED lines=12> */
.L_x_9948:
        /* <DEDUP_REMOVED lines=18> */
.L_x_9951:
        /* <DEDUP_REMOVED lines=13> */
.L_x_9950:
[----:B------:R0:W-:Y:S01]  /*6d30*/  STG.E.64 desc[UR36][R4.64], R24 ;  /* 0x0000001804007986 */ /* 0x0001e2000c101b24 */
[----:B------:R-:W-:Y:S05]  /*6d40*/  BRA `(.L_x_9945) ;  /* 0x0000000c004c7947 */ /* 0x000fea0003800000 */
.L_x_9940:
        /* <DEDUP_REMOVED lines=13> */
.L_x_9955:
        /* <DEDUP_REMOVED lines=26> */
.L_x_9958:
[----:B------:R-:W-:-:S04]  /*6fc0*/  SHF.R.U32.HI R3, RZ, 0x18, R7 ;  /* 0x00000018ff037819 */ /* 0x000fc80000011607 */
[----:B------:R-:W-:-:S07]  /*6fd0*/  LOP3.LUT R0, R0, 0x80, R3, 0xf8, !PT ;  /* 0x0000008000007812 */ /* 0x000fce00078ef803 */
.L_x_9957:
[----:B------:R-:W-:Y:S05]  /*6fe0*/  BSYNC.RECONVERGENT B0 ;  /* 0x0000000000007941 */ /* 0x000fea0003800200 */
.L_x_9956:
[----:B------:R4:W-:Y:S01]  /*6ff0*/  STG.E.U8 desc[UR36][R4.64], R0 ;  /* 0x0000000004007986 */ /* 0x0009e2000c101124 */
[----:B------:R-:W-:Y:S05]  /*7000*/  BRA `(.L_x_9945) ;  /* 0x00000008009c7947 */ /* 0x000fea0003800000 */
.L_x_9954:
        /* <DEDUP_REMOVED lines=26> */
.L_x_9961:
[----:B------:R-:W-:-:S04]  /*71b0*/  SHF.R.U32.HI R3, RZ, 0x18, R7 ;  /* 0x00000018ff037819 */ /* 0x000fc80000011607 */
[----:B------:R-:W-:-:S07]  /*71c0*/  LOP3.LUT R0, R0, 0x80, R3, 0xf8, !PT ;  /* 0x0000008000007812 */ /* 0x000fce00078ef803 */
.L_x_9960:
[----:B------:R-:W-:Y:S05]  /*71d0*/  BSYNC.RECONVERGENT B0 ;  /* 0x0000000000007941 */ /* 0x000fea0003800200 */
.L_x_9959:
[----:B------:R3:W-:Y:S01]  /*71e0*/  STG.E.U8 desc[UR36][R4.64], R0 ;  /* 0x0000000004007986 */ /* 0x0007e2000c101124 */
[----:B------:R-:W-:Y:S05]  /*71f0*/  BRA `(.L_x_9945) ;  /* 0x0000000800207947 */ /* 0x000fea0003800000 */
.L_x_9953:
        /* <DEDUP_REMOVED lines=30> */
.L_x_9963:
[----:B------:R-:W0:Y:S02]  /*73e0*/  F2I.U64.F64.TRUNC R24, R24 ;  /* 0x0000001800187311 */ /* 0x000e24000030d800 */
[----:B0-----:R0:W-:Y:S01]  /*73f0*/  STG.E.64 desc[UR36][R4.64], R24 ;  /* 0x0000001804007986 */ /* 0x0011e2000c101b24 */
[----:B------:R-:W-:Y:S05]  /*7400*/  BRA `(.L_x_9945) ;  /* 0x00000004009c7947 */ /* 0x000fea0003800000 */
.L_x_9962:
[----:B------:R-:W0:Y:S02]  /*7410*/  F2I.U32.F64.TRUNC R25, R24 ;  /* 0x0000001800197311 */ /* 0x000e24000030d000 */
[----:B0-----:R2:W-:Y:S01]  /*7420*/  STG.E desc[UR36][R4.64], R25 ;  /* 0x0000001904007986 */ /* 0x0015e2000c101924 */
[----:B------:R-:W-:Y:S05]  /*7430*/  BRA `(.L_x_9945) ;  /* 0x0000000400907947 */ /* 0x000fea0003800000 */
.L_x_9952:
        /* <DEDUP_REMOVED lines=10> */
.L_x_9965:
[----:B------:R-:W-:-:S05]  /*74e0*/  CS2R R26, SRZ ;  /* 0x00000000001a7805 */ /* 0x000fca000001ff00 */
[----:B------:R0:W-:Y:S01]  /*74f0*/  STG.E.128 desc[UR36][R4.64], R24 ;  /* 0x0000001804007986 */ /* 0x0001e2000c101d24 */
[----:B------:R-:W-:Y:S05]  /*7500*/  BRA `(.L_x_9945) ;  /* 0x00000004005c7947 */ /* 0x000fea0003800000 */
.L_x_9964:
[----:B------:R-:W-:-:S13]  /*7510*/  ISETP.NE.AND P0, PT, R0, 0xf, PT ;  /* 0x0000000f0000780c */ /* 0x000fda0003f05270 */
[----:B------:R-:W-:Y:S05]  /*7520*/  @!P0 BRA `(.L_x_9966) ;  /* 0x0000000400288947 */ /* 0x000fea0003800000 */
[----:B------:R-:W-:-:S13]  /*7530*/  ISETP.NE.AND P0, PT, R0, 0x17, PT ;  /* 0x000000170000780c */ /* 0x000fda0003f05270 */
[----:B------:R-:W-:Y:S05]  /*7540*/  @!P0 BRA `(.L_x_9967) ;  /* 0x0000000000b08947 */ /* 0x000fea0003800000 */
[----:B------:R-:W-:-:S13]  /*7550*/  ISETP.NE.AND P0, PT, R0, 0x18, PT ;  /* 0x000000180000780c */ /* 0x000fda0003f05270 */
[----:B------:R-:W-:Y:S05]  /*7560*/  @!P0 BRA `(.L_x_9968) ;  /* 0x0000000000448947 */ /* 0x000fea0003800000 */
.L_x_9944:
        /* <DEDUP_REMOVED lines=16> */
.L_x_9969:
[----:B------:R-:W-:Y:S05]  /*7670*/  BRA `(.L_x_9945) ;  /* 0x0000000400007947 */ /* 0x000fea0003800000 */
.L_x_9968:
        /* <DEDUP_REMOVED lines=21> */
.L_x_9971:
[----:B------:R-:W-:Y:S05]  /*77d0*/  BSYNC.RECONVERGENT B0 ;  /* 0x0000000000007941 */ /* 0x000fea0003800200 */
.L_x_9970:
[----:B------:R-:W-:-:S05]  /*77e0*/  LOP3.LUT R3, R0, 0x80, R3, 0xf8, !PT ;  /* 0x0000008000037812 */ /* 0x000fca00078ef803 */
[----:B------:R0:W-:Y:S01]  /*77f0*/  STG.E.U8 desc[UR36][R4.64], R3 ;  /* 0x0000000304007986 */ /* 0x0001e2000c101124 */
[----:B------:R-:W-:Y:S05]  /*7800*/  BRA `(.L_x_9945) ;  /* 0x00000000009c7947 */ /* 0x000fea0003800000 */
.L_x_9967:
        /* <DEDUP_REMOVED lines=20> */
.L_x_9973:
[----:B------:R-:W-:Y:S01]  /*7950*/  IMAD.MOV.U32 R0, RZ, RZ, 0x7f ;  /* 0x0000007fff007424 */ /* 0x000fe200078e00ff */
[----:B------:R-:W-:-:S04]  /*7960*/  ISETP.GT.U32.AND P0, PT, R3, 0x7f800000, PT ;  /* 0x7f8000000300780c */ /* 0x000fc80003f04070 */
[----:B------:R-:W-:-:S09]  /*7970*/  SEL R0, R0, 0x7c, P0 ;  /* 0x0000007c00007807 */ /* 0x000fd20000000000 */
.L_x_9974:
[----:B------:R-:W-:Y:S05]  /*7980*/  BSYNC.RECONVERGENT B0 ;  /* 0x0000000000007941 */ /* 0x000fea0003800200 */
.L_x_9972:
[----:B------:R-:W-:-:S04]  /*7990*/  SHF.R.U32.HI R3, RZ, 0x18, R7 ;  /* 0x00000018ff037819 */ /* 0x000fc80000011607 */
[----:B------:R-:W-:-:S05]  /*79a0*/  LOP3.LUT R3, R0, 0x80, R3, 0xf8, !PT ;  /* 0x0000008000037812 */ /* 0x000fca00078ef803 */
[----:B------:R0:W-:Y:S01]  /*79b0*/  STG.E.U8 desc[UR36][R4.64], R3 ;  /* 0x0000000304007986 */ /* 0x0001e2000c101124 */
[----:B------:R-:W-:Y:S05]  /*79c0*/  BRA `(.L_x_9945) ;  /* 0x00000000002c7947 */ /* 0x000fea0003800000 */
.L_x_9966:
        /* <DEDUP_REMOVED lines=11> */
.L_x_9945:
[----:B------:R-:W-:-:S07]  /*7a80*/  VIADD R23, R23, 0x80 ;  /* 0x0000008017177836 */ /* 0x000fce0000000000 */
.L_x_9904:
[----:B------:R-:W-:Y:S05]  /*7a90*/  BSYNC.RECONVERGENT B7 ;  /* 0x0000000000077941 */ /* 0x000fea0003800200 */
.L_x_9865:
        /* <DEDUP_REMOVED lines=22> */
.L_x_9978:
[----:B------:R-:W0:Y:S02]  /*7c00*/  F2I.S64.F64.TRUNC R16, R16 ;  /* 0x0000001000107311 */ /* 0x000e24000030d900 */
[----:B0-----:R-:W-:-:S05]  /*7c10*/  IMAD.MOV.U32 R3, RZ, RZ, R16 ;  /* 0x000000ffff037224 */ /* 0x001fca00078e0010 */
[----:B------:R-:W-:Y:S01]  /*7c20*/  STG.E.U8 desc[UR36][R4.64], R3 ;  /* 0x0000000304007986 */ /* 0x000fe2000c101124 */
[----:B------:R-:W-:Y:S05]  /*7c30*/  EXIT ;  /* 0x000000000000794d */ /* 0x000fea0003800000 */
.L_x_9977:
        /* <DEDUP_REMOVED lines=9> */
.L_x_9981:
[----:B------:R-:W0:Y:S02]  /*7cd0*/  F2I.F64.TRUNC R17, R16 ;  /* 0x0000001000117311 */ /* 0x000e24000030d100 */
[----:B0-----:R-:W-:Y:S01]  /*7ce0*/  STG.E desc[UR36][R4.64], R17 ;  /* 0x0000001104007986 */ /* 0x001fe2000c101924 */
[----:B------:R-:W-:Y:S05]  /*7cf0*/  EXIT ;  /* 0x000000000000794d */ /* 0x000fea0003800000 */
.L_x_9980:
[----:B------:R-:W0:Y:S02]  /*7d00*/  F2I.F64.TRUNC R17, R16 ;  /* 0x0000001000117311 */ /* 0x000e24000030d100 */
[----:B0-----:R-:W-:Y:S01]  /*7d10*/  STG.E.U16 desc[UR36][R4.64], R17 ;  /* 0x0000001104007986 */ /* 0x001fe2000c101524 */
[----:B------:R-:W-:Y:S05]  /*7d20*/  EXIT ;  /* 0x000000000000794d */ /* 0x000fea0003800000 */
.L_x_9976:
        /* <DEDUP_REMOVED lines=17> */
.L_x_9983:
        /* <DEDUP_REMOVED lines=12> */
.L_x_9982:
        /* <DEDUP_REMOVED lines=18> */
.L_x_9985:
        /* <DEDUP_REMOVED lines=13> */
.L_x_9984:
[----:B------:R-:W-:Y:S01]  /*80f0*/  STG.E.64 desc[UR36][R4.64], R16 ;  /* 0x0000001004007986 */ /* 0x000fe2000c101b24 */
[----:B------:R-:W-:Y:S05]  /*8100*/  EXIT ;  /* 0x000000000000794d */ /* 0x000fea0003800000 */
.L_x_9975:
        /* <DEDUP_REMOVED lines=13> */
.L_x_9989:
        /* <DEDUP_REMOVED lines=25> */
.L_x_9992:
[----:B------:R-:W-:-:S04]  /*8370*/  SHF.R.U32.HI R3, RZ, 0x18, R7 ;  /* 0x00000018ff037819 */ /* 0x000fc80000011607 */
[----:B------:R-:W-:-:S04]  /*8380*/  LOP3.LUT R0, R0, 0x80, R3, 0xf8, !PT ;  /* 0x0000008000007812 */ /* 0x000fc800078ef803 */
[----:B------:R-:W-:-:S07]  /*8390*/  PRMT R2, R0, 0x7610, R2 ;  /* 0x0000761000027816 */ /* 0x000fce0000000002 */
.L_x_9991:
[----:B------:R-:W-:Y:S05]  /*83a0*/  BSYNC.RECONVERGENT B0 ;  /* 0x0000000000007941 */ /* 0x000fea0003800200 */
.L_x_9990:
[----:B------:R-:W-:Y:S01]  /*83b0*/  STG.E.U8 desc[UR36][R4.64], R2 ;  /* 0x0000000204007986 */ /* 0x000fe2000c101124 */
[----:B------:R-:W-:Y:S05]  /*83c0*/  EXIT ;  /* 0x000000000000794d */ /* 0x000fea0003800000 */
.L_x_9988:
        /* <DEDUP_REMOVED lines=25> */
.L_x_9995:
[----:B------:R-:W-:-:S04]  /*8560*/  SHF.R.U32.HI R3, RZ, 0x18, R7 ;  /* 0x00000018ff037819 */ /* 0x000fc80000011607 */
[----:B------:R-:W-:-:S04]  /*8570*/  LOP3.LUT R0, R0, 0x80, R3, 0xf8, !PT ;  /* 0x0000008000007812 */ /* 0x000fc800078ef803 */
[----:B------:R-:W-:-:S07]  /*8580*/  PRMT R2, R0, 0x7610, R2 ;  /* 0x0000761000027816 */ /* 0x000fce0000000002 */
.L_x_9994:
[----:B------:R-:W-:Y:S05]  /*8590*/  BSYNC.RECONVERGENT B0 ;  /* 0x0000000000007941 */ /* 0x000fea0003800200 */
.L_x_9993:
[----:B------:R-:W-:Y:S01]  /*85a0*/  STG.E.U8 desc[UR36][R4.64], R2 ;  /* 0x0000000204007986 */ /* 0x000fe2000c101124 */
[----:B------:R-:W-:Y:S05]  /*85b0*/  EXIT ;  /* 0x000000000000794d */ /* 0x000fea0003800000 */
.L_x_9987:
        /* <DEDUP_REMOVED lines=30> */
.L_x_9997:
[----:B------:R-:W0:Y:S02]  /*87a0*/  F2I.U64.F64.TRUNC R16, R16 ;  /* 0x0000001000107311 */ /* 0x000e24000030d800 */
[----:B0-----:R-:W-:Y:S01]  /*87b0*/  STG.E.64 desc[UR36][R4.64], R16 ;  /* 0x0000001004007986 */ /* 0x001fe2000c101b24 */
[----:B------:R-:W-:Y:S05]  /*87c0*/  EXIT ;  /* 0x000000000000794d */ /* 0x000fea0003800000 */
.L_x_9996:
[----:B------:R-:W0:Y:S02]  /*87d0*/  F2I.U32.F64.TRUNC R17, R16 ;  /* 0x0000001000117311 */ /* 0x000e24000030d000 */
[----:B0-----:R-:W-:Y:S01]  /*87e0*/  STG.E desc[UR36][R4.64], R17 ;  /* 0x0000001104007986 */ /* 0x001fe2000c101924 */
[----:B------:R-:W-:Y:S05]  /*87f0*/  EXIT ;  /* 0x000000000000794d */ /* 0x000fea0003800000 */
.L_x_9986:
        /* <DEDUP_REMOVED lines=10> */
.L_x_9999:
[----:B------:R-:W-:-:S05]  /*88a0*/  CS2R R18, SRZ ;  /* 0x0000000000127805 */ /* 0x000fca000001ff00 */
[----:B------:R-:W-:Y:S01]  /*88b0*/  STG.E.128 desc[UR36][R4.64], R16 ;  /* 0x0000001004007986 */ /* 0x000fe2000c101d24 */
[----:B------:R-:W-:Y:S05]  /*88c0*/  EXIT ;  /* 0x000000000000794d */ /* 0x000fea0003800000 */
.L_x_9998:
[----:B------:R-:W-:-:S13]  /*88d0*/  ISETP.NE.AND P0, PT, R0, 0xf, PT ;  /* 0x0000000f0000780c */ /* 0x000fda0003f05270 */
[----:B------:R-:W-:Y:S05]  /*88e0*/  @!P0 BRA `(.L_x_10000) ;  /* 0x0000000400288947 */ /* 0x000fea0003800000 */
[----:B------:R-:W-:-:S13]  /*88f0*/  ISETP.NE.AND P0, PT, R0, 0x17, PT ;  /* 0x000000170000780c */ /* 0x000fda0003f05270 */
[----:B------:R-:W-:Y:S05]  /*8900*/  @!P0 BRA `(.L_x_10001) ;  /* 0x0000000000b08947 */ /* 0x000fea0003800000 */
[----:B------:R-:W-:-:S13]  /*8910*/  ISETP.NE.AND P0, PT, R0, 0x18, PT ;  /* 0x000000180000780c */ /* 0x000fda0003f05270 */
[----:B------:R-:W-:Y:S05]  /*8920*/  @!P0 BRA `(.L_x_10002) ;  /* 0x0000000000448947 */ /* 0x000fea0003800000 */
.L_x_9979:
        /* <DEDUP_REMOVED lines=16> */
.L_x_10003:
[----:B------:R-:W-:Y:S05]  /*8a30*/  EXIT ;  /* 0x000000000000794d */ /* 0x000fea0003800000 */
.L_x_10002:
        /* <DEDUP_REMOVED lines=21> */
.L_x_10005:
[----:B------:R-:W-:Y:S05]  /*8b90*/  BSYNC.RECONVERGENT B0 ;  /* 0x0000000000007941 */ /* 0x000fea0003800200 */
.L_x_10004:
[----:B------:R-:W-:-:S05]  /*8ba0*/  LOP3.LUT R3, R0, 0x80, R3, 0xf8, !PT ;  /* 0x0000008000037812 */ /* 0x000fca00078ef803 */
[----:B------:R-:W-:Y:S01]  /*8bb0*/  STG.E.U8 desc[UR36][R4.64], R3 ;  /* 0x0000000304007986 */ /* 0x000fe2000c101124 */
[----:B------:R-:W-:Y:S05]  /*8bc0*/  EXIT ;  /* 0x000000000000794d */ /* 0x000fea0003800000 */
.L_x_10001:
        /* <DEDUP_REMOVED lines=20> */
.L_x_10007:
[----:B------:R-:W-:Y:S01]  /*8d10*/  IMAD.MOV.U32 R0, RZ, RZ, 0x7f ;  /* 0x0000007fff007424 */ /* 0x000fe200078e00ff */
[----:B------:R-:W-:-:S04]  /*8d20*/  ISETP.GT.U32.AND P0, PT, R2, 0x7f800000, PT ;  /* 0x7f8000000200780c */ /* 0x000fc80003f04070 */
[----:B------:R-:W-:-:S09]  /*8d30*/  SEL R0, R0, 0x7c, P0 ;  /* 0x0000007c00007807 */ /* 0x000fd20000000000 */
.L_x_10008:
[----:B------:R-:W-:Y:S05]  /*8d40*/  BSYNC.RECONVERGENT B0 ;  /* 0x0000000000007941 */ /* 0x000fea0003800200 */
.L_x_10006:
[----:B------:R-:W-:-:S04]  /*8d50*/  SHF.R.U32.HI R3, RZ, 0x18, R3 ;  /* 0x00000018ff037819 */ /* 0x000fc80000011603 */
[----:B------:R-:W-:-:S05]  /*8d60*/  LOP3.LUT R3, R0, 0x80, R3, 0xf8, !PT ;  /* 0x0000008000037812 */ /* 0x000fca00078ef803 */
[----:B------:R-:W-:Y:S01]  /*8d70*/  STG.E.U8 desc[UR36][R4.64], R3 ;  /* 0x0000000304007986 */ /* 0x000fe2000c101124 */
[----:B------:R-:W-:Y:S05]  /*8d80*/  EXIT ;  /* 0x000000000000794d */ /* 0x000fea0003800000 */
.L_x_10000:
        /* <DEDUP_REMOVED lines=12> */
.L_x_10009:
        /* <DEDUP_REMOVED lines=11> */
.L_x_31109:


//--------------------- .text._ZN2at6native18elementwise_kernelILi128ELi2EZNS0_22gpu_kernel_impl_nocastINS0_13AUnaryFunctorIdddZZZNS0_21heaviside_kernel_cudaERNS_18TensorIteratorBaseEENKUlvE_clEvENKUlvE4_clEvEUlddE_EEEEvS5_RKT_EUliE_EEviT1_ --------------------------
	.section	.text._ZN2at6native18elementwise_kernelILi128ELi2EZNS0_22gpu_kernel_impl_nocastINS0_13AUnaryFunctorIdddZZZNS0_21heaviside_kernel_cudaERNS_18TensorIteratorBaseEENKUlvE_clEvENKUlvE4_clEvEUlddE_EEEEvS5_RKT_EUliE_EEviT1_,"ax",@progbits
	.align	128
        .global         _ZN2at6native18elementwise_kernelILi128ELi2EZNS0_22gpu_kernel_impl_nocastINS0_13AUnaryFunctorIdddZZZNS0_21heaviside_kernel_cudaERNS_18TensorIteratorBaseEENKUlvE_clEvENKUlvE4_clEvEUlddE_EEEEvS5_RKT_EUliE_EEviT1_
        .type           _ZN2at6native18elementwise_kernelILi128ELi2EZNS0_22gpu_kernel_impl_nocastINS0_13AUnaryFunctorIdddZZZNS0_21heaviside_kernel_cudaERNS_18TensorIteratorBaseEENKUlvE_clEvENKUlvE4_clEvEUlddE_EEEEvS5_RKT_EUliE_EEviT1_,@function
        .size           _ZN2at6native18elementwise_kernelILi128ELi2EZNS0_22gpu_kernel_impl_nocastINS0_13AUnaryFunctorIdddZZZNS0_21heaviside_kernel_cudaERNS_18TensorIteratorBaseEENKUlvE_clEvENKUlvE4_clEvEUlddE_EEEEvS5_RKT_EUliE_EEviT1_,(.L_x_31110 - _ZN2at6native18elementwise_kernelILi128ELi2EZNS0_22gpu_kernel_impl_nocastINS0_13AUnaryFunctorIdddZZZNS0_21heaviside_kernel_cudaERNS_18TensorIteratorBaseEENKUlvE_clEvENKUlvE4_clEvEUlddE_EEEEvS5_RKT_EUliE_EEviT1_)
        .other          _ZN2at6native18elementwise_kernelILi128ELi2EZNS0_22gpu_kernel_impl_nocastINS0_13AUnaryFunctorIdddZZZNS0_21heaviside_kernel_cudaERNS_18TensorIteratorBaseEENKUlvE_clEvENKUlvE4_clEvEUlddE_EEEEvS5_RKT_EUliE_EEviT1_,@"STO_CUDA_ENTRY STV_DEFAULT"
_ZN2at6native18elementwise_kernelILi128ELi2EZNS0_22gpu_kernel_impl_nocastINS0_13AUnaryFunctorIdddZZZNS0_21heaviside_kernel_cudaERNS_18TensorIteratorBaseEENKUlvE_clEvENKUlvE4_clEvEUlddE_EEEEvS5_RKT_EUliE_EEviT1_:
.text._ZN2at6native18elementwise_kernelILi128ELi2EZNS0_22gpu_kernel_impl_nocastINS0_13AUnaryFunctorIdddZZZNS0_21heaviside_kernel_cudaERNS_18TensorIteratorBaseEENKUlvE_clEvENKUlvE4_clEvEUlddE_EEEEvS5_RKT_EUliE_EEviT1_:
[----:B------:R-:W-:Y:S08]  /*0000*/  LDC R1, c[0x0][0x37c] ;  /* 0x0000df00ff017b82 */ /* 0x000ff00000000800 */
[----:B------:R-:W0:Y:S01]  /*0010*/  LDC R4, c[0x0][0x388] ;  /* 0x0000e200ff047b82 */ /* 0x000e220000000800 */
[----:B------:R-:W1:Y:S01]  /*0020*/  S2R R3, SR_TID.X ;  /* 0x0000000000037919 */ /* 0x000e620000002100 */
[----:B------:R-:W2:Y:S01]  /*0030*/  LDCU.64 UR6, c[0x0][0x598] ;  /* 0x0000b300ff0677ac */ /* 0x000ea20008000a00 */
[----:B------:R-:W3:Y:S05]  /*0040*/  LDCU.64 UR8, c[0x0][0x358] ;  /* 0x00006b00ff0877ac */ /* 0x000eea0008000a00 */
[----:B------:R-:W4:Y:S01]  /*0050*/  S2UR UR4, SR_CTAID.X ;  /* 0x00000000000479c3 */ /* 0x000f220000002500 */
[----:B--2---:R-:W2:Y:S02]  /*0060*/  DSETP.LT.AND P0, PT, RZ, UR6, PT ;  /* 0x00000006ff007e2a */ /* 0x004ea4000bf01000 */
[----:B--2---:R-:W-:-:S02]  /*0070*/  FSEL R0, RZ, 1.875, !P0 ;  /* 0x3ff00000ff007808 */ /* 0x004fc40004000000 */
        /* <DEDUP_REMOVED lines=9> */
[----:B0-----:R-:W2:Y:S06]  /*0110*/  LDG.E.64 R4, desc[UR8][R4.64] ;  /* 0x0000000804047981 */ /* 0x001eac000c1e1b00 */
[----:B------:R-:W0:Y:S01]  /*0120*/  LDC.64 R6, c[0x0][0x580] ;  /* 0x00016000ff067b82 */ /* 0x000e220000000a00 */
[----:B------:R-:W2:Y:S01]  /*0130*/  DSETP.NEU.AND P0, PT, RZ, UR6, PT ;  /* 0x00000006ff007e2a */ /* 0x000ea2000bf0d000 */
[----:B------:R-:W-:-:S02]  /*0140*/  IADD3 R3, PT, PT, R3, 0x80, RZ ;  /* 0x0000008003037810 */ /* 0x000fc40007ffe0ff */
[----:B--2---:R-:W-:Y:S02]  /*0150*/  FSEL R8, R4, RZ, !P0 ;  /* 0x000000ff04087208 */ /* 0x004fe40004000000 */
[----:B------:R-:W-:-:S05]  /*0160*/  FSEL R9, R5, R0, !P0 ;  /* 0x0000000005097208 */ /* 0x000fca0004000000 */
[----:B0-----:R0:W-:Y:S02]  /*0170*/  STG.E.64 desc[UR8][R6.64], R8 ;  /* 0x0000000806007986 */ /* 0x0011e4000c101b08 */
.L_x_10012:
[----:B------:R-:W-:Y:S05]  /*0180*/  BSYNC.RECONVERGENT B0 ;  /* 0x0000000000007941 */ /* 0x000fea0003800200 */
.L_x_10011:
[----:B------:R-:W-:-:S13]  /*0190*/  ISETP.GE.AND P0, PT, R3, UR4, PT ;  /* 0x0000000403007c0c */ /* 0x000fda000bf06270 */
[----:B------:R-:W-:Y:S05]  /*01a0*/  @P0 EXIT ;  /* 0x000000000000094d */ /* 0x000fea0003800000 */
[----:B------:R-:W1:Y:S02]  /*01b0*/  LDC.64 R4, c[0x0][0x588] ;  /* 0x00016200ff047b82 */ /* 0x000e640000000a00 */
[----:B-1----:R-:W2:Y:S06]  /*01c0*/  LDG.E.64 R2, desc[UR8][R4.64] ;  /* 0x0000000804027981 */ /* 0x002eac000c1e1b00 */
[----:B0-----:R-:W0:Y:S01]  /*01d0*/  LDC.64 R6, c[0x0][0x580] ;  /* 0x00016000ff067b82 */ /* 0x001e220000000a00 */
[----:B------:R-:W2:Y:S02]  /*01e0*/  DSETP.NEU.AND P0, PT, RZ, UR6, PT ;  /* 0x00000006ff007e2a */ /* 0x000ea4000bf0d000 */
[----:B--2---:R-:W-:-:S02]  /*01f0*/  FSEL R3, R3, R0, !P0 ;  /* 0x0000000003037208 */ /* 0x004fc40004000000 */
[----:B------:R-:W-:-:S05]  /*0200*/  FSEL R2, R2, RZ, !P0 ;  /* 0x000000ff02027208 */ /* 0x000fca0004000000 */
[----:B0-----:R-:W-:Y:S01]  /*0210*/  STG.E.64 desc[UR8][R6.64], R2 ;  /* 0x0000000206007986 */ /* 0x001fe2000c101b08 */
[----:B------:R-:W-:Y:S05]  /*0220*/  EXIT ;  /* 0x000000000000794d */ /* 0x000fea0003800000 */
.L_x_10010:
        /* <DEDUP_REMOVED lines=305> */
.L_x_10015:
[----:B------:R-:W0:Y:S02]  /*1540*/  LDCU.128 UR12, c[0x0][0x580] ;  /* 0x0000b000ff0c77ac */ /* 0x000e240008000c00 */
[----:B0-----:R-:W-:-:S04]  /*1550*/  IADD3 R6, P0, PT, R6, UR14, RZ ;  /* 0x0000000e06067c10 */ /* 0x001fc8000ff1e0ff */
[----:B------:R-:W-:-:S06]  /*1560*/  IADD3.X R7, PT, PT, RZ, UR15, RZ, P0, !PT ;  /* 0x0000000fff077c10 */ /* 0x000fcc00087fe4ff */
[----:B------:R-:W2:Y:S01]  /*1570*/  LDG.E.64 R6, desc[UR8][R6.64] ;  /* 0x0000000806067981 */ /* 0x000ea2000c1e1b00 */
[----:B------:R-:W-:Y:S01]  /*1580*/  IADD3 R10, P0, PT, R5, UR12, RZ ;  /* 0x0000000c050a7c10 */ /* 0x000fe2000ff1e0ff */
[----:B------:R-:W2:Y:S01]  /*1590*/  DSETP.NEU.AND P1, PT, RZ, UR6, PT ;  /* 0x00000006ff007e2a */ /* 0x000ea2000bf2d000 */
[----:B------:R-:W-:-:S03]  /*15a0*/  IADD3 R3, PT, PT, R3, 0x80, RZ ;  /* 0x0000008003037810 */ /* 0x000fc60007ffe0ff */
[----:B------:R-:W-:Y:S01]  /*15b0*/  IMAD.X R11, RZ, RZ, UR13, P0 ;  /* 0x0000000dff0b7e24 */ /* 0x000fe200080e06ff */
[----:B--2---:R-:W-:Y:S02]  /*15c0*/  FSEL R8, R6, RZ, !P1 ;  /* 0x000000ff06087208 */ /* 0x004fe40004800000 */
[----:B------:R-:W-:-:S05]  /*15d0*/  FSEL R9, R7, R0, !P1 ;  /* 0x0000000007097208 */ /* 0x000fca0004800000 */
[----:B------:R0:W-:Y:S02]  /*15e0*/  STG.E.64 desc[UR8][R10.64], R8 ;  /* 0x000000080a007986 */ /* 0x0001e4000c101b08 */
.L_x_10014:
[----:B------:R-:W-:Y:S05]  /*15f0*/  BSYNC.RECONVERGENT B0 ;  /* 0x0000000000007941 */ /* 0x000fea0003800200 */
.L_x_10013:
        /* <DEDUP_REMOVED lines=300> */
.L_x_10016:
[----:B------:R-:W0:Y:S02]  /*28c0*/  LDCU.128 UR12, c[0x0][0x580] ;  /* 0x0000b000ff0c77ac */ /* 0x000e240008000c00 */
[----:B0-----:R-:W-:-:S04]  /*28d0*/  IADD3 R4, P0, PT, R4, UR14, RZ ;  /* 0x0000000e04047c10 */ /* 0x001fc8000ff1e0ff */
[----:B------:R-:W-:-:S06]  /*28e0*/  IADD3.X R5, PT, PT, RZ, UR15, RZ, P0, !PT ;  /* 0x0000000fff057c10 */ /* 0x000fcc00087fe4ff */
[----:B------:R-:W2:Y:S01]  /*28f0*/  LDG.E.64 R4, desc[UR8][R4.64] ;  /* 0x0000000804047981 */ /* 0x000ea2000c1e1b00 */
[----:B------:R-:W-:Y:S01]  /*2900*/  IADD3 R6, P0, PT, R3, UR12, RZ ;  /* 0x0000000c03067c10 */ /* 0x000fe2000ff1e0ff */
[----:B------:R-:W2:Y:S03]  /*2910*/  DSETP.NEU.AND P1, PT, RZ, UR6, PT ;  /* 0x00000006ff007e2a */ /* 0x000ea6000bf2d000 */
[----:B------:R-:W-:Y:S02]  /*2920*/  IADD3.X R7, PT, PT, RZ, UR13, RZ, P0, !PT ;  /* 0x0000000dff077c10 */ /* 0x000fe400087fe4ff */
[----:B--2---:R-:W-:Y:S02]  /*2930*/  FSEL R3, R5, R0, !P1 ;  /* 0x0000000005037208 */ /* 0x004fe40004800000 */
[----:B------:R-:W-:-:S05]  /*2940*/  FSEL R2, R4, RZ, !P1 ;  /* 0x000000ff04027208 */ /* 0x000fca0004800000 */
[----:B------:R-:W-:Y:S01]  /*2950*/  STG.E.64 desc[UR8][R6.64], R2 ;  /* 0x0000000206007986 */ /* 0x000fe2000c101b08 */
[----:B------:R-:W-:Y:S05]  /*2960*/  EXIT ;  /* 0x000000000000794d */ /* 0x000fea0003800000 */
.L_x_10017:
        /* <DEDUP_REMOVED lines=9> */
.L_x_31110:


//--------------------- .text._ZN2at6native27unrolled_elementwise_kernelINS0_13AUnaryFunctorIdddZZZNS0_21heaviside_kernel_cudaERNS_18TensorIteratorBaseEENKUlvE_clEvENKUlvE4_clEvEUlddE_EESt5arrayIPcLm2EELi4E23TrivialOffsetCalculatorILi1EjESD_NS0_6memory15LoadWithoutCastENSE_16StoreWithoutCastEEEviT_T0_T2_T3_T4_T5_ --------------------------
	.section	.text._ZN2at6native27unrolled_elementwise_kernelINS0_13AUnaryFunctorIdddZZZNS0_21heaviside_kernel_cudaERNS_18TensorIteratorBaseEENKUlvE_clEvENKUlvE4_clEvEUlddE_EESt5arrayIPcLm2EELi4E23TrivialOffsetCalculatorILi1EjESD_NS0_6memory15LoadWithoutCastENSE_16StoreWithoutCastEEEviT_T0_T2_T3_T4_T5_,"ax",@progbits
	.align	128
        .global         _ZN2at6native27unrolled_elementwise_kernelINS0_13AUnaryFunctorIdddZZZNS0_21heaviside_kernel_cudaERNS_18TensorIteratorBaseEENKUlvE_clEvENKUlvE4_clEvEUlddE_EESt5arrayIPcLm2EELi4E23TrivialOffsetCalculatorILi1EjESD_NS0_6memory15LoadWithoutCastENSE_16StoreWithoutCastEEEviT_T0_T2_T3_T4_T5_
        .type           _ZN2at6native27unrolled_elementwise_kernelINS0_13AUnaryFunctorIdddZZZNS0_21heaviside_kernel_cudaERNS_18TensorIteratorBaseEENKUlvE_clEvENKUlvE4_clEvEUlddE_EESt5arrayIPcLm2EELi4E23TrivialOffsetCalculatorILi1EjESD_NS0_6memory15LoadWithoutCastENSE_16StoreWithoutCastEEEviT_T0_T2_T3_T4_T5_,@function
        .size           _ZN2at6native27unrolled_elementwise_kernelINS0_13AUnaryFunctorIdddZZZNS0_21heaviside_kernel_cudaERNS_18TensorIteratorBaseEENKUlvE_clEvENKUlvE4_clEvEUlddE_EESt5arrayIPcLm2EELi4E23TrivialOffsetCalculatorILi1EjESD_NS0_6memory15LoadWithoutCastENSE_16StoreWithoutCastEEEviT_T0_T2_T3_T4_T5_,(.L_x_31111 - _ZN2at6native27unrolled_elementwise_kernelINS0_13AUnaryFunctorIdddZZZNS0_21heaviside_kernel_cudaERNS_18TensorIteratorBaseEENKUlvE_clEvENKUlvE4_clEvEUlddE_EESt5arrayIPcLm2EELi4E23TrivialOffsetCalculatorILi1EjESD_NS0_6memory15LoadWithoutCastENSE_16StoreWithoutCastEEEviT_T0_T2_T3_T4_T5_)
        .other          _ZN2at6native27unrolled_elementwise_kernelINS0_13AUnaryFunctorIdddZZZNS0_21heaviside_kernel_cudaERNS_18TensorIteratorBaseEENKUlvE_clEvENKUlvE4_clEvEUlddE_EESt5arrayIPcLm2EELi4E23TrivialOffsetCalculatorILi1EjESD_NS0_6memory15LoadWithoutCastENSE_16StoreWithoutCastEEEviT_T0_T2_T3_T4_T5_,@"STO_CUDA_ENTRY STV_DEFAULT"
_ZN2at6native27unrolled_elementwise_kernelINS0_13AUnaryFunctorIdddZZZNS0_21heaviside_kernel_cudaERNS_18TensorIteratorBaseEENKUlvE_clEvENKUlvE4_clEvEUlddE_EESt5arrayIPcLm2EELi4E23TrivialOffsetCalculatorILi1EjESD_NS0_6memory15LoadWithoutCastENSE_16StoreWithoutCastEEEviT_T0_T2_T3_T4_T5_:
.text._ZN2at6native27unrolled_elementwise_kernelINS0_13AUnaryFunctorIdddZZZNS0_21heaviside_kernel_cudaERNS_18TensorIteratorBaseEENKUlvE_clEvENKUlvE4_clEvEUlddE_EESt5arrayIPcLm2EELi4E23TrivialOffsetCalculatorILi1EjESD_NS0_6memory15LoadWithoutCastENSE_16StoreWithoutCastEEEviT_T0_T2_T3_T4_T5_:
[----:B------:R-:W-:Y:S01]  /*0000*/  LDC R1, c[0x0][0x37c] ;  /* 0x0000df00ff017b82 */ /* 0x000fe20000000800 */
[----:B------:R-:W0:Y:S07]  /*0010*/  S2R R5, SR_CTAID.X ;  /* 0x0000000000057919 */ /* 0x000e2e0000002500 */
[----:B------:R-:W0:Y:S01]  /*0020*/  LDC R0, c[0x0][0x380] ;  /* 0x0000e000ff007b82 */ /* 0x000e220000000800 */
[----:B------:R-:W1:Y:S01]  /*0030*/  LDCU.64 UR4, c[0x0][0x358] ;  /* 0x00006b00ff0477ac */ /* 0x000e620008000a00 */
[----:B------:R-:W2:Y:S01]  /*0040*/  S2R R2, SR_TID.X ;  /* 0x0000000000027919 */ /* 0x000ea20000002100 */
[----:B------:R-:W-:Y:S01]  /*0050*/  CS2R R18, SRZ ;  /* 0x0000000000127805 */ /* 0x000fe2000001ff00 */
[----:B------:R-:W3:Y:S01]  /*0060*/  LDCU.64 UR6, c[0x0][0x390] ;  /* 0x00007200ff0677ac */ /* 0x000ee20008000a00 */
        /* <DEDUP_REMOVED lines=11> */
[----:B0-----:R-:W-:Y:S01]  /*0120*/  @!P0 IMAD.WIDE.U32 R14, R7, 0x8, R14 ;  /* 0x00000008070e8825 */ /* 0x001fe200078e000e */
[----:B------:R-:W-:-:S06]  /*0130*/  CS2R R6, SRZ ;  /* 0x0000000000067805 */ /* 0x000fcc000001ff00 */
[----:B-1----:R-:W4:Y:S05]  /*0140*/  @!P0 LDG.E.64 R6, desc[UR4][R14.64] ;  /* 0x000000040e068981 */ /* 0x002f2a000c1e1b00 */
[----:B------:R-:W-:Y:S01]  /*0150*/  @!P3 IMAD R23, R5, 0x200, R2 ;  /* 0x000002000517b824 */ /* 0x000fe200078e0202 */
[----:B------:R-:W-:Y:S01]  /*0160*/  @!P3 IADD3 R2, PT, PT, R2, 0x80, RZ ;  /* 0x000000800202b810 */ /* 0x000fe20007ffe0ff */
[----:B------:R-:W0:Y:S03]  /*0170*/  @!P3 LDC.64 R10, c[0x0][0x3a0] ;  /* 0x0000e800ff0abb82 */ /* 0x000e260000000a00 */
[----:B------:R-:W-:-:S13]  /*0180*/  ISETP.GE.AND P2, PT, R2, R3, PT ;  /* 0x000000030200720c */ /* 0x000fda0003f46270 */
[----:B------:R-:W1:Y:S01]  /*0190*/  @!P2 LDC.64 R8, c[0x0][0x3a0] ;  /* 0x0000e800ff08ab82 */ /* 0x000e620000000a00 */
[----:B------:R-:W-:Y:S02]  /*01a0*/  @!P2 IMAD R21, R5, 0x200, R2 ;  /* 0x000002000515a824 */ /* 0x000fe400078e0202 */
[----:B--2---:R-:W-:Y:S01]  /*01b0*/  @!P1 IMAD.WIDE.U32 R16, R13, 0x8, R16 ;  /* 0x000000080d109825 */ /* 0x004fe200078e0010 */
[----:B------:R-:W-:-:S03]  /*01c0*/  CS2R R12, SRZ ;  /* 0x00000000000c7805 */ /* 0x000fc6000001ff00 */
[----:B0-----:R-:W-:Y:S01]  /*01d0*/  @!P3 IMAD.WIDE.U32 R22, R23, 0x8, R10 ;  /* 0x000000081716b825 */ /* 0x001fe200078e000a */
[----:B------:R-:W-:Y:S02]  /*01e0*/  CS2R R10, SRZ ;  /* 0x00000000000a7805 */ /* 0x000fe4000001ff00 */
[----:B------:R-:W2:Y:S04]  /*01f0*/  @!P1 LDG.E.64 R12, desc[UR4][R16.64] ;  /* 0x00000004100c9981 */ /* 0x000ea8000c1e1b00 */
[----:B------:R-:W5:Y:S01]  /*0200*/  @!P3 LDG.E.64 R10, desc[UR4][R22.64] ;  /* 0x00000004160ab981 */ /* 0x000f62000c1e1b00 */
[----:B-1----:R-:W-:-:S05]  /*0210*/  @!P2 IMAD.WIDE.U32 R20, R21, 0x8, R8 ;  /* 0x000000081514a825 */ /* 0x002fca00078e0008 */
[----:B------:R-:W5:Y:S01]  /*0220*/  @!P2 LDG.E.64 R18, desc[UR4][R20.64] ;  /* 0x000000041412a981 */ /* 0x000f62000c1e1b00 */
[----:B------:R-:W-:Y:S01]  /*0230*/  ISETP.GE.AND P1, PT, R0, R3, PT ;  /* 0x000000030000720c */ /* 0x000fe20003f26270 */
[----:B---3--:R-:W0:Y:S01]  /*0240*/  DSETP.LT.AND P0, PT, RZ, UR6, PT ;  /* 0x00000006ff007e2a */ /* 0x008e22000bf01000 */
[----:B------:R-:W-:Y:S01]  /*0250*/  BSSY.RECONVERGENT B0, `(.L_x_10018) ;  /* 0x0000024000007945 */ /* 0x000fe20003800200 */
[----:B0-----:R-:W-:-:S03]  /*0260*/  FSEL R25, RZ, 1.875, !P0 ;  /* 0x3ff00000ff197808 */ /* 0x001fc60004000000 */
[----:B------:R-:W-:-:S15]  /*0270*/  BSSY.RELIABLE B1, `(.L_x_10019) ;  /* 0x000001b000017945 */ /* 0x000fde0003800100 */
[----:B------:R-:W-:-:S15]  /*0280*/  NOP ;  /* 0x0000000000007918 */ /* 0x000fde0000000000 */
[----:B------:R-:W-:-:S15]  /*0290*/  NOP ;  /* 0x0000000000007918 */ /* 0x000fde0000000000 */
[----:B------:R-:W-:-:S14]  /*02a0*/  NOP ;  /* 0x0000000000007918 */ /* 0x000fdc0000000000 */
[----:B------:R-:W4:Y:S02]  /*02b0*/  DSETP.NEU.AND P0, PT, RZ, UR6, PT ;  /* 0x00000006ff007e2a */ /* 0x000f24000bf0d000 */
[----:B----4-:R-:W-:Y:S02]  /*02c0*/  FSEL R14, R6, RZ, !P0 ;  /* 0x000000ff060e7208 */ /* 0x010fe40004000000 */
[-C--:B------:R-:W-:Y:S02]  /*02d0*/  FSEL R15, R7, R25.reuse, !P0 ;  /* 0x00000019070f7208 */ /* 0x080fe40004000000 */
[----:B--2---:R-:W-:Y:S02]  /*02e0*/  FSEL R12, R12, RZ, !P0 ;  /* 0x000000ff0c0c7208 */ /* 0x004fe40004000000 */
[----:B------:R-:W-:Y:S02]  /*02f0*/  FSEL R13, R13, R25, !P0 ;  /* 0x000000190d0d7208 */ /* 0x000fe40004000000 */
[----:B-----5:R-:W-:-:S02]  /*0300*/  FSEL R8, R10, RZ, !P0 ;  /* 0x000000ff0a087208 */ /* 0x020fc40004000000 */
[-C--:B------:R-:W-:Y:S02]  /*0310*/  FSEL R9, R11, R25.reuse, !P0 ;  /* 0x000000190b097208 */ /* 0x080fe40004000000 */
[----:B------:R-:W-:Y:S02]  /*0320*/  FSEL R7, R19, R25, !P0 ;  /* 0x0000001913077208 */ /* 0x000fe40004000000 */
[----:B------:R-:W-:Y:S01]  /*0330*/  FSEL R6, R18, RZ, !P0 ;  /* 0x000000ff12067208 */ /* 0x000fe20004000000 */
[----:B------:R-:W-:Y:S06]  /*0340*/  @P1 BRA `(.L_x_10020) ;  /* 0x0000000000341947 */ /* 0x000fec0003800000 */
[----:B------:R-:W0:Y:S01]  /*0350*/  LDC.64 R10, c[0x0][0x398] ;  /* 0x0000e600ff0a7b82 */ /* 0x000e220000000a00 */
[----:B------:R-:W-:Y:S01]  /*0360*/  IMAD R17, R5, 0x200, R0 ;  /* 0x0000020005117824 */ /* 0x000fe200078e0200 */
[----:B------:R-:W-:-:S04]  /*0370*/  IADD3 R0, PT, PT, R0, 0x80, RZ ;  /* 0x0000008000007810 */ /* 0x000fc80007ffe0ff */
        /* <DEDUP_REMOVED lines=10> */
.L_x_10020:
[----:B------:R-:W-:Y:S05]  /*0420*/  BSYNC.RELIABLE B1 ;  /* 0x0000000000017941 */ /* 0x000fea0003800100 */
.L_x_10019:
[----:B------:R-:W-:-:S13]  /*0430*/  ISETP.GE.AND P0, PT, R0, R3, PT ;  /* 0x000000030000720c */ /* 0x000fda0003f06270 */
[----:B0-----:R-:W0:Y:S01]  /*0440*/  @!P0 LDC.64 R10, c[0x0][0x398] ;  /* 0x0000e600ff0a8b82 */ /* 0x001e220000000a00 */
[----:B------:R-:W-:Y:S01]  /*0450*/  @!P0 IMAD R13, R5, 0x200, R0 ;  /* 0x00000200050d8824 */ /* 0x000fe200078e0200 */
[----:B------:R-:W-:-:S03]  /*0460*/  @!P0 IADD3 R0, PT, PT, R0, 0x80, RZ ;  /* 0x0000008000008810 */ /* 0x000fc60007ffe0ff */
[----:B0-----:R-:W-:-:S05]  /*0470*/  @!P0 IMAD.WIDE.U32 R10, R13, 0x8, R10 ;  /* 0x000000080d0a8825 */ /* 0x001fca00078e000a */
[----:B------:R1:W-:Y:S02]  /*0480*/  @!P0 STG.E.64 desc[UR4][R10.64], R8 ;  /* 0x000000080a008986 */ /* 0x0003e4000c101b04 */
.L_x_10021:
[----:B------:R-:W-:Y:S05]  /*0490*/  BSYNC.RECONVERGENT B0 ;  /* 0x0000000000007941 */ /* 0x000fea0003800200 */
.L_x_10018:
[----:B------:R-:W-:Y:S05]  /*04a0*/  WARPSYNC.ALL ;  /* 0x0000000000007948 */ /* 0x000fea0003800000 */
[----:B------:R-:W-:-:S13]  /*04b0*/  ISETP.GE.AND P0, PT, R0, R3, PT ;  /* 0x000000030000720c */ /* 0x000fda0003f06270 */
[----:B------:R-:W-:Y:S05]  /*04c0*/  @P0 EXIT ;  /* 0x000000000000094d */ /* 0x000fea0003800000 */
[----:B------:R-:W2:Y:S01]  /*04d0*/  LDC.64 R2, c[0x0][0x398] ;  /* 0x0000e600ff027b82 */ /* 0x000ea20000000a00 */
[----:B------:R-:W-:-:S04]  /*04e0*/  IMAD R5, R5, 0x200, R0 ;  /* 0x0000020005057824 */ /* 0x000fc800078e0200 */
[----:B--2---:R-:W-:-:S05]  /*04f0*/  IMAD.WIDE.U32 R2, R5, 0x8, R2 ;  /* 0x0000000805027825 */ /* 0x004fca00078e0002 */
[----:B------:R-:W-:Y:S01]  /*0500*/  STG.E.64 desc[UR4][R2.64], R6 ;  /* 0x0000000602007986 */ /* 0x000fe2000c101b04 */
[----:B------:R-:W-:Y:S05]  /*0510*/  EXIT ;  /* 0x000000000000794d */ /* 0x000fea0003800000 */
.L_x_10022:
        /* <DEDUP_REMOVED lines=14> */
.L_x_31111:


//--------------------- .text._ZN2at6native29vectorized_elementwise_kernelILi2ENS0_13AUnaryFunctorIdddZZZNS0_21heaviside_kernel_cudaERNS_18TensorIteratorBaseEENKUlvE_clEvENKUlvE4_clEvEUlddE_EESt5arrayIPcLm2EEEEviT0_T1_ --------------------------
	.section	.text._ZN2at6native29vectorized_elementwise_kernelILi2ENS0_13AUnaryFunctorIdddZZZNS0_21heaviside_kernel_cudaERNS_18TensorIteratorBaseEENKUlvE_clEvENKUlvE4_clEvEUlddE_EESt5arrayIPcLm2EEEEviT0_T1_,"ax",@progbits
	.align	128
        .global         _ZN2at6native29vectorized_elementwise_kernelILi2ENS0_13AUnaryFunctorIdddZZZNS0_21heaviside_kernel_cudaERNS_18TensorIteratorBaseEENKUlvE_clEvENKUlvE4_clEvEUlddE_EESt5arrayIPcLm2EEEEviT0_T1_
        .type           _ZN2at6native29vectorized_elementwise_kernelILi2ENS0_13AUnaryFunctorIdddZZZNS0_21heaviside_kernel_cudaERNS_18TensorIteratorBaseEENKUlvE_clEvENKUlvE4_clEvEUlddE_EESt5arrayIPcLm2EEEEviT0_T1_,@function
        .size           _ZN2at6native29vectorized_elementwise_kernelILi2ENS0_13AUnaryFunctorIdddZZZNS0_21heaviside_kernel_cudaERNS_18TensorIteratorBaseEENKUlvE_clEvENKUlvE4_clEvEUlddE_EESt5arrayIPcLm2EEEEviT0_T1_,(.L_x_31112 - _ZN2at6native29vectorized_elementwise_kernelILi2ENS0_13AUnaryFunctorIdddZZZNS0_21heaviside_kernel_cudaERNS_18TensorIteratorBaseEENKUlvE_clEvENKUlvE4_clEvEUlddE_EESt5arrayIPcLm2EEEEviT0_T1_)
        .other          _ZN2at6native29vectorized_elementwise_kernelILi2ENS0_13AUnaryFunctorIdddZZZNS0_21heaviside_kernel_cudaERNS_18TensorIteratorBaseEENKUlvE_clEvENKUlvE4_clEvEUlddE_EESt5arrayIPcLm2EEEEviT0_T1_,@"STO_CUDA_ENTRY STV_DEFAULT"
_ZN2at6native29vectorized_elementwise_kernelILi2ENS0_13AUnaryFunctorIdddZZZNS0_21heaviside_kernel_cudaERNS_18TensorIteratorBaseEENKUlvE_clEvENKUlvE4_clEvEUlddE_EESt5arrayIPcLm2EEEEviT0_T1_:
.text._ZN2at6native29vectorized_elementwise_kernelILi2ENS0_13AUnaryFunctorIdddZZZNS0_21heaviside_kernel_cudaERNS_18TensorIteratorBaseEENKUlvE_clEvENKUlvE4_clEvEUlddE_EESt5arrayIPcLm2EEEEviT0_T1_:
        /* <DEDUP_REMOVED lines=9> */
[----:B------:R-:W1:Y:S01]  /*0090*/  LDCU.64 UR6, c[0x0][0x390] ;  /* 0x00007200ff0677ac */ /* 0x000e620008000a00 */
[----:B0-----:R-:W-:Y:S01]  /*00a0*/  ISETP.GE.U32.AND P6, PT, R5, R2, PT ;  /* 0x000000020500720c */ /* 0x001fe20003fc6070 */
[----:B------:R-:W-:-:S12]  /*00b0*/  IMAD.MOV.U32 R3, RZ, RZ, R5 ;  /* 0x000000ffff037224 */ /* 0x000fd800078e0005 */
[----:B------:R-:W-:Y:S01]  /*00c0*/  @!P6 VIADD R5, R3, 0x80 ;  /* 0x000000800305e836 */ /* 0x000fe20000000000 */
[----:B------:R-:W0:Y:S01]  /*00d0*/  @!P6 LDC.64 R12, c[0x0][0x3a0] ;  /* 0x0000e800ff0ceb82 */ /* 0x000e220000000a00 */
[----:B------:R-:W-:-:S03]  /*00e0*/  @!P6 IMAD.IADD R7, R0, 0x1, R3 ;  /* 0x000000010007e824 */ /* 0x000fc600078e0203 */
[----:B------:R-:W-:-:S13]  /*00f0*/  ISETP.GE.U32.AND P5, PT, R5, R2, PT ;  /* 0x000000020500720c */ /* 0x000fda0003fa6070 */
[----:B------:R-:W-:Y:S01]  /*0100*/  @!P5 IMAD.IADD R9, R0, 0x1, R5 ;  /* 0x000000010009d824 */ /* 0x000fe200078e0205 */
[----:B------:R-:W2:Y:S01]  /*0110*/  @!P5 LDC.64 R14, c[0x0][0x3a0] ;  /* 0x0000e800ff0edb82 */ /* 0x000ea20000000a00 */
[----:B------:R-:W-:-:S05]  /*0120*/  @!P5 VIADD R5, R5, 0x80 ;  /* 0x000000800505d836 */ /* 0x000fca0000000000 */
[----:B------:R-:W-:Y:S01]  /*0130*/  ISETP.GE.U32.AND P4, PT, R5, R2, PT ;  /* 0x000000020500720c */ /* 0x000fe20003f86070 */
[----:B0-----:R-:W-:Y:S01]  /*0140*/  @!P6 IMAD.WIDE.U32 R12, R7, 0x8, R12 ;  /* 0x00000008070ce825 */ /* 0x001fe200078e000c */
[----:B------:R-:W-:-:S06]  /*0150*/  CS2R R6, SRZ ;  /* 0x0000000000067805 */ /* 0x000fcc000001ff00 */
[----:B------:R0:W3:Y:S05]  /*0160*/  @!P6 LDG.E.64 R6, desc[UR4][R12.64] ;  /* 0x000000040c06e981 */ /* 0x0000ea000c1e1b00 */
        /* <DEDUP_REMOVED lines=9> */
[----:B------:R-:W1:Y:S01]  /*0200*/  @!P2 LDC.64 R18, c[0x0][0x3a0] ;  /* 0x0000e800ff12ab82 */ /* 0x000e620000000a00 */
[----:B------:R-:W-:-:S05]  /*0210*/  @!P2 VIADD R5, R5, 0x80 ;  /* 0x000000800505a836 */ /* 0x000fca0000000000 */
[----:B------:R-:W-:-:S13]  /*0220*/  ISETP.GE.U32.AND P1, PT, R5, R2, PT ;  /* 0x000000020500720c */ /* 0x000fda0003f26070 */
[----:B------:R-:W-:Y:S01]  /*0230*/  @!P1 IMAD.IADD R27, R0, 0x1, R5 ;  /* 0x00000001001b9824 */ /* 0x000fe200078e0205 */
[----:B0-----:R-:W0:Y:S01]  /*0240*/  @!P1 LDC.64 R12, c[0x0][0x3a0] ;  /* 0x0000e800ff0c9b82 */ /* 0x001e220000000a00 */
[----:B------:R-:W-:-:S05]  /*0250*/  @!P1 VIADD R5, R5, 0x80 ;  /* 0x0000008005059836 */ /* 0x000fca0000000000 */
[----:B------:R-:W-:Y:S01]  /*0260*/  ISETP.GE.U32.AND P0, PT, R5, R2, PT ;  /* 0x000000020500720c */ /* 0x000fe20003f06070 */
[----:B--2---:R-:W-:-:S12]  /*0270*/  @!P5 IMAD.WIDE.U32 R14, R9, 0x8, R14 ;  /* 0x00000008090ed825 */ /* 0x004fd800078e000e */
[----:B------:R-:W-:Y:S01]  /*0280*/  @!P0 IMAD.IADD R4, R0, 0x1, R5 ;  /* 0x0000000100048824 */ /* 0x000fe200078e0205 */
[----:B------:R-:W2:Y:S01]  /*0290*/  @!P0 LDC.64 R16, c[0x0][0x3a0] ;  /* 0x0000e800ff108b82 */ /* 0x000ea20000000a00 */
[----:B------:R-:W-:-:S05]  /*02a0*/  @!P0 VIADD R5, R5, 0x80 ;  /* 0x0000008005058836 */ /* 0x000fca0000000000 */
[----:B------:R-:W-:Y:S02]  /*02b0*/  ISETP.GE.U32.AND P6, PT, R5, R2, PT ;  /* 0x000000020500720c */ /* 0x000fe40003fc6070 */
[----:B------:R-:W-:-:S06]  /*02c0*/  CS2R R8, SRZ ;  /* 0x0000000000087805 */ /* 0x000fcc000001ff00 */
[----:B------:R4:W3:Y:S05]  /*02d0*/  @!P5 LDG.E.64 R8, desc[UR4][R14.64] ;  /* 0x000000040e08d981 */ /* 0x0008ea000c1e1b00 */
[----:B----4-:R-:W4:Y:S01]  /*02e0*/  @!P6 LDC.64 R14, c[0x0][0x3a0] ;  /* 0x0000e800ff0eeb82 */ /* 0x010f220000000a00 */
[----:B-1----:R-:W-:Y:S01]  /*02f0*/  @!P2 IMAD.WIDE.U32 R18, R29, 0x8, R18 ;  /* 0x000000081d12a825 */ /* 0x002fe200078e0012 */
[----:B------:R-:W-:-:S03]  /*0300*/  CS2R R28, SRZ ;  /* 0x00000000001c7805 */ /* 0x000fc6000001ff00 */
[----:B------:R-:W-:Y:S01]  /*0310*/  @!P4 IMAD.WIDE.U32 R22, R11, 0x8, R22 ;  /* 0x000000080b16c825 */ /* 0x000fe200078e0016 */
[----:B------:R-:W-:Y:S02]  /*0320*/  CS2R R10, SRZ ;  /* 0x00000000000a7805 */ /* 0x000fe4000001ff00 */
[----:B------:R1:W3:Y:S01]  /*0330*/  @!P2 LDG.E.64 R28, desc[UR4][R18.64] ;  /* 0x00000004121ca981 */ /* 0x0002e2000c1e1b00 */
[----:B0-----:R-:W-:Y:S01]  /*0340*/  @!P1 IMAD.WIDE.U32 R12, R27, 0x8, R12 ;  /* 0x000000081b0c9825 */ /* 0x001fe200078e000c */
[----:B------:R-:W-:Y:S02]  /*0350*/  CS2R R26, SRZ ;  /* 0x00000000001a7805 */ /* 0x000fe4000001ff00 */
[----:B------:R2:W3:Y:S01]  /*0360*/  @!P4 LDG.E.64 R10, desc[UR4][R22.64] ;  /* 0x00000004160ac981 */ /* 0x0004e2000c1e1b00 */
[----:B-----5:R-:W-:-:S04]  /*0370*/  @!P3 IMAD.WIDE.U32 R20, R25, 0x8, R20 ;  /* 0x000000081914b825 */ /* 0x020fc800078e0014 */
[----:B-1----:R-:W-:Y:S01]  /*0380*/  @!P6 IMAD.IADD R19, R0, 0x1, R5 ;  /* 0x000000010013e824 */ /* 0x002fe200078e0205 */
[----:B------:R4:W5:Y:S01]  /*0390*/  @!P1 LDG.E.64 R26, desc[UR4][R12.64] ;  /* 0x000000040c1a9981 */ /* 0x000962000c1e1b00 */
[----:B------:R-:W-:Y:S01]  /*03a0*/  CS2R R24, SRZ ;  /* 0x0000000000187805 */ /* 0x000fe2000001ff00 */
[----:B--2---:R-:W-:Y:S01]  /*03b0*/  @!P0 IMAD.WIDE.U32 R22, R4, 0x8, R16 ;  /* 0x0000000804168825 */ /* 0x004fe200078e0010 */
[----:B------:R-:W-:-:S04]  /*03c0*/  CS2R R4, SRZ ;  /* 0x0000000000047805 */ /* 0x000fc8000001ff00 */
[----:B------:R5:W2:Y:S01]  /*03d0*/  @!P3 LDG.E.64 R24, desc[UR4][R20.64] ;  /* 0x000000041418b981 */ /* 0x000aa2000c1e1b00 */
[----:B----4-:R-:W-:Y:S01]  /*03e0*/  @!P6 IMAD.WIDE.U32 R12, R19, 0x8, R14 ;  /* 0x00000008130ce825 */ /* 0x010fe200078e000e */
[----:B------:R-:W-:Y:S02]  /*03f0*/  CS2R R14, SRZ ;  /* 0x00000000000e7805 */ /* 0x000fe4000001ff00 */
[----:B------:R-:W4:Y:S04]  /*0400*/  @!P0 LDG.E.64 R4, desc[UR4][R22.64] ;  /* 0x0000000416048981 */ /* 0x000f28000c1e1b00 */
[----:B------:R2:W4:Y:S01]  /*0410*/  @!P6 LDG.E.64 R14, desc[UR4][R12.64] ;  /* 0x000000040c0ee981 */ /* 0x000522000c1e1b00 */
[----:B------:R-:W-:Y:S01]  /*0420*/  ISETP.GE.U32.AND P1, PT, R3, R2, PT ;  /* 0x000000020300720c */ /* 0x000fe20003f26070 */
[----:B------:R-:W0:Y:S01]  /*0430*/  DSETP.LT.AND P0, PT, RZ, UR6, PT ;  /* 0x00000006ff007e2a */ /* 0x000e22000bf01000 */
[----:B------:R-:W-:Y:S01]  /*0440*/  BSSY.RECONVERGENT B0, `(.L_x_10024) ;  /* 0x0000048000007945 */ /* 0x000fe20003800200 */
[----:B0-----:R-:W-:-:S03]  /*0450*/  FSEL R17, RZ, 1.875, !P0 ;  /* 0x3ff00000ff117808 */ /* 0x001fc60004000000 */
[----:B------:R-:W-:-:S15]  /*0460*/  BSSY.RELIABLE B1, `(.L_x_10025) ;  /* 0x000003f000017945 */ /* 0x000fde0003800100 */
[----:B------:R-:W-:-:S15]  /*0470*/  NOP ;  /* 0x0000000000007918 */ /* 0x000fde0000000000 */
[----:B------:R-:W-:-:S15]  /*0480*/  NOP ;  /* 0x0000000000007918 */ /* 0x000fde0000000000 */
[----:B------:R-:W-:-:S14]  /*0490*/  NOP ;  /* 0x0000000000007918 */ /* 0x000fdc0000000000 */
[----:B------:R-:W3:Y:S02]  /*04a0*/  DSETP.NEU.AND P0, PT, RZ, UR6, PT ;  /* 0x00000006ff007e2a */ /* 0x000ee4000bf0d000 */
[----:B---3--:R-:W-:Y:S02]  /*04b0*/  FSEL R6, R6, RZ, !P0 ;  /* 0x000000ff06067208 */ /* 0x008fe40004000000 */
[-C--:B------:R-:W-:Y:S02]  /*04c0*/  FSEL R7, R7, R17.reuse, !P0 ;  /* 0x0000001107077208 */ /* 0x080fe40004000000 */
[----:B------:R-:W-:Y:S02]  /*04d0*/  FSEL R8, R8, RZ, !P0 ;  /* 0x000000ff08087208 */ /* 0x000fe40004000000 */
[----:B------:R-:W-:Y:S02]  /*04e0*/  FSEL R9, R9, R17, !P0 ;  /* 0x0000001109097208 */ /* 0x000fe40004000000 */
[----:B------:R-:W-:-:S02]  /*04f0*/  FSEL R18, R28, RZ, !P0 ;  /* 0x000000ff1c127208 */ /* 0x000fc40004000000 */
[-C--:B------:R-:W-:Y:S02]  /*0500*/  FSEL R19, R29, R17.reuse, !P0 ;  /* 0x000000111d137208 */ /* 0x080fe40004000000 */
[----:B------:R-:W-:Y:S02]  /*0510*/  FSEL R10, R10, RZ, !P0 ;  /* 0x000000ff0a0a7208 */ /* 0x000fe40004000000 */
[-C--:B------:R-:W-:Y:S02]  /*0520*/  FSEL R11, R11, R17.reuse, !P0 ;  /* 0x000000110b0b7208 */ /* 0x080fe40004000000 */
[----:B-----5:R-:W-:Y:S02]  /*0530*/  FSEL R20, R26, RZ, !P0 ;  /* 0x000000ff1a147208 */ /* 0x020fe40004000000 */
[----:B------:R-:W-:Y:S02]  /*0540*/  FSEL R21, R27, R17, !P0 ;  /* 0x000000111b157208 */ /* 0x000fe40004000000 */
[----:B--2---:R-:W-:-:S02]  /*0550*/  FSEL R12, R24, RZ, !P0 ;  /* 0x000000ff180c7208 */ /* 0x004fc40004000000 */
[-C--:B------:R-:W-:Y:S02]  /*0560*/  FSEL R13, R25, R17.reuse, !P0 ;  /* 0x00000011190d7208 */ /* 0x080fe40004000000 */
[----:B----4-:R-:W-:Y:S02]  /*0570*/  FSEL R4, R4, RZ, !P0 ;  /* 0x000000ff04047208 */ /* 0x010fe40004000000 */
[-C--:B------:R-:W-:Y:S02]  /*0580*/  FSEL R5, R5, R17.reuse, !P0 ;  /* 0x0000001105057208 */ /* 0x080fe40004000000 */
[----:B------:R-:W-:Y:S02]  /*0590*/  FSEL R15, R15, R17, !P0 ;  /* 0x000000110f0f7208 */ /* 0x000fe40004000000 */
[----:B------:R-:W-:Y:S01]  /*05a0*/  FSEL R14, R14, RZ, !P0 ;  /* 0x000000ff0e0e7208 */ /* 0x000fe20004000000 */
        /* <DEDUP_REMOVED lines=13> */
.L_x_10026:
[----:B------:R-:W-:-:S13]  /*0680*/  ISETP.GE.U32.AND P0, PT, R3, R2, PT ;  /* 0x000000020300720c */ /* 0x000fda0003f06070 */
[----:B------:R-:W-:Y:S05]  /*0690*/  @P0 BRA `(.L_x_10028) ;  /* 0x0000000000300947 */ /* 0x000fea0003800000 */
[----:B0-----:R-:W0:Y:S01]  /*06a0*/  LDC.64 R6, c[0x0][0x398] ;  /* 0x0000e600ff067b82 */ /* 0x001e220000000a00 */
[----:B------:R-:W-:Y:S02]  /*06b0*/  IMAD.IADD R9, R0, 0x1, R3 ;  /* 0x0000000100097824 */ /* 0x000fe400078e0203 */
[----:B------:R-:W-:Y:S02]  /*06c0*/  VIADD R3, R3, 0x80 ;  /* 0x0000008003037836 */ /* 0x000fe40000000000 */
[----:B0-----:R-:W-:-:S05]  /*06d0*/  IMAD.WIDE.U32 R6, R9, 0x8, R6 ;  /* 0x0000000809067825 */ /* 0x001fca00078e0006 */
[----:B------:R1:W-:Y:S02]  /*06e0*/  STG.E.64 desc[UR4][R6.64], R10 ;  /* 0x0000000a06007986 */ /* 0x0003e4000c101b04 */
.L_x_10027:
[----:B------:R-:W-:-:S13]  /*06f0*/  ISETP.GE.U32.AND P0, PT, R3, R2, PT ;  /* 0x000000020300720c */ /* 0x000fda0003f06070 */
[----:B------:R-:W-:Y:S05]  /*0700*/  @P0 BRA `(.L_x_10029) ;  /* 0x0000000000300947 */ /* 0x000fea0003800000 */
[----:B01----:R-:W0:Y:S01]  /*0710*/  LDC.64 R6, c[0x0][0x398] ;  /* 0x0000e600ff067b82 */ /* 0x003e220000000a00 */
[----:B------:R-:W-:Y:S02]  /*0720*/  IMAD.IADD R9, R0, 0x1, R3 ;  /* 0x0000000100097824 */ /* 0x000fe400078e0203 */
[----:B------:R-:W-:Y:S02]  /*0730*/  VIADD R3, R3, 0x80 ;  /* 0x0000008003037836 */ /* 0x000fe40000000000 */
[----:B0-----:R-:W-:-:S05]  /*0740*/  IMAD.WIDE.U32 R6, R9, 0x8, R6 ;  /* 0x0000000809067825 */ /* 0x001fca00078e0006 */
[----:B------:R1:W-:Y:S02]  /*0750*/  STG.E.64 desc[UR4][R6.64], R12 ;  /* 0x0000000c06007986 */ /* 0x0003e4000c101b04 */
.L_x_10028:
[----:B------:R-:W-:-:S13]  /*0760*/  ISETP.GE.U32.AND P0, PT, R3, R2, PT ;  /* 0x000000020300720c */ /* 0x000fda0003f06070 */
[----:B------:R-:W-:Y:S05]  /*0770*/  @P0 BRA `(.L_x_10030) ;  /* 0x0000000000340947 */ /* 0x000fea0003800000 */
[----:B01----:R-:W0:Y:S01]  /*0780*/  LDC.64 R6, c[0x0][0x398] ;  /* 0x0000e600ff067b82 */ /* 0x003e220000000a00 */
[----:B------:R-:W-:Y:S02]  /*0790*/  IMAD.IADD R9, R0, 0x1, R3 ;  /* 0x0000000100097824 */ /* 0x000fe400078e0203 */
[----:B------:R-:W-:Y:S02]  /*07a0*/  VIADD R3, R3, 0x80 ;  /* 0x0000008003037836 */ /* 0x000fe40000000000 */
[----:B0-----:R-:W-:-:S05]  /*07b0*/  IMAD.WIDE.U32 R6, R9, 0x8, R6 ;  /* 0x0000000809067825 */ /* 0x001fca00078e0006 */
[----:B------:R2:W-:Y:S02]  /*07c0*/  STG.E.64 desc[UR4][R6.64], R18 ;  /* 0x0000001206007986 */ /* 0x0005e4000c101b04 */
.L_x_10029:
        /* <DEDUP_REMOVED lines=8> */
.L_x_10030:
[----:B------:R-:W-:Y:S05]  /*0850*/  BSYNC.RELIABLE B1 ;  /* 0x0000000000017941 */ /* 0x000fea0003800100 */
.L_x_10025:
[----:B------:R-:W-:-:S13]  /*0860*/  ISETP.GE.U32.AND P0, PT, R3, R2, PT ;  /* 0x000000020300720c */ /* 0x000fda0003f06070 */
[----:B012---:R-:W0:Y:S01]  /*0870*/  @!P0 LDC.64 R6, c[0x0][0x398] ;  /* 0x0000e600ff068b82 */ /* 0x007e220000000a00 */
[----:B------:R-:W-:Y:S02]  /*0880*/  @!P0 IMAD.IADD R9, R0, 0x1, R3 ;  /* 0x0000000100098824 */ /* 0x000fe400078e0203 */
[----:B------:R-:W-:Y:S02]  /*0890*/  @!P0 VIADD R3, R3, 0x80 ;  /* 0x0000008003038836 */ /* 0x000fe40000000000 */
[----:B0-----:R-:W-:-:S05]  /*08a0*/  @!P0 IMAD.WIDE.U32 R6, R9, 0x8, R6 ;  /* 0x0000000809068825 */ /* 0x001fca00078e0006 */
[----:B------:R3:W-:Y:S02]  /*08b0*/  @!P0 STG.E.64 desc[UR4][R6.64], R4 ;  /* 0x0000000406008986 */ /* 0x0007e4000c101b04 */
.L_x_10031:
[----:B------:R-:W-:Y:S05]  /*08c0*/  BSYNC.RECONVERGENT B0 ;  /* 0x0000000000007941 */ /* 0x000fea0003800200 */
.L_x_10024:
[----:B------:R-:W-:Y:S05]  /*08d0*/  WARPSYNC.ALL ;  /* 0x0000000000007948 */ /* 0x000fea0003800000 */
[----:B------:R-:W-:-:S13]  /*08e0*/  ISETP.GE.U32.AND P0, PT, R3, R2, PT ;  /* 0x000000020300720c */ /* 0x000fda0003f06070 */
[----:B------:R-:W-:Y:S05]  /*08f0*/  @P0 EXIT ;  /* 0x000000000000094d */ /* 0x000fea0003800000 */
[----:B---3--:R-:W3:Y:S01]  /*0900*/  LDC.64 R4, c[0x0][0x398] ;  /* 0x0000e600ff047b82 */ /* 0x008ee20000000a00 */
[----:B------:R-:W-:-:S04]  /*0910*/  IMAD.IADD R3, R0, 0x1, R3 ;  /* 0x0000000100037824 */ /* 0x000fc800078e0203 */
[----:B---3--:R-:W-:-:S05]  /*0920*/  IMAD.WIDE.U32 R2, R3, 0x8, R4 ;  /* 0x0000000803027825 */ /* 0x008fca00078e0004 */
[----:B------:R-:W-:Y:S01]  /*0930*/  STG.E.64 desc[UR4][R2.64], R14 ;  /* 0x0000000e02007986 */ /* 0x000fe2000c101b04 */
[----:B------:R-:W-:Y:S05]  /*0940*/  EXIT ;  /* 0x000000000000794d */ /* 0x000fea0003800000 */
.L_x_10023:
[----:B------:R-:W0:Y:S01]  /*0950*/  S2R R22, SR_TID.X ;  /* 0x0000000000167919 */ /* 0x000e220000002100 */
[----:B------:R-:W1:Y:S08]  /*0960*/  LDC.64 R2, c[0x0][0x3a0] ;  /* 0x0000e800ff027b82 */ /* 0x000e700000000a00 */
[----:B------:R-:W2:Y:S01]  /*0970*/  LDC.64 R24, c[0x0][0x390] ;  /* 0x0000e400ff187b82 */ /* 0x000ea20000000a00 */
[----:B-1----:R-:W-:-:S04]  /*0980*/  IMAD.WIDE.U32 R2, R0, 0x8, R2 ;  /* 0x0000000800027825 */ /* 0x002fc800078e0002 */
[----:B0-----:R-:W-:-:S03]  /*0990*/  IMAD.WIDE.U32 R20, R22, 0x10, R2 ;  /* 0x0000001016147825 */ /* 0x001fc600078e0002 */
[----:B------:R-:W0:Y:S02]  /*09a0*/  LDC.64 R2, c[0x0][0x398] ;  /* 0x0000e600ff027b82 */ /* 0x000e240000000a00 */
[----:B------:R-:W3:Y:S04]  /*09b0*/  LDG.E.128 R16, desc[UR4][R20.64] ;  /* 0x0000000414107981 */ /* 0x000ee8000c1e1d00 */
[----:B------:R-:W4:Y:S04]  /*09c0*/  LDG.E.128 R4, desc[UR4][R20.64+0x1800] ;  /* 0x0018000414047981 */ /* 0x000f28000c1e1d00 */
[----:B------:R-:W5:Y:S04]  /*09d0*/  LDG.E.128 R12, desc[UR4][R20.64+0x800] ;  /* 0x00080004140c7981 */ /* 0x000f68000c1e1d00 */
[----:B------:R1:W5:Y:S01]  /*09e0*/  LDG.E.128 R8, desc[UR4][R20.64+0x1000] ;  /* 0x0010000414087981 */ /* 0x000362000c1e1d00 */
[----:B--2---:R-:W2:Y:S01]  /*09f0*/  DSETP.GT.AND P0, PT, R24, RZ, PT ;  /* 0x000000ff1800722a */ /* 0x004ea20003f04000 */
[----:B0-----:R-:W-:Y:S01]  /*0a00*/  IMAD.WIDE.U32 R2, R0, 0x8, R2 ;  /* 0x0000000800027825 */ /* 0x001fe200078e0002 */
[----:B--2---:R-:W-:-:S03]  /*0a10*/  FSEL R0, RZ, 1.875, !P0 ;  /* 0x3ff00000ff007808 */ /* 0x004fc60004000000 */
[----:B------:R-:W-:-:S15]  /*0a20*/  IMAD.WIDE.U32 R22, R22, 0x10, R2 ;  /* 0x0000001016167825 */ /* 0x000fde00078e0002 */
[----:B------:R-:W-:-:S15]  /*0a30*/  NOP ;  /* 0x0000000000007918 */ /* 0x000fde0000000000 */
[----:B------:R-:W-:-:S15]  /*0a40*/  NOP ;  /* 0x0000000000007918 */ /* 0x000fde0000000000 */
[----:B------:R-:W-:-:S14]  /*0a50*/  NOP ;  /* 0x0000000000007918 */ /* 0x000fdc0000000000 */
[----:B------:R-:W3:Y:S02]  /*0a60*/  DSETP.NEU.AND P0, PT, R24, RZ, PT ;  /* 0x000000ff1800722a */ /* 0x000ee40003f0d000 */
[----:B---3--:R-:W-:Y:S02]  /*0a70*/  FSEL R2, R16, RZ, !P0 ;  /* 0x000000ff10027208 */ /* 0x008fe40004000000 */
[-C--:B------:R-:W-:Y:S02]  /*0a80*/  FSEL R3, R17, R0.reuse, !P0 ;  /* 0x0000000011037208 */ /* 0x080fe40004000000 */
[----:B------:R-:W-:Y:S02]  /*0a90*/  FSEL R16, R18, RZ, !P0 ;  /* 0x000000ff12107208 */ /* 0x000fe40004000000 */
[-C--:B------:R-:W-:Y:S02]  /*0aa0*/  FSEL R17, R19, R0.reuse, !P0 ;  /* 0x0000000013117208 */ /* 0x080fe40004000000 */
[----:B----4-:R-:W-:Y:S01]  /*0ab0*/  FSEL R18, R4, RZ, !P0 ;  /* 0x000000ff04127208 */ /* 0x010fe20004000000 */
[----:B------:R-:W-:Y:S01]  /*0ac0*/  IMAD.MOV.U32 R4, RZ, RZ, R2 ;  /* 0x000000ffff047224 */ /* 0x000fe200078e0002 */
[-C--:B------:R-:W-:Y:S01]  /*0ad0*/  FSEL R19, R5, R0.reuse, !P0 ;  /* 0x0000000005137208 */ /* 0x080fe20004000000 */
[----:B------:R-:W-:Y:S01]  /*0ae0*/  IMAD.MOV.U32 R5, RZ, RZ, R3 ;  /* 0x000000ffff057224 */ /* 0x000fe200078e0003 */
[----:B-1----:R-:W-:Y:S01]  /*0af0*/  FSEL R21, R7, R0, !P0 ;  /* 0x0000000007157208 */ /* 0x002fe20004000000 */
[----:B------:R-:W-:Y:S01]  /*0b00*/  IMAD.MOV.U32 R7, RZ, RZ, R17 ;  /* 0x000000ffff077224 */ /* 0x000fe200078e0011 */
[----:B------:R-:W-:Y:S01]  /*0b10*/  FSEL R20, R6, RZ, !P0 ;  /* 0x000000ff06147208 */ /* 0x000fe20004000000 */
[----:B------:R-:W-:Y:S01]  /*0b20*/  IMAD.MOV.U32 R6, RZ, RZ, R16 ;  /* 0x000000ffff067224 */ /* 0x000fe200078e0010 */
[----:B-----5:R-:W-:-:S02]  /*0b30*/  FSEL R12, R12, RZ, !P0 ;  /* 0x000000ff0c0c7208 */ /* 0x020fc40004000000 */
[-C--:B------:R-:W-:Y:S02]  /*0b40*/  FSEL R13, R13, R0.reuse, !P0 ;  /* 0x000000000d0d7208 */ /* 0x080fe40004000000 */
[----:B------:R0:W-:Y:S01]  /*0b50*/  STG.E.128 desc[UR4][R22.64], R4 ;  /* 0x0000000416007986 */ /* 0x0001e2000c101d04 */
[----:B------:R-:W-:Y:S02]  /*0b60*/  FSEL R14, R14, RZ, !P0 ;  /* 0x000000ff0e0e7208 */ /* 0x000fe40004000000 */
[-C--:B------:R-:W-:Y:S02]  /*0b70*/  FSEL R15, R15, R0.reuse, !P0 ;  /* 0x000000000f0f7208 */ /* 0x080fe40004000000 */
[----:B------:R-:W-:Y:S02]  /*0b80*/  FSEL R8, R8, RZ, !P0 ;  /* 0x000000ff08087208 */ /* 0x000fe40004000000 */
[----:B------:R-:W-:Y:S02]  /*0b90*/  FSEL R9, R9, R0, !P0 ;  /* 0x0000000009097208 */ /* 0x000fe40004000000 */
[----:B------:R-:W-:-:S02]  /*0ba0*/  FSEL R10, R10, RZ, !P0 ;  /* 0x000000ff0a0a7208 */ /* 0x000fc40004000000 */
[----:B------:R-:W-:Y:S01]  /*0bb0*/  FSEL R11, R11, R0, !P0 ;  /* 0x000000000b0b7208 */ /* 0x000fe20004000000 */
[----:B------:R-:W-:Y:S01]  /*0bc0*/  STG.E.128 desc[UR4][R22.64+0x800], R12 ;  /* 0x0008000c16007986 */ /* 0x000fe2000c101d04 */
[----:B0-----:R-:W-:Y:S02]  /*0bd0*/  IMAD.MOV.U32 R4, RZ, RZ, R18 ;  /* 0x000000ffff047224 */ /* 0x001fe400078e0012 */
[----:B------:R-:W-:Y:S02]  /*0be0*/  IMAD.MOV.U32 R5, RZ, RZ, R19 ;  /* 0x000000ffff057224 */ /* 0x000fe400078e0013 */
[----:B------:R-:W-:Y:S02]  /*0bf0*/  IMAD.MOV.U32 R6, RZ, RZ, R20 ;  /* 0x000000ffff067224 */ /* 0x000fe400078e0014 */
[----:B------:R-:W-:Y:S01]  /*0c00*/  IMAD.MOV.U32 R7, RZ, RZ, R21 ;  /* 0x000000ffff077224 */ /* 0x000fe200078e0015 */
[----:B------:R-:W-:Y:S04]  /*0c10*/  STG.E.128 desc[UR4][R22.64+0x1000], R8 ;  /* 0x0010000816007986 */ /* 0x000fe8000c101d04 */
[----:B------:R-:W-:Y:S01]  /*0c20*/  STG.E.128 desc[UR4][R22.64+0x1800], R4 ;  /* 0x0018000416007986 */ /* 0x000fe2000c101d04 */
[----:B------:R-:W-:Y:S05]  /*0c30*/  EXIT ;  /* 0x000000000000794d */ /* 0x000fea0003800000 */
.L_x_10032:
        /* <DEDUP_REMOVED lines=12> */
.L_x_31112:


//--------------------- .text._ZN2at6native29vectorized_elementwise_kernelILi4ENS0_13AUnaryFunctorIdddZZZNS0_21heaviside_kernel_cudaERNS_18TensorIteratorBaseEENKUlvE_clEvENKUlvE4_clEvEUlddE_EESt5arrayIPcLm2EEEEviT0_T1_ --------------------------
	.section	.text._ZN2at6native29vectorized_elementwise_kernelILi4ENS0_13AUnaryFunctorIdddZZZNS0_21heaviside_kernel_cudaERNS_18TensorIteratorBaseEENKUlvE_clEvENKUlvE4_clEvEUlddE_EESt5arrayIPcLm2EEEEviT0_T1_,"ax",@progbits
	.align	128
        .global         _ZN2at6native29vectorized_elementwise_kernelILi4ENS0_13AUnaryFunctorIdddZZZNS0_21heaviside_kernel_cudaERNS_18TensorIteratorBaseEENKUlvE_clEvENKUlvE4_clEvEUlddE_EESt5arrayIPcLm2EEEEviT0_T1_
        .type           _ZN2at6native29vectorized_elementwise_kernelILi4ENS0_13AUnaryFunctorIdddZZZNS0_21heaviside_kernel_cudaERNS_18TensorIteratorBaseEENKUlvE_clEvENKUlvE4_clEvEUlddE_EESt5arrayIPcLm2EEEEviT0_T1_,@function
        .size           _ZN2at6native29vectorized_elementwise_kernelILi4ENS0_13AUnaryFunctorIdddZZZNS0_21heaviside_kernel_cudaERNS_18TensorIteratorBaseEENKUlvE_clEvENKUlvE4_clEvEUlddE_EESt5arrayIPcLm2EEEEviT0_T1_,(.L_x_31113 - _ZN2at6native29vectorized_elementwise_kernelILi4ENS0_13AUnaryFunctorIdddZZZNS0_21heaviside_kernel_cudaERNS_18TensorIteratorBaseEENKUlvE_clEvENKUlvE4_clEvEUlddE_EESt5arrayIPcLm2EEEEviT0_T1_)
        .other          _ZN2at6native29vectorized_elementwise_kernelILi4ENS0_13AUnaryFunctorIdddZZZNS0_21heaviside_kernel_cudaERNS_18TensorIteratorBaseEENKUlvE_clEvENKUlvE4_clEvEUlddE_EESt5arrayIPcLm2EEEEviT0_T1_,@"STO_CUDA_ENTRY STV_DEFAULT"
_ZN2at6native29vectorized_elementwise_kernelILi4ENS0_13AUnaryFunctorIdddZZZNS0_21heaviside_kernel_cudaERNS_18TensorIteratorBaseEENKUlvE_clEvENKUlvE4_clEvEUlddE_EESt5arrayIPcLm2EEEEviT0_T1_:
.text._ZN2at6native29vectorized_elementwise_kernelILi4ENS0_13AUnaryFunctorIdddZZZNS0_21heaviside_kernel_cudaERNS_18TensorIteratorBaseEENKUlvE_clEvENKUlvE4_clEvEUlddE_EESt5arrayIPcLm2EEEEviT0_T1_:
        /* <DEDUP_REMOVED lines=104> */
.L_x_10036:
[----:B------:R-:W-:-:S13]  /*0680*/  ISETP.GE.U32.AND P0, PT, R3, R2, PT ;  /* 0x000000020300720c */ /* 0x000fda0003f06070 */
[----:B------:R-:W-:Y:S05]  /*0690*/  @P0 BRA `(.L_x_10038) ;  /* 0x0000000000300947 */ /* 0x000fea0003800000 */
[----:B0-----:R-:W0:Y:S01]  /*06a0*/  LDC.64 R6, c[0x0][0x398] ;  /* 0x0000e600ff067b82 */ /* 0x001e220000000a00 */
[----:B------:R-:W-:Y:S02]  /*06b0*/  IMAD.IADD R9, R0, 0x1, R3 ;  /* 0x0000000100097824 */ /* 0x000fe400078e0203 */
[----:B------:R-:W-:Y:S02]  /*06c0*/  VIADD R3, R3, 0x80 ;  /* 0x0000008003037836 */ /* 0x000fe40000000000 */
[----:B0-----:R-:W-:-:S05]  /*06d0*/  IMAD.WIDE.U32 R6, R9, 0x8, R6 ;  /* 0x0000000809067825 */ /* 0x001fca00078e0006 */
[----:B------:R1:W-:Y:S02]  /*06e0*/  STG.E.64 desc[UR4][R6.64], R10 ;  /* 0x0000000a06007986 */ /* 0x0003e4000c101b04 */
.L_x_10037:
[----:B------:R-:W-:-:S13]  /*06f0*/  ISETP.GE.U32.AND P0, PT, R3, R2, PT ;  /* 0x000000020300720c */ /* 0x000fda0003f06070 */
[----:B------:R-:W-:Y:S05]  /*0700*/  @P0 BRA `(.L_x_10039) ;  /* 0x0000000000300947 */ /* 0x000fea0003800000 */
[----:B01----:R-:W0:Y:S01]  /*0710*/  LDC.64 R6, c[0x0][0x398] ;  /* 0x0000e600ff067b82 */ /* 0x003e220000000a00 */
[----:B------:R-:W-:Y:S02]  /*0720*/  IMAD.IADD R9, R0, 0x1, R3 ;  /* 0x0000000100097824 */ /* 0x000fe400078e0203 */
[----:B------:R-:W-:Y:S02]  /*0730*/  VIADD R3, R3, 0x80 ;  /* 0x0000008003037836 */ /* 0x000fe40000000000 */
[----:B0-----:R-:W-:-:S05]  /*0740*/  IMAD.WIDE.U32 R6, R9, 0x8, R6 ;  /* 0x0000000809067825 */ /* 0x001fca00078e0006 */
[----:B------:R1:W-:Y:S02]  /*0750*/  STG.E.64 desc[UR4][R6.64], R12 ;  /* 0x0000000c06007986 */ /* 0x0003e4000c101b04 */
.L_x_10038:
[----:B------:R-:W-:-:S13]  /*0760*/  ISETP.GE.U32.AND P0, PT, R3, R2, PT ;  /* 0x000000020300720c */ /* 0x000fda0003f06070 */
[----:B------:R-:W-:Y:S05]  /*0770*/  @P0 BRA `(.L_x_10040) ;  /* 0x0000000000340947 */ /* 0x000fea0003800000 */
[----:B01----:R-:W0:Y:S01]  /*0780*/  LDC.64 R6, c[0x0][0x398] ;  /* 0x0000e600ff067b82 */ /* 0x003e220000000a00 */
[----:B------:R-:W-:Y:S02]  /*0790*/  IMAD.IADD R9, R0, 0x1, R3 ;  /* 0x0000000100097824 */ /* 0x000fe400078e0203 */
[----:B------:R-:W-:Y:S02]  /*07a0*/  VIADD R3, R3, 0x80 ;  /* 0x0000008003037836 */ /* 0x000fe40000000000 */
[----:B0-----:R-:W-:-:S05]  /*07b0*/  IMAD.WIDE.U32 R6, R9, 0x8, R6 ;  /* 0x0000000809067825 */ /* 0x001fca00078e0006 */
[----:B------:R2:W-:Y:S02]  /*07c0*/  STG.E.64 desc[UR4][R6.64], R18 ;  /* 0x0000001206007986 */ /* 0x0005e4000c101b04 */
.L_x_10039:
        /* <DEDUP_REMOVED lines=8> */
.L_x_10040:
[----:B------:R-:W-:Y:S05]  /*0850*/  BSYNC.RELIABLE B1 ;  /* 0x0000000000017941 */ /* 0x000fea0003800100 */
.L_x_10035:
[----:B------:R-:W-:-:S13]  /*0860*/  ISETP.GE.U32.AND P0, PT, R3, R2, PT ;  /* 0x000000020300720c */ /* 0x000fda0003f06070 */
[----:B012---:R-:W0:Y:S01]  /*0870*/  @!P0 LDC.64 R6, c[0x0][0x398] ;  /* 0x0000e600ff068b82 */ /* 0x007e220000000a00 */
[----:B------:R-:W-:Y:S02]  /*0880*/  @!P0 IMAD.IADD R9, R0, 0x1, R3 ;  /* 0x0000000100098824 */ /* 0x000fe400078e0203 */
[----:B------:R-:W-:Y:S02]  /*0890*/  @!P0 VIADD R3, R3, 0x80 ;  /* 0x0000008003038836 */ /* 0x000fe40000000000 */
[----:B0-----:R-:W-:-:S05]  /*08a0*/  @!P0 IMAD.WIDE.U32 R6, R9, 0x8, R6 ;  /* 0x0000000809068825 */ /* 0x001fca00078e0006 */
[----:B------:R3:W-:Y:S02]  /*08b0*/  @!P0 STG.E.64 desc[UR4][R6.64], R4 ;  /* 0x0000000406008986 */ /* 0x0007e4000c101b04 */
.L_x_10041:
[----:B------:R-:W-:Y:S05]  /*08c0*/  BSYNC.RECONVERGENT B0 ;  /* 0x0000000000007941 */ /* 0x000fea0003800200 */
.L_x_10034:
        /* <DEDUP_REMOVED lines=8> */
.L_x_10033:
[----:B------:R-:W0:Y:S01]  /*0950*/  S2R R22, SR_TID.X ;  /* 0x0000000000167919 */ /* 0x000e220000002100 */
[----:B------:R-:W1:Y:S08]  /*0960*/  LDC.64 R2, c[0x0][0x3a0] ;  /* 0x0000e800ff027b82 */ /* 0x000e700000000a00 */
[----:B------:R-:W2:Y:S01]  /*0970*/  LDC.64 R24, c[0x0][0x390] ;  /* 0x0000e400ff187b82 */ /* 0x000ea20000000a00 */
[----:B-1----:R-:W-:-:S04]  /*0980*/  IMAD.WIDE.U32 R2, R0, 0x8, R2 ;  /* 0x0000000800027825 */ /* 0x002fc800078e0002 */
[----:B0-----:R-:W-:-:S03]  /*0990*/  IMAD.WIDE.U32 R20, R22, 0x20, R2 ;  /* 0x0000002016147825 */ /* 0x001fc600078e0002 */
[----:B------:R-:W0:Y:S02]  /*09a0*/  LDC.64 R2, c[0x0][0x398] ;  /* 0x0000e600ff027b82 */ /* 0x000e240000000a00 */
[----:B------:R-:W3:Y:S04]  /*09b0*/  LDG.E.ENL2.256 R12, R16, desc[UR4][R20.64] ;  /* 0xfe0000041410797e */ /* 0x000ee8000812190c */
[----:B------:R-:W4:Y:S01]  /*09c0*/  LDG.E.ENL2.256 R4, R8, desc[UR4][R20.64+0x1000] ;  /* 0xfe0080041408797e */ /* 0x000f220008121904 */
[----:B--2---:R-:W1:Y:S01]  /*09d0*/  DSETP.GT.AND P0, PT, R24, RZ, PT ;  /* 0x000000ff1800722a */ /* 0x004e620003f04000 */
[----:B0-----:R-:W-:Y:S01]  /*09e0*/  IMAD.WIDE.U32 R2, R0, 0x8, R2 ;  /* 0x0000000800027825 */ /* 0x001fe200078e0002 */
[----:B-1----:R-:W-:-:S03]  /*09f0*/  FSEL R0, RZ, 1.875, !P0 ;  /* 0x3ff00000ff007808 */ /* 0x002fc60004000000 */
        /* <DEDUP_REMOVED lines=13> */
[----:B------:R-:W-:Y:S01]  /*0ad0*/  FSEL R21, R7, R0, !P0 ;  /* 0x0000000007157208 */ /* 0x000fe20004000000 */
[----:B------:R-:W-:Y:S01]  /*0ae0*/  IMAD.MOV.U32 R7, RZ, RZ, R17 ;  /* 0x000000ffff077224 */ /* 0x000fe200078e0011 */
[----:B------:R-:W-:Y:S01]  /*0af0*/  FSEL R20, R6, RZ, !P0 ;  /* 0x000000ff06147208 */ /* 0x000fe20004000000 */
[----:B------:R-:W-:Y:S01]  /*0b00*/  IMAD.MOV.U32 R6, RZ, RZ, R16 ;  /* 0x000000ffff067224 */ /* 0x000fe200078e0010 */
[----:B------:R-:W-:-:S02]  /*0b10*/  FSEL R12, R12, RZ, !P0 ;  /* 0x000000ff0c0c7208 */ /* 0x000fc40004000000 */
[-C--:B------:R-:W-:Y:S02]  /*0b20*/  FSEL R13, R13, R0.reuse, !P0 ;  /* 0x000000000d0d7208 */ /* 0x080fe40004000000 */
[----:B------:R-:W-:Y:S02]  /*0b30*/  FSEL R14, R14, RZ, !P0 ;  /* 0x000000ff0e0e7208 */ /* 0x000fe40004000000 */
[-C--:B------:R-:W-:Y:S02]  /*0b40*/  FSEL R15, R15, R0.reuse, !P0 ;  /* 0x000000000f0f7208 */ /* 0x080fe40004000000 */
[----:B------:R-:W-:Y:S02]  /*0b50*/  FSEL R8, R8, RZ, !P0 ;  /* 0x000000ff08087208 */ /* 0x000fe40004000000 */
[----:B------:R-:W-:Y:S01]  /*0b60*/  FSEL R9, R9, R0, !P0 ;  /* 0x0000000009097208 */ /* 0x000fe20004000000 */
[----:B------:R0:W-:Y:S01]  /*0b70*/  STG.E.ENL2.256 desc[UR4][R22.64], R4, R12 ;  /* 0xf8000004160c797f */ /* 0x0001e2000f121804 */
[----:B------:R-:W-:-:S02]  /*0b80*/  FSEL R10, R10, RZ, !P0 ;  /* 0x000000ff0a0a7208 */ /* 0x000fc40004000000 */
[----:B------:R-:W-:Y:S01]  /*0b90*/  FSEL R11, R11, R0, !P0 ;  /* 0x000000000b0b7208 */ /* 0x000fe20004000000 */
[----:B0-----:R-:W-:Y:S02]  /*0ba0*/  IMAD.MOV.U32 R4, RZ, RZ, R18 ;  /* 0x000000ffff047224 */ /* 0x001fe400078e0012 */
[----:B------:R-:W-:Y:S02]  /*0bb0*/  IMAD.MOV.U32 R5, RZ, RZ, R19 ;  /* 0x000000ffff057224 */ /* 0x000fe400078e0013 */
[----:B------:R-:W-:Y:S02]  /*0bc0*/  IMAD.MOV.U32 R6, RZ, RZ, R20 ;  /* 0x000000ffff067224 */ /* 0x000fe400078e0014 */
[----:B------:R-:W-:-:S05]  /*0bd0*/  IMAD.MOV.U32 R7, RZ, RZ, R21 ;  /* 0x000000ffff077224 */ /* 0x000fca00078e0015 */
[----:B------:R-:W-:Y:S01]  /*0be0*/  STG.E.ENL2.256 desc[UR4][R22.64+0x1000], R8, R4 ;  /* 0xf80080081604797f */ /* 0x000fe2000f121804 */
[----:B------:R-:W-:Y:S05]  /*0bf0*/  EXIT ;  /* 0x000000000000794d */ /* 0x000fea0003800000 */
.L_x_10042:
        /* <DEDUP_REMOVED lines=16> */
.L_x_31113:


//--------------------- .text._ZN2at6native29vectorized_elementwise_kernelILi8ENS0_13AUnaryFunctorIdddZZZNS0_21heaviside_kernel_cudaERNS_18TensorIteratorBaseEENKUlvE_clEvENKUlvE4_clEvEUlddE_EESt5arrayIPcLm2EEEEviT0_T1_ --------------------------
	.section	.text._ZN2at6native29vectorized_elementwise_kernelILi8ENS0_13AUnaryFunctorIdddZZZNS0_21heaviside_kernel_cudaERNS_18TensorIteratorBaseEENKUlvE_clEvENKUlvE4_clEvEUlddE_EESt5arrayIPcLm2EEEEviT0_T1_,"ax",@progbits
	.align	128
        .global         _ZN2at6native29vectorized_elementwise_kernelILi8ENS0_13AUnaryFunctorIdddZZZNS0_21heaviside_kernel_cudaERNS_18TensorIteratorBaseEENKUlvE_clEvENKUlvE4_clEvEUlddE_EESt5arrayIPcLm2EEEEviT0_T1_
        .type           _ZN2at6native29vectorized_elementwise_kernelILi8ENS0_13AUnaryFunctorIdddZZZNS0_21heaviside_kernel_cudaERNS_18TensorIteratorBaseEENKUlvE_clEvENKUlvE4_clEvEUlddE_EESt5arrayIPcLm2EEEEviT0_T1_,@function
        .size           _ZN2at6native29vectorized_elementwise_kernelILi8ENS0_13AUnaryFunctorIdddZZZNS0_21heaviside_kernel_cudaERNS_18TensorIteratorBaseEENKUlvE_clEvENKUlvE4_clEvEUlddE_EESt5arrayIPcLm2EEEEviT0_T1_,(.L_x_31114 - _ZN2at6native29vectorized_elementwise_kernelILi8ENS0_13AUnaryFunctorIdddZZZNS0_21heaviside_kernel_cudaERNS_18TensorIteratorBaseEENKUlvE_clEvENKUlvE4_clEvEUlddE_EESt5arrayIPcLm2EEEEviT0_T1_)
        .other          _ZN2at6native29vectorized_elementwise_kernelILi8ENS0_13AUnaryFunctorIdddZZZNS0_21heaviside_kernel_cudaERNS_18TensorIteratorBaseEENKUlvE_clEvENKUlvE4_clEvEUlddE_EESt5arrayIPcLm2EEEEviT0_T1_,@"STO_CUDA_ENTRY STV_DEFAULT"
_ZN2at6native29vectorized_elementwise_kernelILi8ENS0_13AUnaryFunctorIdddZZZNS0_21heaviside_kernel_cudaERNS_18TensorIteratorBaseEENKUlvE_clEvENKUlvE4_clEvEUlddE_EESt5arrayIPcLm2EEEEviT0_T1_:
.text._ZN2at6native29vectorized_elementwise_kernelILi8ENS0_13AUnaryFunctorIdddZZZNS0_21heaviside_kernel_cudaERNS_18TensorIteratorBaseEENKUlvE_clEvENKUlvE4_clEvEUlddE_EESt5arrayIPcLm2EEEEviT0_T1_:
[----:B------:R-:W-:Y:S01]  /*0000*/  LDC R1, c[0x0][0x37c] ;  /* 0x0000df00ff017b82 */ /* 0x000fe20000000800 */
[----:B------:R-:W-:Y:S05]  /*0010*/  EXIT ;  /* 0x000000000000794d */ /* 0x000fea0003800000 */
.L_x_10043:
        /* <DEDUP_REMOVED lines=14> */
.L_x_31114:


//--------------------- .text._ZN2at6native18elementwise_kernelILi128ELi4EZNS0_15gpu_kernel_implINS0_13BinaryFunctorIsssZZZNS0_21heaviside_kernel_cudaERNS_18TensorIteratorBaseEENKUlvE_clEvENKUlvE3_clEvEUlssE_EEEEvS5_RKT_EUliE_EEviT1_ --------------------------
	.section	.text._ZN2at6native18elementwise_kernelILi128ELi4EZNS0_15gpu_kernel_implINS0_13BinaryFunctorIsssZZZNS0_21heaviside_kernel_cudaERNS_18TensorIteratorBaseEENKUlvE_clEvENKUlvE3_clEvEUlssE_EEEEvS5_RKT_EUliE_EEviT1_,"ax",@progbits
	.align	128
        .global         _ZN2at6native18elementwise_kernelILi128ELi4EZNS0_15gpu_kernel_implINS0_13BinaryFunctorIsssZZZNS0_21heaviside_kernel_cudaERNS_18TensorIteratorBaseEENKUlvE_clEvENKUlvE3_clEvEUlssE_EEEEvS5_RKT_EUliE_EEviT1_
        .type           _ZN2at6native18elementwise_kernelILi128ELi4EZNS0_15gpu_kernel_implINS0_13BinaryFunctorIsssZZZNS0_21heaviside_kernel_cudaERNS_18TensorIteratorBaseEENKUlvE_clEvENKUlvE3_clEvEUlssE_EEEEvS5_RKT_EUliE_EEviT1_,@function
        .size           _ZN2at6native18elementwise_kernelILi128ELi4EZNS0_15gpu_kernel_implINS0_13BinaryFunctorIsssZZZNS0_21heaviside_kernel_cudaERNS_18TensorIteratorBaseEENKUlvE_clEvENKUlvE3_clEvEUlssE_EEEEvS5_RKT_EUliE_EEviT1_,(.L_x_31115 - _ZN2at6native18elementwise_kernelILi128ELi4EZNS0_15gpu_kernel_implINS0_13BinaryFunctorIsssZZZNS0_21heaviside_kernel_cudaERNS_18TensorIteratorBaseEENKUlvE_clEvENKUlvE3_clEvEUlssE_EEEEvS5_RKT_EUliE_EEviT1_)
        .other          _ZN2at6native18elementwise_kernelILi128ELi4EZNS0_15gpu_kernel_implINS0_13BinaryFunctorIsssZZZNS0_21heaviside_kernel_cudaERNS_18TensorIteratorBaseEENKUlvE_clEvENKUlvE3_clEvEUlssE_EEEEvS5_RKT_EUliE_EEviT1_,@"STO_CUDA_ENTRY STV_DEFAULT"
_ZN2at6native18elementwise_kernelILi128ELi4EZNS0_15gpu_kernel_implINS0_13BinaryFunctorIsssZZZNS0_21heaviside_kernel_cudaERNS_18TensorIteratorBaseEENKUlvE_clEvENKUlvE3_clEvEUlssE_EEEEvS5_RKT_EUliE_EEviT1_:
.text._ZN2at6native18elementwise_kernelILi128ELi4EZNS0_15gpu_kernel_implINS0_13BinaryFunctorIsssZZZNS0_21heaviside_kernel_cudaERNS_18TensorIteratorBaseEENKUlvE_clEvENKUlvE3_clEvEUlssE_EEEEvS5_RKT_EUliE_EEviT1_:
        /* <DEDUP_REMOVED lines=371> */
.L_x_10046:
        /* <DEDUP_REMOVED lines=14> */
[----:B------:R0:W5:Y:S01]  /*1810*/  LDG.E.S8 R19, desc[UR36][R2.64] ;  /* 0x0000002402137981 */ /* 0x000162000c1e1300 */
[----:B------:R-:W-:Y:S05]  /*1820*/  BRA `(.L_x_10052) ;  /* 0x0000000c00547947 */ /* 0x000fea0003800000 */
.L_x_10050:
[----:B------:R0:W5:Y:S01]  /*1830*/  LDG.E.U8 R19, desc[UR36][R2.64] ;  /* 0x0000002402137981 */ /* 0x000162000c1e1100 */
[----:B------:R-:W-:Y:S05]  /*1840*/  BRA `(.L_x_10052) ;  /* 0x0000000c004c7947 */ /* 0x000fea0003800000 */
.L_x_10049:
[----:B------:R-:W-:-:S09]  /*1850*/  UISETP.NE.AND UP0, UPT, UR4, 0x2, UPT ;  /* 0x000000020400788c */ /* 0x000fd2000bf05270 */
[----:B------:R-:W-:Y:S05]  /*1860*/  BRA.U !UP0, `(.L_x_10053) ;  /* 0x0000000108207547 */ /* 0x000fea000b800000 */
[----:B------:R-:W-:-:S09]  /*1870*/  UISETP.NE.AND UP0, UPT, UR4, 0x3, UPT ;  /* 0x000000030400788c */ /* 0x000fd2000bf05270 */
[----:B------:R-:W-:Y:S05]  /*1880*/  BRA.U !UP0, `(.L_x_10054) ;  /* 0x0000000108107547 */ /* 0x000fea000b800000 */
[----:B------:R-:W-:-:S09]  /*1890*/  UISETP.NE.AND UP0, UPT, UR4, 0x4, UPT ;  /* 0x000000040400788c */ /* 0x000fd2000bf05270 */
[----:B------:R-:W-:Y:S05]  /*18a0*/  BRA.U UP0, `(.L_x_10051) ;  /* 0x0000000900b07547 */ /* 0x000fea000b800000 */
[----:B------:R0:W5:Y:S01]  /*18b0*/  LDG.E.U16 R19, desc[UR36][R2.64] ;  /* 0x0000002402137981 */ /* 0x000162000c1e1500 */
[----:B------:R-:W-:Y:S05]  /*18c0*/  BRA `(.L_x_10052) ;  /* 0x0000000c002c7947 */ /* 0x000fea0003800000 */
.L_x_10054:
[----:B------:R0:W5:Y:S01]  /*18d0*/  LDG.E.U16 R19, desc[UR36][R2.64] ;  /* 0x0000002402137981 */ /* 0x000162000c1e1500 */
[----:B------:R-:W-:Y:S05]  /*18e0*/  BRA `(.L_x_10052) ;  /* 0x0000000c00247947 */ /* 0x000fea0003800000 */
.L_x_10053:
[----:B------:R0:W5:Y:S01]  /*18f0*/  LDG.E.U16 R19, desc[UR36][R2.64] ;  /* 0x0000002402137981 */ /* 0x000162000c1e1500 */
[----:B------:R-:W-:Y:S05]  /*1900*/  BRA `(.L_x_10052) ;  /* 0x0000000c001c7947 */ /* 0x000fea0003800000 */
.L_x_10048:
[----:B------:R-:W-:-:S09]  /*1910*/  UISETP.GT.AND UP0, UPT, UR4, 0x6, UPT ;  /* 0x000000060400788c */ /* 0x000fd2000bf04270 */
[----:B------:R-:W-:Y:S05]  /*1920*/  BRA.U UP0, `(.L_x_10055) ;  /* 0x0000000100307547 */ /* 0x000fea000b800000 */
[----:B------:R-:W-:-:S09]  /*1930*/  UISETP.NE.AND UP0, UPT, UR4, 0x5, UPT ;  /* 0x000000050400788c */ /* 0x000fd2000bf05270 */
[----:B------:R-:W-:Y:S05]  /*1940*/  BRA.U !UP0, `(.L_x_10056) ;  /* 0x0000000108147547 */ /* 0x000fea000b800000 */
[----:B------:R-:W-:-:S09]  /*1950*/  UISETP.NE.AND UP0, UPT, UR4, 0x6, UPT ;  /* 0x000000060400788c */ /* 0x000fd2000bf05270 */
[----:B------:R-:W-:Y:S05]  /*1960*/  BRA.U UP0, `(.L_x_10051) ;  /* 0x0000000900807547 */ /* 0x000fea000b800000 */
[----:B------:R-:W2:Y:S02]  /*1970*/  LDG.E R2, desc[UR36][R2.64] ;  /* 0x0000002402027981 */ /* 0x000ea4000c1e1900 */
[----:B--2---:R3:W4:Y:S01]  /*1980*/  F2I.FTZ.TRUNC.NTZ R19, R2 ;  /* 0x0000000200137305 */ /* 0x004722000021f100 */
[----:B------:R-:W-:Y:S05]  /*1990*/  BRA `(.L_x_10052) ;  /* 0x0000000800f87947 */ /* 0x000fea0003800000 */
.L_x_10056:
[----:B------:R-:W2:Y:S02]  /*19a0*/  LDG.E.U16 R0, desc[UR36][R2.64] ;  /* 0x0000002402007981 */ /* 0x000ea4000c1e1500 */
[----:B--2---:R-:W-:-:S06]  /*19b0*/  HADD2.F32 R0, -RZ, R0.H0_H0 ;  /* 0x20000000ff007230 */ /* 0x004fcc0000004100 */
[----:B------:R-:W0:Y:S02]  /*19c0*/  F2I.FTZ.TRUNC.NTZ R0, R0 ;  /* 0x0000000000007305 */ /* 0x000e24000021f100 */
[----:B0-----:R-:W-:Y:S01]  /*19d0*/  PRMT R19, R0, 0x7610, R19 ;  /* 0x0000761000137816 */ /* 0x001fe20000000013 */
[----:B------:R-:W-:Y:S06]  /*19e0*/  BRA `(.L_x_10052) ;  /* 0x0000000800e47947 */ /* 0x000fec0003800000 */
.L_x_10055:
[----:B------:R-:W-:-:S09]  /*19f0*/  UISETP.NE.AND UP0, UPT, UR4, 0x7, UPT ;  /* 0x000000070400788c */ /* 0x000fd2000bf05270 */
[----:B------:R-:W-:Y:S05]  /*1a00*/  BRA.U !UP0, `(.L_x_10057) ;  /* 0x0000000108307547 */ /* 0x000fea000b800000 */
[----:B------:R-:W-:-:S09]  /*1a10*/  UISETP.NE.AND UP0, UPT, UR4, 0x8, UPT ;  /* 0x000000080400788c */ /* 0x000fd2000bf05270 */
[----:B------:R-:W-:Y:S05]  /*1a20*/  BRA.U !UP0, `(.L_x_10058) ;  /* 0x0000000108147547 */ /* 0x000fea000b800000 */
[----:B------:R-:W-:-:S09]  /*1a30*/  UISETP.NE.AND UP0, UPT, UR4, 0x9, UPT ;  /* 0x000000090400788c */ /* 0x000fd2000bf05270 */
[----:B------:R-:W-:Y:S05]  /*1a40*/  BRA.U UP0, `(.L_x_10051) ;  /* 0x0000000900487547 */ /* 0x000fea000b800000 */
[----:B------:R-:W2:Y:S02]  /*1a50*/  LDG.E R2, desc[UR36][R2.64] ;  /* 0x0000002402027981 */ /* 0x000ea4000c1e1900 */
[----:B--2---:R0:W1:Y:S01]  /*1a60*/  F2I.FTZ.TRUNC.NTZ R19, R2 ;  /* 0x0000000200137305 */ /* 0x004062000021f100 */
[----:B------:R-:W-:Y:S05]  /*1a70*/  BRA `(.L_x_10052) ;  /* 0x0000000800c07947 */ /* 0x000fea0003800000 */
.L_x_10058:
[----:B------:R-:W2:Y:S02]  /*1a80*/  LDG.E.U16 R2, desc[UR36][R2.64] ;  /* 0x0000002402027981 */ /* 0x000ea4000c1e1500 */
[----:B--2---:R-:W-:-:S06]  /*1a90*/  HADD2.F32 R0, -RZ, R2.H0_H0 ;  /* 0x20000002ff007230 */ /* 0x004fcc0000004100 */
[----:B------:R-:W0:Y:S02]  /*1aa0*/  F2I.FTZ.TRUNC.NTZ R0, R0 ;  /* 0x0000000000007305 */ /* 0x000e24000021f100 */
[----:B0-----:R-:W-:Y:S01]  /*1ab0*/  PRMT R19, R0, 0x7610, R19 ;  /* 0x0000761000137816 */ /* 0x001fe20000000013 */
[----:B------:R-:W-:Y:S06]  /*1ac0*/  BRA `(.L_x_10052) ;  /* 0x0000000800ac7947 */ /* 0x000fec0003800000 */
.L_x_10057:
[----:B------:R-:W2:Y:S02]  /*1ad0*/  LDG.E.64 R2, desc[UR36][R2.64] ;  /* 0x0000002402027981 */ /* 0x000ea4000c1e1b00 */
[----:B--2---:R0:W1:Y:S02]  /*1ae0*/  F2I.F64.TRUNC R19, R2 ;  /* 0x0000000200137311 */ /* 0x004064000030d100 */
[----:B01----:R-:W-:Y:S05]  /*1af0*/  BRA `(.L_x_10052) ;  /* 0x0000000800a07947 */ /* 0x003fea0003800000 */
.L_x_10047:
        /* <DEDUP_REMOVED lines=10> */
[----:B------:R-:W-:Y:S01]  /*1ba0*/  SEL R19, RZ, 0x1, !P0 ;  /* 0x00000001ff137807 */ /* 0x000fe20004000000 */
[----:B------:R-:W-:Y:S08]  /*1bb0*/  BRA `(.L_x_10052) ;  /* 0x0000000800707947 */ /* 0x000ff00003800000 */
.L_x_10061:
[----:B------:R-:W2:Y:S02]  /*1bc0*/  LDG.E.64 R2, desc[UR36][R2.64] ;  /* 0x0000002402027981 */ /* 0x000ea4000c1e1b00 */
[----:B--2---:R3:W4:Y:S02]  /*1bd0*/  F2I.F64.TRUNC R19, R2 ;  /* 0x0000000200137311 */ /* 0x004724000030d100 */
[----:B---34-:R-:W-:Y:S05]  /*1be0*/  BRA `(.L_x_10052) ;  /* 0x0000000800647947 */ /* 0x018fea0003800000 */
.L_x_10060:
        /* <DEDUP_REMOVED lines=23> */
[----:B------:R-:W-:-:S06]  /*1d60*/  LOP3.LUT R5, R5, 0x80000000, R0, 0xf8, !PT ;  /* 0x8000000005057812 */ /* 0x000fcc00078ef800 */
[----:B------:R-:W0:Y:S02]  /*1d70*/  F2I.FTZ.TRUNC.NTZ R5, R5 ;  /* 0x0000000500057305 */ /* 0x000e24000021f100 */
[----:B0-----:R-:W-:Y:S01]  /*1d80*/  PRMT R19, R5, 0x7610, R19 ;  /* 0x0000761005137816 */ /* 0x001fe20000000013 */
[----:B------:R-:W-:Y:S06]  /*1d90*/  BRA `(.L_x_10052) ;  /* 0x0000000400f87947 */ /* 0x000fec0003800000 */
.L_x_10063:
        /* <DEDUP_REMOVED lines=10> */
[----:B------:R-:W-:-:S06]  /*1e40*/  LOP3.LUT R0, R0, 0x80000000, R5, 0xf8, !PT ;  /* 0x8000000000007812 */ /* 0x000fcc00078ef805 */
[----:B------:R-:W0:Y:S02]  /*1e50*/  F2I.FTZ.TRUNC.NTZ R0, R0 ;  /* 0x0000000000007305 */ /* 0x000e24000021f100 */
[----:B0-----:R-:W-:Y:S01]  /*1e60*/  PRMT R19, R0, 0x7610, R19 ;  /* 0x0000761000137816 */ /* 0x001fe20000000013 */
[----:B------:R-:W-:Y:S06]  /*1e70*/  BRA `(.L_x_10052) ;  /* 0x0000000400c07947 */ /* 0x000fec0003800000 */
.L_x_10062:
[----:B------:R-:W2:Y:S02]  /*1e80*/  LDG.E.U16 R0, desc[UR36][R2.64] ;  /* 0x0000002402007981 */ /* 0x000ea4000c1e1500 */
[----:B--2---:R-:W-:-:S06]  /*1e90*/  IMAD.U32 R0, R0, 0x10000, RZ ;  /* 0x0001000000007824 */ /* 0x004fcc00078e00ff */
[----:B------:R-:W0:Y:S02]  /*1ea0*/  F2I.FTZ.TRUNC.NTZ R0, R0 ;  /* 0x0000000000007305 */ /* 0x000e24000021f100 */
[----:B0-----:R-:W-:Y:S01]  /*1eb0*/  PRMT R19, R0, 0x7610, R19 ;  /* 0x0000761000137816 */ /* 0x001fe20000000013 */
[----:B------:R-:W-:Y:S06]  /*1ec0*/  BRA `(.L_x_10052) ;  /* 0x0000000400ac7947 */ /* 0x000fec0003800000 */
.L_x_10059:
        /* <DEDUP_REMOVED lines=10> */
.L_x_10066:
        /* <DEDUP_REMOVED lines=21> */
.L_x_10070:
[----:B------:R-:W-:Y:S05]  /*20c0*/  BSYNC.RECONVERGENT B1 ;  /* 0x0000000000017941 */ /* 0x000fea0003800200 */
.L_x_10069:
[----:B------:R-:W-:Y:S01]  /*20d0*/  IMAD.SHL.U32 R0, R0, 0x100000, RZ ;  /* 0x0010000000007824 */ /* 0x000fe200078e00ff */
[----:B------:R-:W-:-:S04]  /*20e0*/  LEA R2, R2, 0x3b800000, 0x17 ;  /* 0x3b80000002027811 */ /* 0x000fc800078eb8ff */
[----:B------:R-:W-:-:S07]  /*20f0*/  LOP3.LUT R0, R2, R0, R7, 0xfe, !PT ;  /* 0x0000000002007212 */ /* 0x000fce00078efe07 */
.L_x_10068:
[----:B------:R-:W-:Y:S05]  /*2100*/  BSYNC.RECONVERGENT B0 ;  /* 0x0000000000007941 */ /* 0x000fea0003800200 */
.L_x_10067:
[----:B------:R-:W0:Y:S02]  /*2110*/  F2I.FTZ.TRUNC.NTZ R0, R0 ;  /* 0x0000000000007305 */ /* 0x000e24000021f100 */
[----:B0-----:R-:W-:Y:S01]  /*2120*/  PRMT R19, R0, 0x7610, R19 ;  /* 0x0000761000137816 */ /* 0x001fe20000000013 */
[----:B------:R-:W-:Y:S06]  /*2130*/  BRA `(.L_x_10052) ;  /* 0x0000000400107947 */ /* 0x000fec0003800000 */
.L_x_10065:
        /* <DEDUP_REMOVED lines=21> */
.L_x_10074:
[----:B------:R-:W-:Y:S05]  /*2290*/  BSYNC.RECONVERGENT B1 ;  /* 0x0000000000017941 */ /* 0x000fea0003800200 */
.L_x_10073:
[----:B------:R-:W-:Y:S01]  /*22a0*/  IMAD.SHL.U32 R0, R0, 0x200000, RZ ;  /* 0x0020000000007824 */ /* 0x000fe200078e00ff */
[----:B------:R-:W-:-:S04]  /*22b0*/  LEA R2, R2, 0x37800000, 0x17 ;  /* 0x3780000002027811 */ /* 0x000fc800078eb8ff */
[----:B------:R-:W-:-:S07]  /*22c0*/  LOP3.LUT R0, R2, R0, R7, 0xfe, !PT ;  /* 0x0000000002007212 */ /* 0x000fce00078efe07 */
.L_x_10072:
[----:B------:R-:W-:Y:S05]  /*22d0*/  BSYNC.RECONVERGENT B0 ;  /* 0x0000000000007941 */ /* 0x000fea0003800200 */
.L_x_10071:
[----:B------:R-:W0:Y:S02]  /*22e0*/  F2I.FTZ.TRUNC.NTZ R0, R0 ;  /* 0x0000000000007305 */ /* 0x000e24000021f100 */
[----:B0-----:R-:W-:Y:S01]  /*22f0*/  PRMT R19, R0, 0x7610, R19 ;  /* 0x0000761000137816 */ /* 0x001fe20000000013 */
[----:B------:R-:W-:Y:S06]  /*2300*/  BRA `(.L_x_10052) ;  /* 0x00000000009c7947 */ /* 0x000fec0003800000 */
.L_x_10064:
[----:B------:R-:W-:-:S09]  /*2310*/  UISETP.NE.AND UP0, UPT, UR4, 0x1c, UPT ;  /* 0x0000001c0400788c */ /* 0x000fd2000bf05270 */
[----:B------:R-:W-:Y:S05]  /*2320*/  BRA.U !UP0, `(.L_x_10075) ;  /* 0x0000000108907547 */ /* 0x000fea000b800000 */
[----:B------:R-:W-:-:S09]  /*2330*/  UISETP.NE.AND UP0, UPT, UR4, 0x1d, UPT ;  /* 0x0000001d0400788c */ /* 0x000fd2000bf05270 */
[----:B------:R-:W-:Y:S05]  /*2340*/  BRA.U !UP0, `(.L_x_10076) ;  /* 0x0000000108807547 */ /* 0x000fea000b800000 */
[----:B------:R-:W-:-:S09]  /*2350*/  UISETP.NE.AND UP0, UPT, UR4, 0x2c, UPT ;  /* 0x0000002c0400788c */ /* 0x000fd2000bf05270 */
[----:B------:R-:W-:Y:S05]  /*2360*/  BRA.U !UP0, `(.L_x_10077) ;  /* 0x0000000108487547 */ /* 0x000fea000b800000 */
.L_x_10051:
        /* <DEDUP_REMOVED lines=16> */
.L_x_10078:
[----:B------:R-:W-:Y:S01]  /*2470*/  PRMT R19, RZ, 0x7610, R19 ;  /* 0x00007610ff137816 */ /* 0x000fe20000000013 */
[----:B------:R-:W-:Y:S06]  /*2480*/  BRA `(.L_x_10052) ;  /* 0x00000000003c7947 */ /* 0x000fec0003800000 */
.L_x_10077:
        /* <DEDUP_REMOVED lines=8> */
.L_x_10080:
[----:B------:R-:W-:Y:S05]  /*2510*/  BSYNC.RECONVERGENT B0 ;  /* 0x0000000000007941 */ /* 0x000fea0003800200 */
.L_x_10079:
[----:B------:R-:W0:Y:S02]  /*2520*/  F2I.FTZ.TRUNC.NTZ R0, R0 ;  /* 0x0000000000007305 */ /* 0x000e24000021f100 */
[----:B0-----:R-:W-:Y:S01]  /*2530*/  PRMT R19, R0, 0x7610, R19 ;  /* 0x0000761000137816 */ /* 0x001fe20000000013 */
[----:B------:R-:W-:Y:S06]  /*2540*/  BRA `(.L_x_10052) ;  /* 0x00000000000c7947 */ /* 0x000fec0003800000 */
.L_x_10076:
[----:B------:R2:W5:Y:S01]  /*2550*/  LDG.E.U16 R19, desc[UR36][R2.64] ;  /* 0x0000002402137981 */ /* 0x000562000c1e1500 */
[----:B------:R-:W-:Y:S05]  /*2560*/  BRA `(.L_x_10052) ;  /* 0x0000000000047947 */ /* 0x000fea0003800000 */
.L_x_10075:
[----:B------:R1:W5:Y:S02]  /*2570*/  LDG.E.U16 R19, desc[UR36][R2.64] ;  /* 0x0000002402137981 */ /* 0x000364000c1e1500 */
.L_x_10052:
[----:B------:R-:W0:Y:S01]  /*2580*/  LDCU.64 UR6, c[0x0][0x5f8] ;  /* 0x0000bf00ff0677ac */ /* 0x000e220008000a00 */
[----:B------:R-:W-:-:S04]  /*2590*/  UPRMT UR4, UR42, 0x9910, URZ ;  /* 0x000099102a047896 */ /* 0x000fc800080000ff */
[----:B------:R-:W-:Y:S01]  /*25a0*/  UISETP.GT.AND UP0, UPT, UR4, 0x9, UPT ;  /* 0x000000090400788c */ /* 0x000fe2000bf04270 */
[----:B0123--:R-:W-:-:S05]  /*25b0*/  IADD3 R2, P0, PT, R18, UR6, RZ ;  /* 0x0000000612027c10 */ /* 0x00ffca000ff1e0ff */
        /* <DEDUP_REMOVED lines=12> */
.L_x_10084:
[----:B------:R3:W5:Y:S01]  /*2680*/  LDG.E.U8 R0, desc[UR36][R2.64] ;  /* 0x0000002402007981 */ /* 0x000762000c1e1100 */
[----:B------:R-:W-:Y:S05]  /*2690*/  BRA `(.L_x_10086) ;  /* 0x0000000c004c7947 */ /* 0x000fea0003800000 */
.L_x_10083:
        /* <DEDUP_REMOVED lines=8> */
.L_x_10088:
[----:B------:R1:W5:Y:S01]  /*2720*/  LDG.E.U16 R0, desc[UR36][R2.64] ;  /* 0x0000002402007981 */ /* 0x000362000c1e1500 */
[----:B------:R-:W-:Y:S05]  /*2730*/  BRA `(.L_x_10086) ;  /* 0x0000000c00247947 */ /* 0x000fea0003800000 */
.L_x_10087:
[----:B------:R2:W5:Y:S01]  /*2740*/  LDG.E.U16 R0, desc[UR36][R2.64] ;  /* 0x0000002402007981 */ /* 0x000562000c1e1500 */
[----:B------:R-:W-:Y:S05]  /*2750*/  BRA `(.L_x_10086) ;  /* 0x0000000c001c7947 */ /* 0x000fea0003800000 */
.L_x_10082:
[----:B------:R-:W-:-:S09]  /*2760*/  UISETP.GT.AND UP0, UPT, UR4, 0x6, UPT ;  /* 0x000000060400788c */ /* 0x000fd2000bf04270 */
[----:B------:R-:W-:Y:S05]  /*2770*/  BRA.U UP0, `(.L_x_10089) ;  /* 0x0000000100307547 */ /* 0x000fea000b800000 */
[----:B------:R-:W-:-:S09]  /*2780*/  UISETP.NE.AND UP0, UPT, UR4, 0x5, UPT ;  /* 0x000000050400788c */ /* 0x000fd2000bf05270 */
[----:B------:R-:W-:Y:S05]  /*2790*/  BRA.U !UP0, `(.L_x_10090) ;  /* 0x0000000108147547 */ /* 0x000fea000b800000 */
[----:B------:R-:W-:-:S09]  /*27a0*/  UISETP.NE.AND UP0, UPT, UR4, 0x6, UPT ;  /* 0x000000060400788c */ /* 0x000fd2000bf05270 */
[----:B------:R-:W-:Y:S05]  /*27b0*/  BRA.U UP0, `(.L_x_10085) ;  /* 0x0000000900807547 */ /* 0x000fea000b800000 */
[----:B------:R-:W2:Y:S02]  /*27c0*/  LDG.E R2, desc[UR36][R2.64] ;  /* 0x0000002402027981 */ /* 0x000ea4000c1e1900 */
[----:B--2---:R0:W1:Y:S01]  /*27d0*/  F2I.FTZ.TRUNC.NTZ R0, R2 ;  /* 0x0000000200007305 */ /* 0x004062000021f100 */
[----:B------:R-:W-:Y:S05]  /*27e0*/  BRA `(.L_x_10086) ;  /* 0x0000000800f87947 */ /* 0x000fea0003800000 */
.L_x_10090:
[----:B------:R-:W2:Y:S02]  /*27f0*/  LDG.E.U16 R4, desc[UR36][R2.64] ;  /* 0x0000002402047981 */ /* 0x000ea4000c1e1500 */
[----:B--2---:R-:W-:-:S06]  /*2800*/  HADD2.F32 R4, -RZ, R4.H0_H0 ;  /* 0x20000004ff047230 */ /* 0x004fcc0000004100 */
[----:B------:R-:W0:Y:S02]  /*2810*/  F2I.FTZ.TRUNC.NTZ R4, R4 ;  /* 0x0000000400047305 */ /* 0x000e24000021f100 */
[----:B0-----:R-:W-:Y:S01]  /*2820*/  PRMT R0, R4, 0x7610, R0 ;  /* 0x0000761004007816 */ /* 0x001fe20000000000 */
[----:B------:R-:W-:Y:S06]  /*2830*/  BRA `(.L_x_10086) ;  /* 0x0000000800e47947 */ /* 0x000fec0003800000 */
.L_x_10089:
        /* <DEDUP_REMOVED lines=9> */
.L_x_10092:
[----:B------:R-:W2:Y:S02]  /*28d0*/  LDG.E.U16 R2, desc[UR36][R2.64] ;  /* 0x0000002402027981 */ /* 0x000ea4000c1e1500 */
[----:B--2---:R-:W-:-:S06]  /*28e0*/  HADD2.F32 R4, -RZ, R2.H0_H0 ;  /* 0x20000002ff047230 */ /* 0x004fcc0000004100 */
[----:B------:R-:W0:Y:S02]  /*28f0*/  F2I.FTZ.TRUNC.NTZ R4, R4 ;  /* 0x0000000400047305 */ /* 0x000e24000021f100 */
[----:B0-----:R-:W-:Y:S01]  /*2900*/  PRMT R0, R4, 0x7610, R0 ;  /* 0x0000761004007816 */ /* 0x001fe20000000000 */
[----:B------:R-:W-:Y:S06]  /*2910*/  BRA `(.L_x_10086) ;  /* 0x0000000800ac7947 */ /* 0x000fec0003800000 */
.L_x_10091:
[----:B------:R-:W2:Y:S02]  /*2920*/  LDG.E.64 R2, desc[UR36][R2.64] ;  /* 0x0000002402027981 */ /* 0x000ea4000c1e1b00 */
[----:B--2---:R0:W1:Y:S02]  /*2930*/  F2I.F64.TRUNC R0, R2 ;  /* 0x0000000200007311 */ /* 0x004064000030d100 */
[----:B01----:R-:W-:Y:S05]  /*2940*/  BRA `(.L_x_10086) ;  /* 0x0000000800a07947 */ /* 0x003fea0003800000 */
.L_x_10081:
        /* <DEDUP_REMOVED lines=12> */
.L_x_10095:
[----:B------:R-:W2:Y:S02]  /*2a10*/  LDG.E.64 R2, desc[UR36][R2.64] ;  /* 0x0000002402027981 */ /* 0x000ea4000c1e1b00 */
[----:B--2---:R0:W1:Y:S02]  /*2a20*/  F2I.F64.TRUNC R0, R2 ;  /* 0x0000000200007311 */ /* 0x004064000030d100 */
[----:B01----:R-:W-:Y:S05]  /*2a30*/  BRA `(.L_x_10086) ;  /* 0x0000000800647947 */ /* 0x003fea0003800000 */
.L_x_10094:
        /* <DEDUP_REMOVED lines=27> */
.L_x_10097:
        /* <DEDUP_REMOVED lines=14> */
.L_x_10096:
[----:B------:R-:W2:Y:S02]  /*2cd0*/  LDG.E.U16 R4, desc[UR36][R2.64] ;  /* 0x0000002402047981 */ /* 0x000ea4000c1e1500 */
[----:B--2---:R-:W-:-:S06]  /*2ce0*/  IMAD.U32 R4, R4, 0x10000, RZ ;  /* 0x0001000004047824 */ /* 0x004fcc00078e00ff */
[----:B------:R-:W0:Y:S02]  /*2cf0*/  F2I.FTZ.TRUNC.NTZ R4, R4 ;  /* 0x0000000400047305 */ /* 0x000e24000021f100 */
[----:B0-----:R-:W-:Y:S01]  /*2d00*/  PRMT R0, R4, 0x7610, R0 ;  /* 0x0000761004007816 */ /* 0x001fe20000000000 */
[----:B------:R-:W-:Y:S06]  /*2d10*/  BRA `(.L_x_10086) ;  /* 0x0000000400ac7947 */ /* 0x000fec0003800000 */
.L_x_10093:
        /* <DEDUP_REMOVED lines=10> */
.L_x_10100:
        /* <DEDUP_REMOVED lines=21> */
.L_x_10104:
[----:B------:R-:W-:Y:S05]  /*2f10*/  BSYNC.RECONVERGENT B1 ;  /* 0x0000000000017941 */ /* 0x000fea0003800200 */
.L_x_10103:
[----:B------:R-:W-:Y:S01]  /*2f20*/  IMAD.SHL.U32 R0, R0, 0x100000, RZ ;  /* 0x0010000000007824 */ /* 0x000fe200078e00ff */
[----:B------:R-:W-:-:S04]  /*2f30*/  LEA R2, R2, 0x3b800000, 0x17 ;  /* 0x3b80000002027811 */ /* 0x000fc800078eb8ff */
[----:B------:R-:W-:-:S07]  /*2f40*/  LOP3.LUT R4, R2, R0, R7, 0xfe, !PT ;  /* 0x0000000002047212 */ /* 0x000fce00078efe07 */
.L_x_10102:
[----:B------:R-:W-:Y:S05]  /*2f50*/  BSYNC.RECONVERGENT B0 ;  /* 0x0000000000007941 */ /* 0x000fea0003800200 */
.L_x_10101:
[----:B------:R-:W0:Y:S02]  /*2f60*/  F2I.FTZ.TRUNC.NTZ R4, R4 ;  /* 0x0000000400047305 */ /* 0x000e24000021f100 */
[----:B0-----:R-:W-:Y:S01]  /*2f70*/  PRMT R0, R4, 0x7610, R0 ;  /* 0x0000761004007816 */ /* 0x001fe20000000000 */
[----:B------:R-:W-:Y:S06]  /*2f80*/  BRA `(.L_x_10086) ;  /* 0x0000000400107947 */ /* 0x000fec0003800000 */
.L_x_10099:
        /* <DEDUP_REMOVED lines=21> */
.L_x_10108:
[----:B------:R-:W-:Y:S05]  /*30e0*/  BSYNC.RECONVERGENT B1 ;  /* 0x0000000000017941 */ /* 0x000fea0003800200 */
.L_x_10107:
[----:B------:R-:W-:Y:S01]  /*30f0*/  IMAD.SHL.U32 R0, R0, 0x200000, RZ ;  /* 0x0020000000007824 */ /* 0x000fe200078e00ff */
[----:B------:R-:W-:-:S04]  /*3100*/  LEA R2, R2, 0x37800000, 0x17 ;  /* 0x3780000002027811 */ /* 0x000fc800078eb8ff */
[----:B------:R-:W-:-:S07]  /*3110*/  LOP3.LUT R4, R2, R0, R7, 0xfe, !PT ;  /* 0x0000000002047212 */ /* 0x000fce00078efe07 */
.L_x_10106:
[----:B------:R-:W-:Y:S05]  /*3120*/  BSYNC.RECONVERGENT B0 ;  /* 0x0000000000007941 */ /* 0x000fea0003800200 */
.L_x_10105:
[----:B------:R-:W0:Y:S02]  /*3130*/  F2I.FTZ.TRUNC.NTZ R4, R4 ;  /* 0x0000000400047305 */ /* 0x000e24000021f100 */
[----:B0-----:R-:W-:Y:S01]  /*3140*/  PRMT R0, R4, 0x7610, R0 ;  /* 0x0000761004007816 */ /* 0x001fe20000000000 */
[----:B------:R-:W-:Y:S06]  /*3150*/  BRA `(.L_x_10086) ;  /* 0x00000000009c7947 */ /* 0x000fec0003800000 */
.L_x_10098:
[----:B------:R-:W-:-:S09]  /*3160*/  UISETP.NE.AND UP0, UPT, UR4, 0x1c, UPT ;  /* 0x0000001c0400788c */ /* 0x000fd2000bf05270 */
[----:B------:R-:W-:Y:S05]  /*3170*/  BRA.U !UP0, `(.L_x_10109) ;  /* 0x0000000108907547 */ /* 0x000fea000b800000 */
[----:B------:R-:W-:-:S09]  /*3180*/  UISETP.NE.AND UP0, UPT, UR4, 0x1d, UPT ;  /* 0x0000001d0400788c */ /* 0x000fd2000bf05270 */
[----:B------:R-:W-:Y:S05]  /*3190*/  BRA.U !UP0, `(.L_x_10110) ;  /* 0x0000000108807547 */ /* 0x000fea000b800000 */
[----:B------:R-:W-:-:S09]  /*31a0*/  UISETP.NE.AND UP0, UPT, UR4, 0x2c, UPT ;  /* 0x0000002c0400788c */ /* 0x000fd2000bf05270 */
[----:B------:R-:W-:Y:S05]  /*31b0*/  BRA.U !UP0, `(.L_x_10111) ;  /* 0x0000000108487547 */ /* 0x000fea000b800000 */
.L_x_10085:
        /* <DEDUP_REMOVED lines=15> */
[----:B--2-45:R-:W-:Y:S05]  /*32b0*/  CALL.ABS.NOINC R2 ;  /* 0x0000000002007343 */ /* 0x034fea0003c00000 */
.L_x_10112:
[----:B------:R-:W-:Y:S01]  /*32c0*/  PRMT R0, RZ, 0x7610, R0 ;  /* 0x00007610ff007816 */ /* 0x000fe20000000000 */
[----:B------:R-:W-:Y:S06]  /*32d0*/  BRA `(.L_x_10086) ;  /* 0x00000000003c7947 */ /* 0x000fec0003800000 */
.L_x_10111:
        /* <DEDUP_REMOVED lines=8> */
.L_x_10114:
[----:B------:R-:W-:Y:S05]  /*3360*/  BSYNC.RECONVERGENT B0 ;  /* 0x0000000000007941 */ /* 0x000fea0003800200 */
.L_x_10113:
[----:B------:R-:W0:Y:S02]  /*3370*/  F2I.FTZ.TRUNC.NTZ R4, R4 ;  /* 0x0000000400047305 */ /* 0x000e24000021f100 */
[----:B0-----:R-:W-:Y:S01]  /*3380*/  PRMT R0, R4, 0x7610, R0 ;  /* 0x0000761004007816 */ /* 0x001fe20000000000 */
[----:B------:R-:W-:Y:S06]  /*3390*/  BRA `(.L_x_10086) ;  /* 0x00000000000c7947 */ /* 0x000fec0003800000 */
.L_x_10110:
[----:B------:R0:W5:Y:S01]  /*33a0*/  LDG.E.U16 R0, desc[UR36][R2.64] ;  /* 0x0000002402007981 */ /* 0x000162000c1e1500 */
[----:B------:R-:W-:Y:S05]  /*33b0*/  BRA `(.L_x_10086) ;  /* 0x0000000000047947 */ /* 0x000fea0003800000 */
.L_x_10109:
[----:B------:R0:W5:Y:S02]  /*33c0*/  LDG.E.U16 R0, desc[UR36][R2.64] ;  /* 0x0000002402007981 */ /* 0x000164000c1e1500 */
.L_x_10086:
[----:B------:R-:W0:Y:S02]  /*33d0*/  LDCU.64 UR6, c[0x0][0x5e8] ;  /* 0x0000bd00ff0677ac */ /* 0x000e240008000a00 */
[----:B012345:R-:W-:Y:S02]  /*33e0*/  PRMT R2, R19, 0x9910, RZ ;  /* 0x0000991013027816 */ /* 0x03ffe400000000ff */
[----:B------:R-:W-:Y:S01]  /*33f0*/  PRMT R9, R0, 0x7610, R9 ;  /* 0x0000761000097816 */ /* 0x000fe20000000009 */
[----:B------:R-:W-:Y:S01]  /*3400*/  UPRMT UR4, UR43, 0x9910, URZ ;  /* 0x000099102b047896 */ /* 0x000fe200080000ff */
[C---:B------:R-:W-:Y:S02]  /*3410*/  ISETP.NE.AND P1, PT, R2.reuse, RZ, PT ;  /* 0x000000ff0200720c */ /* 0x040fe40003f25270 */
[----:B------:R-:W-:Y:S01]  /*3420*/  ISETP.GT.AND P0, PT, R2, RZ, PT ;  /* 0x000000ff0200720c */ /* 0x000fe20003f04270 */
[----:B------:R-:W-:Y:S01]  /*3430*/  UISETP.GT.AND UP0, UPT, UR4, 0x9, UPT ;  /* 0x000000090400788c */ /* 0x000fe2000bf04270 */
[----:B------:R-:W-:-:S09]  /*3440*/  IADD3 R2, P2, PT, R16, UR6, RZ ;  /* 0x0000000610027c10 */ /* 0x000fd2000ff5e0ff */
[----:B------:R-:W-:Y:S02]  /*3450*/  @P1 SEL R9, RZ, 0x1, !P0 ;  /* 0x00000001ff091807 */ /* 0x000fe40004000000 */
[----:B------:R-:W-:Y:S01]  /*3460*/  IADD3.X R3, PT, PT, RZ, UR7, RZ, P2, !PT ;  /* 0x00000007ff037c10 */ /* 0x000fe200097fe4ff */
        /* <DEDUP_REMOVED lines=11> */
.L_x_10118:
[----:B------:R1:W-:Y:S01]  /*3520*/  STG.E.U8 desc[UR36][R2.64], R9 ;  /* 0x0000000902007986 */ /* 0x0003e2000c101124 */
[----:B------:R-:W-:Y:S05]  /*3530*/  BRA `(.L_x_10120) ;  /* 0x0000000c00507947 */ /* 0x000fea0003800000 */
.L_x_10117:
[----:B------:R-:W-:-:S09]  /*3540*/  UISETP.NE.AND UP0, UPT, UR4, 0x2, UPT ;  /* 0x000000020400788c */ /* 0x000fd2000bf05270 */
[----:B------:R-:W-:Y:S05]  /*3550*/  BRA.U !UP0, `(.L_x_10121) ;  /* 0x00000001082c7547 */ /* 0x000fea000b800000 */
[----:B------:R-:W-:-:S09]  /*3560*/  UISETP.NE.AND UP0, UPT, UR4, 0x3, UPT ;  /* 0x000000030400788c */ /* 0x000fd2000bf05270 */
[----:B------:R-:W-:Y:S05]  /*3570*/  BRA.U !UP0, `(.L_x_10122) ;  /* 0x0000000108187547 */ /* 0x000fea000b800000 */
[----:B------:R-:W-:-:S09]  /*3580*/  UISETP.NE.AND UP0, UPT, UR4, 0x4, UPT ;  /* 0x000000040400788c */ /* 0x000fd2000bf05270 */
[----:B------:R-:W-:Y:S05]  /*3590*/  BRA.U UP0, `(.L_x_10119) ;  /* 0x00000009009c7547 */ /* 0x000fea000b800000 */
[----:B------:R-:W-:-:S04]  /*35a0*/  PRMT R4, R9, 0x9910, RZ ;  /* 0x0000991009047816 */ /* 0x000fc800000000ff */
[----:B------:R-:W-:-:S05]  /*35b0*/  SHF.R.S32.HI R5, RZ, 0x1f, R4 ;  /* 0x0000001fff057819 */ /* 0x000fca0000011404 */
[----:B------:R4:W-:Y:S01]  /*35c0*/  STG.E.64 desc[UR36][R2.64], R4 ;  /* 0x0000000402007986 */ /* 0x0009e2000c101b24 */
[----:B------:R-:W-:Y:S05]  /*35d0*/  BRA `(.L_x_10120) ;  /* 0x0000000c00287947 */ /* 0x000fea0003800000 */
.L_x_10122:
[----:B------:R-:W-:-:S05]  /*35e0*/  PRMT R5, R9, 0x9910, RZ ;  /* 0x0000991009057816 */ /* 0x000fca00000000ff */
[----:B------:R3:W-:Y:S01]  /*35f0*/  STG.E desc[UR36][R2.64], R5 ;  /* 0x0000000502007986 */ /* 0x0007e2000c101924 */
[----:B------:R-:W-:Y:S05]  /*3600*/  BRA `(.L_x_10120) ;  /* 0x0000000c001c7947 */ /* 0x000fea0003800000 */
.L_x_10121:
[----:B------:R2:W-:Y:S01]  /*3610*/  STG.E.U16 desc[UR36][R2.64], R9 ;  /* 0x0000000902007986 */ /* 0x0005e2000c101524 */
[----:B------:R-:W-:Y:S05]  /*3620*/  BRA `(.L_x_10120) ;  /* 0x0000000c00147947 */ /* 0x000fea0003800000 */
.L_x_10116:
[----:B------:R-:W-:-:S09]  /*3630*/  UISETP.GT.AND UP0, UPT, UR4, 0x6, UPT ;  /* 0x000000060400788c */ /* 0x000fd2000bf04270 */
[----:B------:R-:W-:Y:S05]  /*3640*/  BRA.U UP0, `(.L_x_10123) ;  /* 0x00000001002c7547 */ /* 0x000fea000b800000 */
[----:B------:R-:W-:-:S09]  /*3650*/  UISETP.NE.AND UP0, UPT, UR4, 0x5, UPT ;  /* 0x000000050400788c */ /* 0x000fd2000bf05270 */
[----:B------:R-:W-:Y:S05]  /*3660*/  BRA.U !UP0, `(.L_x_10124) ;  /* 0x0000000108147547 */ /* 0x000fea000b800000 */
[----:B------:R-:W-:-:S09]  /*3670*/  UISETP.NE.AND UP0, UPT, UR4, 0x6, UPT ;  /* 0x000000060400788c */ /* 0x000fd2000bf05270 */
[----:B------:R-:W-:Y:S05]  /*3680*/  BRA.U UP0, `(.L_x_10119) ;  /* 0x0000000900607547 */ /* 0x000fea000b800000 */
[----:B------:R-:W0:Y:S02]  /*3690*/  I2F.S16 R5, R9 ;  /* 0x0000000900057306 */ /* 0x000e240000101400 */
[----:B0-----:R0:W-:Y:S01]  /*36a0*/  STG.E desc[UR36][R2.64], R5 ;  /* 0x0000000502007986 */ /* 0x0011e2000c101924 */
[----:B------:R-:W-:Y:S05]  /*36b0*/  BRA `(.L_x_10120) ;  /* 0x0000000800f07947 */ /* 0x000fea0003800000 */
.L_x_10124:
[----:B------:R-:W0:Y:S02]  /*36c0*/  I2F.S16 R0, R9 ;  /* 0x0000000900007306 */ /* 0x000e240000101400 */
[----:B0-----:R-:W-:-:S05]  /*36d0*/  F2FP.F16.F32.PACK_AB R0, RZ, R0 ;  /* 0x00000000ff00723e */ /* 0x001fca00000000ff */
[----:B------:R0:W-:Y:S01]  /*36e0*/  STG.E.U16 desc[UR36][R2.64], R0 ;  /* 0x0000000002007986 */ /* 0x0001e2000c101524 */
[----:B------:R-:W-:Y:S05]  /*36f0*/  BRA `(.L_x_10120) ;  /* 0x0000000800e07947 */ /* 0x000fea0003800000 */
.L_x_10123:
[----:B------:R-:W-:-:S09]  /*3700*/  UISETP.NE.AND UP0, UPT, UR4, 0x7, UPT ;  /* 0x000000070400788c */ /* 0x000fd2000bf05270 */
[----:B------:R-:W-:Y:S05]  /*3710*/  BRA.U !UP0, `(.L_x_10125) ;  /* 0x0000000108347547 */ /* 0x000fea000b800000 */
[----:B------:R-:W-:-:S09]  /*3720*/  UISETP.NE.AND UP0, UPT, UR4, 0x8, UPT ;  /* 0x000000080400788c */ /* 0x000fd2000bf05270 */
[----:B------:R-:W-:Y:S05]  /*3730*/  BRA.U !UP0, `(.L_x_10126) ;  /* 0x0000000108187547 */ /* 0x000fea000b800000 */
[----:B------:R-:W-:-:S09]  /*3740*/  UISETP.NE.AND UP0, UPT, UR4, 0x9, UPT ;  /* 0x000000090400788c */ /* 0x000fd2000bf05270 */
[----:B------:R-:W-:Y:S05]  /*3750*/  BRA.U UP0, `(.L_x_10119) ;  /* 0x00000009002c7547 */ /* 0x000fea000b800000 */
[----:B------:R-:W0:Y:S01]  /*3760*/  I2F.S16 R4, R9 ;  /* 0x0000000900047306 */ /* 0x000e220000101400 */
[----:B------:R-:W-:-:S05]  /*3770*/  IMAD.MOV.U32 R5, RZ, RZ, RZ ;  /* 0x000000ffff057224 */ /* 0x000fca00078e00ff */
[----:B0-----:R0:W-:Y:S01]  /*3780*/  STG.E.64 desc[UR36][R2.64], R4 ;  /* 0x0000000402007986 */ /* 0x0011e2000c101b24 */
[----:B------:R-:W-:Y:S05]  /*3790*/  BRA `(.L_x_10120) ;  /* 0x0000000800b87947 */ /* 0x000fea0003800000 */
.L_x_10126:
[----:B------:R-:W0:Y:S02]  /*37a0*/  I2F.S16 R9, R9 ;  /* 0x0000000900097306 */ /* 0x000e240000101400 */
[----:B0-----:R-:W-:-:S04]  /*37b0*/  F2FP.F16.F32.PACK_AB R5, RZ, R9 ;  /* 0x00000009ff05723e */ /* 0x001fc800000000ff */
[----:B------:R-:W-:-:S05]  /*37c0*/  PRMT R5, R5, 0x5410, RZ ;  /* 0x0000541005057816 */ /* 0x000fca00000000ff */
[----:B------:R0:W-:Y:S01]  /*37d0*/  STG.E desc[UR36][R2.64], R5 ;  /* 0x0000000502007986 */ /* 0x0001e2000c101924 */
[----:B------:R-:W-:Y:S05]  /*37e0*/  BRA `(.L_x_10120) ;  /* 0x0000000800a47947 */ /* 0x000fea0003800000 */
.L_x_10125:
[----:B------:R-:W0:Y:S02]  /*37f0*/  I2F.F64.S16 R4, R9 ;  /* 0x0000000900047312 */ /* 0x000e240000101c00 */
[----:B0-----:R0:W-:Y:S01]  /*3800*/  STG.E.64 desc[UR36][R2.64], R4 ;  /* 0x0000000402007986 */ /* 0x0011e2000c101b24 */
[----:B------:R-:W-:Y:S05]  /*3810*/  BRA `(.L_x_10120) ;  /* 0x0000000800987947 */ /* 0x000fea0003800000 */
.L_x_10115:
        /* <DEDUP_REMOVED lines=8> */
[----:B------:R-:W-:-:S04]  /*38a0*/  PRMT R0, R9, 0x9910, RZ ;  /* 0x0000991009007816 */ /* 0x000fc800000000ff */
[----:B------:R-:W-:-:S04]  /*38b0*/  ISETP.NE.AND P0, PT, R0, RZ, PT ;  /* 0x000000ff0000720c */ /* 0x000fc80003f05270 */
[----:B------:R-:W-:-:S05]  /*38c0*/  SEL R5, RZ, 0x1, !P0 ;  /* 0x00000001ff057807 */ /* 0x000fca0004000000 */
[----:B------:R0:W-:Y:S01]  /*38d0*/  STG.E.U8 desc[UR36][R2.64], R5 ;  /* 0x0000000502007986 */ /* 0x0001e2000c101124 */
[----:B------:R-:W-:Y:S05]  /*38e0*/  BRA `(.L_x_10120) ;  /* 0x0000000800647947 */ /* 0x000fea0003800000 */
.L_x_10129:
[----:B------:R-:W-:Y:S01]  /*38f0*/  CS2R R6, SRZ ;  /* 0x0000000000067805 */ /* 0x000fe2000001ff00 */
[----:B------:R-:W0:Y:S04]  /*3900*/  I2F.F64.S16 R4, R9 ;  /* 0x0000000900047312 */ /* 0x000e280000101c00 */
[----:B0-----:R0:W-:Y:S01]  /*3910*/  STG.E.128 desc[UR36][R2.64], R4 ;  /* 0x0000000402007986 */ /* 0x0011e2000c101d24 */
[----:B------:R-:W-:Y:S05]  /*3920*/  BRA `(.L_x_10120) ;  /* 0x0000000800547947 */ /* 0x000fea0003800000 */
.L_x_10128:
[----:B------:R-:W-:-:S09]  /*3930*/  UISETP.NE.AND UP0, UPT, UR4, 0xf, UPT ;  /* 0x0000000f0400788c */ /* 0x000fd2000bf05270 */
[----:B------:R-:W-:Y:S05]  /*3940*/  BRA.U !UP0, `(.L_x_10130) ;  /* 0x0000000108a07547 */ /* 0x000fea000b800000 */
[----:B------:R-:W-:-:S09]  /*3950*/  UISETP.NE.AND UP0, UPT, UR4, 0x17, UPT ;  /* 0x000000170400788c */ /* 0x000fd2000bf05270 */
[----:B------:R-:W-:Y:S05]  /*3960*/  BRA.U !UP0, `(.L_x_10131) ;  /* 0x00000001084c7547 */ /* 0x000fea000b800000 */
[----:B------:R-:W-:-:S09]  /*3970*/  UISETP.NE.AND UP0, UPT, UR4, 0x18, UPT ;  /* 0x000000180400788c */ /* 0x000fd2000bf05270 */
[----:B------:R-:W-:Y:S05]  /*3980*/  BRA.U UP0, `(.L_x_10119) ;  /* 0x0000000500a07547 */ /* 0x000fea000b800000 */
[----:B------:R-:W0:Y:S01]  /*3990*/  I2F.S16 R9, R9 ;  /* 0x0000000900097306 */ /* 0x000e220000101400 */
        /* <DEDUP_REMOVED lines=12> */
.L_x_10133:
[----:B------:R-:W-:Y:S05]  /*3a60*/  BSYNC.RECONVERGENT B0 ;  /* 0x0000000000007941 */ /* 0x000fea0003800200 */
.L_x_10132:
[----:B------:R-:W-:-:S05]  /*3a70*/  LOP3.LUT R5, R0, 0x80, R5, 0xf8, !PT ;  /* 0x0000008000057812 */ /* 0x000fca00078ef805 */
[----:B------:R0:W-:Y:S01]  /*3a80*/  STG.E.U8 desc[UR36][R2.64], R5 ;  /* 0x0000000502007986 */ /* 0x0001e2000c101124 */
[----:B------:R-:W-:Y:S05]  /*3a90*/  BRA `(.L_x_10120) ;  /* 0x0000000400f87947 */ /* 0x000fea0003800000 */
.L_x_10131:
[----:B------:R-:W0:Y:S01]  /*3aa0*/  I2F.S16 R9, R9 ;  /* 0x0000000900097306 */ /* 0x000e220000101400 */
        /* <DEDUP_REMOVED lines=14> */
.L_x_10135:
[----:B------:R-:W-:Y:S05]  /*3b90*/  BSYNC.RECONVERGENT B0 ;  /* 0x0000000000007941 */ /* 0x000fea0003800200 */
.L_x_10134:
[----:B------:R-:W-:-:S05]  /*3ba0*/  LOP3.LUT R5, R0, 0x80, R5, 0xf8, !PT ;  /* 0x0000008000057812 */ /* 0x000fca00078ef805 */
[----:B------:R0:W-:Y:S01]  /*3bb0*/  STG.E.U8 desc[UR36][R2.64], R5 ;  /* 0x0000000502007986 */ /* 0x0001e2000c101124 */
[----:B------:R-:W-:Y:S05]  /*3bc0*/  BRA `(.L_x_10120) ;  /* 0x0000000400ac7947 */ /* 0x000fea0003800000 */
.L_x_10130:
[----:B------:R-:W0:Y:S02]  /*3bd0*/  I2F.S16 R0, R9 ;  /* 0x0000000900007306 */ /* 0x000e240000101400 */
[----:B0-----:R-:W-:-:S05]  /*3be0*/  F2FP.BF16.F32.PACK_AB R0, RZ, R0 ;  /* 0x00000000ff00723e */ /* 0x001fca00000010ff */
[----:B------:R0:W-:Y:S01]  /*3bf0*/  STG.E.U16 desc[UR36][R2.64], R0 ;  /* 0x0000000002007986 */ /* 0x0001e2000c101524 */
[----:B------:R-:W-:Y:S05]  /*3c00*/  BRA `(.L_x_10120) ;  /* 0x00000004009c7947 */ /* 0x000fea0003800000 */
.L_x_10127:
        /* <DEDUP_REMOVED lines=10> */
.L_x_10138:
[----:B------:R-:W0:Y:S01]  /*3cb0*/  I2F.S16 R5, R9 ;  /* 0x0000000900057306 */ /* 0x000e220000101400 */
        /* <DEDUP_REMOVED lines=12> */
.L_x_10141:
[----:B------:R-:W-:-:S04]  /*3d80*/  SHF.R.U32.HI R0, RZ, 0x14, R5 ;  /* 0x00000014ff007819 */ /* 0x000fc80000011605 */
[----:B------:R-:W-:-:S04]  /*3d90*/  LOP3.LUT R0, R0, 0x1, RZ, 0xc0, !PT ;  /* 0x0000000100007812 */ /* 0x000fc800078ec0ff */
[----:B------:R-:W-:-:S04]  /*3da0*/  IADD3 R0, PT, PT, R5, 0x487ffff, R0 ;  /* 0x0487ffff05007810 */ /* 0x000fc80007ffe000 */
[----:B------:R-:W-:-:S04]  /*3db0*/  SHF.R.U32.HI R0, RZ, 0x14, R0 ;  /* 0x00000014ff007819 */ /* 0x000fc80000011600 */
[----:B------:R-:W-:-:S07]  /*3dc0*/  LOP3.LUT R4, R0, 0xff, RZ, 0xc0, !PT ;  /* 0x000000ff00047812 */ /* 0x000fce00078ec0ff */
.L_x_10142:
[----:B------:R-:W-:-:S04]  /*3dd0*/  SHF.R.U32.HI R5, RZ, 0x18, R5 ;  /* 0x00000018ff057819 */ /* 0x000fc80000011605 */
[----:B------:R-:W-:-:S04]  /*3de0*/  LOP3.LUT R4, R4, 0x80, R5, 0xf8, !PT ;  /* 0x0000008004047812 */ /* 0x000fc800078ef805 */
[----:B------:R-:W-:-:S07]  /*3df0*/  PRMT R0, R4, 0x7610, R0 ;  /* 0x0000761004007816 */ /* 0x000fce0000000000 */
.L_x_10140:
[----:B------:R-:W-:Y:S05]  /*3e00*/  BSYNC.RECONVERGENT B0 ;  /* 0x0000000000007941 */ /* 0x000fea0003800200 */
.L_x_10139:
[----:B------:R0:W-:Y:S01]  /*3e10*/  STG.E.U8 desc[UR36][R2.64], R0 ;  /* 0x0000000002007986 */ /* 0x0001e2000c101124 */
[----:B------:R-:W-:Y:S05]  /*3e20*/  BRA `(.L_x_10120) ;  /* 0x0000000400147947 */ /* 0x000fea0003800000 */
.L_x_10137:
[----:B------:R-:W0:Y:S01]  /*3e30*/  I2F.S16 R5, R9 ;  /* 0x0000000900057306 */ /* 0x000e220000101400 */
        /* <DEDUP_REMOVED lines=12> */
.L_x_10145:
[----:B------:R-:W-:-:S04]  /*3f00*/  SHF.R.U32.HI R0, RZ, 0x15, R5 ;  /* 0x00000015ff007819 */ /* 0x000fc80000011605 */
[----:B------:R-:W-:-:S04]  /*3f10*/  LOP3.LUT R0, R0, 0x1, RZ, 0xc0, !PT ;  /* 0x0000000100007812 */ /* 0x000fc800078ec0ff */
[----:B------:R-:W-:-:S04]  /*3f20*/  IADD3 R0, PT, PT, R5, 0x88fffff, R0 ;  /* 0x088fffff05007810 */ /* 0x000fc80007ffe000 */
[----:B------:R-:W-:-:S04]  /*3f30*/  SHF.R.U32.HI R0, RZ, 0x15, R0 ;  /* 0x00000015ff007819 */ /* 0x000fc80000011600 */
[----:B------:R-:W-:-:S07]  /*3f40*/  LOP3.LUT R4, R0, 0xff, RZ, 0xc0, !PT ;  /* 0x000000ff00047812 */ /* 0x000fce00078ec0ff */
.L_x_10146:
[----:B------:R-:W-:-:S04]  /*3f50*/  SHF.R.U32.HI R5, RZ, 0x18, R5 ;  /* 0x00000018ff057819 */ /* 0x000fc80000011605 */
[----:B------:R-:W-:-:S04]  /*3f60*/  LOP3.LUT R4, R4, 0x80, R5, 0xf8, !PT ;  /* 0x0000008004047812 */ /* 0x000fc800078ef805 */
[----:B------:R-:W-:-:S07]  /*3f70*/  PRMT R0, R4, 0x7610, R0 ;  /* 0x0000761004007816 */ /* 0x000fce0000000000 */
.L_x_10144:
[----:B------:R-:W-:Y:S05]  /*3f80*/  BSYNC.RECONVERGENT B0 ;  /* 0x0000000000007941 */ /* 0x000fea0003800200 */
.L_x_10143:
[----:B------:R0:W-:Y:S01]  /*3f90*/  STG.E.U8 desc[UR36][R2.64], R0 ;  /* 0x0000000002007986 */ /* 0x0001e2000c101124 */
[----:B------:R-:W-:Y:S05]  /*3fa0*/  BRA `(.L_x_10120) ;  /* 0x0000000000b47947 */ /* 0x000fea0003800000 */
.L_x_10136:
[----:B------:R-:W-:-:S09]  /*3fb0*/  UISETP.NE.AND UP0, UPT, UR4, 0x1c, UPT ;  /* 0x0000001c0400788c */ /* 0x000fd2000bf05270 */
[----:B------:R-:W-:Y:S05]  /*3fc0*/  BRA.U !UP0, `(.L_x_10147) ;  /* 0x0000000108a47547 */ /* 0x000fea000b800000 */
[----:B------:R-:W-:-:S09]  /*3fd0*/  UISETP.NE.AND UP0, UPT, UR4, 0x1d, UPT ;  /* 0x0000001d0400788c */ /* 0x000fd2000bf05270 */
[----:B------:R-:W-:Y:S05]  /*3fe0*/  BRA.U !UP0, `(.L_x_10148) ;  /* 0x00000001088c7547 */ /* 0x000fea000b800000 */
[----:B------:R-:W-:-:S09]  /*3ff0*/  UISETP.NE.AND UP0, UPT, UR4, 0x2c, UPT ;  /* 0x0000002c0400788c */ /* 0x000fd2000bf05270 */
[----:B------:R-:W-:Y:S05]  /*4000*/  BRA.U !UP0, `(.L_x_10149) ;  /* 0x0000000108447547 */ /* 0x000fea000b800000 */
.L_x_10119:
        /* <DEDUP_REMOVED lines=16> */
.L_x_10150:
[----:B------:R-:W-:Y:S05]  /*4110*/  BRA `(.L_x_10120) ;  /* 0x0000000000587947 */ /* 0x000fea0003800000 */
.L_x_10149:
[----:B------:R-:W0:Y:S02]  /*4120*/  I2F.S16 R6, R9 ;  /* 0x0000000900067306 */ /* 0x000e240000101400 */
        /* <DEDUP_REMOVED lines=15> */
.L_x_10148:
[----:B------:R-:W-:-:S04]  /*4220*/  PRMT R4, R9, 0x9910, RZ ;  /* 0x0000991009047816 */ /* 0x000fc800000000ff */
[----:B------:R-:W-:-:S05]  /*4230*/  SHF.R.S32.HI R5, RZ, 0x1f, R4 ;  /* 0x0000001fff057819 */ /* 0x000fca0000011404 */
[----:B------:R0:W-:Y:S01]  /*4240*/  STG.E.64 desc[UR36][R2.64], R4 ;  /* 0x0000000402007986 */ /* 0x0001e2000c101b24 */
[----:B------:R-:W-:Y:S05]  /*4250*/  BRA `(.L_x_10120) ;  /* 0x0000000000087947 */ /* 0x000fea0003800000 */
.L_x_10147:
[----:B------:R-:W-:-:S05]  /*4260*/  PRMT R5, R9, 0x9910, RZ ;  /* 0x0000991009057816 */ /* 0x000fca00000000ff */
[----:B------:R0:W-:Y:S02]  /*4270*/  STG.E desc[UR36][R2.64], R5 ;  /* 0x0000000502007986 */ /* 0x0001e4000c101924 */
.L_x_10120:
[----:B------:R-:W-:-:S07]  /*4280*/  VIADD R17, R17, 0x80 ;  /* 0x0000008011117836 */ /* 0x000fce0000000000 */
.L_x_10045:
[----:B------:R-:W-:Y:S05]  /*4290*/  BSYNC.RECONVERGENT B6 ;  /* 0x0000000000067941 */ /* 0x000fea0003800200 */
.L_x_10044:
[----:B------:R-:W5:Y:S01]  /*42a0*/  LDCU UR4, c[0x0][0x380] ;  /* 0x00007000ff0477ac */ /* 0x000f620008000800 */
[----:B------:R-:W-:Y:S01]  /*42b0*/  BSSY.RECONVERGENT B6, `(.L_x_10151) ;  /* 0x000041a000067945 */ /* 0x000fe20003800200 */
[----:B-----5:R-:W-:-:S13]  /*42c0*/  ISETP.GE.AND P0, PT, R17, UR4, PT ;  /* 0x0000000411007c0c */ /* 0x020fda000bf06270 */
[----:B------:R-:W-:Y:S05]  /*42d0*/  @P0 BRA `(.L_x_10152) ;  /* 0x00000040005c0947 */ /* 0x000fea0003800000 */
[----:B------:R-:W5:Y:S01]  /*42e0*/  LDCU UR4, c[0x0][0x388] ;  /* 0x00007100ff0477ac */ /* 0x000f620008000800 */
[----:B------:R-:W-:Y:S01]  /*42f0*/  MOV R18, RZ ;  /* 0x000000ff00127202 */ /* 0x000fe20000000f00 */
        /* <DEDUP_REMOVED lines=352> */
.L_x_10153:
        /* <DEDUP_REMOVED lines=16> */
.L_x_10157:
[----:B------:R0:W5:Y:S01]  /*5a00*/  LDG.E.U8 R19, desc[UR36][R2.64] ;  /* 0x0000002402137981 */ /* 0x000162000c1e1100 */
[----:B------:R-:W-:Y:S05]  /*5a10*/  BRA `(.L_x_10159) ;  /* 0x0000000c004c7947 */ /* 0x000fea0003800000 */
.L_x_10156:
        /* <DEDUP_REMOVED lines=8> */
.L_x_10161:
[----:B------:R4:W5:Y:S01]  /*5aa0*/  LDG.E.U16 R19, desc[UR36][R2.64] ;  /* 0x0000002402137981 */ /* 0x000962000c1e1500 */
[----:B------:R-:W-:Y:S05]  /*5ab0*/  BRA `(.L_x_10159) ;  /* 0x0000000c00247947 */ /* 0x000fea0003800000 */
.L_x_10160:
[----:B------:R3:W5:Y:S01]  /*5ac0*/  LDG.E.U16 R19, desc[UR36][R2.64] ;  /* 0x0000002402137981 */ /* 0x000762000c1e1500 */
[----:B------:R-:W-:Y:S05]  /*5ad0*/  BRA `(.L_x_10159) ;  /* 0x0000000c001c7947 */ /* 0x000fea0003800000 */
.L_x_10155:
        /* <DEDUP_REMOVED lines=9> */
.L_x_10163:
[----:B------:R-:W2:Y:S02]  /*5b70*/  LDG.E.U16 R0, desc[UR36][R2.64] ;  /* 0x0000002402007981 */ /* 0x000ea4000c1e1500 */
[----:B--2---:R-:W-:-:S06]  /*5b80*/  HADD2.F32 R0, -RZ, R0.H0_H0 ;  /* 0x20000000ff007230 */ /* 0x004fcc0000004100 */
[----:B------:R-:W0:Y:S02]  /*5b90*/  F2I.FTZ.TRUNC.NTZ R0, R0 ;  /* 0x0000000000007305 */ /* 0x000e24000021f100 */
[----:B0-----:R-:W-:Y:S01]  /*5ba0*/  PRMT R19, R0, 0x7610, R19 ;  /* 0x0000761000137816 */ /* 0x001fe20000000013 */
[----:B------:R-:W-:Y:S06]  /*5bb0*/  BRA `(.L_x_10159) ;  /* 0x0000000800e47947 */ /* 0x000fec0003800000 */
.L_x_10162:
        /* <DEDUP_REMOVED lines=9> */
.L_x_10165:
[----:B------:R-:W2:Y:S02]  /*5c50*/  LDG.E.U16 R2, desc[UR36][R2.64] ;  /* 0x0000002402027981 */ /* 0x000ea4000c1e1500 */
[----:B--2---:R-:W-:-:S06]  /*5c60*/  HADD2.F32 R0, -RZ, R2.H0_H0 ;  /* 0x20000002ff007230 */ /* 0x004fcc0000004100 */
[----:B------:R-:W0:Y:S02]  /*5c70*/  F2I.FTZ.TRUNC.NTZ R0, R0 ;  /* 0x0000000000007305 */ /* 0x000e24000021f100 */
[----:B0-----:R-:W-:Y:S01]  /*5c80*/  PRMT R19, R0, 0x7610, R19 ;  /* 0x0000761000137816 */ /* 0x001fe20000000013 */
[----:B------:R-:W-:Y:S06]  /*5c90*/  BRA `(.L_x_10159) ;  /* 0x0000000800ac7947 */ /* 0x000fec0003800000 */
.L_x_10164:
[----:B------:R-:W2:Y:S02]  /*5ca0*/  LDG.E.64 R2, desc[UR36][R2.64] ;  /* 0x0000002402027981 */ /* 0x000ea4000c1e1b00 */
[----:B--2---:R0:W1:Y:S02]  /*5cb0*/  F2I.F64.TRUNC R19, R2 ;  /* 0x0000000200137311 */ /* 0x004064000030d100 */
[----:B01----:R-:W-:Y:S05]  /*5cc0*/  BRA `(.L_x_10159) ;  /* 0x0000000800a07947 */ /* 0x003fea0003800000 */
.L_x_10154:
        /* <DEDUP_REMOVED lines=12> */
.L_x_10168:
[----:B------:R-:W2:Y:S02]  /*5d90*/  LDG.E.64 R2, desc[UR36][R2.64] ;  /* 0x0000002402027981 */ /* 0x000ea4000c1e1b00 */
[----:B--2---:R3:W4:Y:S02]  /*5da0*/  F2I.F64.TRUNC R19, R2 ;  /* 0x0000000200137311 */ /* 0x004724000030d100 */
[----:B---34-:R-:W-:Y:S05]  /*5db0*/  BRA `(.L_x_10159) ;  /* 0x0000000800647947 */ /* 0x018fea0003800000 */
.L_x_10167:
        /* <DEDUP_REMOVED lines=27> */
.L_x_10170:
        /* <DEDUP_REMOVED lines=10> */
[----:B------:R-:W-:-:S06]  /*6010*/  LOP3.LUT R0, R0, 0x80000000, R5, 0xf8, !PT ;  /* 0x8000000000007812 */ /* 0x000fcc00078ef805 */
[----:B------:R-:W0:Y:S02]  /*6020*/  F2I.FTZ.TRUNC.NTZ R0, R0 ;  /* 0x0000000000007305 */ /* 0x000e24000021f100 */
[----:B0-----:R-:W-:Y:S01]  /*6030*/  PRMT R19, R0, 0x7610, R19 ;  /* 0x0000761000137816 */ /* 0x001fe20000000013 */
[----:B------:R-:W-:Y:S06]  /*6040*/  BRA `(.L_x_10159) ;  /* 0x0000000400c07947 */ /* 0x000fec0003800000 */
.L_x_10169:
[----:B------:R-:W2:Y:S02]  /*6050*/  LDG.E.U16 R0, desc[UR36][R2.64] ;  /* 0x0000002402007981 */ /* 0x000ea4000c1e1500 */
[----:B--2---:R-:W-:-:S06]  /*6060*/  IMAD.U32 R0, R0, 0x10000, RZ ;  /* 0x0001000000007824 */ /* 0x004fcc00078e00ff */
[----:B------:R-:W0:Y:S02]  /*6070*/  F2I.FTZ.TRUNC.NTZ R0, R0 ;  /* 0x0000000000007305 */ /* 0x000e24000021f100 */
[----:B0-----:R-:W-:Y:S01]  /*6080*/  PRMT R19, R0, 0x7610, R19 ;  /* 0x0000761000137816 */ /* 0x001fe20000000013 */
[----:B------:R-:W-:Y:S06]  /*6090*/  BRA `(.L_x_10159) ;  /* 0x0000000400ac7947 */ /* 0x000fec0003800000 */
.L_x_10166:
        /* <DEDUP_REMOVED lines=10> */
.L_x_10173:
        /* <DEDUP_REMOVED lines=21> */
.L_x_10177:
[----:B------:R-:W-:Y:S05]  /*6290*/  BSYNC.RECONVERGENT B1 ;  /* 0x0000000000017941 */ /* 0x000fea0003800200 */
.L_x_10176:
[----:B------:R-:W-:Y:S01]  /*62a0*/  IMAD.SHL.U32 R0, R0, 0x100000, RZ ;  /* 0x0010000000007824 */ /* 0x000fe200078e00ff */
[----:B------:R-:W-:-:S04]  /*62b0*/  LEA R2, R2, 0x3b800000, 0x17 ;  /* 0x3b80000002027811 */ /* 0x000fc800078eb8ff */
[----:B------:R-:W-:-:S07]  /*62c0*/  LOP3.LUT R0, R2, R0, R7, 0xfe, !PT ;  /* 0x0000000002007212 */ /* 0x000fce00078efe07 */
.L_x_10175:
[----:B------:R-:W-:Y:S05]  /*62d0*/  BSYNC.RECONVERGENT B0 ;  /* 0x0000000000007941 */ /* 0x000fea0003800200 */
.L_x_10174:
[----:B------:R-:W0:Y:S02]  /*62e0*/  F2I.FTZ.TRUNC.NTZ R0, R0 ;  /* 0x0000000000007305 */ /* 0x000e24000021f100 */
[----:B0-----:R-:W-:Y:S01]  /*62f0*/  PRMT R19, R0, 0x7610, R19 ;  /* 0x0000761000137816 */ /* 0x001fe20000000013 */
[----:B------:R-:W-:Y:S06]  /*6300*/  BRA `(.L_x_10159) ;  /* 0x0000000400107947 */ /* 0x000fec0003800000 */
.L_x_10172:
        /* <DEDUP_REMOVED lines=21> */
.L_x_10181:
[----:B------:R-:W-:Y:S05]  /*6460*/  BSYNC.RECONVERGENT B1 ;  /* 0x0000000000017941 */ /* 0x000fea0003800200 */
.L_x_10180:
[----:B------:R-:W-:Y:S02]  /*6470*/  SHF.L.U32 R0, R0, 0x15, RZ ;  /* 0x0000001500007819 */ /* 0x000fe400000006ff */
[----:B------:R-:W-:-:S04]  /*6480*/  LEA R2, R2, 0x37800000, 0x17 ;  /* 0x3780000002027811 */ /* 0x000fc800078eb8ff */
[----:B------:R-:W-:-:S07]  /*6490*/  LOP3.LUT R0, R2, R0, R7, 0xfe, !PT ;  /* 0x0000000002007212 */ /* 0x000fce00078efe07 */
.L_x_10179:
[----:B------:R-:W-:Y:S05]  /*64a0*/  BSYNC.RECONVERGENT B0 ;  /* 0x0000000000007941 */ /* 0x000fea0003800200 */
.L_x_10178:
[----:B------:R-:W0:Y:S02]  /*64b0*/  F2I.FTZ.TRUNC.NTZ R0, R0 ;  /* 0x0000000000007305 */ /* 0x000e24000021f100 */
[----:B0-----:R-:W-:Y:S01]  /*64c0*/  PRMT R19, R0, 0x7610, R19 ;  /* 0x0000761000137816 */ /* 0x001fe20000000013 */
[----:B------:R-:W-:Y:S06]  /*64d0*/  BRA `(.L_x_10159) ;  /* 0x00000000009c7947 */ /* 0x000fec0003800000 */
.L_x_10171:
        /* <DEDUP_REMOVED lines=14> */
.L_x_10185:
[----:B------:R-:W-:Y:S05]  /*65c0*/  BSYNC.RECONVERGENT B0 ;  /* 0x0000000000007941 */ /* 0x000fea0003800200 */
.L_x_10184:
[----:B------:R-:W0:Y:S02]  /*65d0*/  F2I.FTZ.TRUNC.NTZ R0, R0 ;  /* 0x0000000000007305 */ /* 0x000e24000021f100 */
[----:B0-----:R-:W-:Y:S01]  /*65e0*/  PRMT R19, R0, 0x7610, R19 ;  /* 0x0000761000137816 */ /* 0x001fe20000000013 */
[----:B------:R-:W-:Y:S06]  /*65f0*/  BRA `(.L_x_10159) ;  /* 0x0000000000547947 */ /* 0x000fec0003800000 */
.L_x_10158:
        /* <DEDUP_REMOVED lines=11> */
[----:B------:R-:W-:Y:S01]  /*66b0*/  IMAD.U32 R7, RZ, RZ, UR7 ;  /* 0x00000007ff077e24 */ /* 0x000fe2000f8e00ff */
[----:B---3--:R-:W-:Y:S01]  /*66c0*/  MOV R10, UR8 ;  /* 0x00000008000a7c02 */ /* 0x008fe20008000f00 */
[----:B------:R-:W-:-:S07]  /*66d0*/  IMAD.U32 R11, RZ, RZ, UR9 ;  /* 0x00000009ff0b7e24 */ /* 0x000fce000f8e00ff */
[----:B------:R-:W-:-:S07]  /*66e0*/  LEPC R20, `(.L_x_10186) ;  /* 0x000000001014794e */ /* 0x000fce0000000000 */
[----:B--2---:R-:W-:Y:S05]  /*66f0*/  CALL.ABS.NOINC R2 ;  /* 0x0000000002007343 */ /* 0x004fea0003c00000 */
.L_x_10186:
[----:B------:R-:W-:Y:S01]  /*6700*/  PRMT R19, RZ, 0x7610, R19 ;  /* 0x00007610ff137816 */ /* 0x000fe20000000013 */
[----:B------:R-:W-:Y:S06]  /*6710*/  BRA `(.L_x_10159) ;  /* 0x00000000000c7947 */ /* 0x000fec0003800000 */
.L_x_10183:
[----:B------:R1:W5:Y:S01]  /*6720*/  LDG.E.U16 R19, desc[UR36][R2.64] ;  /* 0x0000002402137981 */ /* 0x000362000c1e1500 */
[----:B------:R-:W-:Y:S05]  /*6730*/  BRA `(.L_x_10159) ;  /* 0x0000000000047947 */ /* 0x000fea0003800000 */
.L_x_10182:
[----:B------:R2:W5:Y:S02]  /*6740*/  LDG.E.U16 R19, desc[UR36][R2.64] ;  /* 0x0000002402137981 */ /* 0x000564000c1e1500 */
.L_x_10159:
[----:B------:R-:W0:Y:S01]  /*6750*/  LDCU.64 UR6, c[0x0][0x5f8] ;  /* 0x0000bf00ff0677ac */ /* 0x000e220008000a00 */
[----:B------:R-:W-:-:S04]  /*6760*/  UPRMT UR4, UR42, 0x9910, URZ ;  /* 0x000099102a047896 */ /* 0x000fc800080000ff */
[----:B------:R-:W-:Y:S01]  /*6770*/  UISETP.GT.AND UP0, UPT, UR4, 0x9, UPT ;  /* 0x000000090400788c */ /* 0x000fe2000bf04270 */
[----:B01234-:R-:W-:-:S05]  /*6780*/  IADD3 R2, P0, PT, R18, UR6, RZ ;  /* 0x0000000612027c10 */ /* 0x01ffca000ff1e0ff */
        /* <DEDUP_REMOVED lines=12> */
.L_x_10190:
[----:B------:R3:W5:Y:S01]  /*6850*/  LDG.E.U8 R0, desc[UR36][R2.64] ;  /* 0x0000002402007981 */ /* 0x000762000c1e1100 */
[----:B------:R-:W-:Y:S05]  /*6860*/  BRA `(.L_x_10192) ;  /* 0x0000000c004c7947 */ /* 0x000fea0003800000 */
.L_x_10189:
        /* <DEDUP_REMOVED lines=8> */
.L_x_10194:
[----:B------:R2:W5:Y:S01]  /*68f0*/  LDG.E.U16 R0, desc[UR36][R2.64] ;  /* 0x0000002402007981 */ /* 0x000562000c1e1500 */
[----:B------:R-:W-:Y:S05]  /*6900*/  BRA `(.L_x_10192) ;  /* 0x0000000c00247947 */ /* 0x000fea0003800000 */
.L_x_10193:
[----:B------:R0:W5:Y:S01]  /*6910*/  LDG.E.U16 R0, desc[UR36][R2.64] ;  /* 0x0000002402007981 */ /* 0x000162000c1e1500 */
[----:B------:R-:W-:Y:S05]  /*6920*/  BRA `(.L_x_10192) ;  /* 0x0000000c001c7947 */ /* 0x000fea0003800000 */
.L_x_10188:
        /* <DEDUP_REMOVED lines=9> */
.L_x_10196:
[----:B------:R-:W2:Y:S02]  /*69c0*/  LDG.E.U16 R4, desc[UR36][R2.64] ;  /* 0x0000002402047981 */ /* 0x000ea4000c1e1500 */
[----:B--2---:R-:W-:-:S06]  /*69d0*/  HADD2.F32 R4, -RZ, R4.H0_H0 ;  /* 0x20000004ff047230 */ /* 0x004fcc0000004100 */
[----:B------:R-:W0:Y:S02]  /*69e0*/  F2I.FTZ.TRUNC.NTZ R4, R4 ;  /* 0x0000000400047305 */ /* 0x000e24000021f100 */
[----:B0-----:R-:W-:Y:S01]  /*69f0*/  PRMT R0, R4, 0x7610, R0 ;  /* 0x0000761004007816 */ /* 0x001fe20000000000 */
[----:B------:R-:W-:Y:S06]  /*6a00*/  BRA `(.L_x_10192) ;  /* 0x0000000800e47947 */ /* 0x000fec0003800000 */
.L_x_10195:
        /* <DEDUP_REMOVED lines=9> */
.L_x_10198:
[----:B------:R-:W2:Y:S02]  /*6aa0*/  LDG.E.U16 R2, desc[UR36][R2.64] ;  /* 0x0000002402027981 */ /* 0x000ea4000c1e1500 */
[----:B--2---:R-:W-:-:S06]  /*6ab0*/  HADD2.F32 R4, -RZ, R2.H0_H0 ;  /* 0x20000002ff047230 */ /* 0x004fcc0000004100 */
[----:B------:R-:W0:Y:S02]  /*6ac0*/  F2I.FTZ.TRUNC.NTZ R4, R4 ;  /* 0x0000000400047305 */ /* 0x000e24000021f100 */
[----:B0-----:R-:W-:Y:S01]  /*6ad0*/  PRMT R0, R4, 0x7610, R0 ;  /* 0x0000761004007816 */ /* 0x001fe20000000000 */
[----:B------:R-:W-:Y:S06]  /*6ae0*/  BRA `(.L_x_10192) ;  /* 0x0000000800ac7947 */ /* 0x000fec0003800000 */
.L_x_10197:
[----:B------:R-:W2:Y:S02]  /*6af0*/  LDG.E.64 R2, desc[UR36][R2.64] ;  /* 0x0000002402027981 */ /* 0x000ea4000c1e1b00 */
[----:B--2---:R0:W1:Y:S02]  /*6b00*/  F2I.F64.TRUNC R0, R2 ;  /* 0x0000000200007311 */ /* 0x004064000030d100 */
[----:B01----:R-:W-:Y:S05]  /*6b10*/  BRA `(.L_x_10192) ;  /* 0x0000000800a07947 */ /* 0x003fea0003800000 */
.L_x_10187:
        /* <DEDUP_REMOVED lines=12> */
.L_x_10201:
[----:B------:R-:W2:Y:S02]  /*6be0*/  LDG.E.64 R2, desc[UR36][R2.64] ;  /* 0x0000002402027981 */ /* 0x000ea4000c1e1b00 */
[----:B--2---:R0:W1:Y:S02]  /*6bf0*/  F2I.F64.TRUNC R0, R2 ;  /* 0x0000000200007311 */ /* 0x004064000030d100 */
[----:B01----:R-:W-:Y:S05]  /*6c00*/  BRA `(.L_x_10192) ;  /* 0x0000000800647947 */ /* 0x003fea0003800000 */
.L_x_10200:
        /* <DEDUP_REMOVED lines=23> */
[----:B------:R-:W-:-:S06]  /*6d80*/  LOP3.LUT R5, R5, 0x80000000, R0, 0xf8, !PT ;  /* 0x8000000005057812 */ /* 0x000fcc00078ef800 */
[----:B------:R-:W0:Y:S02]  /*6d90*/  F2I.FTZ.TRUNC.NTZ R5, R5 ;  /* 0x0000000500057305 */ /* 0x000e24000021f100 */
[----:B0-----:R-:W-:Y:S01]  /*6da0*/  PRMT R0, R5, 0x7610, R0 ;  /* 0x0000761005007816 */ /* 0x001fe20000000000 */
[----:B------:R-:W-:Y:S06]  /*6db0*/  BRA `(.L_x_10192) ;  /* 0x0000000400f87947 */ /* 0x000fec0003800000 */
.L_x_10203:
        /* <DEDUP_REMOVED lines=14> */
.L_x_10202:
[----:B------:R-:W2:Y:S02]  /*6ea0*/  LDG.E.U16 R4, desc[UR36][R2.64] ;  /* 0x0000002402047981 */ /* 0x000ea4000c1e1500 */
[----:B--2---:R-:W-:-:S06]  /*6eb0*/  IMAD.U32 R4, R4, 0x10000, RZ ;  /* 0x0001000004047824 */ /* 0x004fcc00078e00ff */
[----:B------:R-:W0:Y:S02]  /*6ec0*/  F2I.FTZ.TRUNC.NTZ R4, R4 ;  /* 0x0000000400047305 */ /* 0x000e24000021f100 */
[----:B0-----:R-:W-:Y:S01]  /*6ed0*/  PRMT R0, R4, 0x7610, R0 ;  /* 0x0000761004007816 */ /* 0x001fe20000000000 */
[----:B------:R-:W-:Y:S06]  /*6ee0*/  BRA `(.L_x_10192) ;  /* 0x0000000400ac7947 */ /* 0x000fec0003800000 */
.L_x_10199:
        /* <DEDUP_REMOVED lines=10> */
.L_x_10206:
        /* <DEDUP_REMOVED lines=21> */
.L_x_10210:
[----:B------:R-:W-:Y:S05]  /*70e0*/  BSYNC.RECONVERGENT B1 ;  /* 0x0000000000017941 */ /* 0x000fea0003800200 */
.L_x_10209:
[----:B------:R-:W-:Y:S02]  /*70f0*/  SHF.L.U32 R0, R0, 0x14, RZ ;  /* 0x0000001400007819 */ /* 0x000fe400000006ff */
[----:B------:R-:W-:-:S04]  /*7100*/  LEA R2, R2, 0x3b800000, 0x17 ;  /* 0x3b80000002027811 */ /* 0x000fc800078eb8ff */
[----:B------:R-:W-:-:S07]  /*7110*/  LOP3.LUT R4, R2, R0, R7, 0xfe, !PT ;  /* 0x0000000002047212 */ /* 0x000fce00078efe07 */
.L_x_10208:
[----:B------:R-:W-:Y:S05]  /*7120*/  BSYNC.RECONVERGENT B0 ;  /* 0x0000000000007941 */ /* 0x000fea0003800200 */
.L_x_10207:
[----:B------:R-:W0:Y:S02]  /*7130*/  F2I.FTZ.TRUNC.NTZ R4, R4 ;  /* 0x0000000400047305 */ /* 0x000e24000021f100 */
[----:B0-----:R-:W-:Y:S01]  /*7140*/  PRMT R0, R4, 0x7610, R0 ;  /* 0x0000761004007816 */ /* 0x001fe20000000000 */
[----:B------:R-:W-:Y:S06]  /*7150*/  BRA `(.L_x_10192) ;  /* 0x0000000400107947 */ /* 0x000fec0003800000 */
.L_x_10205:
        /* <DEDUP_REMOVED lines=21> */
.L_x_10214:
[----:B------:R-:W-:Y:S05]  /*72b0*/  BSYNC.RECONVERGENT B1 ;  /* 0x0000000000017941 */ /* 0x000fea0003800200 */
.L_x_10213:
[----:B------:R-:W-:Y:S01]  /*72c0*/  IMAD.SHL.U32 R0, R0, 0x200000, RZ ;  /* 0x0020000000007824 */ /* 0x000fe200078e00ff */
[----:B------:R-:W-:-:S04]  /*72d0*/  LEA R2, R2, 0x37800000, 0x17 ;  /* 0x3780000002027811 */ /* 0x000fc800078eb8ff */
[----:B------:R-:W-:-:S07]  /*72e0*/  LOP3.LUT R4, R2, R0, R7, 0xfe, !PT ;  /* 0x0000000002047212 */ /* 0x000fce00078efe07 */
.L_x_10212:
[----:B------:R-:W-:Y:S05]  /*72f0*/  BSYNC.RECONVERGENT B0 ;  /* 0x0000000000007941 */ /* 0x000fea0003800200 */
.L_x_10211:
[----:B------:R-:W0:Y:S02]  /*7300*/  F2I.FTZ.TRUNC.NTZ R4, R4 ;  /* 0x0000000400047305 */ /* 0x000e24000021f100 */
[----:B0-----:R-:W-:Y:S01]  /*7310*/  PRMT R0, R4, 0x7610, R0 ;  /* 0x0000761004007816 */ /* 0x001fe20000000000 */
[----:B------:R-:W-:Y:S06]  /*7320*/  BRA `(.L_x_10192) ;  /* 0x00000000009c7947 */ /* 0x000fec0003800000 */
.L_x_10204:
        /* <DEDUP_REMOVED lines=14> */
.L_x_10218:
[----:B------:R-:W-:Y:S05]  /*7410*/  BSYNC.RECONVERGENT B0 ;  /* 0x0000000000007941 */ /* 0x000fea0003800200 */
.L_x_10217:
[----:B------:R-:W0:Y:S02]  /*7420*/  F2I.FTZ.TRUNC.NTZ R4, R4 ;  /* 0x0000000400047305 */ /* 0x000e24000021f100 */
[----:B0-----:R-:W-:Y:S01]  /*7430*/  PRMT R0, R4, 0x7610, R0 ;  /* 0x0000761004007816 */ /* 0x001fe20000000000 */
[----:B------:R-:W-:Y:S06]  /*7440*/  BRA `(.L_x_10192) ;  /* 0x0000000000547947 */ /* 0x000fec0003800000 */
.L_x_10191:
        /* <DEDUP_REMOVED lines=16> */
.L_x_10219:
[----:B------:R-:W-:Y:S01]  /*7550*/  PRMT R0, RZ, 0x7610, R0 ;  /* 0x00007610ff007816 */ /* 0x000fe20000000000 */
[----:B------:R-:W-:Y:S06]  /*7560*/  BRA `(.L_x_10192) ;  /* 0x00000000000c7947 */ /* 0x000fec0003800000 */
.L_x_10216:
[----:B------:R0:W5:Y:S01]  /*7570*/  LDG.E.U16 R0, desc[UR36][R2.64] ;  /* 0x0000002402007981 */ /* 0x000162000c1e1500 */
[----:B------:R-:W-:Y:S05]  /*7580*/  BRA `(.L_x_10192) ;  /* 0x0000000000047947 */ /* 0x000fea0003800000 */
.L_x_10215:
[----:B------:R0:W5:Y:S02]  /*7590*/  LDG.E.U16 R0, desc[UR36][R2.64] ;  /* 0x0000002402007981 */ /* 0x000164000c1e1500 */
.L_x_10192:
        /* <DEDUP_REMOVED lines=8> */
[----:B------:R-:W-:Y:S01]  /*7620*/  @P1 SEL R9, RZ, 0x1, !P0 ;  /* 0x00000001ff091807 */ /* 0x000fe20004000000 */
[----:B------:R-:W-:Y:S01]  /*7630*/  IMAD.X R3, RZ, RZ, UR7, P2 ;  /* 0x00000007ff037e24 */ /* 0x000fe200090e06ff */
        /* <DEDUP_REMOVED lines=11> */
.L_x_10223:
[----:B------:R0:W-:Y:S01]  /*76f0*/  STG.E.U8 desc[UR36][R2.64], R9 ;  /* 0x0000000902007986 */ /* 0x0001e2000c101124 */
[----:B------:R-:W-:Y:S05]  /*7700*/  BRA `(.L_x_10225) ;  /* 0x0000000c004c7947 */ /* 0x000fea0003800000 */
.L_x_10222:
        /* <DEDUP_REMOVED lines=10> */
.L_x_10227:
[----:B------:R-:W-:-:S05]  /*77b0*/  PRMT R5, R9, 0x9910, RZ ;  /* 0x0000991009057816 */ /* 0x000fca00000000ff */
[----:B------:R0:W-:Y:S01]  /*77c0*/  STG.E desc[UR36][R2.64], R5 ;  /* 0x0000000502007986 */ /* 0x0001e2000c101924 */
[----:B------:R-:W-:Y:S05]  /*77d0*/  BRA `(.L_x_10225) ;  /* 0x0000000c00187947 */ /* 0x000fea0003800000 */
.L_x_10226:
[----:B------:R0:W-:Y:S01]  /*77e0*/  STG.E.U16 desc[UR36][R2.64], R9 ;  /* 0x0000000902007986 */ /* 0x0001e2000c101524 */
[----:B------:R-:W-:Y:S05]  /*77f0*/  BRA `(.L_x_10225) ;  /* 0x0000000c00107947 */ /* 0x000fea0003800000 */
.L_x_10221:
        /* <DEDUP_REMOVED lines=9> */
.L_x_10229:
[----:B------:R-:W0:Y:S02]  /*7890*/  I2F.S16 R0, R9 ;  /* 0x0000000900007306 */ /* 0x000e240000101400 */
[----:B0-----:R-:W-:-:S05]  /*78a0*/  F2FP.F16.F32.PACK_AB R0, RZ, R0 ;  /* 0x00000000ff00723e */ /* 0x001fca00000000ff */
[----:B------:R0:W-:Y:S01]  /*78b0*/  STG.E.U16 desc[UR36][R2.64], R0 ;  /* 0x0000000002007986 */ /* 0x0001e2000c101524 */
[----:B------:R-:W-:Y:S05]  /*78c0*/  BRA `(.L_x_10225) ;  /* 0x0000000800dc7947 */ /* 0x000fea0003800000 */
.L_x_10228:
        /* <DEDUP_REMOVED lines=10> */
.L_x_10231:
[----:B------:R-:W0:Y:S02]  /*7970*/  I2F.S16 R9, R9 ;  /* 0x0000000900097306 */ /* 0x000e240000101400 */
[----:B0-----:R-:W-:-:S04]  /*7980*/  F2FP.F16.F32.PACK_AB R5, RZ, R9 ;  /* 0x00000009ff05723e */ /* 0x001fc800000000ff */
[----:B------:R-:W-:-:S05]  /*7990*/  PRMT R5, R5, 0x5410, RZ ;  /* 0x0000541005057816 */ /* 0x000fca00000000ff */
[----:B------:R0:W-:Y:S01]  /*79a0*/  STG.E desc[UR36][R2.64], R5 ;  /* 0x0000000502007986 */ /* 0x0001e2000c101924 */
[----:B------:R-:W-:Y:S05]  /*79b0*/  BRA `(.L_x_10225) ;  /* 0x0000000800a07947 */ /* 0x000fea0003800000 */
.L_x_10230:
[----:B------:R-:W0:Y:S02]  /*79c0*/  I2F.F64.S16 R4, R9 ;  /* 0x0000000900047312 */ /* 0x000e240000101c00 */
[----:B0-----:R0:W-:Y:S01]  /*79d0*/  STG.E.64 desc[UR36][R2.64], R4 ;  /* 0x0000000402007986 */ /* 0x0011e2000c101b24 */
[----:B------:R-:W-:Y:S05]  /*79e0*/  BRA `(.L_x_10225) ;  /* 0x0000000800947947 */ /* 0x000fea0003800000 */
.L_x_10220:
        /* <DEDUP_REMOVED lines=12> */
.L_x_10235:
[----:B------:R-:W0:Y:S01]  /*7ab0*/  I2F.S16 R5, R9 ;  /* 0x0000000900057306 */ /* 0x000e220000101400 */
        /* <DEDUP_REMOVED lines=17> */
.L_x_10238:
[----:B------:R-:W-:-:S04]  /*7bd0*/  SHF.R.U32.HI R5, RZ, 0x18, R5 ;  /* 0x00000018ff057819 */ /* 0x000fc80000011605 */
[----:B------:R-:W-:-:S07]  /*7be0*/  LOP3.LUT R0, R0, 0x80, R5, 0xf8, !PT ;  /* 0x0000008000007812 */ /* 0x000fce00078ef805 */
.L_x_10237:
[----:B------:R-:W-:Y:S05]  /*7bf0*/  BSYNC.RECONVERGENT B0 ;  /* 0x0000000000007941 */ /* 0x000fea0003800200 */
.L_x_10236:
[----:B------:R3:W-:Y:S01]  /*7c00*/  STG.E.U8 desc[UR36][R2.64], R0 ;  /* 0x0000000002007986 */ /* 0x0007e2000c101124 */
[----:B------:R-:W-:Y:S05]  /*7c10*/  BRA `(.L_x_10225) ;  /* 0x0000000800087947 */ /* 0x000fea0003800000 */
.L_x_10234:
[----:B------:R-:W0:Y:S01]  /*7c20*/  I2F.S16 R5, R9 ;  /* 0x0000000900057306 */ /* 0x000e220000101400 */
        /* <DEDUP_REMOVED lines=17> */
.L_x_10241:
[----:B------:R-:W-:-:S04]  /*7d40*/  SHF.R.U32.HI R5, RZ, 0x18, R5 ;  /* 0x00000018ff057819 */ /* 0x000fc80000011605 */
[----:B------:R-:W-:-:S07]  /*7d50*/  LOP3.LUT R0, R0, 0x80, R5, 0xf8, !PT ;  /* 0x0000008000007812 */ /* 0x000fce00078ef805 */
.L_x_10240:
[----:B------:R-:W-:Y:S05]  /*7d60*/  BSYNC.RECONVERGENT B0 ;  /* 0x0000000000007941 */ /* 0x000fea0003800200 */
.L_x_10239:
[----:B------:R0:W-:Y:S01]  /*7d70*/  STG.E.U8 desc[UR36][R2.64], R0 ;  /* 0x0000000002007986 */ /* 0x0001e2000c101124 */
[----:B------:R-:W-:Y:S05]  /*7d80*/  BRA `(.L_x_10225) ;  /* 0x0000000400ac7947 */ /* 0x000fea0003800000 */
.L_x_10233:
[----:B------:R-:W-:-:S09]  /*7d90*/  UISETP.NE.AND UP0, UPT, UR4, 0x1c, UPT ;  /* 0x0000001c0400788c */ /* 0x000fd2000bf05270 */
[----:B------:R-:W-:Y:S05]  /*7da0*/  BRA.U !UP0, `(.L_x_10242) ;  /* 0x0000000108607547 */ /* 0x000fea000b800000 */
[----:B------:R-:W-:-:S09]  /*7db0*/  UISETP.NE.AND UP0, UPT, UR4, 0x1d, UPT ;  /* 0x0000001d0400788c */ /* 0x000fd2000bf05270 */
[----:B------:R-:W-:Y:S05]  /*7dc0*/  BRA.U !UP0, `(.L_x_10243) ;  /* 0x0000000108487547 */ /* 0x000fea000b800000 */
[----:B------:R-:W-:-:S09]  /*7dd0*/  UISETP.NE.AND UP0, UPT, UR4, 0x2c, UPT ;  /* 0x0000002c0400788c */ /* 0x000fd2000bf05270 */
[----:B------:R-:W-:Y:S05]  /*7de0*/  BRA.U UP0, `(.L_x_10224) ;  /* 0x0000000100b07547 */ /* 0x000fea000b800000 */
        /* <DEDUP_REMOVED lines=16> */
.L_x_10243:
[----:B------:R-:W-:-:S04]  /*7ef0*/  PRMT R4, R9, 0x9910, RZ ;  /* 0x0000991009047816 */ /* 0x000fc800000000ff */
[----:B------:R-:W-:-:S05]  /*7f00*/  SHF.R.S32.HI R5, RZ, 0x1f, R4 ;  /* 0x0000001fff057819 */ /* 0x000fca0000011404 */
[----:B------:R1:W-:Y:S01]  /*7f10*/  STG.E.64 desc[UR36][R2.64], R4 ;  /* 0x0000000402007986 */ /* 0x0003e2000c101b24 */
[----:B------:R-:W-:Y:S05]  /*7f20*/  BRA `(.L_x_10225) ;  /* 0x0000000400447947 */ /* 0x000fea0003800000 */
.L_x_10242:
[----:B------:R-:W-:-:S05]  /*7f30*/  PRMT R5, R9, 0x9910, RZ ;  /* 0x0000991009057816 */ /* 0x000fca00000000ff */
[----:B------:R0:W-:Y:S01]  /*7f40*/  STG.E desc[UR36][R2.64], R5 ;  /* 0x0000000502007986 */ /* 0x0001e2000c101924 */
[----:B------:R-:W-:Y:S05]  /*7f50*/  BRA `(.L_x_10225) ;  /* 0x0000000400387947 */ /* 0x000fea0003800000 */
.L_x_10232:
        /* <DEDUP_REMOVED lines=11> */
.L_x_10245:
[----:B------:R-:W-:Y:S01]  /*8010*/  CS2R R6, SRZ ;  /* 0x0000000000067805 */ /* 0x000fe2000001ff00 */
[----:B------:R-:W0:Y:S04]  /*8020*/  I2F.F64.S16 R4, R9 ;  /* 0x0000000900047312 */ /* 0x000e280000101c00 */
[----:B0-----:R0:W-:Y:S01]  /*8030*/  STG.E.128 desc[UR36][R2.64], R4 ;  /* 0x0000000402007986 */ /* 0x0011e2000c101d24 */
[----:B------:R-:W-:Y:S05]  /*8040*/  BRA `(.L_x_10225) ;  /* 0x0000000000fc7947 */ /* 0x000fea0003800000 */
.L_x_10244:
[----:B------:R-:W-:-:S09]  /*8050*/  UISETP.NE.AND UP0, UPT, UR4, 0xf, UPT ;  /* 0x0000000f0400788c */ /* 0x000fd2000bf05270 */
[----:B------:R-:W-:Y:S05]  /*8060*/  BRA.U !UP0, `(.L_x_10246) ;  /* 0x0000000108e87547 */ /* 0x000fea000b800000 */
[----:B------:R-:W-:-:S09]  /*8070*/  UISETP.NE.AND UP0, UPT, UR4, 0x17, UPT ;  /* 0x000000170400788c */ /* 0x000fd2000bf05270 */
[----:B------:R-:W-:Y:S05]  /*8080*/  BRA.U !UP0, `(.L_x_10247) ;  /* 0x0000000108907547 */ /* 0x000fea000b800000 */
[----:B------:R-:W-:-:S09]  /*8090*/  UISETP.NE.AND UP0, UPT, UR4, 0x18, UPT ;  /* 0x000000180400788c */ /* 0x000fd2000bf05270 */
[----:B------:R-:W-:Y:S05]  /*80a0*/  BRA.U !UP0, `(.L_x_10248) ;  /* 0x0000000108447547 */ /* 0x000fea000b800000 */
.L_x_10224:
        /* <DEDUP_REMOVED lines=16> */
.L_x_10249:
[----:B------:R-:W-:Y:S05]  /*81b0*/  BRA `(.L_x_10225) ;  /* 0x0000000000a07947 */ /* 0x000fea0003800000 */
.L_x_10248:
[----:B------:R-:W0:Y:S01]  /*81c0*/  I2F.S16 R9, R9 ;  /* 0x0000000900097306 */ /* 0x000e220000101400 */
        /* <DEDUP_REMOVED lines=12> */
.L_x_10251:
[----:B------:R-:W-:Y:S05]  /*8290*/  BSYNC.RECONVERGENT B0 ;  /* 0x0000000000007941 */ /* 0x000fea0003800200 */
.L_x_10250:
[----:B------:R-:W-:-:S05]  /*82a0*/  LOP3.LUT R5, R0, 0x80, R5, 0xf8, !PT ;  /* 0x0000008000057812 */ /* 0x000fca00078ef805 */
[----:B------:R0:W-:Y:S01]  /*82b0*/  STG.E.U8 desc[UR36][R2.64], R5 ;  /* 0x0000000502007986 */ /* 0x0001e2000c101124 */
[----:B------:R-:W-:Y:S05]  /*82c0*/  BRA `(.L_x_10225) ;  /* 0x00000000005c7947 */ /* 0x000fea0003800000 */
.L_x_10247:
[----:B------:R-:W0:Y:S01]  /*82d0*/  I2F.S16 R5, R9 ;  /* 0x0000000900057306 */ /* 0x000e220000101400 */
        /* <DEDUP_REMOVED lines=11> */
.L_x_10253:
[----:B------:R-:W-:Y:S01]  /*8390*/  IMAD.MOV.U32 R0, RZ, RZ, 0x7f ;  /* 0x0000007fff007424 */ /* 0x000fe200078e00ff */
[----:B------:R-:W-:-:S04]  /*83a0*/  ISETP.GT.U32.AND P0, PT, R4, 0x7f800000, PT ;  /* 0x7f8000000400780c */ /* 0x000fc80003f04070 */
[----:B------:R-:W-:-:S09]  /*83b0*/  SEL R0, R0, 0x7c, P0 ;  /* 0x0000007c00007807 */ /* 0x000fd20000000000 */
.L_x_10254:
[----:B------:R-:W-:Y:S05]  /*83c0*/  BSYNC.RECONVERGENT B0 ;  /* 0x0000000000007941 */ /* 0x000fea0003800200 */
.L_x_10252:
[----:B------:R-:W-:-:S04]  /*83d0*/  SHF.R.U32.HI R5, RZ, 0x18, R5 ;  /* 0x00000018ff057819 */ /* 0x000fc80000011605 */
[----:B------:R-:W-:-:S05]  /*83e0*/  LOP3.LUT R5, R0, 0x80, R5, 0xf8, !PT ;  /* 0x0000008000057812 */ /* 0x000fca00078ef805 */
[----:B------:R0:W-:Y:S01]  /*83f0*/  STG.E.U8 desc[UR36][R2.64], R5 ;  /* 0x0000000502007986 */ /* 0x0001e2000c101124 */
[----:B------:R-:W-:Y:S05]  /*8400*/  BRA `(.L_x_10225) ;  /* 0x00000000000c7947 */ /* 0x000fea0003800000 */
.L_x_10246:
[----:B------:R-:W0:Y:S02]  /*8410*/  I2F.S16 R0, R9 ;  /* 0x0000000900007306 */ /* 0x000e240000101400 */
[----:B0-----:R-:W-:-:S05]  /*8420*/  F2FP.BF16.F32.PACK_AB R0, RZ, R0 ;  /* 0x00000000ff00723e */ /* 0x001fca00000010ff */
[----:B------:R0:W-:Y:S02]  /*8430*/  STG.E.U16 desc[UR36][R2.64], R0 ;  /* 0x0000000002007986 */ /* 0x0001e4000c101524 */
.L_x_10225:
[----:B------:R-:W-:-:S07]  /*8440*/  VIADD R17, R17, 0x80 ;  /* 0x0000008011117836 */ /* 0x000fce0000000000 */
.L_x_10152:
[----:B------:R-:W-:Y:S05]  /*8450*/  BSYNC.RECONVERGENT B6 ;  /* 0x0000000000067941 */ /* 0x000fea0003800200 */
.L_x_10151:
[----:B------:R-:W5:Y:S01]  /*8460*/  LDCU UR4, c[0x0][0x380] ;  /* 0x00007000ff0477ac */ /* 0x000f620008000800 */
[----:B------:R-:W-:Y:S01]  /*8470*/  BSSY.RECONVERGENT B6, `(.L_x_10255) ;  /* 0x000041a000067945 */ /* 0x000fe20003800200 */
[----:B-----5:R-:W-:-:S13]  /*8480*/  ISETP.GE.AND P0, PT, R17, UR4, PT ;  /* 0x0000000411007c0c */ /* 0x020fda000bf06270 */
[----:B------:R-:W-:Y:S05]  /*8490*/  @P0 BRA `(.L_x_10256) ;  /* 0x00000040005c0947 */ /* 0x000fea0003800000 */
[----:B------:R-:W5:Y:S01]  /*84a0*/  LDCU UR4, c[0x0][0x388] ;  /* 0x00007100ff0477ac */ /* 0x000f620008000800 */
[----:B------:R-:W-:Y:S01]  /*84b0*/  MOV R18, RZ ;  /* 0x000000ff00127202 */ /* 0x000fe20000000f00 */
        /* <DEDUP_REMOVED lines=11> */
[----:B------:R-:W-:-:S04]  /*8570*/  SHF.R.U32.HI R3, RZ, UR5, R2 ;  /* 0x00000005ff037c19 */ /* 0x000fc80008011602 */
[----:B------:R-:W-:-:S05]  /*8580*/  IADD3 R18, PT, PT, -R3, RZ, RZ ;  /* 0x000000ff03127210 */ /* 0x000fca0007ffe1ff */
        /* <DEDUP_REMOVED lines=339> */
.L_x_10257:
        /* <DEDUP_REMOVED lines=16> */
.L_x_10261:
[----:B------:R4:W5:Y:S01]  /*9bc0*/  LDG.E.U8 R19, desc[UR36][R2.64] ;  /* 0x0000002402137981 */ /* 0x000962000c1e1100 */
[----:B------:R-:W-:Y:S05]  /*9bd0*/  BRA `(.L_x_10263) ;  /* 0x0000000c004c7947 */ /* 0x000fea0003800000 */
.L_x_10260:
        /* <DEDUP_REMOVED lines=8> */
.L_x_10265:
[----:B------:R2:W5:Y:S01]  /*9c60*/  LDG.E.U16 R19, desc[UR36][R2.64] ;  /* 0x0000002402137981 */ /* 0x000562000c1e1500 */
[----:B------:R-:W-:Y:S05]  /*9c70*/  BRA `(.L_x_10263) ;  /* 0x0000000c00247947 */ /* 0x000fea0003800000 */
.L_x_10264:
[----:B------:R0:W5:Y:S01]  /*9c80*/  LDG.E.U16 R19, desc[UR36][R2.64] ;  /* 0x0000002402137981 */ /* 0x000162000c1e1500 */
[----:B------:R-:W-:Y:S05]  /*9c90*/  BRA `(.L_x_10263) ;  /* 0x0000000c001c7947 */ /* 0x000fea0003800000 */
.L_x_10259:
        /* <DEDUP_REMOVED lines=9> */
.L_x_10267:
[----:B------:R-:W2:Y:S02]  /*9d30*/  LDG.E.U16 R0, desc[UR36][R2.64] ;  /* 0x0000002402007981 */ /* 0x000ea4000c1e1500 */
[----:B--2---:R-:W-:-:S06]  /*9d40*/  HADD2.F32 R0, -RZ, R0.H0_H0 ;  /* 0x20000000ff007230 */ /* 0x004fcc0000004100 */
[----:B------:R-:W0:Y:S02]  /*9d50*/  F2I.FTZ.TRUNC.NTZ R0, R0 ;  /* 0x0000000000007305 */ /* 0x000e24000021f100 */
[----:B0-----:R-:W-:Y:S01]  /*9d60*/  PRMT R19, R0, 0x7610, R19 ;  /* 0x0000761000137816 */ /* 0x001fe20000000013 */
[----:B------:R-:W-:Y:S06]  /*9d70*/  BRA `(.L_x_10263) ;  /* 0x0000000800e47947 */ /* 0x000fec0003800000 */
.L_x_10266:
        /* <DEDUP_REMOVED lines=9> */
.L_x_10269:
[----:B------:R-:W2:Y:S02]  /*9e10*/  LDG.E.U16 R2, desc[UR36][R2.64] ;  /* 0x0000002402027981 */ /* 0x000ea4000c1e1500 */
[----:B--2---:R-:W-:-:S06]  /*9e20*/  HADD2.F32 R0, -RZ, R2.H0_H0 ;  /* 0x20000002ff007230 */ /* 0x004fcc0000004100 */
[----:B------:R-:W0:Y:S02]  /*9e30*/  F2I.FTZ.TRUNC.NTZ R0, R0 ;  /* 0x0000000000007305 */ /* 0x000e24000021f100 */
[----:B0-----:R-:W-:Y:S01]  /*9e40*/  PRMT R19, R0, 0x7610, R19 ;  /* 0x0000761000137816 */ /* 0x001fe20000000013 */
[----:B------:R-:W-:Y:S06]  /*9e50*/  BRA `(.L_x_10263) ;  /* 0x0000000800ac7947 */ /* 0x000fec0003800000 */
.L_x_10268:
[----:B------:R-:W2:Y:S02]  /*9e60*/  LDG.E.64 R2, desc[UR36][R2.64] ;  /* 0x0000002402027981 */ /* 0x000ea4000c1e1b00 */
[----:B--2---:R0:W1:Y:S02]  /*9e70*/  F2I.F64.TRUNC R19, R2 ;  /* 0x0000000200137311 */ /* 0x004064000030d100 */
[----:B01----:R-:W-:Y:S05]  /*9e80*/  BRA `(.L_x_10263) ;  /* 0x0000000800a07947 */ /* 0x003fea0003800000 */
.L_x_10258:
        /* <DEDUP_REMOVED lines=12> */
.L_x_10272:
[----:B------:R-:W2:Y:S02]  /*9f50*/  LDG.E.64 R2, desc[UR36][R2.64] ;  /* 0x0000002402027981 */ /* 0x000ea4000c1e1b00 */
[----:B--2---:R0:W1:Y:S02]  /*9f60*/  F2I.F64.TRUNC R19, R2 ;  /* 0x0000000200137311 */ /* 0x004064000030d100 */
[----:B01----:R-:W-:Y:S05]  /*9f70*/  BRA `(.L_x_10263) ;  /* 0x0000000800647947 */ /* 0x003fea0003800000 */
.L_x_10271:
        /* <DEDUP_REMOVED lines=27> */
.L_x_10274:
        /* <DEDUP_REMOVED lines=14> */
.L_x_10273:
[----:B------:R-:W2:Y:S02]  /*a210*/  LDG.E.U16 R0, desc[UR36][R2.64] ;  /* 0x0000002402007981 */ /* 0x000ea4000c1e1500 */
[----:B--2---:R-:W-:-:S06]  /*a220*/  IMAD.U32 R0, R0, 0x10000, RZ ;  /* 0x0001000000007824 */ /* 0x004fcc00078e00ff */
[----:B------:R-:W0:Y:S02]  /*a230*/  F2I.FTZ.TRUNC.NTZ R0, R0 ;  /* 0x0000000000007305 */ /* 0x000e24000021f100 */
[----:B0-----:R-:W-:Y:S01]  /*a240*/  PRMT R19, R0, 0x7610, R19 ;  /* 0x0000761000137816 */ /* 0x001fe20000000013 */
[----:B------:R-:W-:Y:S06]  /*a250*/  BRA `(.L_x_10263) ;  /* 0x0000000400ac7947 */ /* 0x000fec0003800000 */
.L_x_10270:
        /* <DEDUP_REMOVED lines=10> */
.L_x_10277:
        /* <DEDUP_REMOVED lines=21> */
.L_x_10281:
[----:B------:R-:W-:Y:S05]  /*a450*/  BSYNC.RECONVERGENT B1 ;  /* 0x0000000000017941 */ /* 0x000fea0003800200 */
.L_x_10280:
[----:B------:R-:W-:Y:S02]  /*a460*/  SHF.L.U32 R0, R0, 0x14, RZ ;  /* 0x0000001400007819 */ /* 0x000fe400000006ff */
[----:B------:R-:W-:-:S04]  /*a470*/  LEA R2, R2, 0x3b800000, 0x17 ;  /* 0x3b80000002027811 */ /* 0x000fc800078eb8ff */
[----:B------:R-:W-:-:S07]  /*a480*/  LOP3.LUT R0, R2, R0, R7, 0xfe, !PT ;  /* 0x0000000002007212 */ /* 0x000fce00078efe07 */
.L_x_10279:
[----:B------:R-:W-:Y:S05]  /*a490*/  BSYNC.RECONVERGENT B0 ;  /* 0x0000000000007941 */ /* 0x000fea0003800200 */
.L_x_10278:
[----:B------:R-:W0:Y:S02]  /*a4a0*/  F2I.FTZ.TRUNC.NTZ R0, R0 ;  /* 0x0000000000007305 */ /* 0x000e24000021f100 */
[----:B0-----:R-:W-:Y:S01]  /*a4b0*/  PRMT R19, R0, 0x7610, R19 ;  /* 0x0000761000137816 */ /* 0x001fe20000000013 */
[----:B------:R-:W-:Y:S06]  /*a4c0*/  BRA `(.L_x_10263) ;  /* 0x0000000400107947 */ /* 0x000fec0003800000 */
.L_x_10276:
        /* <DEDUP_REMOVED lines=21> */
.L_x_10285:
[----:B------:R-:W-:Y:S05]  /*a620*/  BSYNC.RECONVERGENT B1 ;  /* 0x0000000000017941 */ /* 0x000fea0003800200 */
.L_x_10284:
[----:B------:R-:W-:Y:S01]  /*a630*/  IMAD.SHL.U32 R0, R0, 0x200000, RZ ;  /* 0x0020000000007824 */ /* 0x000fe200078e00ff */
[----:B------:R-:W-:-:S04]  /*a640*/  LEA R2, R2, 0x37800000, 0x17 ;  /* 0x3780000002027811 */ /* 0x000fc800078eb8ff */
[----:B------:R-:W-:-:S07]  /*a650*/  LOP3.LUT R0, R2, R0, R7, 0xfe, !PT ;  /* 0x0000000002007212 */ /* 0x000fce00078efe07 */
.L_x_10283:
[----:B------:R-:W-:Y:S05]  /*a660*/  BSYNC.RECONVERGENT B0 ;  /* 0x0000000000007941 */ /* 0x000fea0003800200 */
.L_x_10282:
[----:B------:R-:W0:Y:S02]  /*a670*/  F2I.FTZ.TRUNC.NTZ R0, R0 ;  /* 0x0000000000007305 */ /* 0x000e24000021f100 */
[----:B0-----:R-:W-:Y:S01]  /*a680*/  PRMT R19, R0, 0x7610, R19 ;  /* 0x0000761000137816 */ /* 0x001fe20000000013 */
[----:B------:R-:W-:Y:S06]  /*a690*/  BRA `(.L_x_10263) ;  /* 0x00000000009c7947 */ /* 0x000fec0003800000 */
.L_x_10275:
        /* <DEDUP_REMOVED lines=14> */
.L_x_10289:
[----:B------:R-:W-:Y:S05]  /*a780*/  BSYNC.RECONVERGENT B0 ;  /* 0x0000000000007941 */ /* 0x000fea0003800200 */
.L_x_10288:
[----:B------:R-:W0:Y:S02]  /*a790*/  F2I.FTZ.TRUNC.NTZ R0, R0 ;  /* 0x0000000000007305 */ /* 0x000e24000021f100 */
[----:B0-----:R-:W-:Y:S01]  /*a7a0*/  PRMT R19, R0, 0x7610, R19 ;  /* 0x0000761000137816 */ /* 0x001fe20000000013 */
[----:B------:R-:W-:Y:S06]  /*a7b0*/  BRA `(.L_x_10263) ;  /* 0x0000000000547947 */ /* 0x000fec0003800000 */
.L_x_10262:
        /* <DEDUP_REMOVED lines=16> */
.L_x_10290:
[----:B------:R-:W-:Y:S01]  /*a8c0*/  PRMT R19, RZ, 0x7610, R19 ;  /* 0x00007610ff137816 */ /* 0x000fe20000000013 */
[----:B------:R-:W-:Y:S06]  /*a8d0*/  BRA `(.L_x_10263) ;  /* 0x00000000000c7947 */ /* 0x000fec0003800000 */
.L_x_10287:
[----:B------:R0:W5:Y:S01]  /*a8e0*/  LDG.E.U16 R19, desc[UR36][R2.64] ;  /* 0x0000002402137981 */ /* 0x000162000c1e1500 */
[----:B------:R-:W-:Y:S05]  /*a8f0*/  BRA `(.L_x_10263) ;  /* 0x0000000000047947 */ /* 0x000fea0003800000 */
.L_x_10286:
[----:B------:R0:W5:Y:S02]  /*a900*/  LDG.E.U16 R19, desc[UR36][R2.64] ;  /* 0x0000002402137981 */ /* 0x000164000c1e1500 */
.L_x_10263:
        /* <DEDUP_REMOVED lines=16> */
.L_x_10294:
[----:B------:R0:W5:Y:S01]  /*aa10*/  LDG.E.U8 R0, desc[UR36][R2.64] ;  /* 0x0000002402007981 */ /* 0x000162000c1e1100 */
[----:B------:R-:W-:Y:S05]  /*aa20*/  BRA `(.L_x_10296) ;  /* 0x0000000c004c7947 */ /* 0x000fea0003800000 */
.L_x_10293:
        /* <DEDUP_REMOVED lines=8> */
.L_x_10298:
[----:B------:R0:W5:Y:S01]  /*aab0*/  LDG.E.U16 R0, desc[UR36][R2.64] ;  /* 0x0000002402007981 */ /* 0x000162000c1e1500 */
[----:B------:R-:W-:Y:S05]  /*aac0*/  BRA `(.L_x_10296) ;  /* 0x0000000c00247947 */ /* 0x000fea0003800000 */
.L_x_10297:
[----:B------:R0:W5:Y:S01]  /*aad0*/  LDG.E.U16 R0, desc[UR36][R2.64] ;  /* 0x0000002402007981 */ /* 0x000162000c1e1500 */
[----:B------:R-:W-:Y:S05]  /*aae0*/  BRA `(.L_x_10296) ;  /* 0x0000000c001c7947 */ /* 0x000fea0003800000 */
.L_x_10292:
        /* <DEDUP_REMOVED lines=9> */
.L_x_10300:
[----:B------:R-:W2:Y:S02]  /*ab80*/  LDG.E.U16 R4, desc[UR36][R2.64] ;  /* 0x0000002402047981 */ /* 0x000ea4000c1e1500 */
[----:B--2---:R-:W-:-:S06]  /*ab90*/  HADD2.F32 R4, -RZ, R4.H0_H0 ;  /* 0x20000004ff047230 */ /* 0x004fcc0000004100 */
[----:B------:R-:W0:Y:S02]  /*aba0*/  F2I.FTZ.TRUNC.NTZ R4, R4 ;  /* 0x0000000400047305 */ /* 0x000e24000021f100 */
[----:B0-----:R-:W-:Y:S01]  /*abb0*/  PRMT R0, R4, 0x7610, R0 ;  /* 0x0000761004007816 */ /* 0x001fe20000000000 */
[----:B------:R-:W-:Y:S06]  /*abc0*/  BRA `(.L_x_10296) ;  /* 0x0000000800e47947 */ /* 0x000fec0003800000 */
.L_x_10299:
[----:B------:R-:W-:-:S09]  /*abd0*/  UISETP.NE.AND UP0, UPT, UR4, 0x7, UPT ;  /* 0x000000070400788c */ /* 0x000fd2000bf05270 */
[----:B------:R-:W-:Y:S05]  /*abe0*/  BRA.U !UP0, `(.L_x_10301) ;  /* 0x0000000108307547 */ /* 0x000fea000b800000 */
[----:B------:R-:W-:-:S09]  /*abf0*/  UISETP.NE.AND UP0, UPT, UR4, 0x8, UPT ;  /* 0x000000080400788c */ /* 0x000fd2000bf05270 */
[----:B------:R-:W-:Y:S05]  /*ac00*/  BRA.U !UP0, `(.L_x_10302) ;  /* 0x0000000108147547 */ /* 0x000fea000b800000 */
[----:B------:R-:W-:-:S09]  /*ac10*/  UISETP.NE.AND UP0, UPT, UR4, 0x9, UPT ;  /* 0x000000090400788c */ /* 0x000fd2000bf05270 */
[----:B------:R-:W-:Y:S05]  /*ac20*/  BRA.U UP0, `(.L_x_10295) ;  /* 0x0000000900787547 */ /* 0x000fea000b800000 */
[----:B------:R-:W2:Y:S02]  /*ac30*/  LDG.E R2, desc[UR36][R2.64] ;  /* 0x0000002402027981 */ /* 0x000ea4000c1e1900 */
[----:B--2---:R2:W3:Y:S01]  /*ac40*/  F2I.FTZ.TRUNC.NTZ R0, R2 ;  /* 0x0000000200007305 */ /* 0x0044e2000021f100 */
[----:B------:R-:W-:Y:S05]  /*ac50*/  BRA `(.L_x_10296) ;  /* 0x0000000800c07947 */ /* 0x000fea0003800000 */
.L_x_10302:
[----:B------:R-:W2:Y:S02]  /*ac60*/  LDG.E.U16 R2, desc[UR36][R2.64] ;  /* 0x0000002402027981 */ /* 0x000ea4000c1e1500 */
[----:B--2---:R-:W-:-:S06]  /*ac70*/  HADD2.F32 R4, -RZ, R2.H0_H0 ;  /* 0x20000002ff047230 */ /* 0x004fcc0000004100 */
[----:B------:R-:W0:Y:S02]  /*ac80*/  F2I.FTZ.TRUNC.NTZ R4, R4 ;  /* 0x0000000400047305 */ /* 0x000e24000021f100 */
[----:B0-----:R-:W-:Y:S01]  /*ac90*/  PRMT R0, R4, 0x7610, R0 ;  /* 0x0000761004007816 */ /* 0x001fe20000000000 */
[----:B------:R-:W-:Y:S06]  /*aca0*/  BRA `(.L_x_10296) ;  /* 0x0000000800ac7947 */ /* 0x000fec0003800000 */
.L_x_10301:
[----:B------:R-:W2:Y:S02]  /*acb0*/  LDG.E.64 R2, desc[UR36][R2.64] ;  /* 0x0000002402027981 */ /* 0x000ea4000c1e1b00 */
[----:B--2---:R4:W0:Y:S02]  /*acc0*/  F2I.F64.TRUNC R0, R2 ;  /* 0x0000000200007311 */ /* 0x004824000030d100 */
[----:B0---4-:R-:W-:Y:S05]  /*acd0*/  BRA `(.L_x_10296) ;  /* 0x0000000800a07947 */ /* 0x011fea0003800000 */
.L_x_10291:
        /* <DEDUP_REMOVED lines=12> */
.L_x_10305:
[----:B------:R-:W2:Y:S02]  /*ada0*/  LDG.E.64 R2, desc[UR36][R2.64] ;  /* 0x0000002402027981 */ /* 0x000ea4000c1e1b00 */
[----:B--2---:R0:W1:Y:S02]  /*adb0*/  F2I.F64.TRUNC R0, R2 ;  /* 0x0000000200007311 */ /* 0x004064000030d100 */
[----:B01----:R-:W-:Y:S05]  /*adc0*/  BRA `(.L_x_10296) ;  /* 0x0000000800647947 */ /* 0x003fea0003800000 */
.L_x_10304:
        /* <DEDUP_REMOVED lines=27> */
.L_x_10307:
        /* <DEDUP_REMOVED lines=14> */
.L_x_10306:
[----:B------:R-:W2:Y:S02]  /*b060*/  LDG.E.U16 R4, desc[UR36][R2.64] ;  /* 0x0000002402047981 */ /* 0x000ea4000c1e1500 */
[----:B--2---:R-:W-:-:S06]  /*b070*/  SHF.L.U32 R4, R4, 0x10, RZ ;  /* 0x0000001004047819 */ /* 0x004fcc00000006ff */
[----:B------:R-:W0:Y:S02]  /*b080*/  F2I.FTZ.TRUNC.NTZ R4, R4 ;  /* 0x0000000400047305 */ /* 0x000e24000021f100 */
[----:B0-----:R-:W-:Y:S01]  /*b090*/  PRMT R0, R4, 0x7610, R0 ;  /* 0x0000761004007816 */ /* 0x001fe20000000000 */
[----:B------:R-:W-:Y:S06]  /*b0a0*/  BRA `(.L_x_10296) ;  /* 0x0000000400ac7947 */ /* 0x000fec0003800000 */
.L_x_10303:
        /* <DEDUP_REMOVED lines=10> */
.L_x_10310:
        /* <DEDUP_REMOVED lines=21> */
.L_x_10314:
[----:B------:R-:W-:Y:S05]  /*b2a0*/  BSYNC.RECONVERGENT B1 ;  /* 0x0000000000017941 */ /* 0x000fea0003800200 */
.L_x_10313:
[----:B------:R-:W-:Y:S01]  /*b2b0*/  IMAD.SHL.U32 R0, R0, 0x100000, RZ ;  /* 0x0010000000007824 */ /* 0x000fe200078e00ff */
[----:B------:R-:W-:-:S04]  /*b2c0*/  LEA R2, R2, 0x3b800000, 0x17 ;  /* 0x3b80000002027811 */ /* 0x000fc800078eb8ff */
[----:B------:R-:W-:-:S07]  /*b2d0*/  LOP3.LUT R4, R2, R0, R7, 0xfe, !PT ;  /* 0x0000000002047212 */ /* 0x000fce00078efe07 */
.L_x_10312:
[----:B------:R-:W-:Y:S05]  /*b2e0*/  BSYNC.RECONVERGENT B0 ;  /* 0x0000000000007941 */ /* 0x000fea0003800200 */
.L_x_10311:
[----:B------:R-:W0:Y:S02]  /*b2f0*/  F2I.FTZ.TRUNC.NTZ R4, R4 ;  /* 0x0000000400047305 */ /* 0x000e24000021f100 */
[----:B0-----:R-:W-:Y:S01]  /*b300*/  PRMT R0, R4, 0x7610, R0 ;  /* 0x0000761004007816 */ /* 0x001fe20000000000 */
[----:B------:R-:W-:Y:S06]  /*b310*/  BRA `(.L_x_10296) ;  /* 0x0000000400107947 */ /* 0x000fec0003800000 */
.L_x_10309:
        /* <DEDUP_REMOVED lines=21> */
.L_x_10318:
[----:B------:R-:W-:Y:S05]  /*b470*/  BSYNC.RECONVERGENT B1 ;  /* 0x0000000000017941 */ /* 0x000fea0003800200 */
.L_x_10317:
[----:B------:R-:W-:Y:S01]  /*b480*/  IMAD.SHL.U32 R0, R0, 0x200000, RZ ;  /* 0x0020000000007824 */ /* 0x000fe200078e00ff */
[----:B------:R-:W-:-:S04]  /*b490*/  LEA R2, R2, 0x37800000, 0x17 ;  /* 0x3780000002027811 */ /* 0x000fc800078eb8ff */
[----:B------:R-:W-:-:S07]  /*b4a0*/  LOP3.LUT R4, R2, R0, R7, 0xfe, !PT ;  /* 0x0000000002047212 */ /* 0x000fce00078efe07 */
.L_x_10316:
[----:B------:R-:W-:Y:S05]  /*b4b0*/  BSYNC.RECONVERGENT B0 ;  /* 0x0000000000007941 */ /* 0x000fea0003800200 */
.L_x_10315:
[----:B------:R-:W0:Y:S02]  /*b4c0*/  F2I.FTZ.TRUNC.NTZ R4, R4 ;  /* 0x0000000400047305 */ /* 0x000e24000021f100 */
[----:B0-----:R-:W-:Y:S01]  /*b4d0*/  PRMT R0, R4, 0x7610, R0 ;  /* 0x0000761004007816 */ /* 0x001fe20000000000 */
[----:B------:R-:W-:Y:S06]  /*b4e0*/  BRA `(.L_x_10296) ;  /* 0x00000000009c7947 */ /* 0x000fec0003800000 */
.L_x_10308:
        /* <DEDUP_REMOVED lines=14> */
.L_x_10322:
[----:B------:R-:W-:Y:S05]  /*b5d0*/  BSYNC.RECONVERGENT B0 ;  /* 0x0000000000007941 */ /* 0x000fea0003800200 */
.L_x_10321:
[----:B------:R-:W0:Y:S02]  /*b5e0*/  F2I.FTZ.TRUNC.NTZ R4, R4 ;  /* 0x0000000400047305 */ /* 0x000e24000021f100 */
[----:B0-----:R-:W-:Y:S01]  /*b5f0*/  PRMT R0, R4, 0x7610, R0 ;  /* 0x0000761004007816 */ /* 0x001fe20000000000 */
[----:B------:R-:W-:Y:S06]  /*b600*/  BRA `(.L_x_10296) ;  /* 0x0000000000547947 */ /* 0x000fec0003800000 */
.L_x_10295:
        /* <DEDUP_REMOVED lines=16> */
.L_x_10323:
[----:B------:R-:W-:Y:S01]  /*b710*/  PRMT R0, RZ, 0x7610, R0 ;  /* 0x00007610ff007816 */ /* 0x000fe20000000000 */
[----:B------:R-:W-:Y:S06]  /*b720*/  BRA `(.L_x_10296) ;  /* 0x00000000000c7947 */ /* 0x000fec0003800000 */
.L_x_10320:
[----:B------:R0:W5:Y:S01]  /*b730*/  LDG.E.U16 R0, desc[UR36][R2.64] ;  /* 0x0000002402007981 */ /* 0x000162000c1e1500 */
[----:B------:R-:W-:Y:S05]  /*b740*/  BRA `(.L_x_10296) ;  /* 0x0000000000047947 */ /* 0x000fea0003800000 */
.L_x_10319:
[----:B------:R0:W5:Y:S02]  /*b750*/  LDG.E.U16 R0, desc[UR36][R2.64] ;  /* 0x0000002402007981 */ /* 0x000164000c1e1500 */
.L_x_10296:
[----:B------:R-:W1:Y:S01]  /*b760*/  LDCU.64 UR6, c[0x0][0x5e8] ;  /* 0x0000bd00ff0677ac */ /* 0x000e620008000a00 */
[----:B0-2-45:R-:W-:Y:S02]  /*b770*/  PRMT R2, R19, 0x9910, RZ ;  /* 0x0000991013027816 */ /* 0x035fe400000000ff */
[----:B-1-3--:R-:W-:Y:S01]  /*b780*/  PRMT R9, R0, 0x7610, R9 ;  /* 0x0000761000097816 */ /* 0x00afe20000000009 */
        /* <DEDUP_REMOVED lines=18> */
.L_x_10327:
[----:B------:R0:W-:Y:S01]  /*b8b0*/  STG.E.U8 desc[UR36][R2.64], R9 ;  /* 0x0000000902007986 */ /* 0x0001e2000c101124 */
[----:B------:R-:W-:Y:S05]  /*b8c0*/  BRA `(.L_x_10329) ;  /* 0x0000000c004c7947 */ /* 0x000fea0003800000 */
.L_x_10326:
        /* <DEDUP_REMOVED lines=10> */
.L_x_10331:
[----:B------:R-:W-:-:S05]  /*b970*/  PRMT R5, R9, 0x9910, RZ ;  /* 0x0000991009057816 */ /* 0x000fca00000000ff */
[----:B------:R0:W-:Y:S01]  /*b980*/  STG.E desc[UR36][R2.64], R5 ;  /* 0x0000000502007986 */ /* 0x0001e2000c101924 */
[----:B------:R-:W-:Y:S05]  /*b990*/  BRA `(.L_x_10329) ;  /* 0x0000000c00187947 */ /* 0x000fea0003800000 */
.L_x_10330:
[----:B------:R0:W-:Y:S01]  /*b9a0*/  STG.E.U16 desc[UR36][R2.64], R9 ;  /* 0x0000000902007986 */ /* 0x0001e2000c101524 */
[----:B------:R-:W-:Y:S05]  /*b9b0*/  BRA `(.L_x_10329) ;  /* 0x0000000c00107947 */ /* 0x000fea0003800000 */
.L_x_10325:
        /* <DEDUP_REMOVED lines=9> */
.L_x_10333:
[----:B------:R-:W0:Y:S02]  /*ba50*/  I2F.S16 R0, R9 ;  /* 0x0000000900007306 */ /* 0x000e240000101400 */
[----:B0-----:R-:W-:-:S05]  /*ba60*/  F2FP.F16.F32.PACK_AB R0, RZ, R0 ;  /* 0x00000000ff00723e */ /* 0x001fca00000000ff */
[----:B------:R0:W-:Y:S01]  /*ba70*/  STG.E.U16 desc[UR36][R2.64], R0 ;  /* 0x0000000002007986 */ /* 0x0001e2000c101524 */
[----:B------:R-:W-:Y:S05]  /*ba80*/  BRA `(.L_x_10329) ;  /* 0x0000000800dc7947 */ /* 0x000fea0003800000 */
.L_x_10332:
[----:B------:R-:W-:-:S09]  /*ba90*/  UISETP.NE.AND UP0, UPT, UR4, 0x7, UPT ;  /* 0x000000070400788c */ /* 0x000fd2000bf05270 */
[----:B------:R-:W-:Y:S05]  /*baa0*/  BRA.U !UP0, `(.L_x_10334) ;  /* 0x0000000108347547 */ /* 0x000fea000b800000 */
[----:B------:R-:W-:-:S09]  /*bab0*/  UISETP.NE.AND UP0, UPT, UR4, 0x8, UPT ;  /* 0x000000080400788c */ /* 0x000fd2000bf05270 */
[----:B------:R-:W-:Y:S05]  /*bac0*/  BRA.U !UP0, `(.L_x_10335) ;  /* 0x0000000108187547 */ /* 0x000fea000b800000 */
[----:B------:R-:W-:-:S09]  /*bad0*/  UISETP.NE.AND UP0, UPT, UR4, 0x9, UPT ;  /* 0x000000090400788c */ /* 0x000fd2000bf05270 */
[----:B------:R-:W-:Y:S05]  /*bae0*/  BRA.U UP0, `(.L_x_10328) ;  /* 0x0000000500e07547 */ /* 0x000fea000b800000 */
[----:B------:R-:W0:Y:S01]  /*baf0*/  I2F.S16 R4, R9 ;  /* 0x0000000900047306 */ /* 0x000e220000101400 */
[----:B------:R-:W-:-:S05]  /*bb00*/  MOV R5, RZ ;  /* 0x000000ff00057202 */ /* 0x000fca0000000f00 */
[----:B0-----:R0:W-:Y:S01]  /*bb10*/  STG.E.64 desc[UR36][R2.64], R4 ;  /* 0x0000000402007986 */ /* 0x0011e2000c101b24 */
[----:B------:R-:W-:Y:S05]  /*bb20*/  BRA `(.L_x_10329) ;  /* 0x0000000800b47947 */ /* 0x000fea0003800000 */
.L_x_10335:
[----:B------:R-:W0:Y:S02]  /*bb30*/  I2F.S16 R9, R9 ;  /* 0x0000000900097306 */ /* 0x000e240000101400 */
[----:B0-----:R-:W-:-:S04]  /*bb40*/  F2FP.F16.F32.PACK_AB R5, RZ, R9 ;  /* 0x00000009ff05723e */ /* 0x001fc800000000ff */
[----:B------:R-:W-:-:S05]  /*bb50*/  PRMT R5, R5, 0x5410, RZ ;  /* 0x0000541005057816 */ /* 0x000fca00000000ff */
[----:B------:R0:W-:Y:S01]  /*bb60*/  STG.E desc[UR36][R2.64], R5 ;  /* 0x0000000502007986 */ /* 0x0001e2000c101924 */
[----:B------:R-:W-:Y:S05]  /*bb70*/  BRA `(.L_x_10329) ;  /* 0x0000000800a07947 */ /* 0x000fea0003800000 */
.L_x_10334:
[----:B------:R-:W0:Y:S02]  /*bb80*/  I2F.F64.S16 R4, R9 ;  /* 0x0000000900047312 */ /* 0x000e240000101c00 */
[----:B0-----:R0:W-:Y:S01]  /*bb90*/  STG.E.64 desc[UR36][R2.64], R4 ;  /* 0x0000000402007986 */ /* 0x0011e2000c101b24 */
[----:B------:R-:W-:Y:S05]  /*bba0*/  BRA `(.L_x_10329) ;  /* 0x0000000800947947 */ /* 0x000fea0003800000 */
.L_x_10324:
        /* <DEDUP_REMOVED lines=12> */
.L_x_10339:
        /* <DEDUP_REMOVED lines=18> */
.L_x_10342:
[----:B------:R-:W-:-:S04]  /*bd90*/  SHF.R.U32.HI R5, RZ, 0x18, R5 ;  /* 0x00000018ff057819 */ /* 0x000fc80000011605 */
[----:B------:R-:W-:-:S07]  /*bda0*/  LOP3.LUT R0, R0, 0x80, R5, 0xf8, !PT ;  /* 0x0000008000007812 */ /* 0x000fce00078ef805 */
.L_x_10341:
[----:B------:R-:W-:Y:S05]  /*bdb0*/  BSYNC.RECONVERGENT B0 ;  /* 0x0000000000007941 */ /* 0x000fea0003800200 */
.L_x_10340:
[----:B------:R0:W-:Y:S01]  /*bdc0*/  STG.E.U8 desc[UR36][R2.64], R0 ;  /* 0x0000000002007986 */ /* 0x0001e2000c101124 */
[----:B------:R-:W-:Y:S05]  /*bdd0*/  BRA `(.L_x_10329) ;  /* 0x0000000800087947 */ /* 0x000fea0003800000 */
.L_x_10338:
        /* <DEDUP_REMOVED lines=18> */
.L_x_10345:
[----:B------:R-:W-:-:S04]  /*bf00*/  SHF.R.U32.HI R5, RZ, 0x18, R5 ;  /* 0x00000018ff057819 */ /* 0x000fc80000011605 */
[----:B------:R-:W-:-:S07]  /*bf10*/  LOP3.LUT R0, R0, 0x80, R5, 0xf8, !PT ;  /* 0x0000008000007812 */ /* 0x000fce00078ef805 */
.L_x_10344:
[----:B------:R-:W-:Y:S05]  /*bf20*/  BSYNC.RECONVERGENT B0 ;  /* 0x0000000000007941 */ /* 0x000fea0003800200 */
.L_x_10343:
[----:B------:R0:W-:Y:S01]  /*bf30*/  STG.E.U8 desc[UR36][R2.64], R0 ;  /* 0x0000000002007986 */ /* 0x0001e2000c101124 */
[----:B------:R-:W-:Y:S05]  /*bf40*/  BRA `(.L_x_10329) ;  /* 0x0000000400ac7947 */ /* 0x000fea0003800000 */
.L_x_10337:
        /* <DEDUP_REMOVED lines=22> */
.L_x_10347:
[----:B------:R-:W-:-:S04]  /*c0b0*/  PRMT R4, R9, 0x9910, RZ ;  /* 0x0000991009047816 */ /* 0x000fc800000000ff */
[----:B------:R-:W-:-:S05]  /*c0c0*/  SHF.R.S32.HI R5, RZ, 0x1f, R4 ;  /* 0x0000001fff057819 */ /* 0x000fca0000011404 */
[----:B------:R0:W-:Y:S01]  /*c0d0*/  STG.E.64 desc[UR36][R2.64], R4 ;  /* 0x0000000402007986 */ /* 0x0001e2000c101b24 */
[----:B------:R-:W-:Y:S05]  /*c0e0*/  BRA `(.L_x_10329) ;  /* 0x0000000400447947 */ /* 0x000fea0003800000 */
.L_x_10346:
[----:B------:R-:W-:-:S05]  /*c0f0*/  PRMT R5, R9, 0x9910, RZ ;  /* 0x0000991009057816 */ /* 0x000fca00000000ff */
[----:B------:R0:W-:Y:S01]  /*c100*/  STG.E desc[UR36][R2.64], R5 ;  /* 0x0000000502007986 */ /* 0x0001e2000c101924 */
[----:B------:R-:W-:Y:S05]  /*c110*/  BRA `(.L_x_10329) ;  /* 0x0000000400387947 */ /* 0x000fea0003800000 */
.L_x_10336:
        /* <DEDUP_REMOVED lines=11> */
.L_x_10349:
[----:B------:R-:W-:Y:S01]  /*c1d0*/  CS2R R6, SRZ ;  /* 0x0000000000067805 */ /* 0x000fe2000001ff00 */
[----:B------:R-:W0:Y:S04]  /*c1e0*/  I2F.F64.S16 R4, R9 ;  /* 0x0000000900047312 */ /* 0x000e280000101c00 */
[----:B0-----:R0:W-:Y:S01]  /*c1f0*/  STG.E.128 desc[UR36][R2.64], R4 ;  /* 0x0000000402007986 */ /* 0x0011e2000c101d24 */
[----:B------:R-:W-:Y:S05]  /*c200*/  BRA `(.L_x_10329) ;  /* 0x0000000000fc7947 */ /* 0x000fea0003800000 */
.L_x_10348:
[----:B------:R-:W-:-:S09]  /*c210*/  UISETP.NE.AND UP0, UPT, UR4, 0xf, UPT ;  /* 0x0000000f0400788c */ /* 0x000fd2000bf05270 */
[----:B------:R-:W-:Y:S05]  /*c220*/  BRA.U !UP0, `(.L_x_10350) ;  /* 0x0000000108e87547 */ /* 0x000fea000b800000 */
[----:B------:R-:W-:-:S09]  /*c230*/  UISETP.NE.AND UP0, UPT, UR4, 0x17, UPT ;  /* 0x000000170400788c */ /* 0x000fd2000bf05270 */
[----:B------:R-:W-:Y:S05]  /*c240*/  BRA.U !UP0, `(.L_x_10351) ;  /* 0x0000000108907547 */ /* 0x000fea000b800000 */
[----:B------:R-:W-:-:S09]  /*c250*/  UISETP.NE.AND UP0, UPT, UR4, 0x18, UPT ;  /* 0x000000180400788c */ /* 0x000fd2000bf05270 */
[----:B------:R-:W-:Y:S05]  /*c260*/  BRA.U !UP0, `(.L_x_10352) ;  /* 0x0000000108447547 */ /* 0x000fea000b800000 */
.L_x_10328:
        /* <DEDUP_REMOVED lines=16> */
.L_x_10353:
[----:B------:R-:W-:Y:S05]  /*c370*/  BRA `(.L_x_10329) ;  /* 0x0000000000a07947 */ /* 0x000fea0003800000 */
.L_x_10352:
        /* <DEDUP_REMOVED lines=13> */
.L_x_10355:
[----:B------:R-:W-:Y:S05]  /*c450*/  BSYNC.RECONVERGENT B0 ;  /* 0x0000000000007941 */ /* 0x000fea0003800200 */
.L_x_10354:
[----:B------:R-:W-:-:S05]  /*c460*/  LOP3.LUT R5, R0, 0x80, R5, 0xf8, !PT ;  /* 0x0000008000057812 */ /* 0x000fca00078ef805 */
[----:B------:R3:W-:Y:S01]  /*c470*/  STG.E.U8 desc[UR36][R2.64], R5 ;  /* 0x0000000502007986 */ /* 0x0007e2000c101124 */
[----:B------:R-:W-:Y:S05]  /*c480*/  BRA `(.L_x_10329) ;  /* 0x00000000005c7947 */ /* 0x000fea0003800000 */
.L_x_10351:
        /* <DEDUP_REMOVED lines=12> */
.L_x_10357:
[----:B------:R-:W-:Y:S01]  /*c550*/  IMAD.MOV.U32 R0, RZ, RZ, 0x7f ;  /* 0x0000007fff007424 */ /* 0x000fe200078e00ff */
[----:B------:R-:W-:-:S04]  /*c560*/  ISETP.GT.U32.AND P0, PT, R4, 0x7f800000, PT ;  /* 0x7f8000000400780c */ /* 0x000fc80003f04070 */
[----:B------:R-:W-:-:S09]  /*c570*/  SEL R0, R0, 0x7c, P0 ;  /* 0x0000007c00007807 */ /* 0x000fd20000000000 */
.L_x_10358:
[----:B------:R-:W-:Y:S05]  /*c580*/  BSYNC.RECONVERGENT B0 ;  /* 0x0000000000007941 */ /* 0x000fea0003800200 */
.L_x_10356:
[----:B------:R-:W-:-:S04]  /*c590*/  SHF.R.U32.HI R5, RZ, 0x18, R5 ;  /* 0x00000018ff057819 */ /* 0x000fc80000011605 */
[----:B------:R-:W-:-:S05]  /*c5a0*/  LOP3.LUT R5, R0, 0x80, R5, 0xf8, !PT ;  /* 0x0000008000057812 */ /* 0x000fca00078ef805 */
[----:B------:R2:W-:Y:S01]  /*c5b0*/  STG.E.U8 desc[UR36][R2.64], R5 ;  /* 0x0000000502007986 */ /* 0x0005e2000c101124 */
[----:B------:R-:W-:Y:S05]  /*c5c0*/  BRA `(.L_x_10329) ;  /* 0x00000000000c7947 */ /* 0x000fea0003800000 */
.L_x_10350:
[----:B------:R-:W0:Y:S02]  /*c5d0*/  I2F.S16 R0, R9 ;  /* 0x0000000900007306 */ /* 0x000e240000101400 */
[----:B0-----:R-:W-:-:S05]  /*c5e0*/  F2FP.BF16.F32.PACK_AB R0, RZ, R0 ;  /* 0x00000000ff00723e */ /* 0x001fca00000010ff */
[----:B------:R4:W-:Y:S02]  /*c5f0*/  STG.E.U16 desc[UR36][R2.64], R0 ;  /* 0x0000000002007986 */ /* 0x0009e4000c101524 */
.L_x_10329:
[----:B------:R-:W-:-:S07]  /*c600*/  IADD3 R17, PT, PT, R17, 0x80, RZ ;  /* 0x0000008011117810 */ /* 0x000fce0007ffe0ff */
.L_x_10256:
[----:B------:R-:W-:Y:S05]  /*c610*/  BSYNC.RECONVERGENT B6 ;  /* 0x0000000000067941 */ /* 0x000fea0003800200 */
.L_x_10255:
        /* <DEDUP_REMOVED lines=357> */
.L_x_10359:
        /* <DEDUP_REMOVED lines=19> */
.L_x_10363:
[----:B------:R0:W5:Y:S01]  /*dda0*/  LDG.E.U8 R19, desc[UR36][R2.64] ;  /* 0x0000002402137981 */ /* 0x000162000c1e1100 */
[----:B------:R-:W-:Y:S05]  /*ddb0*/  BRA `(.L_x_10365) ;  /* 0x0000000c004c7947 */ /* 0x000fea0003800000 */
.L_x_10362:
        /* <DEDUP_REMOVED lines=8> */
.L_x_10367:
[----:B------:R0:W5:Y:S01]  /*de40*/  LDG.E.U16 R19, desc[UR36][R2.64] ;  /* 0x0000002402137981 */ /* 0x000162000c1e1500 */
[----:B------:R-:W-:Y:S05]  /*de50*/  BRA `(.L_x_10365) ;  /* 0x0000000c00247947 */ /* 0x000fea0003800000 */
.L_x_10366:
[----:B------:R0:W5:Y:S01]  /*de60*/  LDG.E.U16 R19, desc[UR36][R2.64] ;  /* 0x0000002402137981 */ /* 0x000162000c1e1500 */
[----:B------:R-:W-:Y:S05]  /*de70*/  BRA `(.L_x_10365) ;  /* 0x0000000c001c7947 */ /* 0x000fea0003800000 */
.L_x_10361:
        /* <DEDUP_REMOVED lines=9> */
.L_x_10369:
[----:B------:R-:W2:Y:S02]  /*df10*/  LDG.E.U16 R0, desc[UR36][R2.64] ;  /* 0x0000002402007981 */ /* 0x000ea4000c1e1500 */
[----:B--2---:R-:W-:-:S06]  /*df20*/  HADD2.F32 R0, -RZ, R0.H0_H0 ;  /* 0x20000000ff007230 */ /* 0x004fcc0000004100 */
[----:B------:R-:W0:Y:S02]  /*df30*/  F2I.FTZ.TRUNC.NTZ R0, R0 ;  /* 0x0000000000007305 */ /* 0x000e24000021f100 */
[----:B0-----:R-:W-:Y:S01]  /*df40*/  PRMT R19, R0, 0x7610, R19 ;  /* 0x0000761000137816 */ /* 0x001fe20000000013 */
[----:B------:R-:W-:Y:S06]  /*df50*/  BRA `(.L_x_10365) ;  /* 0x0000000800e47947 */ /* 0x000fec0003800000 */
.L_x_10368:
        /* <DEDUP_REMOVED lines=9> */
.L_x_10371:
[----:B------:R-:W2:Y:S02]  /*dff0*/  LDG.E.U16 R2, desc[UR36][R2.64] ;  /* 0x0000002402027981 */ /* 0x000ea4000c1e1500 */
[----:B--2---:R-:W-:-:S06]  /*e000*/  HADD2.F32 R0, -RZ, R2.H0_H0 ;  /* 0x20000002ff007230 */ /* 0x004fcc0000004100 */
[----:B------:R-:W0:Y:S02]  /*e010*/  F2I.FTZ.TRUNC.NTZ R0, R0 ;  /* 0x0000000000007305 */ /* 0x000e24000021f100 */
[----:B0-----:R-:W-:Y:S01]  /*e020*/  PRMT R19, R0, 0x7610, R19 ;  /* 0x0000761000137816 */ /* 0x001fe20000000013 */
[----:B------:R-:W-:Y:S06]  /*e030*/  BRA `(.L_x_10365) ;  /* 0x0000000800ac7947 */ /* 0x000fec0003800000 */
.L_x_10370:
[----:B------:R-:W2:Y:S02]  /*e040*/  LDG.E.64 R2, desc[UR36][R2.64] ;  /* 0x0000002402027981 */ /* 0x000ea4000c1e1b00 */
[----:B--2---:R0:W1:Y:S02]  /*e050*/  F2I.F64.TRUNC R19, R2 ;  /* 0x0000000200137311 */ /* 0x004064000030d100 */
[----:B01----:R-:W-:Y:S05]  /*e060*/  BRA `(.L_x_10365) ;  /* 0x0000000800a07947 */ /* 0x003fea0003800000 */
.L_x_10360:
        /* <DEDUP_REMOVED lines=12> */
.L_x_10374:
[----:B------:R-:W2:Y:S02]  /*e130*/  LDG.E.64 R2, desc[UR36][R2.64] ;  /* 0x0000002402027981 */ /* 0x000ea4000c1e1b00 */
[----:B--2---:R0:W1:Y:S02]  /*e140*/  F2I.F64.TRUNC R19, R2 ;  /* 0x0000000200137311 */ /* 0x004064000030d100 */
[----:B01----:R-:W-:Y:S05]  /*e150*/  BRA `(.L_x_10365) ;  /* 0x0000000800647947 */ /* 0x003fea0003800000 */
.L_x_10373:
        /* <DEDUP_REMOVED lines=27> */
.L_x_10376:
        /* <DEDUP_REMOVED lines=14> */
.L_x_10375:
[----:B------:R-:W2:Y:S02]  /*e3f0*/  LDG.E.U16 R0, desc[UR36][R2.64] ;  /* 0x0000002402007981 */ /* 0x000ea4000c1e1500 */
[----:B--2---:R-:W-:-:S06]  /*e400*/  IMAD.U32 R0, R0, 0x10000, RZ ;  /* 0x0001000000007824 */ /* 0x004fcc00078e00ff */
[----:B------:R-:W0:Y:S02]  /*e410*/  F2I.FTZ.TRUNC.NTZ R0, R0 ;  /* 0x0000000000007305 */ /* 0x000e24000021f100 */
[----:B0-----:R-:W-:Y:S01]  /*e420*/  PRMT R19, R0, 0x7610, R19 ;  /* 0x0000761000137816 */ /* 0x001fe20000000013 */
[----:B------:R-:W-:Y:S06]  /*e430*/  BRA `(.L_x_10365) ;  /* 0x0000000400ac7947 */ /* 0x000fec0003800000 */
.L_x_10372:
        /* <DEDUP_REMOVED lines=10> */
.L_x_10379:
        /* <DEDUP_REMOVED lines=21> */
.L_x_10383:
[----:B------:R-:W-:Y:S05]  /*e630*/  BSYNC.RECONVERGENT B1 ;  /* 0x0000000000017941 */ /* 0x000fea0003800200 */
.L_x_10382:
[----:B------:R-:W-:Y:S01]  /*e640*/  IMAD.SHL.U32 R0, R0, 0x100000, RZ ;  /* 0x0010000000007824 */ /* 0x000fe200078e00ff */
[----:B------:R-:W-:-:S04]  /*e650*/  LEA R2, R2, 0x3b800000, 0x17 ;  /* 0x3b80000002027811 */ /* 0x000fc800078eb8ff */
[----:B------:R-:W-:-:S07]  /*e660*/  LOP3.LUT R0, R2, R0, R7, 0xfe, !PT ;  /* 0x0000000002007212 */ /* 0x000fce00078efe07 */
.L_x_10381:
[----:B------:R-:W-:Y:S05]  /*e670*/  BSYNC.RECONVERGENT B0 ;  /* 0x0000000000007941 */ /* 0x000fea0003800200 */
.L_x_10380:
[----:B------:R-:W0:Y:S02]  /*e680*/  F2I.FTZ.TRUNC.NTZ R0, R0 ;  /* 0x0000000000007305 */ /* 0x000e24000021f100 */
[----:B0-----:R-:W-:Y:S01]  /*e690*/  PRMT R19, R0, 0x7610, R19 ;  /* 0x0000761000137816 */ /* 0x001fe20000000013 */
[----:B------:R-:W-:Y:S06]  /*e6a0*/  BRA `(.L_x_10365) ;  /* 0x0000000400107947 */ /* 0x000fec0003800000 */
.L_x_10378:
        /* <DEDUP_REMOVED lines=21> */
.L_x_10387:
[----:B------:R-:W-:Y:S05]  /*e800*/  BSYNC.RECONVERGENT B1 ;  /* 0x0000000000017941 */ /* 0x000fea0003800200 */
.L_x_10386:
[----:B------:R-:W-:Y:S01]  /*e810*/  IMAD.SHL.U32 R0, R0, 0x200000, RZ ;  /* 0x0020000000007824 */ /* 0x000fe200078e00ff */
[----:B------:R-:W-:-:S04]  /*e820*/  LEA R2, R2, 0x37800000, 0x17 ;  /* 0x3780000002027811 */ /* 0x000fc800078eb8ff */
[----:B------:R-:W-:-:S07]  /*e830*/  LOP3.LUT R0, R2, R0, R7, 0xfe, !PT ;  /* 0x0000000002007212 */ /* 0x000fce00078efe07 */
.L_x_10385:
[----:B------:R-:W-:Y:S05]  /*e840*/  BSYNC.RECONVERGENT B0 ;  /* 0x0000000000007941 */ /* 0x000fea0003800200 */
.L_x_10384:
[----:B------:R-:W0:Y:S02]  /*e850*/  F2I.FTZ.TRUNC.NTZ R0, R0 ;  /* 0x0000000000007305 */ /* 0x000e24000021f100 */
[----:B0-----:R-:W-:Y:S01]  /*e860*/  PRMT R19, R0, 0x7610, R19 ;  /* 0x0000761000137816 */ /* 0x001fe20000000013 */
[----:B------:R-:W-:Y:S06]  /*e870*/  BRA `(.L_x_10365) ;  /* 0x00000000009c7947 */ /* 0x000fec0003800000 */
.L_x_10377:
        /* <DEDUP_REMOVED lines=14> */
.L_x_10391:
[----:B------:R-:W-:Y:S05]  /*e960*/  BSYNC.RECONVERGENT B0 ;  /* 0x0000000000007941 */ /* 0x000fea0003800200 */
.L_x_10390:
[----:B------:R-:W0:Y:S02]  /*e970*/  F2I.FTZ.TRUNC.NTZ R0, R0 ;  /* 0x0000000000007305 */ /* 0x000e24000021f100 */
[----:B0-----:R-:W-:Y:S01]  /*e980*/  PRMT R19, R0, 0x7610, R19 ;  /* 0x0000761000137816 */ /* 0x001fe20000000013 */
[----:B------:R-:W-:Y:S06]  /*e990*/  BRA `(.L_x_10365) ;  /* 0x0000000000547947 */ /* 0x000fec0003800000 */
.L_x_10364:
        /* <DEDUP_REMOVED lines=16> */
.L_x_10392:
[----:B------:R-:W-:Y:S01]  /*eaa0*/  PRMT R19, RZ, 0x7610, R19 ;  /* 0x00007610ff137816 */ /* 0x000fe20000000013 */
[----:B------:R-:W-:Y:S06]  /*eab0*/  BRA `(.L_x_10365) ;  /* 0x00000000000c7947 */ /* 0x000fec0003800000 */
.L_x_10389:
[----:B------:R0:W5:Y:S01]  /*eac0*/  LDG.E.U16 R19, desc[UR36][R2.64] ;  /* 0x0000002402137981 */ /* 0x000162000c1e1500 */
[----:B------:R-:W-:Y:S05]  /*ead0*/  BRA `(.L_x_10365) ;  /* 0x0000000000047947 */ /* 0x000fea0003800000 */
.L_x_10388:
[----:B------:R1:W5:Y:S02]  /*eae0*/  LDG.E.U16 R19, desc[UR36][R2.64] ;  /* 0x0000002402137981 */ /* 0x000364000c1e1500 */
.L_x_10365:
[----:B------:R-:W0:Y:S01]  /*eaf0*/  LDCU.64 UR6, c[0x0][0x5f8] ;  /* 0x0000bf00ff0677ac */ /* 0x000e220008000a00 */
[----:B------:R-:W-:-:S04]  /*eb00*/  UPRMT UR4, UR42, 0x9910, URZ ;  /* 0x000099102a047896 */ /* 0x000fc800080000ff */
[----:B------:R-:W-:Y:S01]  /*eb10*/  UISETP.GT.AND UP0, UPT, UR4, 0x9, UPT ;  /* 0x000000090400788c */ /* 0x000fe2000bf04270 */
[----:B0123--:R-:W-:-:S04]  /*eb20*/  IADD3 R2, P0, PT, R18, UR6, RZ ;  /* 0x0000000612027c10 */ /* 0x00ffc8000ff1e0ff */
        /* <DEDUP_REMOVED lines=12> */
.L_x_10396:
[----:B------:R1:W5:Y:S01]  /*ebf0*/  LDG.E.U8 R0, desc[UR36][R2.64] ;  /* 0x0000002402007981 */ /* 0x000362000c1e1100 */
[----:B------:R-:W-:Y:S05]  /*ec00*/  BRA `(.L_x_10398) ;  /* 0x0000000c004c7947 */ /* 0x000fea0003800000 */
.L_x_10395:
        /* <DEDUP_REMOVED lines=8> */
.L_x_10400:
[----:B------:R0:W5:Y:S01]  /*ec90*/  LDG.E.U16 R0, desc[UR36][R2.64] ;  /* 0x0000002402007981 */ /* 0x000162000c1e1500 */
[----:B------:R-:W-:Y:S05]  /*eca0*/  BRA `(.L_x_10398) ;  /* 0x0000000c00247947 */ /* 0x000fea0003800000 */
.L_x_10399:
[----:B------:R2:W5:Y:S01]  /*ecb0*/  LDG.E.U16 R0, desc[UR36][R2.64] ;  /* 0x0000002402007981 */ /* 0x000562000c1e1500 */
[----:B------:R-:W-:Y:S05]  /*ecc0*/  BRA `(.L_x_10398) ;  /* 0x0000000c001c7947 */ /* 0x000fea0003800000 */
.L_x_10394:
        /* <DEDUP_REMOVED lines=9> */
.L_x_10402:
[----:B------:R-:W2:Y:S02]  /*ed60*/  LDG.E.U16 R4, desc[UR36][R2.64] ;  /* 0x0000002402047981 */ /* 0x000ea4000c1e1500 */
[----:B--2---:R-:W-:-:S06]  /*ed70*/  HADD2.F32 R4, -RZ, R4.H0_H0 ;  /* 0x20000004ff047230 */ /* 0x004fcc0000004100 */
[----:B------:R-:W0:Y:S02]  /*ed80*/  F2I.FTZ.TRUNC.NTZ R4, R4 ;  /* 0x0000000400047305 */ /* 0x000e24000021f100 */
[----:B0-----:R-:W-:Y:S01]  /*ed90*/  PRMT R0, R4, 0x7610, R0 ;  /* 0x0000761004007816 */ /* 0x001fe20000000000 */
[----:B------:R-:W-:Y:S06]  /*eda0*/  BRA `(.L_x_10398) ;  /* 0x0000000800e47947 */ /* 0x000fec0003800000 */
.L_x_10401:
        /* <DEDUP_REMOVED lines=9> */
.L_x_10404:
[----:B------:R-:W2:Y:S02]  /*ee40*/  LDG.E.U16 R2, desc[UR36][R2.64] ;  /* 0x0000002402027981 */ /* 0x000ea4000c1e1500 */
[----:B--2---:R-:W-:-:S06]  /*ee50*/  HADD2.F32 R4, -RZ, R2.H0_H0 ;  /* 0x20000002ff047230 */ /* 0x004fcc0000004100 */
[----:B------:R-:W0:Y:S02]  /*ee60*/  F2I.FTZ.TRUNC.NTZ R4, R4 ;  /* 0x0000000400047305 */ /* 0x000e24000021f100 */
[----:B0-----:R-:W-:Y:S01]  /*ee70*/  PRMT R0, R4, 0x7610, R0 ;  /* 0x0000761004007816 */ /* 0x001fe20000000000 */
[----:B------:R-:W-:Y:S06]  /*ee80*/  BRA `(.L_x_10398) ;  /* 0x0000000800ac7947 */ /* 0x000fec0003800000 */
.L_x_10403:
[----:B------:R-:W2:Y:S02]  /*ee90*/  LDG.E.64 R2, desc[UR36][R2.64] ;  /* 0x0000002402027981 */ /* 0x000ea4000c1e1b00 */
[----:B--2---:R0:W1:Y:S02]  /*eea0*/  F2I.F64.TRUNC R0, R2 ;  /* 0x0000000200007311 */ /* 0x004064000030d100 */
[----:B01----:R-:W-:Y:S05]  /*eeb0*/  BRA `(.L_x_10398) ;  /* 0x0000000800a07947 */ /* 0x003fea0003800000 */
.L_x_10393:
        /* <DEDUP_REMOVED lines=12> */
.L_x_10407:
[----:B------:R-:W2:Y:S02]  /*ef80*/  LDG.E.64 R2, desc[UR36][R2.64] ;  /* 0x0000002402027981 */ /* 0x000ea4000c1e1b00 */
[----:B--2---:R0:W1:Y:S02]  /*ef90*/  F2I.F64.TRUNC R0, R2 ;  /* 0x0000000200007311 */ /* 0x004064000030d100 */
[----:B01----:R-:W-:Y:S05]  /*efa0*/  BRA `(.L_x_10398) ;  /* 0x0000000800647947 */ /* 0x003fea0003800000 */
.L_x_10406:
        /* <DEDUP_REMOVED lines=27> */
.L_x_10409:
        /* <DEDUP_REMOVED lines=14> */
.L_x_10408:
[----:B------:R-:W2:Y:S02]  /*f240*/  LDG.E.U16 R4, desc[UR36][R2.64] ;  /* 0x0000002402047981 */ /* 0x000ea4000c1e1500 */
[----:B--2---:R-:W-:-:S06]  /*f250*/  IMAD.U32 R4, R4, 0x10000, RZ ;  /* 0x0001000004047824 */ /* 0x004fcc00078e00ff */
[----:B------:R-:W0:Y:S02]  /*f260*/  F2I.FTZ.TRUNC.NTZ R4, R4 ;  /* 0x0000000400047305 */ /* 0x000e24000021f100 */
[----:B0-----:R-:W-:Y:S01]  /*f270*/  PRMT R0, R4, 0x7610, R0 ;  /* 0x0000761004007816 */ /* 0x001fe20000000000 */
[----:B------:R-:W-:Y:S06]  /*f280*/  BRA `(.L_x_10398) ;  /* 0x0000000400ac7947 */ /* 0x000fec0003800000 */
.L_x_10405:
        /* <DEDUP_REMOVED lines=10> */
.L_x_10412:
        /* <DEDUP_REMOVED lines=21> */
.L_x_10416:
[----:B------:R-:W-:Y:S05]  /*f480*/  BSYNC.RECONVERGENT B1 ;  /* 0x0000000000017941 */ /* 0x000fea0003800200 */
.L_x_10415:
[----:B------:R-:W-:Y:S01]  /*f490*/  IMAD.SHL.U32 R0, R0, 0x100000, RZ ;  /* 0x0010000000007824 */ /* 0x000fe200078e00ff */
[----:B------:R-:W-:-:S04]  /*f4a0*/  LEA R2, R2, 0x3b800000, 0x17 ;  /* 0x3b80000002027811 */ /* 0x000fc800078eb8ff */
[----:B------:R-:W-:-:S07]  /*f4b0*/  LOP3.LUT R4, R2, R0, R7, 0xfe, !PT ;  /* 0x0000000002047212 */ /* 0x000fce00078efe07 */
.L_x_10414:
[----:B------:R-:W-:Y:S05]  /*f4c0*/  BSYNC.RECONVERGENT B0 ;  /* 0x0000000000007941 */ /* 0x000fea0003800200 */
.L_x_10413:
[----:B------:R-:W0:Y:S02]  /*f4d0*/  F2I.FTZ.TRUNC.NTZ R4, R4 ;  /* 0x0000000400047305 */ /* 0x000e24000021f100 */
[----:B0-----:R-:W-:Y:S01]  /*f4e0*/  PRMT R0, R4, 0x7610, R0 ;  /* 0x0000761004007816 */ /* 0x001fe20000000000 */
[----:B------:R-:W-:Y:S06]  /*f4f0*/  BRA `(.L_x_10398) ;  /* 0x0000000400107947 */ /* 0x000fec0003800000 */
.L_x_10411:
        /* <DEDUP_REMOVED lines=21> */
.L_x_10420:
[----:B------:R-:W-:Y:S05]  /*f650*/  BSYNC.RECONVERGENT B1 ;  /* 0x0000000000017941 */ /* 0x000fea0003800200 */
.L_x_10419:
[----:B------:R-:W-:Y:S02]  /*f660*/  SHF.L.U32 R0, R0, 0x15, RZ ;  /* 0x0000001500007819 */ /* 0x000fe400000006ff */
[----:B------:R-:W-:-:S04]  /*f670*/  LEA R2, R2, 0x37800000, 0x17 ;  /* 0x3780000002027811 */ /* 0x000fc800078eb8ff */
[----:B------:R-:W-:-:S07]  /*f680*/  LOP3.LUT R4, R2, R0, R7, 0xfe, !PT ;  /* 0x0000000002047212 */ /* 0x000fce00078efe07 */
.L_x_10418:
[----:B------:R-:W-:Y:S05]  /*f690*/  BSYNC.RECONVERGENT B0 ;  /* 0x0000000000007941 */ /* 0x000fea0003800200 */
.L_x_10417:
[----:B------:R-:W0:Y:S02]  /*f6a0*/  F2I.FTZ.TRUNC.NTZ R4, R4 ;  /* 0x0000000400047305 */ /* 0x000e24000021f100 */
[----:B0-----:R-:W-:Y:S01]  /*f6b0*/  PRMT R0, R4, 0x7610, R0 ;  /* 0x0000761004007816 */ /* 0x001fe20000000000 */
[----:B------:R-:W-:Y:S06]  /*f6c0*/  BRA `(.L_x_10398) ;  /* 0x00000000009c7947 */ /* 0x000fec0003800000 */
.L_x_10410:
        /* <DEDUP_REMOVED lines=14> */
.L_x_10424:
[----:B------:R-:W-:Y:S05]  /*f7b0*/  BSYNC.RECONVERGENT B0 ;  /* 0x0000000000007941 */ /* 0x000fea0003800200 */
.L_x_10423:
[----:B------:R-:W0:Y:S02]  /*f7c0*/  F2I.FTZ.TRUNC.NTZ R4, R4 ;  /* 0x0000000400047305 */ /* 0x000e24000021f100 */
[----:B0-----:R-:W-:Y:S01]  /*f7d0*/  PRMT R0, R4, 0x7610, R0 ;  /* 0x0000761004007816 */ /* 0x001fe20000000000 */
[----:B------:R-:W-:Y:S06]  /*f7e0*/  BRA `(.L_x_10398) ;  /* 0x0000000000547947 */ /* 0x000fec0003800000 */
.L_x_10397:
        /* <DEDUP_REMOVED lines=15> */
[----:B--2-45:R-:W-:Y:S05]  /*f8e0*/  CALL.ABS.NOINC R2 ;  /* 0x0000000002007343 */ /* 0x034fea0003c00000 */
.L_x_10425:
[----:B------:R-:W-:Y:S01]  /*f8f0*/  PRMT R0, RZ, 0x7610, R0 ;  /* 0x00007610ff007816 */ /* 0x000fe20000000000 */
[----:B------:R-:W-:Y:S06]  /*f900*/  BRA `(.L_x_10398) ;  /* 0x00000000000c7947 */ /* 0x000fec0003800000 */
.L_x_10422:
[----:B------:R0:W5:Y:S01]  /*f910*/  LDG.E.U16 R0, desc[UR36][R2.64] ;  /* 0x0000002402007981 */ /* 0x000162000c1e1500 */
[----:B------:R-:W-:Y:S05]  /*f920*/  BRA `(.L_x_10398) ;  /* 0x0000000000047947 */ /* 0x000fea0003800000 */
.L_x_10421:
[----:B------:R0:W5:Y:S02]  /*f930*/  LDG.E.U16 R0, desc[UR36][R2.64] ;  /* 0x0000002402007981 */ /* 0x000164000c1e1500 */
.L_x_10398:
[----:B012345:R-:W-:Y:S01]  /*f940*/  PRMT R2, R19, 0x9910, RZ ;  /* 0x0000991013027816 */ /* 0x03ffe200000000ff */
[----:B------:R-:W-:Y:S01]  /*f950*/  UPRMT UR4, UR43, 0x9910, URZ ;  /* 0x000099102b047896 */ /* 0x000fe200080000ff */
[----:B------:R-:W-:Y:S02]  /*f960*/  PRMT R5, R0, 0x7610, R5 ;  /* 0x0000761000057816 */ /* 0x000fe40000000005 */
[C---:B------:R-:W-:Y:S01]  /*f970*/  ISETP.NE.AND P1, PT, R2.reuse, RZ, PT ;  /* 0x000000ff0200720c */ /* 0x040fe20003f25270 */
[----:B------:R-:W-:Y:S01]  /*f980*/  UISETP.GT.AND UP0, UPT, UR4, 0x9, UPT ;  /* 0x000000090400788c */ /* 0x000fe2000bf04270 */
[----:B------:R-:W-:-:S11]  /*f990*/  ISETP.GT.AND P0, PT, R2, RZ, PT ;  /* 0x000000ff0200720c */ /* 0x000fd60003f04270 */
[----:B------:R-:W-:Y:S01]  /*f9a0*/  @P1 SEL R5, RZ, 0x1, !P0 ;  /* 0x00000001ff051807 */ /* 0x000fe20004000000 */
        /* <DEDUP_REMOVED lines=11> */
.L_x_10429:
[----:B------:R-:W-:Y:S01]  /*fa60*/  STG.E.U8 desc[UR36][R16.64], R5 ;  /* 0x0000000510007986 */ /* 0x000fe2000c101124 */
[----:B------:R-:W-:Y:S05]  /*fa70*/  EXIT ;  /* 0x000000000000794d */ /* 0x000fea0003800000 */
.L_x_10428:
        /* <DEDUP_REMOVED lines=8> */
[----:B------:R-:W-:Y:S01]  /*fb00*/  STG.E.64 desc[UR36][R16.64], R2 ;  /* 0x0000000210007986 */ /* 0x000fe2000c101b24 */
[----:B------:R-:W-:Y:S05]  /*fb10*/  EXIT ;  /* 0x000000000000794d */ /* 0x000fea0003800000 */
.L_x_10432:
[----:B------:R-:W-:-:S05]  /*fb20*/  PRMT R3, R5, 0x9910, RZ ;  /* 0x0000991005037816 */ /* 0x000fca00000000ff */
[----:B------:R-:W-:Y:S01]  /*fb30*/  STG.E desc[UR36][R16.64], R3 ;  /* 0x0000000310007986 */ /* 0x000fe2000c101924 */
[----:B------:R-:W-:Y:S05]  /*fb40*/  EXIT ;  /* 0x000000000000794d */ /* 0x000fea0003800000 */
.L_x_10431:
[----:B------:R-:W-:Y:S01]  /*fb50*/  STG.E.U16 desc[UR36][R16.64], R5 ;  /* 0x0000000510007986 */ /* 0x000fe2000c101524 */
[----:B------:R-:W-:Y:S05]  /*fb60*/  EXIT ;  /* 0x000000000000794d */ /* 0x000fea0003800000 */
.L_x_10427:
[----:B------:R-:W-:-:S09]  /*fb70*/  UISETP.GT.AND UP0, UPT, UR4, 0x6, UPT ;  /* 0x000000060400788c */ /* 0x000fd2000bf04270 */
[----:B------:R-:W-:Y:S05]  /*fb80*/  BRA.U UP0, `(.L_x_10433) ;  /* 0x00000001002c7547 */ /* 0x000fea000b800000 */
[----:B------:R-:W-:-:S09]  /*fb90*/  UISETP.NE.AND UP0, UPT, UR4, 0x5, UPT ;  /* 0x000000050400788c */ /* 0x000fd2000bf05270 */
[----:B------:R-:W-:Y:S05]  /*fba0*/  BRA.U !UP0, `(.L_x_10434) ;  /* 0x0000000108147547 */ /* 0x000fea000b800000 */
[----:B------:R-:W-:-:S09]  /*fbb0*/  UISETP.NE.AND UP0, UPT, UR4, 0x6, UPT ;  /* 0x000000060400788c */ /* 0x000fd2000bf05270 */
[----:B------:R-:W-:Y:S05]  /*fbc0*/  BRA.U UP0, `(.L_x_10430) ;  /* 0x0000000900147547 */ /* 0x000fea000b800000 */
[----:B------:R-:W0:Y:S02]  /*fbd0*/  I2F.S16 R3, R5 ;  /* 0x0000000500037306 */ /* 0x000e240000101400 */
[----:B0-----:R-:W-:Y:S01]  /*fbe0*/  STG.E desc[UR36][R16.64], R3 ;  /* 0x0000000310007986 */ /* 0x001fe2000c101924 */
[----:B------:R-:W-:Y:S05]  /*fbf0*/  EXIT ;  /* 0x000000000000794d */ /* 0x000fea0003800000 */
.L_x_10434:
[----:B------:R-:W0:Y:S02]  /*fc00*/  I2F.S16 R0, R5 ;  /* 0x0000000500007306 */ /* 0x000e240000101400 */
[----:B0-----:R-:W-:-:S05]  /*fc10*/  F2FP.F16.F32.PACK_AB R0, RZ, R0 ;  /* 0x00000000ff00723e */ /* 0x001fca00000000ff */
[----:B------:R-:W-:Y:S01]  /*fc20*/  STG.E.U16 desc[UR36][R16.64], R0 ;  /* 0x0000000010007986 */ /* 0x000fe2000c101524 */
[----:B------:R-:W-:Y:S05]  /*fc30*/  EXIT ;  /* 0x000000000000794d */ /* 0x000fea0003800000 */
.L_x_10433:
        /* <DEDUP_REMOVED lines=8> */
[----:B0-----:R-:W-:Y:S01]  /*fcc0*/  STG.E.64 desc[UR36][R16.64], R2 ;  /* 0x0000000210007986 */ /* 0x001fe2000c101b24 */
[----:B------:R-:W-:Y:S05]  /*fcd0*/  EXIT ;  /* 0x000000000000794d */ /* 0x000fea0003800000 */
.L_x_10436:
[----:B------:R-:W0:Y:S02]  /*fce0*/  I2F.S16 R5, R5 ;  /* 0x0000000500057306 */ /* 0x000e240000101400 */
[----:B0-----:R-:W-:-:S04]  /*fcf0*/  F2FP.F16.F32.PACK_AB R3, RZ, R5 ;  /* 0x00000005ff03723e */ /* 0x001fc800000000ff */
[----:B------:R-:W-:-:S05]  /*fd00*/  PRMT R3, R3, 0x5410, RZ ;  /* 0x0000541003037816 */ /* 0x000fca00000000ff */
[----:B------:R-:W-:Y:S01]  /*fd10*/  STG.E desc[UR36][R16.64], R3 ;  /* 0x0000000310007986 */ /* 0x000fe2000c101924 */
[----:B------:R-:W-:Y:S05]  /*fd20*/  EXIT ;  /* 0x000000000000794d */ /* 0x000fea0003800000 */
.L_x_10435:
[----:B------:R-:W0:Y:S02]  /*fd30*/  I2F.F64.S16 R2, R5 ;  /* 0x0000000500027312 */ /* 0x000e240000101c00 */
[----:B0-----:R-:W-:Y:S01]  /*fd40*/  STG.E.64 desc[UR36][R16.64], R2 ;  /* 0x0000000210007986 */ /* 0x001fe2000c101b24 */
[----:B------:R-:W-:Y:S05]  /*fd50*/  EXIT ;  /* 0x000000000000794d */ /* 0x000fea0003800000 */
.L_x_10426:
        /* <DEDUP_REMOVED lines=12> */
.L_x_10440:
        /* <DEDUP_REMOVED lines=17> */
.L_x_10443:
[----:B------:R-:W-:-:S04]  /*ff30*/  SHF.R.U32.HI R3, RZ, 0x18, R3 ;  /* 0x00000018ff037819 */ /* 0x000fc80000011603 */
[----:B------:R-:W-:-:S04]  /*ff40*/  LOP3.LUT R0, R0, 0x80, R3, 0xf8, !PT ;  /* 0x0000008000007812 */ /* 0x000fc800078ef803 */
[----:B------:R-:W-:-:S07]  /*ff50*/  PRMT R8, R0, 0x7610, R8 ;  /* 0x0000761000087816 */ /* 0x000fce0000000008 */
.L_x_10442:
[----:B------:R-:W-:Y:S05]  /*ff60*/  BSYNC.RECONVERGENT B0 ;  /* 0x0000000000007941 */ /* 0x000fea0003800200 */
.L_x_10441:
[----:B------:R-:W-:Y:S01]  /*ff70*/  STG.E.U8 desc[UR36][R16.64], R8 ;  /* 0x0000000810007986 */ /* 0x000fe2000c101124 */
[----:B------:R-:W-:Y:S05]  /*ff80*/  EXIT ;  /* 0x000000000000794d */ /* 0x000fea0003800000 */
.L_x_10439:
        /* <DEDUP_REMOVED lines=17> */
.L_x_10446:
[----:B------:R-:W-:-:S04]  /*100a0*/  SHF.R.U32.HI R3, RZ, 0x18, R3 ;  /* 0x00000018ff037819 */ /* 0x000fc80000011603 */
[----:B------:R-:W-:-:S04]  /*100b0*/  LOP3.LUT R0, R0, 0x80, R3, 0xf8, !PT ;  /* 0x0000008000007812 */ /* 0x000fc800078ef803 */
[----:B------:R-:W-:-:S07]  /*100c0*/  PRMT R8, R0, 0x7610, R8 ;  /* 0x0000761000087816 */ /* 0x000fce0000000008 */
.L_x_10445:
[----:B------:R-:W-:Y:S05]  /*100d0*/  BSYNC.RECONVERGENT B0 ;  /* 0x0000000000007941 */ /* 0x000fea0003800200 */
.L_x_10444:
[----:B------:R-:W-:Y:S01]  /*100e0*/  STG.E.U8 desc[UR36][R16.64], R8 ;  /* 0x0000000810007986 */ /* 0x000fe2000c101124 */
[----:B------:R-:W-:Y:S05]  /*100f0*/  EXIT ;  /* 0x000000000000794d */ /* 0x000fea0003800000 */
.L_x_10438:
        /* <DEDUP_REMOVED lines=22> */
.L_x_10448:
[----:B------:R-:W-:-:S04]  /*10260*/  PRMT R2, R5, 0x9910, RZ ;  /* 0x0000991005027816 */ /* 0x000fc800000000ff */
[----:B------:R-:W-:-:S05]  /*10270*/  SHF.R.S32.HI R3, RZ, 0x1f, R2 ;  /* 0x0000001fff037819 */ /* 0x000fca0000011402 */
[----:B------:R-:W-:Y:S01]  /*10280*/  STG.E.64 desc[UR36][R16.64], R2 ;  /* 0x0000000210007986 */ /* 0x000fe2000c101b24 */
[----:B------:R-:W-:Y:S05]  /*10290*/  EXIT ;  /* 0x000000000000794d */ /* 0x000fea0003800000 */
.L_x_10447:
[----:B------:R-:W-:-:S05]  /*102a0*/  PRMT R3, R5, 0x9910, RZ ;  /* 0x0000991005037816 */ /* 0x000fca00000000ff */
[----:B------:R-:W-:Y:S01]  /*102b0*/  STG.E desc[UR36][R16.64], R3 ;  /* 0x0000000310007986 */ /* 0x000fe2000c101924 */
[----:B------:R-:W-:Y:S05]  /*102c0*/  EXIT ;  /* 0x000000000000794d */ /* 0x000fea0003800000 */
.L_x_10437:
        /* <DEDUP_REMOVED lines=9> */
[----:B------:R-:W-:Y:S01]  /*10360*/  STG.E.U8 desc[UR36][R16.64], R3 ;  /* 0x0000000310007986 */ /* 0x000fe2000c101124 */
[----:B------:R-:W-:Y:S05]  /*10370*/  EXIT ;  /* 0x000000000000794d */ /* 0x000fea0003800000 */
.L_x_10450:
[----:B------:R-:W-:Y:S01]  /*10380*/  CS2R R6, SRZ ;  /* 0x0000000000067805 */ /* 0x000fe2000001ff00 */
[----:B------:R-:W0:Y:S04]  /*10390*/  I2F.F64.S16 R4, R5 ;  /* 0x0000000500047312 */ /* 0x000e280000101c00 */
[----:B0-----:R-:W-:Y:S01]  /*103a0*/  STG.E.128 desc[UR36][R16.64], R4 ;  /* 0x0000000410007986 */ /* 0x001fe2000c101d24 */
[----:B------:R-:W-:Y:S05]  /*103b0*/  EXIT ;  /* 0x000000000000794d */ /* 0x000fea0003800000 */
.L_x_10449:
[----:B------:R-:W-:-:S09]  /*103c0*/  UISETP.NE.AND UP0, UPT, UR4, 0xf, UPT ;  /* 0x0000000f0400788c */ /* 0x000fd2000bf05270 */
[----:B------:R-:W-:Y:S05]  /*103d0*/  BRA.U !UP0, `(.L_x_10451) ;  /* 0x0000000108e87547 */ /* 0x000fea000b800000 */
[----:B------:R-:W-:-:S09]  /*103e0*/  UISETP.NE.AND UP0, UPT, UR4, 0x17, UPT ;  /* 0x000000170400788c */ /* 0x000fd2000bf05270 */
[----:B------:R-:W-:Y:S05]  /*103f0*/  BRA.U !UP0, `(.L_x_10452) ;  /* 0x0000000108907547 */ /* 0x000fea000b800000 */
[----:B------:R-:W-:-:S09]  /*10400*/  UISETP.NE.AND UP0, UPT, UR4, 0x18, UPT ;  /* 0x000000180400788c */ /* 0x000fd2000bf05270 */
[----:B------:R-:W-:Y:S05]  /*10410*/  BRA.U !UP0, `(.L_x_10453) ;  /* 0x0000000108447547 */ /* 0x000fea000b800000 */
.L_x_10430:
        /* <DEDUP_REMOVED lines=16> */
.L_x_10454:
[----:B------:R-:W-:Y:S05]  /*10520*/  EXIT ;  /* 0x000000000000794d */ /* 0x000fea0003800000 */
.L_x_10453:
        /* <DEDUP_REMOVED lines=13> */
.L_x_10456:
[----:B------:R-:W-:Y:S05]  /*10600*/  BSYNC.RECONVERGENT B0 ;  /* 0x0000000000007941 */ /* 0x000fea0003800200 */
.L_x_10455:
[----:B------:R-:W-:-:S05]  /*10610*/  LOP3.LUT R3, R0, 0x80, R3, 0xf8, !PT ;  /* 0x0000008000037812 */ /* 0x000fca00078ef803 */
[----:B------:R-:W-:Y:S01]  /*10620*/  STG.E.U8 desc[UR36][R16.64], R3 ;  /* 0x0000000310007986 */ /* 0x000fe2000c101124 */
[----:B------:R-:W-:Y:S05]  /*10630*/  EXIT ;  /* 0x000000000000794d */ /* 0x000fea0003800000 */
.L_x_10452:
        /* <DEDUP_REMOVED lines=12> */
.L_x_10458:
[----:B------:R-:W-:Y:S01]  /*10700*/  IMAD.MOV.U32 R0, RZ, RZ, 0x7f ;  /* 0x0000007fff007424 */ /* 0x000fe200078e00ff */
[----:B------:R-:W-:-:S04]  /*10710*/  ISETP.GT.U32.AND P0, PT, R2, 0x7f800000, PT ;  /* 0x7f8000000200780c */ /* 0x000fc80003f04070 */
[----:B------:R-:W-:-:S09]  /*10720*/  SEL R0, R0, 0x7c, P0 ;  /* 0x0000007c00007807 */ /* 0x000fd20000000000 */
.L_x_10459:
[----:B------:R-:W-:Y:S05]  /*10730*/  BSYNC.RECONVERGENT B0 ;  /* 0x0000000000007941 */ /* 0x000fea0003800200 */
.L_x_10457:
[----:B------:R-:W-:-:S04]  /*10740*/  SHF.R.U32.HI R3, RZ, 0x18, R3 ;  /* 0x00000018ff037819 */ /* 0x000fc80000011603 */
[----:B------:R-:W-:-:S05]  /*10750*/  LOP3.LUT R3, R0, 0x80, R3, 0xf8, !PT ;  /* 0x0000008000037812 */ /* 0x000fca00078ef803 */
[----:B------:R-:W-:Y:S01]  /*10760*/  STG.E.U8 desc[UR36][R16.64], R3 ;  /* 0x0000000310007986 */ /* 0x000fe2000c101124 */
[----:B------:R-:W-:Y:S05]  /*10770*/  EXIT ;  /* 0x000000000000794d */ /* 0x000fea0003800000 */
.L_x_10451:
[----:B------:R-:W0:Y:S02]  /*10780*/  I2F.S16 R0, R5 ;  /* 0x0000000500007306 */ /* 0x000e240000101400 */
[----:B0-----:R-:W-:-:S05]  /*10790*/  F2FP.BF16.F32.PACK_AB R0, RZ, R0 ;  /* 0x00000000ff00723e */ /* 0x001fca00000010ff */
[----:B------:R-:W-:Y:S01]  /*107a0*/  STG.E.U16 desc[UR36][R16.64], R0 ;  /* 0x0000000010007986 */ /* 0x000fe2000c101524 */
[----:B------:R-:W-:Y:S05]  /*107b0*/  EXIT ;  /* 0x000000000000794d */ /* 0x000fea0003800000 */
.L_x_10460:
        /* <DEDUP_REMOVED lines=12> */
.L_x_31115:


//--------------------- .text._ZN2at6native27unrolled_elementwise_kernelINS0_13BinaryFunctorIsssZZZNS0_21heaviside_kernel_cudaERNS_18TensorIteratorBaseEENKUlvE_clEvENKUlvE3_clEvEUlssE_EESt5arrayIPcLm3EELi4E23TrivialOffsetCalculatorILi2EjESC_ILi1EjENS0_6memory12LoadWithCastILi2EEENSF_13StoreWithCastILi1EEEEEviT_T0_T2_T3_T4_T5_ --------------------------
	.section	.text._ZN2at6native27unrolled_elementwise_kernelINS0_13BinaryFunctorIsssZZZNS0_21heaviside_kernel_cudaERNS_18TensorIteratorBaseEENKUlvE_clEvENKUlvE3_clEvEUlssE_EESt5arrayIPcLm3EELi4E23TrivialOffsetCalculatorILi2EjESC_ILi1EjENS0_6memory12LoadWithCastILi2EEENSF_13StoreWithCastILi1EEEEEviT_T0_T2_T3_T4_T5_,"ax",@progbits
	.align	128
        .global         _ZN2at6native27unrolled_elementwise_kernelINS0_13BinaryFunctorIsssZZZNS0_21heaviside_kernel_cudaERNS_18TensorIteratorBaseEENKUlvE_clEvENKUlvE3_clEvEUlssE_EESt5arrayIPcLm3EELi4E23TrivialOffsetCalculatorILi2EjESC_ILi1EjENS0_6memory12LoadWithCastILi2EEENSF_13StoreWithCastILi1EEEEEviT_T0_T2_T3_T4_T5_
        .type           _ZN2at6native27unrolled_elementwise_kernelINS0_13BinaryFunctorIsssZZZNS0_21heaviside_kernel_cudaERNS_18TensorIteratorBaseEENKUlvE_clEvENKUlvE3_clEvEUlssE_EESt5arrayIPcLm3EELi4E23TrivialOffsetCalculatorILi2EjESC_ILi1EjENS0_6memory12LoadWithCastILi2EEENSF_13StoreWithCastILi1EEEEEviT_T0_T2_T3_T4_T5_,@function
        .size           _ZN2at6native27unrolled_elementwise_kernelINS0_13BinaryFunctorIsssZZZNS0_21heaviside_kernel_cudaERNS_18TensorIteratorBaseEENKUlvE_clEvENKUlvE3_clEvEUlssE_EESt5arrayIPcLm3EELi4E23TrivialOffsetCalculatorILi2EjESC_ILi1EjENS0_6memory12LoadWithCastILi2EEENSF_13StoreWithCastILi1EEEEEviT_T0_T2_T3_T4_T5_,(.L_x_31116 - _ZN2at6native27unrolled_elementwise_kernelINS0_13BinaryFunctorIsssZZZNS0_21heaviside_kernel_cudaERNS_18TensorIteratorBaseEENKUlvE_clEvENKUlvE3_clEvEUlssE_EESt5arrayIPcLm3EELi4E23TrivialOffsetCalculatorILi2EjESC_ILi1EjENS0_6memory12LoadWithCastILi2EEENSF_13StoreWithCastILi1EEEEEviT_T0_T2_T3_T4_T5_)
        .other          _ZN2at6native27unrolled_elementwise_kernelINS0_13BinaryFunctorIsssZZZNS0_21heaviside_kernel_cudaERNS_18TensorIteratorBaseEENKUlvE_clEvENKUlvE3_clEvEUlssE_EESt5arrayIPcLm3EELi4E23TrivialOffsetCalculatorILi2EjESC_ILi1EjENS0_6memory12LoadWithCastILi2EEENSF_13StoreWithCastILi1EEEEEviT_T0_T2_T3_T4_T5_,@"STO_CUDA_ENTRY STV_DEFAULT"
_ZN2at6native27unrolled_elementwise_kernelINS0_13BinaryFunctorIsssZZZNS0_21heaviside_kernel_cudaERNS_18TensorIteratorBaseEENKUlvE_clEvENKUlvE3_clEvEUlssE_EESt5arrayIPcLm3EELi4E23TrivialOffsetCalculatorILi2EjESC_ILi1EjENS0_6memory12LoadWithCastILi2EEENSF_13StoreWithCastILi1EEEEEviT_T0_T2_T3_T4_T5_:
.text._ZN2at6native27unrolled_elementwise_kernelINS0_13BinaryFunctorIsssZZZNS0_21heaviside_kernel_cudaERNS_18TensorIteratorBaseEENKUlvE_clEvENKUlvE3_clEvEUlssE_EESt5arrayIPcLm3EELi4E23TrivialOffsetCalculatorILi2EjESC_ILi1EjENS0_6memory12LoadWithCastILi2EEENSF_13StoreWithCastILi1EEEEEviT_T0_T2_T3_T4_T5_:
        /* <DEDUP_REMOVED lines=33> */
.L_x_10466:
[----:B------:R3:W5:Y:S01]  /*0210*/  LDG.E.U8 R28, desc[UR36][R4.64] ;  /* 0x00000024041c7981 */ /* 0x000762000c1e1100 */
[----:B------:R-:W-:Y:S05]  /*0220*/  BRA `(.L_x_10468) ;  /* 0x0000000c00507947 */ /* 0x000fea0003800000 */
.L_x_10465:
        /* <DEDUP_REMOVED lines=8> */
.L_x_10470:
[----:B------:R1:W5:Y:S01]  /*02b0*/  LDG.E.U16 R28, desc[UR36][R4.64] ;  /* 0x00000024041c7981 */ /* 0x000362000c1e1500 */
[----:B------:R-:W-:Y:S05]  /*02c0*/  BRA `(.L_x_10468) ;  /* 0x0000000c00287947 */ /* 0x000fea0003800000 */
.L_x_10469:
[----:B------:R2:W5:Y:S01]  /*02d0*/  LDG.E.U16 R28, desc[UR36][R4.64] ;  /* 0x00000024041c7981 */ /* 0x000562000c1e1500 */
[----:B------:R-:W-:Y:S05]  /*02e0*/  BRA `(.L_x_10468) ;  /* 0x0000000c00207947 */ /* 0x000fea0003800000 */
.L_x_10464:
        /* <DEDUP_REMOVED lines=9> */
.L_x_10472:
[----:B------:R-:W2:Y:S02]  /*0380*/  LDG.E.U16 R0, desc[UR36][R4.64] ;  /* 0x0000002404007981 */ /* 0x000ea4000c1e1500 */
[----:B--2---:R-:W-:-:S06]  /*0390*/  HADD2.F32 R0, -RZ, R0.H0_H0 ;  /* 0x20000000ff007230 */ /* 0x004fcc0000004100 */
[----:B------:R-:W0:Y:S02]  /*03a0*/  F2I.FTZ.TRUNC.NTZ R0, R0 ;  /* 0x0000000000007305 */ /* 0x000e24000021f100 */
[----:B0-----:R-:W-:Y:S01]  /*03b0*/  PRMT R28, R0, 0x7610, R28 ;  /* 0x00007610001c7816 */ /* 0x001fe2000000001c */
[----:B------:R-:W-:Y:S06]  /*03c0*/  BRA `(.L_x_10468) ;  /* 0x0000000800e87947 */ /* 0x000fec0003800000 */
.L_x_10471:
        /* <DEDUP_REMOVED lines=9> */
.L_x_10474:
[----:B------:R-:W2:Y:S02]  /*0460*/  LDG.E.U16 R4, desc[UR36][R4.64] ;  /* 0x0000002404047981 */ /* 0x000ea4000c1e1500 */
[----:B--2---:R-:W-:-:S06]  /*0470*/  HADD2.F32 R0, -RZ, R4.H0_H0 ;  /* 0x20000004ff007230 */ /* 0x004fcc0000004100 */
[----:B------:R-:W0:Y:S02]  /*0480*/  F2I.FTZ.TRUNC.NTZ R0, R0 ;  /* 0x0000000000007305 */ /* 0x000e24000021f100 */
[----:B0-----:R-:W-:Y:S01]  /*0490*/  PRMT R28, R0, 0x7610, R28 ;  /* 0x00007610001c7816 */ /* 0x001fe2000000001c */
[----:B------:R-:W-:Y:S06]  /*04a0*/  BRA `(.L_x_10468) ;  /* 0x0000000800b07947 */ /* 0x000fec0003800000 */
.L_x_10473:
[----:B------:R-:W2:Y:S02]  /*04b0*/  LDG.E.64 R4, desc[UR36][R4.64] ;  /* 0x0000002404047981 */ /* 0x000ea4000c1e1b00 */
[----:B--2---:R0:W1:Y:S02]  /*04c0*/  F2I.F64.TRUNC R28, R4 ;  /* 0x00000004001c7311 */ /* 0x004064000030d100 */
[----:B01----:R-:W-:Y:S05]  /*04d0*/  BRA `(.L_x_10468) ;  /* 0x0000000800a47947 */ /* 0x003fea0003800000 */
.L_x_10463:
        /* <DEDUP_REMOVED lines=12> */
.L_x_10477:
[----:B------:R-:W2:Y:S02]  /*05a0*/  LDG.E.64 R4, desc[UR36][R4.64] ;  /* 0x0000002404047981 */ /* 0x000ea4000c1e1b00 */
[----:B--2---:R0:W1:Y:S02]  /*05b0*/  F2I.F64.TRUNC R28, R4 ;  /* 0x00000004001c7311 */ /* 0x004064000030d100 */
[----:B01----:R-:W-:Y:S05]  /*05c0*/  BRA `(.L_x_10468) ;  /* 0x0000000800687947 */ /* 0x003fea0003800000 */
.L_x_10476:
        /* <DEDUP_REMOVED lines=27> */
.L_x_10479:
        /* <DEDUP_REMOVED lines=11> */
[----:B------:R-:W-:-:S06]  /*0830*/  LOP3.LUT R0, R0, 0x80000000, R3, 0xf8, !PT ;  /* 0x8000000000007812 */ /* 0x000fcc00078ef803 */
[----:B------:R-:W0:Y:S02]  /*0840*/  F2I.FTZ.TRUNC.NTZ R0, R0 ;  /* 0x0000000000007305 */ /* 0x000e24000021f100 */
[----:B0-----:R-:W-:Y:S01]  /*0850*/  PRMT R28, R0, 0x7610, R28 ;  /* 0x00007610001c7816 */ /* 0x001fe2000000001c */
[----:B------:R-:W-:Y:S06]  /*0860*/  BRA `(.L_x_10468) ;  /* 0x0000000400c07947 */ /* 0x000fec0003800000 */
.L_x_10478:
[----:B------:R-:W2:Y:S02]  /*0870*/  LDG.E.U16 R0, desc[UR36][R4.64] ;  /* 0x0000002404007981 */ /* 0x000ea4000c1e1500 */
[----:B--2---:R-:W-:-:S06]  /*0880*/  IMAD.U32 R0, R0, 0x10000, RZ ;  /* 0x0001000000007824 */ /* 0x004fcc00078e00ff */
[----:B------:R-:W0:Y:S02]  /*0890*/  F2I.FTZ.TRUNC.NTZ R0, R0 ;  /* 0x0000000000007305 */ /* 0x000e24000021f100 */
[----:B0-----:R-:W-:Y:S01]  /*08a0*/  PRMT R28, R0, 0x7610, R28 ;  /* 0x00007610001c7816 */ /* 0x001fe2000000001c */
[----:B------:R-:W-:Y:S06]  /*08b0*/  BRA `(.L_x_10468) ;  /* 0x0000000400ac7947 */ /* 0x000fec0003800000 */
.L_x_10475:
        /* <DEDUP_REMOVED lines=10> */
.L_x_10482:
        /* <DEDUP_REMOVED lines=21> */
.L_x_10486:
[----:B------:R-:W-:Y:S05]  /*0ab0*/  BSYNC.RECONVERGENT B1 ;  /* 0x0000000000017941 */ /* 0x000fea0003800200 */
.L_x_10485:
[----:B------:R-:W-:Y:S01]  /*0ac0*/  IMAD.SHL.U32 R0, R0, 0x100000, RZ ;  /* 0x0010000000007824 */ /* 0x000fe200078e00ff */
[----:B------:R-:W-:-:S04]  /*0ad0*/  LEA R3, R3, 0x3b800000, 0x17 ;  /* 0x3b80000003037811 */ /* 0x000fc800078eb8ff */
[----:B------:R-:W-:-:S07]  /*0ae0*/  LOP3.LUT R0, R3, R0, R7, 0xfe, !PT ;  /* 0x0000000003007212 */ /* 0x000fce00078efe07 */
.L_x_10484:
[----:B------:R-:W-:Y:S05]  /*0af0*/  BSYNC.RECONVERGENT B0 ;  /* 0x0000000000007941 */ /* 0x000fea0003800200 */
.L_x_10483:
[----:B------:R-:W0:Y:S02]  /*0b00*/  F2I.FTZ.TRUNC.NTZ R0, R0 ;  /* 0x0000000000007305 */ /* 0x000e24000021f100 */
[----:B0-----:R-:W-:Y:S01]  /*0b10*/  PRMT R28, R0, 0x7610, R28 ;  /* 0x00007610001c7816 */ /* 0x001fe2000000001c */
[----:B------:R-:W-:Y:S06]  /*0b20*/  BRA `(.L_x_10468) ;  /* 0x0000000400107947 */ /* 0x000fec0003800000 */
.L_x_10481:
        /* <DEDUP_REMOVED lines=21> */
.L_x_10490:
[----:B------:R-:W-:Y:S05]  /*0c80*/  BSYNC.RECONVERGENT B1 ;  /* 0x0000000000017941 */ /* 0x000fea0003800200 */
.L_x_10489:
[----:B------:R-:W-:Y:S01]  /*0c90*/  IMAD.SHL.U32 R0, R0, 0x200000, RZ ;  /* 0x0020000000007824 */ /* 0x000fe200078e00ff */
[----:B------:R-:W-:-:S04]  /*0ca0*/  LEA R3, R3, 0x37800000, 0x17 ;  /* 0x3780000003037811 */ /* 0x000fc800078eb8ff */
[----:B------:R-:W-:-:S07]  /*0cb0*/  LOP3.LUT R0, R3, R0, R7, 0xfe, !PT ;  /* 0x0000000003007212 */ /* 0x000fce00078efe07 */
.L_x_10488:
[----:B------:R-:W-:Y:S05]  /*0cc0*/  BSYNC.RECONVERGENT B0 ;  /* 0x0000000000007941 */ /* 0x000fea0003800200 */
.L_x_10487:
[----:B------:R-:W0:Y:S02]  /*0cd0*/  F2I.FTZ.TRUNC.NTZ R0, R0 ;  /* 0x0000000000007305 */ /* 0x000e24000021f100 */
[----:B0-----:R-:W-:Y:S01]  /*0ce0*/  PRMT R28, R0, 0x7610, R28 ;  /* 0x00007610001c7816 */ /* 0x001fe2000000001c */
[----:B------:R-:W-:Y:S06]  /*0cf0*/  BRA `(.L_x_10468) ;  /* 0x00000000009c7947 */ /* 0x000fec0003800000 */
.L_x_10480:
[----:B------:R-:W-:-:S09]  /*0d00*/  UISETP.NE.AND UP0, UPT, UR4, 0x1c, UPT ;  /* 0x0000001c0400788c */ /* 0x000fd2000bf05270 */
[----:B------:R-:W-:Y:S05]  /*0d10*/  BRA.U !UP0, `(.L_x_10491) ;  /* 0x0000000108907547 */ /* 0x000fea000b800000 */
[----:B------:R-:W-:-:S09]  /*0d20*/  UISETP.NE.AND UP0, UPT, UR4, 0x1d, UPT ;  /* 0x0000001d0400788c */ /* 0x000fd2000bf05270 */
[----:B------:R-:W-:Y:S05]  /*0d30*/  BRA.U !UP0, `(.L_x_10492) ;  /* 0x0000000108807547 */ /* 0x000fea000b800000 */
[----:B------:R-:W-:-:S09]  /*0d40*/  UISETP.NE.AND UP0, UPT, UR4, 0x2c, UPT ;  /* 0x0000002c0400788c */ /* 0x000fd2000bf05270 */
[----:B------:R-:W-:Y:S05]  /*0d50*/  BRA.U !UP0, `(.L_x_10493) ;  /* 0x0000000108487547 */ /* 0x000fea000b800000 */
.L_x_10467:
        /* <DEDUP_REMOVED lines=16> */
.L_x_10494:
[----:B------:R-:W-:Y:S01]  /*0e60*/  PRMT R28, RZ, 0x7610, R28 ;  /* 0x00007610ff1c7816 */ /* 0x000fe2000000001c */
[----:B------:R-:W-:Y:S06]  /*0e70*/  BRA `(.L_x_10468) ;  /* 0x00000000003c7947 */ /* 0x000fec0003800000 */
.L_x_10493:
        /* <DEDUP_REMOVED lines=8> */
.L_x_10496:
[----:B------:R-:W-:Y:S05]  /*0f00*/  BSYNC.RECONVERGENT B0 ;  /* 0x0000000000007941 */ /* 0x000fea0003800200 */
.L_x_10495:
[----:B------:R-:W0:Y:S02]  /*0f10*/  F2I.FTZ.TRUNC.NTZ R0, R0 ;  /* 0x0000000000007305 */ /* 0x000e24000021f100 */
[----:B0-----:R-:W-:Y:S01]  /*0f20*/  PRMT R28, R0, 0x7610, R28 ;  /* 0x00007610001c7816 */ /* 0x001fe2000000001c */
[----:B------:R-:W-:Y:S06]  /*0f30*/  BRA `(.L_x_10468) ;  /* 0x00000000000c7947 */ /* 0x000fec0003800000 */
.L_x_10492:
[----:B------:R0:W5:Y:S01]  /*0f40*/  LDG.E.U16 R28, desc[UR36][R4.64] ;  /* 0x00000024041c7981 */ /* 0x000162000c1e1500 */
[----:B------:R-:W-:Y:S05]  /*0f50*/  BRA `(.L_x_10468) ;  /* 0x0000000000047947 */ /* 0x000fea0003800000 */
.L_x_10491:
[----:B------:R0:W5:Y:S02]  /*0f60*/  LDG.E.U16 R28, desc[UR36][R4.64] ;  /* 0x00000024041c7981 */ /* 0x000164000c1e1500 */
.L_x_10468:
[----:B01234-:R-:W0:Y:S01]  /*0f70*/  LDC.64 R4, c[0x0][0x398] ;  /* 0x0000e600ff047b82 */ /* 0x01fe220000000a00 */
        /* <DEDUP_REMOVED lines=17> */
.L_x_10500:
[----:B------:R1:W5:Y:S01]  /*1090*/  LDG.E.U8 R24, desc[UR36][R4.64] ;  /* 0x0000002404187981 */ /* 0x000362000c1e1100 */
[----:B------:R-:W-:Y:S05]  /*10a0*/  BRA `(.L_x_10502) ;  /* 0x0000000c00507947 */ /* 0x000fea0003800000 */
.L_x_10499:
        /* <DEDUP_REMOVED lines=8> */
.L_x_10504:
[----:B------:R3:W5:Y:S01]  /*1130*/  LDG.E.U16 R24, desc[UR36][R4.64] ;  /* 0x0000002404187981 */ /* 0x000762000c1e1500 */
[----:B------:R-:W-:Y:S05]  /*1140*/  BRA `(.L_x_10502) ;  /* 0x0000000c00287947 */ /* 0x000fea0003800000 */
.L_x_10503:
[----:B------:R2:W5:Y:S01]  /*1150*/  LDG.E.U16 R24, desc[UR36][R4.64] ;  /* 0x0000002404187981 */ /* 0x000562000c1e1500 */
[----:B------:R-:W-:Y:S05]  /*1160*/  BRA `(.L_x_10502) ;  /* 0x0000000c00207947 */ /* 0x000fea0003800000 */
.L_x_10498:
        /* <DEDUP_REMOVED lines=9> */
.L_x_10506:
[----:B------:R-:W2:Y:S02]  /*1200*/  LDG.E.U16 R0, desc[UR36][R4.64] ;  /* 0x0000002404007981 */ /* 0x000ea4000c1e1500 */
[----:B--2---:R-:W-:-:S06]  /*1210*/  HADD2.F32 R0, -RZ, R0.H0_H0 ;  /* 0x20000000ff007230 */ /* 0x004fcc0000004100 */
[----:B------:R-:W0:Y:S02]  /*1220*/  F2I.FTZ.TRUNC.NTZ R0, R0 ;  /* 0x0000000000007305 */ /* 0x000e24000021f100 */
[----:B0-----:R-:W-:Y:S01]  /*1230*/  PRMT R24, R0, 0x7610, R24 ;  /* 0x0000761000187816 */ /* 0x001fe20000000018 */
[----:B------:R-:W-:Y:S06]  /*1240*/  BRA `(.L_x_10502) ;  /* 0x0000000800e87947 */ /* 0x000fec0003800000 */
.L_x_10505:
        /* <DEDUP_REMOVED lines=9> */
.L_x_10508:
[----:B------:R-:W2:Y:S02]  /*12e0*/  LDG.E.U16 R4, desc[UR36][R4.64] ;  /* 0x0000002404047981 */ /* 0x000ea4000c1e1500 */
[----:B--2---:R-:W-:-:S06]  /*12f0*/  HADD2.F32 R0, -RZ, R4.H0_H0 ;  /* 0x20000004ff007230 */ /* 0x004fcc0000004100 */
[----:B------:R-:W0:Y:S02]  /*1300*/  F2I.FTZ.TRUNC.NTZ R0, R0 ;  /* 0x0000000000007305 */ /* 0x000e24000021f100 */
[----:B0-----:R-:W-:Y:S01]  /*1310*/  PRMT R24, R0, 0x7610, R24 ;  /* 0x0000761000187816 */ /* 0x001fe20000000018 */
[----:B------:R-:W-:Y:S06]  /*1320*/  BRA `(.L_x_10502) ;  /* 0x0000000800b07947 */ /* 0x000fec0003800000 */
.L_x_10507:
[----:B------:R-:W2:Y:S02]  /*1330*/  LDG.E.64 R4, desc[UR36][R4.64] ;  /* 0x0000002404047981 */ /* 0x000ea4000c1e1b00 */
[----:B--2---:R0:W1:Y:S02]  /*1340*/  F2I.F64.TRUNC R24, R4 ;  /* 0x0000000400187311 */ /* 0x004064000030d100 */
[----:B01----:R-:W-:Y:S05]  /*1350*/  BRA `(.L_x_10502) ;  /* 0x0000000800a47947 */ /* 0x003fea0003800000 */
.L_x_10497:
        /* <DEDUP_REMOVED lines=12> */
.L_x_10511:
[----:B------:R-:W2:Y:S02]  /*1420*/  LDG.E.64 R4, desc[UR36][R4.64] ;  /* 0x0000002404047981 */ /* 0x000ea4000c1e1b00 */
[----:B--2---:R0:W1:Y:S02]  /*1430*/  F2I.F64.TRUNC R24, R4 ;  /* 0x0000000400187311 */ /* 0x004064000030d100 */
[----:B01----:R-:W-:Y:S05]  /*1440*/  BRA `(.L_x_10502) ;  /* 0x0000000800687947 */ /* 0x003fea0003800000 */
.L_x_10510:
        /* <DEDUP_REMOVED lines=27> */
.L_x_10513:
        /* <DEDUP_REMOVED lines=15> */
.L_x_10512:
[----:B------:R-:W2:Y:S02]  /*16f0*/  LDG.E.U16 R0, desc[UR36][R4.64] ;  /* 0x0000002404007981 */ /* 0x000ea4000c1e1500 */
[----:B--2---:R-:W-:-:S06]  /*1700*/  IMAD.U32 R0, R0, 0x10000, RZ ;  /* 0x0001000000007824 */ /* 0x004fcc00078e00ff */
[----:B------:R-:W0:Y:S02]  /*1710*/  F2I.FTZ.TRUNC.NTZ R0, R0 ;  /* 0x0000000000007305 */ /* 0x000e24000021f100 */
[----:B0-----:R-:W-:Y:S01]  /*1720*/  PRMT R24, R0, 0x7610, R24 ;  /* 0x0000761000187816 */ /* 0x001fe20000000018 */
[----:B------:R-:W-:Y:S06]  /*1730*/  BRA `(.L_x_10502) ;  /* 0x0000000400ac7947 */ /* 0x000fec0003800000 */
.L_x_10509:
        /* <DEDUP_REMOVED lines=10> */
.L_x_10516:
        /* <DEDUP_REMOVED lines=21> */
.L_x_10520:
[----:B------:R-:W-:Y:S05]  /*1930*/  BSYNC.RECONVERGENT B1 ;  /* 0x0000000000017941 */ /* 0x000fea0003800200 */
.L_x_10519:
[----:B------:R-:W-:Y:S01]  /*1940*/  IMAD.SHL.U32 R0, R0, 0x100000, RZ ;  /* 0x0010000000007824 */ /* 0x000fe200078e00ff */
[----:B------:R-:W-:-:S04]  /*1950*/  LEA R3, R3, 0x3b800000, 0x17 ;  /* 0x3b80000003037811 */ /* 0x000fc800078eb8ff */
[----:B------:R-:W-:-:S07]  /*1960*/  LOP3.LUT R0, R3, R0, R7, 0xfe, !PT ;  /* 0x0000000003007212 */ /* 0x000fce00078efe07 */
.L_x_10518:
[----:B------:R-:W-:Y:S05]  /*1970*/  BSYNC.RECONVERGENT B0 ;  /* 0x0000000000007941 */ /* 0x000fea0003800200 */
.L_x_10517:
[----:B------:R-:W0:Y:S02]  /*1980*/  F2I.FTZ.TRUNC.NTZ R0, R0 ;  /* 0x0000000000007305 */ /* 0x000e24000021f100 */
[----:B0-----:R-:W-:Y:S01]  /*1990*/  PRMT R24, R0, 0x7610, R24 ;  /* 0x0000761000187816 */ /* 0x001fe20000000018 */
[----:B------:R-:W-:Y:S06]  /*19a0*/  BRA `(.L_x_10502) ;  /* 0x0000000400107947 */ /* 0x000fec0003800000 */
.L_x_10515:
        /* <DEDUP_REMOVED lines=21> */
.L_x_10524:
[----:B------:R-:W-:Y:S05]  /*1b00*/  BSYNC.RECONVERGENT B1 ;  /* 0x0000000000017941 */ /* 0x000fea0003800200 */
.L_x_10523:
[----:B------:R-:W-:Y:S01]  /*1b10*/  IMAD.SHL.U32 R0, R0, 0x200000, RZ ;  /* 0x0020000000007824 */ /* 0x000fe200078e00ff */
[----:B------:R-:W-:-:S04]  /*1b20*/  LEA R3, R3, 0x37800000, 0x17 ;  /* 0x3780000003037811 */ /* 0x000fc800078eb8ff */
[----:B------:R-:W-:-:S07]  /*1b30*/  LOP3.LUT R0, R3, R0, R7, 0xfe, !PT ;  /* 0x0000000003007212 */ /* 0x000fce00078efe07 */
.L_x_10522:
[----:B------:R-:W-:Y:S05]  /*1b40*/  BSYNC.RECONVERGENT B0 ;  /* 0x0000000000007941 */ /* 0x000fea0003800200 */
.L_x_10521:
[----:B------:R-:W0:Y:S02]  /*1b50*/  F2I.FTZ.TRUNC.NTZ R0, R0 ;  /* 0x0000000000007305 */ /* 0x000e24000021f100 */
[----:B0-----:R-:W-:Y:S01]  /*1b60*/  PRMT R24, R0, 0x7610, R24 ;  /* 0x0000761000187816 */ /* 0x001fe20000000018 */
[----:B------:R-:W-:Y:S06]  /*1b70*/  BRA `(.L_x_10502) ;  /* 0x00000000009c7947 */ /* 0x000fec0003800000 */
.L_x_10514:
[----:B------:R-:W-:-:S09]  /*1b80*/  UISETP.NE.AND UP0, UPT, UR4, 0x1c, UPT ;  /* 0x0000001c0400788c */ /* 0x000fd2000bf05270 */
[----:B------:R-:W-:Y:S05]  /*1b90*/  BRA.U !UP0, `(.L_x_10525) ;  /* 0x0000000108907547 */ /* 0x000fea000b800000 */
[----:B------:R-:W-:-:S09]  /*1ba0*/  UISETP.NE.AND UP0, UPT, UR4, 0x1d, UPT ;  /* 0x0000001d0400788c */ /* 0x000fd2000bf05270 */
[----:B------:R-:W-:Y:S05]  /*1bb0*/  BRA.U !UP0, `(.L_x_10526) ;  /* 0x0000000108807547 */ /* 0x000fea000b800000 */
[----:B------:R-:W-:-:S09]  /*1bc0*/  UISETP.NE.AND UP0, UPT, UR4, 0x2c, UPT ;  /* 0x0000002c0400788c */ /* 0x000fd2000bf05270 */
[----:B------:R-:W-:Y:S05]  /*1bd0*/  BRA.U !UP0, `(.L_x_10527) ;  /* 0x0000000108487547 */ /* 0x000fea000b800000 */
.L_x_10501:
        /* <DEDUP_REMOVED lines=16> */
.L_x_10528:
[----:B------:R-:W-:Y:S01]  /*1ce0*/  PRMT R24, RZ, 0x7610, R24 ;  /* 0x00007610ff187816 */ /* 0x000fe20000000018 */
[----:B------:R-:W-:Y:S06]  /*1cf0*/  BRA `(.L_x_10502) ;  /* 0x00000000003c7947 */ /* 0x000fec0003800000 */
.L_x_10527:
        /* <DEDUP_REMOVED lines=8> */
.L_x_10530:
[----:B------:R-:W-:Y:S05]  /*1d80*/  BSYNC.RECONVERGENT B0 ;  /* 0x0000000000007941 */ /* 0x000fea0003800200 */
.L_x_10529:
[----:B------:R-:W0:Y:S02]  /*1d90*/  F2I.FTZ.TRUNC.NTZ R0, R0 ;  /* 0x0000000000007305 */ /* 0x000e24000021f100 */
[----:B0-----:R-:W-:Y:S01]  /*1da0*/  PRMT R24, R0, 0x7610, R24 ;  /* 0x0000761000187816 */ /* 0x001fe20000000018 */
[----:B------:R-:W-:Y:S06]  /*1db0*/  BRA `(.L_x_10502) ;  /* 0x00000000000c7947 */ /* 0x000fec0003800000 */
.L_x_10526:
[----:B------:R0:W5:Y:S01]  /*1dc0*/  LDG.E.U16 R24, desc[UR36][R4.64] ;  /* 0x0000002404187981 */ /* 0x000162000c1e1500 */
[----:B------:R-:W-:Y:S05]  /*1dd0*/  BRA `(.L_x_10502) ;  /* 0x0000000000047947 */ /* 0x000fea0003800000 */
.L_x_10525:
[----:B------:R0:W5:Y:S02]  /*1de0*/  LDG.E.U16 R24, desc[UR36][R4.64] ;  /* 0x0000002404187981 */ /* 0x000164000c1e1500 */
.L_x_10502:
[----:B------:R-:W-:-:S07]  /*1df0*/  VIADD R27, R17, 0x80 ;  /* 0x00000080111b7836 */ /* 0x000fce0000000000 */
.L_x_10462:
[----:B------:R-:W-:Y:S05]  /*1e00*/  BSYNC.RECONVERGENT B6 ;  /* 0x0000000000067941 */ /* 0x000fea0003800200 */
.L_x_10461:
[----:B------:R-:W-:Y:S01]  /*1e10*/  ISETP.GE.AND P0, PT, R27, R16, PT ;  /* 0x000000101b00720c */ /* 0x000fe20003f06270 */
[----:B------:R-:W-:Y:S01]  /*1e20*/  BSSY.RECONVERGENT B6, `(.L_x_10531) ;  /* 0x00001d6000067945 */ /* 0x000fe20003800200 */
[----:B------:R-:W-:Y:S02]  /*1e30*/  PRMT R18, RZ, 0x7610, R18 ;  /* 0x00007610ff127816 */ /* 0x000fe40000000012 */
[----:B------:R-:W-:-:S09]  /*1e40*/  PRMT R23, RZ, 0x7610, R23 ;  /* 0x00007610ff177816 */ /* 0x000fd20000000017 */
[----:B------:R-:W-:Y:S05]  /*1e50*/  @P0 BRA `(.L_x_10532) ;  /* 0x0000001c00480947 */ /* 0x000fea0003800000 */
[----:B01234-:R-:W0:Y:S01]  /*1e60*/  LDC.64 R4, c[0x0][0x390] ;  /* 0x0000e400ff047b82 */ /* 0x01fe220000000a00 */
        /* <DEDUP_REMOVED lines=18> */
.L_x_10536:
[----:B------:R3:W5:Y:S01]  /*1f90*/  LDG.E.U8 R18, desc[UR36][R4.64] ;  /* 0x0000002404127981 */ /* 0x000762000c1e1100 */
[----:B------:R-:W-:Y:S05]  /*1fa0*/  BRA `(.L_x_10538) ;  /* 0x0000000c00507947 */ /* 0x000fea0003800000 */
.L_x_10535:
        /* <DEDUP_REMOVED lines=8> */
.L_x_10540:
[----:B------:R0:W5:Y:S01]  /*2030*/  LDG.E.U16 R18, desc[UR36][R4.64] ;  /* 0x0000002404127981 */ /* 0x000162000c1e1500 */
[----:B------:R-:W-:Y:S05]  /*2040*/  BRA `(.L_x_10538) ;  /* 0x0000000c00287947 */ /* 0x000fea0003800000 */
.L_x_10539:
[----:B------:R0:W5:Y:S01]  /*2050*/  LDG.E.U16 R18, desc[UR36][R4.64] ;  /* 0x0000002404127981 */ /* 0x000162000c1e1500 */
[----:B------:R-:W-:Y:S05]  /*2060*/  BRA `(.L_x_10538) ;  /* 0x0000000c00207947 */ /* 0x000fea0003800000 */
.L_x_10534:
        /* <DEDUP_REMOVED lines=9> */
.L_x_10542:
[----:B------:R-:W2:Y:S02]  /*2100*/  LDG.E.U16 R0, desc[UR36][R4.64] ;  /* 0x0000002404007981 */ /* 0x000ea4000c1e1500 */
[----:B--2---:R-:W-:-:S06]  /*2110*/  HADD2.F32 R0, -RZ, R0.H0_H0 ;  /* 0x20000000ff007230 */ /* 0x004fcc0000004100 */
[----:B------:R-:W0:Y:S02]  /*2120*/  F2I.FTZ.TRUNC.NTZ R0, R0 ;  /* 0x0000000000007305 */ /* 0x000e24000021f100 */
[----:B0-----:R-:W-:Y:S01]  /*2130*/  PRMT R18, R0, 0x7610, R18 ;  /* 0x0000761000127816 */ /* 0x001fe20000000012 */
[----:B------:R-:W-:Y:S06]  /*2140*/  BRA `(.L_x_10538) ;  /* 0x0000000800e87947 */ /* 0x000fec0003800000 */
.L_x_10541:
        /* <DEDUP_REMOVED lines=9> */
.L_x_10544:
[----:B------:R-:W2:Y:S02]  /*21e0*/  LDG.E.U16 R4, desc[UR36][R4.64] ;  /* 0x0000002404047981 */ /* 0x000ea4000c1e1500 */
[----:B--2---:R-:W-:-:S06]  /*21f0*/  HADD2.F32 R0, -RZ, R4.H0_H0 ;  /* 0x20000004ff007230 */ /* 0x004fcc0000004100 */
[----:B------:R-:W0:Y:S02]  /*2200*/  F2I.FTZ.TRUNC.NTZ R0, R0 ;  /* 0x0000000000007305 */ /* 0x000e24000021f100 */
[----:B0-----:R-:W-:Y:S01]  /*2210*/  PRMT R18, R0, 0x7610, R18 ;  /* 0x0000761000127816 */ /* 0x001fe20000000012 */
[----:B------:R-:W-:Y:S06]  /*2220*/  BRA `(.L_x_10538) ;  /* 0x0000000800b07947 */ /* 0x000fec0003800000 */
.L_x_10543:
[----:B------:R-:W2:Y:S02]  /*2230*/  LDG.E.64 R4, desc[UR36][R4.64] ;  /* 0x0000002404047981 */ /* 0x000ea4000c1e1b00 */
[----:B--2---:R0:W1:Y:S02]  /*2240*/  F2I.F64.TRUNC R18, R4 ;  /* 0x0000000400127311 */ /* 0x004064000030d100 */
[----:B01----:R-:W-:Y:S05]  /*2250*/  BRA `(.L_x_10538) ;  /* 0x0000000800a47947 */ /* 0x003fea0003800000 */
.L_x_10533:
        /* <DEDUP_REMOVED lines=12> */
.L_x_10547:
[----:B------:R-:W2:Y:S02]  /*2320*/  LDG.E.64 R4, desc[UR36][R4.64] ;  /* 0x0000002404047981 */ /* 0x000ea4000c1e1b00 */
[----:B--2---:R0:W1:Y:S02]  /*2330*/  F2I.F64.TRUNC R18, R4 ;  /* 0x0000000400127311 */ /* 0x004064000030d100 */
[----:B01----:R-:W-:Y:S05]  /*2340*/  BRA `(.L_x_10538) ;  /* 0x0000000800687947 */ /* 0x003fea0003800000 */
.L_x_10546:
        /* <DEDUP_REMOVED lines=27> */
.L_x_10549:
        /* <DEDUP_REMOVED lines=11> */
[----:B------:R-:W-:-:S06]  /*25b0*/  LOP3.LUT R0, R0, 0x80000000, R3, 0xf8, !PT ;  /* 0x8000000000007812 */ /* 0x000fcc00078ef803 */
[----:B------:R-:W0:Y:S02]  /*25c0*/  F2I.FTZ.TRUNC.NTZ R0, R0 ;  /* 0x0000000000007305 */ /* 0x000e24000021f100 */
[----:B0-----:R-:W-:Y:S01]  /*25d0*/  PRMT R18, R0, 0x7610, R18 ;  /* 0x0000761000127816 */ /* 0x001fe20000000012 */
[----:B------:R-:W-:Y:S06]  /*25e0*/  BRA `(.L_x_10538) ;  /* 0x0000000400c07947 */ /* 0x000fec0003800000 */
.L_x_10548:
[----:B------:R-:W2:Y:S02]  /*25f0*/  LDG.E.U16 R0, desc[UR36][R4.64] ;  /* 0x0000002404007981 */ /* 0x000ea4000c1e1500 */
[----:B--2---:R-:W-:-:S06]  /*2600*/  IMAD.U32 R0, R0, 0x10000, RZ ;  /* 0x0001000000007824 */ /* 0x004fcc00078e00ff */
[----:B------:R-:W0:Y:S02]  /*2610*/  F2I.FTZ.TRUNC.NTZ R0, R0 ;  /* 0x0000000000007305 */ /* 0x000e24000021f100 */
[----:B0-----:R-:W-:Y:S01]  /*2620*/  PRMT R18, R0, 0x7610, R18 ;  /* 0x0000761000127816 */ /* 0x001fe20000000012 */
[----:B------:R-:W-:Y:S06]  /*2630*/  BRA `(.L_x_10538) ;  /* 0x0000000400ac7947 */ /* 0x000fec0003800000 */
.L_x_10545:
        /* <DEDUP_REMOVED lines=10> */
.L_x_10552:
        /* <DEDUP_REMOVED lines=21> */
.L_x_10556:
[----:B------:R-:W-:Y:S05]  /*2830*/  BSYNC.RECONVERGENT B1 ;  /* 0x0000000000017941 */ /* 0x000fea0003800200 */
.L_x_10555:
[----:B------:R-:W-:Y:S01]  /*2840*/  IMAD.SHL.U32 R0, R0, 0x100000, RZ ;  /* 0x0010000000007824 */ /* 0x000fe200078e00ff */
[----:B------:R-:W-:-:S04]  /*2850*/  LEA R3, R3, 0x3b800000, 0x17 ;  /* 0x3b80000003037811 */ /* 0x000fc800078eb8ff */
[----:B------:R-:W-:-:S07]  /*2860*/  LOP3.LUT R0, R3, R0, R7, 0xfe, !PT ;  /* 0x0000000003007212 */ /* 0x000fce00078efe07 */
.L_x_10554:
[----:B------:R-:W-:Y:S05]  /*2870*/  BSYNC.RECONVERGENT B0 ;  /* 0x0000000000007941 */ /* 0x000fea0003800200 */
.L_x_10553:
[----:B------:R-:W0:Y:S02]  /*2880*/  F2I.FTZ.TRUNC.NTZ R0, R0 ;  /* 0x0000000000007305 */ /* 0x000e24000021f100 */
[----:B0-----:R-:W-:Y:S01]  /*2890*/  PRMT R18, R0, 0x7610, R18 ;  /* 0x0000761000127816 */ /* 0x001fe20000000012 */
[----:B------:R-:W-:Y:S06]  /*28a0*/  BRA `(.L_x_10538) ;  /* 0x0000000400107947 */ /* 0x000fec0003800000 */
.L_x_10551:
        /* <DEDUP_REMOVED lines=21> */
.L_x_10560:
[----:B------:R-:W-:Y:S05]  /*2a00*/  BSYNC.RECONVERGENT B1 ;  /* 0x0000000000017941 */ /* 0x000fea0003800200 */
.L_x_10559:
[----:B------:R-:W-:Y:S01]  /*2a10*/  IMAD.SHL.U32 R0, R0, 0x200000, RZ ;  /* 0x0020000000007824 */ /* 0x000fe200078e00ff */
[----:B------:R-:W-:-:S04]  /*2a20*/  LEA R3, R3, 0x37800000, 0x17 ;  /* 0x3780000003037811 */ /* 0x000fc800078eb8ff */
[----:B------:R-:W-:-:S07]  /*2a30*/  LOP3.LUT R0, R3, R0, R7, 0xfe, !PT ;  /* 0x0000000003007212 */ /* 0x000fce00078efe07 */
.L_x_10558:
[----:B------:R-:W-:Y:S05]  /*2a40*/  BSYNC.RECONVERGENT B0 ;  /* 0x0000000000007941 */ /* 0x000fea0003800200 */
.L_x_10557:
[----:B------:R-:W0:Y:S02]  /*2a50*/  F2I.FTZ.TRUNC.NTZ R0, R0 ;  /* 0x0000000000007305 */ /* 0x000e24000021f100 */
[----:B0-----:R-:W-:Y:S01]  /*2a60*/  PRMT R18, R0, 0x7610, R18 ;  /* 0x0000761000127816 */ /* 0x001fe20000000012 */
[----:B------:R-:W-:Y:S06]  /*2a70*/  BRA `(.L_x_10538) ;  /* 0x00000000009c7947 */ /* 0x000fec0003800000 */
.L_x_10550:
        /* <DEDUP_REMOVED lines=14> */
.L_x_10564:
[----:B------:R-:W-:Y:S05]  /*2b60*/  BSYNC.RECONVERGENT B0 ;  /* 0x0000000000007941 */ /* 0x000fea0003800200 */
.L_x_10563:
[----:B------:R-:W0:Y:S02]  /*2b70*/  F2I.FTZ.TRUNC.NTZ R0, R0 ;  /* 0x0000000000007305 */ /* 0x000e24000021f100 */
[----:B0-----:R-:W-:Y:S01]  /*2b80*/  PRMT R18, R0, 0x7610, R18 ;  /* 0x0000761000127816 */ /* 0x001fe20000000012 */
[----:B------:R-:W-:Y:S06]  /*2b90*/  BRA `(.L_x_10538) ;  /* 0x0000000000547947 */ /* 0x000fec0003800000 */
.L_x_10537:
        /* <DEDUP_REMOVED lines=16> */
.L_x_10565:
[----:B------:R-:W-:Y:S01]  /*2ca0*/  PRMT R18, RZ, 0x7610, R18 ;  /* 0x00007610ff127816 */ /* 0x000fe20000000012 */
[----:B------:R-:W-:Y:S06]  /*2cb0*/  BRA `(.L_x_10538) ;  /* 0x00000000000c7947 */ /* 0x000fec0003800000 */
.L_x_10562:
[----:B------:R0:W5:Y:S01]  /*2cc0*/  LDG.E.U16 R18, desc[UR36][R4.64] ;  /* 0x0000002404127981 */ /* 0x000162000c1e1500 */
[----:B------:R-:W-:Y:S05]  /*2cd0*/  BRA `(.L_x_10538) ;  /* 0x0000000000047947 */ /* 0x000fea0003800000 */
.L_x_10561:
[----:B------:R1:W5:Y:S02]  /*2ce0*/  LDG.E.U16 R18, desc[UR36][R4.64] ;  /* 0x0000002404127981 */ /* 0x000364000c1e1500 */
.L_x_10538:
        /* <DEDUP_REMOVED lines=18> */
.L_x_10569:
[----:B------:R0:W5:Y:S01]  /*2e10*/  LDG.E.U8 R23, desc[UR36][R4.64] ;  /* 0x0000002404177981 */ /* 0x000162000c1e1100 */
[----:B------:R-:W-:Y:S05]  /*2e20*/  BRA `(.L_x_10571) ;  /* 0x0000000c00507947 */ /* 0x000fea0003800000 */
.L_x_10568:
        /* <DEDUP_REMOVED lines=8> */
.L_x_10573:
[----:B------:R0:W5:Y:S01]  /*2eb0*/  LDG.E.U16 R23, desc[UR36][R4.64] ;  /* 0x0000002404177981 */ /* 0x000162000c1e1500 */
[----:B------:R-:W-:Y:S05]  /*2ec0*/  BRA `(.L_x_10571) ;  /* 0x0000000c00287947 */ /* 0x000fea0003800000 */
.L_x_10572:
[----:B------:R0:W5:Y:S01]  /*2ed0*/  LDG.E.U16 R23, desc[UR36][R4.64] ;  /* 0x0000002404177981 */ /* 0x000162000c1e1500 */
[----:B------:R-:W-:Y:S05]  /*2ee0*/  BRA `(.L_x_10571) ;  /* 0x0000000c00207947 */ /* 0x000fea0003800000 */
.L_x_10567:
        /* <DEDUP_REMOVED lines=9> */
.L_x_10575:
[----:B------:R-:W2:Y:S02]  /*2f80*/  LDG.E.U16 R0, desc[UR36][R4.64] ;  /* 0x0000002404007981 */ /* 0x000ea4000c1e1500 */
[----:B--2---:R-:W-:-:S06]  /*2f90*/  HADD2.F32 R0, -RZ, R0.H0_H0 ;  /* 0x20000000ff007230 */ /* 0x004fcc0000004100 */
[----:B------:R-:W0:Y:S02]  /*2fa0*/  F2I.FTZ.TRUNC.NTZ R0, R0 ;  /* 0x0000000000007305 */ /* 0x000e24000021f100 */
[----:B0-----:R-:W-:Y:S01]  /*2fb0*/  PRMT R23, R0, 0x7610, R23 ;  /* 0x0000761000177816 */ /* 0x001fe20000000017 */
[----:B------:R-:W-:Y:S06]  /*2fc0*/  BRA `(.L_x_10571) ;  /* 0x0000000800e87947 */ /* 0x000fec0003800000 */
.L_x_10574:
[----:B------:R-:W-:-:S09]  /*2fd0*/  UISETP.NE.AND UP0, UPT, UR4, 0x7, UPT ;  /* 0x000000070400788c */ /* 0x000fd2000bf05270 */
[----:B------:R-:W-:Y:S05]  /*2fe0*/  BRA.U !UP0, `(.L_x_10576) ;  /* 0x0000000108307547 */ /* 0x000fea000b800000 */
[----:B------:R-:W-:-:S09]  /*2ff0*/  UISETP.NE.AND UP0, UPT, UR4, 0x8, UPT ;  /* 0x000000080400788c */ /* 0x000fd2000bf05270 */
[----:B------:R-:W-:Y:S05]  /*3000*/  BRA.U !UP0, `(.L_x_10577) ;  /* 0x0000000108147547 */ /* 0x000fea000b800000 */
[----:B------:R-:W-:-:S09]  /*3010*/  UISETP.NE.AND UP0, UPT, UR4, 0x9, UPT ;  /* 0x000000090400788c */ /* 0x000fd2000bf05270 */
[----:B------:R-:W-:Y:S05]  /*3020*/  BRA.U UP0, `(.L_x_10570) ;  /* 0x00000009007c7547 */ /* 0x000fea000b800000 */
[----:B------:R-:W2:Y:S02]  /*3030*/  LDG.E R4, desc[UR36][R4.64] ;  /* 0x0000002404047981 */ /* 0x000ea4000c1e1900 */
[----:B--2---:R3:W4:Y:S01]  /*3040*/  F2I.FTZ.TRUNC.NTZ R23, R4 ;  /* 0x0000000400177305 */ /* 0x004722000021f100 */
[----:B------:R-:W-:Y:S05]  /*3050*/  BRA `(.L_x_10571) ;  /* 0x0000000800c47947 */ /* 0x000fea0003800000 */
.L_x_10577:
[----:B------:R-:W2:Y:S02]  /*3060*/  LDG.E.U16 R4, desc[UR36][R4.64] ;  /* 0x0000002404047981 */ /* 0x000ea4000c1e1500 */
[----:B--2---:R-:W-:-:S06]  /*3070*/  HADD2.F32 R0, -RZ, R4.H0_H0 ;  /* 0x20000004ff007230 */ /* 0x004fcc0000004100 */
[----:B------:R-:W0:Y:S02]  /*3080*/  F2I.FTZ.TRUNC.NTZ R0, R0 ;  /* 0x0000000000007305 */ /* 0x000e24000021f100 */
[----:B0-----:R-:W-:Y:S01]  /*3090*/  PRMT R23, R0, 0x7610, R23 ;  /* 0x0000761000177816 */ /* 0x001fe20000000017 */
[----:B------:R-:W-:Y:S06]  /*30a0*/  BRA `(.L_x_10571) ;  /* 0x0000000800b07947 */ /* 0x000fec0003800000 */
.L_x_10576:
[----:B------:R-:W2:Y:S02]  /*30b0*/  LDG.E.64 R4, desc[UR36][R4.64] ;  /* 0x0000002404047981 */ /* 0x000ea4000c1e1b00 */
[----:B--2---:R0:W1:Y:S02]  /*30c0*/  F2I.F64.TRUNC R23, R4 ;  /* 0x0000000400177311 */ /* 0x004064000030d100 */
[----:B01----:R-:W-:Y:S05]  /*30d0*/  BRA `(.L_x_10571) ;  /* 0x0000000800a47947 */ /* 0x003fea0003800000 */
.L_x_10566:
        /* <DEDUP_REMOVED lines=12> */
.L_x_10580:
[----:B------:R-:W2:Y:S02]  /*31a0*/  LDG.E.64 R4, desc[UR36][R4.64] ;  /* 0x0000002404047981 */ /* 0x000ea4000c1e1b00 */
[----:B--2---:R3:W4:Y:S02]  /*31b0*/  F2I.F64.TRUNC R23, R4 ;  /* 0x0000000400177311 */ /* 0x004724000030d100 */
[----:B---34-:R-:W-:Y:S05]  /*31c0*/  BRA `(.L_x_10571) ;  /* 0x0000000800687947 */ /* 0x018fea0003800000 */
.L_x_10579:
        /* <DEDUP_REMOVED lines=27> */
.L_x_10582:
        /* <DEDUP_REMOVED lines=15> */
.L_x_10581:
[----:B------:R-:W2:Y:S02]  /*3470*/  LDG.E.U16 R0, desc[UR36][R4.64] ;  /* 0x0000002404007981 */ /* 0x000ea4000c1e1500 */
[----:B--2---:R-:W-:-:S06]  /*3480*/  IMAD.U32 R0, R0, 0x10000, RZ ;  /* 0x0001000000007824 */ /* 0x004fcc00078e00ff */
[----:B------:R-:W0:Y:S02]  /*3490*/  F2I.FTZ.TRUNC.NTZ R0, R0 ;  /* 0x0000000000007305 */ /* 0x000e24000021f100 */
[----:B0-----:R-:W-:Y:S01]  /*34a0*/  PRMT R23, R0, 0x7610, R23 ;  /* 0x0000761000177816 */ /* 0x001fe20000000017 */
[----:B------:R-:W-:Y:S06]  /*34b0*/  BRA `(.L_x_10571) ;  /* 0x0000000400ac7947 */ /* 0x000fec0003800000 */
.L_x_10578:
        /* <DEDUP_REMOVED lines=10> */
.L_x_10585:
        /* <DEDUP_REMOVED lines=21> */
.L_x_10589:
[----:B------:R-:W-:Y:S05]  /*36b0*/  BSYNC.RECONVERGENT B1 ;  /* 0x0000000000017941 */ /* 0x000fea0003800200 */
.L_x_10588:
[----:B------:R-:W-:Y:S01]  /*36c0*/  IMAD.SHL.U32 R0, R0, 0x100000, RZ ;  /* 0x0010000000007824 */ /* 0x000fe200078e00ff */
[----:B------:R-:W-:-:S04]  /*36d0*/  LEA R3, R3, 0x3b800000, 0x17 ;  /* 0x3b80000003037811 */ /* 0x000fc800078eb8ff */
[----:B------:R-:W-:-:S07]  /*36e0*/  LOP3.LUT R0, R3, R0, R7, 0xfe, !PT ;  /* 0x0000000003007212 */ /* 0x000fce00078efe07 */
.L_x_10587:
[----:B------:R-:W-:Y:S05]  /*36f0*/  BSYNC.RECONVERGENT B0 ;  /* 0x0000000000007941 */ /* 0x000fea0003800200 */
.L_x_10586:
[----:B------:R-:W0:Y:S02]  /*3700*/  F2I.FTZ.TRUNC.NTZ R0, R0 ;  /* 0x0000000000007305 */ /* 0x000e24000021f100 */
[----:B0-----:R-:W-:Y:S01]  /*3710*/  PRMT R23, R0, 0x7610, R23 ;  /* 0x0000761000177816 */ /* 0x001fe20000000017 */
[----:B------:R-:W-:Y:S06]  /*3720*/  BRA `(.L_x_10571) ;  /* 0x0000000400107947 */ /* 0x000fec0003800000 */
.L_x_10584:
        /* <DEDUP_REMOVED lines=21> */
.L_x_10593:
[----:B------:R-:W-:Y:S05]  /*3880*/  BSYNC.RECONVERGENT B1 ;  /* 0x0000000000017941 */ /* 0x000fea0003800200 */
.L_x_10592:
[----:B------:R-:W-:Y:S01]  /*3890*/  IMAD.SHL.U32 R0, R0, 0x200000, RZ ;  /* 0x0020000000007824 */ /* 0x000fe200078e00ff */
[----:B------:R-:W-:-:S04]  /*38a0*/  LEA R3, R3, 0x37800000, 0x17 ;  /* 0x3780000003037811 */ /* 0x000fc800078eb8ff */
[----:B------:R-:W-:-:S07]  /*38b0*/  LOP3.LUT R0, R3, R0, R7, 0xfe, !PT ;  /* 0x0000000003007212 */ /* 0x000fce00078efe07 */
.L_x_10591:
[----:B------:R-:W-:Y:S05]  /*38c0*/  BSYNC.RECONVERGENT B0 ;  /* 0x0000000000007941 */ /* 0x000fea0003800200 */
.L_x_10590:
[----:B------:R-:W0:Y:S02]  /*38d0*/  F2I.FTZ.TRUNC.NTZ R0, R0 ;  /* 0x0000000000007305 */ /* 0x000e24000021f100 */
[----:B0-----:R-:W-:Y:S01]  /*38e0*/  PRMT R23, R0, 0x7610, R23 ;  /* 0x0000761000177816 */ /* 0x001fe20000000017 */
[----:B------:R-:W-:Y:S06]  /*38f0*/  BRA `(.L_x_10571) ;  /* 0x00000000009c7947 */ /* 0x000fec0003800000 */
.L_x_10583:
        /* <DEDUP_REMOVED lines=14> */
.L_x_10597:
[----:B------:R-:W-:Y:S05]  /*39e0*/  BSYNC.RECONVERGENT B0 ;  /* 0x0000000000007941 */ /* 0x000fea0003800200 */
.L_x_10596:
[----:B------:R-:W0:Y:S02]  /*39f0*/  F2I.FTZ.TRUNC.NTZ R0, R0 ;  /* 0x0000000000007305 */ /* 0x000e24000021f100 */
[----:B0-----:R-:W-:Y:S01]  /*3a00*/  PRMT R23, R0, 0x7610, R23 ;  /* 0x0000761000177816 */ /* 0x001fe20000000017 */
[----:B------:R-:W-:Y:S06]  /*3a10*/  BRA `(.L_x_10571) ;  /* 0x0000000000547947 */ /* 0x000fec0003800000 */
.L_x_10570:
        /* <DEDUP_REMOVED lines=16> */
.L_x_10598:
[----:B------:R-:W-:Y:S01]  /*3b20*/  PRMT R23, RZ, 0x7610, R23 ;  /* 0x00007610ff177816 */ /* 0x000fe20000000017 */
[----:B------:R-:W-:Y:S06]  /*3b30*/  BRA `(.L_x_10571) ;  /* 0x00000000000c7947 */ /* 0x000fec0003800000 */
.L_x_10595:
[----:B------:R1:W5:Y:S01]  /*3b40*/  LDG.E.U16 R23, desc[UR36][R4.64] ;  /* 0x0000002404177981 */ /* 0x000362000c1e1500 */
[----:B------:R-:W-:Y:S05]  /*3b50*/  BRA `(.L_x_10571) ;  /* 0x0000000000047947 */ /* 0x000fea0003800000 */
.L_x_10594:
[----:B------:R2:W5:Y:S02]  /*3b60*/  LDG.E.U16 R23, desc[UR36][R4.64] ;  /* 0x0000002404177981 */ /* 0x000564000c1e1500 */
.L_x_10571:
[----:B------:R-:W-:-:S07]  /*3b70*/  VIADD R27, R27, 0x80 ;  /* 0x000000801b1b7836 */ /* 0x000fce0000000000 */
.L_x_10532:
[----:B------:R-:W-:Y:S05]  /*3b80*/  BSYNC.RECONVERGENT B6 ;  /* 0x0000000000067941 */ /* 0x000fea0003800200 */
.L_x_10531:
        /* <DEDUP_REMOVED lines=24> */
.L_x_10604:
[----:B------:R3:W5:Y:S01]  /*3d10*/  LDG.E.U8 R25, desc[UR36][R4.64] ;  /* 0x0000002404197981 */ /* 0x000762000c1e1100 */
[----:B------:R-:W-:Y:S05]  /*3d20*/  BRA `(.L_x_10606) ;  /* 0x0000000c00507947 */ /* 0x000fea0003800000 */
.L_x_10603:
        /* <DEDUP_REMOVED lines=8> */
.L_x_10608:
[----:B------:R0:W5:Y:S01]  /*3db0*/  LDG.E.U16 R25, desc[UR36][R4.64] ;  /* 0x0000002404197981 */ /* 0x000162000c1e1500 */
[----:B------:R-:W-:Y:S05]  /*3dc0*/  BRA `(.L_x_10606) ;  /* 0x0000000c00287947 */ /* 0x000fea0003800000 */
.L_x_10607:
[----:B------:R0:W5:Y:S01]  /*3dd0*/  LDG.E.U16 R25, desc[UR36][R4.64] ;  /* 0x0000002404197981 */ /* 0x000162000c1e1500 */
[----:B------:R-:W-:Y:S05]  /*3de0*/  BRA `(.L_x_10606) ;  /* 0x0000000c00207947 */ /* 0x000fea0003800000 */
.L_x_10602:
        /* <DEDUP_REMOVED lines=9> */
.L_x_10610:
[----:B------:R-:W2:Y:S02]  /*3e80*/  LDG.E.U16 R0, desc[UR36][R4.64] ;  /* 0x0000002404007981 */ /* 0x000ea4000c1e1500 */
[----:B--2---:R-:W-:-:S06]  /*3e90*/  HADD2.F32 R0, -RZ, R0.H0_H0 ;  /* 0x20000000ff007230 */ /* 0x004fcc0000004100 */
[----:B------:R-:W0:Y:S02]  /*3ea0*/  F2I.FTZ.TRUNC.NTZ R0, R0 ;  /* 0x0000000000007305 */ /* 0x000e24000021f100 */
[----:B0-----:R-:W-:Y:S01]  /*3eb0*/  PRMT R25, R0, 0x7610, R25 ;  /* 0x0000761000197816 */ /* 0x001fe20000000019 */
[----:B------:R-:W-:Y:S06]  /*3ec0*/  BRA `(.L_x_10606) ;  /* 0x0000000800e87947 */ /* 0x000fec0003800000 */
.L_x_10609:
        /* <DEDUP_REMOVED lines=9> */
.L_x_10612:
[----:B------:R-:W2:Y:S02]  /*3f60*/  LDG.E.U16 R4, desc[UR36][R4.64] ;  /* 0x0000002404047981 */ /* 0x000ea4000c1e1500 */
[----:B--2---:R-:W-:-:S06]  /*3f70*/  HADD2.F32 R0, -RZ, R4.H0_H0 ;  /* 0x20000004ff007230 */ /* 0x004fcc0000004100 */
[----:B------:R-:W0:Y:S02]  /*3f80*/  F2I.FTZ.TRUNC.NTZ R0, R0 ;  /* 0x0000000000007305 */ /* 0x000e24000021f100 */
[----:B0-----:R-:W-:Y:S01]  /*3f90*/  PRMT R25, R0, 0x7610, R25 ;  /* 0x0000761000197816 */ /* 0x001fe20000000019 */
[----:B------:R-:W-:Y:S06]  /*3fa0*/  BRA `(.L_x_10606) ;  /* 0x0000000800b07947 */ /* 0x000fec0003800000 */
.L_x_10611:
[----:B------:R-:W2:Y:S02]  /*3fb0*/  LDG.E.64 R4, desc[UR36][R4.64] ;  /* 0x0000002404047981 */ /* 0x000ea4000c1e1b00 */
[----:B--2---:R0:W1:Y:S02]  /*3fc0*/  F2I.F64.TRUNC R25, R4 ;  /* 0x0000000400197311 */ /* 0x004064000030d100 */
[----:B01----:R-:W-:Y:S05]  /*3fd0*/  BRA `(.L_x_10606) ;  /* 0x0000000800a47947 */ /* 0x003fea0003800000 */
.L_x_10601:
        /* <DEDUP_REMOVED lines=12> */
.L_x_10615:
[----:B------:R-:W2:Y:S02]  /*40a0*/  LDG.E.64 R4, desc[UR36][R4.64] ;  /* 0x0000002404047981 */ /* 0x000ea4000c1e1b00 */
[----:B--2---:R0:W1:Y:S02]  /*40b0*/  F2I.F64.TRUNC R25, R4 ;  /* 0x0000000400197311 */ /* 0x004064000030d100 */
[----:B01----:R-:W-:Y:S05]  /*40c0*/  BRA `(.L_x_10606) ;  /* 0x0000000800687947 */ /* 0x003fea0003800000 */
.L_x_10614:
        /* <DEDUP_REMOVED lines=27> */
.L_x_10617:
        /* <DEDUP_REMOVED lines=15> */
.L_x_10616:
[----:B------:R-:W2:Y:S02]  /*4370*/  LDG.E.U16 R0, desc[UR36][R4.64] ;  /* 0x0000002404007981 */ /* 0x000ea4000c1e1500 */
[----:B--2---:R-:W-:-:S06]  /*4380*/  IMAD.U32 R0, R0, 0x10000, RZ ;  /* 0x0001000000007824 */ /* 0x004fcc00078e00ff */
[----:B------:R-:W0:Y:S02]  /*4390*/  F2I.FTZ.TRUNC.NTZ R0, R0 ;  /* 0x0000000000007305 */ /* 0x000e24000021f100 */
[----:B0-----:R-:W-:Y:S01]  /*43a0*/  PRMT R25, R0, 0x7610, R25 ;  /* 0x0000761000197816 */ /* 0x001fe20000000019 */
[----:B------:R-:W-:Y:S06]  /*43b0*/  BRA `(.L_x_10606) ;  /* 0x0000000400ac7947 */ /* 0x000fec0003800000 */
.L_x_10613:
        /* <DEDUP_REMOVED lines=10> */
.L_x_10620:
        /* <DEDUP_REMOVED lines=21> */
.L_x_10624:
[----:B------:R-:W-:Y:S05]  /*45b0*/  BSYNC.RECONVERGENT B1 ;  /* 0x0000000000017941 */ /* 0x000fea0003800200 */
.L_x_10623:
[----:B------:R-:W-:Y:S01]  /*45c0*/  IMAD.SHL.U32 R0, R0, 0x100000, RZ ;  /* 0x0010000000007824 */ /* 0x000fe200078e00ff */
[----:B------:R-:W-:-:S04]  /*45d0*/  LEA R3, R3, 0x3b800000, 0x17 ;  /* 0x3b80000003037811 */ /* 0x000fc800078eb8ff */
[----:B------:R-:W-:-:S07]  /*45e0*/  LOP3.LUT R0, R3, R0, R7, 0xfe, !PT ;  /* 0x0000000003007212 */ /* 0x000fce00078efe07 */
.L_x_10622:
[----:B------:R-:W-:Y:S05]  /*45f0*/  BSYNC.RECONVERGENT B0 ;  /* 0x0000000000007941 */ /* 0x000fea0003800200 */
.L_x_10621:
[----:B------:R-:W0:Y:S02]  /*4600*/  F2I.FTZ.TRUNC.NTZ R0, R0 ;  /* 0x0000000000007305 */ /* 0x000e24000021f100 */
[----:B0-----:R-:W-:Y:S01]  /*4610*/  PRMT R25, R0, 0x7610, R25 ;  /* 0x0000761000197816 */ /* 0x001fe20000000019 */
[----:B------:R-:W-:Y:S06]  /*4620*/  BRA `(.L_x_10606) ;  /* 0x0000000400107947 */ /* 0x000fec0003800000 */
.L_x_10619:
        /* <DEDUP_REMOVED lines=21> */
.L_x_10628:
[----:B------:R-:W-:Y:S05]  /*4780*/  BSYNC.RECONVERGENT B1 ;  /* 0x0000000000017941 */ /* 0x000fea0003800200 */
.L_x_10627:
[----:B------:R-:W-:Y:S01]  /*4790*/  IMAD.SHL.U32 R0, R0, 0x200000, RZ ;  /* 0x0020000000007824 */ /* 0x000fe200078e00ff */
[----:B------:R-:W-:-:S04]  /*47a0*/  LEA R3, R3, 0x37800000, 0x17 ;  /* 0x3780000003037811 */ /* 0x000fc800078eb8ff */
[----:B------:R-:W-:-:S07]  /*47b0*/  LOP3.LUT R0, R3, R0, R7, 0xfe, !PT ;  /* 0x0000000003007212 */ /* 0x000fce00078efe07 */
.L_x_10626:
[----:B------:R-:W-:Y:S05]  /*47c0*/  BSYNC.RECONVERGENT B0 ;  /* 0x0000000000007941 */ /* 0x000fea0003800200 */
.L_x_10625:
[----:B------:R-:W0:Y:S02]  /*47d0*/  F2I.FTZ.TRUNC.NTZ R0, R0 ;  /* 0x0000000000007305 */ /* 0x000e24000021f100 */
[----:B0-----:R-:W-:Y:S01]  /*47e0*/  PRMT R25, R0, 0x7610, R25 ;  /* 0x0000761000197816 */ /* 0x001fe20000000019 */
[----:B------:R-:W-:Y:S06]  /*47f0*/  BRA `(.L_x_10606) ;  /* 0x00000000009c7947 */ /* 0x000fec0003800000 */
.L_x_10618:
        /* <DEDUP_REMOVED lines=14> */
.L_x_10632:
[----:B------:R-:W-:Y:S05]  /*48e0*/  BSYNC.RECONVERGENT B0 ;  /* 0x0000000000007941 */ /* 0x000fea0003800200 */
.L_x_10631:
[----:B------:R-:W0:Y:S02]  /*48f0*/  F2I.FTZ.TRUNC.NTZ R0, R0 ;  /* 0x0000000000007305 */ /* 0x000e24000021f100 */
[----:B0-----:R-:W-:Y:S01]  /*4900*/  PRMT R25, R0, 0x7610, R25 ;  /* 0x0000761000197816 */ /* 0x001fe20000000019 */
[----:B------:R-:W-:Y:S06]  /*4910*/  BRA `(.L_x_10606) ;  /* 0x0000000000547947 */ /* 0x000fec0003800000 */
.L_x_10605:
        /* <DEDUP_REMOVED lines=16> */
.L_x_10633:
[----:B------:R-:W-:Y:S01]  /*4a20*/  PRMT R25, RZ, 0x7610, R25 ;  /* 0x00007610ff197816 */ /* 0x000fe20000000019 */
[----:B------:R-:W-:Y:S06]  /*4a30*/  BRA `(.L_x_10606) ;  /* 0x00000000000c7947 */ /* 0x000fec0003800000 */
.L_x_10630:
[----:B------:R1:W5:Y:S01]  /*4a40*/  LDG.E.U16 R25, desc[UR36][R4.64] ;  /* 0x0000002404197981 */ /* 0x000362000c1e1500 */
[----:B------:R-:W-:Y:S05]  /*4a50*/  BRA `(.L_x_10606) ;  /* 0x0000000000047947 */ /* 0x000fea0003800000 */
.L_x_10629:
[----:B------:R2:W5:Y:S02]  /*4a60*/  LDG.E.U16 R25, desc[UR36][R4.64] ;  /* 0x0000002404197981 */ /* 0x000564000c1e1500 */
.L_x_10606:
        /* <DEDUP_REMOVED lines=18> */
.L_x_10637:
[----:B------:R0:W5:Y:S01]  /*4b90*/  LDG.E.U8 R22, desc[UR36][R4.64] ;  /* 0x0000002404167981 */ /* 0x000162000c1e1100 */
[----:B------:R-:W-:Y:S05]  /*4ba0*/  BRA `(.L_x_10639) ;  /* 0x0000000c00507947 */ /* 0x000fea0003800000 */
.L_x_10636:
        /* <DEDUP_REMOVED lines=8> */
.L_x_10641:
[----:B------:R4:W5:Y:S01]  /*4c30*/  LDG.E.U16 R22, desc[UR36][R4.64] ;  /* 0x0000002404167981 */ /* 0x000962000c1e1500 */
[----:B------:R-:W-:Y:S05]  /*4c40*/  BRA `(.L_x_10639) ;  /* 0x0000000c00287947 */ /* 0x000fea0003800000 */
.L_x_10640:
[----:B------:R3:W5:Y:S01]  /*4c50*/  LDG.E.U16 R22, desc[UR36][R4.64] ;  /* 0x0000002404167981 */ /* 0x000762000c1e1500 */
[----:B------:R-:W-:Y:S05]  /*4c60*/  BRA `(.L_x_10639) ;  /* 0x0000000c00207947 */ /* 0x000fea0003800000 */
.L_x_10635:
        /* <DEDUP_REMOVED lines=9> */
.L_x_10643:
[----:B------:R-:W2:Y:S02]  /*4d00*/  LDG.E.U16 R0, desc[UR36][R4.64] ;  /* 0x0000002404007981 */ /* 0x000ea4000c1e1500 */
[----:B--2---:R-:W-:-:S06]  /*4d10*/  HADD2.F32 R0, -RZ, R0.H0_H0 ;  /* 0x20000000ff007230 */ /* 0x004fcc0000004100 */
[----:B------:R-:W0:Y:S02]  /*4d20*/  F2I.FTZ.TRUNC.NTZ R0, R0 ;  /* 0x0000000000007305 */ /* 0x000e24000021f100 */
[----:B0-----:R-:W-:Y:S01]  /*4d30*/  PRMT R22, R0, 0x7610, R22 ;  /* 0x0000761000167816 */ /* 0x001fe20000000016 */
[----:B------:R-:W-:Y:S06]  /*4d40*/  BRA `(.L_x_10639) ;  /* 0x0000000800e87947 */ /* 0x000fec0003800000 */
.L_x_10642:
        /* <DEDUP_REMOVED lines=9> */
.L_x_10645:
[----:B------:R-:W2:Y:S02]  /*4de0*/  LDG.E.U16 R4, desc[UR36][R4.64] ;  /* 0x0000002404047981 */ /* 0x000ea4000c1e1500 */
[----:B--2---:R-:W-:-:S06]  /*4df0*/  HADD2.F32 R0, -RZ, R4.H0_H0 ;  /* 0x20000004ff007230 */ /* 0x004fcc0000004100 */
[----:B------:R-:W0:Y:S02]  /*4e00*/  F2I.FTZ.TRUNC.NTZ R0, R0 ;  /* 0x0000000000007305 */ /* 0x000e24000021f100 */
[----:B0-----:R-:W-:Y:S01]  /*4e10*/  PRMT R22, R0, 0x7610, R22 ;  /* 0x0000761000167816 */ /* 0x001fe20000000016 */
[----:B------:R-:W-:Y:S06]  /*4e20*/  BRA `(.L_x_10639) ;  /* 0x0000000800b07947 */ /* 0x000fec0003800000 */
.L_x_10644:
[----:B------:R-:W2:Y:S02]  /*4e30*/  LDG.E.64 R4, desc[UR36][R4.64] ;  /* 0x0000002404047981 */ /* 0x000ea4000c1e1b00 */
[----:B--2---:R0:W1:Y:S02]  /*4e40*/  F2I.F64.TRUNC R22, R4 ;  /* 0x0000000400167311 */ /* 0x004064000030d100 */
[----:B01----:R-:W-:Y:S05]  /*4e50*/  BRA `(.L_x_10639) ;  /* 0x0000000800a47947 */ /* 0x003fea0003800000 */
.L_x_10634:
        /* <DEDUP_REMOVED lines=12> */
.L_x_10648:
[----:B------:R-:W2:Y:S02]  /*4f20*/  LDG.E.64 R4, desc[UR36][R4.64] ;  /* 0x0000002404047981 */ /* 0x000ea4000c1e1b00 */
[----:B--2---:R3:W4:Y:S02]  /*4f30*/  F2I.F64.TRUNC R22, R4 ;  /* 0x0000000400167311 */ /* 0x004724000030d100 */
[----:B---34-:R-:W-:Y:S05]  /*4f40*/  BRA `(.L_x_10639) ;  /* 0x0000000800687947 */ /* 0x018fea0003800000 */
.L_x_10647:
        /* <DEDUP_REMOVED lines=27> */
.L_x_10650:
        /* <DEDUP_REMOVED lines=15> */
.L_x_10649:
[----:B------:R-:W2:Y:S02]  /*51f0*/  LDG.E.U16 R0, desc[UR36][R4.64] ;  /* 0x0000002404007981 */ /* 0x000ea4000c1e1500 */
[----:B--2---:R-:W-:-:S06]  /*5200*/  IMAD.U32 R0, R0, 0x10000, RZ ;  /* 0x0001000000007824 */ /* 0x004fcc00078e00ff */
[----:B------:R-:W0:Y:S02]  /*5210*/  F2I.FTZ.TRUNC.NTZ R0, R0 ;  /* 0x0000000000007305 */ /* 0x000e24000021f100 */
[----:B0-----:R-:W-:Y:S01]  /*5220*/  PRMT R22, R0, 0x7610, R22 ;  /* 0x0000761000167816 */ /* 0x001fe20000000016 */
[----:B------:R-:W-:Y:S06]  /*5230*/  BRA `(.L_x_10639) ;  /* 0x0000000400ac7947 */ /* 0x000fec0003800000 */
.L_x_10646:
        /* <DEDUP_REMOVED lines=10> */
.L_x_10653:
        /* <DEDUP_REMOVED lines=21> */
.L_x_10657:
[----:B------:R-:W-:Y:S05]  /*5430*/  BSYNC.RECONVERGENT B1 ;  /* 0x0000000000017941 */ /* 0x000fea0003800200 */
.L_x_10656:
[----:B------:R-:W-:Y:S01]  /*5440*/  IMAD.SHL.U32 R0, R0, 0x100000, RZ ;  /* 0x0010000000007824 */ /* 0x000fe200078e00ff */
[----:B------:R-:W-:-:S04]  /*5450*/  LEA R3, R3, 0x3b800000, 0x17 ;  /* 0x3b80000003037811 */ /* 0x000fc800078eb8ff */
[----:B------:R-:W-:-:S07]  /*5460*/  LOP3.LUT R0, R3, R0, R7, 0xfe, !PT ;  /* 0x0000000003007212 */ /* 0x000fce00078efe07 */
.L_x_10655:
[----:B------:R-:W-:Y:S05]  /*5470*/  BSYNC.RECONVERGENT B0 ;  /* 0x0000000000007941 */ /* 0x000fea0003800200 */
.L_x_10654:
[----:B------:R-:W0:Y:S02]  /*5480*/  F2I.FTZ.TRUNC.NTZ R0, R0 ;  /* 0x0000000000007305 */ /* 0x000e24000021f100 */
[----:B0-----:R-:W-:Y:S01]  /*5490*/  PRMT R22, R0, 0x7610, R22 ;  /* 0x0000761000167816 */ /* 0x001fe20000000016 */
[----:B------:R-:W-:Y:S06]  /*54a0*/  BRA `(.L_x_10639) ;  /* 0x0000000400107947 */ /* 0x000fec0003800000 */
.L_x_10652:
        /* <DEDUP_REMOVED lines=21> */
.L_x_10661:
[----:B------:R-:W-:Y:S05]  /*5600*/  BSYNC.RECONVERGENT B1 ;  /* 0x0000000000017941 */ /* 0x000fea0003800200 */
.L_x_10660:
[----:B------:R-:W-:Y:S01]  /*5610*/  IMAD.SHL.U32 R0, R0, 0x200000, RZ ;  /* 0x0020000000007824 */ /* 0x000fe200078e00ff */
[----:B------:R-:W-:-:S04]  /*5620*/  LEA R3, R3, 0x37800000, 0x17 ;  /* 0x3780000003037811 */ /* 0x000fc800078eb8ff */
[----:B------:R-:W-:-:S07]  /*5630*/  LOP3.LUT R0, R3, R0, R7, 0xfe, !PT ;  /* 0x0000000003007212 */ /* 0x000fce00078efe07 */
.L_x_10659:
[----:B------:R-:W-:Y:S05]  /*5640*/  BSYNC.RECONVERGENT B0 ;  /* 0x0000000000007941 */ /* 0x000fea0003800200 */
.L_x_10658:
[----:B------:R-:W0:Y:S02]  /*5650*/  F2I.FTZ.TRUNC.NTZ R0, R0 ;  /* 0x0000000000007305 */ /* 0x000e24000021f100 */
[----:B0-----:R-:W-:Y:S01]  /*5660*/  PRMT R22, R0, 0x7610, R22 ;  /* 0x0000761000167816 */ /* 0x001fe20000000016 */
[----:B------:R-:W-:Y:S06]  /*5670*/  BRA `(.L_x_10639) ;  /* 0x00000000009c7947 */ /* 0x000fec0003800000 */
.L_x_10651:
        /* <DEDUP_REMOVED lines=14> */
.L_x_10665:
[----:B------:R-:W-:Y:S05]  /*5760*/  BSYNC.RECONVERGENT B0 ;  /* 0x0000000000007941 */ /* 0x000fea0003800200 */
.L_x_10664:
[----:B------:R-:W0:Y:S02]  /*5770*/  F2I.FTZ.TRUNC.NTZ R0, R0 ;  /* 0x0000000000007305 */ /* 0x000e24000021f100 */
[----:B0-----:R-:W-:Y:S01]  /*5780*/  PRMT R22, R0, 0x7610, R22 ;  /* 0x0000761000167816 */ /* 0x001fe20000000016 */
[----:B------:R-:W-:Y:S06]  /*5790*/  BRA `(.L_x_10639) ;  /* 0x0000000000547947 */ /* 0x000fec0003800000 */
.L_x_10638:
        /* <DEDUP_REMOVED lines=16> */
.L_x_10666:
[----:B------:R-:W-:Y:S01]  /*58a0*/  PRMT R22, RZ, 0x7610, R22 ;  /* 0x00007610ff167816 */ /* 0x000fe20000000016 */
[----:B------:R-:W-:Y:S06]  /*58b0*/  BRA `(.L_x_10639) ;  /* 0x00000000000c7947 */ /* 0x000fec0003800000 */
.L_x_10663:
[----:B------:R1:W5:Y:S01]  /*58c0*/  LDG.E.U16 R22, desc[UR36][R4.64] ;  /* 0x0000002404167981 */ /* 0x000362000c1e1500 */
[----:B------:R-:W-:Y:S05]  /*58d0*/  BRA `(.L_x_10639) ;  /* 0x0000000000047947 */ /* 0x000fea0003800000 */
.L_x_10662:
[----:B------:R2:W5:Y:S02]  /*58e0*/  LDG.E.U16 R22, desc[UR36][R4.64] ;  /* 0x0000002404167981 */ /* 0x000564000c1e1500 */
.L_x_10639:
[----:B------:R-:W-:-:S07]  /*58f0*/  VIADD R27, R27, 0x80 ;  /* 0x000000801b1b7836 */ /* 0x000fce0000000000 */
.L_x_10600:
[----:B------:R-:W-:Y:S05]  /*5900*/  BSYNC.RECONVERGENT B6 ;  /* 0x0000000000067941 */ /* 0x000fea0003800200 */
.L_x_10599:
        /* <DEDUP_REMOVED lines=24> */
.L_x_10672:
[----:B------:R0:W5:Y:S01]  /*5a90*/  LDG.E.U8 R26, desc[UR36][R4.64] ;  /* 0x00000024041a7981 */ /* 0x000162000c1e1100 */
[----:B------:R-:W-:Y:S05]  /*5aa0*/  BRA `(.L_x_10674) ;  /* 0x0000000c00507947 */ /* 0x000fea0003800000 */
.L_x_10671:
        /* <DEDUP_REMOVED lines=8> */
.L_x_10676:
[----:B------:R3:W5:Y:S01]  /*5b30*/  LDG.E.U16 R26, desc[UR36][R4.64] ;  /* 0x00000024041a7981 */ /* 0x000762000c1e1500 */
[----:B------:R-:W-:Y:S05]  /*5b40*/  BRA `(.L_x_10674) ;  /* 0x0000000c00287947 */ /* 0x000fea0003800000 */
.L_x_10675:
[----:B------:R2:W5:Y:S01]  /*5b50*/  LDG.E.U16 R26, desc[UR36][R4.64] ;  /* 0x00000024041a7981 */ /* 0x000562000c1e1500 */
[----:B------:R-:W-:Y:S05]  /*5b60*/  BRA `(.L_x_10674) ;  /* 0x0000000c00207947 */ /* 0x000fea0003800000 */
.L_x_10670:
        /* <DEDUP_REMOVED lines=9> */
.L_x_10678:
[----:B------:R-:W2:Y:S02]  /*5c00*/  LDG.E.U16 R0, desc[UR36][R4.64] ;  /* 0x0000002404007981 */ /* 0x000ea4000c1e1500 */
[----:B--2---:R-:W-:-:S06]  /*5c10*/  HADD2.F32 R0, -RZ, R0.H0_H0 ;  /* 0x20000000ff007230 */ /* 0x004fcc0000004100 */
[----:B------:R-:W0:Y:S02]  /*5c20*/  F2I.FTZ.TRUNC.NTZ R0, R0 ;  /* 0x0000000000007305 */ /* 0x000e24000021f100 */
[----:B0-----:R-:W-:Y:S01]  /*5c30*/  PRMT R26, R0, 0x7610, R26 ;  /* 0x00007610001a7816 */ /* 0x001fe2000000001a */
[----:B------:R-:W-:Y:S06]  /*5c40*/  BRA `(.L_x_10674) ;  /* 0x0000000800e87947 */ /* 0x000fec0003800000 */
.L_x_10677:
        /* <DEDUP_REMOVED lines=9> */
.L_x_10680:
[----:B------:R-:W2:Y:S02]  /*5ce0*/  LDG.E.U16 R4, desc[UR36][R4.64] ;  /* 0x0000002404047981 */ /* 0x000ea4000c1e1500 */
[----:B--2---:R-:W-:-:S06]  /*5cf0*/  HADD2.F32 R0, -RZ, R4.H0_H0 ;  /* 0x20000004ff007230 */ /* 0x004fcc0000004100 */
[----:B------:R-:W0:Y:S02]  /*5d00*/  F2I.FTZ.TRUNC.NTZ R0, R0 ;  /* 0x0000000000007305 */ /* 0x000e24000021f100 */
[----:B0-----:R-:W-:Y:S01]  /*5d10*/  PRMT R26, R0, 0x7610, R26 ;  /* 0x00007610001a7816 */ /* 0x001fe2000000001a */
[----:B------:R-:W-:Y:S06]  /*5d20*/  BRA `(.L_x_10674) ;  /* 0x0000000800b07947 */ /* 0x000fec0003800000 */
.L_x_10679:
[----:B------:R-:W2:Y:S02]  /*5d30*/  LDG.E.64 R4, desc[UR36][R4.64] ;  /* 0x0000002404047981 */ /* 0x000ea4000c1e1b00 */
[----:B--2---:R0:W1:Y:S02]  /*5d40*/  F2I.F64.TRUNC R26, R4 ;  /* 0x00000004001a7311 */ /* 0x004064000030d100 */
[----:B01----:R-:W-:Y:S05]  /*5d50*/  BRA `(.L_x_10674) ;  /* 0x0000000800a47947 */ /* 0x003fea0003800000 */
.L_x_10669:
        /* <DEDUP_REMOVED lines=12> */
.L_x_10683:
[----:B------:R-:W2:Y:S02]  /*5e20*/  LDG.E.64 R4, desc[UR36][R4.64] ;  /* 0x0000002404047981 */ /* 0x000ea4000c1e1b00 */
[----:B--2---:R0:W1:Y:S02]  /*5e30*/  F2I.F64.TRUNC R26, R4 ;  /* 0x00000004001a7311 */ /* 0x004064000030d100 */
[----:B01----:R-:W-:Y:S05]  /*5e40*/  BRA `(.L_x_10674) ;  /* 0x0000000800687947 */ /* 0x003fea0003800000 */
.L_x_10682:
        /* <DEDUP_REMOVED lines=27> */
.L_x_10685:
        /* <DEDUP_REMOVED lines=15> */
.L_x_10684:
[----:B------:R-:W2:Y:S02]  /*60f0*/  LDG.E.U16 R0, desc[UR36][R4.64] ;  /* 0x0000002404007981 */ /* 0x000ea4000c1e1500 */
[----:B--2---:R-:W-:-:S06]  /*6100*/  IMAD.U32 R0, R0, 0x10000, RZ ;  /* 0x0001000000007824 */ /* 0x004fcc00078e00ff */
[----:B------:R-:W0:Y:S02]  /*6110*/  F2I.FTZ.TRUNC.NTZ R0, R0 ;  /* 0x0000000000007305 */ /* 0x000e24000021f100 */
[----:B0-----:R-:W-:Y:S01]  /*6120*/  PRMT R26, R0, 0x7610, R26 ;  /* 0x00007610001a7816 */ /* 0x001fe2000000001a */
[----:B------:R-:W-:Y:S06]  /*6130*/  BRA `(.L_x_10674) ;  /* 0x0000000400ac7947 */ /* 0x000fec0003800000 */
.L_x_10681:
        /* <DEDUP_REMOVED lines=10> */
.L_x_10688:
        /* <DEDUP_REMOVED lines=21> */
.L_x_10692:
[----:B------:R-:W-:Y:S05]  /*6330*/  BSYNC.RECONVERGENT B1 ;  /* 0x0000000000017941 */ /* 0x000fea0003800200 */
.L_x_10691:
[----:B------:R-:W-:Y:S01]  /*6340*/  IMAD.SHL.U32 R0, R0, 0x100000, RZ ;  /* 0x0010000000007824 */ /* 0x000fe200078e00ff */
[----:B------:R-:W-:-:S04]  /*6350*/  LEA R3, R3, 0x3b800000, 0x17 ;  /* 0x3b80000003037811 */ /* 0x000fc800078eb8ff */
[----:B------:R-:W-:-:S07]  /*6360*/  LOP3.LUT R0, R3, R0, R7, 0xfe, !PT ;  /* 0x0000000003007212 */ /* 0x000fce00078efe07 */
.L_x_10690:
[----:B------:R-:W-:Y:S05]  /*6370*/  BSYNC.RECONVERGENT B0 ;  /* 0x0000000000007941 */ /* 0x000fea0003800200 */
.L_x_10689:
[----:B------:R-:W0:Y:S02]  /*6380*/  F2I.FTZ.TRUNC.NTZ R0, R0 ;  /* 0x0000000000007305 */ /* 0x000e24000021f100 */
[----:B0-----:R-:W-:Y:S01]  /*6390*/  PRMT R26, R0, 0x7610, R26 ;  /* 0x00007610001a7816 */ /* 0x001fe2000000001a */
[----:B------:R-:W-:Y:S06]  /*63a0*/  BRA `(.L_x_10674) ;  /* 0x0000000400107947 */ /* 0x000fec0003800000 */
.L_x_10687:
        /* <DEDUP_REMOVED lines=21> */
.L_x_10696:
[----:B------:R-:W-:Y:S05]  /*6500*/  BSYNC.RECONVERGENT B1 ;  /* 0x0000000000017941 */ /* 0x000fea0003800200 */
.L_x_10695:
[----:B------:R-:W-:Y:S01]  /*6510*/  IMAD.SHL.U32 R0, R0, 0x200000, RZ ;  /* 0x0020000000007824 */ /* 0x000fe200078e00ff */
[----:B------:R-:W-:-:S04]  /*6520*/  LEA R3, R3, 0x37800000, 0x17 ;  /* 0x3780000003037811 */ /* 0x000fc800078eb8ff */
[----:B------:R-:W-:-:S07]  /*6530*/  LOP3.LUT R0, R3, R0, R7, 0xfe, !PT ;  /* 0x0000000003007212 */ /* 0x000fce00078efe07 */
.L_x_10694:
[----:B------:R-:W-:Y:S05]  /*6540*/  BSYNC.RECONVERGENT B0 ;  /* 0x0000000000007941 */ /* 0x000fea0003800200 */
.L_x_10693:
[----:B------:R-:W0:Y:S02]  /*6550*/  F2I.FTZ.TRUNC.NTZ R0, R0 ;  /* 0x0000000000007305 */ /* 0x000e24000021f100 */
[----:B0-----:R-:W-:Y:S01]  /*6560*/  PRMT R26, R0, 0x7610, R26 ;  /* 0x00007610001a7816 */ /* 0x001fe2000000001a */
[----:B------:R-:W-:Y:S06]  /*6570*/  BRA `(.L_x_10674) ;  /* 0x00000000009c7947 */ /* 0x000fec0003800000 */
.L_x_10686:
        /* <DEDUP_REMOVED lines=14> */
.L_x_10700:
[----:B------:R-:W-:Y:S05]  /*6660*/  BSYNC.RECONVERGENT B0 ;  /* 0x0000000000007941 */ /* 0x000fea0003800200 */
.L_x_10699:
[----:B------:R-:W0:Y:S02]  /*6670*/  F2I.FTZ.TRUNC.NTZ R0, R0 ;  /* 0x0000000000007305 */ /* 0x000e24000021f100 */
[----:B0-----:R-:W-:Y:S01]  /*6680*/  PRMT R26, R0, 0x7610, R26 ;  /* 0x00007610001a7816 */ /* 0x001fe2000000001a */
[----:B------:R-:W-:Y:S06]  /*6690*/  BRA `(.L_x_10674) ;  /* 0x0000000000547947 */ /* 0x000fec0003800000 */
.L_x_10673:
        /* <DEDUP_REMOVED lines=16> */
.L_x_10701:
[----:B------:R-:W-:Y:S01]  /*67a0*/  PRMT R26, RZ, 0x7610, R26 ;  /* 0x00007610ff1a7816 */ /* 0x000fe2000000001a */
[----:B------:R-:W-:Y:S06]  /*67b0*/  BRA `(.L_x_10674) ;  /* 0x00000000000c7947 */ /* 0x000fec0003800000 */
.L_x_10698:
[----:B------:R0:W5:Y:S01]  /*67c0*/  LDG.E.U16 R26, desc[UR36][R4.64] ;  /* 0x00000024041a7981 */ /* 0x000162000c1e1500 */
[----:B------:R-:W-:Y:S05]  /*67d0*/  BRA `(.L_x_10674) ;  /* 0x0000000000047947 */ /* 0x000fea0003800000 */
.L_x_10697:
[----:B------:R0:W5:Y:S02]  /*67e0*/  LDG.E.U16 R26, desc[UR36][R4.64] ;  /* 0x00000024041a7981 */ /* 0x000164000c1e1500 */
.L_x_10674:
[----:B------:R-:W0:Y:S02]  /*67f0*/  LDCU.U8 UR6, c[0x0][0x3a5] ;  /* 0x000074a0ff0677ac */ /* 0x000e240008000000 */
        /* <DEDUP_REMOVED lines=18> */
.L_x_10705:
[----:B------:R0:W5:Y:S01]  /*6920*/  LDG.E.U8 R19, desc[UR36][R4.64] ;  /* 0x0000002404137981 */ /* 0x000162000c1e1100 */
[----:B------:R-:W-:Y:S05]  /*6930*/  BRA `(.L_x_10668) ;  /* 0x0000000c004c7947 */ /* 0x000fea0003800000 */
.L_x_10704:
        /* <DEDUP_REMOVED lines=8> */
.L_x_10708:
[----:B------:R0:W5:Y:S01]  /*69c0*/  LDG.E.U16 R19, desc[UR36][R4.64] ;  /* 0x0000002404137981 */ /* 0x000162000c1e1500 */
[----:B------:R-:W-:Y:S05]  /*69d0*/  BRA `(.L_x_10668) ;  /* 0x0000000c00247947 */ /* 0x000fea0003800000 */
.L_x_10707:
[----:B------:R0:W5:Y:S01]  /*69e0*/  LDG.E.U16 R19, desc[UR36][R4.64] ;  /* 0x0000002404137981 */ /* 0x000162000c1e1500 */
[----:B------:R-:W-:Y:S05]  /*69f0*/  BRA `(.L_x_10668) ;  /* 0x0000000c001c7947 */ /* 0x000fea0003800000 */
.L_x_10703:
        /* <DEDUP_REMOVED lines=9> */
.L_x_10710:
[----:B------:R-:W2:Y:S02]  /*6a90*/  LDG.E.U16 R0, desc[UR36][R4.64] ;  /* 0x0000002404007981 */ /* 0x000ea4000c1e1500 */
[----:B--2---:R-:W-:-:S06]  /*6aa0*/  HADD2.F32 R0, -RZ, R0.H0_H0 ;  /* 0x20000000ff007230 */ /* 0x004fcc0000004100 */
[----:B------:R-:W0:Y:S02]  /*6ab0*/  F2I.FTZ.TRUNC.NTZ R0, R0 ;  /* 0x0000000000007305 */ /* 0x000e24000021f100 */
[----:B0-----:R-:W-:Y:S01]  /*6ac0*/  PRMT R19, R0, 0x7610, R19 ;  /* 0x0000761000137816 */ /* 0x001fe20000000013 */
[----:B------:R-:W-:Y:S06]  /*6ad0*/  BRA `(.L_x_10668) ;  /* 0x0000000800e47947 */ /* 0x000fec0003800000 */
.L_x_10709:
        /* <DEDUP_REMOVED lines=9> */
.L_x_10712:
[----:B------:R-:W2:Y:S02]  /*6b70*/  LDG.E.U16 R4, desc[UR36][R4.64] ;  /* 0x0000002404047981 */ /* 0x000ea4000c1e1500 */
[----:B--2---:R-:W-:-:S06]  /*6b80*/  HADD2.F32 R0, -RZ, R4.H0_H0 ;  /* 0x20000004ff007230 */ /* 0x004fcc0000004100 */
[----:B------:R-:W0:Y:S02]  /*6b90*/  F2I.FTZ.TRUNC.NTZ R0, R0 ;  /* 0x0000000000007305 */ /* 0x000e24000021f100 */
[----:B0-----:R-:W-:Y:S01]  /*6ba0*/  PRMT R19, R0, 0x7610, R19 ;  /* 0x0000761000137816 */ /* 0x001fe20000000013 */
[----:B------:R-:W-:Y:S06]  /*6bb0*/  BRA `(.L_x_10668) ;  /* 0x0000000800ac7947 */ /* 0x000fec0003800000 */
.L_x_10711:
[----:B------:R-:W2:Y:S02]  /*6bc0*/  LDG.E.64 R4, desc[UR36][R4.64] ;  /* 0x0000002404047981 */ /* 0x000ea4000c1e1b00 */
[----:B--2---:R0:W1:Y:S02]  /*6bd0*/  F2I.F64.TRUNC R19, R4 ;  /* 0x0000000400137311 */ /* 0x004064000030d100 */
[----:B01----:R-:W-:Y:S05]  /*6be0*/  BRA `(.L_x_10668) ;  /* 0x0000000800a07947 */ /* 0x003fea0003800000 */
.L_x_10702:
        /* <DEDUP_REMOVED lines=12> */
.L_x_10715:
[----:B------:R-:W2:Y:S02]  /*6cb0*/  LDG.E.64 R4, desc[UR36][R4.64] ;  /* 0x0000002404047981 */ /* 0x000ea4000c1e1b00 */
[----:B--2---:R0:W1:Y:S02]  /*6cc0*/  F2I.F64.TRUNC R19, R4 ;  /* 0x0000000400137311 */ /* 0x004064000030d100 */
[----:B01----:R-:W-:Y:S05]  /*6cd0*/  BRA `(.L_x_10668) ;  /* 0x0000000800647947 */ /* 0x003fea0003800000 */
.L_x_10714:
        /* <DEDUP_REMOVED lines=27> */
.L_x_10717:
        /* <DEDUP_REMOVED lines=15> */
.L_x_10716:
[----:B------:R-:W2:Y:S02]  /*6f80*/  LDG.E.U16 R0, desc[UR36][R4.64] ;  /* 0x0000002404007981 */ /* 0x000ea4000c1e1500 */
[----:B--2---:R-:W-:-:S06]  /*6f90*/  IMAD.U32 R0, R0, 0x10000, RZ ;  /* 0x0001000000007824 */ /* 0x004fcc00078e00ff */
[----:B------:R-:W0:Y:S02]  /*6fa0*/  F2I.FTZ.TRUNC.NTZ R0, R0 ;  /* 0x0000000000007305 */ /* 0x000e24000021f100 */
[----:B0-----:R-:W-:Y:S01]  /*6fb0*/  PRMT R19, R0, 0x7610, R19 ;  /* 0x0000761000137816 */ /* 0x001fe20000000013 */
[----:B------:R-:W-:Y:S06]  /*6fc0*/  BRA `(.L_x_10668) ;  /* 0x0000000400a87947 */ /* 0x000fec0003800000 */
.L_x_10713:
        /* <DEDUP_REMOVED lines=10> */
.L_x_10720:
        /* <DEDUP_REMOVED lines=21> */
.L_x_10724:
[----:B------:R-:W-:Y:S05]  /*71c0*/  BSYNC.RECONVERGENT B1 ;  /* 0x0000000000017941 */ /* 0x000fea0003800200 */
.L_x_10723:
[----:B------:R-:W-:Y:S01]  /*71d0*/  IMAD.SHL.U32 R0, R0, 0x100000, RZ ;  /* 0x0010000000007824 */ /* 0x000fe200078e00ff */
[----:B------:R-:W-:-:S04]  /*71e0*/  LEA R3, R3, 0x3b800000, 0x17 ;  /* 0x3b80000003037811 */ /* 0x000fc800078eb8ff */
[----:B------:R-:W-:-:S07]  /*71f0*/  LOP3.LUT R0, R3, R0, R7, 0xfe, !PT ;  /* 0x0000000003007212 */ /* 0x000fce00078efe07 */
.L_x_10722:
[----:B------:R-:W-:Y:S05]  /*7200*/  BSYNC.RECONVERGENT B0 ;  /* 0x0000000000007941 */ /* 0x000fea0003800200 */
.L_x_10721:
[----:B------:R-:W0:Y:S02]  /*7210*/  F2I.FTZ.TRUNC.NTZ R0, R0 ;  /* 0x0000000000007305 */ /* 0x000e24000021f100 */
[----:B0-----:R-:W-:Y:S01]  /*7220*/  PRMT R19, R0, 0x7610, R19 ;  /* 0x0000761000137816 */ /* 0x001fe20000000013 */
[----:B------:R-:W-:Y:S06]  /*7230*/  BRA `(.L_x_10668) ;  /* 0x00000004000c7947 */ /* 0x000fec0003800000 */
.L_x_10719:
        /* <DEDUP_REMOVED lines=21> */
.L_x_10728:
[----:B------:R-:W-:Y:S05]  /*7390*/  BSYNC.RECONVERGENT B1 ;  /* 0x0000000000017941 */ /* 0x000fea0003800200 */
.L_x_10727:
[----:B------:R-:W-:Y:S01]  /*73a0*/  IMAD.SHL.U32 R0, R0, 0x200000, RZ ;  /* 0x0020000000007824 */ /* 0x000fe200078e00ff */
[----:B------:R-:W-:-:S04]  /*73b0*/  LEA R3, R3, 0x37800000, 0x17 ;  /* 0x3780000003037811 */ /* 0x000fc800078eb8ff */
[----:B------:R-:W-:-:S07]  /*73c0*/  LOP3.LUT R0, R3, R0, R7, 0xfe, !PT ;  /* 0x0000000003007212 */ /* 0x000fce00078efe07 */
.L_x_10726:
[----:B------:R-:W-:Y:S05]  /*73d0*/  BSYNC.RECONVERGENT B0 ;  /* 0x0000000000007941 */ /* 0x000fea0003800200 */
.L_x_10725:
[----:B------:R-:W0:Y:S02]  /*73e0*/  F2I.FTZ.TRUNC.NTZ R0, R0 ;  /* 0x0000000000007305 */ /* 0x000e24000021f100 */
[----:B0-----:R-:W-:Y:S01]  /*73f0*/  PRMT R19, R0, 0x7610, R19 ;  /* 0x0000761000137816 */ /* 0x001fe20000000013 */
[----:B------:R-:W-:Y:S06]  /*7400*/  BRA `(.L_x_10668) ;  /* 0x0000000000987947 */ /* 0x000fec0003800000 */
.L_x_10718:
        /* <DEDUP_REMOVED lines=14> */
.L_x_10732:
[----:B------:R-:W-:Y:S05]  /*74f0*/  BSYNC.RECONVERGENT B0 ;  /* 0x0000000000007941 */ /* 0x000fea0003800200 */
.L_x_10731:
[----:B------:R-:W0:Y:S02]  /*7500*/  F2I.FTZ.TRUNC.NTZ R0, R0 ;  /* 0x0000000000007305 */ /* 0x000e24000021f100 */
[----:B0-----:R-:W-:Y:S01]  /*7510*/  PRMT R19, R0, 0x7610, R19 ;  /* 0x0000761000137816 */ /* 0x001fe20000000013 */
[----:B------:R-:W-:Y:S06]  /*7520*/  BRA `(.L_x_10668) ;  /* 0x0000000000507947 */ /* 0x000fec0003800000 */
.L_x_10706:
        /* <DEDUP_REMOVED lines=16> */
.L_x_10733:
[----:B------:R-:W-:Y:S05]  /*7630*/  BRA `(.L_x_10668) ;  /* 0x00000000000c7947 */ /* 0x000fea0003800000 */
.L_x_10730:
[----:B------:R0:W5:Y:S01]  /*7640*/  LDG.E.U16 R19, desc[UR36][R4.64] ;  /* 0x0000002404137981 */ /* 0x000162000c1e1500 */
[----:B------:R-:W-:Y:S05]  /*7650*/  BRA `(.L_x_10668) ;  /* 0x0000000000047947 */ /* 0x000fea0003800000 */
.L_x_10729:
[----:B------:R0:W5:Y:S02]  /*7660*/  LDG.E.U16 R19, desc[UR36][R4.64] ;  /* 0x0000002404137981 */ /* 0x000164000c1e1500 */
.L_x_10668:
[----:B------:R-:W-:Y:S05]  /*7670*/  BSYNC.RECONVERGENT B6 ;  /* 0x0000000000067941 */ /* 0x000fea0003800200 */
.L_x_10667:
[----:B-----5:R-:W-:Y:S01]  /*7680*/  PRMT R0, R28, 0x9910, RZ ;  /* 0x000099101c007816 */ /* 0x020fe200000000ff */
[----:B------:R-:W-:Y:S01]  /*7690*/  BSSY.RECONVERGENT B7, `(.L_x_10734) ;  /* 0x00002da000077945 */ /* 0x000fe20003800200 */
[----:B------:R-:W-:-:S03]  /*76a0*/  PRMT R3, R18, 0x9910, RZ ;  /* 0x0000991012037816 */ /* 0x000fc600000000ff */
[----:B------:R-:W-:Y:S01]  /*76b0*/  BSSY.RELIABLE B6, `(.L_x_10735) ;  /* 0x00001ed000067945 */ /* 0x000fe20003800100 */
[C---:B------:R-:W-:Y:S01]  /*76c0*/  ISETP.NE.AND P6, PT, R0.reuse, RZ, PT ;  /* 0x000000ff0000720c */ /* 0x040fe20003fc5270 */
[----:B------:R-:W0:Y:S01]  /*76d0*/  LDC.U8 R18, c[0x0][0x3b0] ;  /* 0x0000ec00ff127b82 */ /* 0x000e220000000000 */
[----:B------:R-:W-:Y:S02]  /*76e0*/  ISETP.GT.AND P5, PT, R0, RZ, PT ;  /* 0x000000ff0000720c */ /* 0x000fe40003fa4270 */
[----:B01234-:R-:W-:Y:S02]  /*76f0*/  PRMT R4, R25, 0x9910, RZ ;  /* 0x0000991019047816 */ /* 0x01ffe400000000ff */
[----:B------:R-:W-:Y:S02]  /*7700*/  PRMT R5, R26, 0x9910, RZ ;  /* 0x000099101a057816 */ /* 0x000fe400000000ff */
[----:B------:R-:W-:Y:S02]  /*7710*/  ISETP.NE.AND P0, PT, R3, RZ, PT ;  /* 0x000000ff0300720c */ /* 0x000fe40003f05270 */
[----:B------:R-:W-:-:S02]  /*7720*/  ISETP.NE.AND P1, PT, R4, RZ, PT ;  /* 0x000000ff0400720c */ /* 0x000fc40003f25270 */
[----:B------:R-:W-:Y:S02]  /*7730*/  ISETP.NE.AND P2, PT, R5, RZ, PT ;  /* 0x000000ff0500720c */ /* 0x000fe40003f45270 */
[----:B------:R-:W-:Y:S02]  /*7740*/  @P6 SEL R24, RZ, 0x1, !P5 ;  /* 0x00000001ff186807 */ /* 0x000fe40006800000 */
[----:B------:R-:W-:Y:S02]  /*7750*/  ISETP.GE.AND P6, PT, R17, R16, PT ;  /* 0x000000101100720c */ /* 0x000fe40003fc6270 */
[----:B------:R-:W-:Y:S02]  /*7760*/  ISETP.GT.AND P3, PT, R3, RZ, PT ;  /* 0x000000ff0300720c */ /* 0x000fe40003f64270 */
[----:B------:R-:W-:Y:S02]  /*7770*/  ISETP.GT.AND P4, PT, R4, RZ, PT ;  /* 0x000000ff0400720c */ /* 0x000fe40003f84270 */
[----:B------:R-:W-:-:S02]  /*7780*/  ISETP.GT.AND P5, PT, R5, RZ, PT ;  /* 0x000000ff0500720c */ /* 0x000fc40003fa4270 */
[----:B------:R-:W-:Y:S02]  /*7790*/  @P0 SEL R23, RZ, 0x1, !P3 ;  /* 0x00000001ff170807 */ /* 0x000fe40005800000 */
[----:B------:R-:W-:Y:S02]  /*77a0*/  @P1 SEL R22, RZ, 0x1, !P4 ;  /* 0x00000001ff161807 */ /* 0x000fe40006000000 */
[----:B------:R-:W-:Y:S01]  /*77b0*/  @P2 SEL R19, RZ, 0x1, !P5 ;  /* 0x00000001ff132807 */ /* 0x000fe20006800000 */
        /* <DEDUP_REMOVED lines=22> */
.L_x_10740:
[----:B------:R0:W-:Y:S01]  /*7920*/  STG.E.U8 desc[UR36][R8.64], R24 ;  /* 0x0000001808007986 */ /* 0x0001e2000c101124 */
[----:B------:R-:W-:Y:S05]  /*7930*/  BRA `(.L_x_10742) ;  /* 0x0000000c00507947 */ /* 0x000fea0003800000 */
.L_x_10739:
[----:B------:R-:W-:-:S13]  /*7940*/  ISETP.NE.AND P0, PT, R0, 0x2, PT ;  /* 0x000000020000780c */ /* 0x000fda0003f05270 */
[----:B------:R-:W-:Y:S05]  /*7950*/  @!P0 BRA `(.L_x_10743) ;  /* 0x00000000002c8947 */ /* 0x000fea0003800000 */
[----:B------:R-:W-:-:S13]  /*7960*/  ISETP.NE.AND P0, PT, R0, 0x3, PT ;  /* 0x000000030000780c */ /* 0x000fda0003f05270 */
[----:B------:R-:W-:Y:S05]  /*7970*/  @!P0 BRA `(.L_x_10744) ;  /* 0x0000000000188947 */ /* 0x000fea0003800000 */
[----:B------:R-:W-:-:S13]  /*7980*/  ISETP.NE.AND P0, PT, R0, 0x4, PT ;  /* 0x000000040000780c */ /* 0x000fda0003f05270 */
[----:B------:R-:W-:Y:S05]  /*7990*/  @P0 BRA `(.L_x_10741) ;  /* 0x00000008009c0947 */ /* 0x000fea0003800000 */
[----:B------:R-:W-:-:S04]  /*79a0*/  PRMT R4, R24, 0x9910, RZ ;  /* 0x0000991018047816 */ /* 0x000fc800000000ff */
[----:B------:R-:W-:-:S05]  /*79b0*/  SHF.R.S32.HI R5, RZ, 0x1f, R4 ;  /* 0x0000001fff057819 */ /* 0x000fca0000011404 */
[----:B------:R0:W-:Y:S01]  /*79c0*/  STG.E.64 desc[UR36][R8.64], R4 ;  /* 0x0000000408007986 */ /* 0x0001e2000c101b24 */
[----:B------:R-:W-:Y:S05]  /*79d0*/  BRA `(.L_x_10742) ;  /* 0x0000000c00287947 */ /* 0x000fea0003800000 */
.L_x_10744:
[----:B------:R-:W-:-:S05]  /*79e0*/  PRMT R3, R24, 0x9910, RZ ;  /* 0x0000991018037816 */ /* 0x000fca00000000ff */
[----:B------:R0:W-:Y:S01]  /*79f0*/  STG.E desc[UR36][R8.64], R3 ;  /* 0x0000000308007986 */ /* 0x0001e2000c101924 */
[----:B------:R-:W-:Y:S05]  /*7a00*/  BRA `(.L_x_10742) ;  /* 0x0000000c001c7947 */ /* 0x000fea0003800000 */
.L_x_10743:
[----:B------:R0:W-:Y:S01]  /*7a10*/  STG.E.U16 desc[UR36][R8.64], R24 ;  /* 0x0000001808007986 */ /* 0x0001e2000c101524 */
[----:B------:R-:W-:Y:S05]  /*7a20*/  BRA `(.L_x_10742) ;  /* 0x0000000c00147947 */ /* 0x000fea0003800000 */
.L_x_10738:
        /* <DEDUP_REMOVED lines=9> */
.L_x_10746:
[----:B------:R-:W0:Y:S02]  /*7ac0*/  I2F.S16 R0, R24 ;  /* 0x0000001800007306 */ /* 0x000e240000101400 */
[----:B0-----:R-:W-:-:S05]  /*7ad0*/  F2FP.F16.F32.PACK_AB R0, RZ, R0 ;  /* 0x00000000ff00723e */ /* 0x001fca00000000ff */
[----:B------:R0:W-:Y:S01]  /*7ae0*/  STG.E.U16 desc[UR36][R8.64], R0 ;  /* 0x0000000008007986 */ /* 0x0001e2000c101524 */
[----:B------:R-:W-:Y:S05]  /*7af0*/  BRA `(.L_x_10742) ;  /* 0x0000000800e07947 */ /* 0x000fea0003800000 */
.L_x_10745:
        /* <DEDUP_REMOVED lines=10> */
.L_x_10748:
[----:B------:R-:W0:Y:S02]  /*7ba0*/  I2F.S16 R24, R24 ;  /* 0x0000001800187306 */ /* 0x000e240000101400 */
[----:B0-----:R-:W-:-:S04]  /*7bb0*/  F2FP.F16.F32.PACK_AB R3, RZ, R24 ;  /* 0x00000018ff03723e */ /* 0x001fc800000000ff */
[----:B------:R-:W-:-:S05]  /*7bc0*/  PRMT R3, R3, 0x5410, RZ ;  /* 0x0000541003037816 */ /* 0x000fca00000000ff */
[----:B------:R3:W-:Y:S01]  /*7bd0*/  STG.E desc[UR36][R8.64], R3 ;  /* 0x0000000308007986 */ /* 0x0007e2000c101924 */
[----:B------:R-:W-:Y:S05]  /*7be0*/  BRA `(.L_x_10742) ;  /* 0x0000000800a47947 */ /* 0x000fea0003800000 */
.L_x_10747:
[----:B------:R-:W0:Y:S02]  /*7bf0*/  I2F.F64.S16 R24, R24 ;  /* 0x0000001800187312 */ /* 0x000e240000101c00 */
[----:B0-----:R4:W-:Y:S01]  /*7c00*/  STG.E.64 desc[UR36][R8.64], R24 ;  /* 0x0000001808007986 */ /* 0x0019e2000c101b24 */
[----:B------:R-:W-:Y:S05]  /*7c10*/  BRA `(.L_x_10742) ;  /* 0x0000000800987947 */ /* 0x000fea0003800000 */
.L_x_10737:
        /* <DEDUP_REMOVED lines=8> */
[----:B------:R-:W-:-:S04]  /*7ca0*/  PRMT R0, R24, 0x9910, RZ ;  /* 0x0000991018007816 */ /* 0x000fc800000000ff */
[----:B------:R-:W-:-:S04]  /*7cb0*/  ISETP.NE.AND P0, PT, R0, RZ, PT ;  /* 0x000000ff0000720c */ /* 0x000fc80003f05270 */
[----:B------:R-:W-:-:S05]  /*7cc0*/  SEL R3, RZ, 0x1, !P0 ;  /* 0x00000001ff037807 */ /* 0x000fca0004000000 */
[----:B------:R0:W-:Y:S01]  /*7cd0*/  STG.E.U8 desc[UR36][R8.64], R3 ;  /* 0x0000000308007986 */ /* 0x0001e2000c101124 */
[----:B------:R-:W-:Y:S05]  /*7ce0*/  BRA `(.L_x_10742) ;  /* 0x0000000800647947 */ /* 0x000fea0003800000 */
.L_x_10751:
[----:B------:R-:W-:Y:S01]  /*7cf0*/  CS2R R6, SRZ ;  /* 0x0000000000067805 */ /* 0x000fe2000001ff00 */
[----:B------:R-:W0:Y:S04]  /*7d00*/  I2F.F64.S16 R4, R24 ;  /* 0x0000001800047312 */ /* 0x000e280000101c00 */
[----:B0-----:R0:W-:Y:S01]  /*7d10*/  STG.E.128 desc[UR36][R8.64], R4 ;  /* 0x0000000408007986 */ /* 0x0011e2000c101d24 */
[----:B------:R-:W-:Y:S05]  /*7d20*/  BRA `(.L_x_10742) ;  /* 0x0000000800547947 */ /* 0x000fea0003800000 */
.L_x_10750:
        /* <DEDUP_REMOVED lines=19> */
.L_x_10755:
[----:B------:R-:W-:Y:S05]  /*7e60*/  BSYNC.RECONVERGENT B0 ;  /* 0x0000000000007941 */ /* 0x000fea0003800200 */
.L_x_10754:
[----:B------:R-:W-:-:S05]  /*7e70*/  LOP3.LUT R5, R0, 0x80, R5, 0xf8, !PT ;  /* 0x0000008000057812 */ /* 0x000fca00078ef805 */
[----:B------:R0:W-:Y:S01]  /*7e80*/  STG.E.U8 desc[UR36][R8.64], R5 ;  /* 0x0000000508007986 */ /* 0x0001e2000c101124 */
[----:B------:R-:W-:Y:S05]  /*7e90*/  BRA `(.L_x_10742) ;  /* 0x0000000400f87947 */ /* 0x000fea0003800000 */
.L_x_10753:
        /* <DEDUP_REMOVED lines=15> */
.L_x_10757:
[----:B------:R-:W-:Y:S05]  /*7f90*/  BSYNC.RECONVERGENT B0 ;  /* 0x0000000000007941 */ /* 0x000fea0003800200 */
.L_x_10756:
[----:B------:R-:W-:-:S05]  /*7fa0*/  LOP3.LUT R5, R0, 0x80, R5, 0xf8, !PT ;  /* 0x0000008000057812 */ /* 0x000fca00078ef805 */
[----:B------:R0:W-:Y:S01]  /*7fb0*/  STG.E.U8 desc[UR36][R8.64], R5 ;  /* 0x0000000508007986 */ /* 0x0001e2000c101124 */
[----:B------:R-:W-:Y:S05]  /*7fc0*/  BRA `(.L_x_10742) ;  /* 0x0000000400ac7947 */ /* 0x000fea0003800000 */
.L_x_10752:
[----:B------:R-:W0:Y:S02]  /*7fd0*/  I2F.S16 R0, R24 ;  /* 0x0000001800007306 */ /* 0x000e240000101400 */
[----:B0-----:R-:W-:-:S05]  /*7fe0*/  F2FP.BF16.F32.PACK_AB R0, RZ, R0 ;  /* 0x00000000ff00723e */ /* 0x001fca00000010ff */
[----:B------:R0:W-:Y:S01]  /*7ff0*/  STG.E.U16 desc[UR36][R8.64], R0 ;  /* 0x0000000008007986 */ /* 0x0001e2000c101524 */
[----:B------:R-:W-:Y:S05]  /*8000*/  BRA `(.L_x_10742) ;  /* 0x00000004009c7947 */ /* 0x000fea0003800000 */
.L_x_10749:
        /* <DEDUP_REMOVED lines=10> */
.L_x_10760:
        /* <DEDUP_REMOVED lines=13> */
.L_x_10763:
[----:B------:R-:W-:-:S04]  /*8180*/  SHF.R.U32.HI R0, RZ, 0x14, R3 ;  /* 0x00000014ff007819 */ /* 0x000fc80000011603 */
[----:B------:R-:W-:-:S04]  /*8190*/  LOP3.LUT R0, R0, 0x1, RZ, 0xc0, !PT ;  /* 0x0000000100007812 */ /* 0x000fc800078ec0ff */
[----:B------:R-:W-:-:S04]  /*81a0*/  IADD3 R0, PT, PT, R3, 0x487ffff, R0 ;  /* 0x0487ffff03007810 */ /* 0x000fc80007ffe000 */
[----:B------:R-:W-:-:S04]  /*81b0*/  SHF.R.U32.HI R0, RZ, 0x14, R0 ;  /* 0x00000014ff007819 */ /* 0x000fc80000011600 */
[----:B------:R-:W-:-:S07]  /*81c0*/  LOP3.LUT R0, R0, 0xff, RZ, 0xc0, !PT ;  /* 0x000000ff00007812 */ /* 0x000fce00078ec0ff */
.L_x_10764:
[----:B------:R-:W-:-:S04]  /*81d0*/  SHF.R.U32.HI R3, RZ, 0x18, R3 ;  /* 0x00000018ff037819 */ /* 0x000fc80000011603 */
[----:B------:R-:W-:-:S04]  /*81e0*/  LOP3.LUT R0, R0, 0x80, R3, 0xf8, !PT ;  /* 0x0000008000007812 */ /* 0x000fc800078ef803 */
[----:B------:R-:W-:-:S07]  /*81f0*/  PRMT R4, R0, 0x7610, R4 ;  /* 0x0000761000047816 */ /* 0x000fce0000000004 */
.L_x_10762:
[----:B------:R-:W-:Y:S05]  /*8200*/  BSYNC.RECONVERGENT B0 ;  /* 0x0000000000007941 */ /* 0x000fea0003800200 */
.L_x_10761:
[----:B------:R0:W-:Y:S01]  /*8210*/  STG.E.U8 desc[UR36][R8.64], R4 ;  /* 0x0000000408007986 */ /* 0x0001e2000c101124 */
[----:B------:R-:W-:Y:S05]  /*8220*/  BRA `(.L_x_10742) ;  /* 0x0000000400147947 */ /* 0x000fea0003800000 */
.L_x_10759:
        /* <DEDUP_REMOVED lines=13> */
.L_x_10767:
[----:B------:R-:W-:-:S04]  /*8300*/  SHF.R.U32.HI R0, RZ, 0x15, R3 ;  /* 0x00000015ff007819 */ /* 0x000fc80000011603 */
[----:B------:R-:W-:-:S04]  /*8310*/  LOP3.LUT R0, R0, 0x1, RZ, 0xc0, !PT ;  /* 0x0000000100007812 */ /* 0x000fc800078ec0ff */
[----:B------:R-:W-:-:S04]  /*8320*/  IADD3 R0, PT, PT, R3, 0x88fffff, R0 ;  /* 0x088fffff03007810 */ /* 0x000fc80007ffe000 */
[----:B------:R-:W-:-:S04]  /*8330*/  SHF.R.U32.HI R0, RZ, 0x15, R0 ;  /* 0x00000015ff007819 */ /* 0x000fc80000011600 */
[----:B------:R-:W-:-:S07]  /*8340*/  LOP3.LUT R0, R0, 0xff, RZ, 0xc0, !PT ;  /* 0x000000ff00007812 */ /* 0x000fce00078ec0ff */
.L_x_10768:
[----:B------:R-:W-:-:S04]  /*8350*/  SHF.R.U32.HI R3, RZ, 0x18, R3 ;  /* 0x00000018ff037819 */ /* 0x000fc80000011603 */
[----:B------:R-:W-:-:S04]  /*8360*/  LOP3.LUT R0, R0, 0x80, R3, 0xf8, !PT ;  /* 0x0000008000007812 */ /* 0x000fc800078ef803 */
[----:B------:R-:W-:-:S07]  /*8370*/  PRMT R4, R0, 0x7610, R4 ;  /* 0x0000761000047816 */ /* 0x000fce0000000004 */
.L_x_10766:
[----:B------:R-:W-:Y:S05]  /*8380*/  BSYNC.RECONVERGENT B0 ;  /* 0x0000000000007941 */ /* 0x000fea0003800200 */
.L_x_10765:
[----:B------:R0:W-:Y:S01]  /*8390*/  STG.E.U8 desc[UR36][R8.64], R4 ;  /* 0x0000000408007986 */ /* 0x0001e2000c101124 */
[----:B------:R-:W-:Y:S05]  /*83a0*/  BRA `(.L_x_10742) ;  /* 0x0000000000b47947 */ /* 0x000fea0003800000 */
.L_x_10758:
[----:B------:R-:W-:-:S13]  /*83b0*/  ISETP.NE.AND P0, PT, R0, 0x1c, PT ;  /* 0x0000001c0000780c */ /* 0x000fda0003f05270 */
[----:B------:R-:W-:Y:S05]  /*83c0*/  @!P0 BRA `(.L_x_10769) ;  /* 0x0000000000a48947 */ /* 0x000fea0003800000 */
[----:B------:R-:W-:-:S13]  /*83d0*/  ISETP.NE.AND P0, PT, R0, 0x1d, PT ;  /* 0x0000001d0000780c */ /* 0x000fda0003f05270 */
[----:B------:R-:W-:Y:S05]  /*83e0*/  @!P0 BRA `(.L_x_10770) ;  /* 0x00000000008c8947 */ /* 0x000fea0003800000 */
[----:B------:R-:W-:-:S13]  /*83f0*/  ISETP.NE.AND P0, PT, R0, 0x2c, PT ;  /* 0x0000002c0000780c */ /* 0x000fda0003f05270 */
[----:B------:R-:W-:Y:S05]  /*8400*/  @!P0 BRA `(.L_x_10771) ;  /* 0x0000000000448947 */ /* 0x000fea0003800000 */
.L_x_10741:
        /* <DEDUP_REMOVED lines=16> */
.L_x_10772:
[----:B------:R-:W-:Y:S05]  /*8510*/  BRA `(.L_x_10742) ;  /* 0x0000000000587947 */ /* 0x000fea0003800000 */
.L_x_10771:
        /* <DEDUP_REMOVED lines=16> */
.L_x_10770:
[----:B------:R-:W-:-:S04]  /*8620*/  PRMT R4, R24, 0x9910, RZ ;  /* 0x0000991018047816 */ /* 0x000fc800000000ff */
[----:B------:R-:W-:-:S05]  /*8630*/  SHF.R.S32.HI R5, RZ, 0x1f, R4 ;  /* 0x0000001fff057819 */ /* 0x000fca0000011404 */
[----:B------:R0:W-:Y:S01]  /*8640*/  STG.E.64 desc[UR36][R8.64], R4 ;  /* 0x0000000408007986 */ /* 0x0001e2000c101b24 */
[----:B------:R-:W-:Y:S05]  /*8650*/  BRA `(.L_x_10742) ;  /* 0x0000000000087947 */ /* 0x000fea0003800000 */
.L_x_10769:
[----:B------:R-:W-:-:S05]  /*8660*/  PRMT R3, R24, 0x9910, RZ ;  /* 0x0000991018037816 */ /* 0x000fca00000000ff */
[----:B------:R0:W-:Y:S02]  /*8670*/  STG.E desc[UR36][R8.64], R3 ;  /* 0x0000000308007986 */ /* 0x0001e4000c101924 */
.L_x_10742:
        /* <DEDUP_REMOVED lines=23> */
.L_x_10777:
[----:B------:R4:W-:Y:S01]  /*87f0*/  STG.E.U8 desc[UR36][R8.64], R23 ;  /* 0x0000001708007986 */ /* 0x0009e2000c101124 */
[----:B------:R-:W-:Y:S05]  /*8800*/  BRA `(.L_x_10779) ;  /* 0x0000000c004c7947 */ /* 0x000fea0003800000 */
.L_x_10776:
        /* <DEDUP_REMOVED lines=10> */
.L_x_10781:
[----:B------:R-:W-:-:S05]  /*88b0*/  PRMT R3, R23, 0x9910, RZ ;  /* 0x0000991017037816 */ /* 0x000fca00000000ff */
[----:B------:R2:W-:Y:S01]  /*88c0*/  STG.E desc[UR36][R8.64], R3 ;  /* 0x0000000308007986 */ /* 0x0005e2000c101924 */
[----:B------:R-:W-:Y:S05]  /*88d0*/  BRA `(.L_x_10779) ;  /* 0x0000000c00187947 */ /* 0x000fea0003800000 */
.L_x_10780:
[----:B------:R0:W-:Y:S01]  /*88e0*/  STG.E.U16 desc[UR36][R8.64], R23 ;  /* 0x0000001708007986 */ /* 0x0001e2000c101524 */
[----:B------:R-:W-:Y:S05]  /*88f0*/  BRA `(.L_x_10779) ;  /* 0x0000000c00107947 */ /* 0x000fea0003800000 */
.L_x_10775:
        /* <DEDUP_REMOVED lines=9> */
.L_x_10783:
[----:B------:R-:W0:Y:S02]  /*8990*/  I2F.S16 R0, R23 ;  /* 0x0000001700007306 */ /* 0x000e240000101400 */
[----:B0-----:R-:W-:-:S05]  /*89a0*/  F2FP.F16.F32.PACK_AB R0, RZ, R0 ;  /* 0x00000000ff00723e */ /* 0x001fca00000000ff */
[----:B------:R0:W-:Y:S01]  /*89b0*/  STG.E.U16 desc[UR36][R8.64], R0 ;  /* 0x0000000008007986 */ /* 0x0001e2000c101524 */
[----:B------:R-:W-:Y:S05]  /*89c0*/  BRA `(.L_x_10779) ;  /* 0x0000000800dc7947 */ /* 0x000fea0003800000 */
.L_x_10782:
        /* <DEDUP_REMOVED lines=10> */
.L_x_10785:
[----:B------:R-:W0:Y:S02]  /*8a70*/  I2F.S16 R23, R23 ;  /* 0x0000001700177306 */ /* 0x000e240000101400 */
[----:B0-----:R-:W-:-:S04]  /*8a80*/  F2FP.F16.F32.PACK_AB R3, RZ, R23 ;  /* 0x00000017ff03723e */ /* 0x001fc800000000ff */
[----:B------:R-:W-:-:S05]  /*8a90*/  PRMT R3, R3, 0x5410, RZ ;  /* 0x0000541003037816 */ /* 0x000fca00000000ff */
[----:B------:R0:W-:Y:S01]  /*8aa0*/  STG.E desc[UR36][R8.64], R3 ;  /* 0x0000000308007986 */ /* 0x0001e2000c101924 */
[----:B------:R-:W-:Y:S05]  /*8ab0*/  BRA `(.L_x_10779) ;  /* 0x0000000800a07947 */ /* 0x000fea0003800000 */
.L_x_10784:
[----:B------:R-:W0:Y:S02]  /*8ac0*/  I2F.F64.S16 R4, R23 ;  /* 0x0000001700047312 */ /* 0x000e240000101c00 */
[----:B0-----:R0:W-:Y:S01]  /*8ad0*/  STG.E.64 desc[UR36][R8.64], R4 ;  /* 0x0000000408007986 */ /* 0x0011e2000c101b24 */
[----:B------:R-:W-:Y:S05]  /*8ae0*/  BRA `(.L_x_10779) ;  /* 0x0000000800947947 */ /* 0x000fea0003800000 */
.L_x_10774:
        /* <DEDUP_REMOVED lines=12> */
.L_x_10789:
        /* <DEDUP_REMOVED lines=17> */
.L_x_10792:
[----:B------:R-:W-:-:S04]  /*8cc0*/  SHF.R.U32.HI R3, RZ, 0x18, R23 ;  /* 0x00000018ff037819 */ /* 0x000fc80000011617 */
[----:B------:R-:W-:-:S04]  /*8cd0*/  LOP3.LUT R0, R0, 0x80, R3, 0xf8, !PT ;  /* 0x0000008000007812 */ /* 0x000fc800078ef803 */
[----:B------:R-:W-:-:S07]  /*8ce0*/  PRMT R4, R0, 0x7610, R4 ;  /* 0x0000761000047816 */ /* 0x000fce0000000004 */
.L_x_10791:
[----:B------:R-:W-:Y:S05]  /*8cf0*/  BSYNC.RECONVERGENT B0 ;  /* 0x0000000000007941 */ /* 0x000fea0003800200 */
.L_x_10790:
[----:B------:R0:W-:Y:S01]  /*8d00*/  STG.E.U8 desc[UR36][R8.64], R4 ;  /* 0x0000000408007986 */ /* 0x0001e2000c101124 */
[----:B------:R-:W-:Y:S05]  /*8d10*/  BRA `(.L_x_10779) ;  /* 0x0000000800087947 */ /* 0x000fea0003800000 */
.L_x_10788:
        /* <DEDUP_REMOVED lines=17> */
.L_x_10795:
[----:B------:R-:W-:-:S04]  /*8e30*/  SHF.R.U32.HI R3, RZ, 0x18, R23 ;  /* 0x00000018ff037819 */ /* 0x000fc80000011617 */
[----:B------:R-:W-:-:S04]  /*8e40*/  LOP3.LUT R0, R0, 0x80, R3, 0xf8, !PT ;  /* 0x0000008000007812 */ /* 0x000fc800078ef803 */
[----:B------:R-:W-:-:S07]  /*8e50*/  PRMT R4, R0, 0x7610, R4 ;  /* 0x0000761000047816 */ /* 0x000fce0000000004 */
.L_x_10794:
[----:B------:R-:W-:Y:S05]  /*8e60*/  BSYNC.RECONVERGENT B0 ;  /* 0x0000000000007941 */ /* 0x000fea0003800200 */
.L_x_10793:
[----:B------:R0:W-:Y:S01]  /*8e70*/  STG.E.U8 desc[UR36][R8.64], R4 ;  /* 0x0000000408007986 */ /* 0x0001e2000c101124 */
[----:B------:R-:W-:Y:S05]  /*8e80*/  BRA `(.L_x_10779) ;  /* 0x0000000400ac7947 */ /* 0x000fea0003800000 */
.L_x_10787:
        /* <DEDUP_REMOVED lines=22> */
.L_x_10797:
[----:B------:R-:W-:-:S04]  /*8ff0*/  PRMT R4, R23, 0x9910, RZ ;  /* 0x0000991017047816 */ /* 0x000fc800000000ff */
[----:B------:R-:W-:-:S05]  /*9000*/  SHF.R.S32.HI R5, RZ, 0x1f, R4 ;  /* 0x0000001fff057819 */ /* 0x000fca0000011404 */
[----:B------:R0:W-:Y:S01]  /*9010*/  STG.E.64 desc[UR36][R8.64], R4 ;  /* 0x0000000408007986 */ /* 0x0001e2000c101b24 */
[----:B------:R-:W-:Y:S05]  /*9020*/  BRA `(.L_x_10779) ;  /* 0x0000000400447947 */ /* 0x000fea0003800000 */
.L_x_10796:
[----:B------:R-:W-:-:S05]  /*9030*/  PRMT R3, R23, 0x9910, RZ ;  /* 0x0000991017037816 */ /* 0x000fca00000000ff */
[----:B------:R0:W-:Y:S01]  /*9040*/  STG.E desc[UR36][R8.64], R3 ;  /* 0x0000000308007986 */ /* 0x0001e2000c101924 */
[----:B------:R-:W-:Y:S05]  /*9050*/  BRA `(.L_x_10779) ;  /* 0x0000000400387947 */ /* 0x000fea0003800000 */
.L_x_10786:
        /* <DEDUP_REMOVED lines=11> */
.L_x_10799:
[----:B------:R-:W-:Y:S01]  /*9110*/  CS2R R6, SRZ ;  /* 0x0000000000067805 */ /* 0x000fe2000001ff00 */
[----:B------:R-:W0:Y:S04]  /*9120*/  I2F.F64.S16 R4, R23 ;  /* 0x0000001700047312 */ /* 0x000e280000101c00 */
[----:B0-----:R0:W-:Y:S01]  /*9130*/  STG.E.128 desc[UR36][R8.64], R4 ;  /* 0x0000000408007986 */ /* 0x0011e2000c101d24 */
[----:B------:R-:W-:Y:S05]  /*9140*/  BRA `(.L_x_10779) ;  /* 0x0000000000fc7947 */ /* 0x000fea0003800000 */
.L_x_10798:
[----:B------:R-:W-:-:S13]  /*9150*/  ISETP.NE.AND P0, PT, R0, 0xf, PT ;  /* 0x0000000f0000780c */ /* 0x000fda0003f05270 */
[----:B------:R-:W-:Y:S05]  /*9160*/  @!P0 BRA `(.L_x_10800) ;  /* 0x0000000000e88947 */ /* 0x000fea0003800000 */
[----:B------:R-:W-:-:S13]  /*9170*/  ISETP.NE.AND P0, PT, R0, 0x17, PT ;  /* 0x000000170000780c */ /* 0x000fda0003f05270 */
[----:B------:R-:W-:Y:S05]  /*9180*/  @!P0 BRA `(.L_x_10801) ;  /* 0x0000000000908947 */ /* 0x000fea0003800000 */
[----:B------:R-:W-:-:S13]  /*9190*/  ISETP.NE.AND P0, PT, R0, 0x18, PT ;  /* 0x000000180000780c */ /* 0x000fda0003f05270 */
[----:B------:R-:W-:Y:S05]  /*91a0*/  @!P0 BRA `(.L_x_10802) ;  /* 0x0000000000448947 */ /* 0x000fea0003800000 */
.L_x_10778:
        /* <DEDUP_REMOVED lines=16> */
.L_x_10803:
[----:B------:R-:W-:Y:S05]  /*92b0*/  BRA `(.L_x_10779) ;  /* 0x0000000000a07947 */ /* 0x000fea0003800000 */
.L_x_10802:
        /* <DEDUP_REMOVED lines=13> */
.L_x_10805:
[----:B------:R-:W-:Y:S05]  /*9390*/  BSYNC.RECONVERGENT B0 ;  /* 0x0000000000007941 */ /* 0x000fea0003800200 */
.L_x_10804:
[----:B------:R-:W-:-:S05]  /*93a0*/  LOP3.LUT R3, R0, 0x80, R3, 0xf8, !PT ;  /* 0x0000008000037812 */ /* 0x000fca00078ef803 */
[----:B------:R0:W-:Y:S01]  /*93b0*/  STG.E.U8 desc[UR36][R8.64], R3 ;  /* 0x0000000308007986 */ /* 0x0001e2000c101124 */
[----:B------:R-:W-:Y:S05]  /*93c0*/  BRA `(.L_x_10779) ;  /* 0x00000000005c7947 */ /* 0x000fea0003800000 */
.L_x_10801:
        /* <DEDUP_REMOVED lines=12> */
.L_x_10807:
[----:B------:R-:W-:Y:S01]  /*9490*/  IMAD.MOV.U32 R0, RZ, RZ, 0x7f ;  /* 0x0000007fff007424 */ /* 0x000fe200078e00ff */
[----:B------:R-:W-:-:S04]  /*94a0*/  ISETP.GT.U32.AND P0, PT, R3, 0x7f800000, PT ;  /* 0x7f8000000300780c */ /* 0x000fc80003f04070 */
[----:B------:R-:W-:-:S09]  /*94b0*/  SEL R0, R0, 0x7c, P0 ;  /* 0x0000007c00007807 */ /* 0x000fd20000000000 */
.L_x_10808:
[----:B------:R-:W-:Y:S05]  /*94c0*/  BSYNC.RECONVERGENT B0 ;  /* 0x0000000000007941 */ /* 0x000fea0003800200 */
.L_x_10806:
[----:B------:R-:W-:-:S04]  /*94d0*/  SHF.R.U32.HI R3, RZ, 0x18, R23 ;  /* 0x00000018ff037819 */ /* 0x000fc80000011617 */
[----:B------:R-:W-:-:S05]  /*94e0*/  LOP3.LUT R3, R0, 0x80, R3, 0xf8, !PT ;  /* 0x0000008000037812 */ /* 0x000fca00078ef803 */
[----:B------:R0:W-:Y:S01]  /*94f0*/  STG.E.U8 desc[UR36][R8.64], R3 ;  /* 0x0000000308007986 */ /* 0x0001e2000c101124 */
[----:B------:R-:W-:Y:S05]  /*9500*/  BRA `(.L_x_10779) ;  /* 0x00000000000c7947 */ /* 0x000fea0003800000 */
.L_x_10800:
[----:B------:R-:W0:Y:S02]  /*9510*/  I2F.S16 R0, R23 ;  /* 0x0000001700007306 */ /* 0x000e240000101400 */
[----:B0-----:R-:W-:-:S05]  /*9520*/  F2FP.BF16.F32.PACK_AB R0, RZ, R0 ;  /* 0x00000000ff00723e */ /* 0x001fca00000010ff */
[----:B------:R0:W-:Y:S02]  /*9530*/  STG.E.U16 desc[UR36][R8.64], R0 ;  /* 0x0000000008007986 */ /* 0x0001e4000c101524 */
.L_x_10779:
[----:B------:R-:W-:-:S07]  /*9540*/  VIADD R17, R17, 0x80 ;  /* 0x0000008011117836 */ /* 0x000fce0000000000 */
.L_x_10736:
[----:B------:R-:W-:-:S13]  /*9550*/  ISETP.GE.AND P0, PT, R17, R16, PT ;  /* 0x000000101100720c */ /* 0x000fda0003f06270 */
[----:B------:R-:W-:Y:S05]  /*9560*/  @P0 BREAK.RELIABLE B6 ;  /* 0x0000000000060942 */ /* 0x000fea0003800100 */
[----:B------:R-:W-:Y:S05]  /*9570*/  @P0 BRA `(.L_x_10773) ;  /* 0x0000000c00ac0947 */ /* 0x000fea0003800000 */
[----:B------:R-:W-:Y:S05]  /*9580*/  BSYNC.RELIABLE B6 ;  /* 0x0000000000067941 */ /* 0x000fea0003800100 */
.L_x_10735:
        /* <DEDUP_REMOVED lines=20> */
.L_x_10812:
[----:B------:R0:W-:Y:S01]  /*96d0*/  STG.E.U8 desc[UR36][R8.64], R22 ;  /* 0x0000001608007986 */ /* 0x0001e2000c101124 */
[----:B------:R-:W-:Y:S05]  /*96e0*/  BRA `(.L_x_10814) ;  /* 0x0000000c004c7947 */ /* 0x000fea0003800000 */
.L_x_10811:
        /* <DEDUP_REMOVED lines=10> */
.L_x_10816:
[----:B------:R-:W-:-:S05]  /*9790*/  PRMT R3, R22, 0x9910, RZ ;  /* 0x0000991016037816 */ /* 0x000fca00000000ff */
[----:B------:R0:W-:Y:S01]  /*97a0*/  STG.E desc[UR36][R8.64], R3 ;  /* 0x0000000308007986 */ /* 0x0001e2000c101924 */
[----:B------:R-:W-:Y:S05]  /*97b0*/  BRA `(.L_x_10814) ;  /* 0x0000000c00187947 */ /* 0x000fea0003800000 */
.L_x_10815:
[----:B------:R0:W-:Y:S01]  /*97c0*/  STG.E.U16 desc[UR36][R8.64], R22 ;  /* 0x0000001608007986 */ /* 0x0001e2000c101524 */
[----:B------:R-:W-:Y:S05]  /*97d0*/  BRA `(.L_x_10814) ;  /* 0x0000000c00107947 */ /* 0x000fea0003800000 */
.L_x_10810:
        /* <DEDUP_REMOVED lines=9> */
.L_x_10818:
[----:B------:R-:W0:Y:S02]  /*9870*/  I2F.S16 R0, R22 ;  /* 0x0000001600007306 */ /* 0x000e240000101400 */
[----:B0-----:R-:W-:-:S05]  /*9880*/  F2FP.F16.F32.PACK_AB R0, RZ, R0 ;  /* 0x00000000ff00723e */ /* 0x001fca00000000ff */
[----:B------:R0:W-:Y:S01]  /*9890*/  STG.E.U16 desc[UR36][R8.64], R0 ;  /* 0x0000000008007986 */ /* 0x0001e2000c101524 */
[----:B------:R-:W-:Y:S05]  /*98a0*/  BRA `(.L_x_10814) ;  /* 0x0000000800dc7947 */ /* 0x000fea0003800000 */
.L_x_10817:
        /* <DEDUP_REMOVED lines=10> */
.L_x_10820:
[----:B------:R-:W0:Y:S02]  /*9950*/  I2F.S16 R22, R22 ;  /* 0x0000001600167306 */ /* 0x000e240000101400 */
[----:B0-----:R-:W-:-:S04]  /*9960*/  F2FP.F16.F32.PACK_AB R3, RZ, R22 ;  /* 0x00000016ff03723e */ /* 0x001fc800000000ff */
[----:B------:R-:W-:-:S05]  /*9970*/  PRMT R3, R3, 0x5410, RZ ;  /* 0x0000541003037816 */ /* 0x000fca00000000ff */
[----:B------:R2:W-:Y:S01]  /*9980*/  STG.E desc[UR36][R8.64], R3 ;  /* 0x0000000308007986 */ /* 0x0005e2000c101924 */
[----:B------:R-:W-:Y:S05]  /*9990*/  BRA `(.L_x_10814) ;  /* 0x0000000800a07947 */ /* 0x000fea0003800000 */
.L_x_10819:
[----:B------:R-:W0:Y:S02]  /*99a0*/  I2F.F64.S16 R22, R22 ;  /* 0x0000001600167312 */ /* 0x000e240000101c00 */
[----:B0-----:R4:W-:Y:S01]  /*99b0*/  STG.E.64 desc[UR36][R8.64], R22 ;  /* 0x0000001608007986 */ /* 0x0019e2000c101b24 */
[----:B------:R-:W-:Y:S05]  /*99c0*/  BRA `(.L_x_10814) ;  /* 0x0000000800947947 */ /* 0x000fea0003800000 */
.L_x_10809:
        /* <DEDUP_REMOVED lines=12> */
.L_x_10824:
        /* <DEDUP_REMOVED lines=17> */
.L_x_10827:
[----:B------:R-:W-:-:S04]  /*9ba0*/  SHF.R.U32.HI R3, RZ, 0x18, R5 ;  /* 0x00000018ff037819 */ /* 0x000fc80000011605 */
[----:B------:R-:W-:-:S04]  /*9bb0*/  LOP3.LUT R0, R0, 0x80, R3, 0xf8, !PT ;  /* 0x0000008000007812 */ /* 0x000fc800078ef803 */
[----:B------:R-:W-:-:S07]  /*9bc0*/  PRMT R4, R0, 0x7610, R4 ;  /* 0x0000761000047816 */ /* 0x000fce0000000004 */
.L_x_10826:
[----:B------:R-:W-:Y:S05]  /*9bd0*/  BSYNC.RECONVERGENT B0 ;  /* 0x0000000000007941 */ /* 0x000fea0003800200 */
.L_x_10825:
[----:B------:R0:W-:Y:S01]  /*9be0*/  STG.E.U8 desc[UR36][R8.64], R4 ;  /* 0x0000000408007986 */ /* 0x0001e2000c101124 */
[----:B------:R-:W-:Y:S05]  /*9bf0*/  BRA `(.L_x_10814) ;  /* 0x0000000800087947 */ /* 0x000fea0003800000 */
.L_x_10823:
        /* <DEDUP_REMOVED lines=17> */
.L_x_10830:
[----:B------:R-:W-:-:S04]  /*9d10*/  SHF.R.U32.HI R3, RZ, 0x18, R5 ;  /* 0x00000018ff037819 */ /* 0x000fc80000011605 */
[----:B------:R-:W-:-:S04]  /*9d20*/  LOP3.LUT R0, R0, 0x80, R3, 0xf8, !PT ;  /* 0x0000008000007812 */ /* 0x000fc800078ef803 */
[----:B------:R-:W-:-:S07]  /*9d30*/  PRMT R4, R0, 0x7610, R4 ;  /* 0x0000761000047816 */ /* 0x000fce0000000004 */
.L_x_10829:
[----:B------:R-:W-:Y:S05]  /*9d40*/  BSYNC.RECONVERGENT B0 ;  /* 0x0000000000007941 */ /* 0x000fea0003800200 */
.L_x_10828:
[----:B------:R0:W-:Y:S01]  /*9d50*/  STG.E.U8 desc[UR36][R8.64], R4 ;  /* 0x0000000408007986 */ /* 0x0001e2000c101124 */
[----:B------:R-:W-:Y:S05]  /*9d60*/  BRA `(.L_x_10814) ;  /* 0x0000000400ac7947 */ /* 0x000fea0003800000 */
.L_x_10822:
        /* <DEDUP_REMOVED lines=22> */
.L_x_10832:
[----:B------:R-:W-:-:S04]  /*9ed0*/  PRMT R4, R22, 0x9910, RZ ;  /* 0x0000991016047816 */ /* 0x000fc800000000ff */
[----:B------:R-:W-:-:S05]  /*9ee0*/  SHF.R.S32.HI R5, RZ, 0x1f, R4 ;  /* 0x0000001fff057819 */ /* 0x000fca0000011404 */
[----:B------:R0:W-:Y:S01]  /*9ef0*/  STG.E.64 desc[UR36][R8.64], R4 ;  /* 0x0000000408007986 */ /* 0x0001e2000c101b24 */
[----:B------:R-:W-:Y:S05]  /*9f00*/  BRA `(.L_x_10814) ;  /* 0x0000000400447947 */ /* 0x000fea0003800000 */
.L_x_10831:
[----:B------:R-:W-:-:S05]  /*9f10*/  PRMT R3, R22, 0x9910, RZ ;  /* 0x0000991016037816 */ /* 0x000fca00000000ff */
[----:B------:R0:W-:Y:S01]  /*9f20*/  STG.E desc[UR36][R8.64], R3 ;  /* 0x0000000308007986 */ /* 0x0001e2000c101924 */
[----:B------:R-:W-:Y:S05]  /*9f30*/  BRA `(.L_x_10814) ;  /* 0x0000000400387947 */ /* 0x000fea0003800000 */
.L_x_10821:
        /* <DEDUP_REMOVED lines=11> */
.L_x_10834:
[----:B------:R-:W-:Y:S01]  /*9ff0*/  CS2R R6, SRZ ;  /* 0x0000000000067805 */ /* 0x000fe2000001ff00 */
[----:B------:R-:W0:Y:S04]  /*a000*/  I2F.F64.S16 R4, R22 ;  /* 0x0000001600047312 */ /* 0x000e280000101c00 */
[----:B0-----:R0:W-:Y:S01]  /*a010*/  STG.E.128 desc[UR36][R8.64], R4 ;  /* 0x0000000408007986 */ /* 0x0011e2000c101d24 */
[----:B------:R-:W-:Y:S05]  /*a020*/  BRA `(.L_x_10814) ;  /* 0x0000000000fc7947 */ /* 0x000fea0003800000 */
.L_x_10833:
[----:B------:R-:W-:-:S13]  /*a030*/  ISETP.NE.AND P0, PT, R0, 0xf, PT ;  /* 0x0000000f0000780c */ /* 0x000fda0003f05270 */
[----:B------:R-:W-:Y:S05]  /*a040*/  @!P0 BRA `(.L_x_10835) ;  /* 0x0000000000e88947 */ /* 0x000fea0003800000 */
[----:B------:R-:W-:-:S13]  /*a050*/  ISETP.NE.AND P0, PT, R0, 0x17, PT ;  /* 0x000000170000780c */ /* 0x000fda0003f05270 */
[----:B------:R-:W-:Y:S05]  /*a060*/  @!P0 BRA `(.L_x_10836) ;  /* 0x0000000000908947 */ /* 0x000fea0003800000 */
[----:B------:R-:W-:-:S13]  /*a070*/  ISETP.NE.AND P0, PT, R0, 0x18, PT ;  /* 0x000000180000780c */ /* 0x000fda0003f05270 */
[----:B------:R-:W-:Y:S05]  /*a080*/  @!P0 BRA `(.L_x_10837) ;  /* 0x0000000000448947 */ /* 0x000fea0003800000 */
.L_x_10813:
        /* <DEDUP_REMOVED lines=16> */
.L_x_10838:
[----:B------:R-:W-:Y:S05]  /*a190*/  BRA `(.L_x_10814) ;  /* 0x0000000000a07947 */ /* 0x000fea0003800000 */
.L_x_10837:
        /* <DEDUP_REMOVED lines=13> */
.L_x_10840:
[----:B------:R-:W-:Y:S05]  /*a270*/  BSYNC.RECONVERGENT B0 ;  /* 0x0000000000007941 */ /* 0x000fea0003800200 */
.L_x_10839:
[----:B------:R-:W-:-:S05]  /*a280*/  LOP3.LUT R3, R0, 0x80, R3, 0xf8, !PT ;  /* 0x0000008000037812 */ /* 0x000fca00078ef803 */
[----:B------:R0:W-:Y:S01]  /*a290*/  STG.E.U8 desc[UR36][R8.64], R3 ;  /* 0x0000000308007986 */ /* 0x0001e2000c101124 */
[----:B------:R-:W-:Y:S05]  /*a2a0*/  BRA `(.L_x_10814) ;  /* 0x00000000005c7947 */ /* 0x000fea0003800000 */
.L_x_10836:
        /* <DEDUP_REMOVED lines=12> */
.L_x_10842:
[----:B------:R-:W-:Y:S01]  /*a370*/  IMAD.MOV.U32 R0, RZ, RZ, 0x7f ;  /* 0x0000007fff007424 */ /* 0x000fe200078e00ff */
[----:B------:R-:W-:-:S04]  /*a380*/  ISETP.GT.U32.AND P0, PT, R3, 0x7f800000, PT ;  /* 0x7f8000000300780c */ /* 0x000fc80003f04070 */
[----:B------:R-:W-:-:S09]  /*a390*/  SEL R0, R0, 0x7c, P0 ;  /* 0x0000007c00007807 */ /* 0x000fd20000000000 */
.L_x_10843:
[----:B------:R-:W-:Y:S05]  /*a3a0*/  BSYNC.RECONVERGENT B0 ;  /* 0x0000000000007941 */ /* 0x000fea0003800200 */
.L_x_10841:
[----:B------:R-:W-:-:S04]  /*a3b0*/  SHF.R.U32.HI R3, RZ, 0x18, R5 ;  /* 0x00000018ff037819 */ /* 0x000fc80000011605 */
[----:B------:R-:W-:-:S05]  /*a3c0*/  LOP3.LUT R3, R0, 0x80, R3, 0xf8, !PT ;  /* 0x0000008000037812 */ /* 0x000fca00078ef803 */
[----:B------:R0:W-:Y:S01]  /*a3d0*/  STG.E.U8 desc[UR36][R8.64], R3 ;  /* 0x0000000308007986 */ /* 0x0001e2000c101124 */
[----:B------:R-:W-:Y:S05]  /*a3e0*/  BRA `(.L_x_10814) ;  /* 0x00000000000c7947 */ /* 0x000fea0003800000 */
.L_x_10835:
[----:B------:R-:W0:Y:S02]  /*a3f0*/  I2F.S16 R0, R22 ;  /* 0x0000001600007306 */ /* 0x000e240000101400 */
[----:B0-----:R-:W-:-:S05]  /*a400*/  F2FP.BF16.F32.PACK_AB R0, RZ, R0 ;  /* 0x00000000ff00723e */ /* 0x001fca00000010ff */
[----:B------:R0:W-:Y:S02]  /*a410*/  STG.E.U16 desc[UR36][R8.64], R0 ;  /* 0x0000000008007986 */ /* 0x0001e4000c101524 */
.L_x_10814:
[----:B------:R-:W-:-:S07]  /*a420*/  VIADD R17, R17, 0x80 ;  /* 0x0000008011117836 */ /* 0x000fce0000000000 */
.L_x_10773:
[----:B------:R-:W-:Y:S05]  /*a430*/  BSYNC.RECONVERGENT B7 ;  /* 0x0000000000077941 */ /* 0x000fea0003800200 */
.L_x_10734:
[----:B------:R-:W-:-:S13]  /*a440*/  ISETP.GE.AND P0, PT, R17, R16, PT ;  /* 0x000000101100720c */ /* 0x000fda0003f06270 */
[----:B------:R-:W-:Y:S05]  /*a450*/  @P0 EXIT ;  /* 0x000000000000094d */ /* 0x000fea0003800000 */
[----:B01----:R-:W0:Y:S01]  /*a460*/  LDC.64 R4, c[0x0][0x388] ;  /* 0x0000e200ff047b82 */ /* 0x003e220000000a00 */
[----:B------:R-:W2:Y:S01]  /*a470*/  LDCU UR4, c[0x0][0x3b4] ;  /* 0x00007680ff0477ac */ /* 0x000ea20008000800 */
[----:B------:R-:W-:Y:S01]  /*a480*/  PRMT R0, R18, 0x9910, RZ ;  /* 0x0000991012007816 */ /* 0x000fe200000000ff */
[----:B------:R-:W-:-:S03]  /*a490*/  IMAD R2, R2, 0x200, R17 ;  /* 0x0000020002027824 */ /* 0x000fc600078e0211 */
[----:B------:R-:W-:Y:S01]  /*a4a0*/  ISETP.GT.AND P1, PT, R0, 0x9, PT ;  /* 0x000000090000780c */ /* 0x000fe20003f24270 */
[----:B--23--:R-:W-:-:S05]  /*a4b0*/  IMAD R3, R2, UR4, RZ ;  /* 0x0000000402037c24 */ /* 0x00cfca000f8e02ff */
        /* <DEDUP_REMOVED lines=13> */
.L_x_10847:
[----:B------:R-:W-:Y:S01]  /*a590*/  STG.E.U8 desc[UR36][R2.64], R19 ;  /* 0x0000001302007986 */ /* 0x000fe2000c101124 */
[----:B------:R-:W-:Y:S05]  /*a5a0*/  EXIT ;  /* 0x000000000000794d */ /* 0x000fea0003800000 */
.L_x_10846:
        /* <DEDUP_REMOVED lines=8> */
[----:B------:R-:W-:Y:S01]  /*a630*/  STG.E.64 desc[UR36][R2.64], R4 ;  /* 0x0000000402007986 */ /* 0x000fe2000c101b24 */
[----:B------:R-:W-:Y:S05]  /*a640*/  EXIT ;  /* 0x000000000000794d */ /* 0x000fea0003800000 */
.L_x_10850:
[----:B------:R-:W-:-:S05]  /*a650*/  PRMT R5, R19, 0x9910, RZ ;  /* 0x0000991013057816 */ /* 0x000fca00000000ff */
[----:B------:R-:W-:Y:S01]  /*a660*/  STG.E desc[UR36][R2.64], R5 ;  /* 0x0000000502007986 */ /* 0x000fe2000c101924 */
[----:B------:R-:W-:Y:S05]  /*a670*/  EXIT ;  /* 0x000000000000794d */ /* 0x000fea0003800000 */
.L_x_10849:
[----:B------:R-:W-:Y:S01]  /*a680*/  STG.E.U16 desc[UR36][R2.64], R19 ;  /* 0x0000001302007986 */ /* 0x000fe2000c101524 */
[----:B------:R-:W-:Y:S05]  /*a690*/  EXIT ;  /* 0x000000000000794d */ /* 0x000fea0003800000 */
.L_x_10845:
        /* <DEDUP_REMOVED lines=9> */
.L_x_10852:
[----:B------:R-:W0:Y:S02]  /*a730*/  I2F.S16 R0, R19 ;  /* 0x0000001300007306 */ /* 0x000e240000101400 */
[----:B0-----:R-:W-:-:S05]  /*a740*/  F2FP.F16.F32.PACK_AB R0, RZ, R0 ;  /* 0x00000000ff00723e */ /* 0x001fca00000000ff */
[----:B------:R-:W-:Y:S01]  /*a750*/  STG.E.U16 desc[UR36][R2.64], R0 ;  /* 0x0000000002007986 */ /* 0x000fe2000c101524 */
[----:B------:R-:W-:Y:S05]  /*a760*/  EXIT ;  /* 0x000000000000794d */ /* 0x000fea0003800000 */
.L_x_10851:
        /* <DEDUP_REMOVED lines=10> */
.L_x_10854:
[----:B------:R-:W0:Y:S02]  /*a810*/  I2F.S16 R19, R19 ;  /* 0x0000001300137306 */ /* 0x000e240000101400 */
[----:B0-----:R-:W-:-:S04]  /*a820*/  F2FP.F16.F32.PACK_AB R5, RZ, R19 ;  /* 0x00000013ff05723e */ /* 0x001fc800000000ff */
[----:B------:R-:W-:-:S05]  /*a830*/  PRMT R5, R5, 0x5410, RZ ;  /* 0x0000541005057816 */ /* 0x000fca00000000ff */
[----:B------:R-:W-:Y:S01]  /*a840*/  STG.E desc[UR36][R2.64], R5 ;  /* 0x0000000502007986 */ /* 0x000fe2000c101924 */
[----:B------:R-:W-:Y:S05]  /*a850*/  EXIT ;  /* 0x000000000000794d */ /* 0x000fea0003800000 */
.L_x_10853:
[----:B------:R-:W0:Y:S02]  /*a860*/  I2F.F64.S16 R4, R19 ;  /* 0x0000001300047312 */ /* 0x000e240000101c00 */
[----:B0-----:R-:W-:Y:S01]  /*a870*/  STG.E.64 desc[UR36][R2.64], R4 ;  /* 0x0000000402007986 */ /* 0x001fe2000c101b24 */
[----:B------:R-:W-:Y:S05]  /*a880*/  EXIT ;  /* 0x000000000000794d */ /* 0x000fea0003800000 */
.L_x_10844:
        /* <DEDUP_REMOVED lines=12> */
.L_x_10858:
        /* <DEDUP_REMOVED lines=18> */
.L_x_10861:
[----:B------:R-:W-:-:S04]  /*aa70*/  SHF.R.U32.HI R5, RZ, 0x18, R5 ;  /* 0x00000018ff057819 */ /* 0x000fc80000011605 */
[----:B------:R-:W-:-:S07]  /*aa80*/  LOP3.LUT R0, R0, 0x80, R5, 0xf8, !PT ;  /* 0x0000008000007812 */ /* 0x000fce00078ef805 */
.L_x_10860:
[----:B------:R-:W-:Y:S05]  /*aa90*/  BSYNC.RECONVERGENT B0 ;  /* 0x0000000000007941 */ /* 0x000fea0003800200 */
.L_x_10859:
[----:B------:R-:W-:Y:S01]  /*aaa0*/  STG.E.U8 desc[UR36][R2.64], R0 ;  /* 0x0000000002007986 */ /* 0x000fe2000c101124 */
[----:B------:R-:W-:Y:S05]  /*aab0*/  EXIT ;  /* 0x000000000000794d */ /* 0x000fea0003800000 */
.L_x_10857:
        /* <DEDUP_REMOVED lines=18> */
.L_x_10864:
[----:B------:R-:W-:-:S04]  /*abe0*/  SHF.R.U32.HI R5, RZ, 0x18, R5 ;  /* 0x00000018ff057819 */ /* 0x000fc80000011605 */
[----:B------:R-:W-:-:S07]  /*abf0*/  LOP3.LUT R0, R0, 0x80, R5, 0xf8, !PT ;  /* 0x0000008000007812 */ /* 0x000fce00078ef805 */
.L_x_10863:
[----:B------:R-:W-:Y:S05]  /*ac00*/  BSYNC.RECONVERGENT B0 ;  /* 0x0000000000007941 */ /* 0x000fea0003800200 */
.L_x_10862:
[----:B------:R-:W-:Y:S01]  /*ac10*/  STG.E.U8 desc[UR36][R2.64], R0 ;  /* 0x0000000002007986 */ /* 0x000fe2000c101124 */
[----:B------:R-:W-:Y:S05]  /*ac20*/  EXIT ;  /* 0x000000000000794d */ /* 0x000fea0003800000 */
.L_x_10856:
        /* <DEDUP_REMOVED lines=22> */
.L_x_10866:
[----:B------:R-:W-:-:S04]  /*ad90*/  PRMT R4, R19, 0x9910, RZ ;  /* 0x0000991013047816 */ /* 0x000fc800000000ff */
[----:B------:R-:W-:-:S05]  /*ada0*/  SHF.R.S32.HI R5, RZ, 0x1f, R4 ;  /* 0x0000001fff057819 */ /* 0x000fca0000011404 */
[----:B------:R-:W-:Y:S01]  /*adb0*/  STG.E.64 desc[UR36][R2.64], R4 ;  /* 0x0000000402007986 */ /* 0x000fe2000c101b24 */
[----:B------:R-:W-:Y:S05]  /*adc0*/  EXIT ;  /* 0x000000000000794d */ /* 0x000fea0003800000 */
.L_x_10865:
[----:B------:R-:W-:-:S05]  /*add0*/  PRMT R5, R19, 0x9910, RZ ;  /* 0x0000991013057816 */ /* 0x000fca00000000ff */
[----:B------:R-:W-:Y:S01]  /*ade0*/  STG.E desc[UR36][R2.64], R5 ;  /* 0x0000000502007986 */ /* 0x000fe2000c101924 */
[----:B------:R-:W-:Y:S05]  /*adf0*/  EXIT ;  /* 0x000000000000794d */ /* 0x000fea0003800000 */
.L_x_10855:
        /* <DEDUP_REMOVED lines=9> */
[----:B------:R-:W-:Y:S01]  /*ae90*/  STG.E.U8 desc[UR36][R2.64], R5 ;  /* 0x0000000502007986 */ /* 0x000fe2000c101124 */
[----:B------:R-:W-:Y:S05]  /*aea0*/  EXIT ;  /* 0x000000000000794d */ /* 0x000fea0003800000 */
.L_x_10868:
[----:B------:R-:W-:Y:S01]  /*aeb0*/  CS2R R6, SRZ ;  /* 0x0000000000067805 */ /* 0x000fe2000001ff00 */
[----:B------:R-:W0:Y:S04]  /*aec0*/  I2F.F64.S16 R4, R19 ;  /* 0x0000001300047312 */ /* 0x000e280000101c00 */
[----:B0-----:R-:W-:Y:S01]  /*aed0*/  STG.E.128 desc[UR36][R2.64], R4 ;  /* 0x0000000402007986 */ /* 0x001fe2000c101d24 */
[----:B------:R-:W-:Y:S05]  /*aee0*/  EXIT ;  /* 0x000000000000794d */ /* 0x000fea0003800000 */
.L_x_10867:
[----:B------:R-:W-:-:S13]  /*aef0*/  ISETP.NE.AND P0, PT, R0, 0xf, PT ;  /* 0x0000000f0000780c */ /* 0x000fda0003f05270 */
[----:B------:R-:W-:Y:S05]  /*af00*/  @!P0 BRA `(.L_x_10869) ;  /* 0x0000000000e88947 */ /* 0x000fea0003800000 */
[----:B------:R-:W-:-:S13]  /*af10*/  ISETP.NE.AND P0, PT, R0, 0x17, PT ;  /* 0x000000170000780c */ /* 0x000fda0003f05270 */
[----:B------:R-:W-:Y:S05]  /*af20*/  @!P0 BRA `(.L_x_10870) ;  /* 0x0000000000908947 */ /* 0x000fea0003800000 */
[----:B------:R-:W-:-:S13]  /*af30*/  ISETP.NE.AND P0, PT, R0, 0x18, PT ;  /* 0x000000180000780c */ /* 0x000fda0003f05270 */
[----:B------:R-:W-:Y:S05]  /*af40*/  @!P0 BRA `(.L_x_10871) ;  /* 0x0000000000448947 */ /* 0x000fea0003800000 */
.L_x_10848:
[----:B------:R-:W-:Y:S01]  /*af50*/  MOV R0, 0x0 ;  /* 0x0000000000007802 */ /* 0x000fe20000000f00 */
[----:B------:R-:W0:Y:S01]  /*af60*/  LDCU.64 UR4, c[0x4][0x188] ;  /* 0x01003100ff0477ac */ /* 0x000e220008000a00 */
[----:B----4-:R-:W-:Y:S02]  /*af70*/  IMAD.MOV.U32 R8, RZ, RZ, 0x65 ;  /* 0x00000065ff087424 */ /* 0x010fe400078e00ff */
        /* <DEDUP_REMOVED lines=13> */
.L_x_10872:
[----:B------:R-:W-:Y:S05]  /*b050*/  EXIT ;  /* 0x000000000000794d */ /* 0x000fea0003800000 */
.L_x_10871:
        /* <DEDUP_REMOVED lines=13> */
.L_x_10874:
[----:B------:R-:W-:Y:S05]  /*b130*/  BSYNC.RECONVERGENT B0 ;  /* 0x0000000000007941 */ /* 0x000fea0003800200 */
.L_x_10873:
[----:B------:R-:W-:-:S05]  /*b140*/  LOP3.LUT R5, R0, 0x80, R5, 0xf8, !PT ;  /* 0x0000008000057812 */ /* 0x000fca00078ef805 */
[----:B------:R-:W-:Y:S01]  /*b150*/  STG.E.U8 desc[UR36][R2.64], R5 ;  /* 0x0000000502007986 */ /* 0x000fe2000c101124 */
[----:B------:R-:W-:Y:S05]  /*b160*/  EXIT ;  /* 0x000000000000794d */ /* 0x000fea0003800000 */
.L_x_10870:
        /* <DEDUP_REMOVED lines=12> */
.L_x_10876:
[----:B------:R-:W-:Y:S01]  /*b230*/  IMAD.MOV.U32 R0, RZ, RZ, 0x7f ;  /* 0x0000007fff007424 */ /* 0x000fe200078e00ff */
[----:B------:R-:W-:-:S04]  /*b240*/  ISETP.GT.U32.AND P0, PT, R4, 0x7f800000, PT ;  /* 0x7f8000000400780c */ /* 0x000fc80003f04070 */
[----:B------:R-:W-:-:S09]  /*b250*/  SEL R0, R0, 0x7c, P0 ;  /* 0x0000007c00007807 */ /* 0x000fd20000000000 */
.L_x_10877:
[----:B------:R-:W-:Y:S05]  /*b260*/  BSYNC.RECONVERGENT B0 ;  /* 0x0000000000007941 */ /* 0x000fea0003800200 */
.L_x_10875:
[----:B------:R-:W-:-:S04]  /*b270*/  SHF.R.U32.HI R5, RZ, 0x18, R5 ;  /* 0x00000018ff057819 */ /* 0x000fc80000011605 */
[----:B------:R-:W-:-:S05]  /*b280*/  LOP3.LUT R5, R0, 0x80, R5, 0xf8, !PT ;  /* 0x0000008000057812 */ /* 0x000fca00078ef805 */
[----:B------:R-:W-:Y:S01]  /*b290*/  STG.E.U8 desc[UR36][R2.64], R5 ;  /* 0x0000000502007986 */ /* 0x000fe2000c101124 */
[----:B------:R-:W-:Y:S05]  /*b2a0*/  EXIT ;  /* 0x000000000000794d */ /* 0x000fea0003800000 */
.L_x_10869:
[----:B------:R-:W0:Y:S02]  /*b2b0*/  I2F.S16 R0, R19 ;  /* 0x0000001300007306 */ /* 0x000e240000101400 */
[----:B0-----:R-:W-:-:S05]  /*b2c0*/  F2FP.BF16.F32.PACK_AB R0, RZ, R0 ;  /* 0x00000000ff00723e */ /* 0x001fca00000010ff */
[----:B------:R-:W-:Y:S01]  /*b2d0*/  STG.E.U16 desc[UR36][R2.64], R0 ;  /* 0x0000000002007986 */ /* 0x000fe2000c101524 */
[----:B------:R-:W-:Y:S05]  /*b2e0*/  EXIT ;  /* 0x000000000000794d */ /* 0x000fea0003800000 */
.L_x_10878:
        /* <DEDUP_REMOVED lines=9> */
.L_x_31116:


//--------------------- .text._ZN2at6native18elementwise_kernelILi128ELi4EZNS0_22gpu_kernel_impl_nocastINS0_13BinaryFunctorIsssZZZNS0_21heaviside_kernel_cudaERNS_18TensorIteratorBaseEENKUlvE_clEvENKUlvE3_clEvEUlssE_EEEEvS5_RKT_EUliE_EEviT1_ --------------------------
	.section	.text._ZN2at6native18elementwise_kernelILi128ELi4EZNS0_22gpu_kernel_impl_nocastINS0_13BinaryFunctorIsssZZZNS0_21heaviside_kernel_cudaERNS_18TensorIteratorBaseEENKUlvE_clEvENKUlvE3_clEvEUlssE_EEEEvS5_RKT_EUliE_EEviT1_,"ax",@progbits
	.align	128
        .global         _ZN2at6native18elementwise_kernelILi128ELi4EZNS0_22gpu_kernel_impl_nocastINS0_13BinaryFunctorIsssZZZNS0_21heaviside_kernel_cudaERNS_18TensorIteratorBaseEENKUlvE_clEvENKUlvE3_clEvEUlssE_EEEEvS5_RKT_EUliE_EEviT1_
        .type           _ZN2at6native18elementwise_kernelILi128ELi4EZNS0_22gpu_kernel_impl_nocastINS0_13BinaryFunctorIsssZZZNS0_21heaviside_kernel_cudaERNS_18TensorIteratorBaseEENKUlvE_clEvENKUlvE3_clEvEUlssE_EEEEvS5_RKT_EUliE_EEviT1_,@function
        .size           _ZN2at6native18elementwise_kernelILi128ELi4EZNS0_22gpu_kernel_impl_nocastINS0_13BinaryFunctorIsssZZZNS0_21heaviside_kernel_cudaERNS_18TensorIteratorBaseEENKUlvE_clEvENKUlvE3_clEvEUlssE_EEEEvS5_RKT_EUliE_EEviT1_,(.L_x_31117 - _ZN2at6native18elementwise_kernelILi128ELi4EZNS0_22gpu_kernel_impl_nocastINS0_13BinaryFunctorIsssZZZNS0_21heaviside_kernel_cudaERNS_18TensorIteratorBaseEENKUlvE_clEvENKUlvE3_clEvEUlssE_EEEEvS5_RKT_EUliE_EEviT1_)
        .other          _ZN2at6native18elementwise_kernelILi128ELi4EZNS0_22gpu_kernel_impl_nocastINS0_13BinaryFunctorIsssZZZNS0_21heaviside_kernel_cudaERNS_18TensorIteratorBaseEENKUlvE_clEvENKUlvE3_clEvEUlssE_EEEEvS5_RKT_EUliE_EEviT1_,@"STO_CUDA_ENTRY STV_DEFAULT"
_ZN2at6native18elementwise_kernelILi128ELi4EZNS0_22gpu_kernel_impl_nocastINS0_13BinaryFunctorIsssZZZNS0_21heaviside_kernel_cudaERNS_18TensorIteratorBaseEENKUlvE_clEvENKUlvE3_clEvEUlssE_EEEEvS5_RKT_EUliE_EEviT1_:
.text._ZN2at6native18elementwise_kernelILi128ELi4EZNS0_22gpu_kernel_impl_nocastINS0_13BinaryFunctorIsssZZZNS0_21heaviside_kernel_cudaERNS_18TensorIteratorBaseEENKUlvE_clEvENKUlvE3_clEvEUlssE_EEEEvS5_RKT_EUliE_EEviT1_:
        /* <DEDUP_REMOVED lines=17> */
[----:B-1----:R0:W3:Y:S03]  /*0110*/  LDG.E.U16 R11, desc[UR6][R6.64] ;  /* 0x00000006060b7981 */ /* 0x0020e6000c1e1500 */
[----:B------:R-:W1:Y:S01]  /*0120*/  LDC.64 R8, c[0x0][0x5e8] ;  /* 0x00017a00ff087b82 */ /* 0x000e620000000a00 */
[----:B------:R-:W-:-:S02]  /*0130*/  IADD3 R3, PT, PT, R3, 0x80, RZ ;  /* 0x0000008003037810 */ /* 0x000fc40007ffe0ff */
[C---:B--2---:R-:W-:Y:S02]  /*0140*/  ISETP.NE.AND P1, PT, R4.reuse, RZ, PT ;  /* 0x000000ff0400720c */ /* 0x044fe40003f25270 */
[----:B------:R-:W-:-:S04]  /*0150*/  PRMT R0, R4, 0x9910, RZ ;  /* 0x0000991004007816 */ /* 0x000fc800000000ff */
[----:B------:R-:W-:-:S07]  /*0160*/  ISETP.GT.AND P0, PT, R0, RZ, PT ;  /* 0x000000ff0000720c */ /* 0x000fce0003f04270 */
[----:B---3--:R-:W-:Y:S02]  /*0170*/  @P1 SEL R11, RZ, 0x1, !P0 ;  /* 0x00000001ff0b1807 */ /* 0x008fe40004000000 */
[----:B------:R-:W-:-:S03]  /*0180*/  ISETP.GE.AND P0, PT, R3, UR4, PT ;  /* 0x0000000403007c0c */ /* 0x000fc6000bf06270 */
[----:B-1----:R0:W-:Y:S10]  /*0190*/  STG.E.U16 desc[UR6][R8.64], R11 ;  /* 0x0000000b08007986 */ /* 0x0021f4000c101506 */
[----:B------:R-:W-:Y:S05]  /*01a0*/  @P0 BREAK.RELIABLE B1 ;  /* 0x0000000000010942 */ /* 0x000fea0003800100 */
[----:B------:R-:W-:Y:S05]  /*01b0*/  @P0 BRA `(.L_x_10883) ;  /* 0x0000000000680947 */ /* 0x000fea0003800000 */
[----:B------:R-:W1:Y:S08]  /*01c0*/  LDC.64 R4, c[0x0][0x5f0] ;  /* 0x00017c00ff047b82 */ /* 0x000e700000000a00 */
[----:B0-----:R-:W0:Y:S01]  /*01d0*/  LDC.64 R6, c[0x0][0x5f8] ;  /* 0x00017e00ff067b82 */ /* 0x001e220000000a00 */
[----:B-1----:R-:W2:Y:S04]  /*01e0*/  LDG.E.U16 R4, desc[UR6][R4.64] ;  /* 0x0000000604047981 */ /* 0x002ea8000c1e1500 */
[----:B0-----:R0:W3:Y:S03]  /*01f0*/  LDG.E.U16 R11, desc[UR6][R6.64] ;  /* 0x00000006060b7981 */ /* 0x0010e6000c1e1500 */
[----:B------:R-:W1:Y:S01]  /*0200*/  LDC.64 R8, c[0x0][0x5e8] ;  /* 0x00017a00ff087b82 */ /* 0x000e620000000a00 */
[----:B------:R-:W-:-:S02]  /*0210*/  IADD3 R3, PT, PT, R3, 0x80, RZ ;  /* 0x0000008003037810 */ /* 0x000fc40007ffe0ff */
[C---:B--2---:R-:W-:Y:S02]  /*0220*/  ISETP.NE.AND P1, PT, R4.reuse, RZ, PT ;  /* 0x000000ff0400720c */ /* 0x044fe40003f25270 */
[----:B------:R-:W-:-:S04]  /*0230*/  PRMT R0, R4, 0x9910, RZ ;  /* 0x0000991004007816 */ /* 0x000fc800000000ff */
[----:B------:R-:W-:-:S07]  /*0240*/  ISETP.GT.AND P0, PT, R0, RZ, PT ;  /* 0x000000ff0000720c */ /* 0x000fce0003f04270 */
[----:B---3--:R-:W-:-:S05]  /*0250*/  @P1 SEL R11, RZ, 0x1, !P0 ;  /* 0x00000001ff0b1807 */ /* 0x008fca0004000000 */
[----:B-1----:R0:W-:Y:S02]  /*0260*/  STG.E.U16 desc[UR6][R8.64], R11 ;  /* 0x0000000b08007986 */ /* 0x0021e4000c101506 */
.L_x_10882:
[----:B------:R-:W-:-:S13]  /*0270*/  ISETP.GE.AND P0, PT, R3, UR4, PT ;  /* 0x0000000403007c0c */ /* 0x000fda000bf06270 */
[----:B------:R-:W-:Y:S05]  /*0280*/  @P0 BREAK.RELIABLE B1 ;  /* 0x0000000000010942 */ /* 0x000fea0003800100 */
[----:B------:R-:W-:Y:S05]  /*0290*/  @P0 BRA `(.L_x_10883) ;  /* 0x0000000000300947 */ /* 0x000fea0003800000 */
[----:B------:R-:W-:Y:S05]  /*02a0*/  BSYNC.RELIABLE B1 ;  /* 0x0000000000017941 */ /* 0x000fea0003800100 */
.L_x_10881:
[----:B------:R-:W1:Y:S08]  /*02b0*/  LDC.64 R4, c[0x0][0x5f0] ;  /* 0x00017c00ff047b82 */ /* 0x000e700000000a00 */
[----:B0-----:R-:W0:Y:S01]  /*02c0*/  LDC.64 R6, c[0x0][0x5f8] ;  /* 0x00017e00ff067b82 */ /* 0x001e220000000a00 */
[----:B-1----:R-:W2:Y:S04]  /*02d0*/  LDG.E.U16 R4, desc[UR6][R4.64] ;  /* 0x0000000604047981 */ /* 0x002ea8000c1e1500 */
[----:B0-----:R1:W3:Y:S03]  /*02e0*/  LDG.E.U16 R11, desc[UR6][R6.64] ;  /* 0x00000006060b7981 */ /* 0x0012e6000c1e1500 */
[----:B------:R-:W0:Y:S01]  /*02f0*/  LDC.64 R8, c[0x0][0x5e8] ;  /* 0x00017a00ff087b82 */ /* 0x000e220000000a00 */
[----:B------:R-:W-:-:S02]  /*0300*/  IADD3 R3, PT, PT, R3, 0x80, RZ ;  /* 0x0000008003037810 */ /* 0x000fc40007ffe0ff */
[C---:B--2---:R-:W-:Y:S02]  /*0310*/  ISETP.NE.AND P1, PT, R4.reuse, RZ, PT ;  /* 0x000000ff0400720c */ /* 0x044fe40003f25270 */
[----:B------:R-:W-:-:S04]  /*0320*/  PRMT R0, R4, 0x9910, RZ ;  /* 0x0000991004007816 */ /* 0x000fc800000000ff */
[----:B------:R-:W-:-:S07]  /*0330*/  ISETP.GT.AND P0, PT, R0, RZ, PT ;  /* 0x000000ff0000720c */ /* 0x000fce0003f04270 */
[----:B---3--:R-:W-:-:S05]  /*0340*/  @P1 SEL R11, RZ, 0x1, !P0 ;  /* 0x00000001ff0b1807 */ /* 0x008fca0004000000 */
[----:B0-----:R1:W-:Y:S02]  /*0350*/  STG.E.U16 desc[UR6][R8.64], R11 ;  /* 0x0000000b08007986 */ /* 0x0013e4000c101506 */
.L_x_10883:
[----:B------:R-:W-:Y:S05]  /*0360*/  BSYNC.RECONVERGENT B0 ;  /* 0x0000000000007941 */ /* 0x000fea0003800200 */
.L_x_10880:
        /* <DEDUP_REMOVED lines=8> */
[----:B--2---:R-:W-:-:S02]  /*03f0*/  ISETP.NE.AND P1, PT, R2, RZ, PT ;  /* 0x000000ff0200720c */ /* 0x004fc40003f25270 */
[----:B------:R-:W-:-:S04]  /*0400*/  PRMT R0, R2, 0x9910, RZ ;  /* 0x0000991002007816 */ /* 0x000fc800000000ff */
[----:B------:R-:W-:-:S07]  /*0410*/  ISETP.GT.AND P0, PT, R0, RZ, PT ;  /* 0x000000ff0000720c */ /* 0x000fce0003f04270 */
[----:B---3--:R-:W-:-:S05]  /*0420*/  @P1 SEL R9, RZ, 0x1, !P0 ;  /* 0x00000001ff091807 */ /* 0x008fca0004000000 */
[----:B0-----:R-:W-:Y:S01]  /*0430*/  STG.E.U16 desc[UR6][R6.64], R9 ;  /* 0x0000000906007986 */ /* 0x001fe2000c101506 */
[----:B------:R-:W-:Y:S05]  /*0440*/  EXIT ;  /* 0x000000000000794d */ /* 0x000fea0003800000 */
.L_x_10879:
        /* <DEDUP_REMOVED lines=356> */
.L_x_10887:
[----:B------:R-:W0:Y:S02]  /*1a90*/  LDCU.128 UR8, c[0x0][0x5f0] ;  /* 0x0000be00ff0877ac */ /* 0x000e240008000c00 */
[----:B0-----:R-:W-:-:S04]  /*1aa0*/  IADD3 R6, P0, PT, R6, UR8, RZ ;  /* 0x0000000806067c10 */ /* 0x001fc8000ff1e0ff */
[----:B------:R-:W-:Y:S01]  /*1ab0*/  IADD3.X R7, PT, PT, RZ, UR9, RZ, P0, !PT ;  /* 0x00000009ff077c10 */ /* 0x000fe200087fe4ff */
[----:B------:R-:W0:Y:S04]  /*1ac0*/  LDCU.64 UR8, c[0x0][0x5e8] ;  /* 0x0000bd00ff0877ac */ /* 0x000e280008000a00 */
[----:B------:R-:W2:Y:S01]  /*1ad0*/  LDG.E.U16 R6, desc[UR6][R6.64] ;  /* 0x0000000606067981 */ /* 0x000ea2000c1e1500 */
[----:B------:R-:W-:-:S04]  /*1ae0*/  IADD3 R8, P0, PT, R4, UR10, RZ ;  /* 0x0000000a04087c10 */ /* 0x000fc8000ff1e0ff */
[----:B------:R-:W-:-:S05]  /*1af0*/  IADD3.X R9, PT, PT, RZ, UR11, RZ, P0, !PT ;  /* 0x0000000bff097c10 */ /* 0x000fca00087fe4ff */
[----:B------:R1:W3:Y:S01]  /*1b00*/  LDG.E.U16 R11, desc[UR6][R8.64] ;  /* 0x00000006080b7981 */ /* 0x0002e2000c1e1500 */
[----:B------:R-:W-:Y:S02]  /*1b10*/  IADD3 R3, PT, PT, R3, 0x80, RZ ;  /* 0x0000008003037810 */ /* 0x000fe40007ffe0ff */
[----:B0-----:R-:W-:-:S04]  /*1b20*/  IADD3 R4, P2, PT, R5, UR8, RZ ;  /* 0x0000000805047c10 */ /* 0x001fc8000ff5e0ff */
[----:B------:R-:W-:Y:S02]  /*1b30*/  IADD3.X R5, PT, PT, RZ, UR9, RZ, P2, !PT ;  /* 0x00000009ff057c10 */ /* 0x000fe400097fe4ff */
[C---:B--2---:R-:W-:Y:S02]  /*1b40*/  ISETP.NE.AND P1, PT, R6.reuse, RZ, PT ;  /* 0x000000ff0600720c */ /* 0x044fe40003f25270 */
[----:B------:R-:W-:-:S04]  /*1b50*/  PRMT R10, R6, 0x9910, RZ ;  /* 0x00009910060a7816 */ /* 0x000fc800000000ff */
[----:B------:R-:W-:-:S07]  /*1b60*/  ISETP.GT.AND P0, PT, R10, RZ, PT ;  /* 0x000000ff0a00720c */ /* 0x000fce0003f04270 */
[----:B---3--:R-:W-:Y:S02]  /*1b70*/  @P1 SEL R11, RZ, 0x1, !P0 ;  /* 0x00000001ff0b1807 */ /* 0x008fe40004000000 */
[----:B------:R-:W-:-:S03]  /*1b80*/  ISETP.GE.AND P0, PT, R3, UR4, PT ;  /* 0x0000000403007c0c */ /* 0x000fc6000bf06270 */
[----:B------:R1:W-:Y:S10]  /*1b90*/  STG.E.U16 desc[UR6][R4.64], R11 ;  /* 0x0000000b04007986 */ /* 0x0003f4000c101506 */
[----:B------:R-:W-:Y:S05]  /*1ba0*/  @P0 BREAK.RELIABLE B1 ;  /* 0x0000000000010942 */ /* 0x000fea0003800100 */
[----:B------:R-:W-:Y:S05]  /*1bb0*/  @P0 BRA `(.L_x_10888) ;  /* 0x0000002c00700947 */ /* 0x000fea0003800000 */
        /* <DEDUP_REMOVED lines=348> */
.L_x_10889:
        /* <DEDUP_REMOVED lines=14> */
[----:B---3--:R-:W-:-:S05]  /*3260*/  @P1 SEL R11, RZ, 0x1, !P0 ;  /* 0x00000001ff0b1807 */ /* 0x008fca0004000000 */
[----:B------:R1:W-:Y:S02]  /*3270*/  STG.E.U16 desc[UR6][R4.64], R11 ;  /* 0x0000000b04007986 */ /* 0x0003e4000c101506 */
.L_x_10886:
[----:B------:R-:W-:-:S13]  /*3280*/  ISETP.GE.AND P0, PT, R3, UR4, PT ;  /* 0x0000000403007c0c */ /* 0x000fda000bf06270 */
[----:B------:R-:W-:Y:S05]  /*3290*/  @P0 BREAK.RELIABLE B1 ;  /* 0x0000000000010942 */ /* 0x000fea0003800100 */
[----:B------:R-:W-:Y:S05]  /*32a0*/  @P0 BRA `(.L_x_10888) ;  /* 0x0000001400b40947 */ /* 0x000fea0003800000 */
[----:B------:R-:W-:Y:S05]  /*32b0*/  BSYNC.RELIABLE B1 ;  /* 0x0000000000017941 */ /* 0x000fea0003800100 */
.L_x_10885:
        /* <DEDUP_REMOVED lines=348> */
.L_x_10890:
[----:B------:R-:W0:Y:S02]  /*4880*/  LDCU.128 UR8, c[0x0][0x5f0] ;  /* 0x0000be00ff0877ac */ /* 0x000e240008000c00 */
[----:B0-----:R-:W-:-:S04]  /*4890*/  IADD3 R6, P0, PT, R6, UR8, RZ ;  /* 0x0000000806067c10 */ /* 0x001fc8000ff1e0ff */
[----:B------:R-:W-:Y:S01]  /*48a0*/  IADD3.X R7, PT, PT, RZ, UR9, RZ, P0, !PT ;  /* 0x00000009ff077c10 */ /* 0x000fe200087fe4ff */
[----:B------:R-:W0:Y:S04]  /*48b0*/  LDCU.64 UR8, c[0x0][0x5e8] ;  /* 0x0000bd00ff0877ac */ /* 0x000e280008000a00 */
[----:B------:R-:W2:Y:S01]  /*48c0*/  LDG.E.U16 R6, desc[UR6][R6.64] ;  /* 0x0000000606067981 */ /* 0x000ea2000c1e1500 */
[----:B------:R-:W-:-:S04]  /*48d0*/  IADD3 R8, P0, PT, R4, UR10, RZ ;  /* 0x0000000a04087c10 */ /* 0x000fc8000ff1e0ff */
[----:B------:R-:W-:-:S05]  /*48e0*/  IADD3.X R9, PT, PT, RZ, UR11, RZ, P0, !PT ;  /* 0x0000000bff097c10 */ /* 0x000fca00087fe4ff */
[----:B------:R3:W4:Y:S01]  /*48f0*/  LDG.E.U16 R11, desc[UR6][R8.64] ;  /* 0x00000006080b7981 */ /* 0x000722000c1e1500 */
[----:B------:R-:W-:Y:S02]  /*4900*/  IADD3 R3, PT, PT, R3, 0x80, RZ ;  /* 0x0000008003037810 */ /* 0x000fe40007ffe0ff */
[----:B0-----:R-:W-:-:S04]  /*4910*/  IADD3 R4, P2, PT, R5, UR8, RZ ;  /* 0x0000000805047c10 */ /* 0x001fc8000ff5e0ff */
[----:B------:R-:W-:Y:S02]  /*4920*/  IADD3.X R5, PT, PT, RZ, UR9, RZ, P2, !PT ;  /* 0x00000009ff057c10 */ /* 0x000fe400097fe4ff */
[C---:B--2---:R-:W-:Y:S02]  /*4930*/  ISETP.NE.AND P1, PT, R6.reuse, RZ, PT ;  /* 0x000000ff0600720c */ /* 0x044fe40003f25270 */
[----:B------:R-:W-:-:S04]  /*4940*/  PRMT R10, R6, 0x9910, RZ ;  /* 0x00009910060a7816 */ /* 0x000fc800000000ff */
[----:B------:R-:W-:-:S07]  /*4950*/  ISETP.GT.AND P0, PT, R10, RZ, PT ;  /* 0x000000ff0a00720c */ /* 0x000fce0003f04270 */
[----:B----4-:R-:W-:-:S05]  /*4960*/  @P1 SEL R11, RZ, 0x1, !P0 ;  /* 0x00000001ff0b1807 */ /* 0x010fca0004000000 */
[----:B------:R3:W-:Y:S02]  /*4970*/  STG.E.U16 desc[UR6][R4.64], R11 ;  /* 0x0000000b04007986 */ /* 0x0007e4000c101506 */
.L_x_10888:
[----:B------:R-:W-:Y:S05]  /*4980*/  BSYNC.RECONVERGENT B0 ;  /* 0x0000000000007941 */ /* 0x000fea0003800200 */
.L_x_10884:
[----:B------:R-:W-:Y:S05]  /*4990*/  WARPSYNC.ALL ;  /* 0x0000000000007948 */ /* 0x000fea0003800000 */
[----:B------:R-:W-:-:S13]  /*49a0*/  ISETP.GE.AND P0, PT, R3, UR4, PT ;  /* 0x0000000403007c0c */ /* 0x000fda000bf06270 */
[----:B------:R-:W-:Y:S05]  /*49b0*/  @P0 EXIT ;  /* 0x000000000000094d */ /* 0x000fea0003800000 */
[----:B------:R-:W0:Y:S01]  /*49c0*/  LDCU.64 UR4, c[0x0][0x390] ;  /* 0x00007200ff0477ac */ /* 0x000e220008000a00 */
[----:B-1-3--:R-:W-:Y:S01]  /*49d0*/  HFMA2 R4, -RZ, RZ, 0, 0 ;  /* 0x00000000ff047431 */ /* 0x00afe200000001ff */
        /* <DEDUP_REMOVED lines=346> */
.L_x_10891:
        /* <DEDUP_REMOVED lines=10> */
[C---:B--2---:R-:W-:Y:S02]  /*6020*/  ISETP.NE.AND P1, PT, R4.reuse, RZ, PT ;  /* 0x000000ff0400720c */ /* 0x044fe40003f25270 */
[----:B------:R-:W-:-:S04]  /*6030*/  PRMT R0, R4, 0x9910, RZ ;  /* 0x0000991004007816 */ /* 0x000fc800000000ff */
[----:B------:R-:W-:-:S07]  /*6040*/  ISETP.GT.AND P0, PT, R0, RZ, PT ;  /* 0x000000ff0000720c */ /* 0x000fce0003f04270 */
[----:B---3--:R-:W-:-:S05]  /*6050*/  @P1 SEL R9, RZ, 0x1, !P0 ;  /* 0x00000001ff091807 */ /* 0x008fca0004000000 */
[----:B------:R-:W-:Y:S01]  /*6060*/  STG.E.U16 desc[UR6][R2.64], R9 ;  /* 0x0000000902007986 */ /* 0x000fe2000c101506 */
[----:B------:R-:W-:Y:S05]  /*6070*/  EXIT ;  /* 0x000000000000794d */ /* 0x000fea0003800000 */
.L_x_10892:
        /* <DEDUP_REMOVED lines=16> */
.L_x_31117:


//--------------------- .text._ZN2at6native27unrolled_elementwise_kernelINS0_13BinaryFunctorIsssZZZNS0_21heaviside_kernel_cudaERNS_18TensorIteratorBaseEENKUlvE_clEvENKUlvE3_clEvEUlssE_EESt5arrayIPcLm3EELi4E23TrivialOffsetCalculatorILi2EjESC_ILi1EjENS0_6memory15LoadWithoutCastENSF_16StoreWithoutCastEEEviT_T0_T2_T3_T4_T5_ --------------------------
	.section	.text._ZN2at6native27unrolled_elementwise_kernelINS0_13BinaryFunctorIsssZZZNS0_21heaviside_kernel_cudaERNS_18TensorIteratorBaseEENKUlvE_clEvENKUlvE3_clEvEUlssE_EESt5arrayIPcLm3EELi4E23TrivialOffsetCalculatorILi2EjESC_ILi1EjENS0_6memory15LoadWithoutCastENSF_16StoreWithoutCastEEEviT_T0_T2_T3_T4_T5_,"ax",@progbits
	.align	128
        .global         _ZN2at6native27unrolled_elementwise_kernelINS0_13BinaryFunctorIsssZZZNS0_21heaviside_kernel_cudaERNS_18TensorIteratorBaseEENKUlvE_clEvENKUlvE3_clEvEUlssE_EESt5arrayIPcLm3EELi4E23TrivialOffsetCalculatorILi2EjESC_ILi1EjENS0_6memory15LoadWithoutCastENSF_16StoreWithoutCastEEEviT_T0_T2_T3_T4_T5_
        .type           _ZN2at6native27unrolled_elementwise_kernelINS0_13BinaryFunctorIsssZZZNS0_21heaviside_kernel_cudaERNS_18TensorIteratorBaseEENKUlvE_clEvENKUlvE3_clEvEUlssE_EESt5arrayIPcLm3EELi4E23TrivialOffsetCalculatorILi2EjESC_ILi1EjENS0_6memory15LoadWithoutCastENSF_16StoreWithoutCastEEEviT_T0_T2_T3_T4_T5_,@function
        .size           _ZN2at6native27unrolled_elementwise_kernelINS0_13BinaryFunctorIsssZZZNS0_21heaviside_kernel_cudaERNS_18TensorIteratorBaseEENKUlvE_clEvENKUlvE3_clEvEUlssE_EESt5arrayIPcLm3EELi4E23TrivialOffsetCalculatorILi2EjESC_ILi1EjENS0_6memory15LoadWithoutCastENSF_16StoreWithoutCastEEEviT_T0_T2_T3_T4_T5_,(.L_x_31118 - _ZN2at6native27unrolled_elementwise_kernelINS0_13BinaryFunctorIsssZZZNS0_21heaviside_kernel_cudaERNS_18TensorIteratorBaseEENKUlvE_clEvENKUlvE3_clEvEUlssE_EESt5arrayIPcLm3EELi4E23TrivialOffsetCalculatorILi2EjESC_ILi1EjENS0_6memory15LoadWithoutCastENSF_16StoreWithoutCastEEEviT_T0_T2_T3_T4_T5_)
        .other          _ZN2at6native27unrolled_elementwise_kernelINS0_13BinaryFunctorIsssZZZNS0_21heaviside_kernel_cudaERNS_18TensorIteratorBaseEENKUlvE_clEvENKUlvE3_clEvEUlssE_EESt5arrayIPcLm3EELi4E23TrivialOffsetCalculatorILi2EjESC_ILi1EjENS0_6memory15LoadWithoutCastENSF_16StoreWithoutCastEEEviT_T0_T2_T3_T4_T5_,@"STO_CUDA_ENTRY STV_DEFAULT"
_ZN2at6native27unrolled_elementwise_kernelINS0_13BinaryFunctorIsssZZZNS0_21heaviside_kernel_cudaERNS_18TensorIteratorBaseEENKUlvE_clEvENKUlvE3_clEvEUlssE_EESt5arrayIPcLm3EELi4E23TrivialOffsetCalculatorILi2EjESC_ILi1EjENS0_6memory15LoadWithoutCastENSF_16StoreWithoutCastEEEviT_T0_T2_T3_T4_T5_:
.text._ZN2at6native27unrolled_elementwise_kernelINS0_13BinaryFunctorIsssZZZNS0_21heaviside_kernel_cudaERNS_18TensorIteratorBaseEENKUlvE_clEvENKUlvE3_clEvEUlssE_EESt5arrayIPcLm3EELi4E23TrivialOffsetCalculatorILi2EjESC_ILi1EjENS0_6memory15LoadWithoutCastENSF_16StoreWithoutCastEEEviT_T0_T2_T3_T4_T5_:
[----:B------:R-:W-:Y:S01]  /*0000*/  LDC R1, c[0x0][0x37c] ;  /* 0x0000df00ff017b82 */ /* 0x000fe20000000800 */
[----:B------:R-:W0:Y:S07]  /*0010*/  S2R R3, SR_CTAID.X ;  /* 0x0000000000037919 */ /* 0x000e2e0000002500 */
[----:B------:R-:W0:Y:S01]  /*0020*/  LDC R4, c[0x0][0x380] ;  /* 0x0000e000ff047b82 */ /* 0x000e220000000800 */
[----:B------:R-:W1:Y:S01]  /*0030*/  LDCU.64 UR4, c[0x0][0x358] ;  /* 0x00006b00ff0477ac */ /* 0x000e620008000a00 */
[----:B------:R-:W-:Y:S01]  /*0040*/  PRMT R5, RZ, 0x7610, R5 ;  /* 0x00007610ff057816 */ /* 0x000fe20000000005 */
        /* <DEDUP_REMOVED lines=14> */
[----:B------:R-:W-:Y:S01]  /*0130*/  PRMT R2, RZ, 0x7610, R2 ;  /* 0x00007610ff027816 */ /* 0x000fe20000000002 */
[----:B------:R-:W3:Y:S03]  /*0140*/  LDC.64 R14, c[0x0][0x398] ;  /* 0x0000e600ff0e7b82 */ /* 0x000ee60000000a00 */
[----:B-1----:R-:W3:Y:S05]  /*0150*/  @!P0 LDG.E.U16 R5, desc[UR4][R28.64] ;  /* 0x000000041c058981 */ /* 0x002eea000c1e1500 */
[----:B------:R-:W1:Y:S02]  /*0160*/  LDC.64 R16, c[0x0][0x398] ;  /* 0x0000e600ff107b82 */ /* 0x000e640000000a00 */
[----:B------:R-:W-:-:S02]  /*0170*/  @!P1 IMAD R25, R3, 0x200, R7 ;  /* 0x0000020003199824 */ /* 0x000fc400078e0207 */
[----:B------:R-:W-:-:S05]  /*0180*/  @!P1 VIADD R7, R7, 0x80 ;  /* 0x0000008007079836 */ /* 0x000fca0000000000 */
[----:B------:R-:W-:-:S13]  /*0190*/  ISETP.GE.AND P3, PT, R7, R4, PT ;  /* 0x000000040700720c */ /* 0x000fda0003f66270 */
[----:B------:R-:W-:Y:S02]  /*01a0*/  @!P3 IMAD R23, R3, 0x200, R7 ;  /* 0x000002000317b824 */ /* 0x000fe400078e0207 */
[----:B------:R-:W-:-:S05]  /*01b0*/  @!P3 VIADD R7, R7, 0x80 ;  /* 0x000000800707b836 */ /* 0x000fca0000000000 */
[----:B------:R-:W-:Y:S01]  /*01c0*/  ISETP.GE.AND P2, PT, R7, R4, PT ;  /* 0x000000040700720c */ /* 0x000fe20003f46270 */
[----:B----4-:R-:W-:Y:S01]  /*01d0*/  @!P1 IMAD.WIDE.U32 R20, R25, 0x2, R20 ;  /* 0x0000000219149825 */ /* 0x010fe200078e0014 */
[----:B------:R-:W-:Y:S02]  /*01e0*/  PRMT R0, RZ, 0x7610, R0 ;  /* 0x00007610ff007816 */ /* 0x000fe40000000000 */
[----:B------:R-:W-:Y:S01]  /*01f0*/  PRMT R22, RZ, 0x7610, R22 ;  /* 0x00007610ff167816 */ /* 0x000fe20000000016 */
[----:B-----5:R-:W-:Y:S01]  /*0200*/  @!P3 IMAD.WIDE.U32 R8, R23, 0x2, R8 ;  /* 0x000000021708b825 */ /* 0x020fe200078e0008 */
[----:B------:R-:W4:Y:S01]  /*0210*/  @!P1 LDG.E.U16 R2, desc[UR4][R20.64] ;  /* 0x0000000414029981 */ /* 0x000f22000c1e1500 */
[----:B------:R-:W-:-:S03]  /*0220*/  PRMT R24, RZ, 0x7610, R24 ;  /* 0x00007610ff187816 */ /* 0x000fc60000000018 */
[----:B------:R-:W5:Y:S03]  /*0230*/  @!P3 LDG.E.U16 R0, desc[UR4][R8.64] ;  /* 0x000000040800b981 */ /* 0x000f66000c1e1500 */
[----:B------:R-:W-:-:S04]  /*0240*/  @!P2 IMAD R7, R3, 0x200, R7 ;  /* 0x000002000307a824 */ /* 0x000fc800078e0207 */
[----:B0-----:R-:W-:-:S05]  /*0250*/  @!P2 IMAD.WIDE.U32 R10, R7, 0x2, R10 ;  /* 0x00000002070aa825 */ /* 0x001fca00078e000a */
[----:B------:R-:W5:Y:S01]  /*0260*/  @!P2 LDG.E.U16 R22, desc[UR4][R10.64] ;  /* 0x000000040a16a981 */ /* 0x000f62000c1e1500 */
[----:B--2---:R-:W-:-:S05]  /*0270*/  @!P0 IMAD.WIDE.U32 R12, R27, 0x2, R12 ;  /* 0x000000021b0c8825 */ /* 0x004fca00078e000c */
[----:B------:R0:W2:Y:S01]  /*0280*/  @!P0 LDG.E.U16 R24, desc[UR4][R12.64] ;  /* 0x000000040c188981 */ /* 0x0000a2000c1e1500 */
[--C-:B------:R-:W-:Y:S01]  /*0290*/  @!P2 IMAD.WIDE.U32 R26, R7, 0x2, R18.reuse ;  /* 0x00000002071aa825 */ /* 0x100fe200078e0012 */
[----:B------:R-:W-:Y:S02]  /*02a0*/  PRMT R19, RZ, 0x7610, R19 ;  /* 0x00007610ff137816 */ /* 0x000fe40000000013 */
[----:B------:R-:W-:Y:S01]  /*02b0*/  PRMT R18, RZ, 0x7610, R18 ;  /* 0x00007610ff127816 */ /* 0x000fe20000000012 */
[----:B---3--:R-:W-:Y:S01]  /*02c0*/  @!P1 IMAD.WIDE.U32 R14, R25, 0x2, R14 ;  /* 0x00000002190e9825 */ /* 0x008fe200078e000e */
[----:B------:R-:W-:-:S03]  /*02d0*/  PRMT R7, RZ, 0x7610, R7 ;  /* 0x00007610ff077816 */ /* 0x000fc60000000007 */
[----:B-1----:R-:W-:Y:S01]  /*02e0*/  @!P3 IMAD.WIDE.U32 R16, R23, 0x2, R16 ;  /* 0x000000021710b825 */ /* 0x002fe200078e0010 */
[----:B------:R0:W3:Y:S04]  /*02f0*/  @!P1 LDG.E.U16 R19, desc[UR4][R14.64] ;  /* 0x000000040e139981 */ /* 0x0000e8000c1e1500 */
[----:B------:R0:W3:Y:S04]  /*0300*/  @!P3 LDG.E.U16 R18, desc[UR4][R16.64] ;  /* 0x000000041012b981 */ /* 0x0000e8000c1e1500 */
[----:B------:R0:W3:Y:S01]  /*0310*/  @!P2 LDG.E.U16 R7, desc[UR4][R26.64] ;  /* 0x000000041a07a981 */ /* 0x0000e2000c1e1500 */
[----:B------:R-:W-:Y:S04]  /*0320*/  BSSY.RECONVERGENT B0, `(.L_x_10893) ;  /* 0x000002b000007945 */ /* 0x000fe80003800200 */
[----:B------:R-:W-:Y:S01]  /*0330*/  BSSY.RELIABLE B1, `(.L_x_10894) ;  /* 0x0000023000017945 */ /* 0x000fe20003800100 */
[----:B------:R-:W-:-:S04]  /*0340*/  PRMT R5, R5, 0x9910, RZ ;  /* 0x0000991005057816 */ /* 0x000fc800000000ff */
[C---:B------:R-:W-:Y:S02]  /*0350*/  ISETP.NE.AND P6, PT, R5.reuse, RZ, PT ;  /* 0x000000ff0500720c */ /* 0x040fe40003fc5270 */
[----:B------:R-:W-:Y:S02]  /*0360*/  ISETP.GT.AND P5, PT, R5, RZ, PT ;  /* 0x000000ff0500720c */ /* 0x000fe40003fa4270 */
[----:B----4-:R-:W-:Y:S02]  /*0370*/  PRMT R2, R2, 0x9910, RZ ;  /* 0x0000991002027816 */ /* 0x010fe400000000ff */
[----:B-----5:R-:W-:-:S03]  /*0380*/  PRMT R8, R0, 0x9910, RZ ;  /* 0x0000991000087816 */ /* 0x020fc600000000ff */
[----:B------:R-:W-:Y:S02]  /*0390*/  IMAD.MOV.U32 R0, RZ, RZ, R2 ;  /* 0x000000ffff007224 */ /* 0x000fe400078e0002 */
[----:B------:R-:W-:Y:S01]  /*03a0*/  IMAD.MOV.U32 R2, RZ, RZ, R8 ;  /* 0x000000ffff027224 */ /* 0x000fe200078e0008 */
[----:B------:R-:W-:-:S05]  /*03b0*/  PRMT R22, R22, 0x9910, RZ ;  /* 0x0000991016167816 */ /* 0x000fca00000000ff */
[----:B------:R-:W-:Y:S01]  /*03c0*/  IMAD.MOV.U32 R8, RZ, RZ, R22 ;  /* 0x000000ffff087224 */ /* 0x000fe200078e0016 */
[----:B--2---:R-:W-:Y:S02]  /*03d0*/  @P6 SEL R24, RZ, 0x1, !P5 ;  /* 0x00000001ff186807 */ /* 0x004fe40006800000 */
[----:B------:R-:W-:Y:S02]  /*03e0*/  ISETP.GE.AND P6, PT, R6, R4, PT ;  /* 0x000000040600720c */ /* 0x000fe40003fc6270 */
[----:B------:R-:W-:Y:S02]  /*03f0*/  ISETP.NE.AND P0, PT, R0, RZ, PT ;  /* 0x000000ff0000720c */ /* 0x000fe40003f05270 */
[----:B------:R-:W-:Y:S02]  /*0400*/  ISETP.NE.AND P1, PT, R2, RZ, PT ;  /* 0x000000ff0200720c */ /* 0x000fe40003f25270 */
[----:B------:R-:W-:Y:S02]  /*0410*/  ISETP.NE.AND P2, PT, R8, RZ, PT ;  /* 0x000000ff0800720c */ /* 0x000fe40003f45270 */
[----:B------:R-:W-:-:S02]  /*0420*/  ISETP.GT.AND P3, PT, R0, RZ, PT ;  /* 0x000000ff0000720c */ /* 0x000fc40003f64270 */
[----:B------:R-:W-:Y:S02]  /*0430*/  ISETP.GT.AND P4, PT, R2, RZ, PT ;  /* 0x000000ff0200720c */ /* 0x000fe40003f84270 */
[----:B------:R-:W-:-:S03]  /*0440*/  ISETP.GT.AND P5, PT, R8, RZ, PT ;  /* 0x000000ff0800720c */ /* 0x000fc60003fa4270 */
[----:B---3--:R-:W-:Y:S02]  /*0450*/  @P0 SEL R19, RZ, 0x1, !P3 ;  /* 0x00000001ff130807 */ /* 0x008fe40005800000 */
[----:B------:R-:W-:Y:S02]  /*0460*/  @P1 SEL R18, RZ, 0x1, !P4 ;  /* 0x00000001ff121807 */ /* 0x000fe40006000000 */
[----:B------:R-:W-:Y:S01]  /*0470*/  @P2 SEL R7, RZ, 0x1, !P5 ;  /* 0x00000001ff072807 */ /* 0x000fe20006800000 */
[----:B0-----:R-:W-:Y:S06]  /*0480*/  @P6 BRA `(.L_x_10895) ;  /* 0x0000000000346947 */ /* 0x001fec0003800000 */
[----:B------:R-:W0:Y:S01]  /*0490*/  LDC.64 R8, c[0x0][0x388] ;  /* 0x0000e200ff087b82 */ /* 0x000e220000000a00 */
[----:B------:R-:W-:Y:S02]  /*04a0*/  IMAD R5, R3, 0x200, R6 ;  /* 0x0000020003057824 */ /* 0x000fe400078e0206 */
[----:B------:R-:W-:-:S05]  /*04b0*/  VIADD R6, R6, 0x80 ;  /* 0x0000008006067836 */ /* 0x000fca0000000000 */
[----:B------:R-:W-:-:S13]  /*04c0*/  ISETP.GE.AND P0, PT, R6, R4, PT ;  /* 0x000000040600720c */ /* 0x000fda0003f06270 */
[----:B------:R-:W-:Y:S05]  /*04d0*/  @P0 BREAK.RELIABLE B1 ;  /* 0x0000000000010942 */ /* 0x000fea0003800100 */
[----:B0-----:R-:W-:-:S05]  /*04e0*/  IMAD.WIDE.U32 R8, R5, 0x2, R8 ;  /* 0x0000000205087825 */ /* 0x001fca00078e0008 */
[----:B------:R0:W-:Y:S01]  /*04f0*/  STG.E.U16 desc[UR4][R8.64], R24 ;  /* 0x0000001808007986 */ /* 0x0001e2000c101504 */
[----:B------:R-:W-:Y:S05]  /*0500*/  @P0 BRA `(.L_x_10896) ;  /* 0x0000000000300947 */ /* 0x000fea0003800000 */
[----:B0-----:R-:W0:Y:S01]  /*0510*/  LDC.64 R8, c[0x0][0x388] ;  /* 0x0000e200ff087b82 */ /* 0x001e220000000a00 */
[----:B------:R-:W-:Y:S02]  /*0520*/  IMAD R5, R3, 0x200, R6 ;  /* 0x0000020003057824 */ /* 0x000fe400078e0206 */
[----:B------:R-:W-:Y:S02]  /*0530*/  VIADD R6, R6, 0x80 ;  /* 0x0000008006067836 */ /* 0x000fe40000000000 */
[----:B0-----:R-:W-:-:S05]  /*0540*/  IMAD.WIDE.U32 R8, R5, 0x2, R8 ;  /* 0x0000000205087825 */ /* 0x001fca00078e0008 */
[----:B------:R0:W-:Y:S02]  /*0550*/  STG.E.U16 desc[UR4][R8.64], R19 ;  /* 0x0000001308007986 */ /* 0x0001e4000c101504 */
.L_x_10895:
[----:B------:R-:W-:Y:S05]  /*0560*/  BSYNC.RELIABLE B1 ;  /* 0x0000000000017941 */ /* 0x000fea0003800100 */
.L_x_10894:
[----:B------:R-:W-:-:S13]  /*0570*/  ISETP.GE.AND P0, PT, R6, R4, PT ;  /* 0x000000040600720c */ /* 0x000fda0003f06270 */
[----:B0-----:R-:W0:Y:S01]  /*0580*/  @!P0 LDC.64 R8, c[0x0][0x388] ;  /* 0x0000e200ff088b82 */ /* 0x001e220000000a00 */
[----:B------:R-:W-:Y:S02]  /*0590*/  @!P0 IMAD R5, R3, 0x200, R6 ;  /* 0x0000020003058824 */ /* 0x000fe400078e0206 */
[----:B------:R-:W-:Y:S02]  /*05a0*/  @!P0 VIADD R6, R6, 0x80 ;  /* 0x0000008006068836 */ /* 0x000fe40000000000 */
[----:B0-----:R-:W-:-:S05]  /*05b0*/  @!P0 IMAD.WIDE.U32 R8, R5, 0x2, R8 ;  /* 0x0000000205088825 */ /* 0x001fca00078e0008 */
[----:B------:R1:W-:Y:S02]  /*05c0*/  @!P0 STG.E.U16 desc[UR4][R8.64], R18 ;  /* 0x0000001208008986 */ /* 0x0003e4000c101504 */
.L_x_10896:
[----:B------:R-:W-:Y:S05]  /*05d0*/  BSYNC.RECONVERGENT B0 ;  /* 0x0000000000007941 */ /* 0x000fea0003800200 */
.L_x_10893:
[----:B------:R-:W-:Y:S05]  /*05e0*/  WARPSYNC.ALL ;  /* 0x0000000000007948 */ /* 0x000fea0003800000 */
[----:B------:R-:W-:-:S13]  /*05f0*/  ISETP.GE.AND P0, PT, R6, R4, PT ;  /* 0x000000040600720c */ /* 0x000fda0003f06270 */
[----:B------:R-:W-:Y:S05]  /*0600*/  @P0 EXIT ;  /* 0x000000000000094d */ /* 0x000fea0003800000 */
[----:B------:R-:W2:Y:S01]  /*0610*/  LDC.64 R4, c[0x0][0x388] ;  /* 0x0000e200ff047b82 */ /* 0x000ea20000000a00 */
[----:B------:R-:W-:-:S04]  /*0620*/  IMAD R3, R3, 0x200, R6 ;  /* 0x0000020003037824 */ /* 0x000fc800078e0206 */
[----:B--2---:R-:W-:-:S05]  /*0630*/  IMAD.WIDE.U32 R2, R3, 0x2, R4 ;  /* 0x0000000203027825 */ /* 0x004fca00078e0004 */
[----:B------:R-:W-:Y:S01]  /*0640*/  STG.E.U16 desc[UR4][R2.64], R7 ;  /* 0x0000000702007986 */ /* 0x000fe2000c101504 */
[----:B------:R-:W-:Y:S05]  /*0650*/  EXIT ;  /* 0x000000000000794d */ /* 0x000fea0003800000 */
.L_x_10897:
        /* <DEDUP_REMOVED lines=10> */
.L_x_31118:


//--------------------- .text._ZN2at6native29vectorized_elementwise_kernelILi2ENS0_13BinaryFunctorIsssZZZNS0_21heaviside_kernel_cudaERNS_18TensorIteratorBaseEENKUlvE_clEvENKUlvE3_clEvEUlssE_EESt5arrayIPcLm3EEEEviT0_T1_ --------------------------
	.section	.text._ZN2at6native29vectorized_elementwise_kernelILi2ENS0_13BinaryFunctorIsssZZZNS0_21heaviside_kernel_cudaERNS_18TensorIteratorBaseEENKUlvE_clEvENKUlvE3_clEvEUlssE_EESt5arrayIPcLm3EEEEviT0_T1_,"ax",@progbits
	.align	128
        .global         _ZN2at6native29vectorized_elementwise_kernelILi2ENS0_13BinaryFunctorIsssZZZNS0_21heaviside_kernel_cudaERNS_18TensorIteratorBaseEENKUlvE_clEvENKUlvE3_clEvEUlssE_EESt5arrayIPcLm3EEEEviT0_T1_
        .type           _ZN2at6native29vectorized_elementwise_kernelILi2ENS0_13BinaryFunctorIsssZZZNS0_21heaviside_kernel_cudaERNS_18TensorIteratorBaseEENKUlvE_clEvENKUlvE3_clEvEUlssE_EESt5arrayIPcLm3EEEEviT0_T1_,@function
        .size           _ZN2at6native29vectorized_elementwise_kernelILi2ENS0_13BinaryFunctorIsssZZZNS0_21heaviside_kernel_cudaERNS_18TensorIteratorBaseEENKUlvE_clEvENKUlvE3_clEvEUlssE_EESt5arrayIPcLm3EEEEviT0_T1_,(.L_x_31119 - _ZN2at6native29vectorized_elementwise_kernelILi2ENS0_13BinaryFunctorIsssZZZNS0_21heaviside_kernel_cudaERNS_18TensorIteratorBaseEENKUlvE_clEvENKUlvE3_clEvEUlssE_EESt5arrayIPcLm3EEEEviT0_T1_)
        .other          _ZN2at6native29vectorized_elementwise_kernelILi2ENS0_13BinaryFunctorIsssZZZNS0_21heaviside_kernel_cudaERNS_18TensorIteratorBaseEENKUlvE_clEvENKUlvE3_clEvEUlssE_EESt5arrayIPcLm3EEEEviT0_T1_,@"STO_CUDA_ENTRY STV_DEFAULT"
_ZN2at6native29vectorized_elementwise_kernelILi2ENS0_13BinaryFunctorIsssZZZNS0_21heaviside_kernel_cudaERNS_18TensorIteratorBaseEENKUlvE_clEvENKUlvE3_clEvEUlssE_EESt5arrayIPcLm3EEEEviT0_T1_:
.text._ZN2at6native29vectorized_elementwise_kernelILi2ENS0_13BinaryFunctorIsssZZZNS0_21heaviside_kernel_cudaERNS_18TensorIteratorBaseEENKUlvE_clEvENKUlvE3_clEvEUlssE_EESt5arrayIPcLm3EEEEviT0_T1_:
        /* <DEDUP_REMOVED lines=21> */
[----:B-1----:R-:W-:Y:S01]  /*0150*/  @!P1 IMAD.WIDE.U32 R12, R5, 0x2, R12 ;  /* 0x00000002050c9825 */ /* 0x002fe200078e000c */
[----:B------:R-:W1:Y:S04]  /*0160*/  LDC.64 R20, c[0x0][0x390] ;  /* 0x0000e400ff147b82 */ /* 0x000e680000000a00 */
[----:B------:R2:W5:Y:S07]  /*0170*/  @!P1 LDG.E.U16 R11, desc[UR4][R12.64] ;  /* 0x000000040c0b9981 */ /* 0x00056e000c1e1500 */
[----:B------:R-:W-:-:S02]  /*0180*/  @!P2 IMAD.IADD R7, R3, 0x1, R29 ;  /* 0x000000010307a824 */ /* 0x000fc400078e021d */
[----:B------:R-:W-:Y:S01]  /*0190*/  @!P2 VIADD R29, R29, 0x80 ;  /* 0x000000801d1da836 */ /* 0x000fe20000000000 */
[----:B--2---:R-:W2:Y:S04]  /*01a0*/  LDC.64 R12, c[0x0][0x398] ;  /* 0x0000e600ff0c7b82 */ /* 0x004ea80000000a00 */
[----:B------:R-:W-:-:S13]  /*01b0*/  ISETP.GE.U32.AND P3, PT, R29, R4, PT ;  /* 0x000000041d00720c */ /* 0x000fda0003f66070 */
[----:B------:R-:W-:Y:S02]  /*01c0*/  @!P3 IMAD.IADD R25, R3, 0x1, R29 ;  /* 0x000000010319b824 */ /* 0x000fe400078e021d */
[----:B------:R-:W-:-:S05]  /*01d0*/  @!P3 VIADD R29, R29, 0x80 ;  /* 0x000000801d1db836 */ /* 0x000fca0000000000 */
[----:B------:R-:W-:-:S13]  /*01e0*/  ISETP.GE.U32.AND P4, PT, R29, R4, PT ;  /* 0x000000041d00720c */ /* 0x000fda0003f86070 */
[----:B------:R-:W-:Y:S02]  /*01f0*/  @!P4 IMAD.IADD R19, R3, 0x1, R29 ;  /* 0x000000010313c824 */ /* 0x000fe400078e021d */
[----:B------:R-:W-:-:S05]  /*0200*/  @!P4 VIADD R29, R29, 0x80 ;  /* 0x000000801d1dc836 */ /* 0x000fca0000000000 */
[----:B------:R-:W-:Y:S01]  /*0210*/  ISETP.GE.U32.AND P0, PT, R29, R4, PT ;  /* 0x000000041d00720c */ /* 0x000fe20003f06070 */
[----:B------:R-:W-:Y:S01]  /*0220*/  @!P1 IMAD.WIDE.U32 R26, R5, 0x2, R26 ;  /* 0x00000002051a9825 */ /* 0x000fe200078e001a */
[----:B------:R-:W-:-:S03]  /*0230*/  PRMT R5, RZ, 0x7610, R5 ;  /* 0x00007610ff057816 */ /* 0x000fc60000000005 */
[----:B---3--:R-:W-:-:S03]  /*0240*/  @!P2 IMAD.WIDE.U32 R16, R7, 0x2, R16 ;  /* 0x000000020710a825 */ /* 0x008fc600078e0010 */
[----:B------:R3:W2:Y:S05]  /*0250*/  @!P1 LDG.E.U16 R5, desc[UR4][R26.64] ;  /* 0x000000041a059981 */ /* 0x0006aa000c1e1500 */
[----:B------:R-:W-:Y:S02]  /*0260*/  @!P0 IMAD.IADD R0, R3, 0x1, R29 ;  /* 0x0000000103008824 */ /* 0x000fe400078e021d */
[----:B------:R-:W-:-:S05]  /*0270*/  @!P0 VIADD R29, R29, 0x80 ;  /* 0x000000801d1d8836 */ /* 0x000fca0000000000 */
[----:B------:R-:W-:Y:S01]  /*0280*/  ISETP.GE.U32.AND P5, PT, R29, R4, PT ;  /* 0x000000041d00720c */ /* 0x000fe20003fa6070 */
[----:B----4-:R-:W-:Y:S01]  /*0290*/  @!P2 IMAD.WIDE.U32 R14, R7, 0x2, R14 ;  /* 0x00000002070ea825 */ /* 0x010fe200078e000e */
[----:B---3--:R-:W-:Y:S02]  /*02a0*/  PRMT R27, RZ, 0x7610, R27 ;  /* 0x00007610ff1b7816 */ /* 0x008fe4000000001b */
[----:B------:R-:W-:Y:S01]  /*02b0*/  PRMT R7, RZ, 0x7610, R7 ;  /* 0x00007610ff077816 */ /* 0x000fe20000000007 */
[C---:B0-----:R-:W-:Y:S01]  /*02c0*/  @!P3 IMAD.WIDE.U32 R8, R25.reuse, 0x2, R8 ;  /* 0x000000021908b825 */ /* 0x041fe200078e0008 */
[----:B------:R-:W-:Y:S02]  /*02d0*/  PRMT R24, RZ, 0x7610, R24 ;  /* 0x00007610ff187816 */ /* 0x000fe40000000018 */
[----:B------:R0:W3:Y:S01]  /*02e0*/  @!P2 LDG.E.U16 R27, desc[UR4][R16.64] ;  /* 0x00000004101ba981 */ /* 0x0000e2000c1e1500 */
[----:B-----5:R-:W-:-:S03]  /*02f0*/  @!P3 IMAD.WIDE.U32 R22, R25, 0x2, R22 ;  /* 0x000000021916b825 */ /* 0x020fc600078e0016 */
[----:B------:R-:W4:Y:S01]  /*0300*/  @!P2 LDG.E.U16 R7, desc[UR4][R14.64] ;  /* 0x000000040e07a981 */ /* 0x000f22000c1e1500 */
[----:B------:R-:W-:Y:S02]  /*0310*/  @!P5 IMAD.IADD R25, R3, 0x1, R29 ;  /* 0x000000010319d824 */ /* 0x000fe400078e021d */
[----:B------:R-:W-:Y:S01]  /*0320*/  @!P5 VIADD R29, R29, 0x80 ;  /* 0x000000801d1dd836 */ /* 0x000fe20000000000 */
[----:B------:R5:W3:Y:S01]  /*0330*/  @!P3 LDG.E.U16 R24, desc[UR4][R8.64] ;  /* 0x000000040818b981 */ /* 0x000ae2000c1e1500 */
[----:B--2---:R-:W-:Y:S01]  /*0340*/  @!P4 IMAD.WIDE.U32 R12, R19, 0x2, R12 ;  /* 0x00000002130cc825 */ /* 0x004fe200078e000c */
[----:B0-----:R-:W0:Y:S02]  /*0350*/  LDC.64 R16, c[0x0][0x390] ;  /* 0x0000e400ff107b82 */ /* 0x001e240000000a00 */
[----:B------:R-:W-:Y:S02]  /*0360*/  ISETP.GE.U32.AND P2, PT, R29, R4, PT ;  /* 0x000000041d00720c */ /* 0x000fe40003f46070 */
[----:B-----5:R-:W-:-:S04]  /*0370*/  PRMT R9, RZ, 0x7610, R9 ;  /* 0x00007610ff097816 */ /* 0x020fc80000000009 */
[----:B------:R-:W2:Y:S01]  /*0380*/  LDC.64 R14, c[0x0][0x398] ;  /* 0x0000e600ff0e7b82 */ /* 0x000ea20000000a00 */
[----:B-1----:R-:W-:Y:S01]  /*0390*/  @!P4 IMAD.WIDE.U32 R20, R19, 0x2, R20 ;  /* 0x000000021314c825 */ /* 0x002fe200078e0014 */
[----:B------:R-:W-:Y:S01]  /*03a0*/  PRMT R18, RZ, 0x7610, R18 ;  /* 0x00007610ff127816 */ /* 0x000fe20000000012 */
[----:B------:R1:W5:Y:S01]  /*03b0*/  @!P4 LDG.E.U16 R9, desc[UR4][R12.64] ;  /* 0x000000040c09c981 */ /* 0x000362000c1e1500 */
[----:B------:R-:W-:-:S03]  /*03c0*/  PRMT R8, RZ, 0x7610, R8 ;  /* 0x00007610ff087816 */ /* 0x000fc60000000008 */
[----:B------:R-:W-:Y:S02]  /*03d0*/  @!P2 IMAD.IADD R19, R3, 0x1, R29 ;  /* 0x000000010313a824 */ /* 0x000fe400078e021d */
[----:B------:R-:W-:Y:S01]  /*03e0*/  @!P2 VIADD R29, R29, 0x80 ;  /* 0x000000801d1da836 */ /* 0x000fe20000000000 */
[----:B------:R1:W4:Y:S04]  /*03f0*/  @!P4 LDG.E.U16 R18, desc[UR4][R20.64] ;  /* 0x000000041412c981 */ /* 0x000328000c1e1500 */
[----:B------:R0:W5:Y:S01]  /*0400*/  @!P3 LDG.E.U16 R8, desc[UR4][R22.64] ;  /* 0x000000041608b981 */ /* 0x000162000c1e1500 */
[----:B-1----:R-:W1:Y:S01]  /*0410*/  LDC.64 R12, c[0x0][0x390] ;  /* 0x0000e400ff0c7b82 */ /* 0x002e620000000a00 */
[----:B------:R-:W-:-:S07]  /*0420*/  ISETP.GE.U32.AND P1, PT, R29, R4, PT ;  /* 0x000000041d00720c */ /* 0x000fce0003f26070 */
[----:B------:R-:W1:Y:S08]  /*0430*/  LDC.64 R20, c[0x0][0x390] ;  /* 0x0000e400ff147b82 */ /* 0x000e700000000a00 */
[----:B0-----:R-:W0:Y:S01]  /*0440*/  LDC.64 R22, c[0x0][0x390] ;  /* 0x0000e400ff167b82 */ /* 0x001e220000000a00 */
[----:B------:R-:W-:Y:S01]  /*0450*/  PRMT R26, RZ, 0x7610, R26 ;  /* 0x00007610ff1a7816 */ /* 0x000fe2000000001a */
[----:B------:R-:W-:Y:S01]  /*0460*/  @!P0 IMAD.WIDE.U32 R16, R0, 0x2, R16 ;  /* 0x0000000200108825 */ /* 0x000fe200078e0010 */
[----:B------:R-:W-:-:S03]  /*0470*/  PRMT R10, RZ, 0x7610, R10 ;  /* 0x00007610ff0a7816 */ /* 0x000fc6000000000a */
[----:B------:R-:W-:Y:S01]  /*0480*/  @!P1 IMAD.IADD R29, R3, 0x1, R29 ;  /* 0x00000001031d9824 */ /* 0x000fe200078e021d */
[----:B------:R1:W5:Y:S01]  /*0490*/  @!P0 LDG.E.U16 R26, desc[UR4][R16.64] ;  /* 0x00000004101a8981 */ /* 0x000362000c1e1500 */
[----:B------:R-:W-:Y:S01]  /*04a0*/  PRMT R28, RZ, 0x7610, R28 ;  /* 0x00007610ff1c7816 */ /* 0x000fe2000000001c */
[----:B--2---:R-:W-:-:S04]  /*04b0*/  @!P0 IMAD.WIDE.U32 R14, R0, 0x2, R14 ;  /* 0x00000002000e8825 */ /* 0x004fc800078e000e */
[----:B-1----:R-:W-:Y:S01]  /*04c0*/  @!P1 IMAD.WIDE.U32 R12, R29, 0x2, R12 ;  /* 0x000000021d0c9825 */ /* 0x002fe200078e000c */
[----:B------:R1:W2:Y:S01]  /*04d0*/  @!P0 LDG.E.U16 R10, desc[UR4][R14.64] ;  /* 0x000000040e0a8981 */ /* 0x0002a2000c1e1500 */
[----:B------:R-:W-:Y:S01]  /*04e0*/  PRMT R2, RZ, 0x7610, R2 ;  /* 0x00007610ff027816 */ /* 0x000fe20000000002 */
[----:B------:R-:W0:Y:S02]  /*04f0*/  LDC.64 R16, c[0x0][0x398] ;  /* 0x0000e600ff107b82 */ /* 0x000e240000000a00 */
[----:B------:R0:W2:Y:S01]  /*0500*/  @!P1 LDG.E.U16 R28, desc[UR4][R12.64] ;  /* 0x000000040c1c9981 */ /* 0x0000a2000c1e1500 */
[----:B------:R-:W-:Y:S01]  /*0510*/  PRMT R0, RZ, 0x7610, R0 ;  /* 0x00007610ff007816 */ /* 0x000fe20000000000 */
[----:B------:R-:W-:-:S04]  /*0520*/  @!P5 IMAD.WIDE.U32 R20, R25, 0x2, R20 ;  /* 0x000000021914d825 */ /* 0x000fc800078e0014 */
[----:B-1----:R-:W1:Y:S01]  /*0530*/  LDC.64 R14, c[0x0][0x398] ;  /* 0x0000e600ff0e7b82 */ /* 0x002e620000000a00 */
[----:B0-----:R-:W-:Y:S01]  /*0540*/  @!P2 IMAD.WIDE.U32 R22, R19, 0x2, R22 ;  /* 0x000000021316a825 */ /* 0x001fe200078e0016 */
[----:B------:R0:W2:Y:S04]  /*0550*/  @!P5 LDG.E.U16 R2, desc[UR4][R20.64] ;  /* 0x000000041402d981 */ /* 0x0000a8000c1e1500 */
[----:B------:R-:W2:Y:S02]  /*0560*/  @!P2 LDG.E.U16 R0, desc[UR4][R22.64] ;  /* 0x000000041600a981 */ /* 0x000ea4000c1e1500 */
[----:B------:R-:W0:Y:S01]  /*0570*/  LDC.64 R12, c[0x0][0x398] ;  /* 0x0000e600ff0c7b82 */ /* 0x000e220000000a00 */
[----:B------:R-:W-:Y:S01]  /*0580*/  @!P1 IMAD.WIDE.U32 R16, R29, 0x2, R16 ;  /* 0x000000021d109825 */ /* 0x000fe200078e0010 */
[----:B------:R-:W-:-:S03]  /*0590*/  PRMT R29, RZ, 0x7610, R29 ;  /* 0x00007610ff1d7816 */ /* 0x000fc6000000001d */
[----:B-1----:R-:W-:Y:S01]  /*05a0*/  @!P2 IMAD.WIDE.U32 R14, R19, 0x2, R14 ;  /* 0x00000002130ea825 */ /* 0x002fe200078e000e */
[----:B------:R-:W-:-:S04]  /*05b0*/  PRMT R19, RZ, 0x7610, R19 ;  /* 0x00007610ff137816 */ /* 0x000fc80000000013 */
[----:B------:R-:W2:Y:S01]  /*05c0*/  @!P2 LDG.E.U16 R29, desc[UR4][R14.64] ;  /* 0x000000040e1da981 */ /* 0x000ea2000c1e1500 */
[----:B0-----:R-:W-:Y:S01]  /*05d0*/  @!P5 IMAD.WIDE.U32 R12, R25, 0x2, R12 ;  /* 0x00000002190cd825 */ /* 0x001fe200078e000c */
[----:B------:R-:W-:Y:S02]  /*05e0*/  PRMT R25, RZ, 0x7610, R25 ;  /* 0x00007610ff197816 */ /* 0x000fe40000000019 */
[----:B------:R-:W2:Y:S04]  /*05f0*/  @!P1 LDG.E.U16 R19, desc[UR4][R16.64] ;  /* 0x0000000410139981 */ /* 0x000ea8000c1e1500 */
[----:B------:R4:W2:Y:S01]  /*0600*/  @!P5 LDG.E.U16 R25, desc[UR4][R12.64] ;  /* 0x000000040c19d981 */ /* 0x0008a2000c1e1500 */
[----:B------:R-:W-:Y:S04]  /*0610*/  BSSY.RECONVERGENT B0, `(.L_x_10899) ;  /* 0x0000059000007945 */ /* 0x000fe80003800200 */
[----:B------:R-:W-:Y:S01]  /*0620*/  BSSY.RELIABLE B1, `(.L_x_10900) ;  /* 0x0000051000017945 */ /* 0x000fe20003800100 */
[----:B------:R-:W-:-:S04]  /*0630*/  PRMT R11, R11, 0x9910, RZ ;  /* 0x000099100b0b7816 */ /* 0x000fc800000000ff */
[C---:B------:R-:W-:Y:S02]  /*0640*/  ISETP.NE.AND P1, PT, R11.reuse, RZ, PT ;  /* 0x000000ff0b00720c */ /* 0x040fe40003f25270 */
[----:B------:R-:W-:-:S11]  /*0650*/  ISETP.GT.AND P0, PT, R11, RZ, PT ;  /* 0x000000ff0b00720c */ /* 0x000fd60003f04270 */
[----:B------:R-:W-:Y:S02]  /*0660*/  @P1 SEL R5, RZ, 0x1, !P0 ;  /* 0x00000001ff051807 */ /* 0x000fe40004000000 */
[----:B---3--:R-:W-:-:S05]  /*0670*/  PRMT R24, R24, 0x9910, RZ ;  /* 0x0000991018187816 */ /* 0x008fca00000000ff */
[----:B------:R-:W-:Y:S01]  /*0680*/  IMAD.MOV.U32 R11, RZ, RZ, R24 ;  /* 0x000000ffff0b7224 */ /* 0x000fe200078e0018 */
[----:B------:R-:W-:-:S04]  /*0690*/  PRMT R20, R27, 0x9910, RZ ;  /* 0x000099101b147816 */ /* 0x000fc800000000ff */
[C---:B------:R-:W-:Y:S02]  /*06a0*/  ISETP.NE.AND P5, PT, R11.reuse, RZ, PT ;  /* 0x000000ff0b00720c */ /* 0x040fe40003fa5270 */
[----:B------:R-:W-:Y:S02]  /*06b0*/  ISETP.GT.AND P6, PT, R11, RZ, PT ;  /* 0x000000ff0b00720c */ /* 0x000fe40003fc4270 */
[----:B------:R-:W-:Y:S02]  /*06c0*/  ISETP.NE.AND P3, PT, R20, RZ, PT ;  /* 0x000000ff1400720c */ /* 0x000fe40003f65270 */
[----:B----4-:R-:W-:-:S04]  /*06d0*/  PRMT R12, R18, 0x9910, RZ ;  /* 0x00009910120c7816 */ /* 0x010fc800000000ff */
[C---:B------:R-:W-:Y:S02]  /*06e0*/  ISETP.NE.AND P0, PT, R12.reuse, RZ, PT ;  /* 0x000000ff0c00720c */ /* 0x040fe40003f05270 */
[----:B------:R-:W-:Y:S02]  /*06f0*/  ISETP.GT.AND P1, PT, R12, RZ, PT ;  /* 0x000000ff0c00720c */ /* 0x000fe40003f24270 */
[----:B-----5:R-:W-:Y:S02]  /*0700*/  @P5 SEL R8, RZ, 0x1, !P6 ;  /* 0x00000001ff085807 */ /* 0x020fe40007000000 */
[----:B------:R-:W-:-:S05]  /*0710*/  PRMT R26, R26, 0x9910, RZ ;  /* 0x000099101a1a7816 */ /* 0x000fca00000000ff */
[----:B------:R-:W-:-:S05]  /*0720*/  IMAD.MOV.U32 R11, RZ, RZ, R26 ;  /* 0x000000ffff0b7224 */ /* 0x000fca00078e001a */
[C---:B------:R-:W-:Y:S02]  /*0730*/  ISETP.NE.AND P2, PT, R11.reuse, RZ, PT ;  /* 0x000000ff0b00720c */ /* 0x040fe40003f45270 */
[----:B--2---:R-:W-:Y:S02]  /*0740*/  PRMT R28, R28, 0x9910, RZ ;  /* 0x000099101c1c7816 */ /* 0x004fe400000000ff */
[----:B------:R-:W-:Y:S02]  /*0750*/  ISETP.GT.AND P6, PT, R11, RZ, PT ;  /* 0x000000ff0b00720c */ /* 0x000fe40003fc4270 */
[----:B------:R-:W-:Y:S02]  /*0760*/  PRMT R2, R2, 0x9910, RZ ;  /* 0x0000991002027816 */ /* 0x000fe400000000ff */
[----:B------:R-:W-:-:S03]  /*0770*/  PRMT R12, R0, 0x9910, RZ ;  /* 0x00009910000c7816 */ /* 0x000fc600000000ff */
[----:B------:R-:W-:Y:S01]  /*0780*/  IMAD.MOV.U32 R0, RZ, RZ, R2 ;  /* 0x000000ffff007224 */ /* 0x000fe200078e0002 */
[----:B------:R-:W-:Y:S01]  /*0790*/  ISETP.GT.AND P4, PT, R20, RZ, PT ;  /* 0x000000ff1400720c */ /* 0x000fe20003f84270 */
[----:B------:R-:W-:Y:S02]  /*07a0*/  IMAD.MOV.U32 R2, RZ, RZ, R12 ;  /* 0x000000ffff027224 */ /* 0x000fe400078e000c */
[----:B------:R-:W-:Y:S01]  /*07b0*/  IMAD.MOV.U32 R12, RZ, RZ, R28 ;  /* 0x000000ffff0c7224 */ /* 0x000fe200078e001c */
[----:B------:R-:W-:Y:S02]  /*07c0*/  @P2 SEL R10, RZ, 0x1, !P6 ;  /* 0x00000001ff0a2807 */ /* 0x000fe40007000000 */
[----:B------:R-:W-:Y:S02]  /*07d0*/  ISETP.GE.U32.AND P6, PT, R6, R4, PT ;  /* 0x000000040600720c */ /* 0x000fe40003fc6070 */
[----:B------:R-:W-:Y:S02]  /*07e0*/  @P3 SEL R7, RZ, 0x1, !P4 ;  /* 0x00000001ff073807 */ /* 0x000fe40006000000 */
[----:B------:R-:W-:-:S02]  /*07f0*/  ISETP.NE.AND P3, PT, R0, RZ, PT ;  /* 0x000000ff0000720c */ /* 0x000fc40003f65270 */
[----:B------:R-:W-:Y:S02]  /*0800*/  ISETP.NE.AND P5, PT, R2, RZ, PT ;  /* 0x000000ff0200720c */ /* 0x000fe40003fa5270 */
[----:B------:R-:W-:Y:S02]  /*0810*/  ISETP.NE.AND P4, PT, R12, RZ, PT ;  /* 0x000000ff0c00720c */ /* 0x000fe40003f85270 */
[----:B------:R-:W-:Y:S02]  /*0820*/  @P0 SEL R9, RZ, 0x1, !P1 ;  /* 0x00000001ff090807 */ /* 0x000fe40004800000 */
[----:B------:R-:W-:Y:S02]  /*0830*/  ISETP.GT.AND P1, PT, R0, RZ, PT ;  /* 0x000000ff0000720c */ /* 0x000fe40003f24270 */
[----:B------:R-:W-:Y:S02]  /*0840*/  ISETP.GT.AND P0, PT, R2, RZ, PT ;  /* 0x000000ff0200720c */ /* 0x000fe40003f04270 */
[----:B------:R-:W-:-:S03]  /*0850*/  ISETP.GT.AND P2, PT, R12, RZ, PT ;  /* 0x000000ff0c00720c */ /* 0x000fc60003f44270 */
[----:B------:R-:W-:Y:S02]  /*0860*/  @P5 SEL R29, RZ, 0x1, !P0 ;  /* 0x00000001ff1d5807 */ /* 0x000fe40004000000 */
[----:B------:R-:W-:Y:S02]  /*0870*/  @P4 SEL R19, RZ, 0x1, !P2 ;  /* 0x00000001ff134807 */ /* 0x000fe40005000000 */
[----:B------:R-:W-:Y:S01]  /*0880*/  @P3 SEL R25, RZ, 0x1, !P1 ;  /* 0x00000001ff193807 */ /* 0x000fe20004800000 */
[----:B------:R-:W-:Y:S06]  /*0890*/  @P6 BRA `(.L_x_10901) ;  /* 0x0000000000306947 */ /* 0x000fec0003800000 */
        /* <DEDUP_REMOVED lines=12> */
.L_x_10901:
[----:B------:R-:W-:-:S13]  /*0960*/  ISETP.GE.U32.AND P0, PT, R6, R4, PT ;  /* 0x000000040600720c */ /* 0x000fda0003f06070 */
[----:B------:R-:W-:Y:S05]  /*0970*/  @P0 BRA `(.L_x_10903) ;  /* 0x0000000000300947 */ /* 0x000fea0003800000 */
[----:B0-----:R-:W0:Y:S01]  /*0980*/  LDC.64 R12, c[0x0][0x388] ;  /* 0x0000e200ff0c7b82 */ /* 0x001e220000000a00 */
[----:B------:R-:W-:Y:S02]  /*0990*/  IMAD.IADD R5, R3, 0x1, R6 ;  /* 0x0000000103057824 */ /* 0x000fe400078e0206 */
[----:B------:R-:W-:Y:S02]  /*09a0*/  VIADD R6, R6, 0x80 ;  /* 0x0000008006067836 */ /* 0x000fe40000000000 */
[----:B0-----:R-:W-:-:S05]  /*09b0*/  IMAD.WIDE.U32 R12, R5, 0x2, R12 ;  /* 0x00000002050c7825 */ /* 0x001fca00078e000c */
[----:B------:R1:W-:Y:S02]  /*09c0*/  STG.E.U16 desc[UR4][R12.64], R8 ;  /* 0x000000080c007986 */ /* 0x0003e4000c101504 */
.L_x_10902:
[----:B------:R-:W-:-:S13]  /*09d0*/  ISETP.GE.U32.AND P0, PT, R6, R4, PT ;  /* 0x000000040600720c */ /* 0x000fda0003f06070 */
[----:B------:R-:W-:Y:S05]  /*09e0*/  @P0 BRA `(.L_x_10904) ;  /* 0x0000000000300947 */ /* 0x000fea0003800000 */
[----:B01----:R-:W0:Y:S01]  /*09f0*/  LDC.64 R12, c[0x0][0x388] ;  /* 0x0000e200ff0c7b82 */ /* 0x003e220000000a00 */
[----:B------:R-:W-:Y:S02]  /*0a00*/  IMAD.IADD R5, R3, 0x1, R6 ;  /* 0x0000000103057824 */ /* 0x000fe400078e0206 */
[----:B------:R-:W-:Y:S02]  /*0a10*/  VIADD R6, R6, 0x80 ;  /* 0x0000008006067836 */ /* 0x000fe40000000000 */
[----:B0-----:R-:W-:-:S05]  /*0a20*/  IMAD.WIDE.U32 R12, R5, 0x2, R12 ;  /* 0x00000002050c7825 */ /* 0x001fca00078e000c */
[----:B------:R1:W-:Y:S02]  /*0a30*/  STG.E.U16 desc[UR4][R12.64], R9 ;  /* 0x000000090c007986 */ /* 0x0003e4000c101504 */
.L_x_10903:
[----:B------:R-:W-:-:S13]  /*0a40*/  ISETP.GE.U32.AND P0, PT, R6, R4, PT ;  /* 0x000000040600720c */ /* 0x000fda0003f06070 */
[----:B------:R-:W-:Y:S05]  /*0a50*/  @P0 BRA `(.L_x_10905) ;  /* 0x0000000000340947 */ /* 0x000fea0003800000 */
[----:B-1----:R-:W1:Y:S01]  /*0a60*/  LDC.64 R8, c[0x0][0x388] ;  /* 0x0000e200ff087b82 */ /* 0x002e620000000a00 */
[----:B------:R-:W-:Y:S02]  /*0a70*/  IMAD.IADD R5, R3, 0x1, R6 ;  /* 0x0000000103057824 */ /* 0x000fe400078e0206 */
[----:B------:R-:W-:Y:S02]  /*0a80*/  VIADD R6, R6, 0x80 ;  /* 0x0000008006067836 */ /* 0x000fe40000000000 */
[----:B-1----:R-:W-:-:S05]  /*0a90*/  IMAD.WIDE.U32 R8, R5, 0x2, R8 ;  /* 0x0000000205087825 */ /* 0x002fca00078e0008 */
[----:B------:R2:W-:Y:S02]  /*0aa0*/  STG.E.U16 desc[UR4][R8.64], R10 ;  /* 0x0000000a08007986 */ /* 0x0005e4000c101504 */
.L_x_10904:
[----:B------:R-:W-:-:S13]  /*0ab0*/  ISETP.GE.U32.AND P0, PT, R6, R4, PT ;  /* 0x000000040600720c */ /* 0x000fda0003f06070 */
[----:B------:R-:W-:Y:S05]  /*0ac0*/  @P0 BREAK.RELIABLE B1 ;  /* 0x0000000000010942 */ /* 0x000fea0003800100 */
[----:B------:R-:W-:Y:S05]  /*0ad0*/  @P0 BRA `(.L_x_10906) ;  /* 0x0000000000300947 */ /* 0x000fea0003800000 */
[----:B-12---:R-:W1:Y:S01]  /*0ae0*/  LDC.64 R8, c[0x0][0x388] ;  /* 0x0000e200ff087b82 */ /* 0x006e620000000a00 */
[----:B0-----:R-:W-:Y:S02]  /*0af0*/  IMAD.IADD R5, R3, 0x1, R6 ;  /* 0x0000000103057824 */ /* 0x001fe400078e0206 */
[----:B------:R-:W-:Y:S02]  /*0b00*/  VIADD R6, R6, 0x80 ;  /* 0x0000008006067836 */ /* 0x000fe40000000000 */
[----:B-1----:R-:W-:-:S05]  /*0b10*/  IMAD.WIDE.U32 R8, R5, 0x2, R8 ;  /* 0x0000000205087825 */ /* 0x002fca00078e0008 */
[----:B------:R2:W-:Y:S02]  /*0b20*/  STG.E.U16 desc[UR4][R8.64], R25 ;  /* 0x0000001908007986 */ /* 0x0005e4000c101504 */
.L_x_10905:
[----:B------:R-:W-:Y:S05]  /*0b30*/  BSYNC.RELIABLE B1 ;  /* 0x0000000000017941 */ /* 0x000fea0003800100 */
.L_x_10900:
[----:B------:R-:W-:-:S13]  /*0b40*/  ISETP.GE.U32.AND P0, PT, R6, R4, PT ;  /* 0x000000040600720c */ /* 0x000fda0003f06070 */
[----:B-12---:R-:W1:Y:S01]  /*0b50*/  @!P0 LDC.64 R8, c[0x0][0x388] ;  /* 0x0000e200ff088b82 */ /* 0x006e620000000a00 */
[----:B------:R-:W-:Y:S02]  /*0b60*/  @!P0 IMAD.IADD R5, R3, 0x1, R6 ;  /* 0x0000000103058824 */ /* 0x000fe400078e0206 */
[----:B------:R-:W-:Y:S02]  /*0b70*/  @!P0 VIADD R6, R6, 0x80 ;  /* 0x0000008006068836 */ /* 0x000fe40000000000 */
[----:B-1----:R-:W-:-:S05]  /*0b80*/  @!P0 IMAD.WIDE.U32 R8, R5, 0x2, R8 ;  /* 0x0000000205088825 */ /* 0x002fca00078e0008 */
[----:B------:R3:W-:Y:S02]  /*0b90*/  @!P0 STG.E.U16 desc[UR4][R8.64], R29 ;  /* 0x0000001d08008986 */ /* 0x0007e4000c101504 */
.L_x_10906:
[----:B------:R-:W-:Y:S05]  /*0ba0*/  BSYNC.RECONVERGENT B0 ;  /* 0x0000000000007941 */ /* 0x000fea0003800200 */
.L_x_10899:
[----:B------:R-:W-:Y:S05]  /*0bb0*/  WARPSYNC.ALL ;  /* 0x0000000000007948 */ /* 0x000fea0003800000 */
[----:B------:R-:W-:-:S13]  /*0bc0*/  ISETP.GE.U32.AND P0, PT, R6, R4, PT ;  /* 0x000000040600720c */ /* 0x000fda0003f06070 */
[----:B------:R-:W-:Y:S05]  /*0bd0*/  @P0 EXIT ;  /* 0x000000000000094d */ /* 0x000fea0003800000 */
[----:B0-----:R-:W0:Y:S01]  /*0be0*/  LDC.64 R4, c[0x0][0x388] ;  /* 0x0000e200ff047b82 */ /* 0x001e220000000a00 */
[----:B------:R-:W-:-:S04]  /*0bf0*/  IMAD.IADD R3, R3, 0x1, R6 ;  /* 0x0000000103037824 */ /* 0x000fc800078e0206 */
[----:B0-----:R-:W-:-:S05]  /*0c00*/  IMAD.WIDE.U32 R2, R3, 0x2, R4 ;  /* 0x0000000203027825 */ /* 0x001fca00078e0004 */
[----:B------:R-:W-:Y:S01]  /*0c10*/  STG.E.U16 desc[UR4][R2.64], R19 ;  /* 0x0000001302007986 */ /* 0x000fe2000c101504 */
[----:B------:R-:W-:Y:S05]  /*0c20*/  EXIT ;  /* 0x000000000000794d */ /* 0x000fea0003800000 */
.L_x_10898:
        /* <DEDUP_REMOVED lines=12> */
[----:B------:R2:W5:Y:S04]  /*0cf0*/  LDG.E R10, desc[UR4][R12.64+0x600] ;  /* 0x000600040c0a7981 */ /* 0x000568000c1e1900 */
[----:B------:R-:W5:Y:S04]  /*0d00*/  LDG.E R8, desc[UR4][R14.64+0x200] ;  /* 0x000200040e087981 */ /* 0x000f68000c1e1900 */
[----:B------:R-:W5:Y:S04]  /*0d10*/  LDG.E R7, desc[UR4][R14.64+0x400] ;  /* 0x000400040e077981 */ /* 0x000f68000c1e1900 */
[----:B------:R-:W5:Y:S01]  /*0d20*/  LDG.E R6, desc[UR4][R14.64+0x600] ;  /* 0x000600040e067981 */ /* 0x000f62000c1e1900 */
[----:B---3--:R-:W-:-:S02]  /*0d30*/  PRMT R17, R2, 0x9910, RZ ;  /* 0x0000991002117816 */ /* 0x008fc400000000ff */
[----:B------:R-:W-:Y:S02]  /*0d40*/  PRMT R18, R2, 0xbb32, RZ ;  /* 0x0000bb3202127816 */ /* 0x000fe400000000ff */
[C---:B--2---:R-:W-:Y:S01]  /*0d50*/  PRMT R12, R11.reuse, 0xbb32, RZ ;  /* 0x0000bb320b0c7816 */ /* 0x044fe200000000ff */
[----:B------:R-:W-:Y:S01]  /*0d60*/  IMAD.MOV.U32 R2, RZ, RZ, R17 ;  /* 0x000000ffff027224 */ /* 0x000fe200078e0011 */
[----:B------:R-:W-:Y:S01]  /*0d70*/  PRMT R17, R11, 0x9910, RZ ;  /* 0x000099100b117816 */ /* 0x000fe200000000ff */
[----:B------:R-:W-:Y:S01]  /*0d80*/  IMAD.MOV.U32 R11, RZ, RZ, R18 ;  /* 0x000000ffff0b7224 */ /* 0x000fe200078e0012 */
[----:B------:R-:W-:Y:S02]  /*0d90*/  ISETP.NE.AND P0, PT, R12, RZ, PT ;  /* 0x000000ff0c00720c */ /* 0x000fe40003f05270 */
[C---:B------:R-:W-:Y:S02]  /*0da0*/  ISETP.GT.AND P3, PT, R2.reuse, RZ, PT ;  /* 0x000000ff0200720c */ /* 0x040fe40003f64270 */
[----:B------:R-:W-:Y:S01]  /*0db0*/  ISETP.NE.AND P2, PT, R2, RZ, PT ;  /* 0x000000ff0200720c */ /* 0x000fe20003f45270 */
[----:B------:R-:W-:Y:S01]  /*0dc0*/  IMAD.MOV.U32 R2, RZ, RZ, R17 ;  /* 0x000000ffff027224 */ /* 0x000fe200078e0011 */
[----:B------:R-:W-:-:S02]  /*0dd0*/  ISETP.NE.AND P1, PT, R11, RZ, PT ;  /* 0x000000ff0b00720c */ /* 0x000fc40003f25270 */
[----:B------:R-:W-:Y:S02]  /*0de0*/  ISETP.GT.AND P6, PT, R11, RZ, PT ;  /* 0x000000ff0b00720c */ /* 0x000fe40003fc4270 */
[----:B------:R-:W-:Y:S02]  /*0df0*/  SEL R11, RZ, 0x1, !P3 ;  /* 0x00000001ff0b7807 */ /* 0x000fe40005800000 */
[----:B------:R-:W-:Y:S02]  /*0e00*/  ISETP.GT.AND P3, PT, R12, RZ, PT ;  /* 0x000000ff0c00720c */ /* 0x000fe40003f64270 */
[----:B----4-:R-:W-:Y:S02]  /*0e10*/  PRMT R12, R9, 0x9910, RZ ;  /* 0x00009910090c7816 */ /* 0x010fe400000000ff */
[C---:B------:R-:W-:Y:S02]  /*0e20*/  ISETP.NE.AND P4, PT, R2.reuse, RZ, PT ;  /* 0x000000ff0200720c */ /* 0x040fe40003f85270 */
[----:B------:R-:W-:Y:S01]  /*0e30*/  ISETP.GT.AND P5, PT, R2, RZ, PT ;  /* 0x000000ff0200720c */ /* 0x000fe20003fa4270 */
[----:B0-----:R-:W-:Y:S01]  /*0e40*/  IMAD.WIDE.U32 R2, R3, 0x2, R4 ;  /* 0x0000000203027825 */ /* 0x001fe200078e0004 */
[----:B-----5:R-:W-:-:S02]  /*0e50*/  SEL R4, R16, R11, !P2 ;  /* 0x0000000b10047207 */ /* 0x020fc40005000000 */
[----:B------:R-:W-:Y:S01]  /*0e60*/  PRMT R9, R9, 0xbb32, RZ ;  /* 0x0000bb3209097816 */ /* 0x000fe200000000ff */
[----:B------:R-:W-:Y:S01]  /*0e70*/  IMAD.MOV.U32 R11, RZ, RZ, R12 ;  /* 0x000000ffff0b7224 */ /* 0x000fe200078e000c */
[----:B------:R-:W-:Y:S01]  /*0e80*/  PRMT R5, R16, 0x7632, R5 ;  /* 0x0000763210057816 */ /* 0x000fe20000000005 */
[----:B------:R-:W-:Y:S01]  /*0e90*/  IMAD.WIDE.U32 R2, R0, 0x4, R2 ;  /* 0x0000000400027825 */ /* 0x000fe200078e0002 */
[----:B------:R-:W-:Y:S02]  /*0ea0*/  @P1 SEL R5, RZ, 0x1, !P6 ;  /* 0x00000001ff051807 */ /* 0x000fe40007000000 */
[C---:B------:R-:W-:Y:S02]  /*0eb0*/  ISETP.NE.AND P2, PT, R11.reuse, RZ, PT ;  /* 0x000000ff0b00720c */ /* 0x040fe40003f45270 */
[----:B------:R-:W-:Y:S01]  /*0ec0*/  ISETP.GT.AND P1, PT, R11, RZ, PT ;  /* 0x000000ff0b00720c */ /* 0x000fe20003f24270 */
[----:B------:R-:W-:Y:S01]  /*0ed0*/  IMAD.MOV.U32 R11, RZ, RZ, R9 ;  /* 0x000000ffff0b7224 */ /* 0x000fe200078e0009 */
[----:B------:R-:W-:-:S02]  /*0ee0*/  PRMT R13, R10, 0xbb32, RZ ;  /* 0x0000bb320a0d7816 */ /* 0x000fc400000000ff */
[----:B------:R-:W-:Y:S02]  /*0ef0*/  SEL R9, RZ, 0x1, !P5 ;  /* 0x00000001ff097807 */ /* 0x000fe40006800000 */
[----:B------:R-:W-:Y:S02]  /*0f00*/  PRMT R12, R10, 0x9910, RZ ;  /* 0x000099100a0c7816 */ /* 0x000fe400000000ff */
[----:B------:R-:W-:Y:S02]  /*0f10*/  ISETP.NE.AND P6, PT, R11, RZ, PT ;  /* 0x000000ff0b00720c */ /* 0x000fe40003fc5270 */
[----:B------:R-:W-:Y:S02]  /*0f20*/  ISETP.NE.AND P5, PT, R13, RZ, PT ;  /* 0x000000ff0d00720c */ /* 0x000fe40003fa5270 */
[----:B------:R-:W-:Y:S02]  /*0f30*/  SEL R9, R8, R9, !P4 ;  /* 0x0000000908097207 */ /* 0x000fe40006000000 */
[----:B------:R-:W-:-:S02]  /*0f40*/  SEL R10, RZ, 0x1, !P1 ;  /* 0x00000001ff0a7807 */ /* 0x000fc40004800000 */
[C---:B------:R-:W-:Y:S02]  /*0f50*/  ISETP.GT.AND P4, PT, R12.reuse, RZ, PT ;  /* 0x000000ff0c00720c */ /* 0x040fe40003f84270 */
[----:B------:R-:W-:Y:S02]  /*0f60*/  ISETP.GT.AND P1, PT, R11, RZ, PT ;  /* 0x000000ff0b00720c */ /* 0x000fe40003f24270 */
[----:B------:R-:W-:Y:S02]  /*0f70*/  SEL R10, R7, R10, !P2 ;  /* 0x0000000a070a7207 */ /* 0x000fe40005000000 */
[----:B------:R-:W-:Y:S02]  /*0f80*/  SEL R11, RZ, 0x1, !P4 ;  /* 0x00000001ff0b7807 */ /* 0x000fe40006000000 */
[----:B------:R-:W-:Y:S02]  /*0f90*/  ISETP.NE.AND P2, PT, R12, RZ, PT ;  /* 0x000000ff0c00720c */ /* 0x000fe40003f45270 */
[----:B------:R-:W-:-:S02]  /*0fa0*/  ISETP.GT.AND P4, PT, R13, RZ, PT ;  /* 0x000000ff0d00720c */ /* 0x000fc40003f84270 */
[----:B------:R-:W-:Y:S02]  /*0fb0*/  PRMT R8, R8, 0x7632, R8 ;  /* 0x0000763208087816 */ /* 0x000fe40000000008 */
[----:B------:R-:W-:Y:S02]  /*0fc0*/  PRMT R7, R7, 0x7632, R7 ;  /* 0x0000763207077816 */ /* 0x000fe40000000007 */
[C---:B------:R-:W-:Y:S02]  /*0fd0*/  PRMT R12, R6.reuse, 0x7632, R12 ;  /* 0x00007632060c7816 */ /* 0x040fe4000000000c */
[----:B------:R-:W-:Y:S02]  /*0fe0*/  SEL R11, R6, R11, !P2 ;  /* 0x0000000b060b7207 */ /* 0x000fe40005000000 */
[----:B------:R-:W-:Y:S02]  /*0ff0*/  @P0 SEL R8, RZ, 0x1, !P3 ;  /* 0x00000001ff080807 */ /* 0x000fe40005800000 */
[----:B------:R-:W-:-:S02]  /*1000*/  @P6 SEL R7, RZ, 0x1, !P1 ;  /* 0x00000001ff076807 */ /* 0x000fc40004800000 */
[----:B------:R-:W-:Y:S02]  /*1010*/  @P5 SEL R12, RZ, 0x1, !P4 ;  /* 0x00000001ff0c5807 */ /* 0x000fe40006000000 */
        /* <DEDUP_REMOVED lines=9> */
.L_x_10907:
        /* <DEDUP_REMOVED lines=13> */
.L_x_31119:


//--------------------- .text._ZN2at6native29vectorized_elementwise_kernelILi4ENS0_13BinaryFunctorIsssZZZNS0_21heaviside_kernel_cudaERNS_18TensorIteratorBaseEENKUlvE_clEvENKUlvE3_clEvEUlssE_EESt5arrayIPcLm3EEEEviT0_T1_ --------------------------
	.section	.text._ZN2at6native29vectorized_elementwise_kernelILi4ENS0_13BinaryFunctorIsssZZZNS0_21heaviside_kernel_cudaERNS_18TensorIteratorBaseEENKUlvE_clEvENKUlvE3_clEvEUlssE_EESt5arrayIPcLm3EEEEviT0_T1_,"ax",@progbits
	.align	128
        .global         _ZN2at6native29vectorized_elementwise_kernelILi4ENS0_13BinaryFunctorIsssZZZNS0_21heaviside_kernel_cudaERNS_18TensorIteratorBaseEENKUlvE_clEvENKUlvE3_clEvEUlssE_EESt5arrayIPcLm3EEEEviT0_T1_
        .type           _ZN2at6native29vectorized_elementwise_kernelILi4ENS0_13BinaryFunctorIsssZZZNS0_21heaviside_kernel_cudaERNS_18TensorIteratorBaseEENKUlvE_clEvENKUlvE3_clEvEUlssE_EESt5arrayIPcLm3EEEEviT0_T1_,@function
        .size           _ZN2at6native29vectorized_elementwise_kernelILi4ENS0_13BinaryFunctorIsssZZZNS0_21heaviside_kernel_cudaERNS_18TensorIteratorBaseEENKUlvE_clEvENKUlvE3_clEvEUlssE_EESt5arrayIPcLm3EEEEviT0_T1_,(.L_x_31120 - _ZN2at6native29vectorized_elementwise_kernelILi4ENS0_13BinaryFunctorIsssZZZNS0_21heaviside_kernel_cudaERNS_18TensorIteratorBaseEENKUlvE_clEvENKUlvE3_clEvEUlssE_EESt5arrayIPcLm3EEEEviT0_T1_)
        .other          _ZN2at6native29vectorized_elementwise_kernelILi4ENS0_13BinaryFunctorIsssZZZNS0_21heaviside_kernel_cudaERNS_18TensorIteratorBaseEENKUlvE_clEvENKUlvE3_clEvEUlssE_EESt5arrayIPcLm3EEEEviT0_T1_,@"STO_CUDA_ENTRY STV_DEFAULT"
_ZN2at6native29vectorized_elementwise_kernelILi4ENS0_13BinaryFunctorIsssZZZNS0_21heaviside_kernel_cudaERNS_18TensorIteratorBaseEENKUlvE_clEvENKUlvE3_clEvEUlssE_EESt5arrayIPcLm3EEEEviT0_T1_:
.text._ZN2at6native29vectorized_elementwise_kernelILi4ENS0_13BinaryFunctorIsssZZZNS0_21heaviside_kernel_cudaERNS_18TensorIteratorBaseEENKUlvE_clEvENKUlvE3_clEvEUlssE_EESt5arrayIPcLm3EEEEviT0_T1_:
        /* <DEDUP_REMOVED lines=150> */
.L_x_10911:
[----:B------:R-:W-:-:S13]  /*0960*/  ISETP.GE.U32.AND P0, PT, R6, R4, PT ;  /* 0x000000040600720c */ /* 0x000fda0003f06070 */
[----:B------:R-:W-:Y:S05]  /*0970*/  @P0 BRA `(.L_x_10913) ;  /* 0x0000000000300947 */ /* 0x000fea0003800000 */
[----:B0-----:R-:W0:Y:S01]  /*0980*/  LDC.64 R12, c[0x0][0x388] ;  /* 0x0000e200ff0c7b82 */ /* 0x001e220000000a00 */
[----:B------:R-:W-:Y:S02]  /*0990*/  IMAD.IADD R5, R3, 0x1, R6 ;  /* 0x0000000103057824 */ /* 0x000fe400078e0206 */
[----:B------:R-:W-:Y:S02]  /*09a0*/  VIADD R6, R6, 0x80 ;  /* 0x0000008006067836 */ /* 0x000fe40000000000 */
[----:B0-----:R-:W-:-:S05]  /*09b0*/  IMAD.WIDE.U32 R12, R5, 0x2, R12 ;  /* 0x00000002050c7825 */ /* 0x001fca00078e000c */
[----:B------:R1:W-:Y:S02]  /*09c0*/  STG.E.U16 desc[UR4][R12.64], R8 ;  /* 0x000000080c007986 */ /* 0x0003e4000c101504 */
.L_x_10912:
[----:B------:R-:W-:-:S13]  /*09d0*/  ISETP.GE.U32.AND P0, PT, R6, R4, PT ;  /* 0x000000040600720c */ /* 0x000fda0003f06070 */
[----:B------:R-:W-:Y:S05]  /*09e0*/  @P0 BRA `(.L_x_10914) ;  /* 0x0000000000300947 */ /* 0x000fea0003800000 */
[----:B01----:R-:W0:Y:S01]  /*09f0*/  LDC.64 R12, c[0x0][0x388] ;  /* 0x0000e200ff0c7b82 */ /* 0x003e220000000a00 */
[----:B------:R-:W-:Y:S02]  /*0a00*/  IMAD.IADD R5, R3, 0x1, R6 ;  /* 0x0000000103057824 */ /* 0x000fe400078e0206 */
[----:B------:R-:W-:Y:S02]  /*0a10*/  VIADD R6, R6, 0x80 ;  /* 0x0000008006067836 */ /* 0x000fe40000000000 */
[----:B0-----:R-:W-:-:S05]  /*0a20*/  IMAD.WIDE.U32 R12, R5, 0x2, R12 ;  /* 0x00000002050c7825 */ /* 0x001fca00078e000c */
[----:B------:R1:W-:Y:S02]  /*0a30*/  STG.E.U16 desc[UR4][R12.64], R9 ;  /* 0x000000090c007986 */ /* 0x0003e4000c101504 */
.L_x_10913:
[----:B------:R-:W-:-:S13]  /*0a40*/  ISETP.GE.U32.AND P0, PT, R6, R4, PT ;  /* 0x000000040600720c */ /* 0x000fda0003f06070 */
[----:B------:R-:W-:Y:S05]  /*0a50*/  @P0 BRA `(.L_x_10915) ;  /* 0x0000000000340947 */ /* 0x000fea0003800000 */
[----:B-1----:R-:W1:Y:S01]  /*0a60*/  LDC.64 R8, c[0x0][0x388] ;  /* 0x0000e200ff087b82 */ /* 0x002e620000000a00 */
[----:B------:R-:W-:Y:S02]  /*0a70*/  IMAD.IADD R5, R3, 0x1, R6 ;  /* 0x0000000103057824 */ /* 0x000fe400078e0206 */
[----:B------:R-:W-:Y:S02]  /*0a80*/  VIADD R6, R6, 0x80 ;  /* 0x0000008006067836 */ /* 0x000fe40000000000 */
[----:B-1----:R-:W-:-:S05]  /*0a90*/  IMAD.WIDE.U32 R8, R5, 0x2, R8 ;  /* 0x0000000205087825 */ /* 0x002fca00078e0008 */
[----:B------:R2:W-:Y:S02]  /*0aa0*/  STG.E.U16 desc[UR4][R8.64], R10 ;  /* 0x0000000a08007986 */ /* 0x0005e4000c101504 */
.L_x_10914:
        /* <DEDUP_REMOVED lines=8> */
.L_x_10915:
[----:B------:R-:W-:Y:S05]  /*0b30*/  BSYNC.RELIABLE B1 ;  /* 0x0000000000017941 */ /* 0x000fea0003800100 */
.L_x_10910:
[----:B------:R-:W-:-:S13]  /*0b40*/  ISETP.GE.U32.AND P0, PT, R6, R4, PT ;  /* 0x000000040600720c */ /* 0x000fda0003f06070 */
[----:B-12---:R-:W1:Y:S01]  /*0b50*/  @!P0 LDC.64 R8, c[0x0][0x388] ;  /* 0x0000e200ff088b82 */ /* 0x006e620000000a00 */
[----:B------:R-:W-:Y:S02]  /*0b60*/  @!P0 IMAD.IADD R5, R3, 0x1, R6 ;  /* 0x0000000103058824 */ /* 0x000fe400078e0206 */
[----:B------:R-:W-:Y:S02]  /*0b70*/  @!P0 VIADD R6, R6, 0x80 ;  /* 0x0000008006068836 */ /* 0x000fe40000000000 */
[----:B-1----:R-:W-:-:S05]  /*0b80*/  @!P0 IMAD.WIDE.U32 R8, R5, 0x2, R8 ;  /* 0x0000000205088825 */ /* 0x002fca00078e0008 */
[----:B------:R3:W-:Y:S02]  /*0b90*/  @!P0 STG.E.U16 desc[UR4][R8.64], R29 ;  /* 0x0000001d08008986 */ /* 0x0007e4000c101504 */
.L_x_10916:
[----:B------:R-:W-:Y:S05]  /*0ba0*/  BSYNC.RECONVERGENT B0 ;  /* 0x0000000000007941 */ /* 0x000fea0003800200 */
.L_x_10909:
        /* <DEDUP_REMOVED lines=8> */
.L_x_10908:
[----:B------:R-:W0:Y:S01]  /*0c30*/  S2R R0, SR_TID.X ;  /* 0x0000000000007919 */ /* 0x000e220000002100 */
[----:B------:R-:W1:Y:S08]  /*0c40*/  LDC.64 R4, c[0x0][0x390] ;  /* 0x0000e400ff047b82 */ /* 0x000e700000000a00 */
[----:B------:R-:W2:Y:S01]  /*0c50*/  LDC.64 R6, c[0x0][0x398] ;  /* 0x0000e600ff067b82 */ /* 0x000ea20000000a00 */
[----:B-1----:R-:W-:-:S04]  /*0c60*/  IMAD.WIDE.U32 R4, R3, 0x2, R4 ;  /* 0x0000000203047825 */ /* 0x002fc800078e0004 */
[----:B0-----:R-:W-:-:S05]  /*0c70*/  IMAD.WIDE.U32 R12, R0, 0x8, R4 ;  /* 0x00000008000c7825 */ /* 0x001fca00078e0004 */
[----:B------:R-:W3:Y:S01]  /*0c80*/  LDG.E.64 R10, desc[UR4][R12.64] ;  /* 0x000000040c0a7981 */ /* 0x000ee2000c1e1b00 */
[----:B--2---:R-:W-:-:S03]  /*0c90*/  IMAD.WIDE.U32 R4, R3, 0x2, R6 ;  /* 0x0000000203047825 */ /* 0x004fc600078e0006 */
[----:B------:R0:W2:Y:S01]  /*0ca0*/  LDG.E.64 R8, desc[UR4][R12.64+0x400] ;  /* 0x000400040c087981 */ /* 0x0000a2000c1e1b00 */
[----:B------:R-:W-:-:S05]  /*0cb0*/  IMAD.WIDE.U32 R14, R0, 0x8, R4 ;  /* 0x00000008000e7825 */ /* 0x000fca00078e0004 */
[----:B------:R-:W4:Y:S04]  /*0cc0*/  LDG.E.64 R6, desc[UR4][R14.64] ;  /* 0x000000040e067981 */ /* 0x000f28000c1e1b00 */
[----:B------:R2:W5:Y:S01]  /*0cd0*/  LDG.E.64 R4, desc[UR4][R14.64+0x400] ;  /* 0x000400040e047981 */ /* 0x000562000c1e1b00 */
[----:B---3--:R-:W-:Y:S02]  /*0ce0*/  PRMT R2, R10, 0x9910, RZ ;  /* 0x000099100a027816 */ /* 0x008fe400000000ff */
[C---:B------:R-:W-:Y:S02]  /*0cf0*/  PRMT R16, R11.reuse, 0x9910, RZ ;  /* 0x000099100b107816 */ /* 0x040fe400000000ff */
[C---:B------:R-:W-:Y:S02]  /*0d00*/  ISETP.NE.AND P1, PT, R2.reuse, RZ, PT ;  /* 0x000000ff0200720c */ /* 0x040fe40003f25270 */
[----:B------:R-:W-:Y:S01]  /*0d10*/  ISETP.GT.AND P0, PT, R2, RZ, PT ;  /* 0x000000ff0200720c */ /* 0x000fe20003f04270 */
[----:B------:R-:W-:Y:S01]  /*0d20*/  IMAD.MOV.U32 R2, RZ, RZ, R16 ;  /* 0x000000ffff027224 */ /* 0x000fe200078e0010 */
[----:B------:R-:W-:-:S02]  /*0d30*/  PRMT R11, R11, 0xbb32, RZ ;  /* 0x0000bb320b0b7816 */ /* 0x000fc400000000ff */
[----:B------:R-:W-:Y:S02]  /*0d40*/  PRMT R10, R10, 0xbb32, RZ ;  /* 0x0000bb320a0a7816 */ /* 0x000fe400000000ff */
[C---:B------:R-:W-:Y:S02]  /*0d50*/  ISETP.NE.AND P3, PT, R2.reuse, RZ, PT ;  /* 0x000000ff0200720c */ /* 0x040fe40003f65270 */
[----:B------:R-:W-:Y:S01]  /*0d60*/  ISETP.GT.AND P4, PT, R2, RZ, PT ;  /* 0x000000ff0200720c */ /* 0x000fe20003f84270 */
[----:B------:R-:W-:Y:S01]  /*0d70*/  IMAD.MOV.U32 R2, RZ, RZ, R11 ;  /* 0x000000ffff027224 */ /* 0x000fe200078e000b */
[C---:B------:R-:W-:Y:S02]  /*0d80*/  ISETP.NE.AND P5, PT, R10.reuse, RZ, PT ;  /* 0x000000ff0a00720c */ /* 0x040fe40003fa5270 */
[----:B------:R-:W-:Y:S02]  /*0d90*/  ISETP.GT.AND P6, PT, R10, RZ, PT ;  /* 0x000000ff0a00720c */ /* 0x000fe40003fc4270 */
[----:B------:R-:W1:Y:S01]  /*0da0*/  LDC.64 R10, c[0x0][0x388] ;  /* 0x0000e200ff0a7b82 */ /* 0x000e620000000a00 */
[----:B0-----:R-:W-:-:S02]  /*0db0*/  SEL R13, RZ, 0x1, !P0 ;  /* 0x00000001ff0d7807 */ /* 0x001fc40004000000 */
[----:B--2---:R-:W-:Y:S02]  /*0dc0*/  PRMT R14, R8, 0x9910, RZ ;  /* 0x00009910080e7816 */ /* 0x004fe400000000ff */
[C---:B------:R-:W-:Y:S02]  /*0dd0*/  ISETP.NE.AND P0, PT, R2.reuse, RZ, PT ;  /* 0x000000ff0200720c */ /* 0x040fe40003f05270 */
[----:B------:R-:W-:Y:S02]  /*0de0*/  ISETP.GT.AND P2, PT, R2, RZ, PT ;  /* 0x000000ff0200720c */ /* 0x000fe40003f44270 */
[----:B------:R-:W-:Y:S02]  /*0df0*/  PRMT R8, R8, 0xbb32, RZ ;  /* 0x0000bb3208087816 */ /* 0x000fe400000000ff */
[----:B----4-:R-:W-:Y:S02]  /*0e00*/  SEL R2, R6, R13, !P1 ;  /* 0x0000000d06027207 */ /* 0x010fe40004800000 */
[----:B------:R-:W-:-:S02]  /*0e10*/  SEL R12, RZ, 0x1, !P4 ;  /* 0x00000001ff0c7807 */ /* 0x000fc40006000000 */
[C---:B------:R-:W-:Y:S02]  /*0e20*/  ISETP.NE.AND P1, PT, R14.reuse, RZ, PT ;  /* 0x000000ff0e00720c */ /* 0x040fe40003f25270 */
[----:B------:R-:W-:Y:S02]  /*0e30*/  ISETP.GT.AND P4, PT, R14, RZ, PT ;  /* 0x000000ff0e00720c */ /* 0x000fe40003f84270 */
[C---:B------:R-:W-:Y:S02]  /*0e40*/  PRMT R13, R9.reuse, 0x9910, RZ ;  /* 0x00009910090d7816 */ /* 0x040fe400000000ff */
[----:B------:R-:W-:Y:S02]  /*0e50*/  PRMT R14, R9, 0xbb32, RZ ;  /* 0x0000bb32090e7816 */ /* 0x000fe400000000ff */
[----:B------:R-:W-:Y:S01]  /*0e60*/  PRMT R9, R6, 0x7632, R9 ;  /* 0x0000763206097816 */ /* 0x000fe20000000009 */
[----:B------:R-:W-:Y:S01]  /*0e70*/  IMAD.MOV.U32 R6, RZ, RZ, R8 ;  /* 0x000000ffff067224 */ /* 0x000fe200078e0008 */
[----:B------:R-:W-:Y:S01]  /*0e80*/  @P5 SEL R9, RZ, 0x1, !P6 ;  /* 0x00000001ff095807 */ /* 0x000fe20007000000 */
[----:B------:R-:W-:Y:S01]  /*0e90*/  IMAD.MOV.U32 R8, RZ, RZ, R13 ;  /* 0x000000ffff087224 */ /* 0x000fe200078e000d */
[----:B------:R-:W-:Y:S01]  /*0ea0*/  SEL R12, R7, R12, !P3 ;  /* 0x0000000c070c7207 */ /* 0x000fe20005800000 */
[----:B-1----:R-:W-:Y:S01]  /*0eb0*/  IMAD.WIDE.U32 R10, R3, 0x2, R10 ;  /* 0x00000002030a7825 */ /* 0x002fe200078e000a */
[----:B------:R-:W-:-:S02]  /*0ec0*/  ISETP.NE.AND P6, PT, R6, RZ, PT ;  /* 0x000000ff0600720c */ /* 0x000fc40003fc5270 */
[----:B------:R-:W-:Y:S02]  /*0ed0*/  ISETP.NE.AND P3, PT, R14, RZ, PT ;  /* 0x000000ff0e00720c */ /* 0x000fe40003f65270 */
[----:B------:R-:W-:Y:S01]  /*0ee0*/  ISETP.GT.AND P5, PT, R8, RZ, PT ;  /* 0x000000ff0800720c */ /* 0x000fe20003fa4270 */
[----:B------:R-:W-:Y:S01]  /*0ef0*/  IMAD.WIDE.U32 R10, R0, 0x8, R10 ;  /* 0x00000008000a7825 */ /* 0x000fe200078e000a */
[----:B------:R-:W-:Y:S02]  /*0f00*/  SEL R13, RZ, 0x1, !P4 ;  /* 0x00000001ff0d7807 */ /* 0x000fe40006000000 */
[----:B------:R-:W-:Y:S02]  /*0f10*/  ISETP.GT.AND P4, PT, R6, RZ, PT ;  /* 0x000000ff0600720c */ /* 0x000fe40003f84270 */
[----:B-----5:R-:W-:Y:S02]  /*0f20*/  SEL R13, R4, R13, !P1 ;  /* 0x0000000d040d7207 */ /* 0x020fe40004800000 */
[----:B------:R-:W-:-:S02]  /*0f30*/  SEL R6, RZ, 0x1, !P5 ;  /* 0x00000001ff067807 */ /* 0x000fc40006800000 */
[----:B------:R-:W-:Y:S02]  /*0f40*/  ISETP.NE.AND P1, PT, R8, RZ, PT ;  /* 0x000000ff0800720c */ /* 0x000fe40003f25270 */
[----:B------:R-:W-:Y:S02]  /*0f50*/  ISETP.GT.AND P5, PT, R14, RZ, PT ;  /* 0x000000ff0e00720c */ /* 0x000fe40003fa4270 */
[----:B------:R-:W-:Y:S02]  /*0f60*/  PRMT R7, R7, 0x7632, R7 ;  /* 0x0000763207077816 */ /* 0x000fe40000000007 */
[----:B------:R-:W-:Y:S02]  /*0f70*/  PRMT R4, R4, 0x7632, R4 ;  /* 0x0000763204047816 */ /* 0x000fe40000000004 */
[C---:B------:R-:W-:Y:S02]  /*0f80*/  PRMT R3, R5.reuse, 0x7632, R3 ;  /* 0x0000763205037816 */ /* 0x040fe40000000003 */
[----:B------:R-:W-:-:S02]  /*0f90*/  SEL R6, R5, R6, !P1 ;  /* 0x0000000605067207 */ /* 0x000fc40004800000 */
[----:B------:R-:W-:Y:S02]  /*0fa0*/  @P0 SEL R7, RZ, 0x1, !P2 ;  /* 0x00000001ff070807 */ /* 0x000fe40005000000 */
[----:B------:R-:W-:Y:S02]  /*0fb0*/  @P6 SEL R4, RZ, 0x1, !P4 ;  /* 0x00000001ff046807 */ /* 0x000fe40006000000 */
[----:B------:R-:W-:Y:S02]  /*0fc0*/  @P3 SEL R3, RZ, 0x1, !P5 ;  /* 0x00000001ff033807 */ /* 0x000fe40006800000 */
[----:B------:R-:W-:Y:S02]  /*0fd0*/  PRMT R8, R2, 0x5410, R9 ;  /* 0x0000541002087816 */ /* 0x000fe40000000009 */
[----:B------:R-:W-:Y:S02]  /*0fe0*/  PRMT R9, R12, 0x5410, R7 ;  /* 0x000054100c097816 */ /* 0x000fe40000000007 */
[----:B------:R-:W-:-:S02]  /*0ff0*/  PRMT R2, R13, 0x5410, R4 ;  /* 0x000054100d027816 */ /* 0x000fc40000000004 */
[----:B------:R-:W-:Y:S01]  /*1000*/  PRMT R3, R6, 0x5410, R3 ;  /* 0x0000541006037816 */ /* 0x000fe20000000003 */
[----:B------:R-:W-:Y:S04]  /*1010*/  STG.E.64 desc[UR4][R10.64], R8 ;  /* 0x000000080a007986 */ /* 0x000fe8000c101b04 */
[----:B------:R-:W-:Y:S01]  /*1020*/  STG.E.64 desc[UR4][R10.64+0x400], R2 ;  /* 0x000400020a007986 */ /* 0x000fe2000c101b04 */
[----:B------:R-:W-:Y:S05]  /*1030*/  EXIT ;  /* 0x000000000000794d */ /* 0x000fea0003800000 */
.L_x_10917:
        /* <DEDUP_REMOVED lines=12> */
.L_x_31120:


//--------------------- .text._ZN2at6native29vectorized_elementwise_kernelILi8ENS0_13BinaryFunctorIsssZZZNS0_21heaviside_kernel_cudaERNS_18TensorIteratorBaseEENKUlvE_clEvENKUlvE3_clEvEUlssE_EESt5arrayIPcLm3EEEEviT0_T1_ --------------------------
	.section	.text._ZN2at6native29vectorized_elementwise_kernelILi8ENS0_13BinaryFunctorIsssZZZNS0_21heaviside_kernel_cudaERNS_18TensorIteratorBaseEENKUlvE_clEvENKUlvE3_clEvEUlssE_EESt5arrayIPcLm3EEEEviT0_T1_,"ax",@progbits
	.align	128
        .global         _ZN2at6native29vectorized_elementwise_kernelILi8ENS0_13BinaryFunctorIsssZZZNS0_21heaviside_kernel_cudaERNS_18TensorIteratorBaseEENKUlvE_clEvENKUlvE3_clEvEUlssE_EESt5arrayIPcLm3EEEEviT0_T1_
        .type           _ZN2at6native29vectorized_elementwise_kernelILi8ENS0_13BinaryFunctorIsssZZZNS0_21heaviside_kernel_cudaERNS_18TensorIteratorBaseEENKUlvE_clEvENKUlvE3_clEvEUlssE_EESt5arrayIPcLm3EEEEviT0_T1_,@function
        .size           _ZN2at6native29vectorized_elementwise_kernelILi8ENS0_13BinaryFunctorIsssZZZNS0_21heaviside_kernel_cudaERNS_18TensorIteratorBaseEENKUlvE_clEvENKUlvE3_clEvEUlssE_EESt5arrayIPcLm3EEEEviT0_T1_,(.L_x_31121 - _ZN2at6native29vectorized_elementwise_kernelILi8ENS0_13BinaryFunctorIsssZZZNS0_21heaviside_kernel_cudaERNS_18TensorIteratorBaseEENKUlvE_clEvENKUlvE3_clEvEUlssE_EESt5arrayIPcLm3EEEEviT0_T1_)
        .other          _ZN2at6native29vectorized_elementwise_kernelILi8ENS0_13BinaryFunctorIsssZZZNS0_21heaviside_kernel_cudaERNS_18TensorIteratorBaseEENKUlvE_clEvENKUlvE3_clEvEUlssE_EESt5arrayIPcLm3EEEEviT0_T1_,@"STO_CUDA_ENTRY STV_DEFAULT"
_ZN2at6native29vectorized_elementwise_kernelILi8ENS0_13BinaryFunctorIsssZZZNS0_21heaviside_kernel_cudaERNS_18TensorIteratorBaseEENKUlvE_clEvENKUlvE3_clEvEUlssE_EESt5arrayIPcLm3EEEEviT0_T1_:
.text._ZN2at6native29vectorized_elementwise_kernelILi8ENS0_13BinaryFunctorIsssZZZNS0_21heaviside_kernel_cudaERNS_18TensorIteratorBaseEENKUlvE_clEvENKUlvE3_clEvEUlssE_EESt5arrayIPcLm3EEEEviT0_T1_:
[----:B------:R-:W-:Y:S01]  /*0000*/  LDC R1, c[0x0][0x37c] ;  /* 0x0000df00ff017b82 */ /* 0x000fe20000000800 */
[----:B------:R-:W-:Y:S05]  /*0010*/  EXIT ;  /* 0x000000000000794d */ /* 0x000fea0003800000 */
.L_x_10918:
        /* <DEDUP_REMOVED lines=14> */
.L_x_31121:


//--------------------- .text._ZN2at6native18elementwise_kernelILi128ELi4EZNS0_15gpu_kernel_implINS0_13BUnaryFunctorIsssZZZNS0_21heaviside_kernel_cudaERNS_18TensorIteratorBaseEENKUlvE_clEvENKUlvE3_clEvEUlssE_EEEEvS5_RKT_EUliE_EEviT1_ --------------------------
	.section	.text._ZN2at6native18elementwise_kernelILi128ELi4EZNS0_15gpu_kernel_implINS0_13BUnaryFunctorIsssZZZNS0_21heaviside_kernel_cudaERNS_18TensorIteratorBaseEENKUlvE_clEvENKUlvE3_clEvEUlssE_EEEEvS5_RKT_EUliE_EEviT1_,"ax",@progbits
	.align	128
        .global         _ZN2at6native18elementwise_kernelILi128ELi4EZNS0_15gpu_kernel_implINS0_13BUnaryFunctorIsssZZZNS0_21heaviside_kernel_cudaERNS_18TensorIteratorBaseEENKUlvE_clEvENKUlvE3_clEvEUlssE_EEEEvS5_RKT_EUliE_EEviT1_
        .type           _ZN2at6native18elementwise_kernelILi128ELi4EZNS0_15gpu_kernel_implINS0_13BUnaryFunctorIsssZZZNS0_21heaviside_kernel_cudaERNS_18TensorIteratorBaseEENKUlvE_clEvENKUlvE3_clEvEUlssE_EEEEvS5_RKT_EUliE_EEviT1_,@function
        .size           _ZN2at6native18elementwise_kernelILi128ELi4EZNS0_15gpu_kernel_implINS0_13BUnaryFunctorIsssZZZNS0_21heaviside_kernel_cudaERNS_18TensorIteratorBaseEENKUlvE_clEvENKUlvE3_clEvEUlssE_EEEEvS5_RKT_EUliE_EEviT1_,(.L_x_31122 - _ZN2at6native18elementwise_kernelILi128ELi4EZNS0_15gpu_kernel_implINS0_13BUnaryFunctorIsssZZZNS0_21heaviside_kernel_cudaERNS_18TensorIteratorBaseEENKUlvE_clEvENKUlvE3_clEvEUlssE_EEEEvS5_RKT_EUliE_EEviT1_)
        .other          _ZN2at6native18elementwise_kernelILi128ELi4EZNS0_15gpu_kernel_implINS0_13BUnaryFunctorIsssZZZNS0_21heaviside_kernel_cudaERNS_18TensorIteratorBaseEENKUlvE_clEvENKUlvE3_clEvEUlssE_EEEEvS5_RKT_EUliE_EEviT1_,@"STO_CUDA_ENTRY STV_DEFAULT"
_ZN2at6native18elementwise_kernelILi128ELi4EZNS0_15gpu_kernel_implINS0_13BUnaryFunctorIsssZZZNS0_21heaviside_kernel_cudaERNS_18TensorIteratorBaseEENKUlvE_clEvENKUlvE3_clEvEUlssE_EEEEvS5_RKT_EUliE_EEviT1_:
.text._ZN2at6native18elementwise_kernelILi128ELi4EZNS0_15gpu_kernel_implINS0_13BUnaryFunctorIsssZZZNS0_21heaviside_kernel_cudaERNS_18TensorIteratorBaseEENKUlvE_clEvENKUlvE3_clEvEUlssE_EEEEvS5_RKT_EUliE_EEviT1_:
[----:B------:R-:W0:Y:S01]  /*0000*/  LDC R1, c[0x0][0x37c] ;  /* 0x0000df00ff017b82 */ /* 0x000e220000000800 */
[----:B------:R-:W1:Y:S07]  /*0010*/  S2R R17, SR_TID.X ;  /* 0x0000000000117919 */ /* 0x000e6e0000002100 */
[----:B------:R-:W2:Y:S01]  /*0020*/  S2UR UR4, SR_CTAID.X ;  /* 0x00000000000479c3 */ /* 0x000ea20000002500 */
[----:B------:R-:W3:Y:S01]  /*0030*/  LDCU UR39, c[0x0][0x388] ;  /* 0x00007100ff2777ac */ /* 0x000ee20008000800 */
[----:B------:R-:W-:Y:S01]  /*0040*/  BSSY.RECONVERGENT B6, `(.L_x_10919) ;  /* 0x000030d000067945 */ /* 0x000fe20003800200 */
[----:B------:R-:W4:Y:S05]  /*0050*/  LDCU UR5, c[0x0][0x380] ;  /* 0x00007000ff0577ac */ /* 0x000f2a0008000800 */
[----:B------:R-:W0:Y:S01]  /*0060*/  LDC.U16 R19, c[0x0][0x592] ;  /* 0x00016480ff137b82 */ /* 0x000e220000000400 */
        /* <DEDUP_REMOVED lines=308> */
[----:B------:R-:W-:-:S04]  /*13b0*/  SHF.R.U32.HI R2, RZ, UR5, R2 ;  /* 0x00000005ff027c19 */ /* 0x000fc80008011602 */
[----:B------:R-:W-:-:S05]  /*13c0*/  IADD3 R3, PT, PT, -R2, RZ, RZ ;  /* 0x000000ff02037210 */ /* 0x000fca0007ffe1ff */
[----:B--2---:R-:W-:-:S04]  /*13d0*/  IMAD R5, R3, UR6, R5 ;  /* 0x0000000603057c24 */ /* 0x004fc8000f8e0205 */
[C---:B---3--:R-:W-:Y:S02]  /*13e0*/  IMAD R16, R5.reuse, UR8, R16 ;  /* 0x0000000805107c24 */ /* 0x048fe4000f8e0210 */
[----:B------:R-:W-:-:S07]  /*13f0*/  IMAD R0, R5, UR9, R0 ;  /* 0x0000000905007c24 */ /* 0x000fce000f8e0200 */
.L_x_10921:
[----:B------:R-:W1:Y:S01]  /*1400*/  LDCU.64 UR6, c[0x0][0x588] ;  /* 0x0000b100ff0677ac */ /* 0x000e620008000a00 */
[----:B0-----:R-:W-:-:S04]  /*1410*/  UPRMT UR4, UR42, 0x9910, URZ ;  /* 0x000099102a047896 */ /* 0x001fc800080000ff */
        /* <DEDUP_REMOVED lines=14> */
.L_x_10925:
[----:B------:R0:W5:Y:S01]  /*1500*/  LDG.E.U8 R0, desc[UR36][R2.64] ;  /* 0x0000002402007981 */ /* 0x000162000c1e1100 */
[----:B------:R-:W-:Y:S05]  /*1510*/  BRA `(.L_x_10927) ;  /* 0x0000000c004c7947 */ /* 0x000fea0003800000 */
.L_x_10924:
        /* <DEDUP_REMOVED lines=8> */
.L_x_10929:
[----:B------:R0:W5:Y:S01]  /*15a0*/  LDG.E.U16 R0, desc[UR36][R2.64] ;  /* 0x0000002402007981 */ /* 0x000162000c1e1500 */
[----:B------:R-:W-:Y:S05]  /*15b0*/  BRA `(.L_x_10927) ;  /* 0x0000000c00247947 */ /* 0x000fea0003800000 */
.L_x_10928:
[----:B------:R0:W5:Y:S01]  /*15c0*/  LDG.E.U16 R0, desc[UR36][R2.64] ;  /* 0x0000002402007981 */ /* 0x000162000c1e1500 */
[----:B------:R-:W-:Y:S05]  /*15d0*/  BRA `(.L_x_10927) ;  /* 0x0000000c001c7947 */ /* 0x000fea0003800000 */
.L_x_10923:
        /* <DEDUP_REMOVED lines=9> */
.L_x_10931:
[----:B------:R-:W2:Y:S02]  /*1670*/  LDG.E.U16 R4, desc[UR36][R2.64] ;  /* 0x0000002402047981 */ /* 0x000ea4000c1e1500 */
[----:B--2---:R-:W-:-:S06]  /*1680*/  HADD2.F32 R4, -RZ, R4.H0_H0 ;  /* 0x20000004ff047230 */ /* 0x004fcc0000004100 */
[----:B------:R-:W0:Y:S02]  /*1690*/  F2I.FTZ.TRUNC.NTZ R4, R4 ;  /* 0x0000000400047305 */ /* 0x000e24000021f100 */
[----:B0-----:R-:W-:Y:S01]  /*16a0*/  PRMT R0, R4, 0x7610, R0 ;  /* 0x0000761004007816 */ /* 0x001fe20000000000 */
[----:B------:R-:W-:Y:S06]  /*16b0*/  BRA `(.L_x_10927) ;  /* 0x0000000800e47947 */ /* 0x000fec0003800000 */
.L_x_10930:
        /* <DEDUP_REMOVED lines=9> */
.L_x_10933:
[----:B------:R-:W2:Y:S02]  /*1750*/  LDG.E.U16 R2, desc[UR36][R2.64] ;  /* 0x0000002402027981 */ /* 0x000ea4000c1e1500 */
[----:B--2---:R-:W-:-:S06]  /*1760*/  HADD2.F32 R4, -RZ, R2.H0_H0 ;  /* 0x20000002ff047230 */ /* 0x004fcc0000004100 */
[----:B------:R-:W0:Y:S02]  /*1770*/  F2I.FTZ.TRUNC.NTZ R4, R4 ;  /* 0x0000000400047305 */ /* 0x000e24000021f100 */
[----:B0-----:R-:W-:Y:S01]  /*1780*/  PRMT R0, R4, 0x7610, R0 ;  /* 0x0000761004007816 */ /* 0x001fe20000000000 */
[----:B------:R-:W-:Y:S06]  /*1790*/  BRA `(.L_x_10927) ;  /* 0x0000000800ac7947 */ /* 0x000fec0003800000 */
.L_x_10932:
[----:B------:R-:W2:Y:S02]  /*17a0*/  LDG.E.64 R2, desc[UR36][R2.64] ;  /* 0x0000002402027981 */ /* 0x000ea4000c1e1b00 */
[----:B--2---:R0:W1:Y:S02]  /*17b0*/  F2I.F64.TRUNC R0, R2 ;  /* 0x0000000200007311 */ /* 0x004064000030d100 */
[----:B01----:R-:W-:Y:S05]  /*17c0*/  BRA `(.L_x_10927) ;  /* 0x0000000800a07947 */ /* 0x003fea0003800000 */
.L_x_10922:
        /* <DEDUP_REMOVED lines=12> */
.L_x_10936:
[----:B------:R-:W2:Y:S02]  /*1890*/  LDG.E.64 R2, desc[UR36][R2.64] ;  /* 0x0000002402027981 */ /* 0x000ea4000c1e1b00 */
[----:B--2---:R3:W4:Y:S02]  /*18a0*/  F2I.F64.TRUNC R0, R2 ;  /* 0x0000000200007311 */ /* 0x004724000030d100 */
[----:B---34-:R-:W-:Y:S05]  /*18b0*/  BRA `(.L_x_10927) ;  /* 0x0000000800647947 */ /* 0x018fea0003800000 */
.L_x_10935:
        /* <DEDUP_REMOVED lines=27> */
.L_x_10938:
        /* <DEDUP_REMOVED lines=14> */
.L_x_10937:
[----:B------:R-:W2:Y:S02]  /*1b50*/  LDG.E.U16 R4, desc[UR36][R2.64] ;  /* 0x0000002402047981 */ /* 0x000ea4000c1e1500 */
[----:B--2---:R-:W-:-:S06]  /*1b60*/  IMAD.U32 R4, R4, 0x10000, RZ ;  /* 0x0001000004047824 */ /* 0x004fcc00078e00ff */
[----:B------:R-:W0:Y:S02]  /*1b70*/  F2I.FTZ.TRUNC.NTZ R4, R4 ;  /* 0x0000000400047305 */ /* 0x000e24000021f100 */
[----:B0-----:R-:W-:Y:S01]  /*1b80*/  PRMT R0, R4, 0x7610, R0 ;  /* 0x0000761004007816 */ /* 0x001fe20000000000 */
[----:B------:R-:W-:Y:S06]  /*1b90*/  BRA `(.L_x_10927) ;  /* 0x0000000400ac7947 */ /* 0x000fec0003800000 */
.L_x_10934:
        /* <DEDUP_REMOVED lines=10> */
.L_x_10941:
        /* <DEDUP_REMOVED lines=21> */
.L_x_10945:
[----:B------:R-:W-:Y:S05]  /*1d90*/  BSYNC.RECONVERGENT B1 ;  /* 0x0000000000017941 */ /* 0x000fea0003800200 */
.L_x_10944:
[----:B------:R-:W-:Y:S02]  /*1da0*/  SHF.L.U32 R0, R0, 0x14, RZ ;  /* 0x0000001400007819 */ /* 0x000fe400000006ff */
[----:B------:R-:W-:-:S04]  /*1db0*/  LEA R2, R2, 0x3b800000, 0x17 ;  /* 0x3b80000002027811 */ /* 0x000fc800078eb8ff */
[----:B------:R-:W-:-:S07]  /*1dc0*/  LOP3.LUT R4, R2, R0, R7, 0xfe, !PT ;  /* 0x0000000002047212 */ /* 0x000fce00078efe07 */
.L_x_10943:
[----:B------:R-:W-:Y:S05]  /*1dd0*/  BSYNC.RECONVERGENT B0 ;  /* 0x0000000000007941 */ /* 0x000fea0003800200 */
.L_x_10942:
[----:B------:R-:W0:Y:S02]  /*1de0*/  F2I.FTZ.TRUNC.NTZ R4, R4 ;  /* 0x0000000400047305 */ /* 0x000e24000021f100 */
[----:B0-----:R-:W-:Y:S01]  /*1df0*/  PRMT R0, R4, 0x7610, R0 ;  /* 0x0000761004007816 */ /* 0x001fe20000000000 */
[----:B------:R-:W-:Y:S06]  /*1e00*/  BRA `(.L_x_10927) ;  /* 0x0000000400107947 */ /* 0x000fec0003800000 */
.L_x_10940:
        /* <DEDUP_REMOVED lines=21> */
.L_x_10949:
[----:B------:R-:W-:Y:S05]  /*1f60*/  BSYNC.RECONVERGENT B1 ;  /* 0x0000000000017941 */ /* 0x000fea0003800200 */
.L_x_10948:
[----:B------:R-:W-:Y:S01]  /*1f70*/  IMAD.SHL.U32 R0, R0, 0x200000, RZ ;  /* 0x0020000000007824 */ /* 0x000fe200078e00ff */
[----:B------:R-:W-:-:S04]  /*1f80*/  LEA R2, R2, 0x37800000, 0x17 ;  /* 0x3780000002027811 */ /* 0x000fc800078eb8ff */
[----:B------:R-:W-:-:S07]  /*1f90*/  LOP3.LUT R4, R2, R0, R7, 0xfe, !PT ;  /* 0x0000000002047212 */ /* 0x000fce00078efe07 */
.L_x_10947:
[----:B------:R-:W-:Y:S05]  /*1fa0*/  BSYNC.RECONVERGENT B0 ;  /* 0x0000000000007941 */ /* 0x000fea0003800200 */
.L_x_10946:
[----:B------:R-:W0:Y:S02]  /*1fb0*/  F2I.FTZ.TRUNC.NTZ R4, R4 ;  /* 0x0000000400047305 */ /* 0x000e24000021f100 */
[----:B0-----:R-:W-:Y:S01]  /*1fc0*/  PRMT R0, R4, 0x7610, R0 ;  /* 0x0000761004007816 */ /* 0x001fe20000000000 */
[----:B------:R-:W-:Y:S06]  /*1fd0*/  BRA `(.L_x_10927) ;  /* 0x00000000009c7947 */ /* 0x000fec0003800000 */
.L_x_10939:
[----:B------:R-:W-:-:S09]  /*1fe0*/  UISETP.NE.AND UP0, UPT, UR4, 0x1c, UPT ;  /* 0x0000001c0400788c */ /* 0x000fd2000bf05270 */
[----:B------:R-:W-:Y:S05]  /*1ff0*/  BRA.U !UP0, `(.L_x_10950) ;  /* 0x0000000108907547 */ /* 0x000fea000b800000 */
[----:B------:R-:W-:-:S09]  /*2000*/  UISETP.NE.AND UP0, UPT, UR4, 0x1d, UPT ;  /* 0x0000001d0400788c */ /* 0x000fd2000bf05270 */
[----:B------:R-:W-:Y:S05]  /*2010*/  BRA.U !UP0, `(.L_x_10951) ;  /* 0x0000000108807547 */ /* 0x000fea000b800000 */
[----:B------:R-:W-:-:S09]  /*2020*/  UISETP.NE.AND UP0, UPT, UR4, 0x2c, UPT ;  /* 0x0000002c0400788c */ /* 0x000fd2000bf05270 */
[----:B------:R-:W-:Y:S05]  /*2030*/  BRA.U !UP0, `(.L_x_10952) ;  /* 0x0000000108487547 */ /* 0x000fea000b800000 */
.L_x_10926:
        /* <DEDUP_REMOVED lines=16> */
.L_x_10953:
[----:B------:R-:W-:Y:S01]  /*2140*/  PRMT R0, RZ, 0x7610, R0 ;  /* 0x00007610ff007816 */ /* 0x000fe20000000000 */
[----:B------:R-:W-:Y:S06]  /*2150*/  BRA `(.L_x_10927) ;  /* 0x00000000003c7947 */ /* 0x000fec0003800000 */
.L_x_10952:
        /* <DEDUP_REMOVED lines=8> */
.L_x_10955:
[----:B------:R-:W-:Y:S05]  /*21e0*/  BSYNC.RECONVERGENT B0 ;  /* 0x0000000000007941 */ /* 0x000fea0003800200 */
.L_x_10954:
[----:B------:R-:W0:Y:S02]  /*21f0*/  F2I.FTZ.TRUNC.NTZ R4, R4 ;  /* 0x0000000400047305 */ /* 0x000e24000021f100 */
[----:B0-----:R-:W-:Y:S01]  /*2200*/  PRMT R0, R4, 0x7610, R0 ;  /* 0x0000761004007816 */ /* 0x001fe20000000000 */
[----:B------:R-:W-:Y:S06]  /*2210*/  BRA `(.L_x_10927) ;  /* 0x00000000000c7947 */ /* 0x000fec0003800000 */
.L_x_10951:
[----:B------:R2:W5:Y:S01]  /*2220*/  LDG.E.U16 R0, desc[UR36][R2.64] ;  /* 0x0000002402007981 */ /* 0x000562000c1e1500 */
[----:B------:R-:W-:Y:S05]  /*2230*/  BRA `(.L_x_10927) ;  /* 0x0000000000047947 */ /* 0x000fea0003800000 */
.L_x_10950:
[----:B------:R1:W5:Y:S02]  /*2240*/  LDG.E.U16 R0, desc[UR36][R2.64] ;  /* 0x0000002402007981 */ /* 0x000364000c1e1500 */
.L_x_10927:
[----:B------:R-:W0:Y:S01]  /*2250*/  LDCU.64 UR6, c[0x0][0x580] ;  /* 0x0000b000ff0677ac */ /* 0x000e220008000a00 */
[----:B-1--45:R-:W-:Y:S01]  /*2260*/  PRMT R0, R0, 0x9910, RZ ;  /* 0x0000991000007816 */ /* 0x032fe200000000ff */
[----:B------:R-:W-:-:S03]  /*2270*/  UPRMT UR4, UR41, 0x9910, URZ ;  /* 0x0000991029047896 */ /* 0x000fc600080000ff */
[C---:B------:R-:W-:Y:S02]  /*2280*/  ISETP.GT.AND P0, PT, R0.reuse, RZ, PT ;  /* 0x000000ff0000720c */ /* 0x040fe40003f04270 */
[----:B------:R-:W-:Y:S01]  /*2290*/  ISETP.NE.AND P1, PT, R0, RZ, PT ;  /* 0x000000ff0000720c */ /* 0x000fe20003f25270 */
[----:B------:R-:W-:Y:S01]  /*22a0*/  UISETP.GT.AND UP0, UPT, UR4, 0x9, UPT ;  /* 0x000000090400788c */ /* 0x000fe2000bf04270 */
[----:B------:R-:W-:-:S04]  /*22b0*/  SEL R0, RZ, 0x1, !P0 ;  /* 0x00000001ff007807 */ /* 0x000fc80004000000 */
[----:B------:R-:W-:Y:S02]  /*22c0*/  SEL R9, R19, R0, !P1 ;  /* 0x0000000013097207 */ /* 0x000fe40004800000 */
[----:B0-23--:R-:W-:-:S05]  /*22d0*/  IADD3 R2, P2, PT, R16, UR6, RZ ;  /* 0x0000000610027c10 */ /* 0x00dfca000ff5e0ff */
        /* <DEDUP_REMOVED lines=12> */
.L_x_10959:
[----:B------:R3:W-:Y:S01]  /*23a0*/  STG.E.U8 desc[UR36][R2.64], R9 ;  /* 0x0000000902007986 */ /* 0x0007e2000c101124 */
[----:B------:R-:W-:Y:S05]  /*23b0*/  BRA `(.L_x_10961) ;  /* 0x0000000c00507947 */ /* 0x000fea0003800000 */
.L_x_10958:
        /* <DEDUP_REMOVED lines=10> */
.L_x_10963:
[----:B------:R-:W-:-:S05]  /*2460*/  PRMT R5, R9, 0x9910, RZ ;  /* 0x0000991009057816 */ /* 0x000fca00000000ff */
[----:B------:R1:W-:Y:S01]  /*2470*/  STG.E desc[UR36][R2.64], R5 ;  /* 0x0000000502007986 */ /* 0x0003e2000c101924 */
[----:B------:R-:W-:Y:S05]  /*2480*/  BRA `(.L_x_10961) ;  /* 0x0000000c001c7947 */ /* 0x000fea0003800000 */
.L_x_10962:
[----:B------:R2:W-:Y:S01]  /*2490*/  STG.E.U16 desc[UR36][R2.64], R9 ;  /* 0x0000000902007986 */ /* 0x0005e2000c101524 */
[----:B------:R-:W-:Y:S05]  /*24a0*/  BRA `(.L_x_10961) ;  /* 0x0000000c00147947 */ /* 0x000fea0003800000 */
.L_x_10957:
        /* <DEDUP_REMOVED lines=9> */
.L_x_10965:
[----:B------:R-:W0:Y:S02]  /*2540*/  I2F.S16 R0, R9 ;  /* 0x0000000900007306 */ /* 0x000e240000101400 */
[----:B0-----:R-:W-:-:S05]  /*2550*/  F2FP.F16.F32.PACK_AB R0, RZ, R0 ;  /* 0x00000000ff00723e */ /* 0x001fca00000000ff */
[----:B------:R0:W-:Y:S01]  /*2560*/  STG.E.U16 desc[UR36][R2.64], R0 ;  /* 0x0000000002007986 */ /* 0x0001e2000c101524 */
[----:B------:R-:W-:Y:S05]  /*2570*/  BRA `(.L_x_10961) ;  /* 0x0000000800e07947 */ /* 0x000fea0003800000 */
.L_x_10964:
        /* <DEDUP_REMOVED lines=10> */
.L_x_10967:
[----:B------:R-:W0:Y:S02]  /*2620*/  I2F.S16 R9, R9 ;  /* 0x0000000900097306 */ /* 0x000e240000101400 */
[----:B0-----:R-:W-:-:S04]  /*2630*/  F2FP.F16.F32.PACK_AB R5, RZ, R9 ;  /* 0x00000009ff05723e */ /* 0x001fc800000000ff */
[----:B------:R-:W-:-:S05]  /*2640*/  PRMT R5, R5, 0x5410, RZ ;  /* 0x0000541005057816 */ /* 0x000fca00000000ff */
[----:B------:R0:W-:Y:S01]  /*2650*/  STG.E desc[UR36][R2.64], R5 ;  /* 0x0000000502007986 */ /* 0x0001e2000c101924 */
[----:B------:R-:W-:Y:S05]  /*2660*/  BRA `(.L_x_10961) ;  /* 0x0000000800a47947 */ /* 0x000fea0003800000 */
.L_x_10966:
[----:B------:R-:W0:Y:S02]  /*2670*/  I2F.F64.S16 R4, R9 ;  /* 0x0000000900047312 */ /* 0x000e240000101c00 */
[----:B0-----:R0:W-:Y:S01]  /*2680*/  STG.E.64 desc[UR36][R2.64], R4 ;  /* 0x0000000402007986 */ /* 0x0011e2000c101b24 */
[----:B------:R-:W-:Y:S05]  /*2690*/  BRA `(.L_x_10961) ;  /* 0x0000000800987947 */ /* 0x000fea0003800000 */
.L_x_10956:
        /* <DEDUP_REMOVED lines=13> */
.L_x_10970:
[----:B------:R-:W-:Y:S01]  /*2770*/  CS2R R6, SRZ ;  /* 0x0000000000067805 */ /* 0x000fe2000001ff00 */
[----:B------:R-:W0:Y:S04]  /*2780*/  I2F.F64.S16 R4, R9 ;  /* 0x0000000900047312 */ /* 0x000e280000101c00 */
[----:B0-----:R0:W-:Y:S01]  /*2790*/  STG.E.128 desc[UR36][R2.64], R4 ;  /* 0x0000000402007986 */ /* 0x0011e2000c101d24 */
[----:B------:R-:W-:Y:S05]  /*27a0*/  BRA `(.L_x_10961) ;  /* 0x0000000800547947 */ /* 0x000fea0003800000 */
.L_x_10969:
        /* <DEDUP_REMOVED lines=8> */
[----:B------:R-:W-:Y:S01]  /*2830*/  HFMA2 R0, -RZ, RZ, 0, 7.569789886474609375e-06 ;  /* 0x0000007fff007431 */ /* 0x000fe200000001ff */
        /* <DEDUP_REMOVED lines=10> */
.L_x_10974:
[----:B------:R-:W-:Y:S05]  /*28e0*/  BSYNC.RECONVERGENT B0 ;  /* 0x0000000000007941 */ /* 0x000fea0003800200 */
.L_x_10973:
[----:B------:R-:W-:-:S05]  /*28f0*/  LOP3.LUT R5, R0, 0x80, R5, 0xf8, !PT ;  /* 0x0000008000057812 */ /* 0x000fca00078ef805 */
[----:B------:R0:W-:Y:S01]  /*2900*/  STG.E.U8 desc[UR36][R2.64], R5 ;  /* 0x0000000502007986 */ /* 0x0001e2000c101124 */
[----:B------:R-:W-:Y:S05]  /*2910*/  BRA `(.L_x_10961) ;  /* 0x0000000400f87947 */ /* 0x000fea0003800000 */
.L_x_10972:
        /* <DEDUP_REMOVED lines=15> */
.L_x_10976:
[----:B------:R-:W-:Y:S05]  /*2a10*/  BSYNC.RECONVERGENT B0 ;  /* 0x0000000000007941 */ /* 0x000fea0003800200 */
.L_x_10975:
[----:B------:R-:W-:-:S05]  /*2a20*/  LOP3.LUT R5, R0, 0x80, R5, 0xf8, !PT ;  /* 0x0000008000057812 */ /* 0x000fca00078ef805 */
[----:B------:R0:W-:Y:S01]  /*2a30*/  STG.E.U8 desc[UR36][R2.64], R5 ;  /* 0x0000000502007986 */ /* 0x0001e2000c101124 */
[----:B------:R-:W-:Y:S05]  /*2a40*/  BRA `(.L_x_10961) ;  /* 0x0000000400ac7947 */ /* 0x000fea0003800000 */
.L_x_10971:
[----:B------:R-:W0:Y:S02]  /*2a50*/  I2F.S16 R0, R9 ;  /* 0x0000000900007306 */ /* 0x000e240000101400 */
[----:B0-----:R-:W-:-:S05]  /*2a60*/  F2FP.BF16.F32.PACK_AB R0, RZ, R0 ;  /* 0x00000000ff00723e */ /* 0x001fca00000010ff */
[----:B------:R0:W-:Y:S01]  /*2a70*/  STG.E.U16 desc[UR36][R2.64], R0 ;  /* 0x0000000002007986 */ /* 0x0001e2000c101524 */
[----:B------:R-:W-:Y:S05]  /*2a80*/  BRA `(.L_x_10961) ;  /* 0x00000004009c7947 */ /* 0x000fea0003800000 */
.L_x_10968:
        /* <DEDUP_REMOVED lines=10> */
.L_x_10979:
        /* <DEDUP_REMOVED lines=13> */
.L_x_10982:
[----:B------:R-:W-:-:S04]  /*2c00*/  SHF.R.U32.HI R0, RZ, 0x14, R5 ;  /* 0x00000014ff007819 */ /* 0x000fc80000011605 */
[----:B------:R-:W-:-:S04]  /*2c10*/  LOP3.LUT R0, R0, 0x1, RZ, 0xc0, !PT ;  /* 0x0000000100007812 */ /* 0x000fc800078ec0ff */
[----:B------:R-:W-:-:S04]  /*2c20*/  IADD3 R0, PT, PT, R5, 0x487ffff, R0 ;  /* 0x0487ffff05007810 */ /* 0x000fc80007ffe000 */
[----:B------:R-:W-:-:S04]  /*2c30*/  SHF.R.U32.HI R0, RZ, 0x14, R0 ;  /* 0x00000014ff007819 */ /* 0x000fc80000011600 */
[----:B------:R-:W-:-:S07]  /*2c40*/  LOP3.LUT R4, R0, 0xff, RZ, 0xc0, !PT ;  /* 0x000000ff00047812 */ /* 0x000fce00078ec0ff */
.L_x_10983:
[----:B------:R-:W-:-:S04]  /*2c50*/  SHF.R.U32.HI R5, RZ, 0x18, R5 ;  /* 0x00000018ff057819 */ /* 0x000fc80000011605 */
[----:B------:R-:W-:-:S04]  /*2c60*/  LOP3.LUT R4, R4, 0x80, R5, 0xf8, !PT ;  /* 0x0000008004047812 */ /* 0x000fc800078ef805 */
[----:B------:R-:W-:-:S07]  /*2c70*/  PRMT R0, R4, 0x7610, R0 ;  /* 0x0000761004007816 */ /* 0x000fce0000000000 */
.L_x_10981:
[----:B------:R-:W-:Y:S05]  /*2c80*/  BSYNC.RECONVERGENT B0 ;  /* 0x0000000000007941 */ /* 0x000fea0003800200 */
.L_x_10980:
[----:B------:R0:W-:Y:S01]  /*2c90*/  STG.E.U8 desc[UR36][R2.64], R0 ;  /* 0x0000000002007986 */ /* 0x0001e2000c101124 */
[----:B------:R-:W-:Y:S05]  /*2ca0*/  BRA `(.L_x_10961) ;  /* 0x0000000400147947 */ /* 0x000fea0003800000 */
.L_x_10978:
        /* <DEDUP_REMOVED lines=13> */
.L_x_10986:
[----:B------:R-:W-:-:S04]  /*2d80*/  SHF.R.U32.HI R0, RZ, 0x15, R5 ;  /* 0x00000015ff007819 */ /* 0x000fc80000011605 */
[----:B------:R-:W-:-:S04]  /*2d90*/  LOP3.LUT R0, R0, 0x1, RZ, 0xc0, !PT ;  /* 0x0000000100007812 */ /* 0x000fc800078ec0ff */
[----:B------:R-:W-:-:S04]  /*2da0*/  IADD3 R0, PT, PT, R5, 0x88fffff, R0 ;  /* 0x088fffff05007810 */ /* 0x000fc80007ffe000 */
[----:B------:R-:W-:-:S04]  /*2db0*/  SHF.R.U32.HI R0, RZ, 0x15, R0 ;  /* 0x00000015ff007819 */ /* 0x000fc80000011600 */
[----:B------:R-:W-:-:S07]  /*2dc0*/  LOP3.LUT R4, R0, 0xff, RZ, 0xc0, !PT ;  /* 0x000000ff00047812 */ /* 0x000fce00078ec0ff */
.L_x_10987:
[----:B------:R-:W-:-:S04]  /*2dd0*/  SHF.R.U32.HI R5, RZ, 0x18, R5 ;  /* 0x00000018ff057819 */ /* 0x000fc80000011605 */
[----:B------:R-:W-:-:S04]  /*2de0*/  LOP3.LUT R4, R4, 0x80, R5, 0xf8, !PT ;  /* 0x0000008004047812 */ /* 0x000fc800078ef805 */
[----:B------:R-:W-:-:S07]  /*2df0*/  PRMT R0, R4, 0x7610, R0 ;  /* 0x0000761004007816 */ /* 0x000fce0000000000 */
.L_x_10985:
[----:B------:R-:W-:Y:S05]  /*2e00*/  BSYNC.RECONVERGENT B0 ;  /* 0x0000000000007941 */ /* 0x000fea0003800200 */
.L_x_10984:
[----:B------:R0:W-:Y:S01]  /*2e10*/  STG.E.U8 desc[UR36][R2.64], R0 ;  /* 0x0000000002007986 */ /* 0x0001e2000c101124 */
[----:B------:R-:W-:Y:S05]  /*2e20*/  BRA `(.L_x_10961) ;  /* 0x0000000000b47947 */ /* 0x000fea0003800000 */
.L_x_10977:
[----:B------:R-:W-:-:S09]  /*2e30*/  UISETP.NE.AND UP0, UPT, UR4, 0x1c, UPT ;  /* 0x0000001c0400788c */ /* 0x000fd2000bf05270 */
[----:B------:R-:W-:Y:S05]  /*2e40*/  BRA.U !UP0, `(.L_x_10988) ;  /* 0x0000000108a47547 */ /* 0x000fea000b800000 */
[----:B------:R-:W-:-:S09]  /*2e50*/  UISETP.NE.AND UP0, UPT, UR4, 0x1d, UPT ;  /* 0x0000001d0400788c */ /* 0x000fd2000bf05270 */
[----:B------:R-:W-:Y:S05]  /*2e60*/  BRA.U !UP0, `(.L_x_10989) ;  /* 0x00000001088c7547 */ /* 0x000fea000b800000 */
[----:B------:R-:W-:-:S09]  /*2e70*/  UISETP.NE.AND UP0, UPT, UR4, 0x2c, UPT ;  /* 0x0000002c0400788c */ /* 0x000fd2000bf05270 */
[----:B------:R-:W-:Y:S05]  /*2e80*/  BRA.U !UP0, `(.L_x_10990) ;  /* 0x0000000108447547 */ /* 0x000fea000b800000 */
.L_x_10960:
        /* <DEDUP_REMOVED lines=16> */
.L_x_10991:
[----:B------:R-:W-:Y:S05]  /*2f90*/  BRA `(.L_x_10961) ;  /* 0x0000000000587947 */ /* 0x000fea0003800000 */
.L_x_10990:
        /* <DEDUP_REMOVED lines=16> */
.L_x_10989:
[----:B------:R-:W-:-:S04]  /*30a0*/  PRMT R4, R9, 0x9910, RZ ;  /* 0x0000991009047816 */ /* 0x000fc800000000ff */
[----:B------:R-:W-:-:S05]  /*30b0*/  SHF.R.S32.HI R5, RZ, 0x1f, R4 ;  /* 0x0000001fff057819 */ /* 0x000fca0000011404 */
[----:B------:R0:W-:Y:S01]  /*30c0*/  STG.E.64 desc[UR36][R2.64], R4 ;  /* 0x0000000402007986 */ /* 0x0001e2000c101b24 */
[----:B------:R-:W-:Y:S05]  /*30d0*/  BRA `(.L_x_10961) ;  /* 0x0000000000087947 */ /* 0x000fea0003800000 */
.L_x_10988:
[----:B------:R-:W-:-:S05]  /*30e0*/  PRMT R5, R9, 0x9910, RZ ;  /* 0x0000991009057816 */ /* 0x000fca00000000ff */
[----:B------:R0:W-:Y:S02]  /*30f0*/  STG.E desc[UR36][R2.64], R5 ;  /* 0x0000000502007986 */ /* 0x0001e4000c101924 */
.L_x_10961:
[----:B------:R-:W-:-:S07]  /*3100*/  VIADD R17, R17, 0x80 ;  /* 0x0000008011117836 */ /* 0x000fce0000000000 */
.L_x_10920:
[----:B0-----:R-:W-:Y:S05]  /*3110*/  BSYNC.RECONVERGENT B6 ;  /* 0x0000000000067941 */ /* 0x001fea0003800200 */
.L_x_10919:
[----:B------:R-:W0:Y:S01]  /*3120*/  LDCU UR4, c[0x0][0x380] ;  /* 0x00007000ff0477ac */ /* 0x000e220008000800 */
[----:B------:R-:W-:Y:S01]  /*3130*/  BSSY.RECONVERGENT B6, `(.L_x_10992) ;  /* 0x0000302000067945 */ /* 0x000fe20003800200 */
[----:B0-----:R-:W-:-:S13]  /*3140*/  ISETP.GE.AND P0, PT, R17, UR4, PT ;  /* 0x0000000411007c0c */ /* 0x001fda000bf06270 */
[----:B------:R-:W-:Y:S05]  /*3150*/  @P0 BRA `(.L_x_10993) ;  /* 0x0000002c00fc0947 */ /* 0x000fea0003800000 */
[----:B------:R-:W0:Y:S01]  /*3160*/  LDCU UR4, c[0x0][0x388] ;  /* 0x00007100ff0477ac */ /* 0x000e220008000800 */
[----:B------:R-:W-:Y:S02]  /*3170*/  IMAD.MOV.U32 R0, RZ, RZ, RZ ;  /* 0x000000ffff007224 */ /* 0x000fe400078e00ff */
[----:B------:R-:W-:Y:S01]  /*3180*/  IMAD.MOV.U32 R16, RZ, RZ, RZ ;  /* 0x000000ffff107224 */ /* 0x000fe200078e00ff */
[----:B0-----:R-:W-:-:S09]  /*3190*/  UISETP.NE.AND UP0, UPT, UR4, URZ, UPT ;  /* 0x000000ff0400728c */ /* 0x001fd2000bf05270 */
        /* <DEDUP_REMOVED lines=299> */
.L_x_10994:
        /* <DEDUP_REMOVED lines=16> */
.L_x_10998:
[----:B------:R1:W5:Y:S01]  /*4550*/  LDG.E.U8 R0, desc[UR36][R2.64] ;  /* 0x0000002402007981 */ /* 0x000362000c1e1100 */
[----:B------:R-:W-:Y:S05]  /*4560*/  BRA `(.L_x_11000) ;  /* 0x0000000c004c7947 */ /* 0x000fea0003800000 */
.L_x_10997:
        /* <DEDUP_REMOVED lines=8> */
.L_x_11002:
[----:B------:R3:W5:Y:S01]  /*45f0*/  LDG.E.U16 R0, desc[UR36][R2.64] ;  /* 0x0000002402007981 */ /* 0x000762000c1e1500 */
[----:B------:R-:W-:Y:S05]  /*4600*/  BRA `(.L_x_11000) ;  /* 0x0000000c00247947 */ /* 0x000fea0003800000 */
.L_x_11001:
[----:B------:R2:W5:Y:S01]  /*4610*/  LDG.E.U16 R0, desc[UR36][R2.64] ;  /* 0x0000002402007981 */ /* 0x000562000c1e1500 */
[----:B------:R-:W-:Y:S05]  /*4620*/  BRA `(.L_x_11000) ;  /* 0x0000000c001c7947 */ /* 0x000fea0003800000 */
.L_x_10996:
        /* <DEDUP_REMOVED lines=9> */
.L_x_11004:
[----:B------:R-:W2:Y:S02]  /*46c0*/  LDG.E.U16 R4, desc[UR36][R2.64] ;  /* 0x0000002402047981 */ /* 0x000ea4000c1e1500 */
[----:B--2---:R-:W-:-:S06]  /*46d0*/  HADD2.F32 R4, -RZ, R4.H0_H0 ;  /* 0x20000004ff047230 */ /* 0x004fcc0000004100 */
[----:B------:R-:W0:Y:S02]  /*46e0*/  F2I.FTZ.TRUNC.NTZ R4, R4 ;  /* 0x0000000400047305 */ /* 0x000e24000021f100 */
[----:B0-----:R-:W-:Y:S01]  /*46f0*/  PRMT R0, R4, 0x7610, R0 ;  /* 0x0000761004007816 */ /* 0x001fe20000000000 */
[----:B------:R-:W-:Y:S06]  /*4700*/  BRA `(.L_x_11000) ;  /* 0x0000000800e47947 */ /* 0x000fec0003800000 */
.L_x_11003:
        /* <DEDUP_REMOVED lines=9> */
.L_x_11006:
[----:B------:R-:W2:Y:S02]  /*47a0*/  LDG.E.U16 R2, desc[UR36][R2.64] ;  /* 0x0000002402027981 */ /* 0x000ea4000c1e1500 */
[----:B--2---:R-:W-:-:S06]  /*47b0*/  HADD2.F32 R4, -RZ, R2.H0_H0 ;  /* 0x20000002ff047230 */ /* 0x004fcc0000004100 */
[----:B------:R-:W0:Y:S02]  /*47c0*/  F2I.FTZ.TRUNC.NTZ R4, R4 ;  /* 0x0000000400047305 */ /* 0x000e24000021f100 */
[----:B0-----:R-:W-:Y:S01]  /*47d0*/  PRMT R0, R4, 0x7610, R0 ;  /* 0x0000761004007816 */ /* 0x001fe20000000000 */
[----:B------:R-:W-:Y:S06]  /*47e0*/  BRA `(.L_x_11000) ;  /* 0x0000000800ac7947 */ /* 0x000fec0003800000 */
.L_x_11005:
[----:B------:R-:W2:Y:S02]  /*47f0*/  LDG.E.64 R2, desc[UR36][R2.64] ;  /* 0x0000002402027981 */ /* 0x000ea4000c1e1b00 */
[----:B--2---:R0:W1:Y:S02]  /*4800*/  F2I.F64.TRUNC R0, R2 ;  /* 0x0000000200007311 */ /* 0x004064000030d100 */
[----:B01----:R-:W-:Y:S05]  /*4810*/  BRA `(.L_x_11000) ;  /* 0x0000000800a07947 */ /* 0x003fea0003800000 */
.L_x_10995:
        /* <DEDUP_REMOVED lines=12> */
.L_x_11009:
[----:B------:R-:W2:Y:S02]  /*48e0*/  LDG.E.64 R2, desc[UR36][R2.64] ;  /* 0x0000002402027981 */ /* 0x000ea4000c1e1b00 */
[----:B--2---:R0:W1:Y:S02]  /*48f0*/  F2I.F64.TRUNC R0, R2 ;  /* 0x0000000200007311 */ /* 0x004064000030d100 */
[----:B01----:R-:W-:Y:S05]  /*4900*/  BRA `(.L_x_11000) ;  /* 0x0000000800647947 */ /* 0x003fea0003800000 */
.L_x_11008:
        /* <DEDUP_REMOVED lines=27> */
.L_x_11011:
        /* <DEDUP_REMOVED lines=14> */
.L_x_11010:
[----:B------:R-:W2:Y:S02]  /*4ba0*/  LDG.E.U16 R4, desc[UR36][R2.64] ;  /* 0x0000002402047981 */ /* 0x000ea4000c1e1500 */
[----:B--2---:R-:W-:-:S06]  /*4bb0*/  SHF.L.U32 R4, R4, 0x10, RZ ;  /* 0x0000001004047819 */ /* 0x004fcc00000006ff */
[----:B------:R-:W0:Y:S02]  /*4bc0*/  F2I.FTZ.TRUNC.NTZ R4, R4 ;  /* 0x0000000400047305 */ /* 0x000e24000021f100 */
[----:B0-----:R-:W-:Y:S01]  /*4bd0*/  PRMT R0, R4, 0x7610, R0 ;  /* 0x0000761004007816 */ /* 0x001fe20000000000 */
[----:B------:R-:W-:Y:S06]  /*4be0*/  BRA `(.L_x_11000) ;  /* 0x0000000400ac7947 */ /* 0x000fec0003800000 */
.L_x_11007:
        /* <DEDUP_REMOVED lines=10> */
.L_x_11014:
        /* <DEDUP_REMOVED lines=21> */
.L_x_11018:
[----:B------:R-:W-:Y:S05]  /*4de0*/  BSYNC.RECONVERGENT B1 ;  /* 0x0000000000017941 */ /* 0x000fea0003800200 */
.L_x_11017:
[----:B------:R-:W-:Y:S01]  /*4df0*/  IMAD.SHL.U32 R0, R0, 0x100000, RZ ;  /* 0x0010000000007824 */ /* 0x000fe200078e00ff */
[----:B------:R-:W-:-:S04]  /*4e00*/  LEA R2, R2, 0x3b800000, 0x17 ;  /* 0x3b80000002027811 */ /* 0x000fc800078eb8ff */
[----:B------:R-:W-:-:S07]  /*4e10*/  LOP3.LUT R4, R2, R0, R7, 0xfe, !PT ;  /* 0x0000000002047212 */ /* 0x000fce00078efe07 */
.L_x_11016:
[----:B------:R-:W-:Y:S05]  /*4e20*/  BSYNC.RECONVERGENT B0 ;  /* 0x0000000000007941 */ /* 0x000fea0003800200 */
.L_x_11015:
[----:B------:R-:W0:Y:S02]  /*4e30*/  F2I.FTZ.TRUNC.NTZ R4, R4 ;  /* 0x0000000400047305 */ /* 0x000e24000021f100 */
[----:B0-----:R-:W-:Y:S01]  /*4e40*/  PRMT R0, R4, 0x7610, R0 ;  /* 0x0000761004007816 */ /* 0x001fe20000000000 */
[----:B------:R-:W-:Y:S06]  /*4e50*/  BRA `(.L_x_11000) ;  /* 0x0000000400107947 */ /* 0x000fec0003800000 */
.L_x_11013:
        /* <DEDUP_REMOVED lines=21> */
.L_x_11022:
[----:B------:R-:W-:Y:S05]  /*4fb0*/  BSYNC.RECONVERGENT B1 ;  /* 0x0000000000017941 */ /* 0x000fea0003800200 */
.L_x_11021:
[----:B------:R-:W-:Y:S01]  /*4fc0*/  IMAD.SHL.U32 R0, R0, 0x200000, RZ ;  /* 0x0020000000007824 */ /* 0x000fe200078e00ff */
[----:B------:R-:W-:-:S04]  /*4fd0*/  LEA R2, R2, 0x37800000, 0x17 ;  /* 0x3780000002027811 */ /* 0x000fc800078eb8ff */
[----:B------:R-:W-:-:S07]  /*4fe0*/  LOP3.LUT R4, R2, R0, R7, 0xfe, !PT ;  /* 0x0000000002047212 */ /* 0x000fce00078efe07 */
.L_x_11020:
[----:B------:R-:W-:Y:S05]  /*4ff0*/  BSYNC.RECONVERGENT B0 ;  /* 0x0000000000007941 */ /* 0x000fea0003800200 */
.L_x_11019:
[----:B------:R-:W0:Y:S02]  /*5000*/  F2I.FTZ.TRUNC.NTZ R4, R4 ;  /* 0x0000000400047305 */ /* 0x000e24000021f100 */
[----:B0-----:R-:W-:Y:S01]  /*5010*/  PRMT R0, R4, 0x7610, R0 ;  /* 0x0000761004007816 */ /* 0x001fe20000000000 */
[----:B------:R-:W-:Y:S06]  /*5020*/  BRA `(.L_x_11000) ;  /* 0x00000000009c7947 */ /* 0x000fec0003800000 */
.L_x_11012:
        /* <DEDUP_REMOVED lines=14> */
.L_x_11026:
[----:B------:R-:W-:Y:S05]  /*5110*/  BSYNC.RECONVERGENT B0 ;  /* 0x0000000000007941 */ /* 0x000fea0003800200 */
.L_x_11025:
[----:B------:R-:W0:Y:S02]  /*5120*/  F2I.FTZ.TRUNC.NTZ R4, R4 ;  /* 0x0000000400047305 */ /* 0x000e24000021f100 */
[----:B0-----:R-:W-:Y:S01]  /*5130*/  PRMT R0, R4, 0x7610, R0 ;  /* 0x0000761004007816 */ /* 0x001fe20000000000 */
[----:B------:R-:W-:Y:S06]  /*5140*/  BRA `(.L_x_11000) ;  /* 0x0000000000547947 */ /* 0x000fec0003800000 */
.L_x_10999:
        /* <DEDUP_REMOVED lines=16> */
.L_x_11027:
[----:B------:R-:W-:Y:S01]  /*5250*/  PRMT R0, RZ, 0x7610, R0 ;  /* 0x00007610ff007816 */ /* 0x000fe20000000000 */
[----:B------:R-:W-:Y:S06]  /*5260*/  BRA `(.L_x_11000) ;  /* 0x00000000000c7947 */ /* 0x000fec0003800000 */
.L_x_11024:
[----:B------:R0:W5:Y:S01]  /*5270*/  LDG.E.U16 R0, desc[UR36][R2.64] ;  /* 0x0000002402007981 */ /* 0x000162000c1e1500 */
[----:B------:R-:W-:Y:S05]  /*5280*/  BRA `(.L_x_11000) ;  /* 0x0000000000047947 */ /* 0x000fea0003800000 */
.L_x_11023:
[----:B------:R0:W5:Y:S02]  /*5290*/  LDG.E.U16 R0, desc[UR36][R2.64] ;  /* 0x0000002402007981 */ /* 0x000164000c1e1500 */
.L_x_11000:
[----:B------:R-:W0:Y:S01]  /*52a0*/  LDCU.64 UR6, c[0x0][0x580] ;  /* 0x0000b000ff0677ac */ /* 0x000e220008000a00 */
[----:B-1---5:R-:W-:Y:S01]  /*52b0*/  PRMT R0, R0, 0x9910, RZ ;  /* 0x0000991000007816 */ /* 0x022fe200000000ff */
[----:B------:R-:W-:-:S03]  /*52c0*/  UPRMT UR4, UR41, 0x9910, URZ ;  /* 0x0000991029047896 */ /* 0x000fc600080000ff */
[C---:B------:R-:W-:Y:S02]  /*52d0*/  ISETP.GT.AND P0, PT, R0.reuse, RZ, PT ;  /* 0x000000ff0000720c */ /* 0x040fe40003f04270 */
[----:B------:R-:W-:Y:S01]  /*52e0*/  ISETP.NE.AND P1, PT, R0, RZ, PT ;  /* 0x000000ff0000720c */ /* 0x000fe20003f25270 */
[----:B------:R-:W-:Y:S01]  /*52f0*/  UISETP.GT.AND UP0, UPT, UR4, 0x9, UPT ;  /* 0x000000090400788c */ /* 0x000fe2000bf04270 */
[----:B------:R-:W-:-:S04]  /*5300*/  SEL R0, RZ, 0x1, !P0 ;  /* 0x00000001ff007807 */ /* 0x000fc80004000000 */
[----:B------:R-:W-:Y:S02]  /*5310*/  SEL R9, R19, R0, !P1 ;  /* 0x0000000013097207 */ /* 0x000fe40004800000 */
[----:B0-234-:R-:W-:-:S05]  /*5320*/  IADD3 R2, P2, PT, R16, UR6, RZ ;  /* 0x0000000610027c10 */ /* 0x01dfca000ff5e0ff */
        /* <DEDUP_REMOVED lines=12> */
.L_x_11031:
[----:B------:R0:W-:Y:S01]  /*53f0*/  STG.E.U8 desc[UR36][R2.64], R9 ;  /* 0x0000000902007986 */ /* 0x0001e2000c101124 */
[----:B------:R-:W-:Y:S05]  /*5400*/  BRA `(.L_x_11033) ;  /* 0x0000000c004c7947 */ /* 0x000fea0003800000 */
.L_x_11030:
        /* <DEDUP_REMOVED lines=10> */
.L_x_11035:
[----:B------:R-:W-:-:S05]  /*54b0*/  PRMT R5, R9, 0x9910, RZ ;  /* 0x0000991009057816 */ /* 0x000fca00000000ff */
[----:B------:R0:W-:Y:S01]  /*54c0*/  STG.E desc[UR36][R2.64], R5 ;  /* 0x0000000502007986 */ /* 0x0001e2000c101924 */
[----:B------:R-:W-:Y:S05]  /*54d0*/  BRA `(.L_x_11033) ;  /* 0x0000000c00187947 */ /* 0x000fea0003800000 */
.L_x_11034:
[----:B------:R0:W-:Y:S01]  /*54e0*/  STG.E.U16 desc[UR36][R2.64], R9 ;  /* 0x0000000902007986 */ /* 0x0001e2000c101524 */
[----:B------:R-:W-:Y:S05]  /*54f0*/  BRA `(.L_x_11033) ;  /* 0x0000000c00107947 */ /* 0x000fea0003800000 */
.L_x_11029:
        /* <DEDUP_REMOVED lines=9> */
.L_x_11037:
[----:B------:R-:W0:Y:S02]  /*5590*/  I2F.S16 R0, R9 ;  /* 0x0000000900007306 */ /* 0x000e240000101400 */
[----:B0-----:R-:W-:-:S05]  /*55a0*/  F2FP.F16.F32.PACK_AB R0, RZ, R0 ;  /* 0x00000000ff00723e */ /* 0x001fca00000000ff */
[----:B------:R0:W-:Y:S01]  /*55b0*/  STG.E.U16 desc[UR36][R2.64], R0 ;  /* 0x0000000002007986 */ /* 0x0001e2000c101524 */
[----:B------:R-:W-:Y:S05]  /*55c0*/  BRA `(.L_x_11033) ;  /* 0x0000000800dc7947 */ /* 0x000fea0003800000 */
.L_x_11036:
        /* <DEDUP_REMOVED lines=10> */
.L_x_11039:
[----:B------:R-:W0:Y:S02]  /*5670*/  I2F.S16 R9, R9 ;  /* 0x0000000900097306 */ /* 0x000e240000101400 */
[----:B0-----:R-:W-:-:S04]  /*5680*/  F2FP.F16.F32.PACK_AB R5, RZ, R9 ;  /* 0x00000009ff05723e */ /* 0x001fc800000000ff */
[----:B------:R-:W-:-:S05]  /*5690*/  PRMT R5, R5, 0x5410, RZ ;  /* 0x0000541005057816 */ /* 0x000fca00000000ff */
[----:B------:R0:W-:Y:S01]  /*56a0*/  STG.E desc[UR36][R2.64], R5 ;  /* 0x0000000502007986 */ /* 0x0001e2000c101924 */
[----:B------:R-:W-:Y:S05]  /*56b0*/  BRA `(.L_x_11033) ;  /* 0x0000000800a07947 */ /* 0x000fea0003800000 */
.L_x_11038:
[----:B------:R-:W0:Y:S02]  /*56c0*/  I2F.F64.S16 R4, R9 ;  /* 0x0000000900047312 */ /* 0x000e240000101c00 */
[----:B0-----:R0:W-:Y:S01]  /*56d0*/  STG.E.64 desc[UR36][R2.64], R4 ;  /* 0x0000000402007986 */ /* 0x0011e2000c101b24 */
[----:B------:R-:W-:Y:S05]  /*56e0*/  BRA `(.L_x_11033) ;  /* 0x0000000800947947 */ /* 0x000fea0003800000 */
.L_x_11028:
        /* <DEDUP_REMOVED lines=12> */
.L_x_11043:
        /* <DEDUP_REMOVED lines=18> */
.L_x_11046:
[----:B------:R-:W-:-:S04]  /*58d0*/  SHF.R.U32.HI R5, RZ, 0x18, R5 ;  /* 0x00000018ff057819 */ /* 0x000fc80000011605 */
[----:B------:R-:W-:-:S07]  /*58e0*/  LOP3.LUT R0, R0, 0x80, R5, 0xf8, !PT ;  /* 0x0000008000007812 */ /* 0x000fce00078ef805 */
.L_x_11045:
[----:B------:R-:W-:Y:S05]  /*58f0*/  BSYNC.RECONVERGENT B0 ;  /* 0x0000000000007941 */ /* 0x000fea0003800200 */
.L_x_11044:
[----:B------:R0:W-:Y:S01]  /*5900*/  STG.E.U8 desc[UR36][R2.64], R0 ;  /* 0x0000000002007986 */ /* 0x0001e2000c101124 */
[----:B------:R-:W-:Y:S05]  /*5910*/  BRA `(.L_x_11033) ;  /* 0x0000000800087947 */ /* 0x000fea0003800000 */
.L_x_11042:
        /* <DEDUP_REMOVED lines=18> */
.L_x_11049:
[----:B------:R-:W-:-:S04]  /*5a40*/  SHF.R.U32.HI R5, RZ, 0x18, R5 ;  /* 0x00000018ff057819 */ /* 0x000fc80000011605 */
[----:B------:R-:W-:-:S07]  /*5a50*/  LOP3.LUT R0, R0, 0x80, R5, 0xf8, !PT ;  /* 0x0000008000007812 */ /* 0x000fce00078ef805 */
.L_x_11048:
[----:B------:R-:W-:Y:S05]  /*5a60*/  BSYNC.RECONVERGENT B0 ;  /* 0x0000000000007941 */ /* 0x000fea0003800200 */
.L_x_11047:
[----:B------:R0:W-:Y:S01]  /*5a70*/  STG.E.U8 desc[UR36][R2.64], R0 ;  /* 0x0000000002007986 */ /* 0x0001e2000c101124 */
[----:B------:R-:W-:Y:S05]  /*5a80*/  BRA `(.L_x_11033) ;  /* 0x0000000400ac7947 */ /* 0x000fea0003800000 */
.L_x_11041:
        /* <DEDUP_REMOVED lines=22> */
.L_x_11051:
[----:B------:R-:W-:-:S04]  /*5bf0*/  PRMT R4, R9, 0x9910, RZ ;  /* 0x0000991009047816 */ /* 0x000fc800000000ff */
[----:B------:R-:W-:-:S05]  /*5c00*/  SHF.R.S32.HI R5, RZ, 0x1f, R4 ;  /* 0x0000001fff057819 */ /* 0x000fca0000011404 */
[----:B------:R0:W-:Y:S01]  /*5c10*/  STG.E.64 desc[UR36][R2.64], R4 ;  /* 0x0000000402007986 */ /* 0x0001e2000c101b24 */
[----:B------:R-:W-:Y:S05]  /*5c20*/  BRA `(.L_x_11033) ;  /* 0x0000000400447947 */ /* 0x000fea0003800000 */
.L_x_11050:
[----:B------:R-:W-:-:S05]  /*5c30*/  PRMT R5, R9, 0x9910, RZ ;  /* 0x0000991009057816 */ /* 0x000fca00000000ff */
[----:B------:R0:W-:Y:S01]  /*5c40*/  STG.E desc[UR36][R2.64], R5 ;  /* 0x0000000502007986 */ /* 0x0001e2000c101924 */
[----:B------:R-:W-:Y:S05]  /*5c50*/  BRA `(.L_x_11033) ;  /* 0x0000000400387947 */ /* 0x000fea0003800000 */
.L_x_11040:
        /* <DEDUP_REMOVED lines=11> */
.L_x_11053:
[----:B------:R-:W-:Y:S01]  /*5d10*/  CS2R R6, SRZ ;  /* 0x0000000000067805 */ /* 0x000fe2000001ff00 */
[----:B------:R-:W0:Y:S04]  /*5d20*/  I2F.F64.S16 R4, R9 ;  /* 0x0000000900047312 */ /* 0x000e280000101c00 */
[----:B0-----:R4:W-:Y:S01]  /*5d30*/  STG.E.128 desc[UR36][R2.64], R4 ;  /* 0x0000000402007986 */ /* 0x0019e2000c101d24 */
[----:B------:R-:W-:Y:S05]  /*5d40*/  BRA `(.L_x_11033) ;  /* 0x0000000000fc7947 */ /* 0x000fea0003800000 */
.L_x_11052:
[----:B------:R-:W-:-:S09]  /*5d50*/  UISETP.NE.AND UP0, UPT, UR4, 0xf, UPT ;  /* 0x0000000f0400788c */ /* 0x000fd2000bf05270 */
[----:B------:R-:W-:Y:S05]  /*5d60*/  BRA.U !UP0, `(.L_x_11054) ;  /* 0x0000000108e87547 */ /* 0x000fea000b800000 */
[----:B------:R-:W-:-:S09]  /*5d70*/  UISETP.NE.AND UP0, UPT, UR4, 0x17, UPT ;  /* 0x000000170400788c */ /* 0x000fd2000bf05270 */
[----:B------:R-:W-:Y:S05]  /*5d80*/  BRA.U !UP0, `(.L_x_11055) ;  /* 0x0000000108907547 */ /* 0x000fea000b800000 */
[----:B------:R-:W-:-:S09]  /*5d90*/  UISETP.NE.AND UP0, UPT, UR4, 0x18, UPT ;  /* 0x000000180400788c */ /* 0x000fd2000bf05270 */
[----:B------:R-:W-:Y:S05]  /*5da0*/  BRA.U !UP0, `(.L_x_11056) ;  /* 0x0000000108447547 */ /* 0x000fea000b800000 */
.L_x_11032:
        /* <DEDUP_REMOVED lines=16> */
.L_x_11057:
[----:B------:R-:W-:Y:S05]  /*5eb0*/  BRA `(.L_x_11033) ;  /* 0x0000000000a07947 */ /* 0x000fea0003800000 */
.L_x_11056:
        /* <DEDUP_REMOVED lines=13> */
.L_x_11059:
[----:B------:R-:W-:Y:S05]  /*5f90*/  BSYNC.RECONVERGENT B0 ;  /* 0x0000000000007941 */ /* 0x000fea0003800200 */
.L_x_11058:
[----:B------:R-:W-:-:S05]  /*5fa0*/  LOP3.LUT R5, R0, 0x80, R5, 0xf8, !PT ;  /* 0x0000008000057812 */ /* 0x000fca00078ef805 */
[----:B------:R2:W-:Y:S01]  /*5fb0*/  STG.E.U8 desc[UR36][R2.64], R5 ;  /* 0x0000000502007986 */ /* 0x0005e2000c101124 */
[----:B------:R-:W-:Y:S05]  /*5fc0*/  BRA `(.L_x_11033) ;  /* 0x00000000005c7947 */ /* 0x000fea0003800000 */
.L_x_11055:
        /* <DEDUP_REMOVED lines=12> */
.L_x_11061:
[----:B------:R-:W-:Y:S01]  /*6090*/  IMAD.MOV.U32 R0, RZ, RZ, 0x7f ;  /* 0x0000007fff007424 */ /* 0x000fe200078e00ff */
[----:B------:R-:W-:-:S04]  /*60a0*/  ISETP.GT.U32.AND P0, PT, R4, 0x7f800000, PT ;  /* 0x7f8000000400780c */ /* 0x000fc80003f04070 */
[----:B------:R-:W-:-:S09]  /*60b0*/  SEL R0, R0, 0x7c, P0 ;  /* 0x0000007c00007807 */ /* 0x000fd20000000000 */
.L_x_11062:
[----:B------:R-:W-:Y:S05]  /*60c0*/  BSYNC.RECONVERGENT B0 ;  /* 0x0000000000007941 */ /* 0x000fea0003800200 */
.L_x_11060:
[----:B------:R-:W-:-:S04]  /*60d0*/  SHF.R.U32.HI R5, RZ, 0x18, R5 ;  /* 0x00000018ff057819 */ /* 0x000fc80000011605 */
[----:B------:R-:W-:-:S05]  /*60e0*/  LOP3.LUT R5, R0, 0x80, R5, 0xf8, !PT ;  /* 0x0000008000057812 */ /* 0x000fca00078ef805 */
[----:B------:R1:W-:Y:S01]  /*60f0*/  STG.E.U8 desc[UR36][R2.64], R5 ;  /* 0x0000000502007986 */ /* 0x0003e2000c101124 */
[----:B------:R-:W-:Y:S05]  /*6100*/  BRA `(.L_x_11033) ;  /* 0x00000000000c7947 */ /* 0x000fea0003800000 */
.L_x_11054:
[----:B------:R-:W0:Y:S02]  /*6110*/  I2F.S16 R0, R9 ;  /* 0x0000000900007306 */ /* 0x000e240000101400 */
[----:B0-----:R-:W-:-:S05]  /*6120*/  F2FP.BF16.F32.PACK_AB R0, RZ, R0 ;  /* 0x00000000ff00723e */ /* 0x001fca00000010ff */
[----:B------:R0:W-:Y:S02]  /*6130*/  STG.E.U16 desc[UR36][R2.64], R0 ;  /* 0x0000000002007986 */ /* 0x0001e4000c101524 */
.L_x_11033:
[----:B------:R-:W-:-:S07]  /*6140*/  IADD3 R17, PT, PT, R17, 0x80, RZ ;  /* 0x0000008011117810 */ /* 0x000fce0007ffe0ff */
.L_x_10993:
[----:B------:R-:W-:Y:S05]  /*6150*/  BSYNC.RECONVERGENT B6 ;  /* 0x0000000000067941 */ /* 0x000fea0003800200 */
.L_x_10992:
        /* <DEDUP_REMOVED lines=307> */
.L_x_11065:
        /* <DEDUP_REMOVED lines=16> */
.L_x_11069:
[----:B------:R0:W5:Y:S01]  /*7590*/  LDG.E.U8 R0, desc[UR36][R2.64] ;  /* 0x0000002402007981 */ /* 0x000162000c1e1100 */
[----:B------:R-:W-:Y:S05]  /*75a0*/  BRA `(.L_x_11071) ;  /* 0x0000000c004c7947 */ /* 0x000fea0003800000 */
.L_x_11068:
        /* <DEDUP_REMOVED lines=8> */
.L_x_11073:
[----:B------:R3:W5:Y:S01]  /*7630*/  LDG.E.U16 R0, desc[UR36][R2.64] ;  /* 0x0000002402007981 */ /* 0x000762000c1e1500 */
[----:B------:R-:W-:Y:S05]  /*7640*/  BRA `(.L_x_11071) ;  /* 0x0000000c00247947 */ /* 0x000fea0003800000 */
.L_x_11072:
[----:B------:R0:W5:Y:S01]  /*7650*/  LDG.E.U16 R0, desc[UR36][R2.64] ;  /* 0x0000002402007981 */ /* 0x000162000c1e1500 */
[----:B------:R-:W-:Y:S05]  /*7660*/  BRA `(.L_x_11071) ;  /* 0x0000000c001c7947 */ /* 0x000fea0003800000 */
.L_x_11067:
        /* <DEDUP_REMOVED lines=9> */
.L_x_11075:
[----:B------:R-:W2:Y:S02]  /*7700*/  LDG.E.U16 R4, desc[UR36][R2.64] ;  /* 0x0000002402047981 */ /* 0x000ea4000c1e1500 */
[----:B--2---:R-:W-:-:S06]  /*7710*/  HADD2.F32 R4, -RZ, R4.H0_H0 ;  /* 0x20000004ff047230 */ /* 0x004fcc0000004100 */
[----:B------:R-:W0:Y:S02]  /*7720*/  F2I.FTZ.TRUNC.NTZ R4, R4 ;  /* 0x0000000400047305 */ /* 0x000e24000021f100 */
[----:B0-----:R-:W-:Y:S01]  /*7730*/  PRMT R0, R4, 0x7610, R0 ;  /* 0x0000761004007816 */ /* 0x001fe20000000000 */
[----:B------:R-:W-:Y:S06]  /*7740*/  BRA `(.L_x_11071) ;  /* 0x0000000800e47947 */ /* 0x000fec0003800000 */
.L_x_11074:
        /* <DEDUP_REMOVED lines=9> */
.L_x_11077:
[----:B------:R-:W2:Y:S02]  /*77e0*/  LDG.E.U16 R2, desc[UR36][R2.64] ;  /* 0x0000002402027981 */ /* 0x000ea4000c1e1500 */
[----:B--2---:R-:W-:-:S06]  /*77f0*/  HADD2.F32 R4, -RZ, R2.H0_H0 ;  /* 0x20000002ff047230 */ /* 0x004fcc0000004100 */
[----:B------:R-:W0:Y:S02]  /*7800*/  F2I.FTZ.TRUNC.NTZ R4, R4 ;  /* 0x0000000400047305 */ /* 0x000e24000021f100 */
[----:B0-----:R-:W-:Y:S01]  /*7810*/  PRMT R0, R4, 0x7610, R0 ;  /* 0x0000761004007816 */ /* 0x001fe20000000000 */
[----:B------:R-:W-:Y:S06]  /*7820*/  BRA `(.L_x_11071) ;  /* 0x0000000800ac7947 */ /* 0x000fec0003800000 */
.L_x_11076:
[----:B------:R-:W2:Y:S02]  /*7830*/  LDG.E.64 R2, desc[UR36][R2.64] ;  /* 0x0000002402027981 */ /* 0x000ea4000c1e1b00 */
[----:B--2---:R0:W1:Y:S02]  /*7840*/  F2I.F64.TRUNC R0, R2 ;  /* 0x0000000200007311 */ /* 0x004064000030d100 */
[----:B01----:R-:W-:Y:S05]  /*7850*/  BRA `(.L_x_11071) ;  /* 0x0000000800a07947 */ /* 0x003fea0003800000 */
.L_x_11066:
        /* <DEDUP_REMOVED lines=12> */
.L_x_11080:
[----:B------:R-:W2:Y:S02]  /*7920*/  LDG.E.64 R2, desc[UR36][R2.64] ;  /* 0x0000002402027981 */ /* 0x000ea4000c1e1b00 */
[----:B--2---:R0:W1:Y:S02]  /*7930*/  F2I.F64.TRUNC R0, R2 ;  /* 0x0000000200007311 */ /* 0x004064000030d100 */
[----:B01----:R-:W-:Y:S05]  /*7940*/  BRA `(.L_x_11071) ;  /* 0x0000000800647947 */ /* 0x003fea0003800000 */
.L_x_11079:
        /* <DEDUP_REMOVED lines=27> */
.L_x_11082:
        /* <DEDUP_REMOVED lines=14> */
.L_x_11081:
[----:B------:R-:W2:Y:S02]  /*7be0*/  LDG.E.U16 R4, desc[UR36][R2.64] ;  /* 0x0000002402047981 */ /* 0x000ea4000c1e1500 */
[----:B--2---:R-:W-:-:S06]  /*7bf0*/  IMAD.U32 R4, R4, 0x10000, RZ ;  /* 0x0001000004047824 */ /* 0x004fcc00078e00ff */
[----:B------:R-:W0:Y:S02]  /*7c00*/  F2I.FTZ.TRUNC.NTZ R4, R4 ;  /* 0x0000000400047305 */ /* 0x000e24000021f100 */
[----:B0-----:R-:W-:Y:S01]  /*7c10*/  PRMT R0, R4, 0x7610, R0 ;  /* 0x0000761004007816 */ /* 0x001fe20000000000 */
[----:B------:R-:W-:Y:S06]  /*7c20*/  BRA `(.L_x_11071) ;  /* 0x0000000400ac7947 */ /* 0x000fec0003800000 */
.L_x_11078:
        /* <DEDUP_REMOVED lines=10> */
.L_x_11085:
        /* <DEDUP_REMOVED lines=21> */
.L_x_11089:
[----:B------:R-:W-:Y:S05]  /*7e20*/  BSYNC.RECONVERGENT B1 ;  /* 0x0000000000017941 */ /* 0x000fea0003800200 */
.L_x_11088:
[----:B------:R-:W-:Y:S02]  /*7e30*/  SHF.L.U32 R0, R0, 0x14, RZ ;  /* 0x0000001400007819 */ /* 0x000fe400000006ff */
[----:B------:R-:W-:-:S04]  /*7e40*/  LEA R2, R2, 0x3b800000, 0x17 ;  /* 0x3b80000002027811 */ /* 0x000fc800078eb8ff */
[----:B------:R-:W-:-:S07]  /*7e50*/  LOP3.LUT R4, R2, R0, R7, 0xfe, !PT ;  /* 0x0000000002047212 */ /* 0x000fce00078efe07 */
.L_x_11087:
[----:B------:R-:W-:Y:S05]  /*7e60*/  BSYNC.RECONVERGENT B0 ;  /* 0x0000000000007941 */ /* 0x000fea0003800200 */
.L_x_11086:
[----:B------:R-:W0:Y:S02]  /*7e70*/  F2I.FTZ.TRUNC.NTZ R4, R4 ;  /* 0x0000000400047305 */ /* 0x000e24000021f100 */
[----:B0-----:R-:W-:Y:S01]  /*7e80*/  PRMT R0, R4, 0x7610, R0 ;  /* 0x0000761004007816 */ /* 0x001fe20000000000 */
[----:B------:R-:W-:Y:S06]  /*7e90*/  BRA `(.L_x_11071) ;  /* 0x0000000400107947 */ /* 0x000fec0003800000 */
.L_x_11084:
        /* <DEDUP_REMOVED lines=21> */
.L_x_11093:
[----:B------:R-:W-:Y:S05]  /*7ff0*/  BSYNC.RECONVERGENT B1 ;  /* 0x0000000000017941 */ /* 0x000fea0003800200 */
.L_x_11092:
[----:B------:R-:W-:Y:S01]  /*8000*/  IMAD.SHL.U32 R0, R0, 0x200000, RZ ;  /* 0x0020000000007824 */ /* 0x000fe200078e00ff */
[----:B------:R-:W-:-:S04]  /*8010*/  LEA R2, R2, 0x37800000, 0x17 ;  /* 0x3780000002027811 */ /* 0x000fc800078eb8ff */
[----:B------:R-:W-:-:S07]  /*8020*/  LOP3.LUT R4, R2, R0, R7, 0xfe, !PT ;  /* 0x0000000002047212 */ /* 0x000fce00078efe07 */
.L_x_11091:
[----:B------:R-:W-:Y:S05]  /*8030*/  BSYNC.RECONVERGENT B0 ;  /* 0x0000000000007941 */ /* 0x000fea0003800200 */
.L_x_11090:
[----:B------:R-:W0:Y:S02]  /*8040*/  F2I.FTZ.TRUNC.NTZ R4, R4 ;  /* 0x0000000400047305 */ /* 0x000e24000021f100 */
[----:B0-----:R-:W-:Y:S01]  /*8050*/  PRMT R0, R4, 0x7610, R0 ;  /* 0x0000761004007816 */ /* 0x001fe20000000000 */
[----:B------:R-:W-:Y:S06]  /*8060*/  BRA `(.L_x_11071) ;  /* 0x00000000009c7947 */ /* 0x000fec0003800000 */
.L_x_11083:
        /* <DEDUP_REMOVED lines=14> */
.L_x_11097:
[----:B------:R-:W-:Y:S05]  /*8150*/  BSYNC.RECONVERGENT B0 ;  /* 0x0000000000007941 */ /* 0x000fea0003800200 */
.L_x_11096:
[----:B------:R-:W0:Y:S02]  /*8160*/  F2I.FTZ.TRUNC.NTZ R4, R4 ;  /* 0x0000000400047305 */ /* 0x000e24000021f100 */
[----:B0-----:R-:W-:Y:S01]  /*8170*/  PRMT R0, R4, 0x7610, R0 ;  /* 0x0000761004007816 */ /* 0x001fe20000000000 */
[----:B------:R-:W-:Y:S06]  /*8180*/  BRA `(.L_x_11071) ;  /* 0x0000000000547947 */ /* 0x000fec0003800000 */
.L_x_11070:
        /* <DEDUP_REMOVED lines=16> */
.L_x_11098:
[----:B------:R-:W-:Y:S01]  /*8290*/  PRMT R0, RZ, 0x7610, R0 ;  /* 0x00007610ff007816 */ /* 0x000fe20000000000 */
[----:B------:R-:W-:Y:S06]  /*82a0*/  BRA `(.L_x_11071) ;  /* 0x00000000000c7947 */ /* 0x000fec0003800000 */
.L_x_11095:
[----:B------:R1:W5:Y:S01]  /*82b0*/  LDG.E.U16 R0, desc[UR36][R2.64] ;  /* 0x0000002402007981 */ /* 0x000362000c1e1500 */
[----:B------:R-:W-:Y:S05]  /*82c0*/  BRA `(.L_x_11071) ;  /* 0x0000000000047947 */ /* 0x000fea0003800000 */
.L_x_11094:
[----:B------:R2:W5:Y:S02]  /*82d0*/  LDG.E.U16 R0, desc[UR36][R2.64] ;  /* 0x0000002402007981 */ /* 0x000564000c1e1500 */
.L_x_11071:
        /* <DEDUP_REMOVED lines=21> */
.L_x_11102:
[----:B------:R4:W-:Y:S01]  /*8430*/  STG.E.U8 desc[UR36][R2.64], R9 ;  /* 0x0000000902007986 */ /* 0x0009e2000c101124 */
[----:B------:R-:W-:Y:S05]  /*8440*/  BRA `(.L_x_11104) ;  /* 0x0000000c004c7947 */ /* 0x000fea0003800000 */
.L_x_11101:
        /* <DEDUP_REMOVED lines=10> */
.L_x_11106:
[----:B------:R-:W-:-:S05]  /*84f0*/  PRMT R5, R9, 0x9910, RZ ;  /* 0x0000991009057816 */ /* 0x000fca00000000ff */
[----:B------:R2:W-:Y:S01]  /*8500*/  STG.E desc[UR36][R2.64], R5 ;  /* 0x0000000502007986 */ /* 0x0005e2000c101924 */
[----:B------:R-:W-:Y:S05]  /*8510*/  BRA `(.L_x_11104) ;  /* 0x0000000c00187947 */ /* 0x000fea0003800000 */
.L_x_11105:
[----:B------:R0:W-:Y:S01]  /*8520*/  STG.E.U16 desc[UR36][R2.64], R9 ;  /* 0x0000000902007986 */ /* 0x0001e2000c101524 */
[----:B------:R-:W-:Y:S05]  /*8530*/  BRA `(.L_x_11104) ;  /* 0x0000000c00107947 */ /* 0x000fea0003800000 */
.L_x_11100:
        /* <DEDUP_REMOVED lines=9> */
.L_x_11108:
[----:B------:R-:W0:Y:S02]  /*85d0*/  I2F.S16 R0, R9 ;  /* 0x0000000900007306 */ /* 0x000e240000101400 */
[----:B0-----:R-:W-:-:S05]  /*85e0*/  F2FP.F16.F32.PACK_AB R0, RZ, R0 ;  /* 0x00000000ff00723e */ /* 0x001fca00000000ff */
[----:B------:R0:W-:Y:S01]  /*85f0*/  STG.E.U16 desc[UR36][R2.64], R0 ;  /* 0x0000000002007986 */ /* 0x0001e2000c101524 */
[----:B------:R-:W-:Y:S05]  /*8600*/  BRA `(.L_x_11104) ;  /* 0x0000000800dc7947 */ /* 0x000fea0003800000 */
.L_x_11107:
        /* <DEDUP_REMOVED lines=10> */
.L_x_11110:
[----:B------:R-:W0:Y:S02]  /*86b0*/  I2F.S16 R9, R9 ;  /* 0x0000000900097306 */ /* 0x000e240000101400 */
[----:B0-----:R-:W-:-:S04]  /*86c0*/  F2FP.F16.F32.PACK_AB R5, RZ, R9 ;  /* 0x00000009ff05723e */ /* 0x001fc800000000ff */
[----:B------:R-:W-:-:S05]  /*86d0*/  PRMT R5, R5, 0x5410, RZ ;  /* 0x0000541005057816 */ /* 0x000fca00000000ff */
[----:B------:R0:W-:Y:S01]  /*86e0*/  STG.E desc[UR36][R2.64], R5 ;  /* 0x0000000502007986 */ /* 0x0001e2000c101924 */
[----:B------:R-:W-:Y:S05]  /*86f0*/  BRA `(.L_x_11104) ;  /* 0x0000000800a07947 */ /* 0x000fea0003800000 */
.L_x_11109:
[----:B------:R-:W0:Y:S02]  /*8700*/  I2F.F64.S16 R4, R9 ;  /* 0x0000000900047312 */ /* 0x000e240000101c00 */
[----:B0-----:R0:W-:Y:S01]  /*8710*/  STG.E.64 desc[UR36][R2.64], R4 ;  /* 0x0000000402007986 */ /* 0x0011e2000c101b24 */
[----:B------:R-:W-:Y:S05]  /*8720*/  BRA `(.L_x_11104) ;  /* 0x0000000800947947 */ /* 0x000fea0003800000 */
.L_x_11099:
        /* <DEDUP_REMOVED lines=12> */
.L_x_11114:
        /* <DEDUP_REMOVED lines=18> */
.L_x_11117:
[----:B------:R-:W-:-:S04]  /*8910*/  SHF.R.U32.HI R5, RZ, 0x18, R5 ;  /* 0x00000018ff057819 */ /* 0x000fc80000011605 */
[----:B------:R-:W-:-:S07]  /*8920*/  LOP3.LUT R0, R0, 0x80, R5, 0xf8, !PT ;  /* 0x0000008000007812 */ /* 0x000fce00078ef805 */
.L_x_11116:
[----:B------:R-:W-:Y:S05]  /*8930*/  BSYNC.RECONVERGENT B0 ;  /* 0x0000000000007941 */ /* 0x000fea0003800200 */
.L_x_11115:
[----:B------:R0:W-:Y:S01]  /*8940*/  STG.E.U8 desc[UR36][R2.64], R0 ;  /* 0x0000000002007986 */ /* 0x0001e2000c101124 */
[----:B------:R-:W-:Y:S05]  /*8950*/  BRA `(.L_x_11104) ;  /* 0x0000000800087947 */ /* 0x000fea0003800000 */
.L_x_11113:
        /* <DEDUP_REMOVED lines=18> */
.L_x_11120:
[----:B------:R-:W-:-:S04]  /*8a80*/  SHF.R.U32.HI R5, RZ, 0x18, R5 ;  /* 0x00000018ff057819 */ /* 0x000fc80000011605 */
[----:B------:R-:W-:-:S07]  /*8a90*/  LOP3.LUT R0, R0, 0x80, R5, 0xf8, !PT ;  /* 0x0000008000007812 */ /* 0x000fce00078ef805 */
.L_x_11119:
[----:B------:R-:W-:Y:S05]  /*8aa0*/  BSYNC.RECONVERGENT B0 ;  /* 0x0000000000007941 */ /* 0x000fea0003800200 */
.L_x_11118:
[----:B------:R0:W-:Y:S01]  /*8ab0*/  STG.E.U8 desc[UR36][R2.64], R0 ;  /* 0x0000000002007986 */ /* 0x0001e2000c101124 */
[----:B------:R-:W-:Y:S05]  /*8ac0*/  BRA `(.L_x_11104) ;  /* 0x0000000400ac7947 */ /* 0x000fea0003800000 */
.L_x_11112:
        /* <DEDUP_REMOVED lines=22> */
.L_x_11122:
[----:B------:R-:W-:-:S04]  /*8c30*/  PRMT R4, R9, 0x9910, RZ ;  /* 0x0000991009047816 */ /* 0x000fc800000000ff */
[----:B------:R-:W-:-:S05]  /*8c40*/  SHF.R.S32.HI R5, RZ, 0x1f, R4 ;  /* 0x0000001fff057819 */ /* 0x000fca0000011404 */
[----:B------:R0:W-:Y:S01]  /*8c50*/  STG.E.64 desc[UR36][R2.64], R4 ;  /* 0x0000000402007986 */ /* 0x0001e2000c101b24 */
[----:B------:R-:W-:Y:S05]  /*8c60*/  BRA `(.L_x_11104) ;  /* 0x0000000400447947 */ /* 0x000fea0003800000 */
.L_x_11121:
[----:B------:R-:W-:-:S05]  /*8c70*/  PRMT R5, R9, 0x9910, RZ ;  /* 0x0000991009057816 */ /* 0x000fca00000000ff */
[----:B------:R0:W-:Y:S01]  /*8c80*/  STG.E desc[UR36][R2.64], R5 ;  /* 0x0000000502007986 */ /* 0x0001e2000c101924 */
[----:B------:R-:W-:Y:S05]  /*8c90*/  BRA `(.L_x_11104) ;  /* 0x0000000400387947 */ /* 0x000fea0003800000 */
.L_x_11111:
        /* <DEDUP_REMOVED lines=11> */
.L_x_11124:
[----:B------:R-:W-:Y:S01]  /*8d50*/  CS2R R6, SRZ ;  /* 0x0000000000067805 */ /* 0x000fe2000001ff00 */
[----:B------:R-:W0:Y:S04]  /*8d60*/  I2F.F64.S16 R4, R9 ;  /* 0x0000000900047312 */ /* 0x000e280000101c00 */
[----:B0-----:R0:W-:Y:S01]  /*8d70*/  STG.E.128 desc[UR36][R2.64], R4 ;  /* 0x0000000402007986 */ /* 0x0011e2000c101d24 */
[----:B------:R-:W-:Y:S05]  /*8d80*/  BRA `(.L_x_11104) ;  /* 0x0000000000fc7947 */ /* 0x000fea0003800000 */
.L_x_11123:
[----:B------:R-:W-:-:S09]  /*8d90*/  UISETP.NE.AND UP0, UPT, UR4, 0xf, UPT ;  /* 0x0000000f0400788c */ /* 0x000fd2000bf05270 */
[----:B------:R-:W-:Y:S05]  /*8da0*/  BRA.U !UP0, `(.L_x_11125) ;  /* 0x0000000108e87547 */ /* 0x000fea000b800000 */
[----:B------:R-:W-:-:S09]  /*8db0*/  UISETP.NE.AND UP0, UPT, UR4, 0x17, UPT ;  /* 0x000000170400788c */ /* 0x000fd2000bf05270 */
[----:B------:R-:W-:Y:S05]  /*8dc0*/  BRA.U !UP0, `(.L_x_11126) ;  /* 0x0000000108907547 */ /* 0x000fea000b800000 */
[----:B------:R-:W-:-:S09]  /*8dd0*/  UISETP.NE.AND UP0, UPT, UR4, 0x18, UPT ;  /* 0x000000180400788c */ /* 0x000fd2000bf05270 */
[----:B------:R-:W-:Y:S05]  /*8de0*/  BRA.U !UP0, `(.L_x_11127) ;  /* 0x0000000108447547 */ /* 0x000fea000b800000 */
.L_x_11103:
        /* <DEDUP_REMOVED lines=16> */
.L_x_11128:
[----:B------:R-:W-:Y:S05]  /*8ef0*/  BRA `(.L_x_11104) ;  /* 0x0000000000a07947 */ /* 0x000fea0003800000 */
.L_x_11127:
[----:B------:R-:W0:Y:S01]  /*8f00*/  I2F.S16 R9, R9 ;  /* 0x0000000900097306 */ /* 0x000e220000101400 */
        /* <DEDUP_REMOVED lines=12> */
.L_x_11130:
[----:B------:R-:W-:Y:S05]  /*8fd0*/  BSYNC.RECONVERGENT B0 ;  /* 0x0000000000007941 */ /* 0x000fea0003800200 */
.L_x_11129:
[----:B------:R-:W-:-:S05]  /*8fe0*/  LOP3.LUT R5, R0, 0x80, R5, 0xf8, !PT ;  /* 0x0000008000057812 */ /* 0x000fca00078ef805 */
[----:B------:R0:W-:Y:S01]  /*8ff0*/  STG.E.U8 desc[UR36][R2.64], R5 ;  /* 0x0000000502007986 */ /* 0x0001e2000c101124 */
[----:B------:R-:W-:Y:S05]  /*9000*/  BRA `(.L_x_11104) ;  /* 0x00000000005c7947 */ /* 0x000fea0003800000 */
.L_x_11126:
        /* <DEDUP_REMOVED lines=12> */
.L_x_11132:
[----:B------:R-:W-:Y:S01]  /*90d0*/  IMAD.MOV.U32 R0, RZ, RZ, 0x7f ;  /* 0x0000007fff007424 */ /* 0x000fe200078e00ff */
[----:B------:R-:W-:-:S04]  /*90e0*/  ISETP.GT.U32.AND P0, PT, R4, 0x7f800000, PT ;  /* 0x7f8000000400780c */ /* 0x000fc80003f04070 */
[----:B------:R-:W-:-:S09]  /*90f0*/  SEL R0, R0, 0x7c, P0 ;  /* 0x0000007c00007807 */ /* 0x000fd20000000000 */
.L_x_11133:
[----:B------:R-:W-:Y:S05]  /*9100*/  BSYNC.RECONVERGENT B0 ;  /* 0x0000000000007941 */ /* 0x000fea0003800200 */
.L_x_11131:
[----:B------:R-:W-:-:S04]  /*9110*/  SHF.R.U32.HI R5, RZ, 0x18, R5 ;  /* 0x00000018ff057819 */ /* 0x000fc80000011605 */
[----:B------:R-:W-:-:S05]  /*9120*/  LOP3.LUT R5, R0, 0x80, R5, 0xf8, !PT ;  /* 0x0000008000057812 */ /* 0x000fca00078ef805 */
[----:B------:R0:W-:Y:S01]  /*9130*/  STG.E.U8 desc[UR36][R2.64], R5 ;  /* 0x0000000502007986 */ /* 0x0001e2000c101124 */
[----:B------:R-:W-:Y:S05]  /*9140*/  BRA `(.L_x_11104) ;  /* 0x00000000000c7947 */ /* 0x000fea0003800000 */
.L_x_11125:
[----:B------:R-:W0:Y:S02]  /*9150*/  I2F.S16 R0, R9 ;  /* 0x0000000900007306 */ /* 0x000e240000101400 */
[----:B0-----:R-:W-:-:S05]  /*9160*/  F2FP.BF16.F32.PACK_AB R0, RZ, R0 ;  /* 0x00000000ff00723e */ /* 0x001fca00000010ff */
[----:B------:R0:W-:Y:S02]  /*9170*/  STG.E.U16 desc[UR36][R2.64], R0 ;  /* 0x0000000002007986 */ /* 0x0001e4000c101524 */
.L_x_11104:
[----:B------:R-:W-:-:S07]  /*9180*/  VIADD R17, R17, 0x80 ;  /* 0x0000008011117836 */ /* 0x000fce0000000000 */
.L_x_11064:
[----:B------:R-:W-:Y:S05]  /*9190*/  BSYNC.RECONVERGENT B6 ;  /* 0x0000000000067941 */ /* 0x000fea0003800200 */
.L_x_11063:
        /* <DEDUP_REMOVED lines=306> */
.L_x_11134:
        /* <DEDUP_REMOVED lines=18> */
.L_x_11138:
[----:B------:R0:W5:Y:S01]  /*a5e0*/  LDG.E.U8 R0, desc[UR36][R2.64] ;  /* 0x0000002402007981 */ /* 0x000162000c1e1100 */
[----:B------:R-:W-:Y:S05]  /*a5f0*/  BRA `(.L_x_11140) ;  /* 0x0000000c004c7947 */ /* 0x000fea0003800000 */
.L_x_11137:
        /* <DEDUP_REMOVED lines=8> */
.L_x_11142:
[----:B------:R0:W5:Y:S01]  /*a680*/  LDG.E.U16 R0, desc[UR36][R2.64] ;  /* 0x0000002402007981 */ /* 0x000162000c1e1500 */
[----:B------:R-:W-:Y:S05]  /*a690*/  BRA `(.L_x_11140) ;  /* 0x0000000c00247947 */ /* 0x000fea0003800000 */
.L_x_11141:
[----:B------:R0:W5:Y:S01]  /*a6a0*/  LDG.E.U16 R0, desc[UR36][R2.64] ;  /* 0x0000002402007981 */ /* 0x000162000c1e1500 */
[----:B------:R-:W-:Y:S05]  /*a6b0*/  BRA `(.L_x_11140) ;  /* 0x0000000c001c7947 */ /* 0x000fea0003800000 */
.L_x_11136:
        /* <DEDUP_REMOVED lines=9> */
.L_x_11144:
[----:B------:R-:W2:Y:S02]  /*a750*/  LDG.E.U16 R4, desc[UR36][R2.64] ;  /* 0x0000002402047981 */ /* 0x000ea4000c1e1500 */
[----:B--2---:R-:W-:-:S06]  /*a760*/  HADD2.F32 R4, -RZ, R4.H0_H0 ;  /* 0x20000004ff047230 */ /* 0x004fcc0000004100 */
[----:B------:R-:W0:Y:S02]  /*a770*/  F2I.FTZ.TRUNC.NTZ R4, R4 ;  /* 0x0000000400047305 */ /* 0x000e24000021f100 */
[----:B0-----:R-:W-:Y:S01]  /*a780*/  PRMT R0, R4, 0x7610, R0 ;  /* 0x0000761004007816 */ /* 0x001fe20000000000 */
[----:B------:R-:W-:Y:S06]  /*a790*/  BRA `(.L_x_11140) ;  /* 0x0000000800e47947 */ /* 0x000fec0003800000 */
.L_x_11143:
        /* <DEDUP_REMOVED lines=9> */
.L_x_11146:
[----:B------:R-:W2:Y:S02]  /*a830*/  LDG.E.U16 R2, desc[UR36][R2.64] ;  /* 0x0000002402027981 */ /* 0x000ea4000c1e1500 */
[----:B--2---:R-:W-:-:S06]  /*a840*/  HADD2.F32 R4, -RZ, R2.H0_H0 ;  /* 0x20000002ff047230 */ /* 0x004fcc0000004100 */
[----:B------:R-:W0:Y:S02]  /*a850*/  F2I.FTZ.TRUNC.NTZ R4, R4 ;  /* 0x0000000400047305 */ /* 0x000e24000021f100 */
[----:B0-----:R-:W-:Y:S01]  /*a860*/  PRMT R0, R4, 0x7610, R0 ;  /* 0x0000761004007816 */ /* 0x001fe20000000000 */
[----:B------:R-:W-:Y:S06]  /*a870*/  BRA `(.L_x_11140) ;  /* 0x0000000800ac7947 */ /* 0x000fec0003800000 */
.L_x_11145:
[----:B------:R-:W2:Y:S02]  /*a880*/  LDG.E.64 R2, desc[UR36][R2.64] ;  /* 0x0000002402027981 */ /* 0x000ea4000c1e1b00 */
[----:B--2---:R0:W1:Y:S02]  /*a890*/  F2I.F64.TRUNC R0, R2 ;  /* 0x0000000200007311 */ /* 0x004064000030d100 */
[----:B01----:R-:W-:Y:S05]  /*a8a0*/  BRA `(.L_x_11140) ;  /* 0x0000000800a07947 */ /* 0x003fea0003800000 */
.L_x_11135:
        /* <DEDUP_REMOVED lines=12> */
.L_x_11149:
[----:B------:R-:W2:Y:S02]  /*a970*/  LDG.E.64 R2, desc[UR36][R2.64] ;  /* 0x0000002402027981 */ /* 0x000ea4000c1e1b00 */
[----:B--2---:R3:W4:Y:S02]  /*a980*/  F2I.F64.TRUNC R0, R2 ;  /* 0x0000000200007311 */ /* 0x004724000030d100 */
[----:B---34-:R-:W-:Y:S05]  /*a990*/  BRA `(.L_x_11140) ;  /* 0x0000000800647947 */ /* 0x018fea0003800000 */
.L_x_11148:
        /* <DEDUP_REMOVED lines=27> */
.L_x_11151:
        /* <DEDUP_REMOVED lines=14> */
.L_x_11150:
[----:B------:R-:W2:Y:S02]  /*ac30*/  LDG.E.U16 R4, desc[UR36][R2.64] ;  /* 0x0000002402047981 */ /* 0x000ea4000c1e1500 */
[----:B--2---:R-:W-:-:S06]  /*ac40*/  SHF.L.U32 R4, R4, 0x10, RZ ;  /* 0x0000001004047819 */ /* 0x004fcc00000006ff */
[----:B------:R-:W0:Y:S02]  /*ac50*/  F2I.FTZ.TRUNC.NTZ R4, R4 ;  /* 0x0000000400047305 */ /* 0x000e24000021f100 */
[----:B0-----:R-:W-:Y:S01]  /*ac60*/  PRMT R0, R4, 0x7610, R0 ;  /* 0x0000761004007816 */ /* 0x001fe20000000000 */
[----:B------:R-:W-:Y:S06]  /*ac70*/  BRA `(.L_x_11140) ;  /* 0x0000000400ac7947 */ /* 0x000fec0003800000 */
.L_x_11147:
        /* <DEDUP_REMOVED lines=10> */
.L_x_11154:
        /* <DEDUP_REMOVED lines=21> */
.L_x_11158:
[----:B------:R-:W-:Y:S05]  /*ae70*/  BSYNC.RECONVERGENT B1 ;  /* 0x0000000000017941 */ /* 0x000fea0003800200 */
.L_x_11157:
[----:B------:R-:W-:Y:S01]  /*ae80*/  IMAD.SHL.U32 R0, R0, 0x100000, RZ ;  /* 0x0010000000007824 */ /* 0x000fe200078e00ff */
[----:B------:R-:W-:-:S04]  /*ae90*/  LEA R2, R2, 0x3b800000, 0x17 ;  /* 0x3b80000002027811 */ /* 0x000fc800078eb8ff */
[----:B------:R-:W-:-:S07]  /*aea0*/  LOP3.LUT R4, R2, R0, R7, 0xfe, !PT ;  /* 0x0000000002047212 */ /* 0x000fce00078efe07 */
.L_x_11156:
[----:B------:R-:W-:Y:S05]  /*aeb0*/  BSYNC.RECONVERGENT B0 ;  /* 0x0000000000007941 */ /* 0x000fea0003800200 */
.L_x_11155:
[----:B------:R-:W0:Y:S02]  /*aec0*/  F2I.FTZ.TRUNC.NTZ R4, R4 ;  /* 0x0000000400047305 */ /* 0x000e24000021f100 */
[----:B0-----:R-:W-:Y:S01]  /*aed0*/  PRMT R0, R4, 0x7610, R0 ;  /* 0x0000761004007816 */ /* 0x001fe20000000000 */
[----:B------:R-:W-:Y:S06]  /*aee0*/  BRA `(.L_x_11140) ;  /* 0x0000000400107947 */ /* 0x000fec0003800000 */
.L_x_11153:
        /* <DEDUP_REMOVED lines=21> */
.L_x_11162:
[----:B------:R-:W-:Y:S05]  /*b040*/  BSYNC.RECONVERGENT B1 ;  /* 0x0000000000017941 */ /* 0x000fea0003800200 */
.L_x_11161:
[----:B------:R-:W-:Y:S01]  /*b050*/  IMAD.SHL.U32 R0, R0, 0x200000, RZ ;  /* 0x0020000000007824 */ /* 0x000fe200078e00ff */
[----:B------:R-:W-:-:S04]  /*b060*/  LEA R2, R2, 0x37800000, 0x17 ;  /* 0x3780000002027811 */ /* 0x000fc800078eb8ff */
[----:B------:R-:W-:-:S07]  /*b070*/  LOP3.LUT R4, R2, R0, R7, 0xfe, !PT ;  /* 0x0000000002047212 */ /* 0x000fce00078efe07 */
.L_x_11160:
[----:B------:R-:W-:Y:S05]  /*b080*/  BSYNC.RECONVERGENT B0 ;  /* 0x0000000000007941 */ /* 0x000fea0003800200 */
.L_x_11159:
[----:B------:R-:W0:Y:S02]  /*b090*/  F2I.FTZ.TRUNC.NTZ R4, R4 ;  /* 0x0000000400047305 */ /* 0x000e24000021f100 */
[----:B0-----:R-:W-:Y:S01]  /*b0a0*/  PRMT R0, R4, 0x7610, R0 ;  /* 0x0000761004007816 */ /* 0x001fe20000000000 */
[----:B------:R-:W-:Y:S06]  /*b0b0*/  BRA `(.L_x_11140) ;  /* 0x00000000009c7947 */ /* 0x000fec0003800000 */
.L_x_11152:
        /* <DEDUP_REMOVED lines=14> */
.L_x_11166:
[----:B------:R-:W-:Y:S05]  /*b1a0*/  BSYNC.RECONVERGENT B0 ;  /* 0x0000000000007941 */ /* 0x000fea0003800200 */
.L_x_11165:
[----:B------:R-:W0:Y:S02]  /*b1b0*/  F2I.FTZ.TRUNC.NTZ R4, R4 ;  /* 0x0000000400047305 */ /* 0x000e24000021f100 */
[----:B0-----:R-:W-:Y:S01]  /*b1c0*/  PRMT R0, R4, 0x7610, R0 ;  /* 0x0000761004007816 */ /* 0x001fe20000000000 */
[----:B------:R-:W-:Y:S06]  /*b1d0*/  BRA `(.L_x_11140) ;  /* 0x0000000000547947 */ /* 0x000fec0003800000 */
.L_x_11139:
        /* <DEDUP_REMOVED lines=16> */
.L_x_11167:
[----:B------:R-:W-:Y:S01]  /*b2e0*/  PRMT R0, RZ, 0x7610, R0 ;  /* 0x00007610ff007816 */ /* 0x000fe20000000000 */
[----:B------:R-:W-:Y:S06]  /*b2f0*/  BRA `(.L_x_11140) ;  /* 0x00000000000c7947 */ /* 0x000fec0003800000 */
.L_x_11164:
[----:B------:R2:W5:Y:S01]  /*b300*/  LDG.E.U16 R0, desc[UR36][R2.64] ;  /* 0x0000002402007981 */ /* 0x000562000c1e1500 */
[----:B------:R-:W-:Y:S05]  /*b310*/  BRA `(.L_x_11140) ;  /* 0x0000000000047947 */ /* 0x000fea0003800000 */
.L_x_11163:
[----:B------:R1:W5:Y:S02]  /*b320*/  LDG.E.U16 R0, desc[UR36][R2.64] ;  /* 0x0000002402007981 */ /* 0x000364000c1e1500 */
.L_x_11140:
[----:B-1--45:R-:W-:Y:S01]  /*b330*/  PRMT R0, R0, 0x9910, RZ ;  /* 0x0000991000007816 */ /* 0x032fe200000000ff */
[----:B------:R-:W-:-:S03]  /*b340*/  UPRMT UR4, UR41, 0x9910, URZ ;  /* 0x0000991029047896 */ /* 0x000fc600080000ff */
        /* <DEDUP_REMOVED lines=15> */
.L_x_11171:
[----:B------:R-:W-:Y:S01]  /*b440*/  STG.E.U8 desc[UR36][R16.64], R19 ;  /* 0x0000001310007986 */ /* 0x000fe2000c101124 */
[----:B------:R-:W-:Y:S05]  /*b450*/  EXIT ;  /* 0x000000000000794d */ /* 0x000fea0003800000 */
.L_x_11170:
[----:B------:R-:W-:-:S09]  /*b460*/  UISETP.NE.AND UP0, UPT, UR4, 0x2, UPT ;  /* 0x000000020400788c */ /* 0x000fd2000bf05270 */
[----:B------:R-:W-:Y:S05]  /*b470*/  BRA.U !UP0, `(.L_x_11173) ;  /* 0x00000001082c7547 */ /* 0x000fea000b800000 */
[----:B------:R-:W-:-:S09]  /*b480*/  UISETP.NE.AND UP0, UPT, UR4, 0x3, UPT ;  /* 0x000000030400788c */ /* 0x000fd2000bf05270 */
[----:B------:R-:W-:Y:S05]  /*b490*/  BRA.U !UP0, `(.L_x_11174) ;  /* 0x0000000108187547 */ /* 0x000fea000b800000 */
[----:B------:R-:W-:-:S09]  /*b4a0*/  UISETP.NE.AND UP0, UPT, UR4, 0x4, UPT ;  /* 0x000000040400788c */ /* 0x000fd2000bf05270 */
[----:B------:R-:W-:Y:S05]  /*b4b0*/  BRA.U UP0, `(.L_x_11172) ;  /* 0x0000000900507547 */ /* 0x000fea000b800000 */
[----:B0-23--:R-:W-:-:S04]  /*b4c0*/  PRMT R2, R19, 0x9910, RZ ;  /* 0x0000991013027816 */ /* 0x00dfc800000000ff */
[----:B------:R-:W-:-:S05]  /*b4d0*/  SHF.R.S32.HI R3, RZ, 0x1f, R2 ;  /* 0x0000001fff037819 */ /* 0x000fca0000011402 */
[----:B------:R-:W-:Y:S01]  /*b4e0*/  STG.E.64 desc[UR36][R16.64], R2 ;  /* 0x0000000210007986 */ /* 0x000fe2000c101b24 */
[----:B------:R-:W-:Y:S05]  /*b4f0*/  EXIT ;  /* 0x000000000000794d */ /* 0x000fea0003800000 */
.L_x_11174:
[----:B0-2---:R-:W-:-:S05]  /*b500*/  PRMT R3, R19, 0x9910, RZ ;  /* 0x0000991013037816 */ /* 0x005fca00000000ff */
[----:B------:R-:W-:Y:S01]  /*b510*/  STG.E desc[UR36][R16.64], R3 ;  /* 0x0000000310007986 */ /* 0x000fe2000c101924 */
[----:B------:R-:W-:Y:S05]  /*b520*/  EXIT ;  /* 0x000000000000794d */ /* 0x000fea0003800000 */
.L_x_11173:
[----:B------:R-:W-:Y:S01]  /*b530*/  STG.E.U16 desc[UR36][R16.64], R19 ;  /* 0x0000001310007986 */ /* 0x000fe2000c101524 */
[----:B------:R-:W-:Y:S05]  /*b540*/  EXIT ;  /* 0x000000000000794d */ /* 0x000fea0003800000 */
.L_x_11169:
[----:B------:R-:W-:-:S09]  /*b550*/  UISETP.GT.AND UP0, UPT, UR4, 0x6, UPT ;  /* 0x000000060400788c */ /* 0x000fd2000bf04270 */
[----:B------:R-:W-:Y:S05]  /*b560*/  BRA.U UP0, `(.L_x_11175) ;  /* 0x00000001002c7547 */ /* 0x000fea000b800000 */
[----:B------:R-:W-:-:S09]  /*b570*/  UISETP.NE.AND UP0, UPT, UR4, 0x5, UPT ;  /* 0x000000050400788c */ /* 0x000fd2000bf05270 */
[----:B------:R-:W-:Y:S05]  /*b580*/  BRA.U !UP0, `(.L_x_11176) ;  /* 0x0000000108147547 */ /* 0x000fea000b800000 */
[----:B------:R-:W-:-:S09]  /*b590*/  UISETP.NE.AND UP0, UPT, UR4, 0x6, UPT ;  /* 0x000000060400788c */ /* 0x000fd2000bf05270 */
[----:B------:R-:W-:Y:S05]  /*b5a0*/  BRA.U UP0, `(.L_x_11172) ;  /* 0x0000000900147547 */ /* 0x000fea000b800000 */
[----:B------:R-:W1:Y:S02]  /*b5b0*/  I2F.S16 R19, R19 ;  /* 0x0000001300137306 */ /* 0x000e640000101400 */
[----:B-1----:R-:W-:Y:S01]  /*b5c0*/  STG.E desc[UR36][R16.64], R19 ;  /* 0x0000001310007986 */ /* 0x002fe2000c101924 */
[----:B------:R-:W-:Y:S05]  /*b5d0*/  EXIT ;  /* 0x000000000000794d */ /* 0x000fea0003800000 */
.L_x_11176:
[----:B------:R-:W1:Y:S02]  /*b5e0*/  I2F.S16 R0, R19 ;  /* 0x0000001300007306 */ /* 0x000e640000101400 */
[----:B-1----:R-:W-:-:S05]  /*b5f0*/  F2FP.F16.F32.PACK_AB R0, RZ, R0 ;  /* 0x00000000ff00723e */ /* 0x002fca00000000ff */
[----:B------:R-:W-:Y:S01]  /*b600*/  STG.E.U16 desc[UR36][R16.64], R0 ;  /* 0x0000000010007986 */ /* 0x000fe2000c101524 */
[----:B------:R-:W-:Y:S05]  /*b610*/  EXIT ;  /* 0x000000000000794d */ /* 0x000fea0003800000 */
.L_x_11175:
[----:B------:R-:W-:-:S09]  /*b620*/  UISETP.NE.AND UP0, UPT, UR4, 0x7, UPT ;  /* 0x000000070400788c */ /* 0x000fd2000bf05270 */
[----:B------:R-:W-:Y:S05]  /*b630*/  BRA.U !UP0, `(.L_x_11177) ;  /* 0x0000000108347547 */ /* 0x000fea000b800000 */
[----:B------:R-:W-:-:S09]  /*b640*/  UISETP.NE.AND UP0, UPT, UR4, 0x8, UPT ;  /* 0x000000080400788c */ /* 0x000fd2000bf05270 */
[----:B------:R-:W-:Y:S05]  /*b650*/  BRA.U !UP0, `(.L_x_11178) ;  /* 0x0000000108187547 */ /* 0x000fea000b800000 */
[----:B------:R-:W-:-:S09]  /*b660*/  UISETP.NE.AND UP0, UPT, UR4, 0x9, UPT ;  /* 0x000000090400788c */ /* 0x000fd2000bf05270 */
[----:B------:R-:W-:Y:S05]  /*b670*/  BRA.U UP0, `(.L_x_11172) ;  /* 0x0000000500e07547 */ /* 0x000fea000b800000 */
[----:B0-23--:R-:W0:Y:S01]  /*b680*/  I2F.S16 R2, R19 ;  /* 0x0000001300027306 */ /* 0x00de220000101400 */
[----:B------:R-:W-:-:S05]  /*b690*/  IMAD.MOV.U32 R3, RZ, RZ, RZ ;  /* 0x000000ffff037224 */ /* 0x000fca00078e00ff */
[----:B0-----:R-:W-:Y:S01]  /*b6a0*/  STG.E.64 desc[UR36][R16.64], R2 ;  /* 0x0000000210007986 */ /* 0x001fe2000c101b24 */
[----:B------:R-:W-:Y:S05]  /*b6b0*/  EXIT ;  /* 0x000000000000794d */ /* 0x000fea0003800000 */
.L_x_11178:
[----:B------:R-:W0:Y:S02]  /*b6c0*/  I2F.S16 R19, R19 ;  /* 0x0000001300137306 */ /* 0x000e240000101400 */
[----:B0-2---:R-:W-:-:S04]  /*b6d0*/  F2FP.F16.F32.PACK_AB R3, RZ, R19 ;  /* 0x00000013ff03723e */ /* 0x005fc800000000ff */
[----:B------:R-:W-:-:S05]  /*b6e0*/  PRMT R3, R3, 0x5410, RZ ;  /* 0x0000541003037816 */ /* 0x000fca00000000ff */
[----:B------:R-:W-:Y:S01]  /*b6f0*/  STG.E desc[UR36][R16.64], R3 ;  /* 0x0000000310007986 */ /* 0x000fe2000c101924 */
[----:B------:R-:W-:Y:S05]  /*b700*/  EXIT ;  /* 0x000000000000794d */ /* 0x000fea0003800000 */
.L_x_11177:
[----:B0-23--:R-:W0:Y:S02]  /*b710*/  I2F.F64.S16 R2, R19 ;  /* 0x0000001300027312 */ /* 0x00de240000101c00 */
[----:B0-----:R-:W-:Y:S01]  /*b720*/  STG.E.64 desc[UR36][R16.64], R2 ;  /* 0x0000000210007986 */ /* 0x001fe2000c101b24 */
[----:B------:R-:W-:Y:S05]  /*b730*/  EXIT ;  /* 0x000000000000794d */ /* 0x000fea0003800000 */
.L_x_11168:
        /* <DEDUP_REMOVED lines=12> */
.L_x_11182:
[----:B0-2---:R-:W3:Y:S01]  /*b800*/  I2F.S16 R3, R19 ;  /* 0x0000001300037306 */ /* 0x005ee20000101400 */
[----:B------:R-:W-:Y:S01]  /*b810*/  BSSY.RECONVERGENT B0, `(.L_x_11183) ;  /* 0x0000013000007945 */ /* 0x000fe20003800200 */
[----:B------:R-:W-:Y:S02]  /*b820*/  MOV R8, 0x80 ;  /* 0x0000008000087802 */ /* 0x000fe40000000f00 */
[----:B---3--:R-:W-:-:S04]  /*b830*/  LOP3.LUT R2, R3, 0x7fffffff, RZ, 0xc0, !PT ;  /* 0x7fffffff03027812 */ /* 0x008fc800078ec0ff */
        /* <DEDUP_REMOVED lines=13> */
.L_x_11185:
[----:B------:R-:W-:-:S04]  /*b910*/  SHF.R.U32.HI R3, RZ, 0x18, R3 ;  /* 0x00000018ff037819 */ /* 0x000fc80000011603 */
[----:B------:R-:W-:-:S04]  /*b920*/  LOP3.LUT R0, R0, 0x80, R3, 0xf8, !PT ;  /* 0x0000008000007812 */ /* 0x000fc800078ef803 */
[----:B------:R-:W-:-:S07]  /*b930*/  PRMT R8, R0, 0x7610, R8 ;  /* 0x0000761000087816 */ /* 0x000fce0000000008 */
.L_x_11184:
[----:B------:R-:W-:Y:S05]  /*b940*/  BSYNC.RECONVERGENT B0 ;  /* 0x0000000000007941 */ /* 0x000fea0003800200 */
.L_x_11183:
[----:B------:R-:W-:Y:S01]  /*b950*/  STG.E.U8 desc[UR36][R16.64], R8 ;  /* 0x0000000810007986 */ /* 0x000fe2000c101124 */
[----:B------:R-:W-:Y:S05]  /*b960*/  EXIT ;  /* 0x000000000000794d */ /* 0x000fea0003800000 */
.L_x_11181:
[----:B0-2---:R-:W3:Y:S01]  /*b970*/  I2F.S16 R3, R19 ;  /* 0x0000001300037306 */ /* 0x005ee20000101400 */
[----:B------:R-:W-:Y:S01]  /*b980*/  BSSY.RECONVERGENT B0, `(.L_x_11186) ;  /* 0x0000013000007945 */ /* 0x000fe20003800200 */
[----:B------:R-:W-:Y:S01]  /*b990*/  IMAD.MOV.U32 R8, RZ, RZ, 0x80 ;  /* 0x00000080ff087424 */ /* 0x000fe200078e00ff */
        /* <DEDUP_REMOVED lines=14> */
.L_x_11188:
[----:B------:R-:W-:-:S04]  /*ba80*/  SHF.R.U32.HI R3, RZ, 0x18, R3 ;  /* 0x00000018ff037819 */ /* 0x000fc80000011603 */
[----:B------:R-:W-:-:S04]  /*ba90*/  LOP3.LUT R0, R0, 0x80, R3, 0xf8, !PT ;  /* 0x0000008000007812 */ /* 0x000fc800078ef803 */
[----:B------:R-:W-:-:S07]  /*baa0*/  PRMT R8, R0, 0x7610, R8 ;  /* 0x0000761000087816 */ /* 0x000fce0000000008 */
.L_x_11187:
[----:B------:R-:W-:Y:S05]  /*bab0*/  BSYNC.RECONVERGENT B0 ;  /* 0x0000000000007941 */ /* 0x000fea0003800200 */
.L_x_11186:
[----:B------:R-:W-:Y:S01]  /*bac0*/  STG.E.U8 desc[UR36][R16.64], R8 ;  /* 0x0000000810007986 */ /* 0x000fe2000c101124 */
[----:B------:R-:W-:Y:S05]  /*bad0*/  EXIT ;  /* 0x000000000000794d */ /* 0x000fea0003800000 */
.L_x_11180:
[----:B------:R-:W-:-:S09]  /*bae0*/  UISETP.NE.AND UP0, UPT, UR4, 0x1c, UPT ;  /* 0x0000001c0400788c */ /* 0x000fd2000bf05270 */
[----:B------:R-:W-:Y:S05]  /*baf0*/  BRA.U !UP0, `(.L_x_11189) ;  /* 0x0000000108607547 */ /* 0x000fea000b800000 */
[----:B------:R-:W-:-:S09]  /*bb00*/  UISETP.NE.AND UP0, UPT, UR4, 0x1d, UPT ;  /* 0x0000001d0400788c */ /* 0x000fd2000bf05270 */
[----:B------:R-:W-:Y:S05]  /*bb10*/  BRA.U !UP0, `(.L_x_11190) ;  /* 0x0000000108487547 */ /* 0x000fea000b800000 */
[----:B------:R-:W-:-:S09]  /*bb20*/  UISETP.NE.AND UP0, UPT, UR4, 0x2c, UPT ;  /* 0x0000002c0400788c */ /* 0x000fd2000bf05270 */
[----:B------:R-:W-:Y:S05]  /*bb30*/  BRA.U UP0, `(.L_x_11172) ;  /* 0x0000000100b07547 */ /* 0x000fea000b800000 */
[----:B------:R-:W0:Y:S02]  /*bb40*/  I2F.S16 R4, R19 ;  /* 0x0000001300047306 */ /* 0x000e240000101400 */
[----:B0-23--:R-:W-:-:S04]  /*bb50*/  SHF.R.U32.HI R2, RZ, 0x17, R4 ;  /* 0x00000017ff027819 */ /* 0x00dfc80000011604 */
        /* <DEDUP_REMOVED lines=14> */
.L_x_11190:
[----:B0-23--:R-:W-:-:S04]  /*bc40*/  PRMT R2, R19, 0x9910, RZ ;  /* 0x0000991013027816 */ /* 0x00dfc800000000ff */
[----:B------:R-:W-:-:S05]  /*bc50*/  SHF.R.S32.HI R3, RZ, 0x1f, R2 ;  /* 0x0000001fff037819 */ /* 0x000fca0000011402 */
[----:B------:R-:W-:Y:S01]  /*bc60*/  STG.E.64 desc[UR36][R16.64], R2 ;  /* 0x0000000210007986 */ /* 0x000fe2000c101b24 */
[----:B------:R-:W-:Y:S05]  /*bc70*/  EXIT ;  /* 0x000000000000794d */ /* 0x000fea0003800000 */
.L_x_11189:
[----:B0-2---:R-:W-:-:S05]  /*bc80*/  PRMT R3, R19, 0x9910, RZ ;  /* 0x0000991013037816 */ /* 0x005fca00000000ff */
[----:B------:R-:W-:Y:S01]  /*bc90*/  STG.E desc[UR36][R16.64], R3 ;  /* 0x0000000310007986 */ /* 0x000fe2000c101924 */
[----:B------:R-:W-:Y:S05]  /*bca0*/  EXIT ;  /* 0x000000000000794d */ /* 0x000fea0003800000 */
.L_x_11179:
        /* <DEDUP_REMOVED lines=8> */
[----:B0-2---:R-:W-:-:S05]  /*bd30*/  SEL R3, RZ, 0x1, !P0 ;  /* 0x00000001ff037807 */ /* 0x005fca0004000000 */
[----:B------:R-:W-:Y:S01]  /*bd40*/  STG.E.U8 desc[UR36][R16.64], R3 ;  /* 0x0000000310007986 */ /* 0x000fe2000c101124 */
[----:B------:R-:W-:Y:S05]  /*bd50*/  EXIT ;  /* 0x000000000000794d */ /* 0x000fea0003800000 */
.L_x_11192:
[----:B------:R-:W-:Y:S01]  /*bd60*/  CS2R R6, SRZ ;  /* 0x0000000000067805 */ /* 0x000fe2000001ff00 */
[----:B------:R-:W1:Y:S04]  /*bd70*/  I2F.F64.S16 R4, R19 ;  /* 0x0000001300047312 */ /* 0x000e680000101c00 */
[----:B-1----:R-:W-:Y:S01]  /*bd80*/  STG.E.128 desc[UR36][R16.64], R4 ;  /* 0x0000000410007986 */ /* 0x002fe2000c101d24 */
[----:B------:R-:W-:Y:S05]  /*bd90*/  EXIT ;  /* 0x000000000000794d */ /* 0x000fea0003800000 */
.L_x_11191:
[----:B------:R-:W-:-:S09]  /*bda0*/  UISETP.NE.AND UP0, UPT, UR4, 0xf, UPT ;  /* 0x0000000f0400788c */ /* 0x000fd2000bf05270 */
[----:B------:R-:W-:Y:S05]  /*bdb0*/  BRA.U !UP0, `(.L_x_11193) ;  /* 0x0000000108e87547 */ /* 0x000fea000b800000 */
[----:B------:R-:W-:-:S09]  /*bdc0*/  UISETP.NE.AND UP0, UPT, UR4, 0x17, UPT ;  /* 0x000000170400788c */ /* 0x000fd2000bf05270 */
[----:B------:R-:W-:Y:S05]  /*bdd0*/  BRA.U !UP0, `(.L_x_11194) ;  /* 0x0000000108907547 */ /* 0x000fea000b800000 */
[----:B------:R-:W-:-:S09]  /*bde0*/  UISETP.NE.AND UP0, UPT, UR4, 0x18, UPT ;  /* 0x000000180400788c */ /* 0x000fd2000bf05270 */
[----:B------:R-:W-:Y:S05]  /*bdf0*/  BRA.U !UP0, `(.L_x_11195) ;  /* 0x0000000108447547 */ /* 0x000fea000b800000 */
.L_x_11172:
[----:B------:R-:W-:Y:S01]  /*be00*/  MOV R0, 0x0 ;  /* 0x0000000000007802 */ /* 0x000fe20000000f00 */
[----:B------:R-:W1:Y:S01]  /*be10*/  LDCU.64 UR4, c[0x4][0x188] ;  /* 0x01003100ff0477ac */ /* 0x000e620008000a00 */
[----:B------:R-:W-:Y:S02]  /*be20*/  HFMA2 R8, -RZ, RZ, 0, 6.020069122314453125e-06 ;  /* 0x00000065ff087431 */ /* 0x000fe400000001ff */
[----:B------:R-:W-:Y:S01]  /*be30*/  IMAD.MOV.U32 R12, RZ, RZ, 0x1 ;  /* 0x00000001ff0c7424 */ /* 0x000fe200078e00ff */
[----:B0-23--:R0:W2:Y:S01]  /*be40*/  LDC.64 R2, c[0x4][R0] ;  /* 0x0100000000027b82 */ /* 0x00d0a20000000a00 */
        /* <DEDUP_REMOVED lines=11> */
.L_x_11196:
[----:B------:R-:W-:Y:S05]  /*bf00*/  EXIT ;  /* 0x000000000000794d */ /* 0x000fea0003800000 */
.L_x_11195:
[----:B------:R-:W0:Y:S01]  /*bf10*/  I2F.S16 R19, R19 ;  /* 0x0000001300137306 */ /* 0x000e220000101400 */
[----:B------:R-:W-:Y:S01]  /*bf20*/  BSSY.RECONVERGENT B0, `(.L_x_11197) ;  /* 0x000000c000007945 */ /* 0x000fe20003800200 */
[----:B------:R-:W-:Y:S02]  /*bf30*/  MOV R0, 0x7f ;  /* 0x0000007f00007802 */ /* 0x000fe40000000f00 */
[----:B0-23--:R-:W-:Y:S02]  /*bf40*/  LOP3.LUT R2, R19, 0x7fffffff, RZ, 0xc0, !PT ;  /* 0x7fffffff13027812 */ /* 0x00dfe400078ec0ff */
        /* <DEDUP_REMOVED lines=9> */
.L_x_11198:
[----:B------:R-:W-:Y:S05]  /*bfe0*/  BSYNC.RECONVERGENT B0 ;  /* 0x0000000000007941 */ /* 0x000fea0003800200 */
.L_x_11197:
[----:B------:R-:W-:-:S05]  /*bff0*/  LOP3.LUT R3, R0, 0x80, R3, 0xf8, !PT ;  /* 0x0000008000037812 */ /* 0x000fca00078ef803 */
[----:B------:R-:W-:Y:S01]  /*c000*/  STG.E.U8 desc[UR36][R16.64], R3 ;  /* 0x0000000310007986 */ /* 0x000fe2000c101124 */
[----:B------:R-:W-:Y:S05]  /*c010*/  EXIT ;  /* 0x000000000000794d */ /* 0x000fea0003800000 */
.L_x_11194:
[----:B0-2---:R-:W3:Y:S01]  /*c020*/  I2F.S16 R3, R19 ;  /* 0x0000001300037306 */ /* 0x005ee20000101400 */
[----:B------:R-:W-:Y:S01]  /*c030*/  BSSY.RECONVERGENT B0, `(.L_x_11199) ;  /* 0x000000e000007945 */ /* 0x000fe20003800200 */
[----:B---3--:R-:W-:-:S04]  /*c040*/  LOP3.LUT R2, R3, 0x7fffffff, RZ, 0xc0, !PT ;  /* 0x7fffffff03027812 */ /* 0x008fc800078ec0ff */
        /* <DEDUP_REMOVED lines=9> */
.L_x_11200:
[----:B------:R-:W-:Y:S01]  /*c0e0*/  IMAD.MOV.U32 R0, RZ, RZ, 0x7f ;  /* 0x0000007fff007424 */ /* 0x000fe200078e00ff */
[----:B------:R-:W-:-:S04]  /*c0f0*/  ISETP.GT.U32.AND P0, PT, R2, 0x7f800000, PT ;  /* 0x7f8000000200780c */ /* 0x000fc80003f04070 */
[----:B------:R-:W-:-:S09]  /*c100*/  SEL R0, R0, 0x7c, P0 ;  /* 0x0000007c00007807 */ /* 0x000fd20000000000 */
.L_x_11201:
[----:B------:R-:W-:Y:S05]  /*c110*/  BSYNC.RECONVERGENT B0 ;  /* 0x0000000000007941 */ /* 0x000fea0003800200 */
.L_x_11199:
[----:B------:R-:W-:-:S04]  /*c120*/  SHF.R.U32.HI R3, RZ, 0x18, R3 ;  /* 0x00000018ff037819 */ /* 0x000fc80000011603 */
[----:B------:R-:W-:-:S05]  /*c130*/  LOP3.LUT R3, R0, 0x80, R3, 0xf8, !PT ;  /* 0x0000008000037812 */ /* 0x000fca00078ef803 */
[----:B------:R-:W-:Y:S01]  /*c140*/  STG.E.U8 desc[UR36][R16.64], R3 ;  /* 0x0000000310007986 */ /* 0x000fe2000c101124 */
[----:B------:R-:W-:Y:S05]  /*c150*/  EXIT ;  /* 0x000000000000794d */ /* 0x000fea0003800000 */
.L_x_11193:
[----:B------:R-:W1:Y:S02]  /*c160*/  I2F.S16 R0, R19 ;  /* 0x0000001300007306 */ /* 0x000e640000101400 */
[----:B-1----:R-:W-:-:S05]  /*c170*/  F2FP.BF16.F32.PACK_AB R0, RZ, R0 ;  /* 0x00000000ff00723e */ /* 0x002fca00000010ff */
[----:B------:R-:W-:Y:S01]  /*c180*/  STG.E.U16 desc[UR36][R16.64], R0 ;  /* 0x0000000010007986 */ /* 0x000fe2000c101524 */
[----:B------:R-:W-:Y:S05]  /*c190*/  EXIT ;  /* 0x000000000000794d */ /* 0x000fea0003800000 */
.L_x_11202:
        /* <DEDUP_REMOVED lines=14> */
.L_x_31122:


//--------------------- .text._ZN2at6native27unrolled_elementwise_kernelINS0_13BUnaryFunctorIsssZZZNS0_21heaviside_kernel_cudaERNS_18TensorIteratorBaseEENKUlvE_clEvENKUlvE3_clEvEUlssE_EESt5arrayIPcLm2EELi4E23TrivialOffsetCalculatorILi1EjESD_NS0_6memory12LoadWithCastILi1EEENSE_13StoreWithCastILi1EEEEEviT_T0_T2_T3_T4_T5_ --------------------------
	.section	.text._ZN2at6native27unrolled_elementwise_kernelINS0_13BUnaryFunctorIsssZZZNS0_21heaviside_kernel_cudaERNS_18TensorIteratorBaseEENKUlvE_clEvENKUlvE3_clEvEUlssE_EESt5arrayIPcLm2EELi4E23TrivialOffsetCalculatorILi1EjESD_NS0_6memory12LoadWithCastILi1EEENSE_13StoreWithCastILi1EEEEEviT_T0_T2_T3_T4_T5_,"ax",@progbits
	.align	128
        .global         _ZN2at6native27unrolled_elementwise_kernelINS0_13BUnaryFunctorIsssZZZNS0_21heaviside_kernel_cudaERNS_18TensorIteratorBaseEENKUlvE_clEvENKUlvE3_clEvEUlssE_EESt5arrayIPcLm2EELi4E23TrivialOffsetCalculatorILi1EjESD_NS0_6memory12LoadWithCastILi1EEENSE_13StoreWithCastILi1EEEEEviT_T0_T2_T3_T4_T5_
        .type           _ZN2at6native27unrolled_elementwise_kernelINS0_13BUnaryFunctorIsssZZZNS0_21heaviside_kernel_cudaERNS_18TensorIteratorBaseEENKUlvE_clEvENKUlvE3_clEvEUlssE_EESt5arrayIPcLm2EELi4E23TrivialOffsetCalculatorILi1EjESD_NS0_6memory12LoadWithCastILi1EEENSE_13StoreWithCastILi1EEEEEviT_T0_T2_T3_T4_T5_,@function
        .size           _ZN2at6native27unrolled_elementwise_kernelINS0_13BUnaryFunctorIsssZZZNS0_21heaviside_kernel_cudaERNS_18TensorIteratorBaseEENKUlvE_clEvENKUlvE3_clEvEUlssE_EESt5arrayIPcLm2EELi4E23TrivialOffsetCalculatorILi1EjESD_NS0_6memory12LoadWithCastILi1EEENSE_13StoreWithCastILi1EEEEEviT_T0_T2_T3_T4_T5_,(.L_x_31123 - _ZN2at6native27unrolled_elementwise_kernelINS0_13BUnaryFunctorIsssZZZNS0_21heaviside_kernel_cudaERNS_18TensorIteratorBaseEENKUlvE_clEvENKUlvE3_clEvEUlssE_EESt5arrayIPcLm2EELi4E23TrivialOffsetCalculatorILi1EjESD_NS0_6memory12LoadWithCastILi1EEENSE_13StoreWithCastILi1EEEEEviT_T0_T2_T3_T4_T5_)
        .other          _ZN2at6native27unrolled_elementwise_kernelINS0_13BUnaryFunctorIsssZZZNS0_21heaviside_kernel_cudaERNS_18TensorIteratorBaseEENKUlvE_clEvENKUlvE3_clEvEUlssE_EESt5arrayIPcLm2EELi4E23TrivialOffsetCalculatorILi1EjESD_NS0_6memory12LoadWithCastILi1EEENSE_13StoreWithCastILi1EEEEEviT_T0_T2_T3_T4_T5_,@"STO_CUDA_ENTRY STV_DEFAULT"
_ZN2at6native27unrolled_elementwise_kernelINS0_13BUnaryFunctorIsssZZZNS0_21heaviside_kernel_cudaERNS_18TensorIteratorBaseEENKUlvE_clEvENKUlvE3_clEvEUlssE_EESt5arrayIPcLm2EELi4E23TrivialOffsetCalculatorILi1EjESD_NS0_6memory12LoadWithCastILi1EEENSE_13StoreWithCastILi1EEEEEviT_T0_T2_T3_T4_T5_:
.text._ZN2at6native27unrolled_elementwise_kernelINS0_13BUnaryFunctorIsssZZZNS0_21heaviside_kernel_cudaERNS_18TensorIteratorBaseEENKUlvE_clEvENKUlvE3_clEvEUlssE_EESt5arrayIPcLm2EELi4E23TrivialOffsetCalculatorILi1EjESD_NS0_6memory12LoadWithCastILi1EEENSE_13StoreWithCastILi1EEEEEviT_T0_T2_T3_T4_T5_:
        /* <DEDUP_REMOVED lines=31> */
.L_x_11208:
[----:B------:R3:W5:Y:S01]  /*01f0*/  LDG.E.U8 R19, desc[UR36][R4.64] ;  /* 0x0000002404137981 */ /* 0x000762000c1e1100 */
[----:B------:R-:W-:Y:S05]  /*0200*/  BRA `(.L_x_11210) ;  /* 0x0000000c00507947 */ /* 0x000fea0003800000 */
.L_x_11207:
        /* <DEDUP_REMOVED lines=8> */
.L_x_11212:
[----:B------:R1:W5:Y:S01]  /*0290*/  LDG.E.U16 R19, desc[UR36][R4.64] ;  /* 0x0000002404137981 */ /* 0x000362000c1e1500 */
[----:B------:R-:W-:Y:S05]  /*02a0*/  BRA `(.L_x_11210) ;  /* 0x0000000c00287947 */ /* 0x000fea0003800000 */
.L_x_11211:
[----:B------:R2:W5:Y:S01]  /*02b0*/  LDG.E.U16 R19, desc[UR36][R4.64] ;  /* 0x0000002404137981 */ /* 0x000562000c1e1500 */
[----:B------:R-:W-:Y:S05]  /*02c0*/  BRA `(.L_x_11210) ;  /* 0x0000000c00207947 */ /* 0x000fea0003800000 */
.L_x_11206:
        /* <DEDUP_REMOVED lines=9> */
.L_x_11214:
[----:B------:R-:W2:Y:S02]  /*0360*/  LDG.E.U16 R0, desc[UR36][R4.64] ;  /* 0x0000002404007981 */ /* 0x000ea4000c1e1500 */
[----:B--2---:R-:W-:-:S06]  /*0370*/  HADD2.F32 R0, -RZ, R0.H0_H0 ;  /* 0x20000000ff007230 */ /* 0x004fcc0000004100 */
[----:B------:R-:W0:Y:S02]  /*0380*/  F2I.FTZ.TRUNC.NTZ R0, R0 ;  /* 0x0000000000007305 */ /* 0x000e24000021f100 */
[----:B0-----:R-:W-:Y:S01]  /*0390*/  PRMT R19, R0, 0x7610, R19 ;  /* 0x0000761000137816 */ /* 0x001fe20000000013 */
[----:B------:R-:W-:Y:S06]  /*03a0*/  BRA `(.L_x_11210) ;  /* 0x0000000800e87947 */ /* 0x000fec0003800000 */
.L_x_11213:
        /* <DEDUP_REMOVED lines=9> */
.L_x_11216:
[----:B------:R-:W2:Y:S02]  /*0440*/  LDG.E.U16 R4, desc[UR36][R4.64] ;  /* 0x0000002404047981 */ /* 0x000ea4000c1e1500 */
[----:B--2---:R-:W-:-:S06]  /*0450*/  HADD2.F32 R0, -RZ, R4.H0_H0 ;  /* 0x20000004ff007230 */ /* 0x004fcc0000004100 */
[----:B------:R-:W0:Y:S02]  /*0460*/  F2I.FTZ.TRUNC.NTZ R0, R0 ;  /* 0x0000000000007305 */ /* 0x000e24000021f100 */
[----:B0-----:R-:W-:Y:S01]  /*0470*/  PRMT R19, R0, 0x7610, R19 ;  /* 0x0000761000137816 */ /* 0x001fe20000000013 */
[----:B------:R-:W-:Y:S06]  /*0480*/  BRA `(.L_x_11210) ;  /* 0x0000000800b07947 */ /* 0x000fec0003800000 */
.L_x_11215:
[----:B------:R-:W2:Y:S02]  /*0490*/  LDG.E.64 R4, desc[UR36][R4.64] ;  /* 0x0000002404047981 */ /* 0x000ea4000c1e1b00 */
[----:B--2---:R0:W1:Y:S02]  /*04a0*/  F2I.F64.TRUNC R19, R4 ;  /* 0x0000000400137311 */ /* 0x004064000030d100 */
[----:B01----:R-:W-:Y:S05]  /*04b0*/  BRA `(.L_x_11210) ;  /* 0x0000000800a47947 */ /* 0x003fea0003800000 */
.L_x_11205:
        /* <DEDUP_REMOVED lines=12> */
.L_x_11219:
[----:B------:R-:W2:Y:S02]  /*0580*/  LDG.E.64 R4, desc[UR36][R4.64] ;  /* 0x0000002404047981 */ /* 0x000ea4000c1e1b00 */
[----:B--2---:R0:W1:Y:S02]  /*0590*/  F2I.F64.TRUNC R19, R4 ;  /* 0x0000000400137311 */ /* 0x004064000030d100 */
[----:B01----:R-:W-:Y:S05]  /*05a0*/  BRA `(.L_x_11210) ;  /* 0x0000000800687947 */ /* 0x003fea0003800000 */
.L_x_11218:
        /* <DEDUP_REMOVED lines=27> */
.L_x_11221:
        /* <DEDUP_REMOVED lines=15> */
.L_x_11220:
[----:B------:R-:W2:Y:S02]  /*0850*/  LDG.E.U16 R0, desc[UR36][R4.64] ;  /* 0x0000002404007981 */ /* 0x000ea4000c1e1500 */
[----:B--2---:R-:W-:-:S06]  /*0860*/  IMAD.U32 R0, R0, 0x10000, RZ ;  /* 0x0001000000007824 */ /* 0x004fcc00078e00ff */
[----:B------:R-:W0:Y:S02]  /*0870*/  F2I.FTZ.TRUNC.NTZ R0, R0 ;  /* 0x0000000000007305 */ /* 0x000e24000021f100 */
[----:B0-----:R-:W-:Y:S01]  /*0880*/  PRMT R19, R0, 0x7610, R19 ;  /* 0x0000761000137816 */ /* 0x001fe20000000013 */
[----:B------:R-:W-:Y:S06]  /*0890*/  BRA `(.L_x_11210) ;  /* 0x0000000400ac7947 */ /* 0x000fec0003800000 */
.L_x_11217:
        /* <DEDUP_REMOVED lines=10> */
.L_x_11224:
        /* <DEDUP_REMOVED lines=21> */
.L_x_11228:
[----:B------:R-:W-:Y:S05]  /*0a90*/  BSYNC.RECONVERGENT B1 ;  /* 0x0000000000017941 */ /* 0x000fea0003800200 */
.L_x_11227:
[----:B------:R-:W-:Y:S01]  /*0aa0*/  IMAD.SHL.U32 R0, R0, 0x100000, RZ ;  /* 0x0010000000007824 */ /* 0x000fe200078e00ff */
[----:B------:R-:W-:-:S04]  /*0ab0*/  LEA R3, R3, 0x3b800000, 0x17 ;  /* 0x3b80000003037811 */ /* 0x000fc800078eb8ff */
[----:B------:R-:W-:-:S07]  /*0ac0*/  LOP3.LUT R0, R3, R0, R7, 0xfe, !PT ;  /* 0x0000000003007212 */ /* 0x000fce00078efe07 */
.L_x_11226:
[----:B------:R-:W-:Y:S05]  /*0ad0*/  BSYNC.RECONVERGENT B0 ;  /* 0x0000000000007941 */ /* 0x000fea0003800200 */
.L_x_11225:
[----:B------:R-:W0:Y:S02]  /*0ae0*/  F2I.FTZ.TRUNC.NTZ R0, R0 ;  /* 0x0000000000007305 */ /* 0x000e24000021f100 */
[----:B0-----:R-:W-:Y:S01]  /*0af0*/  PRMT R19, R0, 0x7610, R19 ;  /* 0x0000761000137816 */ /* 0x001fe20000000013 */
[----:B------:R-:W-:Y:S06]  /*0b00*/  BRA `(.L_x_11210) ;  /* 0x0000000400107947 */ /* 0x000fec0003800000 */
.L_x_11223:
        /* <DEDUP_REMOVED lines=21> */
.L_x_11232:
[----:B------:R-:W-:Y:S05]  /*0c60*/  BSYNC.RECONVERGENT B1 ;  /* 0x0000000000017941 */ /* 0x000fea0003800200 */
.L_x_11231:
[----:B------:R-:W-:Y:S01]  /*0c70*/  IMAD.SHL.U32 R0, R0, 0x200000, RZ ;  /* 0x0020000000007824 */ /* 0x000fe200078e00ff */
[----:B------:R-:W-:-:S04]  /*0c80*/  LEA R3, R3, 0x37800000, 0x17 ;  /* 0x3780000003037811 */ /* 0x000fc800078eb8ff */
[----:B------:R-:W-:-:S07]  /*0c90*/  LOP3.LUT R0, R3, R0, R7, 0xfe, !PT ;  /* 0x0000000003007212 */ /* 0x000fce00078efe07 */
.L_x_11230:
[----:B------:R-:W-:Y:S05]  /*0ca0*/  BSYNC.RECONVERGENT B0 ;  /* 0x0000000000007941 */ /* 0x000fea0003800200 */
.L_x_11229:
[----:B------:R-:W0:Y:S02]  /*0cb0*/  F2I.FTZ.TRUNC.NTZ R0, R0 ;  /* 0x0000000000007305 */ /* 0x000e24000021f100 */
[----:B0-----:R-:W-:Y:S01]  /*0cc0*/  PRMT R19, R0, 0x7610, R19 ;  /* 0x0000761000137816 */ /* 0x001fe20000000013 */
[----:B------:R-:W-:Y:S06]  /*0cd0*/  BRA `(.L_x_11210) ;  /* 0x00000000009c7947 */ /* 0x000fec0003800000 */
.L_x_11222:
[----:B------:R-:W-:-:S09]  /*0ce0*/  UISETP.NE.AND UP0, UPT, UR4, 0x1c, UPT ;  /* 0x0000001c0400788c */ /* 0x000fd2000bf05270 */
[----:B------:R-:W-:Y:S05]  /*0cf0*/  BRA.U !UP0, `(.L_x_11233) ;  /* 0x0000000108907547 */ /* 0x000fea000b800000 */
[----:B------:R-:W-:-:S09]  /*0d00*/  UISETP.NE.AND UP0, UPT, UR4, 0x1d, UPT ;  /* 0x0000001d0400788c */ /* 0x000fd2000bf05270 */
[----:B------:R-:W-:Y:S05]  /*0d10*/  BRA.U !UP0, `(.L_x_11234) ;  /* 0x0000000108807547 */ /* 0x000fea000b800000 */
[----:B------:R-:W-:-:S09]  /*0d20*/  UISETP.NE.AND UP0, UPT, UR4, 0x2c, UPT ;  /* 0x0000002c0400788c */ /* 0x000fd2000bf05270 */
[----:B------:R-:W-:Y:S05]  /*0d30*/  BRA.U !UP0, `(.L_x_11235) ;  /* 0x0000000108487547 */ /* 0x000fea000b800000 */
.L_x_11209:
        /* <DEDUP_REMOVED lines=16> */
.L_x_11236:
[----:B------:R-:W-:Y:S01]  /*0e40*/  PRMT R19, RZ, 0x7610, R19 ;  /* 0x00007610ff137816 */ /* 0x000fe20000000013 */
[----:B------:R-:W-:Y:S06]  /*0e50*/  BRA `(.L_x_11210) ;  /* 0x00000000003c7947 */ /* 0x000fec0003800000 */
.L_x_11235:
        /* <DEDUP_REMOVED lines=8> */
.L_x_11238:
[----:B------:R-:W-:Y:S05]  /*0ee0*/  BSYNC.RECONVERGENT B0 ;  /* 0x0000000000007941 */ /* 0x000fea0003800200 */
.L_x_11237:
[----:B------:R-:W0:Y:S02]  /*0ef0*/  F2I.FTZ.TRUNC.NTZ R0, R0 ;  /* 0x0000000000007305 */ /* 0x000e24000021f100 */
[----:B0-----:R-:W-:Y:S01]  /*0f00*/  PRMT R19, R0, 0x7610, R19 ;  /* 0x0000761000137816 */ /* 0x001fe20000000013 */
[----:B------:R-:W-:Y:S06]  /*0f10*/  BRA `(.L_x_11210) ;  /* 0x00000000000c7947 */ /* 0x000fec0003800000 */
.L_x_11234:
[----:B------:R0:W5:Y:S01]  /*0f20*/  LDG.E.U16 R19, desc[UR36][R4.64] ;  /* 0x0000002404137981 */ /* 0x000162000c1e1500 */
[----:B------:R-:W-:Y:S05]  /*0f30*/  BRA `(.L_x_11210) ;  /* 0x0000000000047947 */ /* 0x000fea0003800000 */
.L_x_11233:
[----:B------:R0:W5:Y:S02]  /*0f40*/  LDG.E.U16 R19, desc[UR36][R4.64] ;  /* 0x0000002404137981 */ /* 0x000164000c1e1500 */
.L_x_11210:
[----:B------:R-:W-:-:S07]  /*0f50*/  VIADD R25, R17, 0x80 ;  /* 0x0000008011197836 */ /* 0x000fce0000000000 */
.L_x_11204:
[----:B------:R-:W-:Y:S05]  /*0f60*/  BSYNC.RECONVERGENT B6 ;  /* 0x0000000000067941 */ /* 0x000fea0003800200 */
.L_x_11203:
[----:B------:R-:W-:Y:S01]  /*0f70*/  ISETP.GE.AND P0, PT, R25, R16, PT ;  /* 0x000000101900720c */ /* 0x000fe20003f06270 */
[----:B------:R-:W-:Y:S01]  /*0f80*/  BSSY.RECONVERGENT B6, `(.L_x_11239) ;  /* 0x00000ed000067945 */ /* 0x000fe20003800200 */
[----:B------:R-:W-:-:S11]  /*0f90*/  PRMT R22, RZ, 0x7610, R22 ;  /* 0x00007610ff167816 */ /* 0x000fd60000000016 */
        /* <DEDUP_REMOVED lines=20> */
.L_x_11244:
[----:B------:R0:W5:Y:S01]  /*10e0*/  LDG.E.U8 R22, desc[UR36][R4.64] ;  /* 0x0000002404167981 */ /* 0x000162000c1e1100 */
[----:B------:R-:W-:Y:S05]  /*10f0*/  BRA `(.L_x_11246) ;  /* 0x0000000c00507947 */ /* 0x000fea0003800000 */
.L_x_11243:
        /* <DEDUP_REMOVED lines=8> */
.L_x_11248:
[----:B------:R0:W5:Y:S01]  /*1180*/  LDG.E.U16 R22, desc[UR36][R4.64] ;  /* 0x0000002404167981 */ /* 0x000162000c1e1500 */
[----:B------:R-:W-:Y:S05]  /*1190*/  BRA `(.L_x_11246) ;  /* 0x0000000c00287947 */ /* 0x000fea0003800000 */
.L_x_11247:
[----:B------:R0:W5:Y:S01]  /*11a0*/  LDG.E.U16 R22, desc[UR36][R4.64] ;  /* 0x0000002404167981 */ /* 0x000162000c1e1500 */
[----:B------:R-:W-:Y:S05]  /*11b0*/  BRA `(.L_x_11246) ;  /* 0x0000000c00207947 */ /* 0x000fea0003800000 */
.L_x_11242:
        /* <DEDUP_REMOVED lines=9> */
.L_x_11250:
[----:B------:R-:W2:Y:S02]  /*1250*/  LDG.E.U16 R0, desc[UR36][R4.64] ;  /* 0x0000002404007981 */ /* 0x000ea4000c1e1500 */
[----:B--2---:R-:W-:-:S06]  /*1260*/  HADD2.F32 R0, -RZ, R0.H0_H0 ;  /* 0x20000000ff007230 */ /* 0x004fcc0000004100 */
[----:B------:R-:W0:Y:S02]  /*1270*/  F2I.FTZ.TRUNC.NTZ R0, R0 ;  /* 0x0000000000007305 */ /* 0x000e24000021f100 */
[----:B0-----:R-:W-:Y:S01]  /*1280*/  PRMT R22, R0, 0x7610, R22 ;  /* 0x0000761000167816 */ /* 0x001fe20000000016 */
[----:B------:R-:W-:Y:S06]  /*1290*/  BRA `(.L_x_11246) ;  /* 0x0000000800e87947 */ /* 0x000fec0003800000 */
.L_x_11249:
        /* <DEDUP_REMOVED lines=9> */
.L_x_11252:
[----:B------:R-:W2:Y:S02]  /*1330*/  LDG.E.U16 R4, desc[UR36][R4.64] ;  /* 0x0000002404047981 */ /* 0x000ea4000c1e1500 */
[----:B--2---:R-:W-:-:S06]  /*1340*/  HADD2.F32 R0, -RZ, R4.H0_H0 ;  /* 0x20000004ff007230 */ /* 0x004fcc0000004100 */
[----:B------:R-:W0:Y:S02]  /*1350*/  F2I.FTZ.TRUNC.NTZ R0, R0 ;  /* 0x0000000000007305 */ /* 0x000e24000021f100 */
[----:B0-----:R-:W-:Y:S01]  /*1360*/  PRMT R22, R0, 0x7610, R22 ;  /* 0x0000761000167816 */ /* 0x001fe20000000016 */
[----:B------:R-:W-:Y:S06]  /*1370*/  BRA `(.L_x_11246) ;  /* 0x0000000800b07947 */ /* 0x000fec0003800000 */
.L_x_11251:
[----:B------:R-:W2:Y:S02]  /*1380*/  LDG.E.64 R4, desc[UR36][R4.64] ;  /* 0x0000002404047981 */ /* 0x000ea4000c1e1b00 */
[----:B--2---:R0:W1:Y:S02]  /*1390*/  F2I.F64.TRUNC R22, R4 ;  /* 0x0000000400167311 */ /* 0x004064000030d100 */
[----:B01----:R-:W-:Y:S05]  /*13a0*/  BRA `(.L_x_11246) ;  /* 0x0000000800a47947 */ /* 0x003fea0003800000 */
.L_x_11241:
        /* <DEDUP_REMOVED lines=12> */
.L_x_11255:
[----:B------:R-:W2:Y:S02]  /*1470*/  LDG.E.64 R4, desc[UR36][R4.64] ;  /* 0x0000002404047981 */ /* 0x000ea4000c1e1b00 */
[----:B--2---:R0:W1:Y:S02]  /*1480*/  F2I.F64.TRUNC R22, R4 ;  /* 0x0000000400167311 */ /* 0x004064000030d100 */
[----:B01----:R-:W-:Y:S05]  /*1490*/  BRA `(.L_x_11246) ;  /* 0x0000000800687947 */ /* 0x003fea0003800000 */
.L_x_11254:
        /* <DEDUP_REMOVED lines=27> */
.L_x_11257:
        /* <DEDUP_REMOVED lines=15> */
.L_x_11256:
[----:B------:R-:W2:Y:S02]  /*1740*/  LDG.E.U16 R0, desc[UR36][R4.64] ;  /* 0x0000002404007981 */ /* 0x000ea4000c1e1500 */
[----:B--2---:R-:W-:-:S06]  /*1750*/  IMAD.U32 R0, R0, 0x10000, RZ ;  /* 0x0001000000007824 */ /* 0x004fcc00078e00ff */
[----:B------:R-:W0:Y:S02]  /*1760*/  F2I.FTZ.TRUNC.NTZ R0, R0 ;  /* 0x0000000000007305 */ /* 0x000e24000021f100 */
[----:B0-----:R-:W-:Y:S01]  /*1770*/  PRMT R22, R0, 0x7610, R22 ;  /* 0x0000761000167816 */ /* 0x001fe20000000016 */
[----:B------:R-:W-:Y:S06]  /*1780*/  BRA `(.L_x_11246) ;  /* 0x0000000400ac7947 */ /* 0x000fec0003800000 */
.L_x_11253:
        /* <DEDUP_REMOVED lines=10> */
.L_x_11260:
        /* <DEDUP_REMOVED lines=21> */
.L_x_11264:
[----:B------:R-:W-:Y:S05]  /*1980*/  BSYNC.RECONVERGENT B1 ;  /* 0x0000000000017941 */ /* 0x000fea0003800200 */
.L_x_11263:
[----:B------:R-:W-:Y:S01]  /*1990*/  IMAD.SHL.U32 R0, R0, 0x100000, RZ ;  /* 0x0010000000007824 */ /* 0x000fe200078e00ff */
[----:B------:R-:W-:-:S04]  /*19a0*/  LEA R3, R3, 0x3b800000, 0x17 ;  /* 0x3b80000003037811 */ /* 0x000fc800078eb8ff */
[----:B------:R-:W-:-:S07]  /*19b0*/  LOP3.LUT R0, R3, R0, R7, 0xfe, !PT ;  /* 0x0000000003007212 */ /* 0x000fce00078efe07 */
.L_x_11262:
[----:B------:R-:W-:Y:S05]  /*19c0*/  BSYNC.RECONVERGENT B0 ;  /* 0x0000000000007941 */ /* 0x000fea0003800200 */
.L_x_11261:
[----:B------:R-:W0:Y:S02]  /*19d0*/  F2I.FTZ.TRUNC.NTZ R0, R0 ;  /* 0x0000000000007305 */ /* 0x000e24000021f100 */
[----:B0-----:R-:W-:Y:S01]  /*19e0*/  PRMT R22, R0, 0x7610, R22 ;  /* 0x0000761000167816 */ /* 0x001fe20000000016 */
[----:B------:R-:W-:Y:S06]  /*19f0*/  BRA `(.L_x_11246) ;  /* 0x0000000400107947 */ /* 0x000fec0003800000 */
.L_x_11259:
        /* <DEDUP_REMOVED lines=21> */
.L_x_11268:
[----:B------:R-:W-:Y:S05]  /*1b50*/  BSYNC.RECONVERGENT B1 ;  /* 0x0000000000017941 */ /* 0x000fea0003800200 */
.L_x_11267:
[----:B------:R-:W-:Y:S01]  /*1b60*/  IMAD.SHL.U32 R0, R0, 0x200000, RZ ;  /* 0x0020000000007824 */ /* 0x000fe200078e00ff */
[----:B------:R-:W-:-:S04]  /*1b70*/  LEA R3, R3, 0x37800000, 0x17 ;  /* 0x3780000003037811 */ /* 0x000fc800078eb8ff */
[----:B------:R-:W-:-:S07]  /*1b80*/  LOP3.LUT R0, R3, R0, R7, 0xfe, !PT ;  /* 0x0000000003007212 */ /* 0x000fce00078efe07 */
.L_x_11266:
[----:B------:R-:W-:Y:S05]  /*1b90*/  BSYNC.RECONVERGENT B0 ;  /* 0x0000000000007941 */ /* 0x000fea0003800200 */
.L_x_11265:
[----:B------:R-:W0:Y:S02]  /*1ba0*/  F2I.FTZ.TRUNC.NTZ R0, R0 ;  /* 0x0000000000007305 */ /* 0x000e24000021f100 */
[----:B0-----:R-:W-:Y:S01]  /*1bb0*/  PRMT R22, R0, 0x7610, R22 ;  /* 0x0000761000167816 */ /* 0x001fe20000000016 */
[----:B------:R-:W-:Y:S06]  /*1bc0*/  BRA `(.L_x_11246) ;  /* 0x00000000009c7947 */ /* 0x000fec0003800000 */
.L_x_11258:
        /* <DEDUP_REMOVED lines=14> */
.L_x_11272:
[----:B------:R-:W-:Y:S05]  /*1cb0*/  BSYNC.RECONVERGENT B0 ;  /* 0x0000000000007941 */ /* 0x000fea0003800200 */
.L_x_11271:
[----:B------:R-:W0:Y:S02]  /*1cc0*/  F2I.FTZ.TRUNC.NTZ R0, R0 ;  /* 0x0000000000007305 */ /* 0x000e24000021f100 */
[----:B0-----:R-:W-:Y:S01]  /*1cd0*/  PRMT R22, R0, 0x7610, R22 ;  /* 0x0000761000167816 */ /* 0x001fe20000000016 */
[----:B------:R-:W-:Y:S06]  /*1ce0*/  BRA `(.L_x_11246) ;  /* 0x0000000000547947 */ /* 0x000fec0003800000 */
.L_x_11245:
        /* <DEDUP_REMOVED lines=16> */
.L_x_11273:
[----:B------:R-:W-:Y:S01]  /*1df0*/  PRMT R22, RZ, 0x7610, R22 ;  /* 0x00007610ff167816 */ /* 0x000fe20000000016 */
[----:B------:R-:W-:Y:S06]  /*1e00*/  BRA `(.L_x_11246) ;  /* 0x00000000000c7947 */ /* 0x000fec0003800000 */
.L_x_11270:
[----:B------:R1:W5:Y:S01]  /*1e10*/  LDG.E.U16 R22, desc[UR36][R4.64] ;  /* 0x0000002404167981 */ /* 0x000362000c1e1500 */
[----:B------:R-:W-:Y:S05]  /*1e20*/  BRA `(.L_x_11246) ;  /* 0x0000000000047947 */ /* 0x000fea0003800000 */
.L_x_11269:
[----:B------:R0:W5:Y:S02]  /*1e30*/  LDG.E.U16 R22, desc[UR36][R4.64] ;  /* 0x0000002404167981 */ /* 0x000164000c1e1500 */
.L_x_11246:
[----:B------:R-:W-:-:S07]  /*1e40*/  VIADD R25, R25, 0x80 ;  /* 0x0000008019197836 */ /* 0x000fce0000000000 */
.L_x_11240:
[----:B------:R-:W-:Y:S05]  /*1e50*/  BSYNC.RECONVERGENT B6 ;  /* 0x0000000000067941 */ /* 0x000fea0003800200 */
.L_x_11239:
        /* <DEDUP_REMOVED lines=23> */
.L_x_11279:
[----:B------:R0:W5:Y:S01]  /*1fd0*/  LDG.E.U8 R23, desc[UR36][R4.64] ;  /* 0x0000002404177981 */ /* 0x000162000c1e1100 */
[----:B------:R-:W-:Y:S05]  /*1fe0*/  BRA `(.L_x_11281) ;  /* 0x0000000c00507947 */ /* 0x000fea0003800000 */
.L_x_11278:
        /* <DEDUP_REMOVED lines=8> */
.L_x_11283:
[----:B------:R0:W5:Y:S01]  /*2070*/  LDG.E.U16 R23, desc[UR36][R4.64] ;  /* 0x0000002404177981 */ /* 0x000162000c1e1500 */
[----:B------:R-:W-:Y:S05]  /*2080*/  BRA `(.L_x_11281) ;  /* 0x0000000c00287947 */ /* 0x000fea0003800000 */
.L_x_11282:
[----:B------:R0:W5:Y:S01]  /*2090*/  LDG.E.U16 R23, desc[UR36][R4.64] ;  /* 0x0000002404177981 */ /* 0x000162000c1e1500 */
[----:B------:R-:W-:Y:S05]  /*20a0*/  BRA `(.L_x_11281) ;  /* 0x0000000c00207947 */ /* 0x000fea0003800000 */
.L_x_11277:
        /* <DEDUP_REMOVED lines=9> */
.L_x_11285:
[----:B------:R-:W2:Y:S02]  /*2140*/  LDG.E.U16 R0, desc[UR36][R4.64] ;  /* 0x0000002404007981 */ /* 0x000ea4000c1e1500 */
[----:B--2---:R-:W-:-:S06]  /*2150*/  HADD2.F32 R0, -RZ, R0.H0_H0 ;  /* 0x20000000ff007230 */ /* 0x004fcc0000004100 */
[----:B------:R-:W0:Y:S02]  /*2160*/  F2I.FTZ.TRUNC.NTZ R0, R0 ;  /* 0x0000000000007305 */ /* 0x000e24000021f100 */
[----:B0-----:R-:W-:Y:S01]  /*2170*/  PRMT R23, R0, 0x7610, R23 ;  /* 0x0000761000177816 */ /* 0x001fe20000000017 */
[----:B------:R-:W-:Y:S06]  /*2180*/  BRA `(.L_x_11281) ;  /* 0x0000000800e87947 */ /* 0x000fec0003800000 */
.L_x_11284:
        /* <DEDUP_REMOVED lines=9> */
.L_x_11287:
[----:B------:R-:W2:Y:S02]  /*2220*/  LDG.E.U16 R4, desc[UR36][R4.64] ;  /* 0x0000002404047981 */ /* 0x000ea4000c1e1500 */
[----:B--2---:R-:W-:-:S06]  /*2230*/  HADD2.F32 R0, -RZ, R4.H0_H0 ;  /* 0x20000004ff007230 */ /* 0x004fcc0000004100 */
[----:B------:R-:W0:Y:S02]  /*2240*/  F2I.FTZ.TRUNC.NTZ R0, R0 ;  /* 0x0000000000007305 */ /* 0x000e24000021f100 */
[----:B0-----:R-:W-:Y:S01]  /*2250*/  PRMT R23, R0, 0x7610, R23 ;  /* 0x0000761000177816 */ /* 0x001fe20000000017 */
[----:B------:R-:W-:Y:S06]  /*2260*/  BRA `(.L_x_11281) ;  /* 0x0000000800b07947 */ /* 0x000fec0003800000 */
.L_x_11286:
[----:B------:R-:W2:Y:S02]  /*2270*/  LDG.E.64 R4, desc[UR36][R4.64] ;  /* 0x0000002404047981 */ /* 0x000ea4000c1e1b00 */
[----:B--2---:R0:W1:Y:S02]  /*2280*/  F2I.F64.TRUNC R23, R4 ;  /* 0x0000000400177311 */ /* 0x004064000030d100 */
[----:B01----:R-:W-:Y:S05]  /*2290*/  BRA `(.L_x_11281) ;  /* 0x0000000800a47947 */ /* 0x003fea0003800000 */
.L_x_11276:
        /* <DEDUP_REMOVED lines=12> */
.L_x_11290:
[----:B------:R-:W2:Y:S02]  /*2360*/  LDG.E.64 R4, desc[UR36][R4.64] ;  /* 0x0000002404047981 */ /* 0x000ea4000c1e1b00 */
[----:B--2---:R3:W4:Y:S02]  /*2370*/  F2I.F64.TRUNC R23, R4 ;  /* 0x0000000400177311 */ /* 0x004724000030d100 */
[----:B---34-:R-:W-:Y:S05]  /*2380*/  BRA `(.L_x_11281) ;  /* 0x0000000800687947 */ /* 0x018fea0003800000 */
.L_x_11289:
        /* <DEDUP_REMOVED lines=27> */
.L_x_11292:
        /* <DEDUP_REMOVED lines=15> */
.L_x_11291:
[----:B------:R-:W2:Y:S02]  /*2630*/  LDG.E.U16 R0, desc[UR36][R4.64] ;  /* 0x0000002404007981 */ /* 0x000ea4000c1e1500 */
[----:B--2---:R-:W-:-:S06]  /*2640*/  IMAD.U32 R0, R0, 0x10000, RZ ;  /* 0x0001000000007824 */ /* 0x004fcc00078e00ff */
[----:B------:R-:W0:Y:S02]  /*2650*/  F2I.FTZ.TRUNC.NTZ R0, R0 ;  /* 0x0000000000007305 */ /* 0x000e24000021f100 */
[----:B0-----:R-:W-:Y:S01]  /*2660*/  PRMT R23, R0, 0x7610, R23 ;  /* 0x0000761000177816 */ /* 0x001fe20000000017 */
[----:B------:R-:W-:Y:S06]  /*2670*/  BRA `(.L_x_11281) ;  /* 0x0000000400ac7947 */ /* 0x000fec0003800000 */
.L_x_11288:
        /* <DEDUP_REMOVED lines=10> */
.L_x_11295:
        /* <DEDUP_REMOVED lines=21> */
.L_x_11299:
[----:B------:R-:W-:Y:S05]  /*2870*/  BSYNC.RECONVERGENT B1 ;  /* 0x0000000000017941 */ /* 0x000fea0003800200 */
.L_x_11298:
[----:B------:R-:W-:Y:S01]  /*2880*/  IMAD.SHL.U32 R0, R0, 0x100000, RZ ;  /* 0x0010000000007824 */ /* 0x000fe200078e00ff */
[----:B------:R-:W-:-:S04]  /*2890*/  LEA R3, R3, 0x3b800000, 0x17 ;  /* 0x3b80000003037811 */ /* 0x000fc800078eb8ff */
[----:B------:R-:W-:-:S07]  /*28a0*/  LOP3.LUT R0, R3, R0, R7, 0xfe, !PT ;  /* 0x0000000003007212 */ /* 0x000fce00078efe07 */
.L_x_11297:
[----:B------:R-:W-:Y:S05]  /*28b0*/  BSYNC.RECONVERGENT B0 ;  /* 0x0000000000007941 */ /* 0x000fea0003800200 */
.L_x_11296:
[----:B------:R-:W0:Y:S02]  /*28c0*/  F2I.FTZ.TRUNC.NTZ R0, R0 ;  /* 0x0000000000007305 */ /* 0x000e24000021f100 */
[----:B0-----:R-:W-:Y:S01]  /*28d0*/  PRMT R23, R0, 0x7610, R23 ;  /* 0x0000761000177816 */ /* 0x001fe20000000017 */
[----:B------:R-:W-:Y:S06]  /*28e0*/  BRA `(.L_x_11281) ;  /* 0x0000000400107947 */ /* 0x000fec0003800000 */
.L_x_11294:
        /* <DEDUP_REMOVED lines=21> */
.L_x_11303:
[----:B------:R-:W-:Y:S05]  /*2a40*/  BSYNC.RECONVERGENT B1 ;  /* 0x0000000000017941 */ /* 0x000fea0003800200 */
.L_x_11302:
[----:B------:R-:W-:Y:S01]  /*2a50*/  IMAD.SHL.U32 R0, R0, 0x200000, RZ ;  /* 0x0020000000007824 */ /* 0x000fe200078e00ff */
[----:B------:R-:W-:-:S04]  /*2a60*/  LEA R3, R3, 0x37800000, 0x17 ;  /* 0x3780000003037811 */ /* 0x000fc800078eb8ff */
[----:B------:R-:W-:-:S07]  /*2a70*/  LOP3.LUT R0, R3, R0, R7, 0xfe, !PT ;  /* 0x0000000003007212 */ /* 0x000fce00078efe07 */
.L_x_11301:
[----:B------:R-:W-:Y:S05]  /*2a80*/  BSYNC.RECONVERGENT B0 ;  /* 0x0000000000007941 */ /* 0x000fea0003800200 */
.L_x_11300:
[----:B------:R-:W0:Y:S02]  /*2a90*/  F2I.FTZ.TRUNC.NTZ R0, R0 ;  /* 0x0000000000007305 */ /* 0x000e24000021f100 */
[----:B0-----:R-:W-:Y:S01]  /*2aa0*/  PRMT R23, R0, 0x7610, R23 ;  /* 0x0000761000177816 */ /* 0x001fe20000000017 */
[----:B------:R-:W-:Y:S06]  /*2ab0*/  BRA `(.L_x_11281) ;  /* 0x00000000009c7947 */ /* 0x000fec0003800000 */
.L_x_11293:
        /* <DEDUP_REMOVED lines=14> */
.L_x_11307:
[----:B------:R-:W-:Y:S05]  /*2ba0*/  BSYNC.RECONVERGENT B0 ;  /* 0x0000000000007941 */ /* 0x000fea0003800200 */
.L_x_11306:
[----:B------:R-:W0:Y:S02]  /*2bb0*/  F2I.FTZ.TRUNC.NTZ R0, R0 ;  /* 0x0000000000007305 */ /* 0x000e24000021f100 */
[----:B0-----:R-:W-:Y:S01]  /*2bc0*/  PRMT R23, R0, 0x7610, R23 ;  /* 0x0000761000177816 */ /* 0x001fe20000000017 */
[----:B------:R-:W-:Y:S06]  /*2bd0*/  BRA `(.L_x_11281) ;  /* 0x0000000000547947 */ /* 0x000fec0003800000 */
.L_x_11280:
        /* <DEDUP_REMOVED lines=16> */
.L_x_11308:
[----:B------:R-:W-:Y:S01]  /*2ce0*/  PRMT R23, RZ, 0x7610, R23 ;  /* 0x00007610ff177816 */ /* 0x000fe20000000017 */
[----:B------:R-:W-:Y:S06]  /*2cf0*/  BRA `(.L_x_11281) ;  /* 0x00000000000c7947 */ /* 0x000fec0003800000 */
.L_x_11305:
[----:B------:R2:W5:Y:S01]  /*2d00*/  LDG.E.U16 R23, desc[UR36][R4.64] ;  /* 0x0000002404177981 */ /* 0x000562000c1e1500 */
[----:B------:R-:W-:Y:S05]  /*2d10*/  BRA `(.L_x_11281) ;  /* 0x0000000000047947 */ /* 0x000fea0003800000 */
.L_x_11304:
[----:B------:R1:W5:Y:S02]  /*2d20*/  LDG.E.U16 R23, desc[UR36][R4.64] ;  /* 0x0000002404177981 */ /* 0x000364000c1e1500 */
.L_x_11281:
[----:B------:R-:W-:-:S07]  /*2d30*/  VIADD R25, R25, 0x80 ;  /* 0x0000008019197836 */ /* 0x000fce0000000000 */
.L_x_11275:
[----:B------:R-:W-:Y:S05]  /*2d40*/  BSYNC.RECONVERGENT B6 ;  /* 0x0000000000067941 */ /* 0x000fea0003800200 */
.L_x_11274:
[----:B------:R-:W0:Y:S01]  /*2d50*/  LDC.U16 R18, c[0x0][0x386] ;  /* 0x0000e180ff127b82 */ /* 0x000e220000000400 */
        /* <DEDUP_REMOVED lines=23> */
.L_x_11314:
[----:B------:R0:W5:Y:S01]  /*2ed0*/  LDG.E.U8 R24, desc[UR36][R4.64] ;  /* 0x0000002404187981 */ /* 0x000162000c1e1100 */
[----:B------:R-:W-:Y:S05]  /*2ee0*/  BRA `(.L_x_11310) ;  /* 0x0000000c004c7947 */ /* 0x000fea0003800000 */
.L_x_11313:
        /* <DEDUP_REMOVED lines=8> */
.L_x_11317:
[----:B------:R0:W5:Y:S01]  /*2f70*/  LDG.E.U16 R24, desc[UR36][R4.64] ;  /* 0x0000002404187981 */ /* 0x000162000c1e1500 */
[----:B------:R-:W-:Y:S05]  /*2f80*/  BRA `(.L_x_11310) ;  /* 0x0000000c00247947 */ /* 0x000fea0003800000 */
.L_x_11316:
[----:B------:R0:W5:Y:S01]  /*2f90*/  LDG.E.U16 R24, desc[UR36][R4.64] ;  /* 0x0000002404187981 */ /* 0x000162000c1e1500 */
[----:B------:R-:W-:Y:S05]  /*2fa0*/  BRA `(.L_x_11310) ;  /* 0x0000000c001c7947 */ /* 0x000fea0003800000 */
.L_x_11312:
        /* <DEDUP_REMOVED lines=9> */
.L_x_11319:
[----:B------:R-:W2:Y:S02]  /*3040*/  LDG.E.U16 R0, desc[UR36][R4.64] ;  /* 0x0000002404007981 */ /* 0x000ea4000c1e1500 */
[----:B--2---:R-:W-:-:S06]  /*3050*/  HADD2.F32 R0, -RZ, R0.H0_H0 ;  /* 0x20000000ff007230 */ /* 0x004fcc0000004100 */
[----:B------:R-:W0:Y:S02]  /*3060*/  F2I.FTZ.TRUNC.NTZ R0, R0 ;  /* 0x0000000000007305 */ /* 0x000e24000021f100 */
[----:B0-----:R-:W-:Y:S01]  /*3070*/  PRMT R24, R0, 0x7610, R24 ;  /* 0x0000761000187816 */ /* 0x001fe20000000018 */
[----:B------:R-:W-:Y:S06]  /*3080*/  BRA `(.L_x_11310) ;  /* 0x0000000800e47947 */ /* 0x000fec0003800000 */
.L_x_11318:
        /* <DEDUP_REMOVED lines=9> */
.L_x_11321:
[----:B------:R-:W2:Y:S02]  /*3120*/  LDG.E.U16 R4, desc[UR36][R4.64] ;  /* 0x0000002404047981 */ /* 0x000ea4000c1e1500 */
[----:B--2---:R-:W-:-:S06]  /*3130*/  HADD2.F32 R0, -RZ, R4.H0_H0 ;  /* 0x20000004ff007230 */ /* 0x004fcc0000004100 */
[----:B------:R-:W0:Y:S02]  /*3140*/  F2I.FTZ.TRUNC.NTZ R0, R0 ;  /* 0x0000000000007305 */ /* 0x000e24000021f100 */
[----:B0-----:R-:W-:Y:S01]  /*3150*/  PRMT R24, R0, 0x7610, R24 ;  /* 0x0000761000187816 */ /* 0x001fe20000000018 */
[----:B------:R-:W-:Y:S06]  /*3160*/  BRA `(.L_x_11310) ;  /* 0x0000000800ac7947 */ /* 0x000fec0003800000 */
.L_x_11320:
[----:B------:R-:W2:Y:S02]  /*3170*/  LDG.E.64 R4, desc[UR36][R4.64] ;  /* 0x0000002404047981 */ /* 0x000ea4000c1e1b00 */
[----:B--2---:R0:W1:Y:S02]  /*3180*/  F2I.F64.TRUNC R24, R4 ;  /* 0x0000000400187311 */ /* 0x004064000030d100 */
[----:B01----:R-:W-:Y:S05]  /*3190*/  BRA `(.L_x_11310) ;  /* 0x0000000800a07947 */ /* 0x003fea0003800000 */
.L_x_11311:
        /* <DEDUP_REMOVED lines=12> */
.L_x_11324:
[----:B------:R-:W2:Y:S02]  /*3260*/  LDG.E.64 R4, desc[UR36][R4.64] ;  /* 0x0000002404047981 */ /* 0x000ea4000c1e1b00 */
[----:B--2---:R0:W1:Y:S02]  /*3270*/  F2I.F64.TRUNC R24, R4 ;  /* 0x0000000400187311 */ /* 0x004064000030d100 */
[----:B01----:R-:W-:Y:S05]  /*3280*/  BRA `(.L_x_11310) ;  /* 0x0000000800647947 */ /* 0x003fea0003800000 */
.L_x_11323:
        /* <DEDUP_REMOVED lines=27> */
.L_x_11326:
        /* <DEDUP_REMOVED lines=15> */
.L_x_11325:
[----:B------:R-:W2:Y:S02]  /*3530*/  LDG.E.U16 R0, desc[UR36][R4.64] ;  /* 0x0000002404007981 */ /* 0x000ea4000c1e1500 */
[----:B--2---:R-:W-:-:S06]  /*3540*/  IMAD.U32 R0, R0, 0x10000, RZ ;  /* 0x0001000000007824 */ /* 0x004fcc00078e00ff */
[----:B------:R-:W0:Y:S02]  /*3550*/  F2I.FTZ.TRUNC.NTZ R0, R0 ;  /* 0x0000000000007305 */ /* 0x000e24000021f100 */
[----:B0-----:R-:W-:Y:S01]  /*3560*/  PRMT R24, R0, 0x7610, R24 ;  /* 0x0000761000187816 */ /* 0x001fe20000000018 */
[----:B------:R-:W-:Y:S06]  /*3570*/  BRA `(.L_x_11310) ;  /* 0x0000000400a87947 */ /* 0x000fec0003800000 */
.L_x_11322:
        /* <DEDUP_REMOVED lines=10> */
.L_x_11329:
        /* <DEDUP_REMOVED lines=21> */
.L_x_11333:
[----:B------:R-:W-:Y:S05]  /*3770*/  BSYNC.RECONVERGENT B1 ;  /* 0x0000000000017941 */ /* 0x000fea0003800200 */
.L_x_11332:
[----:B------:R-:W-:Y:S01]  /*3780*/  IMAD.SHL.U32 R0, R0, 0x100000, RZ ;  /* 0x0010000000007824 */ /* 0x000fe200078e00ff */
[----:B------:R-:W-:-:S04]  /*3790*/  LEA R3, R3, 0x3b800000, 0x17 ;  /* 0x3b80000003037811 */ /* 0x000fc800078eb8ff */
[----:B------:R-:W-:-:S07]  /*37a0*/  LOP3.LUT R0, R3, R0, R7, 0xfe, !PT ;  /* 0x0000000003007212 */ /* 0x000fce00078efe07 */
.L_x_11331:
[----:B------:R-:W-:Y:S05]  /*37b0*/  BSYNC.RECONVERGENT B0 ;  /* 0x0000000000007941 */ /* 0x000fea0003800200 */
.L_x_11330:
[----:B------:R-:W0:Y:S02]  /*37c0*/  F2I.FTZ.TRUNC.NTZ R0, R0 ;  /* 0x0000000000007305 */ /* 0x000e24000021f100 */
[----:B0-----:R-:W-:Y:S01]  /*37d0*/  PRMT R24, R0, 0x7610, R24 ;  /* 0x0000761000187816 */ /* 0x001fe20000000018 */
[----:B------:R-:W-:Y:S06]  /*37e0*/  BRA `(.L_x_11310) ;  /* 0x00000004000c7947 */ /* 0x000fec0003800000 */
.L_x_11328:
        /* <DEDUP_REMOVED lines=21> */
.L_x_11337:
[----:B------:R-:W-:Y:S05]  /*3940*/  BSYNC.RECONVERGENT B1 ;  /* 0x0000000000017941 */ /* 0x000fea0003800200 */
.L_x_11336:
[----:B------:R-:W-:Y:S01]  /*3950*/  IMAD.SHL.U32 R0, R0, 0x200000, RZ ;  /* 0x0020000000007824 */ /* 0x000fe200078e00ff */
[----:B------:R-:W-:-:S04]  /*3960*/  LEA R3, R3, 0x37800000, 0x17 ;  /* 0x3780000003037811 */ /* 0x000fc800078eb8ff */
[----:B------:R-:W-:-:S07]  /*3970*/  LOP3.LUT R0, R3, R0, R7, 0xfe, !PT ;  /* 0x0000000003007212 */ /* 0x000fce00078efe07 */
.L_x_11335:
[----:B------:R-:W-:Y:S05]  /*3980*/  BSYNC.RECONVERGENT B0 ;  /* 0x0000000000007941 */ /* 0x000fea0003800200 */
.L_x_11334:
[----:B------:R-:W0:Y:S02]  /*3990*/  F2I.FTZ.TRUNC.NTZ R0, R0 ;  /* 0x0000000000007305 */ /* 0x000e24000021f100 */
[----:B0-----:R-:W-:Y:S01]  /*39a0*/  PRMT R24, R0, 0x7610, R24 ;  /* 0x0000761000187816 */ /* 0x001fe20000000018 */
[----:B------:R-:W-:Y:S06]  /*39b0*/  BRA `(.L_x_11310) ;  /* 0x0000000000987947 */ /* 0x000fec0003800000 */
.L_x_11327:
        /* <DEDUP_REMOVED lines=14> */
.L_x_11341:
[----:B------:R-:W-:Y:S05]  /*3aa0*/  BSYNC.RECONVERGENT B0 ;  /* 0x0000000000007941 */ /* 0x000fea0003800200 */
.L_x_11340:
[----:B------:R-:W0:Y:S02]  /*3ab0*/  F2I.FTZ.TRUNC.NTZ R0, R0 ;  /* 0x0000000000007305 */ /* 0x000e24000021f100 */
[----:B0-----:R-:W-:Y:S01]  /*3ac0*/  PRMT R24, R0, 0x7610, R24 ;  /* 0x0000761000187816 */ /* 0x001fe20000000018 */
[----:B------:R-:W-:Y:S06]  /*3ad0*/  BRA `(.L_x_11310) ;  /* 0x0000000000507947 */ /* 0x000fec0003800000 */
.L_x_11315:
        /* <DEDUP_REMOVED lines=16> */
.L_x_11342:
[----:B------:R-:W-:Y:S05]  /*3be0*/  BRA `(.L_x_11310) ;  /* 0x00000000000c7947 */ /* 0x000fea0003800000 */
.L_x_11339:
[----:B------:R0:W5:Y:S01]  /*3bf0*/  LDG.E.U16 R24, desc[UR36][R4.64] ;  /* 0x0000002404187981 */ /* 0x000162000c1e1500 */
[----:B------:R-:W-:Y:S05]  /*3c00*/  BRA `(.L_x_11310) ;  /* 0x0000000000047947 */ /* 0x000fea0003800000 */
.L_x_11338:
[----:B------:R0:W5:Y:S02]  /*3c10*/  LDG.E.U16 R24, desc[UR36][R4.64] ;  /* 0x0000002404187981 */ /* 0x000164000c1e1500 */
.L_x_11310:
[----:B------:R-:W-:Y:S05]  /*3c20*/  BSYNC.RECONVERGENT B6 ;  /* 0x0000000000067941 */ /* 0x000fea0003800200 */
.L_x_11309:
[----:B-1--45:R-:W-:Y:S01]  /*3c30*/  PRMT R3, R22, 0x9910, RZ ;  /* 0x0000991016037816 */ /* 0x032fe200000000ff */
[----:B------:R-:W-:Y:S01]  /*3c40*/  BSSY.RECONVERGENT B7, `(.L_x_11343) ;  /* 0x00002e1000077945 */ /* 0x000fe20003800200 */
[----:B------:R-:W-:-:S03]  /*3c50*/  PRMT R0, R19, 0x9910, RZ ;  /* 0x0000991013007816 */ /* 0x000fc600000000ff */
[----:B------:R-:W-:Y:S01]  /*3c60*/  BSSY.RELIABLE B6, `(.L_x_11344) ;  /* 0x00001f4000067945 */ /* 0x000fe20003800100 */
[----:B------:R-:W-:Y:S01]  /*3c70*/  PRMT R23, R23, 0x9910, RZ ;  /* 0x0000991017177816 */ /* 0x000fe200000000ff */
[----:B------:R-:W1:Y:S01]  /*3c80*/  LDC.U8 R19, c[0x0][0x3a4] ;  /* 0x0000e900ff137b82 */ /* 0x000e620000000000 */
[----:B------:R-:W-:Y:S02]  /*3c90*/  ISETP.GT.AND P3, PT, R3, RZ, PT ;  /* 0x000000ff0300720c */ /* 0x000fe40003f64270 */
[C---:B------:R-:W-:Y:S02]  /*3ca0*/  ISETP.NE.AND P0, PT, R0.reuse, RZ, PT ;  /* 0x000000ff0000720c */ /* 0x040fe40003f05270 */
[----:B------:R-:W-:Y:S01]  /*3cb0*/  ISETP.GT.AND P6, PT, R0, RZ, PT ;  /* 0x000000ff0000720c */ /* 0x000fe20003fc4270 */
[----:B------:R-:W-:Y:S01]  /*3cc0*/  IMAD.MOV.U32 R0, RZ, RZ, R23 ;  /* 0x000000ffff007224 */ /* 0x000fe200078e0017 */
[----:B0-23--:R-:W-:Y:S02]  /*3cd0*/  PRMT R4, R24, 0x9910, RZ ;  /* 0x0000991018047816 */ /* 0x00dfe400000000ff */
[----:B------:R-:W-:-:S02]  /*3ce0*/  SEL R23, RZ, 0x1, !P3 ;  /* 0x00000001ff177807 */ /* 0x000fc40005800000 */
[----:B------:R-:W-:Y:S02]  /*3cf0*/  ISETP.GE.AND P3, PT, R17, R16, PT ;  /* 0x000000101100720c */ /* 0x000fe40003f66270 */
[----:B------:R-:W-:Y:S02]  /*3d00*/  ISETP.NE.AND P2, PT, R4, RZ, PT ;  /* 0x000000ff0400720c */ /* 0x000fe40003f45270 */
[C---:B------:R-:W-:Y:S02]  /*3d10*/  ISETP.GT.AND P5, PT, R0.reuse, RZ, PT ;  /* 0x000000ff0000720c */ /* 0x040fe40003fa4270 */
[----:B------:R-:W-:Y:S02]  /*3d20*/  ISETP.NE.AND P1, PT, R3, RZ, PT ;  /* 0x000000ff0300720c */ /* 0x000fe40003f25270 */
[----:B------:R-:W-:Y:S02]  /*3d30*/  ISETP.NE.AND P4, PT, R0, RZ, PT ;  /* 0x000000ff0000720c */ /* 0x000fe40003f85270 */
[----:B------:R-:W-:-:S02]  /*3d40*/  SEL R3, RZ, 0x1, !P6 ;  /* 0x00000001ff037807 */ /* 0x000fc40007000000 */
[----:B------:R-:W-:Y:S02]  /*3d50*/  SEL R5, RZ, 0x1, !P5 ;  /* 0x00000001ff057807 */ /* 0x000fe40006800000 */
[----:B------:R-:W-:Y:S02]  /*3d60*/  ISETP.GT.AND P6, PT, R4, RZ, PT ;  /* 0x000000ff0400720c */ /* 0x000fe40003fc4270 */
[C---:B------:R-:W-:Y:S02]  /*3d70*/  SEL R3, R18.reuse, R3, !P0 ;  /* 0x0000000312037207 */ /* 0x040fe40004000000 */
[C---:B------:R-:W-:Y:S02]  /*3d80*/  SEL R23, R18.reuse, R23, !P1 ;  /* 0x0000001712177207 */ /* 0x040fe40004800000 */
[----:B------:R-:W-:Y:S02]  /*3d90*/  SEL R22, R18, R5, !P4 ;  /* 0x0000000512167207 */ /* 0x000fe40006000000 */
[----:B------:R-:W-:Y:S01]  /*3da0*/  @P2 SEL R18, RZ, 0x1, !P6 ;  /* 0x00000001ff122807 */ /* 0x000fe20007000000 */
[----:B------:R-:W-:Y:S06]  /*3db0*/  @P3 BRA `(.L_x_11345) ;  /* 0x0000001c006c3947 */ /* 0x000fec0003800000 */
[----:B------:R-:W0:Y:S01]  /*3dc0*/  LDCU UR4, c[0x0][0x3a8] ;  /* 0x00007500ff0477ac */ /* 0x000e220008000800 */
[----:B------:R-:W2:Y:S01]  /*3dd0*/  LDC.64 R8, c[0x0][0x388] ;  /* 0x0000e200ff087b82 */ /* 0x000ea20000000a00 */
[----:B------:R-:W-:Y:S01]  /*3de0*/  IMAD R0, R2, 0x200, R17 ;  /* 0x0000020002007824 */ /* 0x000fe200078e0211 */
[----:B-1----:R-:W-:Y:S01]  /*3df0*/  PRMT R4, R19, 0x9910, RZ ;  /* 0x0000991013047816 */ /* 0x002fe200000000ff */
[----:B------:R-:W-:Y:S02]  /*3e00*/  VIADD R17, R17, 0x80 ;  /* 0x0000008011117836 */ /* 0x000fe40000000000 */
[----:B0-----:R-:W-:Y:S02]  /*3e10*/  IMAD R5, R0, UR4, RZ ;  /* 0x0000000400057c24 */ /* 0x001fe4000f8e02ff */
        /* <DEDUP_REMOVED lines=15> */
.L_x_11349:
[----:B------:R0:W-:Y:S01]  /*3f10*/  STG.E.U8 desc[UR36][R8.64], R3 ;  /* 0x0000000308007986 */ /* 0x0001e2000c101124 */
[----:B------:R-:W-:Y:S05]  /*3f20*/  BRA `(.L_x_11351) ;  /* 0x0000000c005c7947 */ /* 0x000fea0003800000 */
.L_x_11348:
[----:B------:R-:W-:-:S13]  /*3f30*/  ISETP.NE.AND P0, PT, R0, 0x2, PT ;  /* 0x000000020000780c */ /* 0x000fda0003f05270 */
[----:B------:R-:W-:Y:S05]  /*3f40*/  @!P0 BRA `(.L_x_11352) ;  /* 0x0000000000308947 */ /* 0x000fea0003800000 */
[----:B------:R-:W-:-:S13]  /*3f50*/  ISETP.NE.AND P0, PT, R0, 0x3, PT ;  /* 0x000000030000780c */ /* 0x000fda0003f05270 */
[----:B------:R-:W-:Y:S05]  /*3f60*/  @!P0 BRA `(.L_x_11353) ;  /* 0x00000000001c8947 */ /* 0x000fea0003800000 */
[----:B------:R-:W-:-:S13]  /*3f70*/  ISETP.NE.AND P0, PT, R0, 0x4, PT ;  /* 0x000000040000780c */ /* 0x000fda0003f05270 */
[----:B------:R-:W-:Y:S05]  /*3f80*/  @P0 BRA `(.L_x_11350) ;  /* 0x0000000800a00947 */ /* 0x000fea0003800000 */
[----:B------:R-:W-:-:S05]  /*3f90*/  PRMT R3, R3, 0x9910, RZ ;  /* 0x0000991003037816 */ /* 0x000fca00000000ff */
[----:B------:R-:W-:-:S05]  /*3fa0*/  IMAD.MOV.U32 R4, RZ, RZ, R3 ;  /* 0x000000ffff047224 */ /* 0x000fca00078e0003 */
[----:B------:R-:W-:-:S05]  /*3fb0*/  SHF.R.S32.HI R5, RZ, 0x1f, R4 ;  /* 0x0000001fff057819 */ /* 0x000fca0000011404 */
[----:B------:R0:W-:Y:S01]  /*3fc0*/  STG.E.64 desc[UR36][R8.64], R4 ;  /* 0x0000000408007986 */ /* 0x0001e2000c101b24 */
[----:B------:R-:W-:Y:S05]  /*3fd0*/  BRA `(.L_x_11351) ;  /* 0x0000000c00307947 */ /* 0x000fea0003800000 */
.L_x_11353:
[----:B------:R-:W-:-:S05]  /*3fe0*/  PRMT R3, R3, 0x9910, RZ ;  /* 0x0000991003037816 */ /* 0x000fca00000000ff */
[----:B------:R0:W-:Y:S01]  /*3ff0*/  STG.E desc[UR36][R8.64], R3 ;  /* 0x0000000308007986 */ /* 0x0001e2000c101924 */
[----:B------:R-:W-:Y:S05]  /*4000*/  BRA `(.L_x_11351) ;  /* 0x0000000c00247947 */ /* 0x000fea0003800000 */
.L_x_11352:
[----:B------:R0:W-:Y:S01]  /*4010*/  STG.E.U16 desc[UR36][R8.64], R3 ;  /* 0x0000000308007986 */ /* 0x0001e2000c101524 */
[----:B------:R-:W-:Y:S05]  /*4020*/  BRA `(.L_x_11351) ;  /* 0x0000000c001c7947 */ /* 0x000fea0003800000 */
.L_x_11347:
        /* <DEDUP_REMOVED lines=9> */
.L_x_11355:
[----:B------:R-:W0:Y:S02]  /*40c0*/  I2F.S16 R0, R3 ;  /* 0x0000000300007306 */ /* 0x000e240000101400 */
[----:B0-----:R-:W-:-:S05]  /*40d0*/  F2FP.F16.F32.PACK_AB R0, RZ, R0 ;  /* 0x00000000ff00723e */ /* 0x001fca00000000ff */
[----:B------:R0:W-:Y:S01]  /*40e0*/  STG.E.U16 desc[UR36][R8.64], R0 ;  /* 0x0000000008007986 */ /* 0x0001e2000c101524 */
[----:B------:R-:W-:Y:S05]  /*40f0*/  BRA `(.L_x_11351) ;  /* 0x0000000800e87947 */ /* 0x000fea0003800000 */
.L_x_11354:
        /* <DEDUP_REMOVED lines=10> */
.L_x_11357:
[----:B------:R-:W0:Y:S02]  /*41a0*/  I2F.S16 R3, R3 ;  /* 0x0000000300037306 */ /* 0x000e240000101400 */
[----:B0-----:R-:W-:-:S04]  /*41b0*/  F2FP.F16.F32.PACK_AB R3, RZ, R3 ;  /* 0x00000003ff03723e */ /* 0x001fc800000000ff */
[----:B------:R-:W-:-:S05]  /*41c0*/  PRMT R3, R3, 0x5410, RZ ;  /* 0x0000541003037816 */ /* 0x000fca00000000ff */
[----:B------:R0:W-:Y:S01]  /*41d0*/  STG.E desc[UR36][R8.64], R3 ;  /* 0x0000000308007986 */ /* 0x0001e2000c101924 */
[----:B------:R-:W-:Y:S05]  /*41e0*/  BRA `(.L_x_11351) ;  /* 0x0000000800ac7947 */ /* 0x000fea0003800000 */
.L_x_11356:
[----:B------:R-:W0:Y:S02]  /*41f0*/  I2F.F64.S16 R4, R3 ;  /* 0x0000000300047312 */ /* 0x000e240000101c00 */
[----:B0-----:R0:W-:Y:S01]  /*4200*/  STG.E.64 desc[UR36][R8.64], R4 ;  /* 0x0000000408007986 */ /* 0x0011e2000c101b24 */
[----:B------:R-:W-:Y:S05]  /*4210*/  BRA `(.L_x_11351) ;  /* 0x0000000800a07947 */ /* 0x000fea0003800000 */
.L_x_11346:
        /* <DEDUP_REMOVED lines=13> */
.L_x_11360:
[----:B------:R-:W-:Y:S01]  /*42f0*/  CS2R R6, SRZ ;  /* 0x0000000000067805 */ /* 0x000fe2000001ff00 */
[----:B------:R-:W0:Y:S04]  /*4300*/  I2F.F64.S16 R4, R3 ;  /* 0x0000000300047312 */ /* 0x000e280000101c00 */
[----:B0-----:R3:W-:Y:S01]  /*4310*/  STG.E.128 desc[UR36][R8.64], R4 ;  /* 0x0000000408007986 */ /* 0x0017e2000c101d24 */
[----:B------:R-:W-:Y:S05]  /*4320*/  BRA `(.L_x_11351) ;  /* 0x00000008005c7947 */ /* 0x000fea0003800000 */
.L_x_11359:
        /* <DEDUP_REMOVED lines=19> */
.L_x_11364:
[----:B------:R-:W-:Y:S05]  /*4460*/  BSYNC.RECONVERGENT B0 ;  /* 0x0000000000007941 */ /* 0x000fea0003800200 */
.L_x_11363:
[----:B------:R-:W-:-:S05]  /*4470*/  LOP3.LUT R5, R0, 0x80, R5, 0xf8, !PT ;  /* 0x0000008000057812 */ /* 0x000fca00078ef805 */
[----:B------:R2:W-:Y:S01]  /*4480*/  STG.E.U8 desc[UR36][R8.64], R5 ;  /* 0x0000000508007986 */ /* 0x0005e2000c101124 */
[----:B------:R-:W-:Y:S05]  /*4490*/  BRA `(.L_x_11351) ;  /* 0x0000000800007947 */ /* 0x000fea0003800000 */
.L_x_11362:
        /* <DEDUP_REMOVED lines=15> */
.L_x_11366:
[----:B------:R-:W-:Y:S05]  /*4590*/  BSYNC.RECONVERGENT B0 ;  /* 0x0000000000007941 */ /* 0x000fea0003800200 */
.L_x_11365:
[----:B------:R-:W-:-:S05]  /*45a0*/  LOP3.LUT R5, R0, 0x80, R5, 0xf8, !PT ;  /* 0x0000008000057812 */ /* 0x000fca00078ef805 */
[----:B------:R1:W-:Y:S01]  /*45b0*/  STG.E.U8 desc[UR36][R8.64], R5 ;  /* 0x0000000508007986 */ /* 0x0003e2000c101124 */
[----:B------:R-:W-:Y:S05]  /*45c0*/  BRA `(.L_x_11351) ;  /* 0x0000000400b47947 */ /* 0x000fea0003800000 */
.L_x_11361:
[----:B------:R-:W0:Y:S02]  /*45d0*/  I2F.S16 R0, R3 ;  /* 0x0000000300007306 */ /* 0x000e240000101400 */
[----:B0-----:R-:W-:-:S05]  /*45e0*/  F2FP.BF16.F32.PACK_AB R0, RZ, R0 ;  /* 0x00000000ff00723e */ /* 0x001fca00000010ff */
[----:B------:R0:W-:Y:S01]  /*45f0*/  STG.E.U16 desc[UR36][R8.64], R0 ;  /* 0x0000000008007986 */ /* 0x0001e2000c101524 */
[----:B------:R-:W-:Y:S05]  /*4600*/  BRA `(.L_x_11351) ;  /* 0x0000000400a47947 */ /* 0x000fea0003800000 */
.L_x_11358:
        /* <DEDUP_REMOVED lines=10> */
.L_x_11369:
        /* <DEDUP_REMOVED lines=13> */
.L_x_11372:
[----:B------:R-:W-:-:S04]  /*4780*/  SHF.R.U32.HI R0, RZ, 0x14, R3 ;  /* 0x00000014ff007819 */ /* 0x000fc80000011603 */
[----:B------:R-:W-:-:S04]  /*4790*/  LOP3.LUT R0, R0, 0x1, RZ, 0xc0, !PT ;  /* 0x0000000100007812 */ /* 0x000fc800078ec0ff */
[----:B------:R-:W-:-:S04]  /*47a0*/  IADD3 R0, PT, PT, R3, 0x487ffff, R0 ;  /* 0x0487ffff03007810 */ /* 0x000fc80007ffe000 */
[----:B------:R-:W-:-:S04]  /*47b0*/  SHF.R.U32.HI R0, RZ, 0x14, R0 ;  /* 0x00000014ff007819 */ /* 0x000fc80000011600 */
[----:B------:R-:W-:-:S07]  /*47c0*/  LOP3.LUT R0, R0, 0xff, RZ, 0xc0, !PT ;  /* 0x000000ff00007812 */ /* 0x000fce00078ec0ff */
.L_x_11373:
[----:B------:R-:W-:-:S04]  /*47d0*/  SHF.R.U32.HI R3, RZ, 0x18, R3 ;  /* 0x00000018ff037819 */ /* 0x000fc80000011603 */
[----:B------:R-:W-:-:S04]  /*47e0*/  LOP3.LUT R0, R0, 0x80, R3, 0xf8, !PT ;  /* 0x0000008000007812 */ /* 0x000fc800078ef803 */
[----:B------:R-:W-:-:S07]  /*47f0*/  PRMT R4, R0, 0x7610, R4 ;  /* 0x0000761000047816 */ /* 0x000fce0000000004 */
.L_x_11371:
[----:B------:R-:W-:Y:S05]  /*4800*/  BSYNC.RECONVERGENT B0 ;  /* 0x0000000000007941 */ /* 0x000fea0003800200 */
.L_x_11370:
[----:B------:R0:W-:Y:S01]  /*4810*/  STG.E.U8 desc[UR36][R8.64], R4 ;  /* 0x0000000408007986 */ /* 0x0001e2000c101124 */
[----:B------:R-:W-:Y:S05]  /*4820*/  BRA `(.L_x_11351) ;  /* 0x00000004001c7947 */ /* 0x000fea0003800000 */
.L_x_11368:
        /* <DEDUP_REMOVED lines=13> */
.L_x_11376:
[----:B------:R-:W-:-:S04]  /*4900*/  SHF.R.U32.HI R0, RZ, 0x15, R3 ;  /* 0x00000015ff007819 */ /* 0x000fc80000011603 */
[----:B------:R-:W-:-:S04]  /*4910*/  LOP3.LUT R0, R0, 0x1, RZ, 0xc0, !PT ;  /* 0x0000000100007812 */ /* 0x000fc800078ec0ff */
[----:B------:R-:W-:-:S04]  /*4920*/  IADD3 R0, PT, PT, R3, 0x88fffff, R0 ;  /* 0x088fffff03007810 */ /* 0x000fc80007ffe000 */
[----:B------:R-:W-:-:S04]  /*4930*/  SHF.R.U32.HI R0, RZ, 0x15, R0 ;  /* 0x00000015ff007819 */ /* 0x000fc80000011600 */
[----:B------:R-:W-:-:S07]  /*4940*/  LOP3.LUT R0, R0, 0xff, RZ, 0xc0, !PT ;  /* 0x000000ff00007812 */ /* 0x000fce00078ec0ff */
.L_x_11377:
[----:B------:R-:W-:-:S04]  /*4950*/  SHF.R.U32.HI R3, RZ, 0x18, R3 ;  /* 0x00000018ff037819 */ /* 0x000fc80000011603 */
[----:B------:R-:W-:-:S04]  /*4960*/  LOP3.LUT R0, R0, 0x80, R3, 0xf8, !PT ;  /* 0x0000008000007812 */ /* 0x000fc800078ef803 */
[----:B------:R-:W-:-:S07]  /*4970*/  PRMT R4, R0, 0x7610, R4 ;  /* 0x0000761000047816 */ /* 0x000fce0000000004 */
.L_x_11375:
[----:B------:R-:W-:Y:S05]  /*4980*/  BSYNC.RECONVERGENT B0 ;  /* 0x0000000000007941 */ /* 0x000fea0003800200 */
.L_x_11374:
[----:B------:R0:W-:Y:S01]  /*4990*/  STG.E.U8 desc[UR36][R8.64], R4 ;  /* 0x0000000408007986 */ /* 0x0001e2000c101124 */
[----:B------:R-:W-:Y:S05]  /*49a0*/  BRA `(.L_x_11351) ;  /* 0x0000000000bc7947 */ /* 0x000fea0003800000 */
.L_x_11367:
[----:B------:R-:W-:-:S13]  /*49b0*/  ISETP.NE.AND P0, PT, R0, 0x1c, PT ;  /* 0x0000001c0000780c */ /* 0x000fda0003f05270 */
[----:B------:R-:W-:Y:S05]  /*49c0*/  @!P0 BRA `(.L_x_11378) ;  /* 0x0000000000ac8947 */ /* 0x000fea0003800000 */
[----:B------:R-:W-:-:S13]  /*49d0*/  ISETP.NE.AND P0, PT, R0, 0x1d, PT ;  /* 0x0000001d0000780c */ /* 0x000fda0003f05270 */
[----:B------:R-:W-:Y:S05]  /*49e0*/  @!P0 BRA `(.L_x_11379) ;  /* 0x0000000000908947 */ /* 0x000fea0003800000 */
[----:B------:R-:W-:-:S13]  /*49f0*/  ISETP.NE.AND P0, PT, R0, 0x2c, PT ;  /* 0x0000002c0000780c */ /* 0x000fda0003f05270 */
[----:B------:R-:W-:Y:S05]  /*4a00*/  @!P0 BRA `(.L_x_11380) ;  /* 0x0000000000448947 */ /* 0x000fea0003800000 */
.L_x_11350:
        /* <DEDUP_REMOVED lines=16> */
.L_x_11381:
[----:B------:R-:W-:Y:S05]  /*4b10*/  BRA `(.L_x_11351) ;  /* 0x0000000000607947 */ /* 0x000fea0003800000 */
.L_x_11380:
[----:B------:R-:W0:Y:S02]  /*4b20*/  I2F.S16 R6, R3 ;  /* 0x0000000300067306 */ /* 0x000e240000101400 */
        /* <DEDUP_REMOVED lines=16> */
.L_x_11379:
[----:B------:R-:W-:-:S05]  /*4c30*/  PRMT R3, R3, 0x9910, RZ ;  /* 0x0000991003037816 */ /* 0x000fca00000000ff */
[----:B------:R-:W-:-:S05]  /*4c40*/  IMAD.MOV.U32 R4, RZ, RZ, R3 ;  /* 0x000000ffff047224 */ /* 0x000fca00078e0003 */
[----:B------:R-:W-:-:S05]  /*4c50*/  SHF.R.S32.HI R5, RZ, 0x1f, R4 ;  /* 0x0000001fff057819 */ /* 0x000fca0000011404 */
[----:B------:R0:W-:Y:S01]  /*4c60*/  STG.E.64 desc[UR36][R8.64], R4 ;  /* 0x0000000408007986 */ /* 0x0001e2000c101b24 */
[----:B------:R-:W-:Y:S05]  /*4c70*/  BRA `(.L_x_11351) ;  /* 0x0000000000087947 */ /* 0x000fea0003800000 */
.L_x_11378:
[----:B------:R-:W-:-:S05]  /*4c80*/  PRMT R3, R3, 0x9910, RZ ;  /* 0x0000991003037816 */ /* 0x000fca00000000ff */
[----:B------:R0:W-:Y:S02]  /*4c90*/  STG.E desc[UR36][R8.64], R3 ;  /* 0x0000000308007986 */ /* 0x0001e4000c101924 */
.L_x_11351:
        /* <DEDUP_REMOVED lines=23> */
.L_x_11386:
[----:B------:R0:W-:Y:S01]  /*4e10*/  STG.E.U8 desc[UR36][R8.64], R23 ;  /* 0x0000001708007986 */ /* 0x0001e2000c101124 */
[----:B------:R-:W-:Y:S05]  /*4e20*/  BRA `(.L_x_11388) ;  /* 0x0000000c004c7947 */ /* 0x000fea0003800000 */
.L_x_11385:
        /* <DEDUP_REMOVED lines=10> */
.L_x_11390:
[----:B------:R-:W-:-:S05]  /*4ed0*/  PRMT R3, R23, 0x9910, RZ ;  /* 0x0000991017037816 */ /* 0x000fca00000000ff */
[----:B------:R3:W-:Y:S01]  /*4ee0*/  STG.E desc[UR36][R8.64], R3 ;  /* 0x0000000308007986 */ /* 0x0007e2000c101924 */
[----:B------:R-:W-:Y:S05]  /*4ef0*/  BRA `(.L_x_11388) ;  /* 0x0000000c00187947 */ /* 0x000fea0003800000 */
.L_x_11389:
[----:B------:R2:W-:Y:S01]  /*4f00*/  STG.E.U16 desc[UR36][R8.64], R23 ;  /* 0x0000001708007986 */ /* 0x0005e2000c101524 */
[----:B------:R-:W-:Y:S05]  /*4f10*/  BRA `(.L_x_11388) ;  /* 0x0000000c00107947 */ /* 0x000fea0003800000 */
.L_x_11384:
        /* <DEDUP_REMOVED lines=9> */
.L_x_11392:
[----:B------:R-:W0:Y:S02]  /*4fb0*/  I2F.S16 R0, R23 ;  /* 0x0000001700007306 */ /* 0x000e240000101400 */
[----:B0-----:R-:W-:-:S05]  /*4fc0*/  F2FP.F16.F32.PACK_AB R0, RZ, R0 ;  /* 0x00000000ff00723e */ /* 0x001fca00000000ff */
[----:B------:R0:W-:Y:S01]  /*4fd0*/  STG.E.U16 desc[UR36][R8.64], R0 ;  /* 0x0000000008007986 */ /* 0x0001e2000c101524 */
[----:B------:R-:W-:Y:S05]  /*4fe0*/  BRA `(.L_x_11388) ;  /* 0x0000000800dc7947 */ /* 0x000fea0003800000 */
.L_x_11391:
        /* <DEDUP_REMOVED lines=10> */
.L_x_11394:
[----:B------:R-:W0:Y:S02]  /*5090*/  I2F.S16 R23, R23 ;  /* 0x0000001700177306 */ /* 0x000e240000101400 */
[----:B0-----:R-:W-:-:S04]  /*50a0*/  F2FP.F16.F32.PACK_AB R3, RZ, R23 ;  /* 0x00000017ff03723e */ /* 0x001fc800000000ff */
[----:B------:R-:W-:-:S05]  /*50b0*/  PRMT R3, R3, 0x5410, RZ ;  /* 0x0000541003037816 */ /* 0x000fca00000000ff */
[----:B------:R0:W-:Y:S01]  /*50c0*/  STG.E desc[UR36][R8.64], R3 ;  /* 0x0000000308007986 */ /* 0x0001e2000c101924 */
[----:B------:R-:W-:Y:S05]  /*50d0*/  BRA `(.L_x_11388) ;  /* 0x0000000800a07947 */ /* 0x000fea0003800000 */
.L_x_11393:
[----:B------:R-:W0:Y:S02]  /*50e0*/  I2F.F64.S16 R4, R23 ;  /* 0x0000001700047312 */ /* 0x000e240000101c00 */
[----:B0-----:R0:W-:Y:S01]  /*50f0*/  STG.E.64 desc[UR36][R8.64], R4 ;  /* 0x0000000408007986 */ /* 0x0011e2000c101b24 */
[----:B------:R-:W-:Y:S05]  /*5100*/  BRA `(.L_x_11388) ;  /* 0x0000000800947947 */ /* 0x000fea0003800000 */
.L_x_11383:
        /* <DEDUP_REMOVED lines=12> */
.L_x_11398:
        /* <DEDUP_REMOVED lines=17> */
.L_x_11401:
[----:B------:R-:W-:-:S04]  /*52e0*/  SHF.R.U32.HI R3, RZ, 0x18, R23 ;  /* 0x00000018ff037819 */ /* 0x000fc80000011617 */
[----:B------:R-:W-:-:S04]  /*52f0*/  LOP3.LUT R0, R0, 0x80, R3, 0xf8, !PT ;  /* 0x0000008000007812 */ /* 0x000fc800078ef803 */
[----:B------:R-:W-:-:S07]  /*5300*/  PRMT R4, R0, 0x7610, R4 ;  /* 0x0000761000047816 */ /* 0x000fce0000000004 */
.L_x_11400:
[----:B------:R-:W-:Y:S05]  /*5310*/  BSYNC.RECONVERGENT B0 ;  /* 0x0000000000007941 */ /* 0x000fea0003800200 */
.L_x_11399:
[----:B------:R0:W-:Y:S01]  /*5320*/  STG.E.U8 desc[UR36][R8.64], R4 ;  /* 0x0000000408007986 */ /* 0x0001e2000c101124 */
[----:B------:R-:W-:Y:S05]  /*5330*/  BRA `(.L_x_11388) ;  /* 0x0000000800087947 */ /* 0x000fea0003800000 */
.L_x_11397:
        /* <DEDUP_REMOVED lines=17> */
.L_x_11404:
[----:B------:R-:W-:-:S04]  /*5450*/  SHF.R.U32.HI R3, RZ, 0x18, R23 ;  /* 0x00000018ff037819 */ /* 0x000fc80000011617 */
[----:B------:R-:W-:-:S04]  /*5460*/  LOP3.LUT R0, R0, 0x80, R3, 0xf8, !PT ;  /* 0x0000008000007812 */ /* 0x000fc800078ef803 */
[----:B------:R-:W-:-:S07]  /*5470*/  PRMT R4, R0, 0x7610, R4 ;  /* 0x0000761000047816 */ /* 0x000fce0000000004 */
.L_x_11403:
[----:B------:R-:W-:Y:S05]  /*5480*/  BSYNC.RECONVERGENT B0 ;  /* 0x0000000000007941 */ /* 0x000fea0003800200 */
.L_x_11402:
[----:B------:R0:W-:Y:S01]  /*5490*/  STG.E.U8 desc[UR36][R8.64], R4 ;  /* 0x0000000408007986 */ /* 0x0001e2000c101124 */
[----:B------:R-:W-:Y:S05]  /*54a0*/  BRA `(.L_x_11388) ;  /* 0x0000000400ac7947 */ /* 0x000fea0003800000 */
.L_x_11396:
        /* <DEDUP_REMOVED lines=22> */
.L_x_11406:
[----:B------:R-:W-:-:S04]  /*5610*/  PRMT R4, R23, 0x9910, RZ ;  /* 0x0000991017047816 */ /* 0x000fc800000000ff */
[----:B------:R-:W-:-:S05]  /*5620*/  SHF.R.S32.HI R5, RZ, 0x1f, R4 ;  /* 0x0000001fff057819 */ /* 0x000fca0000011404 */
[----:B------:R0:W-:Y:S01]  /*5630*/  STG.E.64 desc[UR36][R8.64], R4 ;  /* 0x0000000408007986 */ /* 0x0001e2000c101b24 */
[----:B------:R-:W-:Y:S05]  /*5640*/  BRA `(.L_x_11388) ;  /* 0x0000000400447947 */ /* 0x000fea0003800000 */
.L_x_11405:
[----:B------:R-:W-:-:S05]  /*5650*/  PRMT R3, R23, 0x9910, RZ ;  /* 0x0000991017037816 */ /* 0x000fca00000000ff */
[----:B------:R0:W-:Y:S01]  /*5660*/  STG.E desc[UR36][R8.64], R3 ;  /* 0x0000000308007986 */ /* 0x0001e2000c101924 */
[----:B------:R-:W-:Y:S05]  /*5670*/  BRA `(.L_x_11388) ;  /* 0x0000000400387947 */ /* 0x000fea0003800000 */
.L_x_11395:
        /* <DEDUP_REMOVED lines=11> */
.L_x_11408:
[----:B------:R-:W-:Y:S01]  /*5730*/  CS2R R6, SRZ ;  /* 0x0000000000067805 */ /* 0x000fe2000001ff00 */
[----:B------:R-:W0:Y:S04]  /*5740*/  I2F.F64.S16 R4, R23 ;  /* 0x0000001700047312 */ /* 0x000e280000101c00 */
[----:B0-----:R0:W-:Y:S01]  /*5750*/  STG.E.128 desc[UR36][R8.64], R4 ;  /* 0x0000000408007986 */ /* 0x0011e2000c101d24 */
[----:B------:R-:W-:Y:S05]  /*5760*/  BRA `(.L_x_11388) ;  /* 0x0000000000fc7947 */ /* 0x000fea0003800000 */
.L_x_11407:
[----:B------:R-:W-:-:S13]  /*5770*/  ISETP.NE.AND P0, PT, R0, 0xf, PT ;  /* 0x0000000f0000780c */ /* 0x000fda0003f05270 */
[----:B------:R-:W-:Y:S05]  /*5780*/  @!P0 BRA `(.L_x_11409) ;  /* 0x0000000000e88947 */ /* 0x000fea0003800000 */
[----:B------:R-:W-:-:S13]  /*5790*/  ISETP.NE.AND P0, PT, R0, 0x17, PT ;  /* 0x000000170000780c */ /* 0x000fda0003f05270 */
[----:B------:R-:W-:Y:S05]  /*57a0*/  @!P0 BRA `(.L_x_11410) ;  /* 0x0000000000908947 */ /* 0x000fea0003800000 */
[----:B------:R-:W-:-:S13]  /*57b0*/  ISETP.NE.AND P0, PT, R0, 0x18, PT ;  /* 0x000000180000780c */ /* 0x000fda0003f05270 */
[----:B------:R-:W-:Y:S05]  /*57c0*/  @!P0 BRA `(.L_x_11411) ;  /* 0x0000000000448947 */ /* 0x000fea0003800000 */
.L_x_11387:
        /* <DEDUP_REMOVED lines=16> */
.L_x_11412:
[----:B------:R-:W-:Y:S05]  /*58d0*/  BRA `(.L_x_11388) ;  /* 0x0000000000a07947 */ /* 0x000fea0003800000 */
.L_x_11411:
        /* <DEDUP_REMOVED lines=13> */
.L_x_11414:
[----:B------:R-:W-:Y:S05]  /*59b0*/  BSYNC.RECONVERGENT B0 ;  /* 0x0000000000007941 */ /* 0x000fea0003800200 */
.L_x_11413:
[----:B------:R-:W-:-:S05]  /*59c0*/  LOP3.LUT R3, R0, 0x80, R3, 0xf8, !PT ;  /* 0x0000008000037812 */ /* 0x000fca00078ef803 */
[----:B------:R0:W-:Y:S01]  /*59d0*/  STG.E.U8 desc[UR36][R8.64], R3 ;  /* 0x0000000308007986 */ /* 0x0001e2000c101124 */
[----:B------:R-:W-:Y:S05]  /*59e0*/  BRA `(.L_x_11388) ;  /* 0x00000000005c7947 */ /* 0x000fea0003800000 */
.L_x_11410:
        /* <DEDUP_REMOVED lines=12> */
.L_x_11416:
[----:B------:R-:W-:Y:S01]  /*5ab0*/  IMAD.MOV.U32 R0, RZ, RZ, 0x7f ;  /* 0x0000007fff007424 */ /* 0x000fe200078e00ff */
[----:B------:R-:W-:-:S04]  /*5ac0*/  ISETP.GT.U32.AND P0, PT, R3, 0x7f800000, PT ;  /* 0x7f8000000300780c */ /* 0x000fc80003f04070 */
[----:B------:R-:W-:-:S09]  /*5ad0*/  SEL R0, R0, 0x7c, P0 ;  /* 0x0000007c00007807 */ /* 0x000fd20000000000 */
.L_x_11417:
[----:B------:R-:W-:Y:S05]  /*5ae0*/  BSYNC.RECONVERGENT B0 ;  /* 0x0000000000007941 */ /* 0x000fea0003800200 */
.L_x_11415:
[----:B------:R-:W-:-:S04]  /*5af0*/  SHF.R.U32.HI R3, RZ, 0x18, R23 ;  /* 0x00000018ff037819 */ /* 0x000fc80000011617 */
[----:B------:R-:W-:-:S05]  /*5b00*/  LOP3.LUT R3, R0, 0x80, R3, 0xf8, !PT ;  /* 0x0000008000037812 */ /* 0x000fca00078ef803 */
[----:B------:R0:W-:Y:S01]  /*5b10*/  STG.E.U8 desc[UR36][R8.64], R3 ;  /* 0x0000000308007986 */ /* 0x0001e2000c101124 */
[----:B------:R-:W-:Y:S05]  /*5b20*/  BRA `(.L_x_11388) ;  /* 0x00000000000c7947 */ /* 0x000fea0003800000 */
.L_x_11409:
[----:B------:R-:W0:Y:S02]  /*5b30*/  I2F.S16 R0, R23 ;  /* 0x0000001700007306 */ /* 0x000e240000101400 */
[----:B0-----:R-:W-:-:S05]  /*5b40*/  F2FP.BF16.F32.PACK_AB R0, RZ, R0 ;  /* 0x00000000ff00723e */ /* 0x001fca00000010ff */
[----:B------:R0:W-:Y:S02]  /*5b50*/  STG.E.U16 desc[UR36][R8.64], R0 ;  /* 0x0000000008007986 */ /* 0x0001e4000c101524 */
.L_x_11388:
[----:B------:R-:W-:-:S07]  /*5b60*/  VIADD R17, R17, 0x80 ;  /* 0x0000008011117836 */ /* 0x000fce0000000000 */
.L_x_11345:
[----:B------:R-:W-:-:S13]  /*5b70*/  ISETP.GE.AND P0, PT, R17, R16, PT ;  /* 0x000000101100720c */ /* 0x000fda0003f06270 */
[----:B------:R-:W-:Y:S05]  /*5b80*/  @P0 BREAK.RELIABLE B6 ;  /* 0x0000000000060942 */ /* 0x000fea0003800100 */
[----:B------:R-:W-:Y:S05]  /*5b90*/  @P0 BRA `(.L_x_11382) ;  /* 0x0000000c00ac0947 */ /* 0x000fea0003800000 */
[----:B------:R-:W-:Y:S05]  /*5ba0*/  BSYNC.RELIABLE B6 ;  /* 0x0000000000067941 */ /* 0x000fea0003800100 */
.L_x_11344:
        /* <DEDUP_REMOVED lines=20> */
.L_x_11421:
[----:B------:R0:W-:Y:S01]  /*5cf0*/  STG.E.U8 desc[UR36][R8.64], R22 ;  /* 0x0000001608007986 */ /* 0x0001e2000c101124 */
[----:B------:R-:W-:Y:S05]  /*5d00*/  BRA `(.L_x_11423) ;  /* 0x0000000c004c7947 */ /* 0x000fea0003800000 */
.L_x_11420:
        /* <DEDUP_REMOVED lines=10> */
.L_x_11425:
[----:B------:R-:W-:-:S05]  /*5db0*/  PRMT R3, R22, 0x9910, RZ ;  /* 0x0000991016037816 */ /* 0x000fca00000000ff */
[----:B------:R0:W-:Y:S01]  /*5dc0*/  STG.E desc[UR36][R8.64], R3 ;  /* 0x0000000308007986 */ /* 0x0001e2000c101924 */
[----:B------:R-:W-:Y:S05]  /*5dd0*/  BRA `(.L_x_11423) ;  /* 0x0000000c00187947 */ /* 0x000fea0003800000 */
.L_x_11424:
[----:B------:R0:W-:Y:S01]  /*5de0*/  STG.E.U16 desc[UR36][R8.64], R22 ;  /* 0x0000001608007986 */ /* 0x0001e2000c101524 */
[----:B------:R-:W-:Y:S05]  /*5df0*/  BRA `(.L_x_11423) ;  /* 0x0000000c00107947 */ /* 0x000fea0003800000 */
.L_x_11419:
        /* <DEDUP_REMOVED lines=9> */
.L_x_11427:
[----:B------:R-:W0:Y:S02]  /*5e90*/  I2F.S16 R0, R22 ;  /* 0x0000001600007306 */ /* 0x000e240000101400 */
[----:B0-----:R-:W-:-:S05]  /*5ea0*/  F2FP.F16.F32.PACK_AB R0, RZ, R0 ;  /* 0x00000000ff00723e */ /* 0x001fca00000000ff */
[----:B------:R0:W-:Y:S01]  /*5eb0*/  STG.E.U16 desc[UR36][R8.64], R0 ;  /* 0x0000000008007986 */ /* 0x0001e2000c101524 */
[----:B------:R-:W-:Y:S05]  /*5ec0*/  BRA `(.L_x_11423) ;  /* 0x0000000800dc7947 */ /* 0x000fea0003800000 */
.L_x_11426:
        /* <DEDUP_REMOVED lines=10> */
.L_x_11429:
[----:B------:R-:W0:Y:S02]  /*5f70*/  I2F.S16 R22, R22 ;  /* 0x0000001600167306 */ /* 0x000e240000101400 */
[----:B0-----:R-:W-:-:S04]  /*5f80*/  F2FP.F16.F32.PACK_AB R3, RZ, R22 ;  /* 0x00000016ff03723e */ /* 0x001fc800000000ff */
[----:B------:R-:W-:-:S05]  /*5f90*/  PRMT R3, R3, 0x5410, RZ ;  /* 0x0000541003037816 */ /* 0x000fca00000000ff */
[----:B------:R0:W-:Y:S01]  /*5fa0*/  STG.E desc[UR36][R8.64], R3 ;  /* 0x0000000308007986 */ /* 0x0001e2000c101924 */
[----:B------:R-:W-:Y:S05]  /*5fb0*/  BRA `(.L_x_11423) ;  /* 0x0000000800a07947 */ /* 0x000fea0003800000 */
.L_x_11428:
[----:B------:R-:W0:Y:S02]  /*5fc0*/  I2F.F64.S16 R22, R22 ;  /* 0x0000001600167312 */ /* 0x000e240000101c00 */
[----:B0-----:R0:W-:Y:S01]  /*5fd0*/  STG.E.64 desc[UR36][R8.64], R22 ;  /* 0x0000001608007986 */ /* 0x0011e2000c101b24 */
[----:B------:R-:W-:Y:S05]  /*5fe0*/  BRA `(.L_x_11423) ;  /* 0x0000000800947947 */ /* 0x000fea0003800000 */
.L_x_11418:
        /* <DEDUP_REMOVED lines=12> */
.L_x_11433:
        /* <DEDUP_REMOVED lines=17> */
.L_x_11436:
[----:B------:R-:W-:-:S04]  /*61c0*/  SHF.R.U32.HI R3, RZ, 0x18, R5 ;  /* 0x00000018ff037819 */ /* 0x000fc80000011605 */
[----:B------:R-:W-:-:S04]  /*61d0*/  LOP3.LUT R0, R0, 0x80, R3, 0xf8, !PT ;  /* 0x0000008000007812 */ /* 0x000fc800078ef803 */
[----:B------:R-:W-:-:S07]  /*61e0*/  PRMT R4, R0, 0x7610, R4 ;  /* 0x0000761000047816 */ /* 0x000fce0000000004 */
.L_x_11435:
[----:B------:R-:W-:Y:S05]  /*61f0*/  BSYNC.RECONVERGENT B0 ;  /* 0x0000000000007941 */ /* 0x000fea0003800200 */
.L_x_11434:
[----:B------:R0:W-:Y:S01]  /*6200*/  STG.E.U8 desc[UR36][R8.64], R4 ;  /* 0x0000000408007986 */ /* 0x0001e2000c101124 */
[----:B------:R-:W-:Y:S05]  /*6210*/  BRA `(.L_x_11423) ;  /* 0x0000000800087947 */ /* 0x000fea0003800000 */
.L_x_11432:
        /* <DEDUP_REMOVED lines=17> */
.L_x_11439:
[----:B------:R-:W-:-:S04]  /*6330*/  SHF.R.U32.HI R3, RZ, 0x18, R5 ;  /* 0x00000018ff037819 */ /* 0x000fc80000011605 */
[----:B------:R-:W-:-:S04]  /*6340*/  LOP3.LUT R0, R0, 0x80, R3, 0xf8, !PT ;  /* 0x0000008000007812 */ /* 0x000fc800078ef803 */
[----:B------:R-:W-:-:S07]  /*6350*/  PRMT R4, R0, 0x7610, R4 ;  /* 0x0000761000047816 */ /* 0x000fce0000000004 */
.L_x_11438:
[----:B------:R-:W-:Y:S05]  /*6360*/  BSYNC.RECONVERGENT B0 ;  /* 0x0000000000007941 */ /* 0x000fea0003800200 */
.L_x_11437:
[----:B------:R0:W-:Y:S01]  /*6370*/  STG.E.U8 desc[UR36][R8.64], R4 ;  /* 0x0000000408007986 */ /* 0x0001e2000c101124 */
[----:B------:R-:W-:Y:S05]  /*6380*/  BRA `(.L_x_11423) ;  /* 0x0000000400ac7947 */ /* 0x000fea0003800000 */
.L_x_11431:
        /* <DEDUP_REMOVED lines=22> */
.L_x_11441:
[----:B------:R-:W-:-:S04]  /*64f0*/  PRMT R4, R22, 0x9910, RZ ;  /* 0x0000991016047816 */ /* 0x000fc800000000ff */
[----:B------:R-:W-:-:S05]  /*6500*/  SHF.R.S32.HI R5, RZ, 0x1f, R4 ;  /* 0x0000001fff057819 */ /* 0x000fca0000011404 */
[----:B------:R0:W-:Y:S01]  /*6510*/  STG.E.64 desc[UR36][R8.64], R4 ;  /* 0x0000000408007986 */ /* 0x0001e2000c101b24 */
[----:B------:R-:W-:Y:S05]  /*6520*/  BRA `(.L_x_11423) ;  /* 0x0000000400447947 */ /* 0x000fea0003800000 */
.L_x_11440:
[----:B------:R-:W-:-:S05]  /*6530*/  PRMT R3, R22, 0x9910, RZ ;  /* 0x0000991016037816 */ /* 0x000fca00000000ff */
[----:B------:R0:W-:Y:S01]  /*6540*/  STG.E desc[UR36][R8.64], R3 ;  /* 0x0000000308007986 */ /* 0x0001e2000c101924 */
[----:B------:R-:W-:Y:S05]  /*6550*/  BRA `(.L_x_11423) ;  /* 0x0000000400387947 */ /* 0x000fea0003800000 */
.L_x_11430:
        /* <DEDUP_REMOVED lines=11> */
.L_x_11443:
[----:B------:R-:W-:Y:S01]  /*6610*/  CS2R R6, SRZ ;  /* 0x0000000000067805 */ /* 0x000fe2000001ff00 */
[----:B------:R-:W0:Y:S04]  /*6620*/  I2F.F64.S16 R4, R22 ;  /* 0x0000001600047312 */ /* 0x000e280000101c00 */
[----:B0-----:R4:W-:Y:S01]  /*6630*/  STG.E.128 desc[UR36][R8.64], R4 ;  /* 0x0000000408007986 */ /* 0x0019e2000c101d24 */
[----:B------:R-:W-:Y:S05]  /*6640*/  BRA `(.L_x_11423) ;  /* 0x0000000000fc7947 */ /* 0x000fea0003800000 */
.L_x_11442:
[----:B------:R-:W-:-:S13]  /*6650*/  ISETP.NE.AND P0, PT, R0, 0xf, PT ;  /* 0x0000000f0000780c */ /* 0x000fda0003f05270 */
[----:B------:R-:W-:Y:S05]  /*6660*/  @!P0 BRA `(.L_x_11444) ;  /* 0x0000000000e88947 */ /* 0x000fea0003800000 */
[----:B------:R-:W-:-:S13]  /*6670*/  ISETP.NE.AND P0, PT, R0, 0x17, PT ;  /* 0x000000170000780c */ /* 0x000fda0003f05270 */
[----:B------:R-:W-:Y:S05]  /*6680*/  @!P0 BRA `(.L_x_11445) ;  /* 0x0000000000908947 */ /* 0x000fea0003800000 */
[----:B------:R-:W-:-:S13]  /*6690*/  ISETP.NE.AND P0, PT, R0, 0x18, PT ;  /* 0x000000180000780c */ /* 0x000fda0003f05270 */
[----:B------:R-:W-:Y:S05]  /*66a0*/  @!P0 BRA `(.L_x_11446) ;  /* 0x0000000000448947 */ /* 0x000fea0003800000 */
.L_x_11422:
        /* <DEDUP_REMOVED lines=16> */
.L_x_11447:
[----:B------:R-:W-:Y:S05]  /*67b0*/  BRA `(.L_x_11423) ;  /* 0x0000000000a07947 */ /* 0x000fea0003800000 */
.L_x_11446:
        /* <DEDUP_REMOVED lines=13> */
.L_x_11449:
[----:B------:R-:W-:Y:S05]  /*6890*/  BSYNC.RECONVERGENT B0 ;  /* 0x0000000000007941 */ /* 0x000fea0003800200 */
.L_x_11448:
[----:B------:R-:W-:-:S05]  /*68a0*/  LOP3.LUT R3, R0, 0x80, R3, 0xf8, !PT ;  /* 0x0000008000037812 */ /* 0x000fca00078ef803 */
[----:B------:R2:W-:Y:S01]  /*68b0*/  STG.E.U8 desc[UR36][R8.64], R3 ;  /* 0x0000000308007986 */ /* 0x0005e2000c101124 */
[----:B------:R-:W-:Y:S05]  /*68c0*/  BRA `(.L_x_11423) ;  /* 0x00000000005c7947 */ /* 0x000fea0003800000 */
.L_x_11445:
        /* <DEDUP_REMOVED lines=12> */
.L_x_11451:
[----:B------:R-:W-:Y:S01]  /*6990*/  IMAD.MOV.U32 R0, RZ, RZ, 0x7f ;  /* 0x0000007fff007424 */ /* 0x000fe200078e00ff */
[----:B------:R-:W-:-:S04]  /*69a0*/  ISETP.GT.U32.AND P0, PT, R3, 0x7f800000, PT ;  /* 0x7f8000000300780c */ /* 0x000fc80003f04070 */
[----:B------:R-:W-:-:S09]  /*69b0*/  SEL R0, R0, 0x7c, P0 ;  /* 0x0000007c00007807 */ /* 0x000fd20000000000 */
.L_x_11452:
[----:B------:R-:W-:Y:S05]  /*69c0*/  BSYNC.RECONVERGENT B0 ;  /* 0x0000000000007941 */ /* 0x000fea0003800200 */
.L_x_11450:
[----:B------:R-:W-:-:S04]  /*69d0*/  SHF.R.U32.HI R3, RZ, 0x18, R5 ;  /* 0x00000018ff037819 */ /* 0x000fc80000011605 */
[----:B------:R-:W-:-:S05]  /*69e0*/  LOP3.LUT R3, R0, 0x80, R3, 0xf8, !PT ;  /* 0x0000008000037812 */ /* 0x000fca00078ef803 */
[----:B------:R1:W-:Y:S01]  /*69f0*/  STG.E.U8 desc[UR36][R8.64], R3 ;  /* 0x0000000308007986 */ /* 0x0003e2000c101124 */
[----:B------:R-:W-:Y:S05]  /*6a00*/  BRA `(.L_x_11423) ;  /* 0x00000000000c7947 */ /* 0x000fea0003800000 */
.L_x_11444:
[----:B------:R-:W0:Y:S02]  /*6a10*/  I2F.S16 R0, R22 ;  /* 0x0000001600007306 */ /* 0x000e240000101400 */
[----:B0-----:R-:W-:-:S05]  /*6a20*/  F2FP.BF16.F32.PACK_AB R0, RZ, R0 ;  /* 0x00000000ff00723e */ /* 0x001fca00000010ff */
[----:B------:R0:W-:Y:S02]  /*6a30*/  STG.E.U16 desc[UR36][R8.64], R0 ;  /* 0x0000000008007986 */ /* 0x0001e4000c101524 */
.L_x_11423:
[----:B------:R-:W-:-:S07]  /*6a40*/  VIADD R17, R17, 0x80 ;  /* 0x0000008011117836 */ /* 0x000fce0000000000 */
.L_x_11382:
[----:B------:R-:W-:Y:S05]  /*6a50*/  BSYNC.RECONVERGENT B7 ;  /* 0x0000000000077941 */ /* 0x000fea0003800200 */
.L_x_11343:
        /* <DEDUP_REMOVED lines=21> */
.L_x_11456:
[----:B------:R-:W-:Y:S01]  /*6bb0*/  STG.E.U8 desc[UR36][R2.64], R18 ;  /* 0x0000001202007986 */ /* 0x000fe2000c101124 */
[----:B------:R-:W-:Y:S05]  /*6bc0*/  EXIT ;  /* 0x000000000000794d */ /* 0x000fea0003800000 */
.L_x_11455:
        /* <DEDUP_REMOVED lines=10> */
.L_x_11459:
[----:B------:R-:W-:-:S05]  /*6c70*/  PRMT R5, R18, 0x9910, RZ ;  /* 0x0000991012057816 */ /* 0x000fca00000000ff */
[----:B------:R-:W-:Y:S01]  /*6c80*/  STG.E desc[UR36][R2.64], R5 ;  /* 0x0000000502007986 */ /* 0x000fe2000c101924 */
[----:B------:R-:W-:Y:S05]  /*6c90*/  EXIT ;  /* 0x000000000000794d */ /* 0x000fea0003800000 */
.L_x_11458:
[----:B------:R-:W-:Y:S01]  /*6ca0*/  STG.E.U16 desc[UR36][R2.64], R18 ;  /* 0x0000001202007986 */ /* 0x000fe2000c101524 */
[----:B------:R-:W-:Y:S05]  /*6cb0*/  EXIT ;  /* 0x000000000000794d */ /* 0x000fea0003800000 */
.L_x_11454:
        /* <DEDUP_REMOVED lines=9> */
.L_x_11461:
[----:B------:R-:W0:Y:S02]  /*6d50*/  I2F.S16 R0, R18 ;  /* 0x0000001200007306 */ /* 0x000e240000101400 */
[----:B0-----:R-:W-:-:S05]  /*6d60*/  F2FP.F16.F32.PACK_AB R0, RZ, R0 ;  /* 0x00000000ff00723e */ /* 0x001fca00000000ff */
[----:B------:R-:W-:Y:S01]  /*6d70*/  STG.E.U16 desc[UR36][R2.64], R0 ;  /* 0x0000000002007986 */ /* 0x000fe2000c101524 */
[----:B------:R-:W-:Y:S05]  /*6d80*/  EXIT ;  /* 0x000000000000794d */ /* 0x000fea0003800000 */
.L_x_11460:
        /* <DEDUP_REMOVED lines=10> */
.L_x_11463:
[----:B------:R-:W0:Y:S02]  /*6e30*/  I2F.S16 R18, R18 ;  /* 0x0000001200127306 */ /* 0x000e240000101400 */
[----:B0-----:R-:W-:-:S04]  /*6e40*/  F2FP.F16.F32.PACK_AB R5, RZ, R18 ;  /* 0x00000012ff05723e */ /* 0x001fc800000000ff */
[----:B------:R-:W-:-:S05]  /*6e50*/  PRMT R5, R5, 0x5410, RZ ;  /* 0x0000541005057816 */ /* 0x000fca00000000ff */
[----:B------:R-:W-:Y:S01]  /*6e60*/  STG.E desc[UR36][R2.64], R5 ;  /* 0x0000000502007986 */ /* 0x000fe2000c101924 */
[----:B------:R-:W-:Y:S05]  /*6e70*/  EXIT ;  /* 0x000000000000794d */ /* 0x000fea0003800000 */
.L_x_11462:
[----:B------:R-:W0:Y:S02]  /*6e80*/  I2F.F64.S16 R18, R18 ;  /* 0x0000001200127312 */ /* 0x000e240000101c00 */
[----:B0-----:R-:W-:Y:S01]  /*6e90*/  STG.E.64 desc[UR36][R2.64], R18 ;  /* 0x0000001202007986 */ /* 0x001fe2000c101b24 */
[----:B------:R-:W-:Y:S05]  /*6ea0*/  EXIT ;  /* 0x000000000000794d */ /* 0x000fea0003800000 */
.L_x_11453:
        /* <DEDUP_REMOVED lines=12> */
.L_x_11467:
        /* <DEDUP_REMOVED lines=18> */
.L_x_11470:
[----:B------:R-:W-:-:S04]  /*7090*/  SHF.R.U32.HI R5, RZ, 0x18, R5 ;  /* 0x00000018ff057819 */ /* 0x000fc80000011605 */
[----:B------:R-:W-:-:S07]  /*70a0*/  LOP3.LUT R0, R0, 0x80, R5, 0xf8, !PT ;  /* 0x0000008000007812 */ /* 0x000fce00078ef805 */
.L_x_11469:
[----:B------:R-:W-:Y:S05]  /*70b0*/  BSYNC.RECONVERGENT B0 ;  /* 0x0000000000007941 */ /* 0x000fea0003800200 */
.L_x_11468:
[----:B------:R-:W-:Y:S01]  /*70c0*/  STG.E.U8 desc[UR36][R2.64], R0 ;  /* 0x0000000002007986 */ /* 0x000fe2000c101124 */
[----:B------:R-:W-:Y:S05]  /*70d0*/  EXIT ;  /* 0x000000000000794d */ /* 0x000fea0003800000 */
.L_x_11466:
        /* <DEDUP_REMOVED lines=18> */
.L_x_11473:
[----:B------:R-:W-:-:S04]  /*7200*/  SHF.R.U32.HI R5, RZ, 0x18, R5 ;  /* 0x00000018ff057819 */ /* 0x000fc80000011605 */
[----:B------:R-:W-:-:S07]  /*7210*/  LOP3.LUT R0, R0, 0x80, R5, 0xf8, !PT ;  /* 0x0000008000007812 */ /* 0x000fce00078ef805 */
.L_x_11472:
[----:B------:R-:W-:Y:S05]  /*7220*/  BSYNC.RECONVERGENT B0 ;  /* 0x0000000000007941 */ /* 0x000fea0003800200 */
.L_x_11471:
[----:B------:R-:W-:Y:S01]  /*7230*/  STG.E.U8 desc[UR36][R2.64], R0 ;  /* 0x0000000002007986 */ /* 0x000fe2000c101124 */
[----:B------:R-:W-:Y:S05]  /*7240*/  EXIT ;  /* 0x000000000000794d */ /* 0x000fea0003800000 */
.L_x_11465:
        /* <DEDUP_REMOVED lines=22> */
.L_x_11475:
[----:B------:R-:W-:-:S04]  /*73b0*/  PRMT R4, R18, 0x9910, RZ ;  /* 0x0000991012047816 */ /* 0x000fc800000000ff */
[----:B------:R-:W-:-:S05]  /*73c0*/  SHF.R.S32.HI R5, RZ, 0x1f, R4 ;  /* 0x0000001fff057819 */ /* 0x000fca0000011404 */
[----:B------:R-:W-:Y:S01]  /*73d0*/  STG.E.64 desc[UR36][R2.64], R4 ;  /* 0x0000000402007986 */ /* 0x000fe2000c101b24 */
[----:B------:R-:W-:Y:S05]  /*73e0*/  EXIT ;  /* 0x000000000000794d */ /* 0x000fea0003800000 */
.L_x_11474:
[----:B------:R-:W-:-:S05]  /*73f0*/  PRMT R5, R18, 0x9910, RZ ;  /* 0x0000991012057816 */ /* 0x000fca00000000ff */
[----:B------:R-:W-:Y:S01]  /*7400*/  STG.E desc[UR36][R2.64], R5 ;  /* 0x0000000502007986 */ /* 0x000fe2000c101924 */
[----:B------:R-:W-:Y:S05]  /*7410*/  EXIT ;  /* 0x000000000000794d */ /* 0x000fea0003800000 */
.L_x_11464:
        /* <DEDUP_REMOVED lines=11> */
.L_x_11477:
[----:B------:R-:W-:Y:S01]  /*74d0*/  CS2R R6, SRZ ;  /* 0x0000000000067805 */ /* 0x000fe2000001ff00 */
[----:B------:R-:W0:Y:S04]  /*74e0*/  I2F.F64.S16 R4, R18 ;  /* 0x0000001200047312 */ /* 0x000e280000101c00 */
[----:B0-----:R-:W-:Y:S01]  /*74f0*/  STG.E.128 desc[UR36][R2.64], R4 ;  /* 0x0000000402007986 */ /* 0x001fe2000c101d24 */
[----:B------:R-:W-:Y:S05]  /*7500*/  EXIT ;  /* 0x000000000000794d */ /* 0x000fea0003800000 */
.L_x_11476:
[----:B------:R-:W-:-:S13]  /*7510*/  ISETP.NE.AND P0, PT, R0, 0xf, PT ;  /* 0x0000000f0000780c */ /* 0x000fda0003f05270 */
[----:B------:R-:W-:Y:S05]  /*7520*/  @!P0 BRA `(.L_x_11478) ;  /* 0x0000000000e88947 */ /* 0x000fea0003800000 */
[----:B------:R-:W-:-:S13]  /*7530*/  ISETP.NE.AND P0, PT, R0, 0x17, PT ;  /* 0x000000170000780c */ /* 0x000fda0003f05270 */
[----:B------:R-:W-:Y:S05]  /*7540*/  @!P0 BRA `(.L_x_11479) ;  /* 0x0000000000908947 */ /* 0x000fea0003800000 */
[----:B------:R-:W-:-:S13]  /*7550*/  ISETP.NE.AND P0, PT, R0, 0x18, PT ;  /* 0x000000180000780c */ /* 0x000fda0003f05270 */
[----:B------:R-:W-:Y:S05]  /*7560*/  @!P0 BRA `(.L_x_11480) ;  /* 0x0000000000448947 */ /* 0x000fea0003800000 */
.L_x_11457:
        /* <DEDUP_REMOVED lines=16> */
.L_x_11481:
[----:B------:R-:W-:Y:S05]  /*7670*/  EXIT ;  /* 0x000000000000794d */ /* 0x000fea0003800000 */
.L_x_11480:
        /* <DEDUP_REMOVED lines=13> */
.L_x_11483:
[----:B------:R-:W-:Y:S05]  /*7750*/  BSYNC.RECONVERGENT B0 ;  /* 0x0000000000007941 */ /* 0x000fea0003800200 */
.L_x_11482:
[----:B------:R-:W-:-:S05]  /*7760*/  LOP3.LUT R5, R0, 0x80, R5, 0xf8, !PT ;  /* 0x0000008000057812 */ /* 0x000fca00078ef805 */
[----:B------:R-:W-:Y:S01]  /*7770*/  STG.E.U8 desc[UR36][R2.64], R5 ;  /* 0x0000000502007986 */ /* 0x000fe2000c101124 */
[----:B------:R-:W-:Y:S05]  /*7780*/  EXIT ;  /* 0x000000000000794d */ /* 0x000fea0003800000 */
.L_x_11479:
        /* <DEDUP_REMOVED lines=12> */
.L_x_11485:
[----:B------:R-:W-:Y:S01]  /*7850*/  IMAD.MOV.U32 R0, RZ, RZ, 0x7f ;  /* 0x0000007fff007424 */ /* 0x000fe200078e00ff */
[----:B------:R-:W-:-:S04]  /*7860*/  ISETP.GT.U32.AND P0, PT, R4, 0x7f800000, PT ;  /* 0x7f8000000400780c */ /* 0x000fc80003f04070 */
[----:B------:R-:W-:-:S09]  /*7870*/  SEL R0, R0, 0x7c, P0 ;  /* 0x0000007c00007807 */ /* 0x000fd20000000000 */
.L_x_11486:
[----:B------:R-:W-:Y:S05]  /*7880*/  BSYNC.RECONVERGENT B0 ;  /* 0x0000000000007941 */ /* 0x000fea0003800200 */
.L_x_11484:
[----:B------:R-:W-:-:S04]  /*7890*/  SHF.R.U32.HI R5, RZ, 0x18, R5 ;  /* 0x00000018ff057819 */ /* 0x000fc80000011605 */
[----:B------:R-:W-:-:S05]  /*78a0*/  LOP3.LUT R5, R0, 0x80, R5, 0xf8, !PT ;  /* 0x0000008000057812 */ /* 0x000fca00078ef805 */
[----:B------:R-:W-:Y:S01]  /*78b0*/  STG.E.U8 desc[UR36][R2.64], R5 ;  /* 0x0000000502007986 */ /* 0x000fe2000c101124 */
[----:B------:R-:W-:Y:S05]  /*78c0*/  EXIT ;  /* 0x000000000000794d */ /* 0x000fea0003800000 */
.L_x_11478:
[----:B------:R-:W0:Y:S02]  /*78d0*/  I2F.S16 R0, R18 ;  /* 0x0000001200007306 */ /* 0x000e240000101400 */
[----:B0-----:R-:W-:-:S05]  /*78e0*/  F2FP.BF16.F32.PACK_AB R0, RZ, R0 ;  /* 0x00000000ff00723e */ /* 0x001fca00000010ff */
[----:B------:R-:W-:Y:S01]  /*78f0*/  STG.E.U16 desc[UR36][R2.64], R0 ;  /* 0x0000000002007986 */ /* 0x000fe2000c101524 */
[----:B------:R-:W-:Y:S05]  /*7900*/  EXIT ;  /* 0x000000000000794d */ /* 0x000fea0003800000 */
.L_x_11487:
        /* <DEDUP_REMOVED lines=15> */
.L_x_31123:


//--------------------- .text._ZN2at6native18elementwise_kernelILi128ELi4EZNS0_22gpu_kernel_impl_nocastINS0_13BUnaryFunctorIsssZZZNS0_21heaviside_kernel_cudaERNS_18TensorIteratorBaseEENKUlvE_clEvENKUlvE3_clEvEUlssE_EEEEvS5_RKT_EUliE_EEviT1_ --------------------------
	.section	.text._ZN2at6native18elementwise_kernelILi128ELi4EZNS0_22gpu_kernel_impl_nocastINS0_13BUnaryFunctorIsssZZZNS0_21heaviside_kernel_cudaERNS_18TensorIteratorBaseEENKUlvE_clEvENKUlvE3_clEvEUlssE_EEEEvS5_RKT_EUliE_EEviT1_,"ax",@progbits
	.align	128
        .global         _ZN2at6native18elementwise_kernelILi128ELi4EZNS0_22gpu_kernel_impl_nocastINS0_13BUnaryFunctorIsssZZZNS0_21heaviside_kernel_cudaERNS_18TensorIteratorBaseEENKUlvE_clEvENKUlvE3_clEvEUlssE_EEEEvS5_RKT_EUliE_EEviT1_
        .type           _ZN2at6native18elementwise_kernelILi128ELi4EZNS0_22gpu_kernel_impl_nocastINS0_13BUnaryFunctorIsssZZZNS0_21heaviside_kernel_cudaERNS_18TensorIteratorBaseEENKUlvE_clEvENKUlvE3_clEvEUlssE_EEEEvS5_RKT_EUliE_EEviT1_,@function
        .size           _ZN2at6native18elementwise_kernelILi128ELi4EZNS0_22gpu_kernel_impl_nocastINS0_13BUnaryFunctorIsssZZZNS0_21heaviside_kernel_cudaERNS_18TensorIteratorBaseEENKUlvE_clEvENKUlvE3_clEvEUlssE_EEEEvS5_RKT_EUliE_EEviT1_,(.L_x_31124 - _ZN2at6native18elementwise_kernelILi128ELi4EZNS0_22gpu_kernel_impl_nocastINS0_13BUnaryFunctorIsssZZZNS0_21heaviside_kernel_cudaERNS_18TensorIteratorBaseEENKUlvE_clEvENKUlvE3_clEvEUlssE_EEEEvS5_RKT_EUliE_EEviT1_)
        .other          _ZN2at6native18elementwise_kernelILi128ELi4EZNS0_22gpu_kernel_impl_nocastINS0_13BUnaryFunctorIsssZZZNS0_21heaviside_kernel_cudaERNS_18TensorIteratorBaseEENKUlvE_clEvENKUlvE3_clEvEUlssE_EEEEvS5_RKT_EUliE_EEviT1_,@"STO_CUDA_ENTRY STV_DEFAULT"
_ZN2at6native18elementwise_kernelILi128ELi4EZNS0_22gpu_kernel_impl_nocastINS0_13BUnaryFunctorIsssZZZNS0_21heaviside_kernel_cudaERNS_18TensorIteratorBaseEENKUlvE_clEvENKUlvE3_clEvEUlssE_EEEEvS5_RKT_EUliE_EEviT1_:
.text._ZN2at6native18elementwise_kernelILi128ELi4EZNS0_22gpu_kernel_impl_nocastINS0_13BUnaryFunctorIsssZZZNS0_21heaviside_kernel_cudaERNS_18TensorIteratorBaseEENKUlvE_clEvENKUlvE3_clEvEUlssE_EEEEvS5_RKT_EUliE_EEviT1_:
[----:B------:R-:W-:Y:S08]  /*0000*/  LDC R1, c[0x0][0x37c] ;  /* 0x0000df00ff017b82 */ /* 0x000ff00000000800 */
[----:B------:R-:W0:Y:S01]  /*0010*/  LDC R4, c[0x0][0x388] ;  /* 0x0000e200ff047b82 */ /* 0x000e220000000800 */
[----:B------:R-:W1:Y:S01]  /*0020*/  S2R R3, SR_TID.X ;  /* 0x0000000000037919 */ /* 0x000e620000002100 */
[----:B------:R-:W2:Y:S06]  /*0030*/  LDCU.64 UR6, c[0x0][0x358] ;  /* 0x00006b00ff0677ac */ /* 0x000eac0008000a00 */
[----:B------:R-:W3:Y:S08]  /*0040*/  S2UR UR4, SR_CTAID.X ;  /* 0x00000000000479c3 */ /* 0x000ef00000002500 */
[----:B------:R-:W4:Y:S01]  /*0050*/  LDC.U16 R0, c[0x0][0x592] ;  /* 0x00016480ff007b82 */ /* 0x000f220000000400 */
        /* <DEDUP_REMOVED lines=12> */
[----:B------:R-:W-:Y:S02]  /*0120*/  IADD3 R3, PT, PT, R3, 0x80, RZ ;  /* 0x0000008003037810 */ /* 0x000fe40007ffe0ff */
[----:B--2---:R-:W-:-:S02]  /*0130*/  PRMT R2, R4, 0x9910, RZ ;  /* 0x0000991004027816 */ /* 0x004fc400000000ff */
[----:B------:R-:W-:Y:S02]  /*0140*/  ISETP.NE.AND P1, PT, R4, RZ, PT ;  /* 0x000000ff0400720c */ /* 0x000fe40003f25270 */
[----:B------:R-:W-:-:S04]  /*0150*/  ISETP.GT.AND P0, PT, R2, RZ, PT ;  /* 0x000000ff0200720c */ /* 0x000fc80003f04270 */
[----:B------:R-:W-:Y:S02]  /*0160*/  SEL R9, RZ, 0x1, !P0 ;  /* 0x00000001ff097807 */ /* 0x000fe40004000000 */
[----:B------:R-:W-:Y:S02]  /*0170*/  ISETP.GE.AND P0, PT, R3, UR4, PT ;  /* 0x0000000403007c0c */ /* 0x000fe4000bf06270 */
[----:B----4-:R-:W-:-:S05]  /*0180*/  SEL R9, R0, R9, !P1 ;  /* 0x0000000900097207 */ /* 0x010fca0004800000 */
[----:B0-----:R0:W-:Y:S06]  /*0190*/  STG.E.U16 desc[UR6][R6.64], R9 ;  /* 0x0000000906007986 */ /* 0x0011ec000c101506 */
[----:B------:R-:W-:Y:S05]  /*01a0*/  @P0 BREAK.RELIABLE B1 ;  /* 0x0000000000010942 */ /* 0x000fea0003800100 */
[----:B------:R-:W-:Y:S05]  /*01b0*/  @P0 BRA `(.L_x_11492) ;  /* 0x0000000000600947 */ /* 0x000fea0003800000 */
[----:B------:R-:W1:Y:S02]  /*01c0*/  LDC.64 R4, c[0x0][0x588] ;  /* 0x00016200ff047b82 */ /* 0x000e640000000a00 */
[----:B-1----:R-:W2:Y:S06]  /*01d0*/  LDG.E.U16 R4, desc[UR6][R4.64] ;  /* 0x0000000604047981 */ /* 0x002eac000c1e1500 */
[----:B0-----:R-:W0:Y:S01]  /*01e0*/  LDC.64 R6, c[0x0][0x580] ;  /* 0x00016000ff067b82 */ /* 0x001e220000000a00 */
[----:B------:R-:W-:Y:S02]  /*01f0*/  IADD3 R3, PT, PT, R3, 0x80, RZ ;  /* 0x0000008003037810 */ /* 0x000fe40007ffe0ff */
[----:B--2---:R-:W-:-:S02]  /*0200*/  PRMT R2, R4, 0x9910, RZ ;  /* 0x0000991004027816 */ /* 0x004fc400000000ff */
[----:B------:R-:W-:Y:S02]  /*0210*/  ISETP.NE.AND P1, PT, R4, RZ, PT ;  /* 0x000000ff0400720c */ /* 0x000fe40003f25270 */
[----:B------:R-:W-:-:S04]  /*0220*/  ISETP.GT.AND P0, PT, R2, RZ, PT ;  /* 0x000000ff0200720c */ /* 0x000fc80003f04270 */
[----:B------:R-:W-:-:S04]  /*0230*/  SEL R9, RZ, 0x1, !P0 ;  /* 0x00000001ff097807 */ /* 0x000fc80004000000 */
[----:B------:R-:W-:-:S05]  /*0240*/  SEL R9, R0, R9, !P1 ;  /* 0x0000000900097207 */ /* 0x000fca0004800000 */
[----:B0-----:R0:W-:Y:S02]  /*0250*/  STG.E.U16 desc[UR6][R6.64], R9 ;  /* 0x0000000906007986 */ /* 0x0011e4000c101506 */
.L_x_11491:
[----:B------:R-:W-:-:S13]  /*0260*/  ISETP.GE.AND P0, PT, R3, UR4, PT ;  /* 0x0000000403007c0c */ /* 0x000fda000bf06270 */
[----:B------:R-:W-:Y:S05]  /*0270*/  @P0 BREAK.RELIABLE B1 ;  /* 0x0000000000010942 */ /* 0x000fea0003800100 */
[----:B------:R-:W-:Y:S05]  /*0280*/  @P0 BRA `(.L_x_11492) ;  /* 0x00000000002c0947 */ /* 0x000fea0003800000 */
[----:B------:R-:W-:Y:S05]  /*0290*/  BSYNC.RELIABLE B1 ;  /* 0x0000000000017941 */ /* 0x000fea0003800100 */
.L_x_11490:
        /* <DEDUP_REMOVED lines=8> */
[----:B----4-:R-:W-:-:S05]  /*0320*/  SEL R9, R0, R9, !P1 ;  /* 0x0000000900097207 */ /* 0x010fca0004800000 */
[----:B0-----:R1:W-:Y:S02]  /*0330*/  STG.E.U16 desc[UR6][R6.64], R9 ;  /* 0x0000000906007986 */ /* 0x0013e4000c101506 */
.L_x_11492:
[----:B------:R-:W-:Y:S05]  /*0340*/  BSYNC.RECONVERGENT B0 ;  /* 0x0000000000007941 */ /* 0x000fea0003800200 */
.L_x_11489:
[----:B------:R-:W-:Y:S05]  /*0350*/  WARPSYNC.ALL ;  /* 0x0000000000007948 */ /* 0x000fea0003800000 */
[----:B------:R-:W-:-:S13]  /*0360*/  ISETP.GE.AND P0, PT, R3, UR4, PT ;  /* 0x0000000403007c0c */ /* 0x000fda000bf06270 */
[----:B------:R-:W-:Y:S05]  /*0370*/  @P0 EXIT ;  /* 0x000000000000094d */ /* 0x000fea0003800000 */
[----:B------:R-:W2:Y:S02]  /*0380*/  LDC.64 R2, c[0x0][0x588] ;  /* 0x00016200ff027b82 */ /* 0x000ea40000000a00 */
[----:B--2---:R-:W0:Y:S06]  /*0390*/  LDG.E.U16 R2, desc[UR6][R2.64] ;  /* 0x0000000602027981 */ /* 0x004e2c000c1e1500 */
[----:B------:R-:W2:Y:S01]  /*03a0*/  LDC.64 R4, c[0x0][0x580] ;  /* 0x00016000ff047b82 */ /* 0x000ea20000000a00 */
[C---:B01----:R-:W-:Y:S02]  /*03b0*/  PRMT R6, R2.reuse, 0x9910, RZ ;  /* 0x0000991002067816 */ /* 0x043fe400000000ff */
[----:B------:R-:W-:-:S02]  /*03c0*/  ISETP.NE.AND P1, PT, R2, RZ, PT ;  /* 0x000000ff0200720c */ /* 0x000fc40003f25270 */
[----:B------:R-:W-:-:S04]  /*03d0*/  ISETP.GT.AND P0, PT, R6, RZ, PT ;  /* 0x000000ff0600720c */ /* 0x000fc80003f04270 */
[----:B------:R-:W-:-:S04]  /*03e0*/  SEL R7, RZ, 0x1, !P0 ;  /* 0x00000001ff077807 */ /* 0x000fc80004000000 */
[----:B----4-:R-:W-:-:S05]  /*03f0*/  SEL R7, R0, R7, !P1 ;  /* 0x0000000700077207 */ /* 0x010fca0004800000 */
[----:B--2---:R-:W-:Y:S01]  /*0400*/  STG.E.U16 desc[UR6][R4.64], R7 ;  /* 0x0000000704007986 */ /* 0x004fe2000c101506 */
[----:B------:R-:W-:Y:S05]  /*0410*/  EXIT ;  /* 0x000000000000794d */ /* 0x000fea0003800000 */
.L_x_11488:
        /* <DEDUP_REMOVED lines=306> */
.L_x_11496:
[----:B------:R-:W0:Y:S02]  /*1740*/  LDCU.128 UR8, c[0x0][0x580] ;  /* 0x0000b000ff0877ac */ /* 0x000e240008000c00 */
[----:B0-----:R-:W-:-:S04]  /*1750*/  IADD3 R6, P0, PT, R6, UR10, RZ ;  /* 0x0000000a06067c10 */ /* 0x001fc8000ff1e0ff */
[----:B------:R-:W-:-:S05]  /*1760*/  IADD3.X R7, PT, PT, RZ, UR11, RZ, P0, !PT ;  /* 0x0000000bff077c10 */ /* 0x000fca00087fe4ff */
[----:B------:R-:W2:Y:S01]  /*1770*/  LDG.E.U16 R6, desc[UR6][R6.64] ;  /* 0x0000000606067981 */ /* 0x000ea2000c1e1500 */
[----:B------:R-:W-:Y:S01]  /*1780*/  VIADD R3, R3, 0x80 ;  /* 0x0000008003037836 */ /* 0x000fe20000000000 */
[C---:B--2---:R-:W-:Y:S02]  /*1790*/  PRMT R8, R6.reuse, 0x9910, RZ ;  /* 0x0000991006087816 */ /* 0x044fe400000000ff */
[----:B------:R-:W-:Y:S02]  /*17a0*/  ISETP.NE.AND P1, PT, R6, RZ, PT ;  /* 0x000000ff0600720c */ /* 0x000fe40003f25270 */
[----:B------:R-:W-:Y:S02]  /*17b0*/  ISETP.GT.AND P0, PT, R8, RZ, PT ;  /* 0x000000ff0800720c */ /* 0x000fe40003f04270 */
[----:B------:R-:W-:Y:S02]  /*17c0*/  IADD3 R8, P2, PT, R5, UR8, RZ ;  /* 0x0000000805087c10 */ /* 0x000fe4000ff5e0ff */
[----:B------:R-:W-:-:S02]  /*17d0*/  SEL R5, RZ, 0x1, !P0 ;  /* 0x00000001ff057807 */ /* 0x000fc40004000000 */
[----:B------:R-:W-:Y:S02]  /*17e0*/  IADD3.X R9, PT, PT, RZ, UR9, RZ, P2, !PT ;  /* 0x00000009ff097c10 */ /* 0x000fe400097fe4ff */
[----:B----4-:R-:W-:Y:S02]  /*17f0*/  SEL R5, R0, R5, !P1 ;  /* 0x0000000500057207 */ /* 0x010fe40004800000 */
[----:B------:R-:W-:-:S03]  /*1800*/  ISETP.GE.AND P0, PT, R3, UR4, PT ;  /* 0x0000000403007c0c */ /* 0x000fc6000bf06270 */
[----:B------:R0:W-:Y:S10]  /*1810*/  STG.E.U16 desc[UR6][R8.64], R5 ;  /* 0x0000000508007986 */ /* 0x0001f4000c101506 */
[----:B------:R-:W-:Y:S05]  /*1820*/  @P0 BREAK.RELIABLE B1 ;  /* 0x0000000000010942 */ /* 0x000fea0003800100 */
        /* <DEDUP_REMOVED lines=299> */
.L_x_11498:
        /* <DEDUP_REMOVED lines=11> */
[----:B------:R-:W-:-:S05]  /*2b90*/  SEL R5, R0, R5, !P1 ;  /* 0x0000000500057207 */ /* 0x000fca0004800000 */
[----:B------:R0:W-:Y:S02]  /*2ba0*/  STG.E.U16 desc[UR6][R8.64], R5 ;  /* 0x0000000508007986 */ /* 0x0001e4000c101506 */
.L_x_11495:
[----:B------:R-:W-:-:S13]  /*2bb0*/  ISETP.GE.AND P0, PT, R3, UR4, PT ;  /* 0x0000000403007c0c */ /* 0x000fda000bf06270 */
[----:B------:R-:W-:Y:S05]  /*2bc0*/  @P0 BREAK.RELIABLE B1 ;  /* 0x0000000000010942 */ /* 0x000fea0003800100 */
[----:B------:R-:W-:Y:S05]  /*2bd0*/  @P0 BRA `(.L_x_11497) ;  /* 0x0000001000e00947 */ /* 0x000fea0003800000 */
[----:B------:R-:W-:Y:S05]  /*2be0*/  BSYNC.RELIABLE B1 ;  /* 0x0000000000017941 */ /* 0x000fea0003800100 */
.L_x_11494:
        /* <DEDUP_REMOVED lines=298> */
.L_x_11499:
        /* <DEDUP_REMOVED lines=11> */
[----:B----4-:R-:W-:-:S05]  /*3f40*/  SEL R5, R0, R5, !P1 ;  /* 0x0000000500057207 */ /* 0x010fca0004800000 */
[----:B------:R1:W-:Y:S02]  /*3f50*/  STG.E.U16 desc[UR6][R8.64], R5 ;  /* 0x0000000508007986 */ /* 0x0003e4000c101506 */
.L_x_11497:
[----:B------:R-:W-:Y:S05]  /*3f60*/  BSYNC.RECONVERGENT B0 ;  /* 0x0000000000007941 */ /* 0x000fea0003800200 */
.L_x_11493:
        /* <DEDUP_REMOVED lines=301> */
.L_x_11500:
[----:B------:R-:W0:Y:S02]  /*5240*/  LDCU.128 UR8, c[0x0][0x580] ;  /* 0x0000b000ff0877ac */ /* 0x000e240008000c00 */
[----:B0-----:R-:W-:-:S04]  /*5250*/  IADD3 R4, P0, PT, R4, UR10, RZ ;  /* 0x0000000a04047c10 */ /* 0x001fc8000ff1e0ff */
[----:B------:R-:W-:-:S05]  /*5260*/  IADD3.X R5, PT, PT, RZ, UR11, RZ, P0, !PT ;  /* 0x0000000bff057c10 */ /* 0x000fca00087fe4ff */
[----:B------:R-:W2:Y:S01]  /*5270*/  LDG.E.U16 R4, desc[UR6][R4.64] ;  /* 0x0000000604047981 */ /* 0x000ea2000c1e1500 */
[----:B------:R-:W-:-:S04]  /*5280*/  IADD3 R2, P2, PT, R3, UR8, RZ ;  /* 0x0000000803027c10 */ /* 0x000fc8000ff5e0ff */
[----:B------:R-:W-:Y:S02]  /*5290*/  IADD3.X R3, PT, PT, RZ, UR9, RZ, P2, !PT ;  /* 0x00000009ff037c10 */ /* 0x000fe400097fe4ff */
[C---:B--2---:R-:W-:Y:S02]  /*52a0*/  ISETP.NE.AND P1, PT, R4.reuse, RZ, PT ;  /* 0x000000ff0400720c */ /* 0x044fe40003f25270 */
[----:B------:R-:W-:-:S04]  /*52b0*/  PRMT R6, R4, 0x9910, RZ ;  /* 0x0000991004067816 */ /* 0x000fc800000000ff */
[----:B------:R-:W-:-:S07]  /*52c0*/  ISETP.GT.AND P0, PT, R6, RZ, PT ;  /* 0x000000ff0600720c */ /* 0x000fce0003f04270 */
[----:B----4-:R-:W-:-:S05]  /*52d0*/  @P1 SEL R0, RZ, 0x1, !P0 ;  /* 0x00000001ff001807 */ /* 0x010fca0004000000 */
[----:B------:R-:W-:Y:S01]  /*52e0*/  STG.E.U16 desc[UR6][R2.64], R0 ;  /* 0x0000000002007986 */ /* 0x000fe2000c101506 */
[----:B------:R-:W-:Y:S05]  /*52f0*/  EXIT ;  /* 0x000000000000794d */ /* 0x000fea0003800000 */
.L_x_11501:
        /* <DEDUP_REMOVED lines=16> */
.L_x_31124:


//--------------------- .text._ZN2at6native27unrolled_elementwise_kernelINS0_13BUnaryFunctorIsssZZZNS0_21heaviside_kernel_cudaERNS_18TensorIteratorBaseEENKUlvE_clEvENKUlvE3_clEvEUlssE_EESt5arrayIPcLm2EELi4E23TrivialOffsetCalculatorILi1EjESD_NS0_6memory15LoadWithoutCastENSE_16StoreWithoutCastEEEviT_T0_T2_T3_T4_T5_ --------------------------
	.section	.text._ZN2at6native27unrolled_elementwise_kernelINS0_13BUnaryFunctorIsssZZZNS0_21heaviside_kernel_cudaERNS_18TensorIteratorBaseEENKUlvE_clEvENKUlvE3_clEvEUlssE_EESt5arrayIPcLm2EELi4E23TrivialOffsetCalculatorILi1EjESD_NS0_6memory15LoadWithoutCastENSE_16StoreWithoutCastEEEviT_T0_T2_T3_T4_T5_,"ax",@progbits
	.align	128
        .global         _ZN2at6native27unrolled_elementwise_kernelINS0_13BUnaryFunctorIsssZZZNS0_21heaviside_kernel_cudaERNS_18TensorIteratorBaseEENKUlvE_clEvENKUlvE3_clEvEUlssE_EESt5arrayIPcLm2EELi4E23TrivialOffsetCalculatorILi1EjESD_NS0_6memory15LoadWithoutCastENSE_16StoreWithoutCastEEEviT_T0_T2_T3_T4_T5_
        .type           _ZN2at6native27unrolled_elementwise_kernelINS0_13BUnaryFunctorIsssZZZNS0_21heaviside_kernel_cudaERNS_18TensorIteratorBaseEENKUlvE_clEvENKUlvE3_clEvEUlssE_EESt5arrayIPcLm2EELi4E23TrivialOffsetCalculatorILi1EjESD_NS0_6memory15LoadWithoutCastENSE_16StoreWithoutCastEEEviT_T0_T2_T3_T4_T5_,@function
        .size           _ZN2at6native27unrolled_elementwise_kernelINS0_13BUnaryFunctorIsssZZZNS0_21heaviside_kernel_cudaERNS_18TensorIteratorBaseEENKUlvE_clEvENKUlvE3_clEvEUlssE_EESt5arrayIPcLm2EELi4E23TrivialOffsetCalculatorILi1EjESD_NS0_6memory15LoadWithoutCastENSE_16StoreWithoutCastEEEviT_T0_T2_T3_T4_T5_,(.L_x_31125 - _ZN2at6native27unrolled_elementwise_kernelINS0_13BUnaryFunctorIsssZZZNS0_21heaviside_kernel_cudaERNS_18TensorIteratorBaseEENKUlvE_clEvENKUlvE3_clEvEUlssE_EESt5arrayIPcLm2EELi4E23TrivialOffsetCalculatorILi1EjESD_NS0_6memory15LoadWithoutCastENSE_16StoreWithoutCastEEEviT_T0_T2_T3_T4_T5_)
        .other          _ZN2at6native27unrolled_elementwise_kernelINS0_13BUnaryFunctorIsssZZZNS0_21heaviside_kernel_cudaERNS_18TensorIteratorBaseEENKUlvE_clEvENKUlvE3_clEvEUlssE_EESt5arrayIPcLm2EELi4E23TrivialOffsetCalculatorILi1EjESD_NS0_6memory15LoadWithoutCastENSE_16StoreWithoutCastEEEviT_T0_T2_T3_T4_T5_,@"STO_CUDA_ENTRY STV_DEFAULT"
_ZN2at6native27unrolled_elementwise_kernelINS0_13BUnaryFunctorIsssZZZNS0_21heaviside_kernel_cudaERNS_18TensorIteratorBaseEENKUlvE_clEvENKUlvE3_clEvEUlssE_EESt5arrayIPcLm2EELi4E23TrivialOffsetCalculatorILi1EjESD_NS0_6memory15LoadWithoutCastENSE_16StoreWithoutCastEEEviT_T0_T2_T3_T4_T5_:
.text._ZN2at6native27unrolled_elementwise_kernelINS0_13BUnaryFunctorIsssZZZNS0_21heaviside_kernel_cudaERNS_18TensorIteratorBaseEENKUlvE_clEvENKUlvE3_clEvEUlssE_EESt5arrayIPcLm2EELi4E23TrivialOffsetCalculatorILi1EjESD_NS0_6memory15LoadWithoutCastENSE_16StoreWithoutCastEEEviT_T0_T2_T3_T4_T5_:
[----:B------:R-:W-:Y:S01]  /*0000*/  LDC R1, c[0x0][0x37c] ;  /* 0x0000df00ff017b82 */ /* 0x000fe20000000800 */
[----:B------:R-:W0:Y:S07]  /*0010*/  S2R R0, SR_CTAID.X ;  /* 0x0000000000007919 */ /* 0x000e2e0000002500 */
[----:B------:R-:W0:Y:S01]  /*0020*/  LDC R3, c[0x0][0x380] ;  /* 0x0000e000ff037b82 */ /* 0x000e220000000800 */
[----:B------:R-:W1:Y:S01]  /*0030*/  LDCU.64 UR4, c[0x0][0x358] ;  /* 0x00006b00ff0477ac */ /* 0x000e620008000a00 */
[----:B------:R-:W-:Y:S01]  /*0040*/  PRMT R14, RZ, 0x7610, R14 ;  /* 0x00007610ff0e7816 */ /* 0x000fe2000000000e */
        /* <DEDUP_REMOVED lines=13> */
[----:B------:R-:W-:Y:S01]  /*0120*/  @!P3 IMAD R19, R0, 0x200, R13 ;  /* 0x000002000013b824 */ /* 0x000fe200078e020d */
[----:B------:R-:W0:Y:S01]  /*0130*/  @!P3 LDC.64 R4, c[0x0][0x390] ;  /* 0x0000e400ff04bb82 */ /* 0x000e220000000a00 */
[----:B------:R-:W-:Y:S01]  /*0140*/  @!P3 VIADD R13, R13, 0x80 ;  /* 0x000000800d0db836 */ /* 0x000fe20000000000 */
[----:B------:R-:W-:Y:S01]  /*0150*/  PRMT R15, RZ, 0x7610, R15 ;  /* 0x00007610ff0f7816 */ /* 0x000fe2000000000f */
[----:B-1----:R-:W3:Y:S03]  /*0160*/  @!P0 LDG.E.U16 R14, desc[UR4][R8.64] ;  /* 0x00000004080e8981 */ /* 0x002ee6000c1e1500 */
[----:B------:R-:W-:-:S13]  /*0170*/  ISETP.GE.AND P2, PT, R13, R2, PT ;  /* 0x000000020d00720c */ /* 0x000fda0003f46270 */
[----:B------:R-:W1:Y:S01]  /*0180*/  @!P2 LDC.64 R6, c[0x0][0x390] ;  /* 0x0000e400ff06ab82 */ /* 0x000e620000000a00 */
[----:B------:R-:W-:Y:S02]  /*0190*/  @!P2 IMAD R13, R0, 0x200, R13 ;  /* 0x00000200000da824 */ /* 0x000fe400078e020d */
[----:B--2---:R-:W-:-:S05]  /*01a0*/  @!P1 IMAD.WIDE.U32 R10, R17, 0x2, R10 ;  /* 0x00000002110a9825 */ /* 0x004fca00078e000a */
[----:B------:R-:W2:Y:S01]  /*01b0*/  @!P1 LDG.E.U16 R15, desc[UR4][R10.64] ;  /* 0x000000040a0f9981 */ /* 0x000ea2000c1e1500 */
[----:B------:R-:W-:Y:S01]  /*01c0*/  PRMT R16, RZ, 0x7610, R16 ;  /* 0x00007610ff107816 */ /* 0x000fe20000000010 */
[----:B-1----:R-:W-:-:S04]  /*01d0*/  @!P2 IMAD.WIDE.U32 R6, R13, 0x2, R6 ;  /* 0x000000020d06a825 */ /* 0x002fc800078e0006 */
[----:B0-----:R-:W-:Y:S01]  /*01e0*/  @!P3 IMAD.WIDE.U32 R12, R19, 0x2, R4 ;  /* 0x00000002130cb825 */ /* 0x001fe200078e0004 */
[----:B------:R-:W-:Y:S01]  /*01f0*/  PRMT R5, RZ, 0x7610, R5 ;  /* 0x00007610ff057816 */ /* 0x000fe20000000005 */
[----:B------:R0:W4:Y:S05]  /*0200*/  @!P2 LDG.E.U16 R16, desc[UR4][R6.64] ;  /* 0x000000040610a981 */ /* 0x00012a000c1e1500 */
[----:B------:R-:W0:Y:S01]  /*0210*/  @!P3 LDG.E.U16 R5, desc[UR4][R12.64] ;  /* 0x000000040c05b981 */ /* 0x000e22000c1e1500 */
[----:B------:R-:W1:Y:S01]  /*0220*/  LDC.U16 R4, c[0x0][0x386] ;  /* 0x0000e180ff047b82 */ /* 0x000e620000000400 */
[----:B------:R-:W-:Y:S04]  /*0230*/  BSSY.RECONVERGENT B0, `(.L_x_11502) ;  /* 0x000002c000007945 */ /* 0x000fe80003800200 */
[----:B------:R-:W-:Y:S01]  /*0240*/  BSSY.RELIABLE B1, `(.L_x_11503) ;  /* 0x0000024000017945 */ /* 0x000fe20003800100 */
[----:B---3--:R-:W-:-:S04]  /*0250*/  PRMT R8, R14, 0x9910, RZ ;  /* 0x000099100e087816 */ /* 0x008fc800000000ff */
[C---:B------:R-:W-:Y:S02]  /*0260*/  ISETP.GT.AND P6, PT, R8.reuse, RZ, PT ;  /* 0x000000ff0800720c */ /* 0x040fe40003fc4270 */
[----:B--2---:R-:W-:Y:S02]  /*0270*/  PRMT R15, R15, 0x9910, RZ ;  /* 0x000099100f0f7816 */ /* 0x004fe400000000ff */
[----:B------:R-:W-:Y:S02]  /*0280*/  ISETP.NE.AND P0, PT, R8, RZ, PT ;  /* 0x000000ff0800720c */ /* 0x000fe40003f05270 */
[----:B0-----:R-:W-:Y:S01]  /*0290*/  PRMT R6, R5, 0x9910, RZ ;  /* 0x0000991005067816 */ /* 0x001fe200000000ff */
[----:B------:R-:W-:Y:S01]  /*02a0*/  IMAD.MOV.U32 R5, RZ, RZ, R15 ;  /* 0x000000ffff057224 */ /* 0x000fe200078e000f */
[----:B----4-:R-:W-:-:S04]  /*02b0*/  PRMT R9, R16, 0x9910, RZ ;  /* 0x0000991010097816 */ /* 0x010fc800000000ff */
[----:B------:R-:W-:-:S04]  /*02c0*/  ISETP.GT.AND P3, PT, R5, RZ, PT ;  /* 0x000000ff0500720c */ /* 0x000fc80003f64270 */
[----:B------:R-:W-:Y:S02]  /*02d0*/  SEL R7, RZ, 0x1, !P3 ;  /* 0x00000001ff077807 */ /* 0x000fe40005800000 */
[----:B------:R-:W-:Y:S02]  /*02e0*/  ISETP.GE.AND P3, PT, R3, R2, PT ;  /* 0x000000020300720c */ /* 0x000fe40003f66270 */
[----:B------:R-:W-:Y:S02]  /*02f0*/  ISETP.NE.AND P2, PT, R9, RZ, PT ;  /* 0x000000ff0900720c */ /* 0x000fe40003f45270 */
[----:B------:R-:W-:Y:S02]  /*0300*/  ISETP.GT.AND P5, PT, R6, RZ, PT ;  /* 0x000000ff0600720c */ /* 0x000fe40003fa4270 */
[----:B------:R-:W-:Y:S02]  /*0310*/  ISETP.NE.AND P1, PT, R5, RZ, PT ;  /* 0x000000ff0500720c */ /* 0x000fe40003f25270 */
[----:B------:R-:W-:-:S02]  /*0320*/  SEL R5, RZ, 0x1, !P6 ;  /* 0x00000001ff057807 */ /* 0x000fc40007000000 */
[----:B------:R-:W-:Y:S02]  /*0330*/  ISETP.GT.AND P6, PT, R9, RZ, PT ;  /* 0x000000ff0900720c */ /* 0x000fe40003fc4270 */
[----:B------:R-:W-:Y:S02]  /*0340*/  ISETP.NE.AND P4, PT, R6, RZ, PT ;  /* 0x000000ff0600720c */ /* 0x000fe40003f85270 */
[----:B------:R-:W-:Y:S02]  /*0350*/  SEL R9, RZ, 0x1, !P5 ;  /* 0x00000001ff097807 */ /* 0x000fe40006800000 */
[C---:B-1----:R-:W-:Y:S02]  /*0360*/  SEL R5, R4.reuse, R5, !P0 ;  /* 0x0000000504057207 */ /* 0x042fe40004000000 */
[C---:B------:R-:W-:Y:S02]  /*0370*/  SEL R11, R4.reuse, R7, !P1 ;  /* 0x00000007040b7207 */ /* 0x040fe40004800000 */
[----:B------:R-:W-:-:S02]  /*0380*/  SEL R9, R4, R9, !P4 ;  /* 0x0000000904097207 */ /* 0x000fc40006000000 */
[----:B------:R-:W-:Y:S01]  /*0390*/  @P2 SEL R4, RZ, 0x1, !P6 ;  /* 0x00000001ff042807 */ /* 0x000fe20007000000 */
[----:B------:R-:W-:Y:S06]  /*03a0*/  @P3 BRA `(.L_x_11504) ;  /* 0x0000000000343947 */ /* 0x000fec0003800000 */
        /* <DEDUP_REMOVED lines=13> */
.L_x_11504:
[----:B------:R-:W-:Y:S05]  /*0480*/  BSYNC.RELIABLE B1 ;  /* 0x0000000000017941 */ /* 0x000fea0003800100 */
.L_x_11503:
[----:B------:R-:W-:-:S13]  /*0490*/  ISETP.GE.AND P0, PT, R3, R2, PT ;  /* 0x000000020300720c */ /* 0x000fda0003f06270 */
[----:B0-----:R-:W0:Y:S01]  /*04a0*/  @!P0 LDC.64 R6, c[0x0][0x388] ;  /* 0x0000e200ff068b82 */ /* 0x001e220000000a00 */
[----:B------:R-:W-:Y:S02]  /*04b0*/  @!P0 IMAD R5, R0, 0x200, R3 ;  /* 0x0000020000058824 */ /* 0x000fe400078e0203 */
[----:B------:R-:W-:Y:S02]  /*04c0*/  @!P0 VIADD R3, R3, 0x80 ;  /* 0x0000008003038836 */ /* 0x000fe40000000000 */
[----:B0-----:R-:W-:-:S05]  /*04d0*/  @!P0 IMAD.WIDE.U32 R6, R5, 0x2, R6 ;  /* 0x0000000205068825 */ /* 0x001fca00078e0006 */
[----:B------:R1:W-:Y:S02]  /*04e0*/  @!P0 STG.E.U16 desc[UR4][R6.64], R9 ;  /* 0x0000000906008986 */ /* 0x0003e4000c101504 */
.L_x_11505:
[----:B------:R-:W-:Y:S05]  /*04f0*/  BSYNC.RECONVERGENT B0 ;  /* 0x0000000000007941 */ /* 0x000fea0003800200 */
.L_x_11502:
[----:B------:R-:W-:Y:S05]  /*0500*/  WARPSYNC.ALL ;  /* 0x0000000000007948 */ /* 0x000fea0003800000 */
[----:B------:R-:W-:-:S13]  /*0510*/  ISETP.GE.AND P0, PT, R3, R2, PT ;  /* 0x000000020300720c */ /* 0x000fda0003f06270 */
[----:B------:R-:W-:Y:S05]  /*0520*/  @P0 EXIT ;  /* 0x000000000000094d */ /* 0x000fea0003800000 */
[----:B01----:R-:W0:Y:S01]  /*0530*/  LDC.64 R6, c[0x0][0x388] ;  /* 0x0000e200ff067b82 */ /* 0x003e220000000a00 */
[----:B------:R-:W-:-:S04]  /*0540*/  IMAD R3, R0, 0x200, R3 ;  /* 0x0000020000037824 */ /* 0x000fc800078e0203 */
[----:B0-----:R-:W-:-:S05]  /*0550*/  IMAD.WIDE.U32 R2, R3, 0x2, R6 ;  /* 0x0000000203027825 */ /* 0x001fca00078e0006 */
[----:B------:R-:W-:Y:S01]  /*0560*/  STG.E.U16 desc[UR4][R2.64], R4 ;  /* 0x0000000402007986 */ /* 0x000fe2000c101504 */
[----:B------:R-:W-:Y:S05]  /*0570*/  EXIT ;  /* 0x000000000000794d */ /* 0x000fea0003800000 */
.L_x_11506:
        /* <DEDUP_REMOVED lines=16> */
.L_x_31125:


//--------------------- .text._ZN2at6native29vectorized_elementwise_kernelILi2ENS0_13BUnaryFunctorIsssZZZNS0_21heaviside_kernel_cudaERNS_18TensorIteratorBaseEENKUlvE_clEvENKUlvE3_clEvEUlssE_EESt5arrayIPcLm2EEEEviT0_T1_ --------------------------
	.section	.text._ZN2at6native29vectorized_elementwise_kernelILi2ENS0_13BUnaryFunctorIsssZZZNS0_21heaviside_kernel_cudaERNS_18TensorIteratorBaseEENKUlvE_clEvENKUlvE3_clEvEUlssE_EESt5arrayIPcLm2EEEEviT0_T1_,"ax",@progbits
	.align	128
        .global         _ZN2at6native29vectorized_elementwise_kernelILi2ENS0_13BUnaryFunctorIsssZZZNS0_21heaviside_kernel_cudaERNS_18TensorIteratorBaseEENKUlvE_clEvENKUlvE3_clEvEUlssE_EESt5arrayIPcLm2EEEEviT0_T1_
        .type           _ZN2at6native29vectorized_elementwise_kernelILi2ENS0_13BUnaryFunctorIsssZZZNS0_21heaviside_kernel_cudaERNS_18TensorIteratorBaseEENKUlvE_clEvENKUlvE3_clEvEUlssE_EESt5arrayIPcLm2EEEEviT0_T1_,@function
        .size           _ZN2at6native29vectorized_elementwise_kernelILi2ENS0_13BUnaryFunctorIsssZZZNS0_21heaviside_kernel_cudaERNS_18TensorIteratorBaseEENKUlvE_clEvENKUlvE3_clEvEUlssE_EESt5arrayIPcLm2EEEEviT0_T1_,(.L_x_31126 - _ZN2at6native29vectorized_elementwise_kernelILi2ENS0_13BUnaryFunctorIsssZZZNS0_21heaviside_kernel_cudaERNS_18TensorIteratorBaseEENKUlvE_clEvENKUlvE3_clEvEUlssE_EESt5arrayIPcLm2EEEEviT0_T1_)
        .other          _ZN2at6native29vectorized_elementwise_kernelILi2ENS0_13BUnaryFunctorIsssZZZNS0_21heaviside_kernel_cudaERNS_18TensorIteratorBaseEENKUlvE_clEvENKUlvE3_clEvEUlssE_EESt5arrayIPcLm2EEEEviT0_T1_,@"STO_CUDA_ENTRY STV_DEFAULT"
_ZN2at6native29vectorized_elementwise_kernelILi2ENS0_13BUnaryFunctorIsssZZZNS0_21heaviside_kernel_cudaERNS_18TensorIteratorBaseEENKUlvE_clEvENKUlvE3_clEvEUlssE_EESt5arrayIPcLm2EEEEviT0_T1_:
.text._ZN2at6native29vectorized_elementwise_kernelILi2ENS0_13BUnaryFunctorIsssZZZNS0_21heaviside_kernel_cudaERNS_18TensorIteratorBaseEENKUlvE_clEvENKUlvE3_clEvEUlssE_EESt5arrayIPcLm2EEEEviT0_T1_:
[----:B------:R-:W-:Y:S01]  /*0000*/  LDC R1, c[0x0][0x37c] ;  /* 0x0000df00ff017b82 */ /* 0x000fe20000000800 */
[----:B------:R-:W0:Y:S01]  /*0010*/  S2R R17, SR_CTAID.X ;  /* 0x0000000000117919 */ /* 0x000e220000002500 */
[----:B------:R-:W1:Y:S06]  /*0020*/  LDCU UR6, c[0x0][0x380] ;  /* 0x00007000ff0677ac */ /* 0x000e6c0008000800 */
[----:B------:R-:W2:Y:S01]  /*0030*/  LDC.U16 R18, c[0x0][0x386] ;  /* 0x0000e180ff127b82 */ /* 0x000ea20000000400 */
[----:B------:R-:W3:Y:S01]  /*0040*/  LDCU.64 UR4, c[0x0][0x358] ;  /* 0x00006b00ff0477ac */ /* 0x000ee20008000a00 */
        /* <DEDUP_REMOVED lines=17> */
[----:B------:R0:W3:Y:S07]  /*0160*/  @!P6 LDG.E.U16 R20, desc[UR4][R26.64] ;  /* 0x000000041a14e981 */ /* 0x0000ee000c1e1500 */
        /* <DEDUP_REMOVED lines=9> */
[----:B------:R-:W2:Y:S01]  /*0200*/  @!P2 LDC.64 R2, c[0x0][0x390] ;  /* 0x0000e400ff02ab82 */ /* 0x000ea20000000a00 */
[----:B------:R-:W-:-:S05]  /*0210*/  @!P2 VIADD R0, R0, 0x80 ;  /* 0x000000800000a836 */ /* 0x000fca0000000000 */
[----:B------:R-:W-:-:S13]  /*0220*/  ISETP.GE.U32.AND P1, PT, R0, R19, PT ;  /* 0x000000130000720c */ /* 0x000fda0003f26070 */
[----:B------:R-:W-:Y:S01]  /*0230*/  @!P1 IMAD.IADD R21, R17, 0x1, R0 ;  /* 0x0000000111159824 */ /* 0x000fe200078e0200 */
[----:B------:R-:W4:Y:S01]  /*0240*/  @!P1 LDC.64 R4, c[0x0][0x390] ;  /* 0x0000e400ff049b82 */ /* 0x000f220000000a00 */
[----:B------:R-:W-:-:S05]  /*0250*/  @!P1 VIADD R0, R0, 0x80 ;  /* 0x0000008000009836 */ /* 0x000fca0000000000 */
[----:B------:R-:W-:Y:S01]  /*0260*/  ISETP.GE.U32.AND P0, PT, R0, R19, PT ;  /* 0x000000130000720c */ /* 0x000fe20003f06070 */
[----:B-1----:R-:W-:-:S12]  /*0270*/  @!P5 IMAD.WIDE.U32 R12, R7, 0x2, R12 ;  /* 0x00000002070cd825 */ /* 0x002fd800078e000c */
[----:B------:R-:W-:Y:S01]  /*0280*/  @!P0 IMAD.IADD R25, R17, 0x1, R0 ;  /* 0x0000000111198824 */ /* 0x000fe200078e0200 */
[----:B------:R-:W-:Y:S01]  /*0290*/  PRMT R22, RZ, 0x7610, R22 ;  /* 0x00007610ff167816 */ /* 0x000fe20000000016 */
[----:B------:R-:W-:Y:S01]  /*02a0*/  @!P0 VIADD R0, R0, 0x80 ;  /* 0x0000008000008836 */ /* 0x000fe20000000000 */
[----:B------:R-:W1:Y:S04]  /*02b0*/  @!P0 LDC.64 R6, c[0x0][0x390] ;  /* 0x0000e400ff068b82 */ /* 0x000e680000000a00 */
[----:B------:R-:W-:Y:S01]  /*02c0*/  ISETP.GE.U32.AND P6, PT, R0, R19, PT ;  /* 0x000000130000720c */ /* 0x000fe20003fc6070 */
[----:B-----5:R-:W-:Y:S01]  /*02d0*/  @!P3 IMAD.WIDE.U32 R10, R15, 0x2, R10 ;  /* 0x000000020f0ab825 */ /* 0x020fe200078e000a */
[----:B0-----:R-:W-:Y:S01]  /*02e0*/  PRMT R26, RZ, 0x7610, R26 ;  /* 0x00007610ff1a7816 */ /* 0x001fe2000000001a */
[----:B------:R0:W5:Y:S02]  /*02f0*/  @!P5 LDG.E.U16 R22, desc[UR4][R12.64] ;  /* 0x000000040c16d981 */ /* 0x000164000c1e1500 */
[----:B--2---:R-:W-:Y:S01]  /*0300*/  @!P2 IMAD.WIDE.U32 R2, R23, 0x2, R2 ;  /* 0x000000021702a825 */ /* 0x004fe200078e0002 */
[----:B------:R-:W-:-:S02]  /*0310*/  PRMT R23, RZ, 0x7610, R23 ;  /* 0x00007610ff177816 */ /* 0x000fc40000000017 */
[----:B------:R-:W2:Y:S01]  /*0320*/  @!P3 LDG.E.U16 R26, desc[UR4][R10.64] ;  /* 0x000000040a1ab981 */ /* 0x000ea2000c1e1500 */
[----:B------:R-:W-:Y:S01]  /*0330*/  PRMT R24, RZ, 0x7610, R24 ;  /* 0x00007610ff187816 */ /* 0x000fe20000000018 */
[----:B----4-:R-:W-:Y:S02]  /*0340*/  @!P4 IMAD.WIDE.U32 R8, R29, 0x2, R8 ;  /* 0x000000021d08c825 */ /* 0x010fe400078e0008 */
[----:B------:R-:W4:Y:S01]  /*0350*/  @!P2 LDG.E.U16 R23, desc[UR4][R2.64] ;  /* 0x000000040217a981 */ /* 0x000f22000c1e1500 */
[----:B------:R-:W1:Y:S01]  /*0360*/  @!P6 LDC.64 R14, c[0x0][0x390] ;  /* 0x0000e400ff0eeb82 */ /* 0x000e620000000a00 */
[----:B------:R-:W-:Y:S01]  /*0370*/  @!P1 IMAD.WIDE.U32 R4, R21, 0x2, R4 ;  /* 0x0000000215049825 */ /* 0x000fe200078e0004 */
[----:B------:R-:W-:Y:S01]  /*0380*/  PRMT R21, RZ, 0x7610, R21 ;  /* 0x00007610ff157816 */ /* 0x000fe20000000015 */
[----:B------:R3:W4:Y:S05]  /*0390*/  @!P4 LDG.E.U16 R24, desc[UR4][R8.64] ;  /* 0x000000040818c981 */ /* 0x00072a000c1e1500 */
[----:B------:R-:W4:Y:S01]  /*03a0*/  @!P1 LDG.E.U16 R21, desc[UR4][R4.64] ;  /* 0x0000000404159981 */ /* 0x000f22000c1e1500 */
[----:B0-----:R-:W-:Y:S01]  /*03b0*/  PRMT R12, RZ, 0x7610, R12 ;  /* 0x00007610ff0c7816 */ /* 0x001fe2000000000c */
[----:B-1----:R-:W-:-:S04]  /*03c0*/  @!P0 IMAD.WIDE.U32 R6, R25, 0x2, R6 ;  /* 0x0000000219068825 */ /* 0x002fc800078e0006 */
[--C-:B------:R-:W-:Y:S01]  /*03d0*/  @!P6 IMAD.IADD R13, R17, 0x1, R0.reuse ;  /* 0x00000001110de824 */ /* 0x100fe200078e0200 */
[----:B------:R0:W4:Y:S01]  /*03e0*/  @!P0 LDG.E.U16 R12, desc[UR4][R6.64] ;  /* 0x00000004060c8981 */ /* 0x000122000c1e1500 */
[----:B------:R-:W-:Y:S02]  /*03f0*/  PRMT R0, RZ, 0x7610, R0 ;  /* 0x00007610ff007816 */ /* 0x000fe40000000000 */
[----:B------:R-:W-:-:S05]  /*0400*/  @!P6 IMAD.WIDE.U32 R14, R13, 0x2, R14 ;  /* 0x000000020d0ee825 */ /* 0x000fca00078e000e */
[----:B------:R-:W4:Y:S01]  /*0410*/  @!P6 LDG.E.U16 R0, desc[UR4][R14.64] ;  /* 0x000000040e00e981 */ /* 0x000f22000c1e1500 */
[----:B------:R-:W-:Y:S04]  /*0420*/  BSSY.RECONVERGENT B0, `(.L_x_11508) ;  /* 0x0000060000007945 */ /* 0x000fe80003800200 */
[----:B------:R-:W-:Y:S01]  /*0430*/  BSSY.RELIABLE B1, `(.L_x_11509) ;  /* 0x0000058000017945 */ /* 0x000fe20003800100 */
[----:B---3--:R-:W-:-:S04]  /*0440*/  PRMT R8, R20, 0x9910, RZ ;  /* 0x0000991014087816 */ /* 0x008fc800000000ff */
[C---:B------:R-:W-:Y:S02]  /*0450*/  ISETP.GT.AND P1, PT, R8.reuse, RZ, PT ;  /* 0x000000ff0800720c */ /* 0x040fe40003f24270 */
[----:B------:R-:W-:Y:S02]  /*0460*/  ISETP.NE.AND P3, PT, R8, RZ, PT ;  /* 0x000000ff0800720c */ /* 0x000fe40003f65270 */
[----:B0-----:R-:W-:-:S04]  /*0470*/  SEL R7, RZ, 0x1, !P1 ;  /* 0x00000001ff077807 */ /* 0x001fc80004800000 */
[----:B------:R-:W-:Y:S02]  /*0480*/  SEL R7, R18, R7, !P3 ;  /* 0x0000000712077207 */ /* 0x000fe40005800000 */
[----:B-----5:R-:W-:Y:S02]  /*0490*/  PRMT R2, R22, 0x9910, RZ ;  /* 0x0000991016027816 */ /* 0x020fe400000000ff */
[----:B--2---:R-:W-:Y:S02]  /*04a0*/  PRMT R26, R26, 0x9910, RZ ;  /* 0x000099101a1a7816 */ /* 0x004fe400000000ff */
[C---:B------:R-:W-:Y:S02]  /*04b0*/  ISETP.NE.AND P5, PT, R2.reuse, RZ, PT ;  /* 0x000000ff0200720c */ /* 0x040fe40003fa5270 */
[----:B------:R-:W-:Y:S01]  /*04c0*/  ISETP.GT.AND P4, PT, R2, RZ, PT ;  /* 0x000000ff0200720c */ /* 0x000fe20003f84270 */
[----:B------:R-:W-:Y:S01]  /*04d0*/  IMAD.MOV.U32 R2, RZ, RZ, R26 ;  /* 0x000000ffff027224 */ /* 0x000fe200078e001a */
[----:B----4-:R-:W-:-:S02]  /*04e0*/  PRMT R23, R23, 0x9910, RZ ;  /* 0x0000991017177816 */ /* 0x010fc400000000ff */
[----:B------:R-:W-:Y:S02]  /*04f0*/  PRMT R3, R24, 0x9910, RZ ;  /* 0x0000991018037816 */ /* 0x000fe400000000ff */
[C---:B------:R-:W-:Y:S02]  /*0500*/  ISETP.NE.AND P1, PT, R2.reuse, RZ, PT ;  /* 0x000000ff0200720c */ /* 0x040fe40003f25270 */
[----:B------:R-:W-:Y:S01]  /*0510*/  ISETP.GT.AND P2, PT, R2, RZ, PT ;  /* 0x000000ff0200720c */ /* 0x000fe20003f44270 */
[----:B------:R-:W-:Y:S01]  /*0520*/  IMAD.MOV.U32 R2, RZ, RZ, R23 ;  /* 0x000000ffff027224 */ /* 0x000fe200078e0017 */
[----:B------:R-:W-:Y:S02]  /*0530*/  PRMT R21, R21, 0x9910, RZ ;  /* 0x0000991015157816 */ /* 0x000fe400000000ff */
[C---:B------:R-:W-:Y:S02]  /*0540*/  ISETP.NE.AND P0, PT, R3.reuse, RZ, PT ;  /* 0x000000ff0300720c */ /* 0x040fe40003f05270 */
[----:B------:R-:W-:-:S02]  /*0550*/  ISETP.GT.AND P6, PT, R3, RZ, PT ;  /* 0x000000ff0300720c */ /* 0x000fc40003fc4270 */
[----:B------:R-:W-:Y:S02]  /*0560*/  SEL R3, RZ, 0x1, !P4 ;  /* 0x00000001ff037807 */ /* 0x000fe40006000000 */
[C---:B------:R-:W-:Y:S02]  /*0570*/  ISETP.NE.AND P3, PT, R2.reuse, RZ, PT ;  /* 0x000000ff0200720c */ /* 0x040fe40003f65270 */
[----:B------:R-:W-:Y:S01]  /*0580*/  ISETP.GT.AND P4, PT, R2, RZ, PT ;  /* 0x000000ff0200720c */ /* 0x000fe20003f84270 */
[----:B------:R-:W-:Y:S01]  /*0590*/  IMAD.MOV.U32 R2, RZ, RZ, R21 ;  /* 0x000000ffff027224 */ /* 0x000fe200078e0015 */
[----:B------:R-:W-:Y:S02]  /*05a0*/  SEL R6, R18, R3, !P5 ;  /* 0x0000000312067207 */ /* 0x000fe40006800000 */
[----:B------:R-:W-:Y:S02]  /*05b0*/  PRMT R12, R12, 0x9910, RZ ;  /* 0x000099100c0c7816 */ /* 0x000fe400000000ff */
[----:B------:R-:W-:-:S02]  /*05c0*/  ISETP.GT.AND P5, PT, R2, RZ, PT ;  /* 0x000000ff0200720c */ /* 0x000fc40003fa4270 */
[----:B------:R-:W-:Y:S02]  /*05d0*/  SEL R5, RZ, 0x1, !P6 ;  /* 0x00000001ff057807 */ /* 0x000fe40007000000 */
[----:B------:R-:W-:Y:S02]  /*05e0*/  SEL R9, RZ, 0x1, !P5 ;  /* 0x00000001ff097807 */ /* 0x000fe40006800000 */
[----:B------:R-:W-:Y:S01]  /*05f0*/  ISETP.NE.AND P6, PT, R2, RZ, PT ;  /* 0x000000ff0200720c */ /* 0x000fe20003fc5270 */
[----:B------:R-:W-:Y:S01]  /*0600*/  IMAD.MOV.U32 R2, RZ, RZ, R12 ;  /* 0x000000ffff027224 */ /* 0x000fe200078e000c */
[----:B------:R-:W-:Y:S02]  /*0610*/  ISETP.GE.U32.AND P5, PT, R16, R19, PT ;  /* 0x000000131000720c */ /* 0x000fe40003fa6070 */
[----:B------:R-:W-:Y:S02]  /*0620*/  SEL R3, RZ, 0x1, !P2 ;  /* 0x00000001ff037807 */ /* 0x000fe40005000000 */
[----:B------:R-:W-:-:S02]  /*0630*/  PRMT R0, R0, 0x9910, RZ ;  /* 0x0000991000007816 */ /* 0x000fc400000000ff */
[C---:B------:R-:W-:Y:S02]  /*0640*/  SEL R5, R18.reuse, R5, !P0 ;  /* 0x0000000512057207 */ /* 0x040fe40004000000 */
[----:B------:R-:W-:Y:S02]  /*0650*/  SEL R4, R18, R3, !P1 ;  /* 0x0000000312047207 */ /* 0x000fe40004800000 */
[----:B------:R-:W-:Y:S02]  /*0660*/  ISETP.GT.AND P0, PT, R2, RZ, PT ;  /* 0x000000ff0200720c */ /* 0x000fe40003f04270 */
[----:B------:R-:W-:Y:S02]  /*0670*/  SEL R3, RZ, 0x1, !P4 ;  /* 0x00000001ff037807 */ /* 0x000fe40006000000 */
[----:B------:R-:W-:Y:S02]  /*0680*/  ISETP.GT.AND P4, PT, R0, RZ, PT ;  /* 0x000000ff0000720c */ /* 0x000fe40003f84270 */
[----:B------:R-:W-:-:S02]  /*0690*/  ISETP.NE.AND P2, PT, R2, RZ, PT ;  /* 0x000000ff0200720c */ /* 0x000fc40003f45270 */
[----:B------:R-:W-:Y:S02]  /*06a0*/  SEL R11, RZ, 0x1, !P0 ;  /* 0x00000001ff0b7807 */ /* 0x000fe40004000000 */
[----:B------:R-:W-:Y:S02]  /*06b0*/  ISETP.NE.AND P1, PT, R0, RZ, PT ;  /* 0x000000ff0000720c */ /* 0x000fe40003f25270 */
[----:B------:R-:W-:Y:S02]  /*06c0*/  SEL R13, RZ, 0x1, !P4 ;  /* 0x00000001ff0d7807 */ /* 0x000fe40006000000 */
[C---:B------:R-:W-:Y:S02]  /*06d0*/  SEL R3, R18.reuse, R3, !P3 ;  /* 0x0000000312037207 */ /* 0x040fe40005800000 */
[C---:B------:R-:W-:Y:S02]  /*06e0*/  SEL R0, R18.reuse, R9, !P6 ;  /* 0x0000000912007207 */ /* 0x040fe40007000000 */
[----:B------:R-:W-:-:S02]  /*06f0*/  SEL R2, R18, R11, !P2 ;  /* 0x0000000b12027207 */ /* 0x000fc40005000000 */
[----:B------:R-:W-:Y:S01]  /*0700*/  SEL R18, R18, R13, !P1 ;  /* 0x0000000d12127207 */ /* 0x000fe20004800000 */
        /* <DEDUP_REMOVED lines=13> */
.L_x_11510:
[----:B------:R-:W-:-:S13]  /*07e0*/  ISETP.GE.U32.AND P0, PT, R16, R19, PT ;  /* 0x000000131000720c */ /* 0x000fda0003f06070 */
[----:B------:R-:W-:Y:S05]  /*07f0*/  @P0 BRA `(.L_x_11512) ;  /* 0x0000000000300947 */ /* 0x000fea0003800000 */
[----:B0-----:R-:W0:Y:S01]  /*0800*/  LDC.64 R6, c[0x0][0x388] ;  /* 0x0000e200ff067b82 */ /* 0x001e220000000a00 */
[----:B------:R-:W-:Y:S02]  /*0810*/  IMAD.IADD R9, R17, 0x1, R16 ;  /* 0x0000000111097824 */ /* 0x000fe400078e0210 */
[----:B------:R-:W-:Y:S02]  /*0820*/  VIADD R16, R16, 0x80 ;  /* 0x0000008010107836 */ /* 0x000fe40000000000 */
[----:B0-----:R-:W-:-:S05]  /*0830*/  IMAD.WIDE.U32 R6, R9, 0x2, R6 ;  /* 0x0000000209067825 */ /* 0x001fca00078e0006 */
[----:B------:R1:W-:Y:S02]  /*0840*/  STG.E.U16 desc[UR4][R6.64], R5 ;  /* 0x0000000506007986 */ /* 0x0003e4000c101504 */
.L_x_11511:
[----:B------:R-:W-:-:S13]  /*0850*/  ISETP.GE.U32.AND P0, PT, R16, R19, PT ;  /* 0x000000131000720c */ /* 0x000fda0003f06070 */
[----:B------:R-:W-:Y:S05]  /*0860*/  @P0 BRA `(.L_x_11513) ;  /* 0x0000000000300947 */ /* 0x000fea0003800000 */
[----:B01----:R-:W0:Y:S01]  /*0870*/  LDC.64 R6, c[0x0][0x388] ;  /* 0x0000e200ff067b82 */ /* 0x003e220000000a00 */
[----:B------:R-:W-:Y:S02]  /*0880*/  IMAD.IADD R5, R17, 0x1, R16 ;  /* 0x0000000111057824 */ /* 0x000fe400078e0210 */
[----:B------:R-:W-:Y:S02]  /*0890*/  VIADD R16, R16, 0x80 ;  /* 0x0000008010107836 */ /* 0x000fe40000000000 */
[----:B0-----:R-:W-:-:S05]  /*08a0*/  IMAD.WIDE.U32 R6, R5, 0x2, R6 ;  /* 0x0000000205067825 */ /* 0x001fca00078e0006 */
[----:B------:R1:W-:Y:S02]  /*08b0*/  STG.E.U16 desc[UR4][R6.64], R4 ;  /* 0x0000000406007986 */ /* 0x0003e4000c101504 */
.L_x_11512:
[----:B------:R-:W-:-:S13]  /*08c0*/  ISETP.GE.U32.AND P0, PT, R16, R19, PT ;  /* 0x000000131000720c */ /* 0x000fda0003f06070 */
[----:B------:R-:W-:Y:S05]  /*08d0*/  @P0 BRA `(.L_x_11514) ;  /* 0x0000000000340947 */ /* 0x000fea0003800000 */
[----:B-1----:R-:W1:Y:S01]  /*08e0*/  LDC.64 R4, c[0x0][0x388] ;  /* 0x0000e200ff047b82 */ /* 0x002e620000000a00 */
[----:B------:R-:W-:Y:S02]  /*08f0*/  IMAD.IADD R7, R17, 0x1, R16 ;  /* 0x0000000111077824 */ /* 0x000fe400078e0210 */
[----:B------:R-:W-:Y:S02]  /*0900*/  VIADD R16, R16, 0x80 ;  /* 0x0000008010107836 */ /* 0x000fe40000000000 */
[----:B-1----:R-:W-:-:S05]  /*0910*/  IMAD.WIDE.U32 R4, R7, 0x2, R4 ;  /* 0x0000000207047825 */ /* 0x002fca00078e0004 */
[----:B------:R2:W-:Y:S02]  /*0920*/  STG.E.U16 desc[UR4][R4.64], R3 ;  /* 0x0000000304007986 */ /* 0x0005e4000c101504 */
.L_x_11513:
[----:B------:R-:W-:-:S13]  /*0930*/  ISETP.GE.U32.AND P0, PT, R16, R19, PT ;  /* 0x000000131000720c */ /* 0x000fda0003f06070 */
[----:B------:R-:W-:Y:S05]  /*0940*/  @P0 BREAK.RELIABLE B1 ;  /* 0x0000000000010942 */ /* 0x000fea0003800100 */
[----:B------:R-:W-:Y:S05]  /*0950*/  @P0 BRA `(.L_x_11515) ;  /* 0x0000000000300947 */ /* 0x000fea0003800000 */
[----:B-12---:R-:W1:Y:S01]  /*0960*/  LDC.64 R4, c[0x0][0x388] ;  /* 0x0000e200ff047b82 */ /* 0x006e620000000a00 */
[----:B------:R-:W-:Y:S02]  /*0970*/  IMAD.IADD R3, R17, 0x1, R16 ;  /* 0x0000000111037824 */ /* 0x000fe400078e0210 */
[----:B------:R-:W-:Y:S02]  /*0980*/  VIADD R16, R16, 0x80 ;  /* 0x0000008010107836 */ /* 0x000fe40000000000 */
[----:B-1----:R-:W-:-:S05]  /*0990*/  IMAD.WIDE.U32 R4, R3, 0x2, R4 ;  /* 0x0000000203047825 */ /* 0x002fca00078e0004 */
[----:B------:R2:W-:Y:S02]  /*09a0*/  STG.E.U16 desc[UR4][R4.64], R0 ;  /* 0x0000000004007986 */ /* 0x0005e4000c101504 */
.L_x_11514:
[----:B------:R-:W-:Y:S05]  /*09b0*/  BSYNC.RELIABLE B1 ;  /* 0x0000000000017941 */ /* 0x000fea0003800100 */
.L_x_11509:
[----:B------:R-:W-:-:S13]  /*09c0*/  ISETP.GE.U32.AND P0, PT, R16, R19, PT ;  /* 0x000000131000720c */ /* 0x000fda0003f06070 */
[----:B-12---:R-:W1:Y:S01]  /*09d0*/  @!P0 LDC.64 R4, c[0x0][0x388] ;  /* 0x0000e200ff048b82 */ /* 0x006e620000000a00 */
[----:B------:R-:W-:Y:S02]  /*09e0*/  @!P0 IMAD.IADD R3, R17, 0x1, R16 ;  /* 0x0000000111038824 */ /* 0x000fe400078e0210 */
[----:B------:R-:W-:Y:S02]  /*09f0*/  @!P0 VIADD R16, R16, 0x80 ;  /* 0x0000008010108836 */ /* 0x000fe40000000000 */
[----:B-1----:R-:W-:-:S05]  /*0a00*/  @!P0 IMAD.WIDE.U32 R4, R3, 0x2, R4 ;  /* 0x0000000203048825 */ /* 0x002fca00078e0004 */
[----:B------:R3:W-:Y:S02]  /*0a10*/  @!P0 STG.E.U16 desc[UR4][R4.64], R2 ;  /* 0x0000000204008986 */ /* 0x0007e4000c101504 */
.L_x_11515:
[----:B------:R-:W-:Y:S05]  /*0a20*/  BSYNC.RECONVERGENT B0 ;  /* 0x0000000000007941 */ /* 0x000fea0003800200 */
.L_x_11508:
[----:B------:R-:W-:Y:S05]  /*0a30*/  WARPSYNC.ALL ;  /* 0x0000000000007948 */ /* 0x000fea0003800000 */
[----:B------:R-:W-:-:S13]  /*0a40*/  ISETP.GE.U32.AND P0, PT, R16, R19, PT ;  /* 0x000000131000720c */ /* 0x000fda0003f06070 */
[----:B------:R-:W-:Y:S05]  /*0a50*/  @P0 EXIT ;  /* 0x000000000000094d */ /* 0x000fea0003800000 */
[----:B--23--:R-:W2:Y:S01]  /*0a60*/  LDC.64 R2, c[0x0][0x388] ;  /* 0x0000e200ff027b82 */ /* 0x00cea20000000a00 */
[----:B------:R-:W-:-:S04]  /*0a70*/  IMAD.IADD R17, R17, 0x1, R16 ;  /* 0x0000000111117824 */ /* 0x000fc800078e0210 */
[----:B--2---:R-:W-:-:S05]  /*0a80*/  IMAD.WIDE.U32 R2, R17, 0x2, R2 ;  /* 0x0000000211027825 */ /* 0x004fca00078e0002 */
[----:B------:R-:W-:Y:S01]  /*0a90*/  STG.E.U16 desc[UR4][R2.64], R18 ;  /* 0x0000001202007986 */ /* 0x000fe2000c101504 */
[----:B------:R-:W-:Y:S05]  /*0aa0*/  EXIT ;  /* 0x000000000000794d */ /* 0x000fea0003800000 */
.L_x_11507:
[----:B------:R-:W0:Y:S01]  /*0ab0*/  S2R R0, SR_TID.X ;  /* 0x0000000000007919 */ /* 0x000e220000002100 */
[----:B------:R-:W1:Y:S02]  /*0ac0*/  LDC.64 R2, c[0x0][0x390] ;  /* 0x0000e400ff027b82 */ /* 0x000e640000000a00 */
[----:B-1----:R-:W-:-:S04]  /*0ad0*/  IMAD.WIDE.U32 R2, R17, 0x2, R2 ;  /* 0x0000000211027825 */ /* 0x002fc800078e0002 */
[----:B0-----:R-:W-:Y:S02]  /*0ae0*/  IMAD.WIDE.U32 R4, R0, 0x4, R2 ;  /* 0x0000000400047825 */ /* 0x001fe400078e0002 */
[----:B------:R-:W0:Y:S03]  /*0af0*/  LDC.64 R2, c[0x0][0x388] ;  /* 0x0000e200ff027b82 */ /* 0x000e260000000a00 */
[----:B------:R-:W3:Y:S04]  /*0b00*/  LDG.E R6, desc[UR4][R4.64] ;  /* 0x0000000404067981 */ /* 0x000ee8000c1e1900 */
[----:B------:R-:W4:Y:S04]  /*0b10*/  LDG.E R7, desc[UR4][R4.64+0x200] ;  /* 0x0002000404077981 */ /* 0x000f28000c1e1900 */
[----:B------:R-:W5:Y:S04]  /*0b20*/  LDG.E R8, desc[UR4][R4.64+0x400] ;  /* 0x0004000404087981 */ /* 0x000f68000c1e1900 */
[----:B------:R1:W5:Y:S01]  /*0b30*/  LDG.E R9, desc[UR4][R4.64+0x600] ;  /* 0x0006000404097981 */ /* 0x000362000c1e1900 */
[----:B0-----:R-:W-:-:S04]  /*0b40*/  IMAD.WIDE.U32 R2, R17, 0x2, R2 ;  /* 0x0000000211027825 */ /* 0x001fc800078e0002 */
[----:B------:R-:W-:Y:S01]  /*0b50*/  IMAD.WIDE.U32 R2, R0, 0x4, R2 ;  /* 0x0000000400027825 */ /* 0x000fe200078e0002 */
[C---:B---3--:R-:W-:Y:S02]  /*0b60*/  PRMT R10, R6.reuse, 0x9910, RZ ;  /* 0x00009910060a7816 */ /* 0x048fe400000000ff */
[----:B------:R-:W-:-:S03]  /*0b70*/  PRMT R11, R6, 0xbb32, RZ ;  /* 0x0000bb32060b7816 */ /* 0x000fc600000000ff */
[----:B------:R-:W-:Y:S02]  /*0b80*/  IMAD.MOV.U32 R6, RZ, RZ, R10 ;  /* 0x000000ffff067224 */ /* 0x000fe400078e000a */
[----:B------:R-:W-:-:S03]  /*0b90*/  IMAD.MOV.U32 R10, RZ, RZ, R11 ;  /* 0x000000ffff0a7224 */ /* 0x000fc600078e000b */
[----:B------:R-:W-:Y:S02]  /*0ba0*/  ISETP.GT.AND P0, PT, R6, RZ, PT ;  /* 0x000000ff0600720c */ /* 0x000fe40003f04270 */
[----:B------:R-:W-:Y:S02]  /*0bb0*/  ISETP.GT.AND P1, PT, R10, RZ, PT ;  /* 0x000000ff0a00720c */ /* 0x000fe40003f24270 */
[----:B------:R-:W-:Y:S02]  /*0bc0*/  ISETP.NE.AND P2, PT, R6, RZ, PT ;  /* 0x000000ff0600720c */ /* 0x000fe40003f45270 */
[----:B------:R-:W-:Y:S02]  /*0bd0*/  ISETP.NE.AND P3, PT, R10, RZ, PT ;  /* 0x000000ff0a00720c */ /* 0x000fe40003f65270 */
[----:B------:R-:W-:Y:S02]  /*0be0*/  SEL R11, RZ, 0x1, !P0 ;  /* 0x00000001ff0b7807 */ /* 0x000fe40004000000 */
[----:B-1----:R-:W-:-:S02]  /*0bf0*/  SEL R5, RZ, 0x1, !P1 ;  /* 0x00000001ff057807 */ /* 0x002fc40004800000 */
[C---:B--2---:R-:W-:Y:S02]  /*0c00*/  SEL R4, R18.reuse, R11, !P2 ;  /* 0x0000000b12047207 */ /* 0x044fe40005000000 */
[----:B------:R-:W-:Y:S02]  /*0c10*/  SEL R5, R18, R5, !P3 ;  /* 0x0000000512057207 */ /* 0x000fe40005800000 */
[C---:B----4-:R-:W-:Y:S02]  /*0c20*/  PRMT R6, R7.reuse, 0x9910, RZ ;  /* 0x0000991007067816 */ /* 0x050fe400000000ff */
[----:B------:R-:W-:Y:S02]  /*0c30*/  PRMT R7, R7, 0xbb32, RZ ;  /* 0x0000bb3207077816 */ /* 0x000fe400000000ff */
[----:B------:R-:W-:Y:S01]  /*0c40*/  PRMT R4, R4, 0x5410, R5 ;  /* 0x0000541004047816 */ /* 0x000fe20000000005 */
[----:B------:R-:W-:Y:S01]  /*0c50*/  IMAD.MOV.U32 R5, RZ, RZ, R6 ;  /* 0x000000ffff057224 */ /* 0x000fe200078e0006 */
[----:B-----5:R-:W-:Y:S01]  /*0c60*/  PRMT R10, R8, 0x9910, RZ ;  /* 0x00009910080a7816 */ /* 0x020fe200000000ff */
[----:B------:R-:W-:-:S02]  /*0c70*/  IMAD.MOV.U32 R6, RZ, RZ, R7 ;  /* 0x000000ffff067224 */ /* 0x000fc400078e0007 */
[----:B------:R-:W-:Y:S01]  /*0c80*/  STG.E desc[UR4][R2.64], R4 ;  /* 0x0000000402007986 */ /* 0x000fe2000c101904 */
[C---:B------:R-:W-:Y:S02]  /*0c90*/  ISETP.NE.AND P1, PT, R5.reuse, RZ, PT ;  /* 0x000000ff0500720c */ /* 0x040fe40003f25270 */
[----:B------:R-:W-:Y:S01]  /*0ca0*/  ISETP.GT.AND P0, PT, R5, RZ, PT ;  /* 0x000000ff0500720c */ /* 0x000fe20003f04270 */
[----:B------:R-:W-:Y:S01]  /*0cb0*/  IMAD.MOV.U32 R5, RZ, RZ, R10 ;  /* 0x000000ffff057224 */ /* 0x000fe200078e000a */
[C---:B------:R-:W-:Y:S02]  /*0cc0*/  ISETP.NE.AND P4, PT, R6.reuse, RZ, PT ;  /* 0x000000ff0600720c */ /* 0x040fe40003f85270 */
[----:B------:R-:W-:Y:S02]  /*0cd0*/  ISETP.GT.AND P6, PT, R6, RZ, PT ;  /* 0x000000ff0600720c */ /* 0x000fe40003fc4270 */
[----:B------:R-:W-:Y:S02]  /*0ce0*/  PRMT R6, R8, 0xbb32, RZ ;  /* 0x0000bb3208067816 */ /* 0x000fe400000000ff */
[----:B------:R-:W-:-:S02]  /*0cf0*/  PRMT R8, R9, 0xbb32, RZ ;  /* 0x0000bb3209087816 */ /* 0x000fc400000000ff */
[C---:B------:R-:W-:Y:S02]  /*0d00*/  ISETP.NE.AND P3, PT, R5.reuse, RZ, PT ;  /* 0x000000ff0500720c */ /* 0x040fe40003f65270 */
[----:B------:R-:W-:Y:S02]  /*0d10*/  ISETP.GT.AND P5, PT, R5, RZ, PT ;  /* 0x000000ff0500720c */ /* 0x000fe40003fa4270 */
[----:B------:R-:W-:Y:S02]  /*0d20*/  PRMT R9, R9, 0x9910, RZ ;  /* 0x0000991009097816 */ /* 0x000fe400000000ff */
[----:B------:R-:W-:Y:S02]  /*0d30*/  SEL R5, RZ, 0x1, !P0 ;  /* 0x00000001ff057807 */ /* 0x000fe40004000000 */
[C---:B------:R-:W-:Y:S02]  /*0d40*/  ISETP.NE.AND P2, PT, R6.reuse, RZ, PT ;  /* 0x000000ff0600720c */ /* 0x040fe40003f45270 */
[----:B------:R-:W-:Y:S01]  /*0d50*/  ISETP.GT.AND P0, PT, R6, RZ, PT ;  /* 0x000000ff0600720c */ /* 0x000fe20003f04270 */
[----:B------:R-:W-:Y:S01]  /*0d60*/  IMAD.MOV.U32 R6, RZ, RZ, R9 ;  /* 0x000000ffff067224 */ /* 0x000fe200078e0009 */
[----:B------:R-:W-:-:S02]  /*0d70*/  SEL R5, R18, R5, !P1 ;  /* 0x0000000512057207 */ /* 0x000fc40004800000 */
[----:B------:R-:W-:Y:S02]  /*0d80*/  ISETP.NE.AND P1, PT, R8, RZ, PT ;  /* 0x000000ff0800720c */ /* 0x000fe40003f25270 */
[----:B------:R-:W-:Y:S02]  /*0d90*/  SEL R7, RZ, 0x1, !P6 ;  /* 0x00000001ff077807 */ /* 0x000fe40007000000 */
[----:B------:R-:W-:Y:S02]  /*0da0*/  SEL R9, RZ, 0x1, !P5 ;  /* 0x00000001ff097807 */ /* 0x000fe40006800000 */
[C---:B------:R-:W-:Y:S02]  /*0db0*/  ISETP.GT.AND P5, PT, R6.reuse, RZ, PT ;  /* 0x000000ff0600720c */ /* 0x040fe40003fa4270 */
[----:B------:R-:W-:Y:S02]  /*0dc0*/  ISETP.NE.AND P6, PT, R6, RZ, PT ;  /* 0x000000ff0600720c */ /* 0x000fe40003fc5270 */
[----:B------:R-:W-:-:S02]  /*0dd0*/  SEL R6, R18, R7, !P4 ;  /* 0x0000000712067207 */ /* 0x000fc40006000000 */
[----:B------:R-:W-:Y:S02]  /*0de0*/  SEL R11, RZ, 0x1, !P0 ;  /* 0x00000001ff0b7807 */ /* 0x000fe40004000000 */
[----:B------:R-:W-:Y:S02]  /*0df0*/  SEL R7, RZ, 0x1, !P5 ;  /* 0x00000001ff077807 */ /* 0x000fe40006800000 */
[----:B------:R-:W-:Y:S02]  /*0e00*/  ISETP.GT.AND P0, PT, R8, RZ, PT ;  /* 0x000000ff0800720c */ /* 0x000fe40003f04270 */
[C---:B------:R-:W-:Y:S02]  /*0e10*/  SEL R9, R18.reuse, R9, !P3 ;  /* 0x0000000912097207 */ /* 0x040fe40005800000 */
[C---:B------:R-:W-:Y:S02]  /*0e20*/  SEL R8, R18.reuse, R11, !P2 ;  /* 0x0000000b12087207 */ /* 0x040fe40005000000 */
[----:B------:R-:W-:-:S02]  /*0e30*/  SEL R7, R18, R7, !P6 ;  /* 0x0000000712077207 */ /* 0x000fc40007000000 */
[----:B------:R-:W-:Y:S02]  /*0e40*/  @P1 SEL R18, RZ, 0x1, !P0 ;  /* 0x00000001ff121807 */ /* 0x000fe40004000000 */
[----:B------:R-:W-:Y:S02]  /*0e50*/  PRMT R5, R5, 0x5410, R6 ;  /* 0x0000541005057816 */ /* 0x000fe40000000006 */
[----:B------:R-:W-:Y:S02]  /*0e60*/  PRMT R9, R9, 0x5410, R8 ;  /* 0x0000541009097816 */ /* 0x000fe40000000008 */
[----:B------:R-:W-:Y:S01]  /*0e70*/  PRMT R7, R7, 0x5410, R18 ;  /* 0x0000541007077816 */ /* 0x000fe20000000012 */
[----:B------:R-:W-:Y:S04]  /*0e80*/  STG.E desc[UR4][R2.64+0x200], R5 ;  /* 0x0002000502007986 */ /* 0x000fe8000c101904 */
[----:B------:R-:W-:Y:S04]  /*0e90*/  STG.E desc[UR4][R2.64+0x400], R9 ;  /* 0x0004000902007986 */ /* 0x000fe8000c101904 */
[----:B------:R-:W-:Y:S01]  /*0ea0*/  STG.E desc[UR4][R2.64+0x600], R7 ;  /* 0x0006000702007986 */ /* 0x000fe2000c101904 */
[----:B------:R-:W-:Y:S05]  /*0eb0*/  EXIT ;  /* 0x000000000000794d */ /* 0x000fea0003800000 */
.L_x_11516:
        /* <DEDUP_REMOVED lines=12> */
.L_x_31126:


//--------------------- .text._ZN2at6native29vectorized_elementwise_kernelILi4ENS0_13BUnaryFunctorIsssZZZNS0_21heaviside_kernel_cudaERNS_18TensorIteratorBaseEENKUlvE_clEvENKUlvE3_clEvEUlssE_EESt5arrayIPcLm2EEEEviT0_T1_ --------------------------
	.section	.text._ZN2at6native29vectorized_elementwise_kernelILi4ENS0_13BUnaryFunctorIsssZZZNS0_21heaviside_kernel_cudaERNS_18TensorIteratorBaseEENKUlvE_clEvENKUlvE3_clEvEUlssE_EESt5arrayIPcLm2EEEEviT0_T1_,"ax",@progbits
	.align	128
        .global         _ZN2at6native29vectorized_elementwise_kernelILi4ENS0_13BUnaryFunctorIsssZZZNS0_21heaviside_kernel_cudaERNS_18TensorIteratorBaseEENKUlvE_clEvENKUlvE3_clEvEUlssE_EESt5arrayIPcLm2EEEEviT0_T1_
        .type           _ZN2at6native29vectorized_elementwise_kernelILi4ENS0_13BUnaryFunctorIsssZZZNS0_21heaviside_kernel_cudaERNS_18TensorIteratorBaseEENKUlvE_clEvENKUlvE3_clEvEUlssE_EESt5arrayIPcLm2EEEEviT0_T1_,@function
        .size           _ZN2at6native29vectorized_elementwise_kernelILi4ENS0_13BUnaryFunctorIsssZZZNS0_21heaviside_kernel_cudaERNS_18TensorIteratorBaseEENKUlvE_clEvENKUlvE3_clEvEUlssE_EESt5arrayIPcLm2EEEEviT0_T1_,(.L_x_31127 - _ZN2at6native29vectorized_elementwise_kernelILi4ENS0_13BUnaryFunctorIsssZZZNS0_21heaviside_kernel_cudaERNS_18TensorIteratorBaseEENKUlvE_clEvENKUlvE3_clEvEUlssE_EESt5arrayIPcLm2EEEEviT0_T1_)
        .other          _ZN2at6native29vectorized_elementwise_kernelILi4ENS0_13BUnaryFunctorIsssZZZNS0_21heaviside_kernel_cudaERNS_18TensorIteratorBaseEENKUlvE_clEvENKUlvE3_clEvEUlssE_EESt5arrayIPcLm2EEEEviT0_T1_,@"STO_CUDA_ENTRY STV_DEFAULT"
_ZN2at6native29vectorized_elementwise_kernelILi4ENS0_13BUnaryFunctorIsssZZZNS0_21heaviside_kernel_cudaERNS_18TensorIteratorBaseEENKUlvE_clEvENKUlvE3_clEvEUlssE_EESt5arrayIPcLm2EEEEviT0_T1_:
.text._ZN2at6native29vectorized_elementwise_kernelILi4ENS0_13BUnaryFunctorIsssZZZNS0_21heaviside_kernel_cudaERNS_18TensorIteratorBaseEENKUlvE_clEvENKUlvE3_clEvEUlssE_EESt5arrayIPcLm2EEEEviT0_T1_:
        /* <DEDUP_REMOVED lines=126> */
.L_x_11520:
[----:B------:R-:W-:-:S13]  /*07e0*/  ISETP.GE.U32.AND P0, PT, R16, R19, PT ;  /* 0x000000131000720c */ /* 0x000fda0003f06070 */
[----:B------:R-:W-:Y:S05]  /*07f0*/  @P0 BRA `(.L_x_11522) ;  /* 0x0000000000300947 */ /* 0x000fea0003800000 */
[----:B0-----:R-:W0:Y:S01]  /*0800*/  LDC.64 R6, c[0x0][0x388] ;  /* 0x0000e200ff067b82 */ /* 0x001e220000000a00 */
[----:B------:R-:W-:Y:S02]  /*0810*/  IMAD.IADD R9, R17, 0x1, R16 ;  /* 0x0000000111097824 */ /* 0x000fe400078e0210 */
[----:B------:R-:W-:Y:S02]  /*0820*/  VIADD R16, R16, 0x80 ;  /* 0x0000008010107836 */ /* 0x000fe40000000000 */
[----:B0-----:R-:W-:-:S05]  /*0830*/  IMAD.WIDE.U32 R6, R9, 0x2, R6 ;  /* 0x0000000209067825 */ /* 0x001fca00078e0006 */
[----:B------:R1:W-:Y:S02]  /*0840*/  STG.E.U16 desc[UR4][R6.64], R5 ;  /* 0x0000000506007986 */ /* 0x0003e4000c101504 */
.L_x_11521:
[----:B------:R-:W-:-:S13]  /*0850*/  ISETP.GE.U32.AND P0, PT, R16, R19, PT ;  /* 0x000000131000720c */ /* 0x000fda0003f06070 */
[----:B------:R-:W-:Y:S05]  /*0860*/  @P0 BRA `(.L_x_11523) ;  /* 0x0000000000300947 */ /* 0x000fea0003800000 */
[----:B01----:R-:W0:Y:S01]  /*0870*/  LDC.64 R6, c[0x0][0x388] ;  /* 0x0000e200ff067b82 */ /* 0x003e220000000a00 */
[----:B------:R-:W-:Y:S02]  /*0880*/  IMAD.IADD R5, R17, 0x1, R16 ;  /* 0x0000000111057824 */ /* 0x000fe400078e0210 */
[----:B------:R-:W-:Y:S02]  /*0890*/  VIADD R16, R16, 0x80 ;  /* 0x0000008010107836 */ /* 0x000fe40000000000 */
[----:B0-----:R-:W-:-:S05]  /*08a0*/  IMAD.WIDE.U32 R6, R5, 0x2, R6 ;  /* 0x0000000205067825 */ /* 0x001fca00078e0006 */
[----:B------:R1:W-:Y:S02]  /*08b0*/  STG.E.U16 desc[UR4][R6.64], R4 ;  /* 0x0000000406007986 */ /* 0x0003e4000c101504 */
.L_x_11522:
[----:B------:R-:W-:-:S13]  /*08c0*/  ISETP.GE.U32.AND P0, PT, R16, R19, PT ;  /* 0x000000131000720c */ /* 0x000fda0003f06070 */
[----:B------:R-:W-:Y:S05]  /*08d0*/  @P0 BRA `(.L_x_11524) ;  /* 0x0000000000340947 */ /* 0x000fea0003800000 */
[----:B-1----:R-:W1:Y:S01]  /*08e0*/  LDC.64 R4, c[0x0][0x388] ;  /* 0x0000e200ff047b82 */ /* 0x002e620000000a00 */
[----:B------:R-:W-:Y:S02]  /*08f0*/  IMAD.IADD R7, R17, 0x1, R16 ;  /* 0x0000000111077824 */ /* 0x000fe400078e0210 */
[----:B------:R-:W-:Y:S02]  /*0900*/  VIADD R16, R16, 0x80 ;  /* 0x0000008010107836 */ /* 0x000fe40000000000 */
[----:B-1----:R-:W-:-:S05]  /*0910*/  IMAD.WIDE.U32 R4, R7, 0x2, R4 ;  /* 0x0000000207047825 */ /* 0x002fca00078e0004 */
[----:B------:R2:W-:Y:S02]  /*0920*/  STG.E.U16 desc[UR4][R4.64], R3 ;  /* 0x0000000304007986 */ /* 0x0005e4000c101504 */
.L_x_11523:
        /* <DEDUP_REMOVED lines=8> */
.L_x_11524:
[----:B------:R-:W-:Y:S05]  /*09b0*/  BSYNC.RELIABLE B1 ;  /* 0x0000000000017941 */ /* 0x000fea0003800100 */
.L_x_11519:
[----:B------:R-:W-:-:S13]  /*09c0*/  ISETP.GE.U32.AND P0, PT, R16, R19, PT ;  /* 0x000000131000720c */ /* 0x000fda0003f06070 */
[----:B-12---:R-:W1:Y:S01]  /*09d0*/  @!P0 LDC.64 R4, c[0x0][0x388] ;  /* 0x0000e200ff048b82 */ /* 0x006e620000000a00 */
[----:B------:R-:W-:Y:S02]  /*09e0*/  @!P0 IMAD.IADD R3, R17, 0x1, R16 ;  /* 0x0000000111038824 */ /* 0x000fe400078e0210 */
[----:B------:R-:W-:Y:S02]  /*09f0*/  @!P0 VIADD R16, R16, 0x80 ;  /* 0x0000008010108836 */ /* 0x000fe40000000000 */
[----:B-1----:R-:W-:-:S05]  /*0a00*/  @!P0 IMAD.WIDE.U32 R4, R3, 0x2, R4 ;  /* 0x0000000203048825 */ /* 0x002fca00078e0004 */
[----:B------:R3:W-:Y:S02]  /*0a10*/  @!P0 STG.E.U16 desc[UR4][R4.64], R2 ;  /* 0x0000000204008986 */ /* 0x0007e4000c101504 */
.L_x_11525:
[----:B------:R-:W-:Y:S05]  /*0a20*/  BSYNC.RECONVERGENT B0 ;  /* 0x0000000000007941 */ /* 0x000fea0003800200 */
.L_x_11518:
        /* <DEDUP_REMOVED lines=8> */
.L_x_11517:
[----:B------:R-:W0:Y:S01]  /*0ab0*/  S2R R0, SR_TID.X ;  /* 0x0000000000007919 */ /* 0x000e220000002100 */
[----:B------:R-:W1:Y:S02]  /*0ac0*/  LDC.64 R2, c[0x0][0x390] ;  /* 0x0000e400ff027b82 */ /* 0x000e640000000a00 */
[----:B-1----:R-:W-:-:S04]  /*0ad0*/  IMAD.WIDE.U32 R2, R17, 0x2, R2 ;  /* 0x0000000211027825 */ /* 0x002fc800078e0002 */
[----:B0-----:R-:W-:-:S05]  /*0ae0*/  IMAD.WIDE.U32 R6, R0, 0x8, R2 ;  /* 0x0000000800067825 */ /* 0x001fca00078e0002 */
[----:B------:R-:W3:Y:S04]  /*0af0*/  LDG.E.64 R4, desc[UR4][R6.64] ;  /* 0x0000000406047981 */ /* 0x000ee8000c1e1b00 */
[----:B------:R0:W4:Y:S01]  /*0b00*/  LDG.E.64 R2, desc[UR4][R6.64+0x400] ;  /* 0x0004000406027981 */ /* 0x000122000c1e1b00 */
[C---:B---3--:R-:W-:Y:S02]  /*0b10*/  PRMT R8, R4.reuse, 0x9910, RZ ;  /* 0x0000991004087816 */ /* 0x048fe400000000ff */
[----:B------:R-:W-:Y:S02]  /*0b20*/  PRMT R4, R4, 0xbb32, RZ ;  /* 0x0000bb3204047816 */ /* 0x000fe400000000ff */
[C---:B------:R-:W-:Y:S02]  /*0b30*/  ISETP.NE.AND P3, PT, R8.reuse, RZ, PT ;  /* 0x000000ff0800720c */ /* 0x040fe40003f65270 */
[----:B------:R-:W-:Y:S01]  /*0b40*/  ISETP.GT.AND P0, PT, R8, RZ, PT ;  /* 0x000000ff0800720c */ /* 0x000fe20003f04270 */
[----:B------:R-:W-:Y:S01]  /*0b50*/  IMAD.MOV.U32 R8, RZ, RZ, R4 ;  /* 0x000000ffff087224 */ /* 0x000fe200078e0004 */
[----:B------:R-:W-:-:S02]  /*0b60*/  PRMT R9, R5, 0x9910, RZ ;  /* 0x0000991005097816 */ /* 0x000fc400000000ff */
[----:B------:R-:W-:Y:S02]  /*0b70*/  PRMT R10, R5, 0xbb32, RZ ;  /* 0x0000bb32050a7816 */ /* 0x000fe400000000ff */
[----:B------:R-:W1:Y:S01]  /*0b80*/  LDC.64 R4, c[0x0][0x388] ;  /* 0x0000e200ff047b82 */ /* 0x000e620000000a00 */
[----:B0-----:R-:W-:Y:S02]  /*0b90*/  SEL R7, RZ, 0x1, !P0 ;  /* 0x00000001ff077807 */ /* 0x001fe40004000000 */
[----:B------:R-:W-:Y:S01]  /*0ba0*/  IMAD.MOV.U32 R6, RZ, RZ, R10 ;  /* 0x000000ffff067224 */ /* 0x000fe200078e000a */
[C---:B------:R-:W-:Y:S02]  /*0bb0*/  ISETP.GT.AND P1, PT, R8.reuse, RZ, PT ;  /* 0x000000ff0800720c */ /* 0x040fe40003f24270 */
[----:B------:R-:W-:Y:S02]  /*0bc0*/  ISETP.NE.AND P2, PT, R8, RZ, PT ;  /* 0x000000ff0800720c */ /* 0x000fe40003f45270 */
[----:B------:R-:W-:-:S02]  /*0bd0*/  ISETP.NE.AND P4, PT, R6, RZ, PT ;  /* 0x000000ff0600720c */ /* 0x000fc40003f85270 */
[----:B------:R-:W-:Y:S02]  /*0be0*/  ISETP.GT.AND P0, PT, R6, RZ, PT ;  /* 0x000000ff0600720c */ /* 0x000fe40003f04270 */
[----:B----4-:R-:W-:Y:S02]  /*0bf0*/  PRMT R8, R2, 0x9910, RZ ;  /* 0x0000991002087816 */ /* 0x010fe400000000ff */
[----:B------:R-:W-:Y:S02]  /*0c00*/  ISETP.GT.AND P6, PT, R9, RZ, PT ;  /* 0x000000ff0900720c */ /* 0x000fe40003fc4270 */
[----:B--2---:R-:W-:Y:S02]  /*0c10*/  SEL R6, R18, R7, !P3 ;  /* 0x0000000712067207 */ /* 0x004fe40005800000 */
[----:B------:R-:W-:Y:S02]  /*0c20*/  SEL R7, RZ, 0x1, !P1 ;  /* 0x00000001ff077807 */ /* 0x000fe40004800000 */
[----:B------:R-:W-:-:S02]  /*0c30*/  PRMT R2, R2, 0xbb32, RZ ;  /* 0x0000bb3202027816 */ /* 0x000fc400000000ff */
[----:B------:R-:W-:Y:S02]  /*0c40*/  ISETP.NE.AND P5, PT, R9, RZ, PT ;  /* 0x000000ff0900720c */ /* 0x000fe40003fa5270 */
[C---:B------:R-:W-:Y:S02]  /*0c50*/  PRMT R10, R3.reuse, 0x9910, RZ ;  /* 0x00009910030a7816 */ /* 0x040fe400000000ff */
[C---:B------:R-:W-:Y:S02]  /*0c60*/  ISETP.NE.AND P3, PT, R8.reuse, RZ, PT ;  /* 0x000000ff0800720c */ /* 0x040fe40003f65270 */
[----:B------:R-:W-:Y:S02]  /*0c70*/  ISETP.GT.AND P1, PT, R8, RZ, PT ;  /* 0x000000ff0800720c */ /* 0x000fe40003f24270 */
[----:B------:R-:W-:Y:S02]  /*0c80*/  SEL R9, RZ, 0x1, !P6 ;  /* 0x00000001ff097807 */ /* 0x000fe40007000000 */
[----:B------:R-:W-:-:S02]  /*0c90*/  PRMT R8, R3, 0xbb32, RZ ;  /* 0x0000bb3203087816 */ /* 0x000fc400000000ff */
[----:B------:R-:W-:Y:S02]  /*0ca0*/  SEL R7, R18, R7, !P2 ;  /* 0x0000000712077207 */ /* 0x000fe40005000000 */
[C---:B------:R-:W-:Y:S02]  /*0cb0*/  ISETP.NE.AND P2, PT, R2.reuse, RZ, PT ;  /* 0x000000ff0200720c */ /* 0x040fe40003f45270 */
[----:B------:R-:W-:Y:S01]  /*0cc0*/  ISETP.GT.AND P6, PT, R2, RZ, PT ;  /* 0x000000ff0200720c */ /* 0x000fe20003fc4270 */
[----:B-1----:R-:W-:Y:S01]  /*0cd0*/  IMAD.WIDE.U32 R2, R17, 0x2, R4 ;  /* 0x0000000211027825 */ /* 0x002fe200078e0004 */
[----:B------:R-:W-:Y:S02]  /*0ce0*/  SEL R9, R18, R9, !P5 ;  /* 0x0000000912097207 */ /* 0x000fe40006800000 */
[----:B------:R-:W-:Y:S01]  /*0cf0*/  ISETP.NE.AND P5, PT, R8, RZ, PT ;  /* 0x000000ff0800720c */ /* 0x000fe20003fa5270 */
[----:B------:R-:W-:Y:S01]  /*0d00*/  IMAD.MOV.U32 R4, RZ, RZ, R10 ;  /* 0x000000ffff047224 */ /* 0x000fe200078e000a */
[----:B------:R-:W-:Y:S01]  /*0d10*/  SEL R11, RZ, 0x1, !P1 ;  /* 0x00000001ff0b7807 */ /* 0x000fe20004800000 */
[----:B------:R-:W-:Y:S01]  /*0d20*/  IMAD.WIDE.U32 R2, R0, 0x8, R2 ;  /* 0x0000000800027825 */ /* 0x000fe200078e0002 */
[----:B------:R-:W-:-:S02]  /*0d30*/  SEL R5, RZ, 0x1, !P0 ;  /* 0x00000001ff057807 */ /* 0x000fc40004000000 */
[C---:B------:R-:W-:Y:S02]  /*0d40*/  ISETP.GT.AND P1, PT, R4.reuse, RZ, PT ;  /* 0x000000ff0400720c */ /* 0x040fe40003f24270 */
[----:B------:R-:W-:Y:S02]  /*0d50*/  ISETP.NE.AND P0, PT, R4, RZ, PT ;  /* 0x000000ff0400720c */ /* 0x000fe40003f05270 */
[----:B------:R-:W-:Y:S02]  /*0d60*/  SEL R13, RZ, 0x1, !P6 ;  /* 0x00000001ff0d7807 */ /* 0x000fe40007000000 */
[----:B------:R-:W-:Y:S02]  /*0d70*/  SEL R15, RZ, 0x1, !P1 ;  /* 0x00000001ff0f7807 */ /* 0x000fe40004800000 */
[----:B------:R-:W-:Y:S02]  /*0d80*/  ISETP.GT.AND P6, PT, R8, RZ, PT ;  /* 0x000000ff0800720c */ /* 0x000fe40003fc4270 */
[----:B------:R-:W-:-:S02]  /*0d90*/  SEL R0, R18, R5, !P4 ;  /* 0x0000000512007207 */ /* 0x000fc40006000000 */
[C---:B------:R-:W-:Y:S02]  /*0da0*/  SEL R11, R18.reuse, R11, !P3 ;  /* 0x0000000b120b7207 */ /* 0x040fe40005800000 */
[C---:B------:R-:W-:Y:S02]  /*0db0*/  SEL R4, R18.reuse, R13, !P2 ;  /* 0x0000000d12047207 */ /* 0x040fe40005000000 */
[----:B------:R-:W-:Y:S02]  /*0dc0*/  SEL R15, R18, R15, !P0 ;  /* 0x0000000f120f7207 */ /* 0x000fe40004000000 */
[----:B------:R-:W-:Y:S02]  /*0dd0*/  @P5 SEL R18, RZ, 0x1, !P6 ;  /* 0x00000001ff125807 */ /* 0x000fe40007000000 */
[----:B------:R-:W-:Y:S02]  /*0de0*/  PRMT R6, R6, 0x5410, R7 ;  /* 0x0000541006067816 */ /* 0x000fe40000000007 */
[----:B------:R-:W-:-:S02]  /*0df0*/  PRMT R7, R9, 0x5410, R0 ;  /* 0x0000541009077816 */ /* 0x000fc40000000000 */
[----:B------:R-:W-:Y:S02]  /*0e00*/  PRMT R4, R11, 0x5410, R4 ;  /* 0x000054100b047816 */ /* 0x000fe40000000004 */
[----:B------:R-:W-:Y:S01]  /*0e10*/  PRMT R5, R15, 0x5410, R18 ;  /* 0x000054100f057816 */ /* 0x000fe20000000012 */
[----:B------:R-:W-:Y:S04]  /*0e20*/  STG.E.64 desc[UR4][R2.64], R6 ;  /* 0x0000000602007986 */ /* 0x000fe8000c101b04 */
[----:B------:R-:W-:Y:S01]  /*0e30*/  STG.E.64 desc[UR4][R2.64+0x400], R4 ;  /* 0x0004000402007986 */ /* 0x000fe2000c101b04 */
[----:B------:R-:W-:Y:S05]  /*0e40*/  EXIT ;  /* 0x000000000000794d */ /* 0x000fea0003800000 */
.L_x_11526:
        /* <DEDUP_REMOVED lines=11> */
.L_x_31127:


//--------------------- .text._ZN2at6native29vectorized_elementwise_kernelILi8ENS0_13BUnaryFunctorIsssZZZNS0_21heaviside_kernel_cudaERNS_18TensorIteratorBaseEENKUlvE_clEvENKUlvE3_clEvEUlssE_EESt5arrayIPcLm2EEEEviT0_T1_ --------------------------
	.section	.text._ZN2at6native29vectorized_elementwise_kernelILi8ENS0_13BUnaryFunctorIsssZZZNS0_21heaviside_kernel_cudaERNS_18TensorIteratorBaseEENKUlvE_clEvENKUlvE3_clEvEUlssE_EESt5arrayIPcLm2EEEEviT0_T1_,"ax",@progbits
	.align	128
        .global         _ZN2at6native29vectorized_elementwise_kernelILi8ENS0_13BUnaryFunctorIsssZZZNS0_21heaviside_kernel_cudaERNS_18TensorIteratorBaseEENKUlvE_clEvENKUlvE3_clEvEUlssE_EESt5arrayIPcLm2EEEEviT0_T1_
        .type           _ZN2at6native29vectorized_elementwise_kernelILi8ENS0_13BUnaryFunctorIsssZZZNS0_21heaviside_kernel_cudaERNS_18TensorIteratorBaseEENKUlvE_clEvENKUlvE3_clEvEUlssE_EESt5arrayIPcLm2EEEEviT0_T1_,@function
        .size           _ZN2at6native29vectorized_elementwise_kernelILi8ENS0_13BUnaryFunctorIsssZZZNS0_21heaviside_kernel_cudaERNS_18TensorIteratorBaseEENKUlvE_clEvENKUlvE3_clEvEUlssE_EESt5arrayIPcLm2EEEEviT0_T1_,(.L_x_31128 - _ZN2at6native29vectorized_elementwise_kernelILi8ENS0_13BUnaryFunctorIsssZZZNS0_21heaviside_kernel_cudaERNS_18TensorIteratorBaseEENKUlvE_clEvENKUlvE3_clEvEUlssE_EESt5arrayIPcLm2EEEEviT0_T1_)
        .other          _ZN2at6native29vectorized_elementwise_kernelILi8ENS0_13BUnaryFunctorIsssZZZNS0_21heaviside_kernel_cudaERNS_18TensorIteratorBaseEENKUlvE_clEvENKUlvE3_clEvEUlssE_EESt5arrayIPcLm2EEEEviT0_T1_,@"STO_CUDA_ENTRY STV_DEFAULT"
_ZN2at6native29vectorized_elementwise_kernelILi8ENS0_13BUnaryFunctorIsssZZZNS0_21heaviside_kernel_cudaERNS_18TensorIteratorBaseEENKUlvE_clEvENKUlvE3_clEvEUlssE_EESt5arrayIPcLm2EEEEviT0_T1_:
.text._ZN2at6native29vectorized_elementwise_kernelILi8ENS0_13BUnaryFunctorIsssZZZNS0_21heaviside_kernel_cudaERNS_18TensorIteratorBaseEENKUlvE_clEvENKUlvE3_clEvEUlssE_EESt5arrayIPcLm2EEEEviT0_T1_:
[----:B------:R-:W-:Y:S01]  /*0000*/  LDC R1, c[0x0][0x37c] ;  /* 0x0000df00ff017b82 */ /* 0x000fe20000000800 */
[----:B------:R-:W-:Y:S05]  /*0010*/  EXIT ;  /* 0x000000000000794d */ /* 0x000fea0003800000 */
.L_x_11527:
        /* <DEDUP_REMOVED lines=14> */
.L_x_31128:


//--------------------- .text._ZN2at6native18elementwise_kernelILi128ELi4EZNS0_15gpu_kernel_implINS0_13AUnaryFunctorIsssZZZNS0_21heaviside_kernel_cudaERNS_18TensorIteratorBaseEENKUlvE_clEvENKUlvE3_clEvEUlssE_EEEEvS5_RKT_EUliE_EEviT1_ --------------------------
	.section	.text._ZN2at6native18elementwise_kernelILi128ELi4EZNS0_15gpu_kernel_implINS0_13AUnaryFunctorIsssZZZNS0_21heaviside_kernel_cudaERNS_18TensorIteratorBaseEENKUlvE_clEvENKUlvE3_clEvEUlssE_EEEEvS5_RKT_EUliE_EEviT1_,"ax",@progbits
	.align	128
        .global         _ZN2at6native18elementwise_kernelILi128ELi4EZNS0_15gpu_kernel_implINS0_13AUnaryFunctorIsssZZZNS0_21heaviside_kernel_cudaERNS_18TensorIteratorBaseEENKUlvE_clEvENKUlvE3_clEvEUlssE_EEEEvS5_RKT_EUliE_EEviT1_
        .type           _ZN2at6native18elementwise_kernelILi128ELi4EZNS0_15gpu_kernel_implINS0_13AUnaryFunctorIsssZZZNS0_21heaviside_kernel_cudaERNS_18TensorIteratorBaseEENKUlvE_clEvENKUlvE3_clEvEUlssE_EEEEvS5_RKT_EUliE_EEviT1_,@function
        .size           _ZN2at6native18elementwise_kernelILi128ELi4EZNS0_15gpu_kernel_implINS0_13AUnaryFunctorIsssZZZNS0_21heaviside_kernel_cudaERNS_18TensorIteratorBaseEENKUlvE_clEvENKUlvE3_clEvEUlssE_EEEEvS5_RKT_EUliE_EEviT1_,(.L_x_31129 - _ZN2at6native18elementwise_kernelILi128ELi4EZNS0_15gpu_kernel_implINS0_13AUnaryFunctorIsssZZZNS0_21heaviside_kernel_cudaERNS_18TensorIteratorBaseEENKUlvE_clEvENKUlvE3_clEvEUlssE_EEEEvS5_RKT_EUliE_EEviT1_)
        .other          _ZN2at6native18elementwise_kernelILi128ELi4EZNS0_15gpu_kernel_implINS0_13AUnaryFunctorIsssZZZNS0_21heaviside_kernel_cudaERNS_18TensorIteratorBaseEENKUlvE_clEvENKUlvE3_clEvEUlssE_EEEEvS5_RKT_EUliE_EEviT1_,@"STO_CUDA_ENTRY STV_DEFAULT"
_ZN2at6native18elementwise_kernelILi128ELi4EZNS0_15gpu_kernel_implINS0_13AUnaryFunctorIsssZZZNS0_21heaviside_kernel_cudaERNS_18TensorIteratorBaseEENKUlvE_clEvENKUlvE3_clEvEUlssE_EEEEvS5_RKT_EUliE_EEviT1_:
.text._ZN2at6native18elementwise_kernelILi128ELi4EZNS0_15gpu_kernel_implINS0_13AUnaryFunctorIsssZZZNS0_21heaviside_kernel_cudaERNS_18TensorIteratorBaseEENKUlvE_clEvENKUlvE3_clEvEUlssE_EEEEvS5_RKT_EUliE_EEviT1_:
        /* <DEDUP_REMOVED lines=11> */
[----:B--2---:R-:W-:-:S02]  /*00b0*/  USHF.L.U32 UR4, UR4, 0x9, URZ ;  /* 0x0000000904047899 */ /* 0x004fc400080006ff */
[----:B-----5:R-:W-:Y:S02]  /*00c0*/  UPRMT UR5, UR5, 0x9910, URZ ;  /* 0x0000991005057896 */ /* 0x020fe400080000ff */
[----:B------:R-:W-:Y:S02]  /*00d0*/  UISETP.LT.U32.AND UP1, UPT, UR41, 0x18, UPT ;  /* 0x000000182900788c */ /* 0x000fe4000bf21070 */
[----:B-1----:R-:W-:Y:S01]  /*00e0*/  LOP3.LUT R17, R17, UR4, RZ, 0xfc, !PT ;  /* 0x0000000411117c12 */ /* 0x002fe2000f8efcff */
[----:B------:R-:W-:Y:S02]  /*00f0*/  UISETP.GT.AND UP0, UPT, UR5, URZ, UPT ;  /* 0x000000ff0500728c */ /* 0x000fe4000bf04270 */
[----:B------:R-:W-:Y:S01]  /*0100*/  USEL UR38, UR41, 0x18, UP1 ;  /* 0x0000001829267887 */ /* 0x000fe20008800000 */
[----:B----4-:R-:W-:Y:S01]  /*0110*/  ISETP.GE.AND P0, PT, R17, UR6, PT ;  /* 0x0000000611007c0c */ /* 0x010fe2000bf06270 */
[----:B------:R-:W-:Y:S02]  /*0120*/  USEL UR43, URZ, 0x1, !UP0 ;  /* 0x00000001ff2b7887 */ /* 0x000fe4000c000000 */
[----:B------:R-:W-:-:S10]  /*0130*/  UIADD3 UR38, UPT, UPT, UR38, 0x1, URZ ;  /* 0x0000000126267890 */ /* 0x000fd4000fffe0ff */
        /* <DEDUP_REMOVED lines=303> */
.L_x_11530:
        /* <DEDUP_REMOVED lines=16> */
.L_x_11534:
[----:B------:R0:W5:Y:S01]  /*1530*/  LDG.E.U8 R0, desc[UR36][R2.64] ;  /* 0x0000002402007981 */ /* 0x000162000c1e1100 */
[----:B------:R-:W-:Y:S05]  /*1540*/  BRA `(.L_x_11536) ;  /* 0x0000000c004c7947 */ /* 0x000fea0003800000 */
.L_x_11533:
        /* <DEDUP_REMOVED lines=8> */
.L_x_11538:
[----:B------:R0:W5:Y:S01]  /*15d0*/  LDG.E.U16 R0, desc[UR36][R2.64] ;  /* 0x0000002402007981 */ /* 0x000162000c1e1500 */
[----:B------:R-:W-:Y:S05]  /*15e0*/  BRA `(.L_x_11536) ;  /* 0x0000000c00247947 */ /* 0x000fea0003800000 */
.L_x_11537:
[----:B------:R0:W5:Y:S01]  /*15f0*/  LDG.E.U16 R0, desc[UR36][R2.64] ;  /* 0x0000002402007981 */ /* 0x000162000c1e1500 */
[----:B------:R-:W-:Y:S05]  /*1600*/  BRA `(.L_x_11536) ;  /* 0x0000000c001c7947 */ /* 0x000fea0003800000 */
.L_x_11532:
        /* <DEDUP_REMOVED lines=9> */
.L_x_11540:
[----:B------:R-:W2:Y:S02]  /*16a0*/  LDG.E.U16 R4, desc[UR36][R2.64] ;  /* 0x0000002402047981 */ /* 0x000ea4000c1e1500 */
[----:B--2---:R-:W-:-:S06]  /*16b0*/  HADD2.F32 R4, -RZ, R4.H0_H0 ;  /* 0x20000004ff047230 */ /* 0x004fcc0000004100 */
[----:B------:R-:W0:Y:S02]  /*16c0*/  F2I.FTZ.TRUNC.NTZ R4, R4 ;  /* 0x0000000400047305 */ /* 0x000e24000021f100 */
[----:B0-----:R-:W-:Y:S01]  /*16d0*/  PRMT R0, R4, 0x7610, R0 ;  /* 0x0000761004007816 */ /* 0x001fe20000000000 */
[----:B------:R-:W-:Y:S06]  /*16e0*/  BRA `(.L_x_11536) ;  /* 0x0000000800e47947 */ /* 0x000fec0003800000 */
.L_x_11539:
        /* <DEDUP_REMOVED lines=9> */
.L_x_11542:
[----:B------:R-:W2:Y:S02]  /*1780*/  LDG.E.U16 R2, desc[UR36][R2.64] ;  /* 0x0000002402027981 */ /* 0x000ea4000c1e1500 */
[----:B--2---:R-:W-:-:S06]  /*1790*/  HADD2.F32 R4, -RZ, R2.H0_H0 ;  /* 0x20000002ff047230 */ /* 0x004fcc0000004100 */
[----:B------:R-:W0:Y:S02]  /*17a0*/  F2I.FTZ.TRUNC.NTZ R4, R4 ;  /* 0x0000000400047305 */ /* 0x000e24000021f100 */
[----:B0-----:R-:W-:Y:S01]  /*17b0*/  PRMT R0, R4, 0x7610, R0 ;  /* 0x0000761004007816 */ /* 0x001fe20000000000 */
[----:B------:R-:W-:Y:S06]  /*17c0*/  BRA `(.L_x_11536) ;  /* 0x0000000800ac7947 */ /* 0x000fec0003800000 */
.L_x_11541:
[----:B------:R-:W2:Y:S02]  /*17d0*/  LDG.E.64 R2, desc[UR36][R2.64] ;  /* 0x0000002402027981 */ /* 0x000ea4000c1e1b00 */
[----:B--2---:R0:W1:Y:S02]  /*17e0*/  F2I.F64.TRUNC R0, R2 ;  /* 0x0000000200007311 */ /* 0x004064000030d100 */
[----:B01----:R-:W-:Y:S05]  /*17f0*/  BRA `(.L_x_11536) ;  /* 0x0000000800a07947 */ /* 0x003fea0003800000 */
.L_x_11531:
        /* <DEDUP_REMOVED lines=12> */
.L_x_11545:
[----:B------:R-:W2:Y:S02]  /*18c0*/  LDG.E.64 R2, desc[UR36][R2.64] ;  /* 0x0000002402027981 */ /* 0x000ea4000c1e1b00 */
[----:B--2---:R3:W4:Y:S02]  /*18d0*/  F2I.F64.TRUNC R0, R2 ;  /* 0x0000000200007311 */ /* 0x004724000030d100 */
[----:B---34-:R-:W-:Y:S05]  /*18e0*/  BRA `(.L_x_11536) ;  /* 0x0000000800647947 */ /* 0x018fea0003800000 */
.L_x_11544:
        /* <DEDUP_REMOVED lines=27> */
.L_x_11547:
        /* <DEDUP_REMOVED lines=14> */
.L_x_11546:
[----:B------:R-:W2:Y:S02]  /*1b80*/  LDG.E.U16 R4, desc[UR36][R2.64] ;  /* 0x0000002402047981 */ /* 0x000ea4000c1e1500 */
[----:B--2---:R-:W-:-:S06]  /*1b90*/  IMAD.U32 R4, R4, 0x10000, RZ ;  /* 0x0001000004047824 */ /* 0x004fcc00078e00ff */
[----:B------:R-:W0:Y:S02]  /*1ba0*/  F2I.FTZ.TRUNC.NTZ R4, R4 ;  /* 0x0000000400047305 */ /* 0x000e24000021f100 */
[----:B0-----:R-:W-:Y:S01]  /*1bb0*/  PRMT R0, R4, 0x7610, R0 ;  /* 0x0000761004007816 */ /* 0x001fe20000000000 */
[----:B------:R-:W-:Y:S06]  /*1bc0*/  BRA `(.L_x_11536) ;  /* 0x0000000400ac7947 */ /* 0x000fec0003800000 */
.L_x_11543:
        /* <DEDUP_REMOVED lines=10> */
.L_x_11550:
        /* <DEDUP_REMOVED lines=21> */
.L_x_11554:
[----:B------:R-:W-:Y:S05]  /*1dc0*/  BSYNC.RECONVERGENT B1 ;  /* 0x0000000000017941 */ /* 0x000fea0003800200 */
.L_x_11553:
[----:B------:R-:W-:Y:S02]  /*1dd0*/  SHF.L.U32 R0, R0, 0x14, RZ ;  /* 0x0000001400007819 */ /* 0x000fe400000006ff */
[----:B------:R-:W-:-:S04]  /*1de0*/  LEA R2, R2, 0x3b800000, 0x17 ;  /* 0x3b80000002027811 */ /* 0x000fc800078eb8ff */
[----:B------:R-:W-:-:S07]  /*1df0*/  LOP3.LUT R4, R2, R0, R7, 0xfe, !PT ;  /* 0x0000000002047212 */ /* 0x000fce00078efe07 */
.L_x_11552:
[----:B------:R-:W-:Y:S05]  /*1e00*/  BSYNC.RECONVERGENT B0 ;  /* 0x0000000000007941 */ /* 0x000fea0003800200 */
.L_x_11551:
[----:B------:R-:W0:Y:S02]  /*1e10*/  F2I.FTZ.TRUNC.NTZ R4, R4 ;  /* 0x0000000400047305 */ /* 0x000e24000021f100 */
[----:B0-----:R-:W-:Y:S01]  /*1e20*/  PRMT R0, R4, 0x7610, R0 ;  /* 0x0000761004007816 */ /* 0x001fe20000000000 */
[----:B------:R-:W-:Y:S06]  /*1e30*/  BRA `(.L_x_11536) ;  /* 0x0000000400107947 */ /* 0x000fec0003800000 */
.L_x_11549:
        /* <DEDUP_REMOVED lines=21> */
.L_x_11558:
[----:B------:R-:W-:Y:S05]  /*1f90*/  BSYNC.RECONVERGENT B1 ;  /* 0x0000000000017941 */ /* 0x000fea0003800200 */
.L_x_11557:
[----:B------:R-:W-:Y:S01]  /*1fa0*/  IMAD.SHL.U32 R0, R0, 0x200000, RZ ;  /* 0x0020000000007824 */ /* 0x000fe200078e00ff */
[----:B------:R-:W-:-:S04]  /*1fb0*/  LEA R2, R2, 0x37800000, 0x17 ;  /* 0x3780000002027811 */ /* 0x000fc800078eb8ff */
[----:B------:R-:W-:-:S07]  /*1fc0*/  LOP3.LUT R4, R2, R0, R7, 0xfe, !PT ;  /* 0x0000000002047212 */ /* 0x000fce00078efe07 */
.L_x_11556:
[----:B------:R-:W-:Y:S05]  /*1fd0*/  BSYNC.RECONVERGENT B0 ;  /* 0x0000000000007941 */ /* 0x000fea0003800200 */
.L_x_11555:
[----:B------:R-:W0:Y:S02]  /*1fe0*/  F2I.FTZ.TRUNC.NTZ R4, R4 ;  /* 0x0000000400047305 */ /* 0x000e24000021f100 */
[----:B0-----:R-:W-:Y:S01]  /*1ff0*/  PRMT R0, R4, 0x7610, R0 ;  /* 0x0000761004007816 */ /* 0x001fe20000000000 */
[----:B------:R-:W-:Y:S06]  /*2000*/  BRA `(.L_x_11536) ;  /* 0x00000000009c7947 */ /* 0x000fec0003800000 */
.L_x_11548:
[----:B------:R-:W-:-:S09]  /*2010*/  UISETP.NE.AND UP0, UPT, UR4, 0x1c, UPT ;  /* 0x0000001c0400788c */ /* 0x000fd2000bf05270 */
[----:B------:R-:W-:Y:S05]  /*2020*/  BRA.U !UP0, `(.L_x_11559) ;  /* 0x0000000108907547 */ /* 0x000fea000b800000 */
[----:B------:R-:W-:-:S09]  /*2030*/  UISETP.NE.AND UP0, UPT, UR4, 0x1d, UPT ;  /* 0x0000001d0400788c */ /* 0x000fd2000bf05270 */
[----:B------:R-:W-:Y:S05]  /*2040*/  BRA.U !UP0, `(.L_x_11560) ;  /* 0x0000000108807547 */ /* 0x000fea000b800000 */
[----:B------:R-:W-:-:S09]  /*2050*/  UISETP.NE.AND UP0, UPT, UR4, 0x2c, UPT ;  /* 0x0000002c0400788c */ /* 0x000fd2000bf05270 */
[----:B------:R-:W-:Y:S05]  /*2060*/  BRA.U !UP0, `(.L_x_11561) ;  /* 0x0000000108487547 */ /* 0x000fea000b800000 */
.L_x_11535:
        /* <DEDUP_REMOVED lines=16> */
.L_x_11562:
[----:B------:R-:W-:Y:S01]  /*2170*/  PRMT R0, RZ, 0x7610, R0 ;  /* 0x00007610ff007816 */ /* 0x000fe20000000000 */
[----:B------:R-:W-:Y:S06]  /*2180*/  BRA `(.L_x_11536) ;  /* 0x00000000003c7947 */ /* 0x000fec0003800000 */
.L_x_11561:
        /* <DEDUP_REMOVED lines=8> */
.L_x_11564:
[----:B------:R-:W-:Y:S05]  /*2210*/  BSYNC.RECONVERGENT B0 ;  /* 0x0000000000007941 */ /* 0x000fea0003800200 */
.L_x_11563:
[----:B------:R-:W0:Y:S02]  /*2220*/  F2I.FTZ.TRUNC.NTZ R4, R4 ;  /* 0x0000000400047305 */ /* 0x000e24000021f100 */
[----:B0-----:R-:W-:Y:S01]  /*2230*/  PRMT R0, R4, 0x7610, R0 ;  /* 0x0000761004007816 */ /* 0x001fe20000000000 */
[----:B------:R-:W-:Y:S06]  /*2240*/  BRA `(.L_x_11536) ;  /* 0x00000000000c7947 */ /* 0x000fec0003800000 */
.L_x_11560:
[----:B------:R2:W5:Y:S01]  /*2250*/  LDG.E.U16 R0, desc[UR36][R2.64] ;  /* 0x0000002402007981 */ /* 0x000562000c1e1500 */
[----:B------:R-:W-:Y:S05]  /*2260*/  BRA `(.L_x_11536) ;  /* 0x0000000000047947 */ /* 0x000fea0003800000 */
.L_x_11559:
[----:B------:R1:W5:Y:S02]  /*2270*/  LDG.E.U16 R0, desc[UR36][R2.64] ;  /* 0x0000002402007981 */ /* 0x000364000c1e1500 */
.L_x_11536:
[----:B------:R-:W3:Y:S01]  /*2280*/  LDCU.U16 UR4, c[0x0][0x592] ;  /* 0x0000b240ff0477ac */ /* 0x000ee20008000400 */
[----:B------:R-:W0:Y:S01]  /*2290*/  LDCU.64 UR6, c[0x0][0x580] ;  /* 0x0000b000ff0677ac */ /* 0x000e220008000a00 */
[----:B---3--:R-:W-:Y:S02]  /*22a0*/  UPRMT UR5, UR4, 0x9910, URZ ;  /* 0x0000991004057896 */ /* 0x008fe400080000ff */
[----:B------:R-:W-:Y:S01]  /*22b0*/  UPRMT UR4, UR40, 0x9910, URZ ;  /* 0x0000991028047896 */ /* 0x000fe200080000ff */
[----:B012---:R-:W-:-:S03]  /*22c0*/  IADD3 R2, P1, PT, R16, UR6, RZ ;  /* 0x0000000610027c10 */ /* 0x007fc6000ff3e0ff */
[----:B------:R-:W-:Y:S01]  /*22d0*/  UISETP.GT.AND UP0, UPT, UR4, 0x9, UPT ;  /* 0x000000090400788c */ /* 0x000fe2000bf04270 */
[----:B------:R-:W-:Y:S01]  /*22e0*/  ISETP.NE.AND P0, PT, RZ, UR5, PT ;  /* 0x00000005ff007c0c */ /* 0x000fe2000bf05270 */
[----:B------:R-:W-:-:S03]  /*22f0*/  IMAD.X R3, RZ, RZ, UR7, P1 ;  /* 0x00000007ff037e24 */ /* 0x000fc600088e06ff */
[----:B----45:R-:W-:-:S04]  /*2300*/  SEL R9, R0, UR43, !P0 ;  /* 0x0000002b00097c07 */ /* 0x030fc8000c000000 */
        /* <DEDUP_REMOVED lines=11> */
.L_x_11568:
[----:B------:R3:W-:Y:S01]  /*23c0*/  STG.E.U8 desc[UR36][R2.64], R9 ;  /* 0x0000000902007986 */ /* 0x0007e2000c101124 */
[----:B------:R-:W-:Y:S05]  /*23d0*/  BRA `(.L_x_11570) ;  /* 0x0000000c00507947 */ /* 0x000fea0003800000 */
.L_x_11567:
        /* <DEDUP_REMOVED lines=10> */
.L_x_11572:
[----:B------:R-:W-:-:S05]  /*2480*/  PRMT R5, R9, 0x9910, RZ ;  /* 0x0000991009057816 */ /* 0x000fca00000000ff */
[----:B------:R1:W-:Y:S01]  /*2490*/  STG.E desc[UR36][R2.64], R5 ;  /* 0x0000000502007986 */ /* 0x0003e2000c101924 */
[----:B------:R-:W-:Y:S05]  /*24a0*/  BRA `(.L_x_11570) ;  /* 0x0000000c001c7947 */ /* 0x000fea0003800000 */
.L_x_11571:
[----:B------:R2:W-:Y:S01]  /*24b0*/  STG.E.U16 desc[UR36][R2.64], R9 ;  /* 0x0000000902007986 */ /* 0x0005e2000c101524 */
[----:B------:R-:W-:Y:S05]  /*24c0*/  BRA `(.L_x_11570) ;  /* 0x0000000c00147947 */ /* 0x000fea0003800000 */
.L_x_11566:
        /* <DEDUP_REMOVED lines=9> */
.L_x_11574:
[----:B------:R-:W0:Y:S02]  /*2560*/  I2F.S16 R0, R9 ;  /* 0x0000000900007306 */ /* 0x000e240000101400 */
[----:B0-----:R-:W-:-:S05]  /*2570*/  F2FP.F16.F32.PACK_AB R0, RZ, R0 ;  /* 0x00000000ff00723e */ /* 0x001fca00000000ff */
[----:B------:R0:W-:Y:S01]  /*2580*/  STG.E.U16 desc[UR36][R2.64], R0 ;  /* 0x0000000002007986 */ /* 0x0001e2000c101524 */
[----:B------:R-:W-:Y:S05]  /*2590*/  BRA `(.L_x_11570) ;  /* 0x0000000800e07947 */ /* 0x000fea0003800000 */
.L_x_11573:
        /* <DEDUP_REMOVED lines=10> */
.L_x_11576:
[----:B------:R-:W0:Y:S02]  /*2640*/  I2F.S16 R9, R9 ;  /* 0x0000000900097306 */ /* 0x000e240000101400 */
[----:B0-----:R-:W-:-:S04]  /*2650*/  F2FP.F16.F32.PACK_AB R5, RZ, R9 ;  /* 0x00000009ff05723e */ /* 0x001fc800000000ff */
[----:B------:R-:W-:-:S05]  /*2660*/  PRMT R5, R5, 0x5410, RZ ;  /* 0x0000541005057816 */ /* 0x000fca00000000ff */
[----:B------:R0:W-:Y:S01]  /*2670*/  STG.E desc[UR36][R2.64], R5 ;  /* 0x0000000502007986 */ /* 0x0001e2000c101924 */
[----:B------:R-:W-:Y:S05]  /*2680*/  BRA `(.L_x_11570) ;  /* 0x0000000800a47947 */ /* 0x000fea0003800000 */
.L_x_11575:
[----:B------:R-:W0:Y:S02]  /*2690*/  I2F.F64.S16 R4, R9 ;  /* 0x0000000900047312 */ /* 0x000e240000101c00 */
[----:B0-----:R0:W-:Y:S01]  /*26a0*/  STG.E.64 desc[UR36][R2.64], R4 ;  /* 0x0000000402007986 */ /* 0x0011e2000c101b24 */
[----:B------:R-:W-:Y:S05]  /*26b0*/  BRA `(.L_x_11570) ;  /* 0x0000000800987947 */ /* 0x000fea0003800000 */
.L_x_11565:
        /* <DEDUP_REMOVED lines=13> */
.L_x_11579:
[----:B------:R-:W-:Y:S01]  /*2790*/  CS2R R6, SRZ ;  /* 0x0000000000067805 */ /* 0x000fe2000001ff00 */
[----:B------:R-:W0:Y:S04]  /*27a0*/  I2F.F64.S16 R4, R9 ;  /* 0x0000000900047312 */ /* 0x000e280000101c00 */
[----:B0-----:R0:W-:Y:S01]  /*27b0*/  STG.E.128 desc[UR36][R2.64], R4 ;  /* 0x0000000402007986 */ /* 0x0011e2000c101d24 */
[----:B------:R-:W-:Y:S05]  /*27c0*/  BRA `(.L_x_11570) ;  /* 0x0000000800547947 */ /* 0x000fea0003800000 */
.L_x_11578:
        /* <DEDUP_REMOVED lines=19> */
.L_x_11583:
[----:B------:R-:W-:Y:S05]  /*2900*/  BSYNC.RECONVERGENT B0 ;  /* 0x0000000000007941 */ /* 0x000fea0003800200 */
.L_x_11582:
[----:B------:R-:W-:-:S05]  /*2910*/  LOP3.LUT R5, R0, 0x80, R5, 0xf8, !PT ;  /* 0x0000008000057812 */ /* 0x000fca00078ef805 */
[----:B------:R0:W-:Y:S01]  /*2920*/  STG.E.U8 desc[UR36][R2.64], R5 ;  /* 0x0000000502007986 */ /* 0x0001e2000c101124 */
[----:B------:R-:W-:Y:S05]  /*2930*/  BRA `(.L_x_11570) ;  /* 0x0000000400f87947 */ /* 0x000fea0003800000 */
.L_x_11581:
        /* <DEDUP_REMOVED lines=15> */
.L_x_11585:
[----:B------:R-:W-:Y:S05]  /*2a30*/  BSYNC.RECONVERGENT B0 ;  /* 0x0000000000007941 */ /* 0x000fea0003800200 */
.L_x_11584:
[----:B------:R-:W-:-:S05]  /*2a40*/  LOP3.LUT R5, R0, 0x80, R5, 0xf8, !PT ;  /* 0x0000008000057812 */ /* 0x000fca00078ef805 */
[----:B------:R0:W-:Y:S01]  /*2a50*/  STG.E.U8 desc[UR36][R2.64], R5 ;  /* 0x0000000502007986 */ /* 0x0001e2000c101124 */
[----:B------:R-:W-:Y:S05]  /*2a60*/  BRA `(.L_x_11570) ;  /* 0x0000000400ac7947 */ /* 0x000fea0003800000 */
.L_x_11580:
[----:B------:R-:W0:Y:S02]  /*2a70*/  I2F.S16 R0, R9 ;  /* 0x0000000900007306 */ /* 0x000e240000101400 */
[----:B0-----:R-:W-:-:S05]  /*2a80*/  F2FP.BF16.F32.PACK_AB R0, RZ, R0 ;  /* 0x00000000ff00723e */ /* 0x001fca00000010ff */
[----:B------:R0:W-:Y:S01]  /*2a90*/  STG.E.U16 desc[UR36][R2.64], R0 ;  /* 0x0000000002007986 */ /* 0x0001e2000c101524 */
[----:B------:R-:W-:Y:S05]  /*2aa0*/  BRA `(.L_x_11570) ;  /* 0x00000004009c7947 */ /* 0x000fea0003800000 */
.L_x_11577:
        /* <DEDUP_REMOVED lines=10> */
.L_x_11588:
        /* <DEDUP_REMOVED lines=13> */
.L_x_11591:
[----:B------:R-:W-:-:S04]  /*2c20*/  SHF.R.U32.HI R0, RZ, 0x14, R5 ;  /* 0x00000014ff007819 */ /* 0x000fc80000011605 */
[----:B------:R-:W-:-:S04]  /*2c30*/  LOP3.LUT R0, R0, 0x1, RZ, 0xc0, !PT ;  /* 0x0000000100007812 */ /* 0x000fc800078ec0ff */
[----:B------:R-:W-:-:S04]  /*2c40*/  IADD3 R0, PT, PT, R5, 0x487ffff, R0 ;  /* 0x0487ffff05007810 */ /* 0x000fc80007ffe000 */
[----:B------:R-:W-:-:S04]  /*2c50*/  SHF.R.U32.HI R0, RZ, 0x14, R0 ;  /* 0x00000014ff007819 */ /* 0x000fc80000011600 */
[----:B------:R-:W-:-:S07]  /*2c60*/  LOP3.LUT R4, R0, 0xff, RZ, 0xc0, !PT ;  /* 0x000000ff00047812 */ /* 0x000fce00078ec0ff */
.L_x_11592:
[----:B------:R-:W-:-:S04]  /*2c70*/  SHF.R.U32.HI R5, RZ, 0x18, R5 ;  /* 0x00000018ff057819 */ /* 0x000fc80000011605 */
[----:B------:R-:W-:-:S04]  /*2c80*/  LOP3.LUT R4, R4, 0x80, R5, 0xf8, !PT ;  /* 0x0000008004047812 */ /* 0x000fc800078ef805 */
[----:B------:R-:W-:-:S07]  /*2c90*/  PRMT R0, R4, 0x7610, R0 ;  /* 0x0000761004007816 */ /* 0x000fce0000000000 */
.L_x_11590:
[----:B------:R-:W-:Y:S05]  /*2ca0*/  BSYNC.RECONVERGENT B0 ;  /* 0x0000000000007941 */ /* 0x000fea0003800200 */
.L_x_11589:
[----:B------:R0:W-:Y:S01]  /*2cb0*/  STG.E.U8 desc[UR36][R2.64], R0 ;  /* 0x0000000002007986 */ /* 0x0001e2000c101124 */
[----:B------:R-:W-:Y:S05]  /*2cc0*/  BRA `(.L_x_11570) ;  /* 0x0000000400147947 */ /* 0x000fea0003800000 */
.L_x_11587:
        /* <DEDUP_REMOVED lines=13> */
.L_x_11595:
[----:B------:R-:W-:-:S04]  /*2da0*/  SHF.R.U32.HI R0, RZ, 0x15, R5 ;  /* 0x00000015ff007819 */ /* 0x000fc80000011605 */
[----:B------:R-:W-:-:S04]  /*2db0*/  LOP3.LUT R0, R0, 0x1, RZ, 0xc0, !PT ;  /* 0x0000000100007812 */ /* 0x000fc800078ec0ff */
[----:B------:R-:W-:-:S04]  /*2dc0*/  IADD3 R0, PT, PT, R5, 0x88fffff, R0 ;  /* 0x088fffff05007810 */ /* 0x000fc80007ffe000 */
[----:B------:R-:W-:-:S04]  /*2dd0*/  SHF.R.U32.HI R0, RZ, 0x15, R0 ;  /* 0x00000015ff007819 */ /* 0x000fc80000011600 */
[----:B------:R-:W-:-:S07]  /*2de0*/  LOP3.LUT R4, R0, 0xff, RZ, 0xc0, !PT ;  /* 0x000000ff00047812 */ /* 0x000fce00078ec0ff */
.L_x_11596:
[----:B------:R-:W-:-:S04]  /*2df0*/  SHF.R.U32.HI R5, RZ, 0x18, R5 ;  /* 0x00000018ff057819 */ /* 0x000fc80000011605 */
[----:B------:R-:W-:-:S04]  /*2e00*/  LOP3.LUT R4, R4, 0x80, R5, 0xf8, !PT ;  /* 0x0000008004047812 */ /* 0x000fc800078ef805 */
[----:B------:R-:W-:-:S07]  /*2e10*/  PRMT R0, R4, 0x7610, R0 ;  /* 0x0000761004007816 */ /* 0x000fce0000000000 */
.L_x_11594:
[----:B------:R-:W-:Y:S05]  /*2e20*/  BSYNC.RECONVERGENT B0 ;  /* 0x0000000000007941 */ /* 0x000fea0003800200 */
.L_x_11593:
[----:B------:R0:W-:Y:S01]  /*2e30*/  STG.E.U8 desc[UR36][R2.64], R0 ;  /* 0x0000000002007986 */ /* 0x0001e2000c101124 */
[----:B------:R-:W-:Y:S05]  /*2e40*/  BRA `(.L_x_11570) ;  /* 0x0000000000b47947 */ /* 0x000fea0003800000 */
.L_x_11586:
[----:B------:R-:W-:-:S09]  /*2e50*/  UISETP.NE.AND UP0, UPT, UR4, 0x1c, UPT ;  /* 0x0000001c0400788c */ /* 0x000fd2000bf05270 */
[----:B------:R-:W-:Y:S05]  /*2e60*/  BRA.U !UP0, `(.L_x_11597) ;  /* 0x0000000108a47547 */ /* 0x000fea000b800000 */
[----:B------:R-:W-:-:S09]  /*2e70*/  UISETP.NE.AND UP0, UPT, UR4, 0x1d, UPT ;  /* 0x0000001d0400788c */ /* 0x000fd2000bf05270 */
[----:B------:R-:W-:Y:S05]  /*2e80*/  BRA.U !UP0, `(.L_x_11598) ;  /* 0x00000001088c7547 */ /* 0x000fea000b800000 */
[----:B------:R-:W-:-:S09]  /*2e90*/  UISETP.NE.AND UP0, UPT, UR4, 0x2c, UPT ;  /* 0x0000002c0400788c */ /* 0x000fd2000bf05270 */
[----:B------:R-:W-:Y:S05]  /*2ea0*/  BRA.U !UP0, `(.L_x_11599) ;  /* 0x0000000108447547 */ /* 0x000fea000b800000 */
.L_x_11569:
        /* <DEDUP_REMOVED lines=16> */
.L_x_11600:
[----:B------:R-:W-:Y:S05]  /*2fb0*/  BRA `(.L_x_11570) ;  /* 0x0000000000587947 */ /* 0x000fea0003800000 */
.L_x_11599:
        /* <DEDUP_REMOVED lines=16> */
.L_x_11598:
[----:B------:R-:W-:-:S04]  /*30c0*/  PRMT R4, R9, 0x9910, RZ ;  /* 0x0000991009047816 */ /* 0x000fc800000000ff */
[----:B------:R-:W-:-:S05]  /*30d0*/  SHF.R.S32.HI R5, RZ, 0x1f, R4 ;  /* 0x0000001fff057819 */ /* 0x000fca0000011404 */
[----:B------:R0:W-:Y:S01]  /*30e0*/  STG.E.64 desc[UR36][R2.64], R4 ;  /* 0x0000000402007986 */ /* 0x0001e2000c101b24 */
[----:B------:R-:W-:Y:S05]  /*30f0*/  BRA `(.L_x_11570) ;  /* 0x0000000000087947 */ /* 0x000fea0003800000 */
.L_x_11597:
[----:B------:R-:W-:-:S05]  /*3100*/  PRMT R5, R9, 0x9910, RZ ;  /* 0x0000991009057816 */ /* 0x000fca00000000ff */
[----:B------:R0:W-:Y:S02]  /*3110*/  STG.E desc[UR36][R2.64], R5 ;  /* 0x0000000502007986 */ /* 0x0001e4000c101924 */
.L_x_11570:
[----:B------:R-:W-:-:S07]  /*3120*/  VIADD R17, R17, 0x80 ;  /* 0x0000008011117836 */ /* 0x000fce0000000000 */
.L_x_11529:
[----:B------:R-:W-:Y:S05]  /*3130*/  BSYNC.RECONVERGENT B6 ;  /* 0x0000000000067941 */ /* 0x000fea0003800200 */
.L_x_11528:
        /* <DEDUP_REMOVED lines=307> */
.L_x_11603:
        /* <DEDUP_REMOVED lines=16> */
.L_x_11607:
[----:B------:R1:W5:Y:S01]  /*4570*/  LDG.E.U8 R0, desc[UR36][R2.64] ;  /* 0x0000002402007981 */ /* 0x000362000c1e1100 */
[----:B------:R-:W-:Y:S05]  /*4580*/  BRA `(.L_x_11609) ;  /* 0x0000000c004c7947 */ /* 0x000fea0003800000 */
.L_x_11606:
        /* <DEDUP_REMOVED lines=8> */
.L_x_11611:
[----:B------:R3:W5:Y:S01]  /*4610*/  LDG.E.U16 R0, desc[UR36][R2.64] ;  /* 0x0000002402007981 */ /* 0x000762000c1e1500 */
[----:B------:R-:W-:Y:S05]  /*4620*/  BRA `(.L_x_11609) ;  /* 0x0000000c00247947 */ /* 0x000fea0003800000 */
.L_x_11610:
[----:B------:R2:W5:Y:S01]  /*4630*/  LDG.E.U16 R0, desc[UR36][R2.64] ;  /* 0x0000002402007981 */ /* 0x000562000c1e1500 */
[----:B------:R-:W-:Y:S05]  /*4640*/  BRA `(.L_x_11609) ;  /* 0x0000000c001c7947 */ /* 0x000fea0003800000 */
.L_x_11605:
        /* <DEDUP_REMOVED lines=9> */
.L_x_11613:
[----:B------:R-:W2:Y:S02]  /*46e0*/  LDG.E.U16 R4, desc[UR36][R2.64] ;  /* 0x0000002402047981 */ /* 0x000ea4000c1e1500 */
[----:B--2---:R-:W-:-:S06]  /*46f0*/  HADD2.F32 R4, -RZ, R4.H0_H0 ;  /* 0x20000004ff047230 */ /* 0x004fcc0000004100 */
[----:B------:R-:W0:Y:S02]  /*4700*/  F2I.FTZ.TRUNC.NTZ R4, R4 ;  /* 0x0000000400047305 */ /* 0x000e24000021f100 */
[----:B0-----:R-:W-:Y:S01]  /*4710*/  PRMT R0, R4, 0x7610, R0 ;  /* 0x0000761004007816 */ /* 0x001fe20000000000 */
[----:B------:R-:W-:Y:S06]  /*4720*/  BRA `(.L_x_11609) ;  /* 0x0000000800e47947 */ /* 0x000fec0003800000 */
.L_x_11612:
        /* <DEDUP_REMOVED lines=9> */
.L_x_11615:
[----:B------:R-:W2:Y:S02]  /*47c0*/  LDG.E.U16 R2, desc[UR36][R2.64] ;  /* 0x0000002402027981 */ /* 0x000ea4000c1e1500 */
[----:B--2---:R-:W-:-:S06]  /*47d0*/  HADD2.F32 R4, -RZ, R2.H0_H0 ;  /* 0x20000002ff047230 */ /* 0x004fcc0000004100 */
[----:B------:R-:W0:Y:S02]  /*47e0*/  F2I.FTZ.TRUNC.NTZ R4, R4 ;  /* 0x0000000400047305 */ /* 0x000e24000021f100 */
[----:B0-----:R-:W-:Y:S01]  /*47f0*/  PRMT R0, R4, 0x7610, R0 ;  /* 0x0000761004007816 */ /* 0x001fe20000000000 */
[----:B------:R-:W-:Y:S06]  /*4800*/  BRA `(.L_x_11609) ;  /* 0x0000000800ac7947 */ /* 0x000fec0003800000 */
.L_x_11614:
[----:B------:R-:W2:Y:S02]  /*4810*/  LDG.E.64 R2, desc[UR36][R2.64] ;  /* 0x0000002402027981 */ /* 0x000ea4000c1e1b00 */
[----:B--2---:R0:W1:Y:S02]  /*4820*/  F2I.F64.TRUNC R0, R2 ;  /* 0x0000000200007311 */ /* 0x004064000030d100 */
[----:B01----:R-:W-:Y:S05]  /*4830*/  BRA `(.L_x_11609) ;  /* 0x0000000800a07947 */ /* 0x003fea0003800000 */
.L_x_11604:
        /* <DEDUP_REMOVED lines=12> */
.L_x_11618:
[----:B------:R-:W2:Y:S02]  /*4900*/  LDG.E.64 R2, desc[UR36][R2.64] ;  /* 0x0000002402027981 */ /* 0x000ea4000c1e1b00 */
[----:B--2---:R0:W1:Y:S02]  /*4910*/  F2I.F64.TRUNC R0, R2 ;  /* 0x0000000200007311 */ /* 0x004064000030d100 */
[----:B01----:R-:W-:Y:S05]  /*4920*/  BRA `(.L_x_11609) ;  /* 0x0000000800647947 */ /* 0x003fea0003800000 */
.L_x_11617:
        /* <DEDUP_REMOVED lines=27> */
.L_x_11620:
        /* <DEDUP_REMOVED lines=14> */
.L_x_11619:
[----:B------:R-:W2:Y:S02]  /*4bc0*/  LDG.E.U16 R4, desc[UR36][R2.64] ;  /* 0x0000002402047981 */ /* 0x000ea4000c1e1500 */
[----:B--2---:R-:W-:-:S06]  /*4bd0*/  SHF.L.U32 R4, R4, 0x10, RZ ;  /* 0x0000001004047819 */ /* 0x004fcc00000006ff */
[----:B------:R-:W0:Y:S02]  /*4be0*/  F2I.FTZ.TRUNC.NTZ R4, R4 ;  /* 0x0000000400047305 */ /* 0x000e24000021f100 */
[----:B0-----:R-:W-:Y:S01]  /*4bf0*/  PRMT R0, R4, 0x7610, R0 ;  /* 0x0000761004007816 */ /* 0x001fe20000000000 */
[----:B------:R-:W-:Y:S06]  /*4c00*/  BRA `(.L_x_11609) ;  /* 0x0000000400ac7947 */ /* 0x000fec0003800000 */
.L_x_11616:
        /* <DEDUP_REMOVED lines=10> */
.L_x_11623:
        /* <DEDUP_REMOVED lines=21> */
.L_x_11627:
[----:B------:R-:W-:Y:S05]  /*4e00*/  BSYNC.RECONVERGENT B1 ;  /* 0x0000000000017941 */ /* 0x000fea0003800200 */
.L_x_11626:
[----:B------:R-:W-:Y:S01]  /*4e10*/  IMAD.SHL.U32 R0, R0, 0x100000, RZ ;  /* 0x0010000000007824 */ /* 0x000fe200078e00ff */
[----:B------:R-:W-:-:S04]  /*4e20*/  LEA R2, R2, 0x3b800000, 0x17 ;  /* 0x3b80000002027811 */ /* 0x000fc800078eb8ff */
[----:B------:R-:W-:-:S07]  /*4e30*/  LOP3.LUT R4, R2, R0, R7, 0xfe, !PT ;  /* 0x0000000002047212 */ /* 0x000fce00078efe07 */
.L_x_11625:
[----:B------:R-:W-:Y:S05]  /*4e40*/  BSYNC.RECONVERGENT B0 ;  /* 0x0000000000007941 */ /* 0x000fea0003800200 */
.L_x_11624:
[----:B------:R-:W0:Y:S02]  /*4e50*/  F2I.FTZ.TRUNC.NTZ R4, R4 ;  /* 0x0000000400047305 */ /* 0x000e24000021f100 */
[----:B0-----:R-:W-:Y:S01]  /*4e60*/  PRMT R0, R4, 0x7610, R0 ;  /* 0x0000761004007816 */ /* 0x001fe20000000000 */
[----:B------:R-:W-:Y:S06]  /*4e70*/  BRA `(.L_x_11609) ;  /* 0x0000000400107947 */ /* 0x000fec0003800000 */
.L_x_11622:
        /* <DEDUP_REMOVED lines=21> */
.L_x_11631:
[----:B------:R-:W-:Y:S05]  /*4fd0*/  BSYNC.RECONVERGENT B1 ;  /* 0x0000000000017941 */ /* 0x000fea0003800200 */
.L_x_11630:
[----:B------:R-:W-:Y:S01]  /*4fe0*/  IMAD.SHL.U32 R0, R0, 0x200000, RZ ;  /* 0x0020000000007824 */ /* 0x000fe200078e00ff */
[----:B------:R-:W-:-:S04]  /*4ff0*/  LEA R2, R2, 0x37800000, 0x17 ;  /* 0x3780000002027811 */ /* 0x000fc800078eb8ff */
[----:B------:R-:W-:-:S07]  /*5000*/  LOP3.LUT R4, R2, R0, R7, 0xfe, !PT ;  /* 0x0000000002047212 */ /* 0x000fce00078efe07 */
.L_x_11629:
[----:B------:R-:W-:Y:S05]  /*5010*/  BSYNC.RECONVERGENT B0 ;  /* 0x0000000000007941 */ /* 0x000fea0003800200 */
.L_x_11628:
[----:B------:R-:W0:Y:S02]  /*5020*/  F2I.FTZ.TRUNC.NTZ R4, R4 ;  /* 0x0000000400047305 */ /* 0x000e24000021f100 */
[----:B0-----:R-:W-:Y:S01]  /*5030*/  PRMT R0, R4, 0x7610, R0 ;  /* 0x0000761004007816 */ /* 0x001fe20000000000 */
[----:B------:R-:W-:Y:S06]  /*5040*/  BRA `(.L_x_11609) ;  /* 0x00000000009c7947 */ /* 0x000fec0003800000 */
.L_x_11621:
        /* <DEDUP_REMOVED lines=14> */
.L_x_11635:
[----:B------:R-:W-:Y:S05]  /*5130*/  BSYNC.RECONVERGENT B0 ;  /* 0x0000000000007941 */ /* 0x000fea0003800200 */
.L_x_11634:
[----:B------:R-:W0:Y:S02]  /*5140*/  F2I.FTZ.TRUNC.NTZ R4, R4 ;  /* 0x0000000400047305 */ /* 0x000e24000021f100 */
[----:B0-----:R-:W-:Y:S01]  /*5150*/  PRMT R0, R4, 0x7610, R0 ;  /* 0x0000761004007816 */ /* 0x001fe20000000000 */
[----:B------:R-:W-:Y:S06]  /*5160*/  BRA `(.L_x_11609) ;  /* 0x0000000000547947 */ /* 0x000fec0003800000 */
.L_x_11608:
        /* <DEDUP_REMOVED lines=16> */
.L_x_11636:
[----:B------:R-:W-:Y:S01]  /*5270*/  PRMT R0, RZ, 0x7610, R0 ;  /* 0x00007610ff007816 */ /* 0x000fe20000000000 */
[----:B------:R-:W-:Y:S06]  /*5280*/  BRA `(.L_x_11609) ;  /* 0x00000000000c7947 */ /* 0x000fec0003800000 */
.L_x_11633:
[----:B------:R0:W5:Y:S01]  /*5290*/  LDG.E.U16 R0, desc[UR36][R2.64] ;  /* 0x0000002402007981 */ /* 0x000162000c1e1500 */
[----:B------:R-:W-:Y:S05]  /*52a0*/  BRA `(.L_x_11609) ;  /* 0x0000000000047947 */ /* 0x000fea0003800000 */
.L_x_11632:
[----:B------:R0:W5:Y:S02]  /*52b0*/  LDG.E.U16 R0, desc[UR36][R2.64] ;  /* 0x0000002402007981 */ /* 0x000164000c1e1500 */
.L_x_11609:
[----:B------:R-:W2:Y:S01]  /*52c0*/  LDCU.U16 UR4, c[0x0][0x592] ;  /* 0x0000b240ff0477ac */ /* 0x000ea20008000400 */
[----:B------:R-:W0:Y:S01]  /*52d0*/  LDCU.64 UR6, c[0x0][0x580] ;  /* 0x0000b000ff0677ac */ /* 0x000e220008000a00 */
[----:B------:R-:W-:-:S04]  /*52e0*/  UPRMT UR5, UR40, 0x9910, URZ ;  /* 0x0000991028057896 */ /* 0x000fc800080000ff */
[----:B------:R-:W-:Y:S02]  /*52f0*/  UISETP.GT.AND UP0, UPT, UR5, 0x9, UPT ;  /* 0x000000090500788c */ /* 0x000fe4000bf04270 */
[----:B--2---:R-:W-:Y:S01]  /*5300*/  UPRMT UR4, UR4, 0x9910, URZ ;  /* 0x0000991004047896 */ /* 0x004fe200080000ff */
[----:B01-34-:R-:W-:-:S05]  /*5310*/  IADD3 R2, P0, PT, R16, UR6, RZ ;  /* 0x0000000610027c10 */ /* 0x01bfca000ff1e0ff */
[----:B------:R-:W-:Y:S01]  /*5320*/  ISETP.NE.AND P1, PT, RZ, UR4, PT ;  /* 0x00000004ff007c0c */ /* 0x000fe2000bf25270 */
[----:B------:R-:W-:-:S03]  /*5330*/  IMAD.X R3, RZ, RZ, UR7, P0 ;  /* 0x00000007ff037e24 */ /* 0x000fc600080e06ff */
[----:B-----5:R-:W-:Y:S01]  /*5340*/  SEL R9, R0, UR43, !P1 ;  /* 0x0000002b00097c07 */ /* 0x020fe2000c800000 */
        /* <DEDUP_REMOVED lines=11> */
.L_x_11640:
[----:B------:R0:W-:Y:S01]  /*5400*/  STG.E.U8 desc[UR36][R2.64], R9 ;  /* 0x0000000902007986 */ /* 0x0001e2000c101124 */
[----:B------:R-:W-:Y:S05]  /*5410*/  BRA `(.L_x_11642) ;  /* 0x0000000c004c7947 */ /* 0x000fea0003800000 */
.L_x_11639:
        /* <DEDUP_REMOVED lines=10> */
.L_x_11644:
[----:B------:R-:W-:-:S05]  /*54c0*/  PRMT R5, R9, 0x9910, RZ ;  /* 0x0000991009057816 */ /* 0x000fca00000000ff */
[----:B------:R0:W-:Y:S01]  /*54d0*/  STG.E desc[UR36][R2.64], R5 ;  /* 0x0000000502007986 */ /* 0x0001e2000c101924 */
[----:B------:R-:W-:Y:S05]  /*54e0*/  BRA `(.L_x_11642) ;  /* 0x0000000c00187947 */ /* 0x000fea0003800000 */
.L_x_11643:
[----:B------:R0:W-:Y:S01]  /*54f0*/  STG.E.U16 desc[UR36][R2.64], R9 ;  /* 0x0000000902007986 */ /* 0x0001e2000c101524 */
[----:B------:R-:W-:Y:S05]  /*5500*/  BRA `(.L_x_11642) ;  /* 0x0000000c00107947 */ /* 0x000fea0003800000 */
.L_x_11638:
        /* <DEDUP_REMOVED lines=9> */
.L_x_11646:
[----:B------:R-:W0:Y:S02]  /*55a0*/  I2F.S16 R0, R9 ;  /* 0x0000000900007306 */ /* 0x000e240000101400 */
[----:B0-----:R-:W-:-:S05]  /*55b0*/  F2FP.F16.F32.PACK_AB R0, RZ, R0 ;  /* 0x00000000ff00723e */ /* 0x001fca00000000ff */
[----:B------:R0:W-:Y:S01]  /*55c0*/  STG.E.U16 desc[UR36][R2.64], R0 ;  /* 0x0000000002007986 */ /* 0x0001e2000c101524 */
[----:B------:R-:W-:Y:S05]  /*55d0*/  BRA `(.L_x_11642) ;  /* 0x0000000800dc7947 */ /* 0x000fea0003800000 */
.L_x_11645:
[----:B------:R-:W-:-:S09]  /*55e0*/  UISETP.NE.AND UP0, UPT, UR5, 0x7, UPT ;  /* 0x000000070500788c */ /* 0x000fd2000bf05270 */
[----:B------:R-:W-:Y:S05]  /*55f0*/  BRA.U !UP0, `(.L_x_11647) ;  /* 0x0000000108347547 */ /* 0x000fea000b800000 */
[----:B------:R-:W-:-:S09]  /*5600*/  UISETP.NE.AND UP0, UPT, UR5, 0x8, UPT ;  /* 0x000000080500788c */ /* 0x000fd2000bf05270 */
[----:B------:R-:W-:Y:S05]  /*5610*/  BRA.U !UP0, `(.L_x_11648) ;  /* 0x0000000108187547 */ /* 0x000fea000b800000 */
[----:B------:R-:W-:-:S09]  /*5620*/  UISETP.NE.AND UP0, UPT, UR5, 0x9, UPT ;  /* 0x000000090500788c */ /* 0x000fd2000bf05270 */
[----:B------:R-:W-:Y:S05]  /*5630*/  BRA.U UP0, `(.L_x_11641) ;  /* 0x0000000500e07547 */ /* 0x000fea000b800000 */
[----:B------:R-:W0:Y:S01]  /*5640*/  I2F.S16 R4, R9 ;  /* 0x0000000900047306 */ /* 0x000e220000101400 */
[----:B------:R-:W-:-:S05]  /*5650*/  HFMA2 R5, -RZ, RZ, 0, 0 ;  /* 0x00000000ff057431 */ /* 0x000fca00000001ff */
[----:B0-----:R0:W-:Y:S01]  /*5660*/  STG.E.64 desc[UR36][R2.64], R4 ;  /* 0x0000000402007986 */ /* 0x0011e2000c101b24 */
[----:B------:R-:W-:Y:S05]  /*5670*/  BRA `(.L_x_11642) ;  /* 0x0000000800b47947 */ /* 0x000fea0003800000 */
.L_x_11648:
[----:B------:R-:W0:Y:S02]  /*5680*/  I2F.S16 R9, R9 ;  /* 0x0000000900097306 */ /* 0x000e240000101400 */
[----:B0-----:R-:W-:-:S04]  /*5690*/  F2FP.F16.F32.PACK_AB R5, RZ, R9 ;  /* 0x00000009ff05723e */ /* 0x001fc800000000ff */
[----:B------:R-:W-:-:S05]  /*56a0*/  PRMT R5, R5, 0x5410, RZ ;  /* 0x0000541005057816 */ /* 0x000fca00000000ff */
[----:B------:R0:W-:Y:S01]  /*56b0*/  STG.E desc[UR36][R2.64], R5 ;  /* 0x0000000502007986 */ /* 0x0001e2000c101924 */
[----:B------:R-:W-:Y:S05]  /*56c0*/  BRA `(.L_x_11642) ;  /* 0x0000000800a07947 */ /* 0x000fea0003800000 */
.L_x_11647:
[----:B------:R-:W0:Y:S02]  /*56d0*/  I2F.F64.S16 R4, R9 ;  /* 0x0000000900047312 */ /* 0x000e240000101c00 */
[----:B0-----:R0:W-:Y:S01]  /*56e0*/  STG.E.64 desc[UR36][R2.64], R4 ;  /* 0x0000000402007986 */ /* 0x0011e2000c101b24 */
[----:B------:R-:W-:Y:S05]  /*56f0*/  BRA `(.L_x_11642) ;  /* 0x0000000800947947 */ /* 0x000fea0003800000 */
.L_x_11637:
        /* <DEDUP_REMOVED lines=12> */
.L_x_11652:
        /* <DEDUP_REMOVED lines=18> */
.L_x_11655:
[----:B------:R-:W-:-:S04]  /*58e0*/  SHF.R.U32.HI R5, RZ, 0x18, R5 ;  /* 0x00000018ff057819 */ /* 0x000fc80000011605 */
[----:B------:R-:W-:-:S07]  /*58f0*/  LOP3.LUT R0, R0, 0x80, R5, 0xf8, !PT ;  /* 0x0000008000007812 */ /* 0x000fce00078ef805 */
.L_x_11654:
[----:B------:R-:W-:Y:S05]  /*5900*/  BSYNC.RECONVERGENT B0 ;  /* 0x0000000000007941 */ /* 0x000fea0003800200 */
.L_x_11653:
[----:B------:R0:W-:Y:S01]  /*5910*/  STG.E.U8 desc[UR36][R2.64], R0 ;  /* 0x0000000002007986 */ /* 0x0001e2000c101124 */
[----:B------:R-:W-:Y:S05]  /*5920*/  BRA `(.L_x_11642) ;  /* 0x0000000800087947 */ /* 0x000fea0003800000 */
.L_x_11651:
        /* <DEDUP_REMOVED lines=18> */
.L_x_11658:
[----:B------:R-:W-:-:S04]  /*5a50*/  SHF.R.U32.HI R5, RZ, 0x18, R5 ;  /* 0x00000018ff057819 */ /* 0x000fc80000011605 */
[----:B------:R-:W-:-:S07]  /*5a60*/  LOP3.LUT R0, R0, 0x80, R5, 0xf8, !PT ;  /* 0x0000008000007812 */ /* 0x000fce00078ef805 */
.L_x_11657:
[----:B------:R-:W-:Y:S05]  /*5a70*/  BSYNC.RECONVERGENT B0 ;  /* 0x0000000000007941 */ /* 0x000fea0003800200 */
.L_x_11656:
[----:B------:R0:W-:Y:S01]  /*5a80*/  STG.E.U8 desc[UR36][R2.64], R0 ;  /* 0x0000000002007986 */ /* 0x0001e2000c101124 */
[----:B------:R-:W-:Y:S05]  /*5a90*/  BRA `(.L_x_11642) ;  /* 0x0000000400ac7947 */ /* 0x000fea0003800000 */
.L_x_11650:
        /* <DEDUP_REMOVED lines=22> */
.L_x_11660:
[----:B------:R-:W-:-:S04]  /*5c00*/  PRMT R4, R9, 0x9910, RZ ;  /* 0x0000991009047816 */ /* 0x000fc800000000ff */
[----:B------:R-:W-:-:S05]  /*5c10*/  SHF.R.S32.HI R5, RZ, 0x1f, R4 ;  /* 0x0000001fff057819 */ /* 0x000fca0000011404 */
[----:B------:R0:W-:Y:S01]  /*5c20*/  STG.E.64 desc[UR36][R2.64], R4 ;  /* 0x0000000402007986 */ /* 0x0001e2000c101b24 */
[----:B------:R-:W-:Y:S05]  /*5c30*/  BRA `(.L_x_11642) ;  /* 0x0000000400447947 */ /* 0x000fea0003800000 */
.L_x_11659:
[----:B------:R-:W-:-:S05]  /*5c40*/  PRMT R5, R9, 0x9910, RZ ;  /* 0x0000991009057816 */ /* 0x000fca00000000ff */
[----:B------:R0:W-:Y:S01]  /*5c50*/  STG.E desc[UR36][R2.64], R5 ;  /* 0x0000000502007986 */ /* 0x0001e2000c101924 */
[----:B------:R-:W-:Y:S05]  /*5c60*/  BRA `(.L_x_11642) ;  /* 0x0000000400387947 */ /* 0x000fea0003800000 */
.L_x_11649:
        /* <DEDUP_REMOVED lines=11> */
.L_x_11662:
[----:B------:R-:W-:Y:S01]  /*5d20*/  CS2R R6, SRZ ;  /* 0x0000000000067805 */ /* 0x000fe2000001ff00 */
[----:B------:R-:W0:Y:S04]  /*5d30*/  I2F.F64.S16 R4, R9 ;  /* 0x0000000900047312 */ /* 0x000e280000101c00 */
[----:B0-----:R4:W-:Y:S01]  /*5d40*/  STG.E.128 desc[UR36][R2.64], R4 ;  /* 0x0000000402007986 */ /* 0x0019e2000c101d24 */
[----:B------:R-:W-:Y:S05]  /*5d50*/  BRA `(.L_x_11642) ;  /* 0x0000000000fc7947 */ /* 0x000fea0003800000 */
.L_x_11661:
[----:B------:R-:W-:-:S09]  /*5d60*/  UISETP.NE.AND UP0, UPT, UR5, 0xf, UPT ;  /* 0x0000000f0500788c */ /* 0x000fd2000bf05270 */
[----:B------:R-:W-:Y:S05]  /*5d70*/  BRA.U !UP0, `(.L_x_11663) ;  /* 0x0000000108e87547 */ /* 0x000fea000b800000 */
[----:B------:R-:W-:-:S09]  /*5d80*/  UISETP.NE.AND UP0, UPT, UR5, 0x17, UPT ;  /* 0x000000170500788c */ /* 0x000fd2000bf05270 */
[----:B------:R-:W-:Y:S05]  /*5d90*/  BRA.U !UP0, `(.L_x_11664) ;  /* 0x0000000108907547 */ /* 0x000fea000b800000 */
[----:B------:R-:W-:-:S09]  /*5da0*/  UISETP.NE.AND UP0, UPT, UR5, 0x18, UPT ;  /* 0x000000180500788c */ /* 0x000fd2000bf05270 */
[----:B------:R-:W-:Y:S05]  /*5db0*/  BRA.U !UP0, `(.L_x_11665) ;  /* 0x0000000108447547 */ /* 0x000fea000b800000 */
.L_x_11641:
        /* <DEDUP_REMOVED lines=16> */
.L_x_11666:
[----:B------:R-:W-:Y:S05]  /*5ec0*/  BRA `(.L_x_11642) ;  /* 0x0000000000a07947 */ /* 0x000fea0003800000 */
.L_x_11665:
        /* <DEDUP_REMOVED lines=13> */
.L_x_11668:
[----:B------:R-:W-:Y:S05]  /*5fa0*/  BSYNC.RECONVERGENT B0 ;  /* 0x0000000000007941 */ /* 0x000fea0003800200 */
.L_x_11667:
[----:B------:R-:W-:-:S05]  /*5fb0*/  LOP3.LUT R5, R0, 0x80, R5, 0xf8, !PT ;  /* 0x0000008000057812 */ /* 0x000fca00078ef805 */
[----:B------:R2:W-:Y:S01]  /*5fc0*/  STG.E.U8 desc[UR36][R2.64], R5 ;  /* 0x0000000502007986 */ /* 0x0005e2000c101124 */
[----:B------:R-:W-:Y:S05]  /*5fd0*/  BRA `(.L_x_11642) ;  /* 0x00000000005c7947 */ /* 0x000fea0003800000 */
.L_x_11664:
        /* <DEDUP_REMOVED lines=12> */
.L_x_11670:
[----:B------:R-:W-:Y:S01]  /*60a0*/  IMAD.MOV.U32 R0, RZ, RZ, 0x7f ;  /* 0x0000007fff007424 */ /* 0x000fe200078e00ff */
[----:B------:R-:W-:-:S04]  /*60b0*/  ISETP.GT.U32.AND P0, PT, R4, 0x7f800000, PT ;  /* 0x7f8000000400780c */ /* 0x000fc80003f04070 */
[----:B------:R-:W-:-:S09]  /*60c0*/  SEL R0, R0, 0x7c, P0 ;  /* 0x0000007c00007807 */ /* 0x000fd20000000000 */
.L_x_11671:
[----:B------:R-:W-:Y:S05]  /*60d0*/  BSYNC.RECONVERGENT B0 ;  /* 0x0000000000007941 */ /* 0x000fea0003800200 */
.L_x_11669:
[----:B------:R-:W-:-:S04]  /*60e0*/  SHF.R.U32.HI R5, RZ, 0x18, R5 ;  /* 0x00000018ff057819 */ /* 0x000fc80000011605 */
[----:B------:R-:W-:-:S05]  /*60f0*/  LOP3.LUT R5, R0, 0x80, R5, 0xf8, !PT ;  /* 0x0000008000057812 */ /* 0x000fca00078ef805 */
[----:B------:R1:W-:Y:S01]  /*6100*/  STG.E.U8 desc[UR36][R2.64], R5 ;  /* 0x0000000502007986 */ /* 0x0003e2000c101124 */
[----:B------:R-:W-:Y:S05]  /*6110*/  BRA `(.L_x_11642) ;  /* 0x00000000000c7947 */ /* 0x000fea0003800000 */
.L_x_11663:
[----:B------:R-:W0:Y:S02]  /*6120*/  I2F.S16 R0, R9 ;  /* 0x0000000900007306 */ /* 0x000e240000101400 */
[----:B0-----:R-:W-:-:S05]  /*6130*/  F2FP.BF16.F32.PACK_AB R0, RZ, R0 ;  /* 0x00000000ff00723e */ /* 0x001fca00000010ff */
[----:B------:R0:W-:Y:S02]  /*6140*/  STG.E.U16 desc[UR36][R2.64], R0 ;  /* 0x0000000002007986 */ /* 0x0001e4000c101524 */
.L_x_11642:
[----:B------:R-:W-:-:S07]  /*6150*/  IADD3 R17, PT, PT, R17, 0x80, RZ ;  /* 0x0000008011117810 */ /* 0x000fce0007ffe0ff */
.L_x_11602:
[----:B------:R-:W-:Y:S05]  /*6160*/  BSYNC.RECONVERGENT B6 ;  /* 0x0000000000067941 */ /* 0x000fea0003800200 */
.L_x_11601:
        /* <DEDUP_REMOVED lines=307> */
.L_x_11674:
        /* <DEDUP_REMOVED lines=16> */
.L_x_11678:
[----:B------:R0:W5:Y:S01]  /*75a0*/  LDG.E.U8 R0, desc[UR36][R2.64] ;  /* 0x0000002402007981 */ /* 0x000162000c1e1100 */
[----:B------:R-:W-:Y:S05]  /*75b0*/  BRA `(.L_x_11680) ;  /* 0x0000000c004c7947 */ /* 0x000fea0003800000 */
.L_x_11677:
        /* <DEDUP_REMOVED lines=8> */
.L_x_11682:
[----:B------:R3:W5:Y:S01]  /*7640*/  LDG.E.U16 R0, desc[UR36][R2.64] ;  /* 0x0000002402007981 */ /* 0x000762000c1e1500 */
[----:B------:R-:W-:Y:S05]  /*7650*/  BRA `(.L_x_11680) ;  /* 0x0000000c00247947 */ /* 0x000fea0003800000 */
.L_x_11681:
[----:B------:R0:W5:Y:S01]  /*7660*/  LDG.E.U16 R0, desc[UR36][R2.64] ;  /* 0x0000002402007981 */ /* 0x000162000c1e1500 */
[----:B------:R-:W-:Y:S05]  /*7670*/  BRA `(.L_x_11680) ;  /* 0x0000000c001c7947 */ /* 0x000fea0003800000 */
.L_x_11676:
        /* <DEDUP_REMOVED lines=9> */
.L_x_11684:
[----:B------:R-:W2:Y:S02]  /*7710*/  LDG.E.U16 R4, desc[UR36][R2.64] ;  /* 0x0000002402047981 */ /* 0x000ea4000c1e1500 */
[----:B--2---:R-:W-:-:S06]  /*7720*/  HADD2.F32 R4, -RZ, R4.H0_H0 ;  /* 0x20000004ff047230 */ /* 0x004fcc0000004100 */
[----:B------:R-:W0:Y:S02]  /*7730*/  F2I.FTZ.TRUNC.NTZ R4, R4 ;  /* 0x0000000400047305 */ /* 0x000e24000021f100 */
[----:B0-----:R-:W-:Y:S01]  /*7740*/  PRMT R0, R4, 0x7610, R0 ;  /* 0x0000761004007816 */ /* 0x001fe20000000000 */
[----:B------:R-:W-:Y:S06]  /*7750*/  BRA `(.L_x_11680) ;  /* 0x0000000800e47947 */ /* 0x000fec0003800000 */
.L_x_11683:
        /* <DEDUP_REMOVED lines=9> */
.L_x_11686:
[----:B------:R-:W2:Y:S02]  /*77f0*/  LDG.E.U16 R2, desc[UR36][R2.64] ;  /* 0x0000002402027981 */ /* 0x000ea4000c1e1500 */
[----:B--2---:R-:W-:-:S06]  /*7800*/  HADD2.F32 R4, -RZ, R2.H0_H0 ;  /* 0x20000002ff047230 */ /* 0x004fcc0000004100 */
[----:B------:R-:W0:Y:S02]  /*7810*/  F2I.FTZ.TRUNC.NTZ R4, R4 ;  /* 0x0000000400047305 */ /* 0x000e24000021f100 */
[----:B0-----:R-:W-:Y:S01]  /*7820*/  PRMT R0, R4, 0x7610, R0 ;  /* 0x0000761004007816 */ /* 0x001fe20000000000 */
[----:B------:R-:W-:Y:S06]  /*7830*/  BRA `(.L_x_11680) ;  /* 0x0000000800ac7947 */ /* 0x000fec0003800000 */
.L_x_11685:
[----:B------:R-:W2:Y:S02]  /*7840*/  LDG.E.64 R2, desc[UR36][R2.64] ;  /* 0x0000002402027981 */ /* 0x000ea4000c1e1b00 */
[----:B--2---:R0:W1:Y:S02]  /*7850*/  F2I.F64.TRUNC R0, R2 ;  /* 0x0000000200007311 */ /* 0x004064000030d100 */
[----:B01----:R-:W-:Y:S05]  /*7860*/  BRA `(.L_x_11680) ;  /* 0x0000000800a07947 */ /* 0x003fea0003800000 */
.L_x_11675:
        /* <DEDUP_REMOVED lines=12> */
.L_x_11689:
[----:B------:R-:W2:Y:S02]  /*7930*/  LDG.E.64 R2, desc[UR36][R2.64] ;  /* 0x0000002402027981 */ /* 0x000ea4000c1e1b00 */
[----:B--2---:R0:W1:Y:S02]  /*7940*/  F2I.F64.TRUNC R0, R2 ;  /* 0x0000000200007311 */ /* 0x004064000030d100 */
[----:B01----:R-:W-:Y:S05]  /*7950*/  BRA `(.L_x_11680) ;  /* 0x0000000800647947 */ /* 0x003fea0003800000 */
.L_x_11688:
        /* <DEDUP_REMOVED lines=27> */
.L_x_11691:
        /* <DEDUP_REMOVED lines=14> */
.L_x_11690:
[----:B------:R-:W2:Y:S02]  /*7bf0*/  LDG.E.U16 R4, desc[UR36][R2.64] ;  /* 0x0000002402047981 */ /* 0x000ea4000c1e1500 */
[----:B--2---:R-:W-:-:S06]  /*7c00*/  SHF.L.U32 R4, R4, 0x10, RZ ;  /* 0x0000001004047819 */ /* 0x004fcc00000006ff */
[----:B------:R-:W0:Y:S02]  /*7c10*/  F2I.FTZ.TRUNC.NTZ R4, R4 ;  /* 0x0000000400047305 */ /* 0x000e24000021f100 */
[----:B0-----:R-:W-:Y:S01]  /*7c20*/  PRMT R0, R4, 0x7610, R0 ;  /* 0x0000761004007816 */ /* 0x001fe20000000000 */
[----:B------:R-:W-:Y:S06]  /*7c30*/  BRA `(.L_x_11680) ;  /* 0x0000000400ac7947 */ /* 0x000fec0003800000 */
.L_x_11687:
        /* <DEDUP_REMOVED lines=10> */
.L_x_11694:
        /* <DEDUP_REMOVED lines=21> */
.L_x_11698:
[----:B------:R-:W-:Y:S05]  /*7e30*/  BSYNC.RECONVERGENT B1 ;  /* 0x0000000000017941 */ /* 0x000fea0003800200 */
.L_x_11697:
[----:B------:R-:W-:Y:S01]  /*7e40*/  IMAD.SHL.U32 R0, R0, 0x100000, RZ ;  /* 0x0010000000007824 */ /* 0x000fe200078e00ff */
[----:B------:R-:W-:-:S04]  /*7e50*/  LEA R2, R2, 0x3b800000, 0x17 ;  /* 0x3b80000002027811 */ /* 0x000fc800078eb8ff */
[----:B------:R-:W-:-:S07]  /*7e60*/  LOP3.LUT R4, R2, R0, R7, 0xfe, !PT ;  /* 0x0000000002047212 */ /* 0x000fce00078efe07 */
.L_x_11696:
[----:B------:R-:W-:Y:S05]  /*7e70*/  BSYNC.RECONVERGENT B0 ;  /* 0x0000000000007941 */ /* 0x000fea0003800200 */
.L_x_11695:
[----:B------:R-:W0:Y:S02]  /*7e80*/  F2I.FTZ.TRUNC.NTZ R4, R4 ;  /* 0x0000000400047305 */ /* 0x000e24000021f100 */
[----:B0-----:R-:W-:Y:S01]  /*7e90*/  PRMT R0, R4, 0x7610, R0 ;  /* 0x0000761004007816 */ /* 0x001fe20000000000 */
[----:B------:R-:W-:Y:S06]  /*7ea0*/  BRA `(.L_x_11680) ;  /* 0x0000000400107947 */ /* 0x000fec0003800000 */
.L_x_11693:
        /* <DEDUP_REMOVED lines=21> */
.L_x_11702:
[----:B------:R-:W-:Y:S05]  /*8000*/  BSYNC.RECONVERGENT B1 ;  /* 0x0000000000017941 */ /* 0x000fea0003800200 */
.L_x_11701:
[----:B------:R-:W-:Y:S01]  /*8010*/  IMAD.SHL.U32 R0, R0, 0x200000, RZ ;  /* 0x0020000000007824 */ /* 0x000fe200078e00ff */
[----:B------:R-:W-:-:S04]  /*8020*/  LEA R2, R2, 0x37800000, 0x17 ;  /* 0x3780000002027811 */ /* 0x000fc800078eb8ff */
[----:B------:R-:W-:-:S07]  /*8030*/  LOP3.LUT R4, R2, R0, R7, 0xfe, !PT ;  /* 0x0000000002047212 */ /* 0x000fce00078efe07 */
.L_x_11700:
[----:B------:R-:W-:Y:S05]  /*8040*/  BSYNC.RECONVERGENT B0 ;  /* 0x0000000000007941 */ /* 0x000fea0003800200 */
.L_x_11699:
[----:B------:R-:W0:Y:S02]  /*8050*/  F2I.FTZ.TRUNC.NTZ R4, R4 ;  /* 0x0000000400047305 */ /* 0x000e24000021f100 */
[----:B0-----:R-:W-:Y:S01]  /*8060*/  PRMT R0, R4, 0x7610, R0 ;  /* 0x0000761004007816 */ /* 0x001fe20000000000 */
[----:B------:R-:W-:Y:S06]  /*8070*/  BRA `(.L_x_11680) ;  /* 0x00000000009c7947 */ /* 0x000fec0003800000 */
.L_x_11692:
        /* <DEDUP_REMOVED lines=14> */
.L_x_11706:
[----:B------:R-:W-:Y:S05]  /*8160*/  BSYNC.RECONVERGENT B0 ;  /* 0x0000000000007941 */ /* 0x000fea0003800200 */
.L_x_11705:
[----:B------:R-:W0:Y:S02]  /*8170*/  F2I.FTZ.TRUNC.NTZ R4, R4 ;  /* 0x0000000400047305 */ /* 0x000e24000021f100 */
[----:B0-----:R-:W-:Y:S01]  /*8180*/  PRMT R0, R4, 0x7610, R0 ;  /* 0x0000761004007816 */ /* 0x001fe20000000000 */
[----:B------:R-:W-:Y:S06]  /*8190*/  BRA `(.L_x_11680) ;  /* 0x0000000000547947 */ /* 0x000fec0003800000 */
.L_x_11679:
        /* <DEDUP_REMOVED lines=16> */
.L_x_11707:
[----:B------:R-:W-:Y:S01]  /*82a0*/  PRMT R0, RZ, 0x7610, R0 ;  /* 0x00007610ff007816 */ /* 0x000fe20000000000 */
[----:B------:R-:W-:Y:S06]  /*82b0*/  BRA `(.L_x_11680) ;  /* 0x00000000000c7947 */ /* 0x000fec0003800000 */
.L_x_11704:
[----:B------:R1:W5:Y:S01]  /*82c0*/  LDG.E.U16 R0, desc[UR36][R2.64] ;  /* 0x0000002402007981 */ /* 0x000362000c1e1500 */
[----:B------:R-:W-:Y:S05]  /*82d0*/  BRA `(.L_x_11680) ;  /* 0x0000000000047947 */ /* 0x000fea0003800000 */
.L_x_11703:
[----:B------:R2:W5:Y:S02]  /*82e0*/  LDG.E.U16 R0, desc[UR36][R2.64] ;  /* 0x0000002402007981 */ /* 0x000564000c1e1500 */
.L_x_11680:
[----:B------:R-:W0:Y:S01]  /*82f0*/  LDCU.U16 UR4, c[0x0][0x592] ;  /* 0x0000b240ff0477ac */ /* 0x000e220008000400 */
[----:B------:R-:W1:Y:S01]  /*8300*/  LDCU.64 UR6, c[0x0][0x580] ;  /* 0x0000b000ff0677ac */ /* 0x000e620008000a00 */
[----:B------:R-:W-:-:S04]  /*8310*/  UPRMT UR5, UR40, 0x9910, URZ ;  /* 0x0000991028057896 */ /* 0x000fc800080000ff */
[----:B------:R-:W-:Y:S02]  /*8320*/  UISETP.GT.AND UP0, UPT, UR5, 0x9, UPT ;  /* 0x000000090500788c */ /* 0x000fe4000bf04270 */
[----:B0-----:R-:W-:Y:S01]  /*8330*/  UPRMT UR4, UR4, 0x9910, URZ ;  /* 0x0000991004047896 */ /* 0x001fe200080000ff */
[----:B-1234-:R-:W-:-:S05]  /*8340*/  IADD3 R2, P0, PT, R16, UR6, RZ ;  /* 0x0000000610027c10 */ /* 0x01efca000ff1e0ff */
        /* <DEDUP_REMOVED lines=14> */
.L_x_11711:
[----:B------:R4:W-:Y:S01]  /*8430*/  STG.E.U8 desc[UR36][R2.64], R9 ;  /* 0x0000000902007986 */ /* 0x0009e2000c101124 */
[----:B------:R-:W-:Y:S05]  /*8440*/  BRA `(.L_x_11713) ;  /* 0x0000000c004c7947 */ /* 0x000fea0003800000 */
.L_x_11710:
        /* <DEDUP_REMOVED lines=10> */
.L_x_11715:
[----:B------:R-:W-:-:S05]  /*84f0*/  PRMT R5, R9, 0x9910, RZ ;  /* 0x0000991009057816 */ /* 0x000fca00000000ff */
[----:B------:R2:W-:Y:S01]  /*8500*/  STG.E desc[UR36][R2.64], R5 ;  /* 0x0000000502007986 */ /* 0x0005e2000c101924 */
[----:B------:R-:W-:Y:S05]  /*8510*/  BRA `(.L_x_11713) ;  /* 0x0000000c00187947 */ /* 0x000fea0003800000 */
.L_x_11714:
[----:B------:R0:W-:Y:S01]  /*8520*/  STG.E.U16 desc[UR36][R2.64], R9 ;  /* 0x0000000902007986 */ /* 0x0001e2000c101524 */
[----:B------:R-:W-:Y:S05]  /*8530*/  BRA `(.L_x_11713) ;  /* 0x0000000c00107947 */ /* 0x000fea0003800000 */
.L_x_11709:
        /* <DEDUP_REMOVED lines=9> */
.L_x_11717:
[----:B------:R-:W0:Y:S02]  /*85d0*/  I2F.S16 R0, R9 ;  /* 0x0000000900007306 */ /* 0x000e240000101400 */
[----:B0-----:R-:W-:-:S05]  /*85e0*/  F2FP.F16.F32.PACK_AB R0, RZ, R0 ;  /* 0x00000000ff00723e */ /* 0x001fca00000000ff */
[----:B------:R0:W-:Y:S01]  /*85f0*/  STG.E.U16 desc[UR36][R2.64], R0 ;  /* 0x0000000002007986 */ /* 0x0001e2000c101524 */
[----:B------:R-:W-:Y:S05]  /*8600*/  BRA `(.L_x_11713) ;  /* 0x0000000800dc7947 */ /* 0x000fea0003800000 */
.L_x_11716:
        /* <DEDUP_REMOVED lines=10> */
.L_x_11719:
[----:B------:R-:W0:Y:S02]  /*86b0*/  I2F.S16 R9, R9 ;  /* 0x0000000900097306 */ /* 0x000e240000101400 */
[----:B0-----:R-:W-:-:S04]  /*86c0*/  F2FP.F16.F32.PACK_AB R5, RZ, R9 ;  /* 0x00000009ff05723e */ /* 0x001fc800000000ff */
[----:B------:R-:W-:-:S05]  /*86d0*/  PRMT R5, R5, 0x5410, RZ ;  /* 0x0000541005057816 */ /* 0x000fca00000000ff */
[----:B------:R0:W-:Y:S01]  /*86e0*/  STG.E desc[UR36][R2.64], R5 ;  /* 0x0000000502007986 */ /* 0x0001e2000c101924 */
[----:B------:R-:W-:Y:S05]  /*86f0*/  BRA `(.L_x_11713) ;  /* 0x0000000800a07947 */ /* 0x000fea0003800000 */
.L_x_11718:
[----:B------:R-:W0:Y:S02]  /*8700*/  I2F.F64.S16 R4, R9 ;  /* 0x0000000900047312 */ /* 0x000e240000101c00 */
[----:B0-----:R0:W-:Y:S01]  /*8710*/  STG.E.64 desc[UR36][R2.64], R4 ;  /* 0x0000000402007986 */ /* 0x0011e2000c101b24 */
[----:B------:R-:W-:Y:S05]  /*8720*/  BRA `(.L_x_11713) ;  /* 0x0000000800947947 */ /* 0x000fea0003800000 */
.L_x_11708:
        /* <DEDUP_REMOVED lines=12> */
.L_x_11723:
        /* <DEDUP_REMOVED lines=18> */
.L_x_11726:
[----:B------:R-:W-:-:S04]  /*8910*/  SHF.R.U32.HI R5, RZ, 0x18, R5 ;  /* 0x00000018ff057819 */ /* 0x000fc80000011605 */
[----:B------:R-:W-:-:S07]  /*8920*/  LOP3.LUT R0, R0, 0x80, R5, 0xf8, !PT ;  /* 0x0000008000007812 */ /* 0x000fce00078ef805 */
.L_x_11725:
[----:B------:R-:W-:Y:S05]  /*8930*/  BSYNC.RECONVERGENT B0 ;  /* 0x0000000000007941 */ /* 0x000fea0003800200 */
.L_x_11724:
[----:B------:R0:W-:Y:S01]  /*8940*/  STG.E.U8 desc[UR36][R2.64], R0 ;  /* 0x0000000002007986 */ /* 0x0001e2000c101124 */
[----:B------:R-:W-:Y:S05]  /*8950*/  BRA `(.L_x_11713) ;  /* 0x0000000800087947 */ /* 0x000fea0003800000 */
.L_x_11722:
        /* <DEDUP_REMOVED lines=18> */
.L_x_11729:
[----:B------:R-:W-:-:S04]  /*8a80*/  SHF.R.U32.HI R5, RZ, 0x18, R5 ;  /* 0x00000018ff057819 */ /* 0x000fc80000011605 */
[----:B------:R-:W-:-:S07]  /*8a90*/  LOP3.LUT R0, R0, 0x80, R5, 0xf8, !PT ;  /* 0x0000008000007812 */ /* 0x000fce00078ef805 */
.L_x_11728:
[----:B------:R-:W-:Y:S05]  /*8aa0*/  BSYNC.RECONVERGENT B0 ;  /* 0x0000000000007941 */ /* 0x000fea0003800200 */
.L_x_11727:
[----:B------:R0:W-:Y:S01]  /*8ab0*/  STG.E.U8 desc[UR36][R2.64], R0 ;  /* 0x0000000002007986 */ /* 0x0001e2000c101124 */
[----:B------:R-:W-:Y:S05]  /*8ac0*/  BRA `(.L_x_11713) ;  /* 0x0000000400ac7947 */ /* 0x000fea0003800000 */
.L_x_11721:
        /* <DEDUP_REMOVED lines=22> */
.L_x_11731:
[----:B------:R-:W-:-:S04]  /*8c30*/  PRMT R4, R9, 0x9910, RZ ;  /* 0x0000991009047816 */ /* 0x000fc800000000ff */
[----:B------:R-:W-:-:S05]  /*8c40*/  SHF.R.S32.HI R5, RZ, 0x1f, R4 ;  /* 0x0000001fff057819 */ /* 0x000fca0000011404 */
[----:B------:R0:W-:Y:S01]  /*8c50*/  STG.E.64 desc[UR36][R2.64], R4 ;  /* 0x0000000402007986 */ /* 0x0001e2000c101b24 */
[----:B------:R-:W-:Y:S05]  /*8c60*/  BRA `(.L_x_11713) ;  /* 0x0000000400447947 */ /* 0x000fea0003800000 */
.L_x_11730:
[----:B------:R-:W-:-:S05]  /*8c70*/  PRMT R5, R9, 0x9910, RZ ;  /* 0x0000991009057816 */ /* 0x000fca00000000ff */
[----:B------:R0:W-:Y:S01]  /*8c80*/  STG.E desc[UR36][R2.64], R5 ;  /* 0x0000000502007986 */ /* 0x0001e2000c101924 */
[----:B------:R-:W-:Y:S05]  /*8c90*/  BRA `(.L_x_11713) ;  /* 0x0000000400387947 */ /* 0x000fea0003800000 */
.L_x_11720:
        /* <DEDUP_REMOVED lines=11> */
.L_x_11733:
[----:B------:R-:W-:Y:S01]  /*8d50*/  CS2R R6, SRZ ;  /* 0x0000000000067805 */ /* 0x000fe2000001ff00 */
[----:B------:R-:W0:Y:S04]  /*8d60*/  I2F.F64.S16 R4, R9 ;  /* 0x0000000900047312 */ /* 0x000e280000101c00 */
[----:B0-----:R0:W-:Y:S01]  /*8d70*/  STG.E.128 desc[UR36][R2.64], R4 ;  /* 0x0000000402007986 */ /* 0x0011e2000c101d24 */
[----:B------:R-:W-:Y:S05]  /*8d80*/  BRA `(.L_x_11713) ;  /* 0x0000000000fc7947 */ /* 0x000fea0003800000 */
.L_x_11732:
[----:B------:R-:W-:-:S09]  /*8d90*/  UISETP.NE.AND UP0, UPT, UR5, 0xf, UPT ;  /* 0x0000000f0500788c */ /* 0x000fd2000bf05270 */
[----:B------:R-:W-:Y:S05]  /*8da0*/  BRA.U !UP0, `(.L_x_11734) ;  /* 0x0000000108e87547 */ /* 0x000fea000b800000 */
[----:B------:R-:W-:-:S09]  /*8db0*/  UISETP.NE.AND UP0, UPT, UR5, 0x17, UPT ;  /* 0x000000170500788c */ /* 0x000fd2000bf05270 */
[----:B------:R-:W-:Y:S05]  /*8dc0*/  BRA.U !UP0, `(.L_x_11735) ;  /* 0x0000000108907547 */ /* 0x000fea000b800000 */
[----:B------:R-:W-:-:S09]  /*8dd0*/  UISETP.NE.AND UP0, UPT, UR5, 0x18, UPT ;  /* 0x000000180500788c */ /* 0x000fd2000bf05270 */
[----:B------:R-:W-:Y:S05]  /*8de0*/  BRA.U !UP0, `(.L_x_11736) ;  /* 0x0000000108447547 */ /* 0x000fea000b800000 */
.L_x_11712:
        /* <DEDUP_REMOVED lines=16> */
.L_x_11737:
[----:B------:R-:W-:Y:S05]  /*8ef0*/  BRA `(.L_x_11713) ;  /* 0x0000000000a07947 */ /* 0x000fea0003800000 */
.L_x_11736:
        /* <DEDUP_REMOVED lines=13> */
.L_x_11739:
[----:B------:R-:W-:Y:S05]  /*8fd0*/  BSYNC.RECONVERGENT B0 ;  /* 0x0000000000007941 */ /* 0x000fea0003800200 */
.L_x_11738:
[----:B------:R-:W-:-:S05]  /*8fe0*/  LOP3.LUT R5, R0, 0x80, R5, 0xf8, !PT ;  /* 0x0000008000057812 */ /* 0x000fca00078ef805 */
[----:B------:R0:W-:Y:S01]  /*8ff0*/  STG.E.U8 desc[UR36][R2.64], R5 ;  /* 0x0000000502007986 */ /* 0x0001e2000c101124 */
[----:B------:R-:W-:Y:S05]  /*9000*/  BRA `(.L_x_11713) ;  /* 0x00000000005c7947 */ /* 0x000fea0003800000 */
.L_x_11735:
        /* <DEDUP_REMOVED lines=12> */
.L_x_11741:
[----:B------:R-:W-:Y:S01]  /*90d0*/  IMAD.MOV.U32 R0, RZ, RZ, 0x7f ;  /* 0x0000007fff007424 */ /* 0x000fe200078e00ff */
[----:B------:R-:W-:-:S04]  /*90e0*/  ISETP.GT.U32.AND P0, PT, R4, 0x7f800000, PT ;  /* 0x7f8000000400780c */ /* 0x000fc80003f04070 */
[----:B------:R-:W-:-:S09]  /*90f0*/  SEL R0, R0, 0x7c, P0 ;  /* 0x0000007c00007807 */ /* 0x000fd20000000000 */
.L_x_11742:
[----:B------:R-:W-:Y:S05]  /*9100*/  BSYNC.RECONVERGENT B0 ;  /* 0x0000000000007941 */ /* 0x000fea0003800200 */
.L_x_11740:
[----:B------:R-:W-:-:S04]  /*9110*/  SHF.R.U32.HI R5, RZ, 0x18, R5 ;  /* 0x00000018ff057819 */ /* 0x000fc80000011605 */
[----:B------:R-:W-:-:S05]  /*9120*/  LOP3.LUT R5, R0, 0x80, R5, 0xf8, !PT ;  /* 0x0000008000057812 */ /* 0x000fca00078ef805 */
[----:B------:R0:W-:Y:S01]  /*9130*/  STG.E.U8 desc[UR36][R2.64], R5 ;  /* 0x0000000502007986 */ /* 0x0001e2000c101124 */
[----:B------:R-:W-:Y:S05]  /*9140*/  BRA `(.L_x_11713) ;  /* 0x00000000000c7947 */ /* 0x000fea0003800000 */
.L_x_11734:
[----:B------:R-:W0:Y:S02]  /*9150*/  I2F.S16 R0, R9 ;  /* 0x0000000900007306 */ /* 0x000e240000101400 */
[----:B0-----:R-:W-:-:S05]  /*9160*/  F2FP.BF16.F32.PACK_AB R0, RZ, R0 ;  /* 0x00000000ff00723e */ /* 0x001fca00000010ff */
[----:B------:R0:W-:Y:S02]  /*9170*/  STG.E.U16 desc[UR36][R2.64], R0 ;  /* 0x0000000002007986 */ /* 0x0001e4000c101524 */
.L_x_11713:
[----:B------:R-:W-:-:S07]  /*9180*/  VIADD R17, R17, 0x80 ;  /* 0x0000008011117836 */ /* 0x000fce0000000000 */
.L_x_11673:
[----:B------:R-:W-:Y:S05]  /*9190*/  BSYNC.RECONVERGENT B6 ;  /* 0x0000000000067941 */ /* 0x000fea0003800200 */
.L_x_11672:
        /* <DEDUP_REMOVED lines=306> */
.L_x_11743:
        /* <DEDUP_REMOVED lines=18> */
.L_x_11747:
[----:B------:R0:W5:Y:S01]  /*a5e0*/  LDG.E.U8 R0, desc[UR36][R2.64] ;  /* 0x0000002402007981 */ /* 0x000162000c1e1100 */
[----:B------:R-:W-:Y:S05]  /*a5f0*/  BRA `(.L_x_11749) ;  /* 0x0000000c004c7947 */ /* 0x000fea0003800000 */
.L_x_11746:
        /* <DEDUP_REMOVED lines=8> */
.L_x_11751:
[----:B------:R0:W5:Y:S01]  /*a680*/  LDG.E.U16 R0, desc[UR36][R2.64] ;  /* 0x0000002402007981 */ /* 0x000162000c1e1500 */
[----:B------:R-:W-:Y:S05]  /*a690*/  BRA `(.L_x_11749) ;  /* 0x0000000c00247947 */ /* 0x000fea0003800000 */
.L_x_11750:
[----:B------:R0:W5:Y:S01]  /*a6a0*/  LDG.E.U16 R0, desc[UR36][R2.64] ;  /* 0x0000002402007981 */ /* 0x000162000c1e1500 */
[----:B------:R-:W-:Y:S05]  /*a6b0*/  BRA `(.L_x_11749) ;  /* 0x0000000c001c7947 */ /* 0x000fea0003800000 */
.L_x_11745:
        /* <DEDUP_REMOVED lines=9> */
.L_x_11753:
[----:B------:R-:W2:Y:S02]  /*a750*/  LDG.E.U16 R4, desc[UR36][R2.64] ;  /* 0x0000002402047981 */ /* 0x000ea4000c1e1500 */
[----:B--2---:R-:W-:-:S06]  /*a760*/  HADD2.F32 R4, -RZ, R4.H0_H0 ;  /* 0x20000004ff047230 */ /* 0x004fcc0000004100 */
[----:B------:R-:W0:Y:S02]  /*a770*/  F2I.FTZ.TRUNC.NTZ R4, R4 ;  /* 0x0000000400047305 */ /* 0x000e24000021f100 */
[----:B0-----:R-:W-:Y:S01]  /*a780*/  PRMT R0, R4, 0x7610, R0 ;  /* 0x0000761004007816 */ /* 0x001fe20000000000 */
[----:B------:R-:W-:Y:S06]  /*a790*/  BRA `(.L_x_11749) ;  /* 0x0000000800e47947 */ /* 0x000fec0003800000 */
.L_x_11752:
        /* <DEDUP_REMOVED lines=9> */
.L_x_11755:
[----:B------:R-:W2:Y:S02]  /*a830*/  LDG.E.U16 R2, desc[UR36][R2.64] ;  /* 0x0000002402027981 */ /* 0x000ea4000c1e1500 */
[----:B--2---:R-:W-:-:S06]  /*a840*/  HADD2.F32 R4, -RZ, R2.H0_H0 ;  /* 0x20000002ff047230 */ /* 0x004fcc0000004100 */
[----:B------:R-:W0:Y:S02]  /*a850*/  F2I.FTZ.TRUNC.NTZ R4, R4 ;  /* 0x0000000400047305 */ /* 0x000e24000021f100 */
[----:B0-----:R-:W-:Y:S01]  /*a860*/  PRMT R0, R4, 0x7610, R0 ;  /* 0x0000761004007816 */ /* 0x001fe20000000000 */
[----:B------:R-:W-:Y:S06]  /*a870*/  BRA `(.L_x_11749) ;  /* 0x0000000800ac7947 */ /* 0x000fec0003800000 */
.L_x_11754:
[----:B------:R-:W2:Y:S02]  /*a880*/  LDG.E.64 R2, desc[UR36][R2.64] ;  /* 0x0000002402027981 */ /* 0x000ea4000c1e1b00 */
[----:B--2---:R0:W1:Y:S02]  /*a890*/  F2I.F64.TRUNC R0, R2 ;  /* 0x0000000200007311 */ /* 0x004064000030d100 */
[----:B01----:R-:W-:Y:S05]  /*a8a0*/  BRA `(.L_x_11749) ;  /* 0x0000000800a07947 */ /* 0x003fea0003800000 */
.L_x_11744:
        /* <DEDUP_REMOVED lines=12> */
.L_x_11758:
[----:B------:R-:W2:Y:S02]  /*a970*/  LDG.E.64 R2, desc[UR36][R2.64] ;  /* 0x0000002402027981 */ /* 0x000ea4000c1e1b00 */
[----:B--2---:R3:W4:Y:S02]  /*a980*/  F2I.F64.TRUNC R0, R2 ;  /* 0x0000000200007311 */ /* 0x004724000030d100 */
[----:B---34-:R-:W-:Y:S05]  /*a990*/  BRA `(.L_x_11749) ;  /* 0x0000000800647947 */ /* 0x018fea0003800000 */
.L_x_11757:
        /* <DEDUP_REMOVED lines=27> */
.L_x_11760:
        /* <DEDUP_REMOVED lines=14> */
.L_x_11759:
[----:B------:R-:W2:Y:S02]  /*ac30*/  LDG.E.U16 R4, desc[UR36][R2.64] ;  /* 0x0000002402047981 */ /* 0x000ea4000c1e1500 */
[----:B--2---:R-:W-:-:S06]  /*ac40*/  SHF.L.U32 R4, R4, 0x10, RZ ;  /* 0x0000001004047819 */ /* 0x004fcc00000006ff */
[----:B------:R-:W0:Y:S02]  /*ac50*/  F2I.FTZ.TRUNC.NTZ R4, R4 ;  /* 0x0000000400047305 */ /* 0x000e24000021f100 */
[----:B0-----:R-:W-:Y:S01]  /*ac60*/  PRMT R0, R4, 0x7610, R0 ;  /* 0x0000761004007816 */ /* 0x001fe20000000000 */
[----:B------:R-:W-:Y:S06]  /*ac70*/  BRA `(.L_x_11749) ;  /* 0x0000000400ac7947 */ /* 0x000fec0003800000 */
.L_x_11756:
        /* <DEDUP_REMOVED lines=10> */
.L_x_11763:
        /* <DEDUP_REMOVED lines=21> */
.L_x_11767:
[----:B------:R-:W-:Y:S05]  /*ae70*/  BSYNC.RECONVERGENT B1 ;  /* 0x0000000000017941 */ /* 0x000fea0003800200 */
.L_x_11766:
[----:B------:R-:W-:Y:S01]  /*ae80*/  IMAD.SHL.U32 R0, R0, 0x100000, RZ ;  /* 0x0010000000007824 */ /* 0x000fe200078e00ff */
[----:B------:R-:W-:-:S04]  /*ae90*/  LEA R2, R2, 0x3b800000, 0x17 ;  /* 0x3b80000002027811 */ /* 0x000fc800078eb8ff */
[----:B------:R-:W-:-:S07]  /*aea0*/  LOP3.LUT R4, R2, R0, R7, 0xfe, !PT ;  /* 0x0000000002047212 */ /* 0x000fce00078efe07 */
.L_x_11765:
[----:B------:R-:W-:Y:S05]  /*aeb0*/  BSYNC.RECONVERGENT B0 ;  /* 0x0000000000007941 */ /* 0x000fea0003800200 */
.L_x_11764:
[----:B------:R-:W0:Y:S02]  /*aec0*/  F2I.FTZ.TRUNC.NTZ R4, R4 ;  /* 0x0000000400047305 */ /* 0x000e24000021f100 */
[----:B0-----:R-:W-:Y:S01]  /*aed0*/  PRMT R0, R4, 0x7610, R0 ;  /* 0x0000761004007816 */ /* 0x001fe20000000000 */
[----:B------:R-:W-:Y:S06]  /*aee0*/  BRA `(.L_x_11749) ;  /* 0x0000000400107947 */ /* 0x000fec0003800000 */
.L_x_11762:
        /* <DEDUP_REMOVED lines=21> */
.L_x_11771:
[----:B------:R-:W-:Y:S05]  /*b040*/  BSYNC.RECONVERGENT B1 ;  /* 0x0000000000017941 */ /* 0x000fea0003800200 */
.L_x_11770:
[----:B------:R-:W-:Y:S01]  /*b050*/  IMAD.SHL.U32 R0, R0, 0x200000, RZ ;  /* 0x0020000000007824 */ /* 0x000fe200078e00ff */
[----:B------:R-:W-:-:S04]  /*b060*/  LEA R2, R2, 0x37800000, 0x17 ;  /* 0x3780000002027811 */ /* 0x000fc800078eb8ff */
[----:B------:R-:W-:-:S07]  /*b070*/  LOP3.LUT R4, R2, R0, R7, 0xfe, !PT ;  /* 0x0000000002047212 */ /* 0x000fce00078efe07 */
.L_x_11769:
[----:B------:R-:W-:Y:S05]  /*b080*/  BSYNC.RECONVERGENT B0 ;  /* 0x0000000000007941 */ /* 0x000fea0003800200 */
.L_x_11768:
[----:B------:R-:W0:Y:S02]  /*b090*/  F2I.FTZ.TRUNC.NTZ R4, R4 ;  /* 0x0000000400047305 */ /* 0x000e24000021f100 */
[----:B0-----:R-:W-:Y:S01]  /*b0a0*/  PRMT R0, R4, 0x7610, R0 ;  /* 0x0000761004007816 */ /* 0x001fe20000000000 */
[----:B------:R-:W-:Y:S06]  /*b0b0*/  BRA `(.L_x_11749) ;  /* 0x00000000009c7947 */ /* 0x000fec0003800000 */
.L_x_11761:
        /* <DEDUP_REMOVED lines=14> */
.L_x_11775:
[----:B------:R-:W-:Y:S05]  /*b1a0*/  BSYNC.RECONVERGENT B0 ;  /* 0x0000000000007941 */ /* 0x000fea0003800200 */
.L_x_11774:
[----:B------:R-:W0:Y:S02]  /*b1b0*/  F2I.FTZ.TRUNC.NTZ R4, R4 ;  /* 0x0000000400047305 */ /* 0x000e24000021f100 */
[----:B0-----:R-:W-:Y:S01]  /*b1c0*/  PRMT R0, R4, 0x7610, R0 ;  /* 0x0000761004007816 */ /* 0x001fe20000000000 */
[----:B------:R-:W-:Y:S06]  /*b1d0*/  BRA `(.L_x_11749) ;  /* 0x0000000000547947 */ /* 0x000fec0003800000 */
.L_x_11748:
        /* <DEDUP_REMOVED lines=16> */
.L_x_11776:
[----:B------:R-:W-:Y:S01]  /*b2e0*/  PRMT R0, RZ, 0x7610, R0 ;  /* 0x00007610ff007816 */ /* 0x000fe20000000000 */
[----:B------:R-:W-:Y:S06]  /*b2f0*/  BRA `(.L_x_11749) ;  /* 0x00000000000c7947 */ /* 0x000fec0003800000 */
.L_x_11773:
[----:B------:R2:W5:Y:S01]  /*b300*/  LDG.E.U16 R0, desc[UR36][R2.64] ;  /* 0x0000002402007981 */ /* 0x000562000c1e1500 */
[----:B------:R-:W-:Y:S05]  /*b310*/  BRA `(.L_x_11749) ;  /* 0x0000000000047947 */ /* 0x000fea0003800000 */
.L_x_11772:
[----:B------:R1:W5:Y:S02]  /*b320*/  LDG.E.U16 R0, desc[UR36][R2.64] ;  /* 0x0000002402007981 */ /* 0x000364000c1e1500 */
.L_x_11749:
[----:B------:R-:W3:Y:S01]  /*b330*/  LDCU.U16 UR4, c[0x0][0x592] ;  /* 0x0000b240ff0477ac */ /* 0x000ee20008000400 */
[----:B------:R-:W-:-:S04]  /*b340*/  UPRMT UR5, UR40, 0x9910, URZ ;  /* 0x0000991028057896 */ /* 0x000fc800080000ff */
[----:B------:R-:W-:Y:S02]  /*b350*/  UISETP.GT.AND UP0, UPT, UR5, 0x9, UPT ;  /* 0x000000090500788c */ /* 0x000fe4000bf04270 */
[----:B---3--:R-:W-:-:S06]  /*b360*/  UPRMT UR4, UR4, 0x9910, URZ ;  /* 0x0000991004047896 */ /* 0x008fcc00080000ff */
[----:B------:R-:W-:-:S04]  /*b370*/  ISETP.NE.AND P0, PT, RZ, UR4, PT ;  /* 0x00000004ff007c0c */ /* 0x000fc8000bf05270 */
[----:B-1--45:R-:W-:Y:S01]  /*b380*/  SEL R5, R0, UR43, !P0 ;  /* 0x0000002b00057c07 */ /* 0x032fe2000c000000 */
        /* <DEDUP_REMOVED lines=11> */
.L_x_11780:
[----:B------:R-:W-:Y:S01]  /*b440*/  STG.E.U8 desc[UR36][R16.64], R5 ;  /* 0x0000000510007986 */ /* 0x000fe2000c101124 */
[----:B------:R-:W-:Y:S05]  /*b450*/  EXIT ;  /* 0x000000000000794d */ /* 0x000fea0003800000 */
.L_x_11779:
[----:B------:R-:W-:-:S09]  /*b460*/  UISETP.NE.AND UP0, UPT, UR5, 0x2, UPT ;  /* 0x000000020500788c */ /* 0x000fd2000bf05270 */
[----:B------:R-:W-:Y:S05]  /*b470*/  BRA.U !UP0, `(.L_x_11782) ;  /* 0x00000001082c7547 */ /* 0x000fea000b800000 */
[----:B------:R-:W-:-:S09]  /*b480*/  UISETP.NE.AND UP0, UPT, UR5, 0x3, UPT ;  /* 0x000000030500788c */ /* 0x000fd2000bf05270 */
[----:B------:R-:W-:Y:S05]  /*b490*/  BRA.U !UP0, `(.L_x_11783) ;  /* 0x0000000108187547 */ /* 0x000fea000b800000 */
[----:B------:R-:W-:-:S09]  /*b4a0*/  UISETP.NE.AND UP0, UPT, UR5, 0x4, UPT ;  /* 0x000000040500788c */ /* 0x000fd2000bf05270 */
[----:B------:R-:W-:Y:S05]  /*b4b0*/  BRA.U UP0, `(.L_x_11781) ;  /* 0x0000000900507547 */ /* 0x000fea000b800000 */
[----:B0-2---:R-:W-:-:S04]  /*b4c0*/  PRMT R2, R5, 0x9910, RZ ;  /* 0x0000991005027816 */ /* 0x005fc800000000ff */
[----:B------:R-:W-:-:S05]  /*b4d0*/  SHF.R.S32.HI R3, RZ, 0x1f, R2 ;  /* 0x0000001fff037819 */ /* 0x000fca0000011402 */
[----:B------:R-:W-:Y:S01]  /*b4e0*/  STG.E.64 desc[UR36][R16.64], R2 ;  /* 0x0000000210007986 */ /* 0x000fe2000c101b24 */
[----:B------:R-:W-:Y:S05]  /*b4f0*/  EXIT ;  /* 0x000000000000794d */ /* 0x000fea0003800000 */
.L_x_11783:
[----:B0-2---:R-:W-:-:S05]  /*b500*/  PRMT R3, R5, 0x9910, RZ ;  /* 0x0000991005037816 */ /* 0x005fca00000000ff */
[----:B------:R-:W-:Y:S01]  /*b510*/  STG.E desc[UR36][R16.64], R3 ;  /* 0x0000000310007986 */ /* 0x000fe2000c101924 */
[----:B------:R-:W-:Y:S05]  /*b520*/  EXIT ;  /* 0x000000000000794d */ /* 0x000fea0003800000 */
.L_x_11782:
[----:B------:R-:W-:Y:S01]  /*b530*/  STG.E.U16 desc[UR36][R16.64], R5 ;  /* 0x0000000510007986 */ /* 0x000fe2000c101524 */
[----:B------:R-:W-:Y:S05]  /*b540*/  EXIT ;  /* 0x000000000000794d */ /* 0x000fea0003800000 */
.L_x_11778:
[----:B------:R-:W-:-:S09]  /*b550*/  UISETP.GT.AND UP0, UPT, UR5, 0x6, UPT ;  /* 0x000000060500788c */ /* 0x000fd2000bf04270 */
[----:B------:R-:W-:Y:S05]  /*b560*/  BRA.U UP0, `(.L_x_11784) ;  /* 0x00000001002c7547 */ /* 0x000fea000b800000 */
[----:B------:R-:W-:-:S09]  /*b570*/  UISETP.NE.AND UP0, UPT, UR5, 0x5, UPT ;  /* 0x000000050500788c */ /* 0x000fd2000bf05270 */
[----:B------:R-:W-:Y:S05]  /*b580*/  BRA.U !UP0, `(.L_x_11785) ;  /* 0x0000000108147547 */ /* 0x000fea000b800000 */
[----:B------:R-:W-:-:S09]  /*b590*/  UISETP.NE.AND UP0, UPT, UR5, 0x6, UPT ;  /* 0x000000060500788c */ /* 0x000fd2000bf05270 */
[----:B------:R-:W-:Y:S05]  /*b5a0*/  BRA.U UP0, `(.L_x_11781) ;  /* 0x0000000900147547 */ /* 0x000fea000b800000 */
[----:B0-2---:R-:W0:Y:S02]  /*b5b0*/  I2F.S16 R3, R5 ;  /* 0x0000000500037306 */ /* 0x005e240000101400 */
[----:B0-----:R-:W-:Y:S01]  /*b5c0*/  STG.E desc[UR36][R16.64], R3 ;  /* 0x0000000310007986 */ /* 0x001fe2000c101924 */
[----:B------:R-:W-:Y:S05]  /*b5d0*/  EXIT ;  /* 0x000000000000794d */ /* 0x000fea0003800000 */
.L_x_11785:
[----:B------:R-:W1:Y:S02]  /*b5e0*/  I2F.S16 R0, R5 ;  /* 0x0000000500007306 */ /* 0x000e640000101400 */
[----:B-1----:R-:W-:-:S05]  /*b5f0*/  F2FP.F16.F32.PACK_AB R0, RZ, R0 ;  /* 0x00000000ff00723e */ /* 0x002fca00000000ff */
[----:B------:R-:W-:Y:S01]  /*b600*/  STG.E.U16 desc[UR36][R16.64], R0 ;  /* 0x0000000010007986 */ /* 0x000fe2000c101524 */
[----:B------:R-:W-:Y:S05]  /*b610*/  EXIT ;  /* 0x000000000000794d */ /* 0x000fea0003800000 */
.L_x_11784:
[----:B------:R-:W-:-:S09]  /*b620*/  UISETP.NE.AND UP0, UPT, UR5, 0x7, UPT ;  /* 0x000000070500788c */ /* 0x000fd2000bf05270 */
[----:B------:R-:W-:Y:S05]  /*b630*/  BRA.U !UP0, `(.L_x_11786) ;  /* 0x0000000108347547 */ /* 0x000fea000b800000 */
[----:B------:R-:W-:-:S09]  /*b640*/  UISETP.NE.AND UP0, UPT, UR5, 0x8, UPT ;  /* 0x000000080500788c */ /* 0x000fd2000bf05270 */
[----:B------:R-:W-:Y:S05]  /*b650*/  BRA.U !UP0, `(.L_x_11787) ;  /* 0x0000000108187547 */ /* 0x000fea000b800000 */
[----:B------:R-:W-:-:S09]  /*b660*/  UISETP.NE.AND UP0, UPT, UR5, 0x9, UPT ;  /* 0x000000090500788c */ /* 0x000fd2000bf05270 */
[----:B------:R-:W-:Y:S05]  /*b670*/  BRA.U UP0, `(.L_x_11781) ;  /* 0x0000000500e07547 */ /* 0x000fea000b800000 */
[----:B0-2---:R-:W0:Y:S01]  /*b680*/  I2F.S16 R2, R5 ;  /* 0x0000000500027306 */ /* 0x005e220000101400 */
[----:B------:R-:W-:-:S05]  /*b690*/  IMAD.MOV.U32 R3, RZ, RZ, RZ ;  /* 0x000000ffff037224 */ /* 0x000fca00078e00ff */
[----:B0-----:R-:W-:Y:S01]  /*b6a0*/  STG.E.64 desc[UR36][R16.64], R2 ;  /* 0x0000000210007986 */ /* 0x001fe2000c101b24 */
[----:B------:R-:W-:Y:S05]  /*b6b0*/  EXIT ;  /* 0x000000000000794d */ /* 0x000fea0003800000 */
.L_x_11787:
[----:B------:R-:W0:Y:S02]  /*b6c0*/  I2F.S16 R5, R5 ;  /* 0x0000000500057306 */ /* 0x000e240000101400 */
[----:B0-2---:R-:W-:-:S04]  /*b6d0*/  F2FP.F16.F32.PACK_AB R3, RZ, R5 ;  /* 0x00000005ff03723e */ /* 0x005fc800000000ff */
[----:B------:R-:W-:-:S05]  /*b6e0*/  PRMT R3, R3, 0x5410, RZ ;  /* 0x0000541003037816 */ /* 0x000fca00000000ff */
[----:B------:R-:W-:Y:S01]  /*b6f0*/  STG.E desc[UR36][R16.64], R3 ;  /* 0x0000000310007986 */ /* 0x000fe2000c101924 */
[----:B------:R-:W-:Y:S05]  /*b700*/  EXIT ;  /* 0x000000000000794d */ /* 0x000fea0003800000 */
.L_x_11786:
[----:B0-2---:R-:W0:Y:S02]  /*b710*/  I2F.F64.S16 R2, R5 ;  /* 0x0000000500027312 */ /* 0x005e240000101c00 */
[----:B0-----:R-:W-:Y:S01]  /*b720*/  STG.E.64 desc[UR36][R16.64], R2 ;  /* 0x0000000210007986 */ /* 0x001fe2000c101b24 */
[----:B------:R-:W-:Y:S05]  /*b730*/  EXIT ;  /* 0x000000000000794d */ /* 0x000fea0003800000 */
.L_x_11777:
        /* <DEDUP_REMOVED lines=12> */
.L_x_11791:
[----:B0-2---:R-:W0:Y:S01]  /*b800*/  I2F.S16 R3, R5 ;  /* 0x0000000500037306 */ /* 0x005e220000101400 */
        /* <DEDUP_REMOVED lines=16> */
.L_x_11794:
[----:B------:R-:W-:-:S04]  /*b910*/  SHF.R.U32.HI R3, RZ, 0x18, R3 ;  /* 0x00000018ff037819 */ /* 0x000fc80000011603 */
[----:B------:R-:W-:-:S04]  /*b920*/  LOP3.LUT R0, R0, 0x80, R3, 0xf8, !PT ;  /* 0x0000008000007812 */ /* 0x000fc800078ef803 */
[----:B------:R-:W-:-:S07]  /*b930*/  PRMT R8, R0, 0x7610, R8 ;  /* 0x0000761000087816 */ /* 0x000fce0000000008 */
.L_x_11793:
[----:B------:R-:W-:Y:S05]  /*b940*/  BSYNC.RECONVERGENT B0 ;  /* 0x0000000000007941 */ /* 0x000fea0003800200 */
.L_x_11792:
[----:B------:R-:W-:Y:S01]  /*b950*/  STG.E.U8 desc[UR36][R16.64], R8 ;  /* 0x0000000810007986 */ /* 0x000fe2000c101124 */
[----:B------:R-:W-:Y:S05]  /*b960*/  EXIT ;  /* 0x000000000000794d */ /* 0x000fea0003800000 */
.L_x_11790:
[----:B0-2---:R-:W0:Y:S01]  /*b970*/  I2F.S16 R3, R5 ;  /* 0x0000000500037306 */ /* 0x005e220000101400 */
        /* <DEDUP_REMOVED lines=16> */
.L_x_11797:
[----:B------:R-:W-:-:S04]  /*ba80*/  SHF.R.U32.HI R3, RZ, 0x18, R3 ;  /* 0x00000018ff037819 */ /* 0x000fc80000011603 */
[----:B------:R-:W-:-:S04]  /*ba90*/  LOP3.LUT R0, R0, 0x80, R3, 0xf8, !PT ;  /* 0x0000008000007812 */ /* 0x000fc800078ef803 */
[----:B------:R-:W-:-:S07]  /*baa0*/  PRMT R8, R0, 0x7610, R8 ;  /* 0x0000761000087816 */ /* 0x000fce0000000008 */
.L_x_11796:
[----:B------:R-:W-:Y:S05]  /*bab0*/  BSYNC.RECONVERGENT B0 ;  /* 0x0000000000007941 */ /* 0x000fea0003800200 */
.L_x_11795:
[----:B------:R-:W-:Y:S01]  /*bac0*/  STG.E.U8 desc[UR36][R16.64], R8 ;  /* 0x0000000810007986 */ /* 0x000fe2000c101124 */
[----:B------:R-:W-:Y:S05]  /*bad0*/  EXIT ;  /* 0x000000000000794d */ /* 0x000fea0003800000 */
.L_x_11789:
[----:B------:R-:W-:-:S09]  /*bae0*/  UISETP.NE.AND UP0, UPT, UR5, 0x1c, UPT ;  /* 0x0000001c0500788c */ /* 0x000fd2000bf05270 */
[----:B------:R-:W-:Y:S05]  /*baf0*/  BRA.U !UP0, `(.L_x_11798) ;  /* 0x0000000108607547 */ /* 0x000fea000b800000 */
[----:B------:R-:W-:-:S09]  /*bb00*/  UISETP.NE.AND UP0, UPT, UR5, 0x1d, UPT ;  /* 0x0000001d0500788c */ /* 0x000fd2000bf05270 */
[----:B------:R-:W-:Y:S05]  /*bb10*/  BRA.U !UP0, `(.L_x_11799) ;  /* 0x0000000108487547 */ /* 0x000fea000b800000 */
[----:B------:R-:W-:-:S09]  /*bb20*/  UISETP.NE.AND UP0, UPT, UR5, 0x2c, UPT ;  /* 0x0000002c0500788c */ /* 0x000fd2000bf05270 */
[----:B------:R-:W-:Y:S05]  /*bb30*/  BRA.U UP0, `(.L_x_11781) ;  /* 0x0000000100b07547 */ /* 0x000fea000b800000 */
[----:B------:R-:W0:Y:S02]  /*bb40*/  I2F.S16 R4, R5 ;  /* 0x0000000500047306 */ /* 0x000e240000101400 */
[----:B0-2---:R-:W-:-:S04]  /*bb50*/  SHF.R.U32.HI R2, RZ, 0x17, R4 ;  /* 0x00000017ff027819 */ /* 0x005fc80000011604 */
        /* <DEDUP_REMOVED lines=14> */
.L_x_11799:
[----:B0-2---:R-:W-:-:S04]  /*bc40*/  PRMT R2, R5, 0x9910, RZ ;  /* 0x0000991005027816 */ /* 0x005fc800000000ff */
[----:B------:R-:W-:-:S05]  /*bc50*/  SHF.R.S32.HI R3, RZ, 0x1f, R2 ;  /* 0x0000001fff037819 */ /* 0x000fca0000011402 */
[----:B------:R-:W-:Y:S01]  /*bc60*/  STG.E.64 desc[UR36][R16.64], R2 ;  /* 0x0000000210007986 */ /* 0x000fe2000c101b24 */
[----:B------:R-:W-:Y:S05]  /*bc70*/  EXIT ;  /* 0x000000000000794d */ /* 0x000fea0003800000 */
.L_x_11798:
[----:B0-2---:R-:W-:-:S05]  /*bc80*/  PRMT R3, R5, 0x9910, RZ ;  /* 0x0000991005037816 */ /* 0x005fca00000000ff */
[----:B------:R-:W-:Y:S01]  /*bc90*/  STG.E desc[UR36][R16.64], R3 ;  /* 0x0000000310007986 */ /* 0x000fe2000c101924 */
[----:B------:R-:W-:Y:S05]  /*bca0*/  EXIT ;  /* 0x000000000000794d */ /* 0x000fea0003800000 */
.L_x_11788:
        /* <DEDUP_REMOVED lines=11> */
.L_x_11801:
[----:B------:R-:W-:Y:S01]  /*bd60*/  CS2R R6, SRZ ;  /* 0x0000000000067805 */ /* 0x000fe2000001ff00 */
[----:B------:R-:W1:Y:S04]  /*bd70*/  I2F.F64.S16 R4, R5 ;  /* 0x0000000500047312 */ /* 0x000e680000101c00 */
[----:B-1----:R-:W-:Y:S01]  /*bd80*/  STG.E.128 desc[UR36][R16.64], R4 ;  /* 0x0000000410007986 */ /* 0x002fe2000c101d24 */
[----:B------:R-:W-:Y:S05]  /*bd90*/  EXIT ;  /* 0x000000000000794d */ /* 0x000fea0003800000 */
.L_x_11800:
[----:B------:R-:W-:-:S09]  /*bda0*/  UISETP.NE.AND UP0, UPT, UR5, 0xf, UPT ;  /* 0x0000000f0500788c */ /* 0x000fd2000bf05270 */
[----:B------:R-:W-:Y:S05]  /*bdb0*/  BRA.U !UP0, `(.L_x_11802) ;  /* 0x0000000108e87547 */ /* 0x000fea000b800000 */
[----:B------:R-:W-:-:S09]  /*bdc0*/  UISETP.NE.AND UP0, UPT, UR5, 0x17, UPT ;  /* 0x000000170500788c */ /* 0x000fd2000bf05270 */
[----:B------:R-:W-:Y:S05]  /*bdd0*/  BRA.U !UP0, `(.L_x_11803) ;  /* 0x0000000108907547 */ /* 0x000fea000b800000 */
[----:B------:R-:W-:-:S09]  /*bde0*/  UISETP.NE.AND UP0, UPT, UR5, 0x18, UPT ;  /* 0x000000180500788c */ /* 0x000fd2000bf05270 */
[----:B------:R-:W-:Y:S05]  /*bdf0*/  BRA.U !UP0, `(.L_x_11804) ;  /* 0x0000000108447547 */ /* 0x000fea000b800000 */
.L_x_11781:
[----:B------:R-:W-:Y:S01]  /*be00*/  MOV R0, 0x0 ;  /* 0x0000000000007802 */ /* 0x000fe20000000f00 */
[----:B------:R-:W1:Y:S01]  /*be10*/  LDCU.64 UR4, c[0x4][0x188] ;  /* 0x01003100ff0477ac */ /* 0x000e620008000a00 */
[----:B------:R-:W-:Y:S02]  /*be20*/  HFMA2 R8, -RZ, RZ, 0, 6.020069122314453125e-06 ;  /* 0x00000065ff087431 */ /* 0x000fe400000001ff */
[----:B------:R-:W-:Y:S01]  /*be30*/  IMAD.MOV.U32 R12, RZ, RZ, 0x1 ;  /* 0x00000001ff0c7424 */ /* 0x000fe200078e00ff */
[----:B0-2---:R0:W2:Y:S01]  /*be40*/  LDC.64 R2, c[0x4][R0] ;  /* 0x0100000000027b82 */ /* 0x0050a20000000a00 */
        /* <DEDUP_REMOVED lines=11> */
.L_x_11805:
[----:B------:R-:W-:Y:S05]  /*bf00*/  EXIT ;  /* 0x000000000000794d */ /* 0x000fea0003800000 */
.L_x_11804:
[----:B------:R-:W0:Y:S01]  /*bf10*/  I2F.S16 R5, R5 ;  /* 0x0000000500057306 */ /* 0x000e220000101400 */
[----:B------:R-:W-:Y:S01]  /*bf20*/  BSSY.RECONVERGENT B0, `(.L_x_11806) ;  /* 0x000000c000007945 */ /* 0x000fe20003800200 */
[----:B------:R-:W-:Y:S02]  /*bf30*/  MOV R0, 0x7f ;  /* 0x0000007f00007802 */ /* 0x000fe40000000f00 */
[----:B0-2---:R-:W-:Y:S02]  /*bf40*/  LOP3.LUT R2, R5, 0x7fffffff, RZ, 0xc0, !PT ;  /* 0x7fffffff05027812 */ /* 0x005fe400078ec0ff */
        /* <DEDUP_REMOVED lines=9> */
.L_x_11807:
[----:B------:R-:W-:Y:S05]  /*bfe0*/  BSYNC.RECONVERGENT B0 ;  /* 0x0000000000007941 */ /* 0x000fea0003800200 */
.L_x_11806:
[----:B------:R-:W-:-:S05]  /*bff0*/  LOP3.LUT R3, R0, 0x80, R3, 0xf8, !PT ;  /* 0x0000008000037812 */ /* 0x000fca00078ef803 */
[----:B------:R-:W-:Y:S01]  /*c000*/  STG.E.U8 desc[UR36][R16.64], R3 ;  /* 0x0000000310007986 */ /* 0x000fe2000c101124 */
[----:B------:R-:W-:Y:S05]  /*c010*/  EXIT ;  /* 0x000000000000794d */ /* 0x000fea0003800000 */
.L_x_11803:
[----:B0-2---:R-:W0:Y:S01]  /*c020*/  I2F.S16 R3, R5 ;  /* 0x0000000500037306 */ /* 0x005e220000101400 */
        /* <DEDUP_REMOVED lines=11> */
.L_x_11809:
[----:B------:R-:W-:Y:S01]  /*c0e0*/  IMAD.MOV.U32 R0, RZ, RZ, 0x7f ;  /* 0x0000007fff007424 */ /* 0x000fe200078e00ff */
[----:B------:R-:W-:-:S04]  /*c0f0*/  ISETP.GT.U32.AND P0, PT, R2, 0x7f800000, PT ;  /* 0x7f8000000200780c */ /* 0x000fc80003f04070 */
[----:B------:R-:W-:-:S09]  /*c100*/  SEL R0, R0, 0x7c, P0 ;  /* 0x0000007c00007807 */ /* 0x000fd20000000000 */
.L_x_11810:
[----:B------:R-:W-:Y:S05]  /*c110*/  BSYNC.RECONVERGENT B0 ;  /* 0x0000000000007941 */ /* 0x000fea0003800200 */
.L_x_11808:
[----:B------:R-:W-:-:S04]  /*c120*/  SHF.R.U32.HI R3, RZ, 0x18, R3 ;  /* 0x00000018ff037819 */ /* 0x000fc80000011603 */
[----:B------:R-:W-:-:S05]  /*c130*/  LOP3.LUT R3, R0, 0x80, R3, 0xf8, !PT ;  /* 0x0000008000037812 */ /* 0x000fca00078ef803 */
[----:B------:R-:W-:Y:S01]  /*c140*/  STG.E.U8 desc[UR36][R16.64], R3 ;  /* 0x0000000310007986 */ /* 0x000fe2000c101124 */
[----:B------:R-:W-:Y:S05]  /*c150*/  EXIT ;  /* 0x000000000000794d */ /* 0x000fea0003800000 */
.L_x_11802:
[----:B------:R-:W1:Y:S02]  /*c160*/  I2F.S16 R0, R5 ;  /* 0x0000000500007306 */ /* 0x000e640000101400 */
[----:B-1----:R-:W-:-:S05]  /*c170*/  F2FP.BF16.F32.PACK_AB R0, RZ, R0 ;  /* 0x00000000ff00723e */ /* 0x002fca00000010ff */
[----:B------:R-:W-:Y:S01]  /*c180*/  STG.E.U16 desc[UR36][R16.64], R0 ;  /* 0x0000000010007986 */ /* 0x000fe2000c101524 */
[----:B------:R-:W-:Y:S05]  /*c190*/  EXIT ;  /* 0x000000000000794d */ /* 0x000fea0003800000 */
.L_x_11811:
        /* <DEDUP_REMOVED lines=14> */
.L_x_31129:


//--------------------- .text._ZN2at6native27unrolled_elementwise_kernelINS0_13AUnaryFunctorIsssZZZNS0_21heaviside_kernel_cudaERNS_18TensorIteratorBaseEENKUlvE_clEvENKUlvE3_clEvEUlssE_EESt5arrayIPcLm2EELi4E23TrivialOffsetCalculatorILi1EjESD_NS0_6memory12LoadWithCastILi1EEENSE_13StoreWithCastILi1EEEEEviT_T0_T2_T3_T4_T5_ --------------------------
	.section	.text._ZN2at6native27unrolled_elementwise_kernelINS0_13AUnaryFunctorIsssZZZNS0_21heaviside_kernel_cudaERNS_18TensorIteratorBaseEENKUlvE_clEvENKUlvE3_clEvEUlssE_EESt5arrayIPcLm2EELi4E23TrivialOffsetCalculatorILi1EjESD_NS0_6memory12LoadWithCastILi1EEENSE_13StoreWithCastILi1EEEEEviT_T0_T2_T3_T4_T5_,"ax",@progbits
	.align	128
        .global         _ZN2at6native27unrolled_elementwise_kernelINS0_13AUnaryFunctorIsssZZZNS0_21heaviside_kernel_cudaERNS_18TensorIteratorBaseEENKUlvE_clEvENKUlvE3_clEvEUlssE_EESt5arrayIPcLm2EELi4E23TrivialOffsetCalculatorILi1EjESD_NS0_6memory12LoadWithCastILi1EEENSE_13StoreWithCastILi1EEEEEviT_T0_T2_T3_T4_T5_
        .type           _ZN2at6native27unrolled_elementwise_kernelINS0_13AUnaryFunctorIsssZZZNS0_21heaviside_kernel_cudaERNS_18TensorIteratorBaseEENKUlvE_clEvENKUlvE3_clEvEUlssE_EESt5arrayIPcLm2EELi4E23TrivialOffsetCalculatorILi1EjESD_NS0_6memory12LoadWithCastILi1EEENSE_13StoreWithCastILi1EEEEEviT_T0_T2_T3_T4_T5_,@function
        .size           _ZN2at6native27unrolled_elementwise_kernelINS0_13AUnaryFunctorIsssZZZNS0_21heaviside_kernel_cudaERNS_18TensorIteratorBaseEENKUlvE_clEvENKUlvE3_clEvEUlssE_EESt5arrayIPcLm2EELi4E23TrivialOffsetCalculatorILi1EjESD_NS0_6memory12LoadWithCastILi1EEENSE_13StoreWithCastILi1EEEEEviT_T0_T2_T3_T4_T5_,(.L_x_31130 - _ZN2at6native27unrolled_elementwise_kernelINS0_13AUnaryFunctorIsssZZZNS0_21heaviside_kernel_cudaERNS_18TensorIteratorBaseEENKUlvE_clEvENKUlvE3_clEvEUlssE_EESt5arrayIPcLm2EELi4E23TrivialOffsetCalculatorILi1EjESD_NS0_6memory12LoadWithCastILi1EEENSE_13StoreWithCastILi1EEEEEviT_T0_T2_T3_T4_T5_)
        .other          _ZN2at6native27unrolled_elementwise_kernelINS0_13AUnaryFunctorIsssZZZNS0_21heaviside_kernel_cudaERNS_18TensorIteratorBaseEENKUlvE_clEvENKUlvE3_clEvEUlssE_EESt5arrayIPcLm2EELi4E23TrivialOffsetCalculatorILi1EjESD_NS0_6memory12LoadWithCastILi1EEENSE_13StoreWithCastILi1EEEEEviT_T0_T2_T3_T4_T5_,@"STO_CUDA_ENTRY STV_DEFAULT"
_ZN2at6native27unrolled_elementwise_kernelINS0_13AUnaryFunctorIsssZZZNS0_21heaviside_kernel_cudaERNS_18TensorIteratorBaseEENKUlvE_clEvENKUlvE3_clEvEUlssE_EESt5arrayIPcLm2EELi4E23TrivialOffsetCalculatorILi1EjESD_NS0_6memory12LoadWithCastILi1EEENSE_13StoreWithCastILi1EEEEEviT_T0_T2_T3_T4_T5_:
.text._ZN2at6native27unrolled_elementwise_kernelINS0_13AUnaryFunctorIsssZZZNS0_21heaviside_kernel_cudaERNS_18TensorIteratorBaseEENKUlvE_clEvENKUlvE3_clEvEUlssE_EESt5arrayIPcLm2EELi4E23TrivialOffsetCalculatorILi1EjESD_NS0_6memory12LoadWithCastILi1EEENSE_13StoreWithCastILi1EEEEEviT_T0_T2_T3_T4_T5_:
        /* <DEDUP_REMOVED lines=31> */
.L_x_11817:
[----:B------:R3:W5:Y:S01]  /*01f0*/  LDG.E.U8 R23, desc[UR36][R4.64] ;  /* 0x0000002404177981 */ /* 0x000762000c1e1100 */
[----:B------:R-:W-:Y:S05]  /*0200*/  BRA `(.L_x_11819) ;  /* 0x0000000c00507947 */ /* 0x000fea0003800000 */
.L_x_11816:
        /* <DEDUP_REMOVED lines=8> */
.L_x_11821:
[----:B------:R1:W5:Y:S01]  /*0290*/  LDG.E.U16 R23, desc[UR36][R4.64] ;  /* 0x0000002404177981 */ /* 0x000362000c1e1500 */
[----:B------:R-:W-:Y:S05]  /*02a0*/  BRA `(.L_x_11819) ;  /* 0x0000000c00287947 */ /* 0x000fea0003800000 */
.L_x_11820:
[----:B------:R2:W5:Y:S01]  /*02b0*/  LDG.E.U16 R23, desc[UR36][R4.64] ;  /* 0x0000002404177981 */ /* 0x000562000c1e1500 */
[----:B------:R-:W-:Y:S05]  /*02c0*/  BRA `(.L_x_11819) ;  /* 0x0000000c00207947 */ /* 0x000fea0003800000 */
.L_x_11815:
        /* <DEDUP_REMOVED lines=9> */
.L_x_11823:
[----:B------:R-:W2:Y:S02]  /*0360*/  LDG.E.U16 R0, desc[UR36][R4.64] ;  /* 0x0000002404007981 */ /* 0x000ea4000c1e1500 */
[----:B--2---:R-:W-:-:S06]  /*0370*/  HADD2.F32 R0, -RZ, R0.H0_H0 ;  /* 0x20000000ff007230 */ /* 0x004fcc0000004100 */
[----:B------:R-:W0:Y:S02]  /*0380*/  F2I.FTZ.TRUNC.NTZ R0, R0 ;  /* 0x0000000000007305 */ /* 0x000e24000021f100 */
[----:B0-----:R-:W-:Y:S01]  /*0390*/  PRMT R23, R0, 0x7610, R23 ;  /* 0x0000761000177816 */ /* 0x001fe20000000017 */
[----:B------:R-:W-:Y:S06]  /*03a0*/  BRA `(.L_x_11819) ;  /* 0x0000000800e87947 */ /* 0x000fec0003800000 */
.L_x_11822:
        /* <DEDUP_REMOVED lines=9> */
.L_x_11825:
[----:B------:R-:W2:Y:S02]  /*0440*/  LDG.E.U16 R4, desc[UR36][R4.64] ;  /* 0x0000002404047981 */ /* 0x000ea4000c1e1500 */
[----:B--2---:R-:W-:-:S06]  /*0450*/  HADD2.F32 R0, -RZ, R4.H0_H0 ;  /* 0x20000004ff007230 */ /* 0x004fcc0000004100 */
[----:B------:R-:W0:Y:S02]  /*0460*/  F2I.FTZ.TRUNC.NTZ R0, R0 ;  /* 0x0000000000007305 */ /* 0x000e24000021f100 */
[----:B0-----:R-:W-:Y:S01]  /*0470*/  PRMT R23, R0, 0x7610, R23 ;  /* 0x0000761000177816 */ /* 0x001fe20000000017 */
[----:B------:R-:W-:Y:S06]  /*0480*/  BRA `(.L_x_11819) ;  /* 0x0000000800b07947 */ /* 0x000fec0003800000 */
.L_x_11824:
[----:B------:R-:W2:Y:S02]  /*0490*/  LDG.E.64 R4, desc[UR36][R4.64] ;  /* 0x0000002404047981 */ /* 0x000ea4000c1e1b00 */
[----:B--2---:R0:W1:Y:S02]  /*04a0*/  F2I.F64.TRUNC R23, R4 ;  /* 0x0000000400177311 */ /* 0x004064000030d100 */
[----:B01----:R-:W-:Y:S05]  /*04b0*/  BRA `(.L_x_11819) ;  /* 0x0000000800a47947 */ /* 0x003fea0003800000 */
.L_x_11814:
        /* <DEDUP_REMOVED lines=12> */
.L_x_11828:
[----:B------:R-:W2:Y:S02]  /*0580*/  LDG.E.64 R4, desc[UR36][R4.64] ;  /* 0x0000002404047981 */ /* 0x000ea4000c1e1b00 */
[----:B--2---:R0:W1:Y:S02]  /*0590*/  F2I.F64.TRUNC R23, R4 ;  /* 0x0000000400177311 */ /* 0x004064000030d100 */
[----:B01----:R-:W-:Y:S05]  /*05a0*/  BRA `(.L_x_11819) ;  /* 0x0000000800687947 */ /* 0x003fea0003800000 */
.L_x_11827:
        /* <DEDUP_REMOVED lines=27> */
.L_x_11830:
        /* <DEDUP_REMOVED lines=15> */
.L_x_11829:
[----:B------:R-:W2:Y:S02]  /*0850*/  LDG.E.U16 R0, desc[UR36][R4.64] ;  /* 0x0000002404007981 */ /* 0x000ea4000c1e1500 */
[----:B--2---:R-:W-:-:S06]  /*0860*/  IMAD.U32 R0, R0, 0x10000, RZ ;  /* 0x0001000000007824 */ /* 0x004fcc00078e00ff */
[----:B------:R-:W0:Y:S02]  /*0870*/  F2I.FTZ.TRUNC.NTZ R0, R0 ;  /* 0x0000000000007305 */ /* 0x000e24000021f100 */
[----:B0-----:R-:W-:Y:S01]  /*0880*/  PRMT R23, R0, 0x7610, R23 ;  /* 0x0000761000177816 */ /* 0x001fe20000000017 */
[----:B------:R-:W-:Y:S06]  /*0890*/  BRA `(.L_x_11819) ;  /* 0x0000000400ac7947 */ /* 0x000fec0003800000 */
.L_x_11826:
        /* <DEDUP_REMOVED lines=10> */
.L_x_11833:
        /* <DEDUP_REMOVED lines=21> */
.L_x_11837:
[----:B------:R-:W-:Y:S05]  /*0a90*/  BSYNC.RECONVERGENT B1 ;  /* 0x0000000000017941 */ /* 0x000fea0003800200 */
.L_x_11836:
[----:B------:R-:W-:Y:S01]  /*0aa0*/  IMAD.SHL.U32 R0, R0, 0x100000, RZ ;  /* 0x0010000000007824 */ /* 0x000fe200078e00ff */
[----:B------:R-:W-:-:S04]  /*0ab0*/  LEA R3, R3, 0x3b800000, 0x17 ;  /* 0x3b80000003037811 */ /* 0x000fc800078eb8ff */
[----:B------:R-:W-:-:S07]  /*0ac0*/  LOP3.LUT R0, R3, R0, R7, 0xfe, !PT ;  /* 0x0000000003007212 */ /* 0x000fce00078efe07 */
.L_x_11835:
[----:B------:R-:W-:Y:S05]  /*0ad0*/  BSYNC.RECONVERGENT B0 ;  /* 0x0000000000007941 */ /* 0x000fea0003800200 */
.L_x_11834:
[----:B------:R-:W0:Y:S02]  /*0ae0*/  F2I.FTZ.TRUNC.NTZ R0, R0 ;  /* 0x0000000000007305 */ /* 0x000e24000021f100 */
[----:B0-----:R-:W-:Y:S01]  /*0af0*/  PRMT R23, R0, 0x7610, R23 ;  /* 0x0000761000177816 */ /* 0x001fe20000000017 */
[----:B------:R-:W-:Y:S06]  /*0b00*/  BRA `(.L_x_11819) ;  /* 0x0000000400107947 */ /* 0x000fec0003800000 */
.L_x_11832:
        /* <DEDUP_REMOVED lines=21> */
.L_x_11841:
[----:B------:R-:W-:Y:S05]  /*0c60*/  BSYNC.RECONVERGENT B1 ;  /* 0x0000000000017941 */ /* 0x000fea0003800200 */
.L_x_11840:
[----:B------:R-:W-:Y:S01]  /*0c70*/  IMAD.SHL.U32 R0, R0, 0x200000, RZ ;  /* 0x0020000000007824 */ /* 0x000fe200078e00ff */
[----:B------:R-:W-:-:S04]  /*0c80*/  LEA R3, R3, 0x37800000, 0x17 ;  /* 0x3780000003037811 */ /* 0x000fc800078eb8ff */
[----:B------:R-:W-:-:S07]  /*0c90*/  LOP3.LUT R0, R3, R0, R7, 0xfe, !PT ;  /* 0x0000000003007212 */ /* 0x000fce00078efe07 */
.L_x_11839:
[----:B------:R-:W-:Y:S05]  /*0ca0*/  BSYNC.RECONVERGENT B0 ;  /* 0x0000000000007941 */ /* 0x000fea0003800200 */
.L_x_11838:
[----:B------:R-:W0:Y:S02]  /*0cb0*/  F2I.FTZ.TRUNC.NTZ R0, R0 ;  /* 0x0000000000007305 */ /* 0x000e24000021f100 */
[----:B0-----:R-:W-:Y:S01]  /*0cc0*/  PRMT R23, R0, 0x7610, R23 ;  /* 0x0000761000177816 */ /* 0x001fe20000000017 */
[----:B------:R-:W-:Y:S06]  /*0cd0*/  BRA `(.L_x_11819) ;  /* 0x00000000009c7947 */ /* 0x000fec0003800000 */
.L_x_11831:
[----:B------:R-:W-:-:S09]  /*0ce0*/  UISETP.NE.AND UP0, UPT, UR4, 0x1c, UPT ;  /* 0x0000001c0400788c */ /* 0x000fd2000bf05270 */
[----:B------:R-:W-:Y:S05]  /*0cf0*/  BRA.U !UP0, `(.L_x_11842) ;  /* 0x0000000108907547 */ /* 0x000fea000b800000 */
[----:B------:R-:W-:-:S09]  /*0d00*/  UISETP.NE.AND UP0, UPT, UR4, 0x1d, UPT ;  /* 0x0000001d0400788c */ /* 0x000fd2000bf05270 */
[----:B------:R-:W-:Y:S05]  /*0d10*/  BRA.U !UP0, `(.L_x_11843) ;  /* 0x0000000108807547 */ /* 0x000fea000b800000 */
[----:B------:R-:W-:-:S09]  /*0d20*/  UISETP.NE.AND UP0, UPT, UR4, 0x2c, UPT ;  /* 0x0000002c0400788c */ /* 0x000fd2000bf05270 */
[----:B------:R-:W-:Y:S05]  /*0d30*/  BRA.U !UP0, `(.L_x_11844) ;  /* 0x0000000108487547 */ /* 0x000fea000b800000 */
.L_x_11818:
        /* <DEDUP_REMOVED lines=16> */
.L_x_11845:
[----:B------:R-:W-:Y:S01]  /*0e40*/  PRMT R23, RZ, 0x7610, R23 ;  /* 0x00007610ff177816 */ /* 0x000fe20000000017 */
[----:B------:R-:W-:Y:S06]  /*0e50*/  BRA `(.L_x_11819) ;  /* 0x00000000003c7947 */ /* 0x000fec0003800000 */
.L_x_11844:
        /* <DEDUP_REMOVED lines=8> */
.L_x_11847:
[----:B------:R-:W-:Y:S05]  /*0ee0*/  BSYNC.RECONVERGENT B0 ;  /* 0x0000000000007941 */ /* 0x000fea0003800200 */
.L_x_11846:
[----:B------:R-:W0:Y:S02]  /*0ef0*/  F2I.FTZ.TRUNC.NTZ R0, R0 ;  /* 0x0000000000007305 */ /* 0x000e24000021f100 */
[----:B0-----:R-:W-:Y:S01]  /*0f00*/  PRMT R23, R0, 0x7610, R23 ;  /* 0x0000761000177816 */ /* 0x001fe20000000017 */
[----:B------:R-:W-:Y:S06]  /*0f10*/  BRA `(.L_x_11819) ;  /* 0x00000000000c7947 */ /* 0x000fec0003800000 */
.L_x_11843:
[----:B------:R0:W5:Y:S01]  /*0f20*/  LDG.E.U16 R23, desc[UR36][R4.64] ;  /* 0x0000002404177981 */ /* 0x000162000c1e1500 */
[----:B------:R-:W-:Y:S05]  /*0f30*/  BRA `(.L_x_11819) ;  /* 0x0000000000047947 */ /* 0x000fea0003800000 */
.L_x_11842:
[----:B------:R0:W5:Y:S02]  /*0f40*/  LDG.E.U16 R23, desc[UR36][R4.64] ;  /* 0x0000002404177981 */ /* 0x000164000c1e1500 */
.L_x_11819:
[----:B------:R-:W-:-:S07]  /*0f50*/  VIADD R25, R17, 0x80 ;  /* 0x0000008011197836 */ /* 0x000fce0000000000 */
.L_x_11813:
[----:B------:R-:W-:Y:S05]  /*0f60*/  BSYNC.RECONVERGENT B6 ;  /* 0x0000000000067941 */ /* 0x000fea0003800200 */
.L_x_11812:
        /* <DEDUP_REMOVED lines=23> */
.L_x_11853:
[----:B------:R0:W5:Y:S01]  /*10e0*/  LDG.E.U8 R24, desc[UR36][R4.64] ;  /* 0x0000002404187981 */ /* 0x000162000c1e1100 */
[----:B------:R-:W-:Y:S05]  /*10f0*/  BRA `(.L_x_11855) ;  /* 0x0000000c00507947 */ /* 0x000fea0003800000 */
.L_x_11852:
        /* <DEDUP_REMOVED lines=8> */
.L_x_11857:
[----:B------:R0:W5:Y:S01]  /*1180*/  LDG.E.U16 R24, desc[UR36][R4.64] ;  /* 0x0000002404187981 */ /* 0x000162000c1e1500 */
[----:B------:R-:W-:Y:S05]  /*1190*/  BRA `(.L_x_11855) ;  /* 0x0000000c00287947 */ /* 0x000fea0003800000 */
.L_x_11856:
[----:B------:R0:W5:Y:S01]  /*11a0*/  LDG.E.U16 R24, desc[UR36][R4.64] ;  /* 0x0000002404187981 */ /* 0x000162000c1e1500 */
[----:B------:R-:W-:Y:S05]  /*11b0*/  BRA `(.L_x_11855) ;  /* 0x0000000c00207947 */ /* 0x000fea0003800000 */
.L_x_11851:
        /* <DEDUP_REMOVED lines=9> */
.L_x_11859:
[----:B------:R-:W2:Y:S02]  /*1250*/  LDG.E.U16 R0, desc[UR36][R4.64] ;  /* 0x0000002404007981 */ /* 0x000ea4000c1e1500 */
[----:B--2---:R-:W-:-:S06]  /*1260*/  HADD2.F32 R0, -RZ, R0.H0_H0 ;  /* 0x20000000ff007230 */ /* 0x004fcc0000004100 */
[----:B------:R-:W0:Y:S02]  /*1270*/  F2I.FTZ.TRUNC.NTZ R0, R0 ;  /* 0x0000000000007305 */ /* 0x000e24000021f100 */
[----:B0-----:R-:W-:Y:S01]  /*1280*/  PRMT R24, R0, 0x7610, R24 ;  /* 0x0000761000187816 */ /* 0x001fe20000000018 */
[----:B------:R-:W-:Y:S06]  /*1290*/  BRA `(.L_x_11855) ;  /* 0x0000000800e87947 */ /* 0x000fec0003800000 */
.L_x_11858:
        /* <DEDUP_REMOVED lines=9> */
.L_x_11861:
[----:B------:R-:W2:Y:S02]  /*1330*/  LDG.E.U16 R4, desc[UR36][R4.64] ;  /* 0x0000002404047981 */ /* 0x000ea4000c1e1500 */
[----:B--2---:R-:W-:-:S06]  /*1340*/  HADD2.F32 R0, -RZ, R4.H0_H0 ;  /* 0x20000004ff007230 */ /* 0x004fcc0000004100 */
[----:B------:R-:W0:Y:S02]  /*1350*/  F2I.FTZ.TRUNC.NTZ R0, R0 ;  /* 0x0000000000007305 */ /* 0x000e24000021f100 */
[----:B0-----:R-:W-:Y:S01]  /*1360*/  PRMT R24, R0, 0x7610, R24 ;  /* 0x0000761000187816 */ /* 0x001fe20000000018 */
[----:B------:R-:W-:Y:S06]  /*1370*/  BRA `(.L_x_11855) ;  /* 0x0000000800b07947 */ /* 0x000fec0003800000 */
.L_x_11860:
[----:B------:R-:W2:Y:S02]  /*1380*/  LDG.E.64 R4, desc[UR36][R4.64] ;  /* 0x0000002404047981 */ /* 0x000ea4000c1e1b00 */
[----:B--2---:R0:W1:Y:S02]  /*1390*/  F2I.F64.TRUNC R24, R4 ;  /* 0x0000000400187311 */ /* 0x004064000030d100 */
[----:B01----:R-:W-:Y:S05]  /*13a0*/  BRA `(.L_x_11855) ;  /* 0x0000000800a47947 */ /* 0x003fea0003800000 */
.L_x_11850:
        /* <DEDUP_REMOVED lines=12> */
.L_x_11864:
[----:B------:R-:W2:Y:S02]  /*1470*/  LDG.E.64 R4, desc[UR36][R4.64] ;  /* 0x0000002404047981 */ /* 0x000ea4000c1e1b00 */
[----:B--2---:R0:W1:Y:S02]  /*1480*/  F2I.F64.TRUNC R24, R4 ;  /* 0x0000000400187311 */ /* 0x004064000030d100 */
[----:B01----:R-:W-:Y:S05]  /*1490*/  BRA `(.L_x_11855) ;  /* 0x0000000800687947 */ /* 0x003fea0003800000 */
.L_x_11863:
        /* <DEDUP_REMOVED lines=27> */
.L_x_11866:
        /* <DEDUP_REMOVED lines=15> */
.L_x_11865:
[----:B------:R-:W2:Y:S02]  /*1740*/  LDG.E.U16 R0, desc[UR36][R4.64] ;  /* 0x0000002404007981 */ /* 0x000ea4000c1e1500 */
[----:B--2---:R-:W-:-:S06]  /*1750*/  IMAD.U32 R0, R0, 0x10000, RZ ;  /* 0x0001000000007824 */ /* 0x004fcc00078e00ff */
[----:B------:R-:W0:Y:S02]  /*1760*/  F2I.FTZ.TRUNC.NTZ R0, R0 ;  /* 0x0000000000007305 */ /* 0x000e24000021f100 */
[----:B0-----:R-:W-:Y:S01]  /*1770*/  PRMT R24, R0, 0x7610, R24 ;  /* 0x0000761000187816 */ /* 0x001fe20000000018 */
[----:B------:R-:W-:Y:S06]  /*1780*/  BRA `(.L_x_11855) ;  /* 0x0000000400ac7947 */ /* 0x000fec0003800000 */
.L_x_11862:
        /* <DEDUP_REMOVED lines=10> */
.L_x_11869:
        /* <DEDUP_REMOVED lines=21> */
.L_x_11873:
[----:B------:R-:W-:Y:S05]  /*1980*/  BSYNC.RECONVERGENT B1 ;  /* 0x0000000000017941 */ /* 0x000fea0003800200 */
.L_x_11872:
[----:B------:R-:W-:Y:S01]  /*1990*/  IMAD.SHL.U32 R0, R0, 0x100000, RZ ;  /* 0x0010000000007824 */ /* 0x000fe200078e00ff */
[----:B------:R-:W-:-:S04]  /*19a0*/  LEA R3, R3, 0x3b800000, 0x17 ;  /* 0x3b80000003037811 */ /* 0x000fc800078eb8ff */
[----:B------:R-:W-:-:S07]  /*19b0*/  LOP3.LUT R0, R3, R0, R7, 0xfe, !PT ;  /* 0x0000000003007212 */ /* 0x000fce00078efe07 */
.L_x_11871:
[----:B------:R-:W-:Y:S05]  /*19c0*/  BSYNC.RECONVERGENT B0 ;  /* 0x0000000000007941 */ /* 0x000fea0003800200 */
.L_x_11870:
[----:B------:R-:W0:Y:S02]  /*19d0*/  F2I.FTZ.TRUNC.NTZ R0, R0 ;  /* 0x0000000000007305 */ /* 0x000e24000021f100 */
[----:B0-----:R-:W-:Y:S01]  /*19e0*/  PRMT R24, R0, 0x7610, R24 ;  /* 0x0000761000187816 */ /* 0x001fe20000000018 */
[----:B------:R-:W-:Y:S06]  /*19f0*/  BRA `(.L_x_11855) ;  /* 0x0000000400107947 */ /* 0x000fec0003800000 */
.L_x_11868:
        /* <DEDUP_REMOVED lines=21> */
.L_x_11877:
[----:B------:R-:W-:Y:S05]  /*1b50*/  BSYNC.RECONVERGENT B1 ;  /* 0x0000000000017941 */ /* 0x000fea0003800200 */
.L_x_11876:
[----:B------:R-:W-:Y:S01]  /*1b60*/  IMAD.SHL.U32 R0, R0, 0x200000, RZ ;  /* 0x0020000000007824 */ /* 0x000fe200078e00ff */
[----:B------:R-:W-:-:S04]  /*1b70*/  LEA R3, R3, 0x37800000, 0x17 ;  /* 0x3780000003037811 */ /* 0x000fc800078eb8ff */
[----:B------:R-:W-:-:S07]  /*1b80*/  LOP3.LUT R0, R3, R0, R7, 0xfe, !PT ;  /* 0x0000000003007212 */ /* 0x000fce00078efe07 */
.L_x_11875:
[----:B------:R-:W-:Y:S05]  /*1b90*/  BSYNC.RECONVERGENT B0 ;  /* 0x0000000000007941 */ /* 0x000fea0003800200 */
.L_x_11874:
[----:B------:R-:W0:Y:S02]  /*1ba0*/  F2I.FTZ.TRUNC.NTZ R0, R0 ;  /* 0x0000000000007305 */ /* 0x000e24000021f100 */
[----:B0-----:R-:W-:Y:S01]  /*1bb0*/  PRMT R24, R0, 0x7610, R24 ;  /* 0x0000761000187816 */ /* 0x001fe20000000018 */
[----:B------:R-:W-:Y:S06]  /*1bc0*/  BRA `(.L_x_11855) ;  /* 0x00000000009c7947 */ /* 0x000fec0003800000 */
.L_x_11867:
        /* <DEDUP_REMOVED lines=14> */
.L_x_11881:
[----:B------:R-:W-:Y:S05]  /*1cb0*/  BSYNC.RECONVERGENT B0 ;  /* 0x0000000000007941 */ /* 0x000fea0003800200 */
.L_x_11880:
[----:B------:R-:W0:Y:S02]  /*1cc0*/  F2I.FTZ.TRUNC.NTZ R0, R0 ;  /* 0x0000000000007305 */ /* 0x000e24000021f100 */
[----:B0-----:R-:W-:Y:S01]  /*1cd0*/  PRMT R24, R0, 0x7610, R24 ;  /* 0x0000761000187816 */ /* 0x001fe20000000018 */
[----:B------:R-:W-:Y:S06]  /*1ce0*/  BRA `(.L_x_11855) ;  /* 0x0000000000547947 */ /* 0x000fec0003800000 */
.L_x_11854:
        /* <DEDUP_REMOVED lines=16> */
.L_x_11882:
[----:B------:R-:W-:Y:S01]  /*1df0*/  PRMT R24, RZ, 0x7610, R24 ;  /* 0x00007610ff187816 */ /* 0x000fe20000000018 */
[----:B------:R-:W-:Y:S06]  /*1e00*/  BRA `(.L_x_11855) ;  /* 0x00000000000c7947 */ /* 0x000fec0003800000 */
.L_x_11879:
[----:B------:R1:W5:Y:S01]  /*1e10*/  LDG.E.U16 R24, desc[UR36][R4.64] ;  /* 0x0000002404187981 */ /* 0x000362000c1e1500 */
[----:B------:R-:W-:Y:S05]  /*1e20*/  BRA `(.L_x_11855) ;  /* 0x0000000000047947 */ /* 0x000fea0003800000 */
.L_x_11878:
[----:B------:R0:W5:Y:S02]  /*1e30*/  LDG.E.U16 R24, desc[UR36][R4.64] ;  /* 0x0000002404187981 */ /* 0x000164000c1e1500 */
.L_x_11855:
[----:B------:R-:W-:-:S07]  /*1e40*/  VIADD R25, R25, 0x80 ;  /* 0x0000008019197836 */ /* 0x000fce0000000000 */
.L_x_11849:
[----:B------:R-:W-:Y:S05]  /*1e50*/  BSYNC.RECONVERGENT B6 ;  /* 0x0000000000067941 */ /* 0x000fea0003800200 */
.L_x_11848:
        /* <DEDUP_REMOVED lines=23> */
.L_x_11888:
[----:B------:R0:W5:Y:S01]  /*1fd0*/  LDG.E.U8 R22, desc[UR36][R4.64] ;  /* 0x0000002404167981 */ /* 0x000162000c1e1100 */
[----:B------:R-:W-:Y:S05]  /*1fe0*/  BRA `(.L_x_11890) ;  /* 0x0000000c00507947 */ /* 0x000fea0003800000 */
.L_x_11887:
        /* <DEDUP_REMOVED lines=8> */
.L_x_11892:
[----:B------:R0:W5:Y:S01]  /*2070*/  LDG.E.U16 R22, desc[UR36][R4.64] ;  /* 0x0000002404167981 */ /* 0x000162000c1e1500 */
[----:B------:R-:W-:Y:S05]  /*2080*/  BRA `(.L_x_11890) ;  /* 0x0000000c00287947 */ /* 0x000fea0003800000 */
.L_x_11891:
[----:B------:R0:W5:Y:S01]  /*2090*/  LDG.E.U16 R22, desc[UR36][R4.64] ;  /* 0x0000002404167981 */ /* 0x000162000c1e1500 */
[----:B------:R-:W-:Y:S05]  /*20a0*/  BRA `(.L_x_11890) ;  /* 0x0000000c00207947 */ /* 0x000fea0003800000 */
.L_x_11886:
        /* <DEDUP_REMOVED lines=9> */
.L_x_11894:
[----:B------:R-:W2:Y:S02]  /*2140*/  LDG.E.U16 R0, desc[UR36][R4.64] ;  /* 0x0000002404007981 */ /* 0x000ea4000c1e1500 */
[----:B--2---:R-:W-:-:S06]  /*2150*/  HADD2.F32 R0, -RZ, R0.H0_H0 ;  /* 0x20000000ff007230 */ /* 0x004fcc0000004100 */
[----:B------:R-:W0:Y:S02]  /*2160*/  F2I.FTZ.TRUNC.NTZ R0, R0 ;  /* 0x0000000000007305 */ /* 0x000e24000021f100 */
[----:B0-----:R-:W-:Y:S01]  /*2170*/  PRMT R22, R0, 0x7610, R22 ;  /* 0x0000761000167816 */ /* 0x001fe20000000016 */
[----:B------:R-:W-:Y:S06]  /*2180*/  BRA `(.L_x_11890) ;  /* 0x0000000800e87947 */ /* 0x000fec0003800000 */
.L_x_11893:
        /* <DEDUP_REMOVED lines=9> */
.L_x_11896:
[----:B------:R-:W2:Y:S02]  /*2220*/  LDG.E.U16 R4, desc[UR36][R4.64] ;  /* 0x0000002404047981 */ /* 0x000ea4000c1e1500 */
[----:B--2---:R-:W-:-:S06]  /*2230*/  HADD2.F32 R0, -RZ, R4.H0_H0 ;  /* 0x20000004ff007230 */ /* 0x004fcc0000004100 */
[----:B------:R-:W0:Y:S02]  /*2240*/  F2I.FTZ.TRUNC.NTZ R0, R0 ;  /* 0x0000000000007305 */ /* 0x000e24000021f100 */
[----:B0-----:R-:W-:Y:S01]  /*2250*/  PRMT R22, R0, 0x7610, R22 ;  /* 0x0000761000167816 */ /* 0x001fe20000000016 */
[----:B------:R-:W-:Y:S06]  /*2260*/  BRA `(.L_x_11890) ;  /* 0x0000000800b07947 */ /* 0x000fec0003800000 */
.L_x_11895:
[----:B------:R-:W2:Y:S02]  /*2270*/  LDG.E.64 R4, desc[UR36][R4.64] ;  /* 0x0000002404047981 */ /* 0x000ea4000c1e1b00 */
[----:B--2---:R0:W1:Y:S02]  /*2280*/  F2I.F64.TRUNC R22, R4 ;  /* 0x0000000400167311 */ /* 0x004064000030d100 */
[----:B01----:R-:W-:Y:S05]  /*2290*/  BRA `(.L_x_11890) ;  /* 0x0000000800a47947 */ /* 0x003fea0003800000 */
.L_x_11885:
        /* <DEDUP_REMOVED lines=12> */
.L_x_11899:
[----:B------:R-:W2:Y:S02]  /*2360*/  LDG.E.64 R4, desc[UR36][R4.64] ;  /* 0x0000002404047981 */ /* 0x000ea4000c1e1b00 */
[----:B--2---:R3:W4:Y:S02]  /*2370*/  F2I.F64.TRUNC R22, R4 ;  /* 0x0000000400167311 */ /* 0x004724000030d100 */
[----:B---34-:R-:W-:Y:S05]  /*2380*/  BRA `(.L_x_11890) ;  /* 0x0000000800687947 */ /* 0x018fea0003800000 */
.L_x_11898:
        /* <DEDUP_REMOVED lines=27> */
.L_x_11901:
        /* <DEDUP_REMOVED lines=15> */
.L_x_11900:
[----:B------:R-:W2:Y:S02]  /*2630*/  LDG.E.U16 R0, desc[UR36][R4.64] ;  /* 0x0000002404007981 */ /* 0x000ea4000c1e1500 */
[----:B--2---:R-:W-:-:S06]  /*2640*/  IMAD.U32 R0, R0, 0x10000, RZ ;  /* 0x0001000000007824 */ /* 0x004fcc00078e00ff */
[----:B------:R-:W0:Y:S02]  /*2650*/  F2I.FTZ.TRUNC.NTZ R0, R0 ;  /* 0x0000000000007305 */ /* 0x000e24000021f100 */
[----:B0-----:R-:W-:Y:S01]  /*2660*/  PRMT R22, R0, 0x7610, R22 ;  /* 0x0000761000167816 */ /* 0x001fe20000000016 */
[----:B------:R-:W-:Y:S06]  /*2670*/  BRA `(.L_x_11890) ;  /* 0x0000000400ac7947 */ /* 0x000fec0003800000 */
.L_x_11897:
        /* <DEDUP_REMOVED lines=10> */
.L_x_11904:
        /* <DEDUP_REMOVED lines=21> */
.L_x_11908:
[----:B------:R-:W-:Y:S05]  /*2870*/  BSYNC.RECONVERGENT B1 ;  /* 0x0000000000017941 */ /* 0x000fea0003800200 */
.L_x_11907:
[----:B------:R-:W-:Y:S01]  /*2880*/  IMAD.SHL.U32 R0, R0, 0x100000, RZ ;  /* 0x0010000000007824 */ /* 0x000fe200078e00ff */
[----:B------:R-:W-:-:S04]  /*2890*/  LEA R3, R3, 0x3b800000, 0x17 ;  /* 0x3b80000003037811 */ /* 0x000fc800078eb8ff */
[----:B------:R-:W-:-:S07]  /*28a0*/  LOP3.LUT R0, R3, R0, R7, 0xfe, !PT ;  /* 0x0000000003007212 */ /* 0x000fce00078efe07 */
.L_x_11906:
[----:B------:R-:W-:Y:S05]  /*28b0*/  BSYNC.RECONVERGENT B0 ;  /* 0x0000000000007941 */ /* 0x000fea0003800200 */
.L_x_11905:
[----:B------:R-:W0:Y:S02]  /*28c0*/  F2I.FTZ.TRUNC.NTZ R0, R0 ;  /* 0x0000000000007305 */ /* 0x000e24000021f100 */
[----:B0-----:R-:W-:Y:S01]  /*28d0*/  PRMT R22, R0, 0x7610, R22 ;  /* 0x0000761000167816 */ /* 0x001fe20000000016 */
[----:B------:R-:W-:Y:S06]  /*28e0*/  BRA `(.L_x_11890) ;  /* 0x0000000400107947 */ /* 0x000fec0003800000 */
.L_x_11903:
        /* <DEDUP_REMOVED lines=21> */
.L_x_11912:
[----:B------:R-:W-:Y:S05]  /*2a40*/  BSYNC.RECONVERGENT B1 ;  /* 0x0000000000017941 */ /* 0x000fea0003800200 */
.L_x_11911:
[----:B------:R-:W-:Y:S01]  /*2a50*/  IMAD.SHL.U32 R0, R0, 0x200000, RZ ;  /* 0x0020000000007824 */ /* 0x000fe200078e00ff */
[----:B------:R-:W-:-:S04]  /*2a60*/  LEA R3, R3, 0x37800000, 0x17 ;  /* 0x3780000003037811 */ /* 0x000fc800078eb8ff */
[----:B------:R-:W-:-:S07]  /*2a70*/  LOP3.LUT R0, R3, R0, R7, 0xfe, !PT ;  /* 0x0000000003007212 */ /* 0x000fce00078efe07 */
.L_x_11910:
[----:B------:R-:W-:Y:S05]  /*2a80*/  BSYNC.RECONVERGENT B0 ;  /* 0x0000000000007941 */ /* 0x000fea0003800200 */
.L_x_11909:
[----:B------:R-:W0:Y:S02]  /*2a90*/  F2I.FTZ.TRUNC.NTZ R0, R0 ;  /* 0x0000000000007305 */ /* 0x000e24000021f100 */
[----:B0-----:R-:W-:Y:S01]  /*2aa0*/  PRMT R22, R0, 0x7610, R22 ;  /* 0x0000761000167816 */ /* 0x001fe20000000016 */
[----:B------:R-:W-:Y:S06]  /*2ab0*/  BRA `(.L_x_11890) ;  /* 0x00000000009c7947 */ /* 0x000fec0003800000 */
.L_x_11902:
        /* <DEDUP_REMOVED lines=14> */
.L_x_11916:
[----:B------:R-:W-:Y:S05]  /*2ba0*/  BSYNC.RECONVERGENT B0 ;  /* 0x0000000000007941 */ /* 0x000fea0003800200 */
.L_x_11915:
[----:B------:R-:W0:Y:S02]  /*2bb0*/  F2I.FTZ.TRUNC.NTZ R0, R0 ;  /* 0x0000000000007305 */ /* 0x000e24000021f100 */
[----:B0-----:R-:W-:Y:S01]  /*2bc0*/  PRMT R22, R0, 0x7610, R22 ;  /* 0x0000761000167816 */ /* 0x001fe20000000016 */
[----:B------:R-:W-:Y:S06]  /*2bd0*/  BRA `(.L_x_11890) ;  /* 0x0000000000547947 */ /* 0x000fec0003800000 */
.L_x_11889:
        /* <DEDUP_REMOVED lines=16> */
.L_x_11917:
[----:B------:R-:W-:Y:S01]  /*2ce0*/  PRMT R22, RZ, 0x7610, R22 ;  /* 0x00007610ff167816 */ /* 0x000fe20000000016 */
[----:B------:R-:W-:Y:S06]  /*2cf0*/  BRA `(.L_x_11890) ;  /* 0x00000000000c7947 */ /* 0x000fec0003800000 */
.L_x_11914:
[----:B------:R2:W5:Y:S01]  /*2d00*/  LDG.E.U16 R22, desc[UR36][R4.64] ;  /* 0x0000002404167981 */ /* 0x000562000c1e1500 */
[----:B------:R-:W-:Y:S05]  /*2d10*/  BRA `(.L_x_11890) ;  /* 0x0000000000047947 */ /* 0x000fea0003800000 */
.L_x_11913:
[----:B------:R1:W5:Y:S02]  /*2d20*/  LDG.E.U16 R22, desc[UR36][R4.64] ;  /* 0x0000002404167981 */ /* 0x000364000c1e1500 */
.L_x_11890:
[----:B------:R-:W-:-:S07]  /*2d30*/  VIADD R25, R25, 0x80 ;  /* 0x0000008019197836 */ /* 0x000fce0000000000 */
.L_x_11884:
[----:B------:R-:W-:Y:S05]  /*2d40*/  BSYNC.RECONVERGENT B6 ;  /* 0x0000000000067941 */ /* 0x000fea0003800200 */
.L_x_11883:
        /* <DEDUP_REMOVED lines=23> */
.L_x_11923:
[----:B------:R0:W5:Y:S01]  /*2ec0*/  LDG.E.U8 R19, desc[UR36][R4.64] ;  /* 0x0000002404137981 */ /* 0x000162000c1e1100 */
[----:B------:R-:W-:Y:S05]  /*2ed0*/  BRA `(.L_x_11919) ;  /* 0x0000000c004c7947 */ /* 0x000fea0003800000 */
.L_x_11922:
        /* <DEDUP_REMOVED lines=8> */
.L_x_11926:
[----:B------:R0:W5:Y:S01]  /*2f60*/  LDG.E.U16 R19, desc[UR36][R4.64] ;  /* 0x0000002404137981 */ /* 0x000162000c1e1500 */
[----:B------:R-:W-:Y:S05]  /*2f70*/  BRA `(.L_x_11919) ;  /* 0x0000000c00247947 */ /* 0x000fea0003800000 */
.L_x_11925:
[----:B------:R0:W5:Y:S01]  /*2f80*/  LDG.E.U16 R19, desc[UR36][R4.64] ;  /* 0x0000002404137981 */ /* 0x000162000c1e1500 */
[----:B------:R-:W-:Y:S05]  /*2f90*/  BRA `(.L_x_11919) ;  /* 0x0000000c001c7947 */ /* 0x000fea0003800000 */
.L_x_11921:
        /* <DEDUP_REMOVED lines=9> */
.L_x_11928:
[----:B------:R-:W2:Y:S02]  /*3030*/  LDG.E.U16 R0, desc[UR36][R4.64] ;  /* 0x0000002404007981 */ /* 0x000ea4000c1e1500 */
[----:B--2---:R-:W-:-:S06]  /*3040*/  HADD2.F32 R0, -RZ, R0.H0_H0 ;  /* 0x20000000ff007230 */ /* 0x004fcc0000004100 */
[----:B------:R-:W0:Y:S02]  /*3050*/  F2I.FTZ.TRUNC.NTZ R0, R0 ;  /* 0x0000000000007305 */ /* 0x000e24000021f100 */
[----:B0-----:R-:W-:Y:S01]  /*3060*/  PRMT R19, R0, 0x7610, R19 ;  /* 0x0000761000137816 */ /* 0x001fe20000000013 */
[----:B------:R-:W-:Y:S06]  /*3070*/  BRA `(.L_x_11919) ;  /* 0x0000000800e47947 */ /* 0x000fec0003800000 */
.L_x_11927:
        /* <DEDUP_REMOVED lines=9> */
.L_x_11930:
[----:B------:R-:W2:Y:S02]  /*3110*/  LDG.E.U16 R4, desc[UR36][R4.64] ;  /* 0x0000002404047981 */ /* 0x000ea4000c1e1500 */
[----:B--2---:R-:W-:-:S06]  /*3120*/  HADD2.F32 R0, -RZ, R4.H0_H0 ;  /* 0x20000004ff007230 */ /* 0x004fcc0000004100 */
[----:B------:R-:W0:Y:S02]  /*3130*/  F2I.FTZ.TRUNC.NTZ R0, R0 ;  /* 0x0000000000007305 */ /* 0x000e24000021f100 */
[----:B0-----:R-:W-:Y:S01]  /*3140*/  PRMT R19, R0, 0x7610, R19 ;  /* 0x0000761000137816 */ /* 0x001fe20000000013 */
[----:B------:R-:W-:Y:S06]  /*3150*/  BRA `(.L_x_11919) ;  /* 0x0000000800ac7947 */ /* 0x000fec0003800000 */
.L_x_11929:
[----:B------:R-:W2:Y:S02]  /*3160*/  LDG.E.64 R4, desc[UR36][R4.64] ;  /* 0x0000002404047981 */ /* 0x000ea4000c1e1b00 */
[----:B--2---:R0:W1:Y:S02]  /*3170*/  F2I.F64.TRUNC R19, R4 ;  /* 0x0000000400137311 */ /* 0x004064000030d100 */
[----:B01----:R-:W-:Y:S05]  /*3180*/  BRA `(.L_x_11919) ;  /* 0x0000000800a07947 */ /* 0x003fea0003800000 */
.L_x_11920:
        /* <DEDUP_REMOVED lines=12> */
.L_x_11933:
[----:B------:R-:W2:Y:S02]  /*3250*/  LDG.E.64 R4, desc[UR36][R4.64] ;  /* 0x0000002404047981 */ /* 0x000ea4000c1e1b00 */
[----:B--2---:R0:W1:Y:S02]  /*3260*/  F2I.F64.TRUNC R19, R4 ;  /* 0x0000000400137311 */ /* 0x004064000030d100 */
[----:B01----:R-:W-:Y:S05]  /*3270*/  BRA `(.L_x_11919) ;  /* 0x0000000800647947 */ /* 0x003fea0003800000 */
.L_x_11932:
        /* <DEDUP_REMOVED lines=27> */
.L_x_11935:
        /* <DEDUP_REMOVED lines=15> */
.L_x_11934:
[----:B------:R-:W2:Y:S02]  /*3520*/  LDG.E.U16 R0, desc[UR36][R4.64] ;  /* 0x0000002404007981 */ /* 0x000ea4000c1e1500 */
[----:B--2---:R-:W-:-:S06]  /*3530*/  IMAD.U32 R0, R0, 0x10000, RZ ;  /* 0x0001000000007824 */ /* 0x004fcc00078e00ff */
[----:B------:R-:W0:Y:S02]  /*3540*/  F2I.FTZ.TRUNC.NTZ R0, R0 ;  /* 0x0000000000007305 */ /* 0x000e24000021f100 */
[----:B0-----:R-:W-:Y:S01]  /*3550*/  PRMT R19, R0, 0x7610, R19 ;  /* 0x0000761000137816 */ /* 0x001fe20000000013 */
[----:B------:R-:W-:Y:S06]  /*3560*/  BRA `(.L_x_11919) ;  /* 0x0000000400a87947 */ /* 0x000fec0003800000 */
.L_x_11931:
        /* <DEDUP_REMOVED lines=10> */
.L_x_11938:
        /* <DEDUP_REMOVED lines=21> */
.L_x_11942:
[----:B------:R-:W-:Y:S05]  /*3760*/  BSYNC.RECONVERGENT B1 ;  /* 0x0000000000017941 */ /* 0x000fea0003800200 */
.L_x_11941:
[----:B------:R-:W-:Y:S01]  /*3770*/  IMAD.SHL.U32 R0, R0, 0x100000, RZ ;  /* 0x0010000000007824 */ /* 0x000fe200078e00ff */
[----:B------:R-:W-:-:S04]  /*3780*/  LEA R3, R3, 0x3b800000, 0x17 ;  /* 0x3b80000003037811 */ /* 0x000fc800078eb8ff */
[----:B------:R-:W-:-:S07]  /*3790*/  LOP3.LUT R0, R3, R0, R7, 0xfe, !PT ;  /* 0x0000000003007212 */ /* 0x000fce00078efe07 */
.L_x_11940:
[----:B------:R-:W-:Y:S05]  /*37a0*/  BSYNC.RECONVERGENT B0 ;  /* 0x0000000000007941 */ /* 0x000fea0003800200 */
.L_x_11939:
[----:B------:R-:W0:Y:S02]  /*37b0*/  F2I.FTZ.TRUNC.NTZ R0, R0 ;  /* 0x0000000000007305 */ /* 0x000e24000021f100 */
[----:B0-----:R-:W-:Y:S01]  /*37c0*/  PRMT R19, R0, 0x7610, R19 ;  /* 0x0000761000137816 */ /* 0x001fe20000000013 */
[----:B------:R-:W-:Y:S06]  /*37d0*/  BRA `(.L_x_11919) ;  /* 0x00000004000c7947 */ /* 0x000fec0003800000 */
.L_x_11937:
        /* <DEDUP_REMOVED lines=21> */
.L_x_11946:
[----:B------:R-:W-:Y:S05]  /*3930*/  BSYNC.RECONVERGENT B1 ;  /* 0x0000000000017941 */ /* 0x000fea0003800200 */
.L_x_11945:
[----:B------:R-:W-:Y:S01]  /*3940*/  IMAD.SHL.U32 R0, R0, 0x200000, RZ ;  /* 0x0020000000007824 */ /* 0x000fe200078e00ff */
[----:B------:R-:W-:-:S04]  /*3950*/  LEA R3, R3, 0x37800000, 0x17 ;  /* 0x3780000003037811 */ /* 0x000fc800078eb8ff */
[----:B------:R-:W-:-:S07]  /*3960*/  LOP3.LUT R0, R3, R0, R7, 0xfe, !PT ;  /* 0x0000000003007212 */ /* 0x000fce00078efe07 */
.L_x_11944:
[----:B------:R-:W-:Y:S05]  /*3970*/  BSYNC.RECONVERGENT B0 ;  /* 0x0000000000007941 */ /* 0x000fea0003800200 */
.L_x_11943:
[----:B------:R-:W0:Y:S02]  /*3980*/  F2I.FTZ.TRUNC.NTZ R0, R0 ;  /* 0x0000000000007305 */ /* 0x000e24000021f100 */
[----:B0-----:R-:W-:Y:S01]  /*3990*/  PRMT R19, R0, 0x7610, R19 ;  /* 0x0000761000137816 */ /* 0x001fe20000000013 */
[----:B------:R-:W-:Y:S06]  /*39a0*/  BRA `(.L_x_11919) ;  /* 0x0000000000987947 */ /* 0x000fec0003800000 */
.L_x_11936:
        /* <DEDUP_REMOVED lines=14> */
.L_x_11950:
[----:B------:R-:W-:Y:S05]  /*3a90*/  BSYNC.RECONVERGENT B0 ;  /* 0x0000000000007941 */ /* 0x000fea0003800200 */
.L_x_11949:
[----:B------:R-:W0:Y:S02]  /*3aa0*/  F2I.FTZ.TRUNC.NTZ R0, R0 ;  /* 0x0000000000007305 */ /* 0x000e24000021f100 */
[----:B0-----:R-:W-:Y:S01]  /*3ab0*/  PRMT R19, R0, 0x7610, R19 ;  /* 0x0000761000137816 */ /* 0x001fe20000000013 */
[----:B------:R-:W-:Y:S06]  /*3ac0*/  BRA `(.L_x_11919) ;  /* 0x0000000000507947 */ /* 0x000fec0003800000 */
.L_x_11924:
        /* <DEDUP_REMOVED lines=16> */
.L_x_11951:
[----:B------:R-:W-:Y:S05]  /*3bd0*/  BRA `(.L_x_11919) ;  /* 0x00000000000c7947 */ /* 0x000fea0003800000 */
.L_x_11948:
[----:B------:R0:W5:Y:S01]  /*3be0*/  LDG.E.U16 R19, desc[UR36][R4.64] ;  /* 0x0000002404137981 */ /* 0x000162000c1e1500 */
[----:B------:R-:W-:Y:S05]  /*3bf0*/  BRA `(.L_x_11919) ;  /* 0x0000000000047947 */ /* 0x000fea0003800000 */
.L_x_11947:
[----:B------:R0:W5:Y:S02]  /*3c00*/  LDG.E.U16 R19, desc[UR36][R4.64] ;  /* 0x0000002404137981 */ /* 0x000164000c1e1500 */
.L_x_11919:
[----:B------:R-:W-:Y:S05]  /*3c10*/  BSYNC.RECONVERGENT B6 ;  /* 0x0000000000067941 */ /* 0x000fea0003800200 */
.L_x_11918:
[----:B------:R-:W2:Y:S01]  /*3c20*/  LDCU.U16 UR4, c[0x0][0x386] ;  /* 0x000070c0ff0477ac */ /* 0x000ea20008000400 */
[----:B------:R-:W0:Y:S01]  /*3c30*/  LDC.U8 R18, c[0x0][0x3a4] ;  /* 0x0000e900ff127b82 */ /* 0x000e220000000000 */
[----:B------:R-:W-:Y:S01]  /*3c40*/  ISETP.GE.AND P1, PT, R17, R16, PT ;  /* 0x000000101100720c */ /* 0x000fe20003f26270 */
[----:B------:R-:W-:Y:S04]  /*3c50*/  BSSY.RECONVERGENT B7, `(.L_x_11952) ;  /* 0x00002d4000077945 */ /* 0x000fe80003800200 */
[----:B------:R-:W-:Y:S01]  /*3c60*/  BSSY.RELIABLE B6, `(.L_x_11953) ;  /* 0x00001e8000067945 */ /* 0x000fe20003800100 */
[----:B--2---:R-:W-:-:S04]  /*3c70*/  UPRMT UR4, UR4, 0x9910, URZ ;  /* 0x0000991004047896 */ /* 0x004fc800080000ff */
[----:B------:R-:W-:Y:S02]  /*3c80*/  UISETP.GT.AND UP0, UPT, UR4, URZ, UPT ;  /* 0x000000ff0400728c */ /* 0x000fe4000bf04270 */
[----:B------:R-:W-:Y:S02]  /*3c90*/  ISETP.NE.AND P0, PT, RZ, UR4, PT ;  /* 0x00000004ff007c0c */ /* 0x000fe4000bf05270 */
[----:B------:R-:W-:-:S06]  /*3ca0*/  USEL UR5, URZ, 0x1, !UP0 ;  /* 0x00000001ff057887 */ /* 0x000fcc000c000000 */
[----:B-1---5:R-:W-:Y:S02]  /*3cb0*/  SEL R3, R23, UR5, !P0 ;  /* 0x0000000517037c07 */ /* 0x022fe4000c000000 */
[----:B----4-:R-:W-:Y:S02]  /*3cc0*/  SEL R23, R24, UR5, !P0 ;  /* 0x0000000518177c07 */ /* 0x010fe4000c000000 */
[----:B------:R-:W-:Y:S02]  /*3cd0*/  SEL R22, R22, UR5, !P0 ;  /* 0x0000000516167c07 */ /* 0x000fe4000c000000 */
[----:B------:R-:W-:Y:S01]  /*3ce0*/  SEL R19, R19, UR5, !P0 ;  /* 0x0000000513137c07 */ /* 0x000fe2000c000000 */
[----:B------:R-:W-:Y:S06]  /*3cf0*/  @P1 BRA `(.L_x_11954) ;  /* 0x0000001c006c1947 */ /* 0x000fec0003800000 */
[----:B------:R-:W1:Y:S01]  /*3d00*/  LDCU UR4, c[0x0][0x3a8] ;  /* 0x00007500ff0477ac */ /* 0x000e620008000800 */
[----:B------:R-:W2:Y:S01]  /*3d10*/  LDC.64 R8, c[0x0][0x388] ;  /* 0x0000e200ff087b82 */ /* 0x000ea20000000a00 */
[----:B------:R-:W-:Y:S01]  /*3d20*/  IMAD R0, R2, 0x200, R17 ;  /* 0x0000020002007824 */ /* 0x000fe200078e0211 */
[----:B0--3--:R-:W-:Y:S01]  /*3d30*/  PRMT R4, R18, 0x9910, RZ ;  /* 0x0000991012047816 */ /* 0x009fe200000000ff */
        /* <DEDUP_REMOVED lines=17> */
.L_x_11958:
[----:B------:R0:W-:Y:S01]  /*3e50*/  STG.E.U8 desc[UR36][R8.64], R3 ;  /* 0x0000000308007986 */ /* 0x0001e2000c101124 */
[----:B------:R-:W-:Y:S05]  /*3e60*/  BRA `(.L_x_11960) ;  /* 0x0000000c005c7947 */ /* 0x000fea0003800000 */
.L_x_11957:
        /* <DEDUP_REMOVED lines=11> */
.L_x_11962:
[----:B------:R-:W-:-:S05]  /*3f20*/  PRMT R3, R3, 0x9910, RZ ;  /* 0x0000991003037816 */ /* 0x000fca00000000ff */
[----:B------:R0:W-:Y:S01]  /*3f30*/  STG.E desc[UR36][R8.64], R3 ;  /* 0x0000000308007986 */ /* 0x0001e2000c101924 */
[----:B------:R-:W-:Y:S05]  /*3f40*/  BRA `(.L_x_11960) ;  /* 0x0000000c00247947 */ /* 0x000fea0003800000 */
.L_x_11961:
[----:B------:R0:W-:Y:S01]  /*3f50*/  STG.E.U16 desc[UR36][R8.64], R3 ;  /* 0x0000000308007986 */ /* 0x0001e2000c101524 */
[----:B------:R-:W-:Y:S05]  /*3f60*/  BRA `(.L_x_11960) ;  /* 0x0000000c001c7947 */ /* 0x000fea0003800000 */
.L_x_11956:
        /* <DEDUP_REMOVED lines=9> */
.L_x_11964:
[----:B------:R-:W0:Y:S02]  /*4000*/  I2F.S16 R0, R3 ;  /* 0x0000000300007306 */ /* 0x000e240000101400 */
[----:B0-----:R-:W-:-:S05]  /*4010*/  F2FP.F16.F32.PACK_AB R0, RZ, R0 ;  /* 0x00000000ff00723e */ /* 0x001fca00000000ff */
[----:B------:R0:W-:Y:S01]  /*4020*/  STG.E.U16 desc[UR36][R8.64], R0 ;  /* 0x0000000008007986 */ /* 0x0001e2000c101524 */
[----:B------:R-:W-:Y:S05]  /*4030*/  BRA `(.L_x_11960) ;  /* 0x0000000800e87947 */ /* 0x000fea0003800000 */
.L_x_11963:
        /* <DEDUP_REMOVED lines=10> */
.L_x_11966:
[----:B------:R-:W0:Y:S02]  /*40e0*/  I2F.S16 R3, R3 ;  /* 0x0000000300037306 */ /* 0x000e240000101400 */
[----:B0-----:R-:W-:-:S04]  /*40f0*/  F2FP.F16.F32.PACK_AB R3, RZ, R3 ;  /* 0x00000003ff03723e */ /* 0x001fc800000000ff */
[----:B------:R-:W-:-:S05]  /*4100*/  PRMT R3, R3, 0x5410, RZ ;  /* 0x0000541003037816 */ /* 0x000fca00000000ff */
[----:B------:R0:W-:Y:S01]  /*4110*/  STG.E desc[UR36][R8.64], R3 ;  /* 0x0000000308007986 */ /* 0x0001e2000c101924 */
[----:B------:R-:W-:Y:S05]  /*4120*/  BRA `(.L_x_11960) ;  /* 0x0000000800ac7947 */ /* 0x000fea0003800000 */
.L_x_11965:
[----:B------:R-:W0:Y:S02]  /*4130*/  I2F.F64.S16 R4, R3 ;  /* 0x0000000300047312 */ /* 0x000e240000101c00 */
[----:B0-----:R0:W-:Y:S01]  /*4140*/  STG.E.64 desc[UR36][R8.64], R4 ;  /* 0x0000000408007986 */ /* 0x0011e2000c101b24 */
[----:B------:R-:W-:Y:S05]  /*4150*/  BRA `(.L_x_11960) ;  /* 0x0000000800a07947 */ /* 0x000fea0003800000 */
.L_x_11955:
        /* <DEDUP_REMOVED lines=13> */
.L_x_11969:
[----:B------:R-:W-:Y:S01]  /*4230*/  CS2R R6, SRZ ;  /* 0x0000000000067805 */ /* 0x000fe2000001ff00 */
[----:B------:R-:W0:Y:S04]  /*4240*/  I2F.F64.S16 R4, R3 ;  /* 0x0000000300047312 */ /* 0x000e280000101c00 */
[----:B0-----:R3:W-:Y:S01]  /*4250*/  STG.E.128 desc[UR36][R8.64], R4 ;  /* 0x0000000408007986 */ /* 0x0017e2000c101d24 */
[----:B------:R-:W-:Y:S05]  /*4260*/  BRA `(.L_x_11960) ;  /* 0x00000008005c7947 */ /* 0x000fea0003800000 */
.L_x_11968:
        /* <DEDUP_REMOVED lines=19> */
.L_x_11973:
[----:B------:R-:W-:Y:S05]  /*43a0*/  BSYNC.RECONVERGENT B0 ;  /* 0x0000000000007941 */ /* 0x000fea0003800200 */
.L_x_11972:
[----:B------:R-:W-:-:S05]  /*43b0*/  LOP3.LUT R5, R0, 0x80, R5, 0xf8, !PT ;  /* 0x0000008000057812 */ /* 0x000fca00078ef805 */
[----:B------:R2:W-:Y:S01]  /*43c0*/  STG.E.U8 desc[UR36][R8.64], R5 ;  /* 0x0000000508007986 */ /* 0x0005e2000c101124 */
[----:B------:R-:W-:Y:S05]  /*43d0*/  BRA `(.L_x_11960) ;  /* 0x0000000800007947 */ /* 0x000fea0003800000 */
.L_x_11971:
        /* <DEDUP_REMOVED lines=15> */
.L_x_11975:
[----:B------:R-:W-:Y:S05]  /*44d0*/  BSYNC.RECONVERGENT B0 ;  /* 0x0000000000007941 */ /* 0x000fea0003800200 */
.L_x_11974:
[----:B------:R-:W-:-:S05]  /*44e0*/  LOP3.LUT R5, R0, 0x80, R5, 0xf8, !PT ;  /* 0x0000008000057812 */ /* 0x000fca00078ef805 */
[----:B------:R1:W-:Y:S01]  /*44f0*/  STG.E.U8 desc[UR36][R8.64], R5 ;  /* 0x0000000508007986 */ /* 0x0003e2000c101124 */
[----:B------:R-:W-:Y:S05]  /*4500*/  BRA `(.L_x_11960) ;  /* 0x0000000400b47947 */ /* 0x000fea0003800000 */
.L_x_11970:
[----:B------:R-:W0:Y:S02]  /*4510*/  I2F.S16 R0, R3 ;  /* 0x0000000300007306 */ /* 0x000e240000101400 */
[----:B0-----:R-:W-:-:S05]  /*4520*/  F2FP.BF16.F32.PACK_AB R0, RZ, R0 ;  /* 0x00000000ff00723e */ /* 0x001fca00000010ff */
[----:B------:R0:W-:Y:S01]  /*4530*/  STG.E.U16 desc[UR36][R8.64], R0 ;  /* 0x0000000008007986 */ /* 0x0001e2000c101524 */
[----:B------:R-:W-:Y:S05]  /*4540*/  BRA `(.L_x_11960) ;  /* 0x0000000400a47947 */ /* 0x000fea0003800000 */
.L_x_11967:
        /* <DEDUP_REMOVED lines=10> */
.L_x_11978:
        /* <DEDUP_REMOVED lines=13> */
.L_x_11981:
[----:B------:R-:W-:-:S04]  /*46c0*/  SHF.R.U32.HI R0, RZ, 0x14, R3 ;  /* 0x00000014ff007819 */ /* 0x000fc80000011603 */
[----:B------:R-:W-:-:S04]  /*46d0*/  LOP3.LUT R0, R0, 0x1, RZ, 0xc0, !PT ;  /* 0x0000000100007812 */ /* 0x000fc800078ec0ff */
[----:B------:R-:W-:-:S04]  /*46e0*/  IADD3 R0, PT, PT, R3, 0x487ffff, R0 ;  /* 0x0487ffff03007810 */ /* 0x000fc80007ffe000 */
[----:B------:R-:W-:-:S04]  /*46f0*/  SHF.R.U32.HI R0, RZ, 0x14, R0 ;  /* 0x00000014ff007819 */ /* 0x000fc80000011600 */
[----:B------:R-:W-:-:S07]  /*4700*/  LOP3.LUT R0, R0, 0xff, RZ, 0xc0, !PT ;  /* 0x000000ff00007812 */ /* 0x000fce00078ec0ff */
.L_x_11982:
[----:B------:R-:W-:-:S04]  /*4710*/  SHF.R.U32.HI R3, RZ, 0x18, R3 ;  /* 0x00000018ff037819 */ /* 0x000fc80000011603 */
[----:B------:R-:W-:-:S04]  /*4720*/  LOP3.LUT R0, R0, 0x80, R3, 0xf8, !PT ;  /* 0x0000008000007812 */ /* 0x000fc800078ef803 */
[----:B------:R-:W-:-:S07]  /*4730*/  PRMT R4, R0, 0x7610, R4 ;  /* 0x0000761000047816 */ /* 0x000fce0000000004 */
.L_x_11980:
[----:B------:R-:W-:Y:S05]  /*4740*/  BSYNC.RECONVERGENT B0 ;  /* 0x0000000000007941 */ /* 0x000fea0003800200 */
.L_x_11979:
[----:B------:R0:W-:Y:S01]  /*4750*/  STG.E.U8 desc[UR36][R8.64], R4 ;  /* 0x0000000408007986 */ /* 0x0001e2000c101124 */
[----:B------:R-:W-:Y:S05]  /*4760*/  BRA `(.L_x_11960) ;  /* 0x00000004001c7947 */ /* 0x000fea0003800000 */
.L_x_11977:
        /* <DEDUP_REMOVED lines=13> */
.L_x_11985:
[----:B------:R-:W-:-:S04]  /*4840*/  SHF.R.U32.HI R0, RZ, 0x15, R3 ;  /* 0x00000015ff007819 */ /* 0x000fc80000011603 */
[----:B------:R-:W-:-:S04]  /*4850*/  LOP3.LUT R0, R0, 0x1, RZ, 0xc0, !PT ;  /* 0x0000000100007812 */ /* 0x000fc800078ec0ff */
[----:B------:R-:W-:-:S04]  /*4860*/  IADD3 R0, PT, PT, R3, 0x88fffff, R0 ;  /* 0x088fffff03007810 */ /* 0x000fc80007ffe000 */
[----:B------:R-:W-:-:S04]  /*4870*/  SHF.R.U32.HI R0, RZ, 0x15, R0 ;  /* 0x00000015ff007819 */ /* 0x000fc80000011600 */
[----:B------:R-:W-:-:S07]  /*4880*/  LOP3.LUT R0, R0, 0xff, RZ, 0xc0, !PT ;  /* 0x000000ff00007812 */ /* 0x000fce00078ec0ff */
.L_x_11986:
[----:B------:R-:W-:-:S04]  /*4890*/  SHF.R.U32.HI R3, RZ, 0x18, R3 ;  /* 0x00000018ff037819 */ /* 0x000fc80000011603 */
[----:B------:R-:W-:-:S04]  /*48a0*/  LOP3.LUT R0, R0, 0x80, R3, 0xf8, !PT ;  /* 0x0000008000007812 */ /* 0x000fc800078ef803 */
[----:B------:R-:W-:-:S07]  /*48b0*/  PRMT R4, R0, 0x7610, R4 ;  /* 0x0000761000047816 */ /* 0x000fce0000000004 */
.L_x_11984:
[----:B------:R-:W-:Y:S05]  /*48c0*/  BSYNC.RECONVERGENT B0 ;  /* 0x0000000000007941 */ /* 0x000fea0003800200 */
.L_x_11983:
[----:B------:R0:W-:Y:S01]  /*48d0*/  STG.E.U8 desc[UR36][R8.64], R4 ;  /* 0x0000000408007986 */ /* 0x0001e2000c101124 */
[----:B------:R-:W-:Y:S05]  /*48e0*/  BRA `(.L_x_11960) ;  /* 0x0000000000bc7947 */ /* 0x000fea0003800000 */
.L_x_11976:
[----:B------:R-:W-:-:S13]  /*48f0*/  ISETP.NE.AND P0, PT, R0, 0x1c, PT ;  /* 0x0000001c0000780c */ /* 0x000fda0003f05270 */
[----:B------:R-:W-:Y:S05]  /*4900*/  @!P0 BRA `(.L_x_11987) ;  /* 0x0000000000ac8947 */ /* 0x000fea0003800000 */
[----:B------:R-:W-:-:S13]  /*4910*/  ISETP.NE.AND P0, PT, R0, 0x1d, PT ;  /* 0x0000001d0000780c */ /* 0x000fda0003f05270 */
[----:B------:R-:W-:Y:S05]  /*4920*/  @!P0 BRA `(.L_x_11988) ;  /* 0x0000000000908947 */ /* 0x000fea0003800000 */
[----:B------:R-:W-:-:S13]  /*4930*/  ISETP.NE.AND P0, PT, R0, 0x2c, PT ;  /* 0x0000002c0000780c */ /* 0x000fda0003f05270 */
[----:B------:R-:W-:Y:S05]  /*4940*/  @!P0 BRA `(.L_x_11989) ;  /* 0x0000000000448947 */ /* 0x000fea0003800000 */
.L_x_11959:
        /* <DEDUP_REMOVED lines=16> */
.L_x_11990:
[----:B------:R-:W-:Y:S05]  /*4a50*/  BRA `(.L_x_11960) ;  /* 0x0000000000607947 */ /* 0x000fea0003800000 */
.L_x_11989:
        /* <DEDUP_REMOVED lines=17> */
.L_x_11988:
[----:B------:R-:W-:-:S05]  /*4b70*/  PRMT R3, R3, 0x9910, RZ ;  /* 0x0000991003037816 */ /* 0x000fca00000000ff */
[----:B------:R-:W-:-:S05]  /*4b80*/  IMAD.MOV.U32 R4, RZ, RZ, R3 ;  /* 0x000000ffff047224 */ /* 0x000fca00078e0003 */
[----:B------:R-:W-:-:S05]  /*4b90*/  SHF.R.S32.HI R5, RZ, 0x1f, R4 ;  /* 0x0000001fff057819 */ /* 0x000fca0000011404 */
[----:B------:R0:W-:Y:S01]  /*4ba0*/  STG.E.64 desc[UR36][R8.64], R4 ;  /* 0x0000000408007986 */ /* 0x0001e2000c101b24 */
[----:B------:R-:W-:Y:S05]  /*4bb0*/  BRA `(.L_x_11960) ;  /* 0x0000000000087947 */ /* 0x000fea0003800000 */
.L_x_11987:
[----:B------:R-:W-:-:S05]  /*4bc0*/  PRMT R3, R3, 0x9910, RZ ;  /* 0x0000991003037816 */ /* 0x000fca00000000ff */
[----:B------:R0:W-:Y:S02]  /*4bd0*/  STG.E desc[UR36][R8.64], R3 ;  /* 0x0000000308007986 */ /* 0x0001e4000c101924 */
.L_x_11960:
        /* <DEDUP_REMOVED lines=23> */
.L_x_11995:
[----:B------:R0:W-:Y:S01]  /*4d50*/  STG.E.U8 desc[UR36][R8.64], R23 ;  /* 0x0000001708007986 */ /* 0x0001e2000c101124 */
[----:B------:R-:W-:Y:S05]  /*4d60*/  BRA `(.L_x_11997) ;  /* 0x0000000c004c7947 */ /* 0x000fea0003800000 */
.L_x_11994:
        /* <DEDUP_REMOVED lines=10> */
.L_x_11999:
[----:B------:R-:W-:-:S05]  /*4e10*/  PRMT R3, R23, 0x9910, RZ ;  /* 0x0000991017037816 */ /* 0x000fca00000000ff */
[----:B------:R3:W-:Y:S01]  /*4e20*/  STG.E desc[UR36][R8.64], R3 ;  /* 0x0000000308007986 */ /* 0x0007e2000c101924 */
[----:B------:R-:W-:Y:S05]  /*4e30*/  BRA `(.L_x_11997) ;  /* 0x0000000c00187947 */ /* 0x000fea0003800000 */
.L_x_11998:
[----:B------:R2:W-:Y:S01]  /*4e40*/  STG.E.U16 desc[UR36][R8.64], R23 ;  /* 0x0000001708007986 */ /* 0x0005e2000c101524 */
[----:B------:R-:W-:Y:S05]  /*4e50*/  BRA `(.L_x_11997) ;  /* 0x0000000c00107947 */ /* 0x000fea0003800000 */
.L_x_11993:
        /* <DEDUP_REMOVED lines=9> */
.L_x_12001:
[----:B------:R-:W0:Y:S02]  /*4ef0*/  I2F.S16 R0, R23 ;  /* 0x0000001700007306 */ /* 0x000e240000101400 */
[----:B0-----:R-:W-:-:S05]  /*4f00*/  F2FP.F16.F32.PACK_AB R0, RZ, R0 ;  /* 0x00000000ff00723e */ /* 0x001fca00000000ff */
[----:B------:R0:W-:Y:S01]  /*4f10*/  STG.E.U16 desc[UR36][R8.64], R0 ;  /* 0x0000000008007986 */ /* 0x0001e2000c101524 */
[----:B------:R-:W-:Y:S05]  /*4f20*/  BRA `(.L_x_11997) ;  /* 0x0000000800dc7947 */ /* 0x000fea0003800000 */
.L_x_12000:
        /* <DEDUP_REMOVED lines=10> */
.L_x_12003:
[----:B------:R-:W0:Y:S02]  /*4fd0*/  I2F.S16 R23, R23 ;  /* 0x0000001700177306 */ /* 0x000e240000101400 */
[----:B0-----:R-:W-:-:S04]  /*4fe0*/  F2FP.F16.F32.PACK_AB R3, RZ, R23 ;  /* 0x00000017ff03723e */ /* 0x001fc800000000ff */
[----:B------:R-:W-:-:S05]  /*4ff0*/  PRMT R3, R3, 0x5410, RZ ;  /* 0x0000541003037816 */ /* 0x000fca00000000ff */
[----:B------:R0:W-:Y:S01]  /*5000*/  STG.E desc[UR36][R8.64], R3 ;  /* 0x0000000308007986 */ /* 0x0001e2000c101924 */
[----:B------:R-:W-:Y:S05]  /*5010*/  BRA `(.L_x_11997) ;  /* 0x0000000800a07947 */ /* 0x000fea0003800000 */
.L_x_12002:
[----:B------:R-:W0:Y:S02]  /*5020*/  I2F.F64.S16 R4, R23 ;  /* 0x0000001700047312 */ /* 0x000e240000101c00 */
[----:B0-----:R0:W-:Y:S01]  /*5030*/  STG.E.64 desc[UR36][R8.64], R4 ;  /* 0x0000000408007986 */ /* 0x0011e2000c101b24 */
[----:B------:R-:W-:Y:S05]  /*5040*/  BRA `(.L_x_11997) ;  /* 0x0000000800947947 */ /* 0x000fea0003800000 */
.L_x_11992:
        /* <DEDUP_REMOVED lines=12> */
.L_x_12007:
        /* <DEDUP_REMOVED lines=17> */
.L_x_12010:
[----:B------:R-:W-:-:S04]  /*5220*/  SHF.R.U32.HI R3, RZ, 0x18, R23 ;  /* 0x00000018ff037819 */ /* 0x000fc80000011617 */
[----:B------:R-:W-:-:S04]  /*5230*/  LOP3.LUT R0, R0, 0x80, R3, 0xf8, !PT ;  /* 0x0000008000007812 */ /* 0x000fc800078ef803 */
[----:B------:R-:W-:-:S07]  /*5240*/  PRMT R4, R0, 0x7610, R4 ;  /* 0x0000761000047816 */ /* 0x000fce0000000004 */
.L_x_12009:
[----:B------:R-:W-:Y:S05]  /*5250*/  BSYNC.RECONVERGENT B0 ;  /* 0x0000000000007941 */ /* 0x000fea0003800200 */
.L_x_12008:
[----:B------:R0:W-:Y:S01]  /*5260*/  STG.E.U8 desc[UR36][R8.64], R4 ;  /* 0x0000000408007986 */ /* 0x0001e2000c101124 */
[----:B------:R-:W-:Y:S05]  /*5270*/  BRA `(.L_x_11997) ;  /* 0x0000000800087947 */ /* 0x000fea0003800000 */
.L_x_12006:
        /* <DEDUP_REMOVED lines=17> */
.L_x_12013:
[----:B------:R-:W-:-:S04]  /*5390*/  SHF.R.U32.HI R3, RZ, 0x18, R23 ;  /* 0x00000018ff037819 */ /* 0x000fc80000011617 */
[----:B------:R-:W-:-:S04]  /*53a0*/  LOP3.LUT R0, R0, 0x80, R3, 0xf8, !PT ;  /* 0x0000008000007812 */ /* 0x000fc800078ef803 */
[----:B------:R-:W-:-:S07]  /*53b0*/  PRMT R4, R0, 0x7610, R4 ;  /* 0x0000761000047816 */ /* 0x000fce0000000004 */
.L_x_12012:
[----:B------:R-:W-:Y:S05]  /*53c0*/  BSYNC.RECONVERGENT B0 ;  /* 0x0000000000007941 */ /* 0x000fea0003800200 */
.L_x_12011:
[----:B------:R0:W-:Y:S01]  /*53d0*/  STG.E.U8 desc[UR36][R8.64], R4 ;  /* 0x0000000408007986 */ /* 0x0001e2000c101124 */
[----:B------:R-:W-:Y:S05]  /*53e0*/  BRA `(.L_x_11997) ;  /* 0x0000000400ac7947 */ /* 0x000fea0003800000 */
.L_x_12005:
        /* <DEDUP_REMOVED lines=22> */
.L_x_12015:
[----:B------:R-:W-:-:S04]  /*5550*/  PRMT R4, R23, 0x9910, RZ ;  /* 0x0000991017047816 */ /* 0x000fc800000000ff */
[----:B------:R-:W-:-:S05]  /*5560*/  SHF.R.S32.HI R5, RZ, 0x1f, R4 ;  /* 0x0000001fff057819 */ /* 0x000fca0000011404 */
[----:B------:R0:W-:Y:S01]  /*5570*/  STG.E.64 desc[UR36][R8.64], R4 ;  /* 0x0000000408007986 */ /* 0x0001e2000c101b24 */
[----:B------:R-:W-:Y:S05]  /*5580*/  BRA `(.L_x_11997) ;  /* 0x0000000400447947 */ /* 0x000fea0003800000 */
.L_x_12014:
[----:B------:R-:W-:-:S05]  /*5590*/  PRMT R3, R23, 0x9910, RZ ;  /* 0x0000991017037816 */ /* 0x000fca00000000ff */
[----:B------:R0:W-:Y:S01]  /*55a0*/  STG.E desc[UR36][R8.64], R3 ;  /* 0x0000000308007986 */ /* 0x0001e2000c101924 */
[----:B------:R-:W-:Y:S05]  /*55b0*/  BRA `(.L_x_11997) ;  /* 0x0000000400387947 */ /* 0x000fea0003800000 */
.L_x_12004:
        /* <DEDUP_REMOVED lines=11> */
.L_x_12017:
[----:B------:R-:W-:Y:S01]  /*5670*/  CS2R R6, SRZ ;  /* 0x0000000000067805 */ /* 0x000fe2000001ff00 */
[----:B------:R-:W0:Y:S04]  /*5680*/  I2F.F64.S16 R4, R23 ;  /* 0x0000001700047312 */ /* 0x000e280000101c00 */
[----:B0-----:R0:W-:Y:S01]  /*5690*/  STG.E.128 desc[UR36][R8.64], R4 ;  /* 0x0000000408007986 */ /* 0x0011e2000c101d24 */
[----:B------:R-:W-:Y:S05]  /*56a0*/  BRA `(.L_x_11997) ;  /* 0x0000000000fc7947 */ /* 0x000fea0003800000 */
.L_x_12016:
[----:B------:R-:W-:-:S13]  /*56b0*/  ISETP.NE.AND P0, PT, R0, 0xf, PT ;  /* 0x0000000f0000780c */ /* 0x000fda0003f05270 */
[----:B------:R-:W-:Y:S05]  /*56c0*/  @!P0 BRA `(.L_x_12018) ;  /* 0x0000000000e88947 */ /* 0x000fea0003800000 */
[----:B------:R-:W-:-:S13]  /*56d0*/  ISETP.NE.AND P0, PT, R0, 0x17, PT ;  /* 0x000000170000780c */ /* 0x000fda0003f05270 */
[----:B------:R-:W-:Y:S05]  /*56e0*/  @!P0 BRA `(.L_x_12019) ;  /* 0x0000000000908947 */ /* 0x000fea0003800000 */
[----:B------:R-:W-:-:S13]  /*56f0*/  ISETP.NE.AND P0, PT, R0, 0x18, PT ;  /* 0x000000180000780c */ /* 0x000fda0003f05270 */
[----:B------:R-:W-:Y:S05]  /*5700*/  @!P0 BRA `(.L_x_12020) ;  /* 0x0000000000448947 */ /* 0x000fea0003800000 */
.L_x_11996:
        /* <DEDUP_REMOVED lines=16> */
.L_x_12021:
[----:B------:R-:W-:Y:S05]  /*5810*/  BRA `(.L_x_11997) ;  /* 0x0000000000a07947 */ /* 0x000fea0003800000 */
.L_x_12020:
        /* <DEDUP_REMOVED lines=13> */
.L_x_12023:
[----:B------:R-:W-:Y:S05]  /*58f0*/  BSYNC.RECONVERGENT B0 ;  /* 0x0000000000007941 */ /* 0x000fea0003800200 */
.L_x_12022:
[----:B------:R-:W-:-:S05]  /*5900*/  LOP3.LUT R3, R0, 0x80, R3, 0xf8, !PT ;  /* 0x0000008000037812 */ /* 0x000fca00078ef803 */
[----:B------:R0:W-:Y:S01]  /*5910*/  STG.E.U8 desc[UR36][R8.64], R3 ;  /* 0x0000000308007986 */ /* 0x0001e2000c101124 */
[----:B------:R-:W-:Y:S05]  /*5920*/  BRA `(.L_x_11997) ;  /* 0x00000000005c7947 */ /* 0x000fea0003800000 */
.L_x_12019:
        /* <DEDUP_REMOVED lines=12> */
.L_x_12025:
[----:B------:R-:W-:Y:S01]  /*59f0*/  IMAD.MOV.U32 R0, RZ, RZ, 0x7f ;  /* 0x0000007fff007424 */ /* 0x000fe200078e00ff */
[----:B------:R-:W-:-:S04]  /*5a00*/  ISETP.GT.U32.AND P0, PT, R3, 0x7f800000, PT ;  /* 0x7f8000000300780c */ /* 0x000fc80003f04070 */
[----:B------:R-:W-:-:S09]  /*5a10*/  SEL R0, R0, 0x7c, P0 ;  /* 0x0000007c00007807 */ /* 0x000fd20000000000 */
.L_x_12026:
[----:B------:R-:W-:Y:S05]  /*5a20*/  BSYNC.RECONVERGENT B0 ;  /* 0x0000000000007941 */ /* 0x000fea0003800200 */
.L_x_12024:
[----:B------:R-:W-:-:S04]  /*5a30*/  SHF.R.U32.HI R3, RZ, 0x18, R23 ;  /* 0x00000018ff037819 */ /* 0x000fc80000011617 */
[----:B------:R-:W-:-:S05]  /*5a40*/  LOP3.LUT R3, R0, 0x80, R3, 0xf8, !PT ;  /* 0x0000008000037812 */ /* 0x000fca00078ef803 */
[----:B------:R0:W-:Y:S01]  /*5a50*/  STG.E.U8 desc[UR36][R8.64], R3 ;  /* 0x0000000308007986 */ /* 0x0001e2000c101124 */
[----:B------:R-:W-:Y:S05]  /*5a60*/  BRA `(.L_x_11997) ;  /* 0x00000000000c7947 */ /* 0x000fea0003800000 */
.L_x_12018:
[----:B------:R-:W0:Y:S02]  /*5a70*/  I2F.S16 R0, R23 ;  /* 0x0000001700007306 */ /* 0x000e240000101400 */
[----:B0-----:R-:W-:-:S05]  /*5a80*/  F2FP.BF16.F32.PACK_AB R0, RZ, R0 ;  /* 0x00000000ff00723e */ /* 0x001fca00000010ff */
[----:B------:R0:W-:Y:S02]  /*5a90*/  STG.E.U16 desc[UR36][R8.64], R0 ;  /* 0x0000000008007986 */ /* 0x0001e4000c101524 */
.L_x_11997:
[----:B------:R-:W-:-:S07]  /*5aa0*/  VIADD R17, R17, 0x80 ;  /* 0x0000008011117836 */ /* 0x000fce0000000000 */
.L_x_11954:
[----:B------:R-:W-:-:S13]  /*5ab0*/  ISETP.GE.AND P0, PT, R17, R16, PT ;  /* 0x000000101100720c */ /* 0x000fda0003f06270 */
[----:B------:R-:W-:Y:S05]  /*5ac0*/  @P0 BREAK.RELIABLE B6 ;  /* 0x0000000000060942 */ /* 0x000fea0003800100 */
[----:B------:R-:W-:Y:S05]  /*5ad0*/  @P0 BRA `(.L_x_11991) ;  /* 0x0000000c00ac0947 */ /* 0x000fea0003800000 */
[----:B------:R-:W-:Y:S05]  /*5ae0*/  BSYNC.RELIABLE B6 ;  /* 0x0000000000067941 */ /* 0x000fea0003800100 */
.L_x_11953:
        /* <DEDUP_REMOVED lines=20> */
.L_x_12030:
[----:B------:R0:W-:Y:S01]  /*5c30*/  STG.E.U8 desc[UR36][R8.64], R22 ;  /* 0x0000001608007986 */ /* 0x0001e2000c101124 */
[----:B------:R-:W-:Y:S05]  /*5c40*/  BRA `(.L_x_12032) ;  /* 0x0000000c004c7947 */ /* 0x000fea0003800000 */
.L_x_12029:
        /* <DEDUP_REMOVED lines=10> */
.L_x_12034:
[----:B------:R-:W-:-:S05]  /*5cf0*/  PRMT R3, R22, 0x9910, RZ ;  /* 0x0000991016037816 */ /* 0x000fca00000000ff */
[----:B------:R0:W-:Y:S01]  /*5d00*/  STG.E desc[UR36][R8.64], R3 ;  /* 0x0000000308007986 */ /* 0x0001e2000c101924 */
[----:B------:R-:W-:Y:S05]  /*5d10*/  BRA `(.L_x_12032) ;  /* 0x0000000c00187947 */ /* 0x000fea0003800000 */
.L_x_12033:
[----:B------:R0:W-:Y:S01]  /*5d20*/  STG.E.U16 desc[UR36][R8.64], R22 ;  /* 0x0000001608007986 */ /* 0x0001e2000c101524 */
[----:B------:R-:W-:Y:S05]  /*5d30*/  BRA `(.L_x_12032) ;  /* 0x0000000c00107947 */ /* 0x000fea0003800000 */
.L_x_12028:
        /* <DEDUP_REMOVED lines=9> */
.L_x_12036:
[----:B------:R-:W0:Y:S02]  /*5dd0*/  I2F.S16 R0, R22 ;  /* 0x0000001600007306 */ /* 0x000e240000101400 */
[----:B0-----:R-:W-:-:S05]  /*5de0*/  F2FP.F16.F32.PACK_AB R0, RZ, R0 ;  /* 0x00000000ff00723e */ /* 0x001fca00000000ff */
[----:B------:R0:W-:Y:S01]  /*5df0*/  STG.E.U16 desc[UR36][R8.64], R0 ;  /* 0x0000000008007986 */ /* 0x0001e2000c101524 */
[----:B------:R-:W-:Y:S05]  /*5e00*/  BRA `(.L_x_12032) ;  /* 0x0000000800dc7947 */ /* 0x000fea0003800000 */
.L_x_12035:
        /* <DEDUP_REMOVED lines=10> */
.L_x_12038:
[----:B------:R-:W0:Y:S02]  /*5eb0*/  I2F.S16 R22, R22 ;  /* 0x0000001600167306 */ /* 0x000e240000101400 */
[----:B0-----:R-:W-:-:S04]  /*5ec0*/  F2FP.F16.F32.PACK_AB R3, RZ, R22 ;  /* 0x00000016ff03723e */ /* 0x001fc800000000ff */
[----:B------:R-:W-:-:S05]  /*5ed0*/  PRMT R3, R3, 0x5410, RZ ;  /* 0x0000541003037816 */ /* 0x000fca00000000ff */
[----:B------:R0:W-:Y:S01]  /*5ee0*/  STG.E desc[UR36][R8.64], R3 ;  /* 0x0000000308007986 */ /* 0x0001e2000c101924 */
[----:B------:R-:W-:Y:S05]  /*5ef0*/  BRA `(.L_x_12032) ;  /* 0x0000000800a07947 */ /* 0x000fea0003800000 */
.L_x_12037:
[----:B------:R-:W0:Y:S02]  /*5f00*/  I2F.F64.S16 R22, R22 ;  /* 0x0000001600167312 */ /* 0x000e240000101c00 */
[----:B0-----:R0:W-:Y:S01]  /*5f10*/  STG.E.64 desc[UR36][R8.64], R22 ;  /* 0x0000001608007986 */ /* 0x0011e2000c101b24 */
[----:B------:R-:W-:Y:S05]  /*5f20*/  BRA `(.L_x_12032) ;  /* 0x0000000800947947 */ /* 0x000fea0003800000 */
.L_x_12027:
        /* <DEDUP_REMOVED lines=12> */
.L_x_12042:
        /* <DEDUP_REMOVED lines=17> */
.L_x_12045:
[----:B------:R-:W-:-:S04]  /*6100*/  SHF.R.U32.HI R3, RZ, 0x18, R5 ;  /* 0x00000018ff037819 */ /* 0x000fc80000011605 */
[----:B------:R-:W-:-:S04]  /*6110*/  LOP3.LUT R0, R0, 0x80, R3, 0xf8, !PT ;  /* 0x0000008000007812 */ /* 0x000fc800078ef803 */
[----:B------:R-:W-:-:S07]  /*6120*/  PRMT R4, R0, 0x7610, R4 ;  /* 0x0000761000047816 */ /* 0x000fce0000000004 */
.L_x_12044:
[----:B------:R-:W-:Y:S05]  /*6130*/  BSYNC.RECONVERGENT B0 ;  /* 0x0000000000007941 */ /* 0x000fea0003800200 */
.L_x_12043:
[----:B------:R0:W-:Y:S01]  /*6140*/  STG.E.U8 desc[UR36][R8.64], R4 ;  /* 0x0000000408007986 */ /* 0x0001e2000c101124 */
[----:B------:R-:W-:Y:S05]  /*6150*/  BRA `(.L_x_12032) ;  /* 0x0000000800087947 */ /* 0x000fea0003800000 */
.L_x_12041:
        /* <DEDUP_REMOVED lines=17> */
.L_x_12048:
[----:B------:R-:W-:-:S04]  /*6270*/  SHF.R.U32.HI R3, RZ, 0x18, R5 ;  /* 0x00000018ff037819 */ /* 0x000fc80000011605 */
[----:B------:R-:W-:-:S04]  /*6280*/  LOP3.LUT R0, R0, 0x80, R3, 0xf8, !PT ;  /* 0x0000008000007812 */ /* 0x000fc800078ef803 */
[----:B------:R-:W-:-:S07]  /*6290*/  PRMT R4, R0, 0x7610, R4 ;  /* 0x0000761000047816 */ /* 0x000fce0000000004 */
.L_x_12047:
[----:B------:R-:W-:Y:S05]  /*62a0*/  BSYNC.RECONVERGENT B0 ;  /* 0x0000000000007941 */ /* 0x000fea0003800200 */
.L_x_12046:
[----:B------:R0:W-:Y:S01]  /*62b0*/  STG.E.U8 desc[UR36][R8.64], R4 ;  /* 0x0000000408007986 */ /* 0x0001e2000c101124 */
[----:B------:R-:W-:Y:S05]  /*62c0*/  BRA `(.L_x_12032) ;  /* 0x0000000400ac7947 */ /* 0x000fea0003800000 */
.L_x_12040:
        /* <DEDUP_REMOVED lines=22> */
.L_x_12050:
[----:B------:R-:W-:-:S04]  /*6430*/  PRMT R4, R22, 0x9910, RZ ;  /* 0x0000991016047816 */ /* 0x000fc800000000ff */
[----:B------:R-:W-:-:S05]  /*6440*/  SHF.R.S32.HI R5, RZ, 0x1f, R4 ;  /* 0x0000001fff057819 */ /* 0x000fca0000011404 */
[----:B------:R0:W-:Y:S01]  /*6450*/  STG.E.64 desc[UR36][R8.64], R4 ;  /* 0x0000000408007986 */ /* 0x0001e2000c101b24 */
[----:B------:R-:W-:Y:S05]  /*6460*/  BRA `(.L_x_12032) ;  /* 0x0000000400447947 */ /* 0x000fea0003800000 */
.L_x_12049:
[----:B------:R-:W-:-:S05]  /*6470*/  PRMT R3, R22, 0x9910, RZ ;  /* 0x0000991016037816 */ /* 0x000fca00000000ff */
[----:B------:R0:W-:Y:S01]  /*6480*/  STG.E desc[UR36][R8.64], R3 ;  /* 0x0000000308007986 */ /* 0x0001e2000c101924 */
[----:B------:R-:W-:Y:S05]  /*6490*/  BRA `(.L_x_12032) ;  /* 0x0000000400387947 */ /* 0x000fea0003800000 */
.L_x_12039:
        /* <DEDUP_REMOVED lines=11> */
.L_x_12052:
[----:B------:R-:W-:Y:S01]  /*6550*/  CS2R R6, SRZ ;  /* 0x0000000000067805 */ /* 0x000fe2000001ff00 */
[----:B------:R-:W0:Y:S04]  /*6560*/  I2F.F64.S16 R4, R22 ;  /* 0x0000001600047312 */ /* 0x000e280000101c00 */
[----:B0-----:R4:W-:Y:S01]  /*6570*/  STG.E.128 desc[UR36][R8.64], R4 ;  /* 0x0000000408007986 */ /* 0x0019e2000c101d24 */
[----:B------:R-:W-:Y:S05]  /*6580*/  BRA `(.L_x_12032) ;  /* 0x0000000000fc7947 */ /* 0x000fea0003800000 */
.L_x_12051:
[----:B------:R-:W-:-:S13]  /*6590*/  ISETP.NE.AND P0, PT, R0, 0xf, PT ;  /* 0x0000000f0000780c */ /* 0x000fda0003f05270 */
[----:B------:R-:W-:Y:S05]  /*65a0*/  @!P0 BRA `(.L_x_12053) ;  /* 0x0000000000e88947 */ /* 0x000fea0003800000 */
[----:B------:R-:W-:-:S13]  /*65b0*/  ISETP.NE.AND P0, PT, R0, 0x17, PT ;  /* 0x000000170000780c */ /* 0x000fda0003f05270 */
[----:B------:R-:W-:Y:S05]  /*65c0*/  @!P0 BRA `(.L_x_12054) ;  /* 0x0000000000908947 */ /* 0x000fea0003800000 */
[----:B------:R-:W-:-:S13]  /*65d0*/  ISETP.NE.AND P0, PT, R0, 0x18, PT ;  /* 0x000000180000780c */ /* 0x000fda0003f05270 */
[----:B------:R-:W-:Y:S05]  /*65e0*/  @!P0 BRA `(.L_x_12055) ;  /* 0x0000000000448947 */ /* 0x000fea0003800000 */
.L_x_12031:
        /* <DEDUP_REMOVED lines=16> */
.L_x_12056:
[----:B------:R-:W-:Y:S05]  /*66f0*/  BRA `(.L_x_12032) ;  /* 0x0000000000a07947 */ /* 0x000fea0003800000 */
.L_x_12055:
        /* <DEDUP_REMOVED lines=13> */
.L_x_12058:
[----:B------:R-:W-:Y:S05]  /*67d0*/  BSYNC.RECONVERGENT B0 ;  /* 0x0000000000007941 */ /* 0x000fea0003800200 */
.L_x_12057:
[----:B------:R-:W-:-:S05]  /*67e0*/  LOP3.LUT R3, R0, 0x80, R3, 0xf8, !PT ;  /* 0x0000008000037812 */ /* 0x000fca00078ef803 */
[----:B------:R2:W-:Y:S01]  /*67f0*/  STG.E.U8 desc[UR36][R8.64], R3 ;  /* 0x0000000308007986 */ /* 0x0005e2000c101124 */
[----:B------:R-:W-:Y:S05]  /*6800*/  BRA `(.L_x_12032) ;  /* 0x00000000005c7947 */ /* 0x000fea0003800000 */
.L_x_12054:
        /* <DEDUP_REMOVED lines=12> */
.L_x_12060:
[----:B------:R-:W-:Y:S01]  /*68d0*/  IMAD.MOV.U32 R0, RZ, RZ, 0x7f ;  /* 0x0000007fff007424 */ /* 0x000fe200078e00ff */
[----:B------:R-:W-:-:S04]  /*68e0*/  ISETP.GT.U32.AND P0, PT, R3, 0x7f800000, PT ;  /* 0x7f8000000300780c */ /* 0x000fc80003f04070 */
[----:B------:R-:W-:-:S09]  /*68f0*/  SEL R0, R0, 0x7c, P0 ;  /* 0x0000007c00007807 */ /* 0x000fd20000000000 */
.L_x_12061:
[----:B------:R-:W-:Y:S05]  /*6900*/  BSYNC.RECONVERGENT B0 ;  /* 0x0000000000007941 */ /* 0x000fea0003800200 */
.L_x_12059:
[----:B------:R-:W-:-:S04]  /*6910*/  SHF.R.U32.HI R3, RZ, 0x18, R5 ;  /* 0x00000018ff037819 */ /* 0x000fc80000011605 */
[----:B------:R-:W-:-:S05]  /*6920*/  LOP3.LUT R3, R0, 0x80, R3, 0xf8, !PT ;  /* 0x0000008000037812 */ /* 0x000fca00078ef803 */
[----:B------:R1:W-:Y:S01]  /*6930*/  STG.E.U8 desc[UR36][R8.64], R3 ;  /* 0x0000000308007986 */ /* 0x0003e2000c101124 */
[----:B------:R-:W-:Y:S05]  /*6940*/  BRA `(.L_x_12032) ;  /* 0x00000000000c7947 */ /* 0x000fea0003800000 */
.L_x_12053:
[----:B------:R-:W0:Y:S02]  /*6950*/  I2F.S16 R0, R22 ;  /* 0x0000001600007306 */ /* 0x000e240000101400 */
[----:B0-----:R-:W-:-:S05]  /*6960*/  F2FP.BF16.F32.PACK_AB R0, RZ, R0 ;  /* 0x00000000ff00723e */ /* 0x001fca00000010ff */
[----:B------:R0:W-:Y:S02]  /*6970*/  STG.E.U16 desc[UR36][R8.64], R0 ;  /* 0x0000000008007986 */ /* 0x0001e4000c101524 */
.L_x_12032:
[----:B------:R-:W-:-:S07]  /*6980*/  VIADD R17, R17, 0x80 ;  /* 0x0000008011117836 */ /* 0x000fce0000000000 */
.L_x_11991:
[----:B------:R-:W-:Y:S05]  /*6990*/  BSYNC.RECONVERGENT B7 ;  /* 0x0000000000077941 */ /* 0x000fea0003800200 */
.L_x_11952:
        /* <DEDUP_REMOVED lines=21> */
.L_x_12065:
[----:B------:R-:W-:Y:S01]  /*6af0*/  STG.E.U8 desc[UR36][R2.64], R19 ;  /* 0x0000001302007986 */ /* 0x000fe2000c101124 */
[----:B------:R-:W-:Y:S05]  /*6b00*/  EXIT ;  /* 0x000000000000794d */ /* 0x000fea0003800000 */
.L_x_12064:
        /* <DEDUP_REMOVED lines=10> */
.L_x_12068:
[----:B------:R-:W-:-:S05]  /*6bb0*/  PRMT R5, R19, 0x9910, RZ ;  /* 0x0000991013057816 */ /* 0x000fca00000000ff */
[----:B------:R-:W-:Y:S01]  /*6bc0*/  STG.E desc[UR36][R2.64], R5 ;  /* 0x0000000502007986 */ /* 0x000fe2000c101924 */
[----:B------:R-:W-:Y:S05]  /*6bd0*/  EXIT ;  /* 0x000000000000794d */ /* 0x000fea0003800000 */
.L_x_12067:
[----:B------:R-:W-:Y:S01]  /*6be0*/  STG.E.U16 desc[UR36][R2.64], R19 ;  /* 0x0000001302007986 */ /* 0x000fe2000c101524 */
[----:B------:R-:W-:Y:S05]  /*6bf0*/  EXIT ;  /* 0x000000000000794d */ /* 0x000fea0003800000 */
.L_x_12063:
        /* <DEDUP_REMOVED lines=9> */
.L_x_12070:
[----:B------:R-:W0:Y:S02]  /*6c90*/  I2F.S16 R0, R19 ;  /* 0x0000001300007306 */ /* 0x000e240000101400 */
[----:B0-----:R-:W-:-:S05]  /*6ca0*/  F2FP.F16.F32.PACK_AB R0, RZ, R0 ;  /* 0x00000000ff00723e */ /* 0x001fca00000000ff */
[----:B------:R-:W-:Y:S01]  /*6cb0*/  STG.E.U16 desc[UR36][R2.64], R0 ;  /* 0x0000000002007986 */ /* 0x000fe2000c101524 */
[----:B------:R-:W-:Y:S05]  /*6cc0*/  EXIT ;  /* 0x000000000000794d */ /* 0x000fea0003800000 */
.L_x_12069:
        /* <DEDUP_REMOVED lines=10> */
.L_x_12072:
[----:B------:R-:W0:Y:S02]  /*6d70*/  I2F.S16 R19, R19 ;  /* 0x0000001300137306 */ /* 0x000e240000101400 */
[----:B0-----:R-:W-:-:S04]  /*6d80*/  F2FP.F16.F32.PACK_AB R5, RZ, R19 ;  /* 0x00000013ff05723e */ /* 0x001fc800000000ff */
[----:B------:R-:W-:-:S05]  /*6d90*/  PRMT R5, R5, 0x5410, RZ ;  /* 0x0000541005057816 */ /* 0x000fca00000000ff */
[----:B------:R-:W-:Y:S01]  /*6da0*/  STG.E desc[UR36][R2.64], R5 ;  /* 0x0000000502007986 */ /* 0x000fe2000c101924 */
[----:B------:R-:W-:Y:S05]  /*6db0*/  EXIT ;  /* 0x000000000000794d */ /* 0x000fea0003800000 */
.L_x_12071:
[----:B------:R-:W0:Y:S02]  /*6dc0*/  I2F.F64.S16 R4, R19 ;  /* 0x0000001300047312 */ /* 0x000e240000101c00 */
[----:B0-----:R-:W-:Y:S01]  /*6dd0*/  STG.E.64 desc[UR36][R2.64], R4 ;  /* 0x0000000402007986 */ /* 0x001fe2000c101b24 */
[----:B------:R-:W-:Y:S05]  /*6de0*/  EXIT ;  /* 0x000000000000794d */ /* 0x000fea0003800000 */
.L_x_12062:
        /* <DEDUP_REMOVED lines=12> */
.L_x_12076:
        /* <DEDUP_REMOVED lines=18> */
.L_x_12079:
[----:B------:R-:W-:-:S04]  /*6fd0*/  SHF.R.U32.HI R5, RZ, 0x18, R5 ;  /* 0x00000018ff057819 */ /* 0x000fc80000011605 */
[----:B------:R-:W-:-:S07]  /*6fe0*/  LOP3.LUT R0, R0, 0x80, R5, 0xf8, !PT ;  /* 0x0000008000007812 */ /* 0x000fce00078ef805 */
.L_x_12078:
[----:B------:R-:W-:Y:S05]  /*6ff0*/  BSYNC.RECONVERGENT B0 ;  /* 0x0000000000007941 */ /* 0x000fea0003800200 */
.L_x_12077:
[----:B------:R-:W-:Y:S01]  /*7000*/  STG.E.U8 desc[UR36][R2.64], R0 ;  /* 0x0000000002007986 */ /* 0x000fe2000c101124 */
[----:B------:R-:W-:Y:S05]  /*7010*/  EXIT ;  /* 0x000000000000794d */ /* 0x000fea0003800000 */
.L_x_12075:
        /* <DEDUP_REMOVED lines=18> */
.L_x_12082:
[----:B------:R-:W-:-:S04]  /*7140*/  SHF.R.U32.HI R5, RZ, 0x18, R5 ;  /* 0x00000018ff057819 */ /* 0x000fc80000011605 */
[----:B------:R-:W-:-:S07]  /*7150*/  LOP3.LUT R0, R0, 0x80, R5, 0xf8, !PT ;  /* 0x0000008000007812 */ /* 0x000fce00078ef805 */
.L_x_12081:
[----:B------:R-:W-:Y:S05]  /*7160*/  BSYNC.RECONVERGENT B0 ;  /* 0x0000000000007941 */ /* 0x000fea0003800200 */
.L_x_12080:
[----:B------:R-:W-:Y:S01]  /*7170*/  STG.E.U8 desc[UR36][R2.64], R0 ;  /* 0x0000000002007986 */ /* 0x000fe2000c101124 */
[----:B------:R-:W-:Y:S05]  /*7180*/  EXIT ;  /* 0x000000000000794d */ /* 0x000fea0003800000 */
.L_x_12074:
        /* <DEDUP_REMOVED lines=22> */
.L_x_12084:
[----:B------:R-:W-:-:S04]  /*72f0*/  PRMT R4, R19, 0x9910, RZ ;  /* 0x0000991013047816 */ /* 0x000fc800000000ff */
[----:B------:R-:W-:-:S05]  /*7300*/  SHF.R.S32.HI R5, RZ, 0x1f, R4 ;  /* 0x0000001fff057819 */ /* 0x000fca0000011404 */
[----:B------:R-:W-:Y:S01]  /*7310*/  STG.E.64 desc[UR36][R2.64], R4 ;  /* 0x0000000402007986 */ /* 0x000fe2000c101b24 */
[----:B------:R-:W-:Y:S05]  /*7320*/  EXIT ;  /* 0x000000000000794d */ /* 0x000fea0003800000 */
.L_x_12083:
[----:B------:R-:W-:-:S05]  /*7330*/  PRMT R5, R19, 0x9910, RZ ;  /* 0x0000991013057816 */ /* 0x000fca00000000ff */
[----:B------:R-:W-:Y:S01]  /*7340*/  STG.E desc[UR36][R2.64], R5 ;  /* 0x0000000502007986 */ /* 0x000fe2000c101924 */
[----:B------:R-:W-:Y:S05]  /*7350*/  EXIT ;  /* 0x000000000000794d */ /* 0x000fea0003800000 */
.L_x_12073:
        /* <DEDUP_REMOVED lines=11> */
.L_x_12086:
[----:B------:R-:W-:Y:S01]  /*7410*/  CS2R R6, SRZ ;  /* 0x0000000000067805 */ /* 0x000fe2000001ff00 */
[----:B------:R-:W0:Y:S04]  /*7420*/  I2F.F64.S16 R4, R19 ;  /* 0x0000001300047312 */ /* 0x000e280000101c00 */
[----:B0-----:R-:W-:Y:S01]  /*7430*/  STG.E.128 desc[UR36][R2.64], R4 ;  /* 0x0000000402007986 */ /* 0x001fe2000c101d24 */
[----:B------:R-:W-:Y:S05]  /*7440*/  EXIT ;  /* 0x000000000000794d */ /* 0x000fea0003800000 */
.L_x_12085:
[----:B------:R-:W-:-:S13]  /*7450*/  ISETP.NE.AND P0, PT, R0, 0xf, PT ;  /* 0x0000000f0000780c */ /* 0x000fda0003f05270 */
[----:B------:R-:W-:Y:S05]  /*7460*/  @!P0 BRA `(.L_x_12087) ;  /* 0x0000000000e88947 */ /* 0x000fea0003800000 */
[----:B------:R-:W-:-:S13]  /*7470*/  ISETP.NE.AND P0, PT, R0, 0x17, PT ;  /* 0x000000170000780c */ /* 0x000fda0003f05270 */
[----:B------:R-:W-:Y:S05]  /*7480*/  @!P0 BRA `(.L_x_12088) ;  /* 0x0000000000908947 */ /* 0x000fea0003800000 */
[----:B------:R-:W-:-:S13]  /*7490*/  ISETP.NE.AND P0, PT, R0, 0x18, PT ;  /* 0x000000180000780c */ /* 0x000fda0003f05270 */
[----:B------:R-:W-:Y:S05]  /*74a0*/  @!P0 BRA `(.L_x_12089) ;  /* 0x0000000000448947 */ /* 0x000fea0003800000 */
.L_x_12066:
        /* <DEDUP_REMOVED lines=16> */
.L_x_12090:
[----:B------:R-:W-:Y:S05]  /*75b0*/  EXIT ;  /* 0x000000000000794d */ /* 0x000fea0003800000 */
.L_x_12089:
        /* <DEDUP_REMOVED lines=13> */
.L_x_12092:
[----:B------:R-:W-:Y:S05]  /*7690*/  BSYNC.RECONVERGENT B0 ;  /* 0x0000000000007941 */ /* 0x000fea0003800200 */
.L_x_12091:
[----:B------:R-:W-:-:S05]  /*76a0*/  LOP3.LUT R5, R0, 0x80, R5, 0xf8, !PT ;  /* 0x0000008000057812 */ /* 0x000fca00078ef805 */
[----:B------:R-:W-:Y:S01]  /*76b0*/  STG.E.U8 desc[UR36][R2.64], R5 ;  /* 0x0000000502007986 */ /* 0x000fe2000c101124 */
[----:B------:R-:W-:Y:S05]  /*76c0*/  EXIT ;  /* 0x000000000000794d */ /* 0x000fea0003800000 */
.L_x_12088:
        /* <DEDUP_REMOVED lines=12> */
.L_x_12094:
[----:B------:R-:W-:Y:S01]  /*7790*/  IMAD.MOV.U32 R0, RZ, RZ, 0x7f ;  /* 0x0000007fff007424 */ /* 0x000fe200078e00ff */
[----:B------:R-:W-:-:S04]  /*77a0*/  ISETP.GT.U32.AND P0, PT, R4, 0x7f800000, PT ;  /* 0x7f8000000400780c */ /* 0x000fc80003f04070 */
[----:B------:R-:W-:-:S09]  /*77b0*/  SEL R0, R0, 0x7c, P0 ;  /* 0x0000007c00007807 */ /* 0x000fd20000000000 */
.L_x_12095:
[----:B------:R-:W-:Y:S05]  /*77c0*/  BSYNC.RECONVERGENT B0 ;  /* 0x0000000000007941 */ /* 0x000fea0003800200 */
.L_x_12093:
[----:B------:R-:W-:-:S04]  /*77d0*/  SHF.R.U32.HI R5, RZ, 0x18, R5 ;  /* 0x00000018ff057819 */ /* 0x000fc80000011605 */
[----:B------:R-:W-:-:S05]  /*77e0*/  LOP3.LUT R5, R0, 0x80, R5, 0xf8, !PT ;  /* 0x0000008000057812 */ /* 0x000fca00078ef805 */
[----:B------:R-:W-:Y:S01]  /*77f0*/  STG.E.U8 desc[UR36][R2.64], R5 ;  /* 0x0000000502007986 */ /* 0x000fe2000c101124 */
[----:B------:R-:W-:Y:S05]  /*7800*/  EXIT ;  /* 0x000000000000794d */ /* 0x000fea0003800000 */
.L_x_12087:
[----:B------:R-:W0:Y:S02]  /*7810*/  I2F.S16 R0, R19 ;  /* 0x0000001300007306 */ /* 0x000e240000101400 */
[----:B0-----:R-:W-:-:S05]  /*7820*/  F2FP.BF16.F32.PACK_AB R0, RZ, R0 ;  /* 0x00000000ff00723e */ /* 0x001fca00000010ff */
[----:B------:R-:W-:Y:S01]  /*7830*/  STG.E.U16 desc[UR36][R2.64], R0 ;  /* 0x0000000002007986 */ /* 0x000fe2000c101524 */
[----:B------:R-:W-:Y:S05]  /*7840*/  EXIT ;  /* 0x000000000000794d */ /* 0x000fea0003800000 */
.L_x_12096:
        /* <DEDUP_REMOVED lines=11> */
.L_x_31130:


//--------------------- .text._ZN2at6native18elementwise_kernelILi128ELi4EZNS0_22gpu_kernel_impl_nocastINS0_13AUnaryFunctorIsssZZZNS0_21heaviside_kernel_cudaERNS_18TensorIteratorBaseEENKUlvE_clEvENKUlvE3_clEvEUlssE_EEEEvS5_RKT_EUliE_EEviT1_ --------------------------
	.section	.text._ZN2at6native18elementwise_kernelILi128ELi4EZNS0_22gpu_kernel_impl_nocastINS0_13AUnaryFunctorIsssZZZNS0_21heaviside_kernel_cudaERNS_18TensorIteratorBaseEENKUlvE_clEvENKUlvE3_clEvEUlssE_EEEEvS5_RKT_EUliE_EEviT1_,"ax",@progbits
	.align	128
        .global         _ZN2at6native18elementwise_kernelILi128ELi4EZNS0_22gpu_kernel_impl_nocastINS0_13AUnaryFunctorIsssZZZNS0_21heaviside_kernel_cudaERNS_18TensorIteratorBaseEENKUlvE_clEvENKUlvE3_clEvEUlssE_EEEEvS5_RKT_EUliE_EEviT1_
        .type           _ZN2at6native18elementwise_kernelILi128ELi4EZNS0_22gpu_kernel_impl_nocastINS0_13AUnaryFunctorIsssZZZNS0_21heaviside_kernel_cudaERNS_18TensorIteratorBaseEENKUlvE_clEvENKUlvE3_clEvEUlssE_EEEEvS5_RKT_EUliE_EEviT1_,@function
        .size           _ZN2at6native18elementwise_kernelILi128ELi4EZNS0_22gpu_kernel_impl_nocastINS0_13AUnaryFunctorIsssZZZNS0_21heaviside_kernel_cudaERNS_18TensorIteratorBaseEENKUlvE_clEvENKUlvE3_clEvEUlssE_EEEEvS5_RKT_EUliE_EEviT1_,(.L_x_31131 - _ZN2at6native18elementwise_kernelILi128ELi4EZNS0_22gpu_kernel_impl_nocastINS0_13AUnaryFunctorIsssZZZNS0_21heaviside_kernel_cudaERNS_18TensorIteratorBaseEENKUlvE_clEvENKUlvE3_clEvEUlssE_EEEEvS5_RKT_EUliE_EEviT1_)
        .other          _ZN2at6native18elementwise_kernelILi128ELi4EZNS0_22gpu_kernel_impl_nocastINS0_13AUnaryFunctorIsssZZZNS0_21heaviside_kernel_cudaERNS_18TensorIteratorBaseEENKUlvE_clEvENKUlvE3_clEvEUlssE_EEEEvS5_RKT_EUliE_EEviT1_,@"STO_CUDA_ENTRY STV_DEFAULT"
_ZN2at6native18elementwise_kernelILi128ELi4EZNS0_22gpu_kernel_impl_nocastINS0_13AUnaryFunctorIsssZZZNS0_21heaviside_kernel_cudaERNS_18TensorIteratorBaseEENKUlvE_clEvENKUlvE3_clEvEUlssE_EEEEvS5_RKT_EUliE_EEviT1_:
.text._ZN2at6native18elementwise_kernelILi128ELi4EZNS0_22gpu_kernel_impl_nocastINS0_13AUnaryFunctorIsssZZZNS0_21heaviside_kernel_cudaERNS_18TensorIteratorBaseEENKUlvE_clEvENKUlvE3_clEvEUlssE_EEEEvS5_RKT_EUliE_EEviT1_:
[----:B------:R-:W-:Y:S08]  /*0000*/  LDC R1, c[0x0][0x37c] ;  /* 0x0000df00ff017b82 */ /* 0x000ff00000000800 */
[----:B------:R-:W0:Y:S01]  /*0010*/  LDC R4, c[0x0][0x388] ;  /* 0x0000e200ff047b82 */ /* 0x000e220000000800 */
[----:B------:R-:W1:Y:S01]  /*0020*/  S2R R3, SR_TID.X ;  /* 0x0000000000037919 */ /* 0x000e620000002100 */
[----:B------:R-:W2:Y:S01]  /*0030*/  LDCU.U16 UR4, c[0x0][0x592] ;  /* 0x0000b240ff0477ac */ /* 0x000ea20008000400 */
[----:B------:R-:W3:Y:S05]  /*0040*/  LDCU.64 UR6, c[0x0][0x358] ;  /* 0x00006b00ff0677ac */ /* 0x000eea0008000a00 */
[----:B------:R-:W4:Y:S01]  /*0050*/  S2UR UR5, SR_CTAID.X ;  /* 0x00000000000579c3 */ /* 0x000f220000002500 */
[----:B--2---:R-:W-:Y:S01]  /*0060*/  UPRMT UR4, UR4, 0x9910, URZ ;  /* 0x0000991004047896 */ /* 0x004fe200080000ff */
[----:B0-----:R-:W-:-:S05]  /*0070*/  ISETP.NE.AND P1, PT, R4, RZ, PT ;  /* 0x000000ff0400720c */ /* 0x001fca0003f25270 */
[----:B------:R-:W-:-:S04]  /*0080*/  ISETP.LT.AND P0, PT, RZ, UR4, PT ;  /* 0x00000004ff007c0c */ /* 0x000fc8000bf01270 */
[----:B------:R-:W-:Y:S01]  /*0090*/  SEL R0, RZ, 0x1, !P0 ;  /* 0x00000001ff007807 */ /* 0x000fe20004000000 */
[----:B----4-:R-:W-:-:S06]  /*00a0*/  USHF.L.U32 UR5, UR5, 0x9, URZ ;  /* 0x0000000905057899 */ /* 0x010fcc00080006ff */
[----:B-1----:R-:W-:Y:S01]  /*00b0*/  LOP3.LUT R3, R3, UR5, RZ, 0xfc, !PT ;  /* 0x0000000503037c12 */ /* 0x002fe2000f8efcff */
[----:B---3--:R-:W-:Y:S06]  /*00c0*/  @P1 BRA `(.L_x_12097) ;  /* 0x0000000000b01947 */ /* 0x008fec0003800000 */
        /* <DEDUP_REMOVED lines=8> */
[----:B------:R-:W-:Y:S02]  /*0150*/  ISETP.NE.AND P0, PT, RZ, UR4, PT ;  /* 0x00000004ff007c0c */ /* 0x000fe4000bf05270 */
[----:B------:R-:W-:-:S02]  /*0160*/  IADD3 R3, PT, PT, R3, 0x80, RZ ;  /* 0x0000008003037810 */ /* 0x000fc40007ffe0ff */
[----:B--2---:R-:W-:Y:S02]  /*0170*/  SEL R9, R5, R0, !P0 ;  /* 0x0000000005097207 */ /* 0x004fe40004000000 */
[----:B------:R-:W-:-:S03]  /*0180*/  ISETP.GE.AND P0, PT, R3, UR5, PT ;  /* 0x0000000503007c0c */ /* 0x000fc6000bf06270 */
[----:B0-----:R0:W-:Y:S10]  /*0190*/  STG.E.U16 desc[UR6][R6.64], R9 ;  /* 0x0000000906007986 */ /* 0x0011f4000c101506 */
[----:B------:R-:W-:Y:S05]  /*01a0*/  @P0 BREAK.RELIABLE B1 ;  /* 0x0000000000010942 */ /* 0x000fea0003800100 */
[----:B------:R-:W-:Y:S05]  /*01b0*/  @P0 BRA `(.L_x_12101) ;  /* 0x0000000000480947 */ /* 0x000fea0003800000 */
[----:B------:R-:W1:Y:S02]  /*01c0*/  LDC.64 R4, c[0x0][0x588] ;  /* 0x00016200ff047b82 */ /* 0x000e640000000a00 */
[----:B-1----:R-:W2:Y:S06]  /*01d0*/  LDG.E.U16 R5, desc[UR6][R4.64] ;  /* 0x0000000604057981 */ /* 0x002eac000c1e1500 */
[----:B0-----:R-:W0:Y:S01]  /*01e0*/  LDC.64 R6, c[0x0][0x580] ;  /* 0x00016000ff067b82 */ /* 0x001e220000000a00 */
[----:B------:R-:W-:Y:S02]  /*01f0*/  ISETP.NE.AND P0, PT, RZ, UR4, PT ;  /* 0x00000004ff007c0c */ /* 0x000fe4000bf05270 */
[----:B------:R-:W-:-:S02]  /*0200*/  IADD3 R3, PT, PT, R3, 0x80, RZ ;  /* 0x0000008003037810 */ /* 0x000fc40007ffe0ff */
[----:B--2---:R-:W-:-:S05]  /*0210*/  SEL R9, R5, R0, !P0 ;  /* 0x0000000005097207 */ /* 0x004fca0004000000 */
[----:B0-----:R0:W-:Y:S04]  /*0220*/  STG.E.U16 desc[UR6][R6.64], R9 ;  /* 0x0000000906007986 */ /* 0x0011e8000c101506 */
.L_x_12100:
[----:B------:R-:W-:-:S13]  /*0230*/  ISETP.GE.AND P0, PT, R3, UR5, PT ;  /* 0x0000000503007c0c */ /* 0x000fda000bf06270 */
[----:B------:R-:W-:Y:S05]  /*0240*/  @P0 BREAK.RELIABLE B1 ;  /* 0x0000000000010942 */ /* 0x000fea0003800100 */
[----:B------:R-:W-:Y:S05]  /*0250*/  @P0 BRA `(.L_x_12101) ;  /* 0x0000000000200947 */ /* 0x000fea0003800000 */
[----:B------:R-:W-:Y:S05]  /*0260*/  BSYNC.RELIABLE B1 ;  /* 0x0000000000017941 */ /* 0x000fea0003800100 */
.L_x_12099:
[----:B------:R-:W1:Y:S02]  /*0270*/  LDC.64 R4, c[0x0][0x588] ;  /* 0x00016200ff047b82 */ /* 0x000e640000000a00 */
[----:B-1----:R-:W2:Y:S06]  /*0280*/  LDG.E.U16 R5, desc[UR6][R4.64] ;  /* 0x0000000604057981 */ /* 0x002eac000c1e1500 */
[----:B0-----:R-:W0:Y:S01]  /*0290*/  LDC.64 R6, c[0x0][0x580] ;  /* 0x00016000ff067b82 */ /* 0x001e220000000a00 */
[----:B------:R-:W-:Y:S02]  /*02a0*/  ISETP.NE.AND P0, PT, RZ, UR4, PT ;  /* 0x00000004ff007c0c */ /* 0x000fe4000bf05270 */
[----:B------:R-:W-:-:S02]  /*02b0*/  IADD3 R3, PT, PT, R3, 0x80, RZ ;  /* 0x0000008003037810 */ /* 0x000fc40007ffe0ff */
[----:B--2---:R-:W-:-:S05]  /*02c0*/  SEL R9, R5, R0, !P0 ;  /* 0x0000000005097207 */ /* 0x004fca0004000000 */
[----:B0-----:R1:W-:Y:S04]  /*02d0*/  STG.E.U16 desc[UR6][R6.64], R9 ;  /* 0x0000000906007986 */ /* 0x0013e8000c101506 */
.L_x_12101:
[----:B------:R-:W-:Y:S05]  /*02e0*/  BSYNC.RECONVERGENT B0 ;  /* 0x0000000000007941 */ /* 0x000fea0003800200 */
.L_x_12098:
[----:B------:R-:W-:Y:S05]  /*02f0*/  WARPSYNC.ALL ;  /* 0x0000000000007948 */ /* 0x000fea0003800000 */
[----:B------:R-:W-:-:S13]  /*0300*/  ISETP.GE.AND P0, PT, R3, UR5, PT ;  /* 0x0000000503007c0c */ /* 0x000fda000bf06270 */
[----:B------:R-:W-:Y:S05]  /*0310*/  @P0 EXIT ;  /* 0x000000000000094d */ /* 0x000fea0003800000 */
[----:B------:R-:W2:Y:S02]  /*0320*/  LDC.64 R2, c[0x0][0x588] ;  /* 0x00016200ff027b82 */ /* 0x000ea40000000a00 */
[----:B--2---:R-:W0:Y:S06]  /*0330*/  LDG.E.U16 R3, desc[UR6][R2.64] ;  /* 0x0000000602037981 */ /* 0x004e2c000c1e1500 */
[----:B------:R-:W2:Y:S01]  /*0340*/  LDC.64 R4, c[0x0][0x580] ;  /* 0x00016000ff047b82 */ /* 0x000ea20000000a00 */
[----:B------:R-:W-:-:S04]  /*0350*/  ISETP.NE.AND P0, PT, RZ, UR4, PT ;  /* 0x00000004ff007c0c */ /* 0x000fc8000bf05270 */
[----:B01----:R-:W-:-:S05]  /*0360*/  SEL R7, R3, R0, !P0 ;  /* 0x0000000003077207 */ /* 0x003fca0004000000 */
[----:B--2---:R-:W-:Y:S01]  /*0370*/  STG.E.U16 desc[UR6][R4.64], R7 ;  /* 0x0000000704007986 */ /* 0x004fe2000c101506 */
[----:B------:R-:W-:Y:S05]  /*0380*/  EXIT ;  /* 0x000000000000794d */ /* 0x000fea0003800000 */
.L_x_12097:
        /* <DEDUP_REMOVED lines=306> */
.L_x_12105:
[----:B------:R-:W0:Y:S02]  /*16b0*/  LDCU.128 UR8, c[0x0][0x580] ;  /* 0x0000b000ff0877ac */ /* 0x000e240008000c00 */
[----:B0-----:R-:W-:-:S04]  /*16c0*/  IADD3 R6, P0, PT, R6, UR10, RZ ;  /* 0x0000000a06067c10 */ /* 0x001fc8000ff1e0ff */
[----:B------:R-:W-:-:S06]  /*16d0*/  IADD3.X R7, PT, PT, RZ, UR11, RZ, P0, !PT ;  /* 0x0000000bff077c10 */ /* 0x000fcc00087fe4ff */
[----:B------:R-:W2:Y:S01]  /*16e0*/  LDG.E.U16 R7, desc[UR6][R6.64] ;  /* 0x0000000606077981 */ /* 0x000ea2000c1e1500 */
[----:B------:R-:W-:Y:S02]  /*16f0*/  IADD3 R8, P0, PT, R5, UR8, RZ ;  /* 0x0000000805087c10 */ /* 0x000fe4000ff1e0ff */
[----:B------:R-:W-:Y:S02]  /*1700*/  ISETP.NE.AND P1, PT, RZ, UR4, PT ;  /* 0x00000004ff007c0c */ /* 0x000fe4000bf25270 */
[----:B------:R-:W-:Y:S02]  /*1710*/  IADD3.X R9, PT, PT, RZ, UR9, RZ, P0, !PT ;  /* 0x00000009ff097c10 */ /* 0x000fe400087fe4ff */
[----:B------:R-:W-:-:S04]  /*1720*/  IADD3 R3, PT, PT, R3, 0x80, RZ ;  /* 0x0000008003037810 */ /* 0x000fc80007ffe0ff */
[----:B------:R-:W-:-:S13]  /*1730*/  ISETP.GE.AND P0, PT, R3, UR5, PT ;  /* 0x0000000503007c0c */ /* 0x000fda000bf06270 */
[----:B------:R-:W-:Y:S05]  /*1740*/  @P0 BREAK.RELIABLE B1 ;  /* 0x0000000000010942 */ /* 0x000fea0003800100 */
[----:B--2---:R-:W-:-:S05]  /*1750*/  SEL R5, R7, R0, !P1 ;  /* 0x0000000007057207 */ /* 0x004fca0004800000 */
[----:B------:R0:W-:Y:S01]  /*1760*/  STG.E.U16 desc[UR6][R8.64], R5 ;  /* 0x0000000508007986 */ /* 0x0001e2000c101506 */
        /* <DEDUP_REMOVED lines=299> */
.L_x_12107:
[----:B------:R-:W0:Y:S02]  /*2a20*/  LDCU.128 UR8, c[0x0][0x580] ;  /* 0x0000b000ff0877ac */ /* 0x000e240008000c00 */
[----:B0-----:R-:W-:-:S04]  /*2a30*/  IADD3 R6, P0, PT, R6, UR10, RZ ;  /* 0x0000000a06067c10 */ /* 0x001fc8000ff1e0ff */
[----:B------:R-:W-:-:S06]  /*2a40*/  IADD3.X R7, PT, PT, RZ, UR11, RZ, P0, !PT ;  /* 0x0000000bff077c10 */ /* 0x000fcc00087fe4ff */
[----:B------:R-:W2:Y:S01]  /*2a50*/  LDG.E.U16 R7, desc[UR6][R6.64] ;  /* 0x0000000606077981 */ /* 0x000ea2000c1e1500 */
[----:B------:R-:W-:Y:S02]  /*2a60*/  IADD3 R8, P0, PT, R5, UR8, RZ ;  /* 0x0000000805087c10 */ /* 0x000fe4000ff1e0ff */
[----:B------:R-:W-:Y:S02]  /*2a70*/  ISETP.NE.AND P1, PT, RZ, UR4, PT ;  /* 0x00000004ff007c0c */ /* 0x000fe4000bf25270 */
[----:B------:R-:W-:Y:S01]  /*2a80*/  IADD3 R3, PT, PT, R3, 0x80, RZ ;  /* 0x0000008003037810 */ /* 0x000fe20007ffe0ff */
[----:B------:R-:W-:Y:S01]  /*2a90*/  IMAD.X R9, RZ, RZ, UR9, P0 ;  /* 0x00000009ff097e24 */ /* 0x000fe200080e06ff */
[----:B--2---:R-:W-:-:S05]  /*2aa0*/  SEL R5, R7, R0, !P1 ;  /* 0x0000000007057207 */ /* 0x004fca0004800000 */
[----:B------:R0:W-:Y:S04]  /*2ab0*/  STG.E.U16 desc[UR6][R8.64], R5 ;  /* 0x0000000508007986 */ /* 0x0001e8000c101506 */
.L_x_12104:
[----:B------:R-:W-:-:S13]  /*2ac0*/  ISETP.GE.AND P0, PT, R3, UR5, PT ;  /* 0x0000000503007c0c */ /* 0x000fda000bf06270 */
[----:B------:R-:W-:Y:S05]  /*2ad0*/  @P0 BREAK.RELIABLE B1 ;  /* 0x0000000000010942 */ /* 0x000fea0003800100 */
[----:B------:R-:W-:Y:S05]  /*2ae0*/  @P0 BRA `(.L_x_12106) ;  /* 0x0000001000d40947 */ /* 0x000fea0003800000 */
[----:B------:R-:W-:Y:S05]  /*2af0*/  BSYNC.RELIABLE B1 ;  /* 0x0000000000017941 */ /* 0x000fea0003800100 */
.L_x_12103:
        /* <DEDUP_REMOVED lines=298> */
.L_x_12108:
[----:B------:R-:W0:Y:S02]  /*3da0*/  LDCU.128 UR8, c[0x0][0x580] ;  /* 0x0000b000ff0877ac */ /* 0x000e240008000c00 */
[----:B0-----:R-:W-:-:S04]  /*3db0*/  IADD3 R6, P0, PT, R6, UR10, RZ ;  /* 0x0000000a06067c10 */ /* 0x001fc8000ff1e0ff */
[----:B------:R-:W-:-:S06]  /*3dc0*/  IADD3.X R7, PT, PT, RZ, UR11, RZ, P0, !PT ;  /* 0x0000000bff077c10 */ /* 0x000fcc00087fe4ff */
[----:B------:R-:W2:Y:S01]  /*3dd0*/  LDG.E.U16 R7, desc[UR6][R6.64] ;  /* 0x0000000606077981 */ /* 0x000ea2000c1e1500 */
[----:B------:R-:W-:Y:S02]  /*3de0*/  IADD3 R8, P0, PT, R5, UR8, RZ ;  /* 0x0000000805087c10 */ /* 0x000fe4000ff1e0ff */
[----:B------:R-:W-:Y:S02]  /*3df0*/  ISETP.NE.AND P1, PT, RZ, UR4, PT ;  /* 0x00000004ff007c0c */ /* 0x000fe4000bf25270 */
[----:B------:R-:W-:Y:S02]  /*3e00*/  IADD3.X R9, PT, PT, RZ, UR9, RZ, P0, !PT ;  /* 0x00000009ff097c10 */ /* 0x000fe400087fe4ff */
[----:B------:R-:W-:Y:S02]  /*3e10*/  IADD3 R3, PT, PT, R3, 0x80, RZ ;  /* 0x0000008003037810 */ /* 0x000fe40007ffe0ff */
[----:B--2---:R-:W-:-:S05]  /*3e20*/  SEL R5, R7, R0, !P1 ;  /* 0x0000000007057207 */ /* 0x004fca0004800000 */
[----:B------:R1:W-:Y:S02]  /*3e30*/  STG.E.U16 desc[UR6][R8.64], R5 ;  /* 0x0000000508007986 */ /* 0x0003e4000c101506 */
.L_x_12106:
[----:B------:R-:W-:Y:S05]  /*3e40*/  BSYNC.RECONVERGENT B0 ;  /* 0x0000000000007941 */ /* 0x000fea0003800200 */
.L_x_12102:
        /* <DEDUP_REMOVED lines=301> */
.L_x_12109:
[----:B------:R-:W0:Y:S01]  /*5120*/  LDCU.128 UR8, c[0x0][0x580] ;  /* 0x0000b000ff0877ac */ /* 0x000e220008000c00 */
[----:B------:R-:W-:Y:S02]  /*5130*/  ISETP.NE.AND P1, PT, RZ, UR4, PT ;  /* 0x00000004ff007c0c */ /* 0x000fe4000bf25270 */
[----:B0-----:R-:W-:-:S04]  /*5140*/  IADD3 R4, P0, PT, R4, UR10, RZ ;  /* 0x0000000a04047c10 */ /* 0x001fc8000ff1e0ff */
[----:B------:R-:W-:-:S07]  /*5150*/  IADD3.X R5, PT, PT, RZ, UR11, RZ, P0, !PT ;  /* 0x0000000bff057c10 */ /* 0x000fce00087fe4ff */
[----:B------:R-:W2:Y:S01]  /*5160*/  @!P1 LDG.E.U16 R0, desc[UR6][R4.64] ;  /* 0x0000000604009981 */ /* 0x000ea2000c1e1500 */
[----:B------:R-:W-:-:S04]  /*5170*/  IADD3 R2, P0, PT, R3, UR8, RZ ;  /* 0x0000000803027c10 */ /* 0x000fc8000ff1e0ff */
[----:B------:R-:W-:-:S05]  /*5180*/  IADD3.X R3, PT, PT, RZ, UR9, RZ, P0, !PT ;  /* 0x00000009ff037c10 */ /* 0x000fca00087fe4ff */
[----:B--2---:R-:W-:Y:S01]  /*5190*/  STG.E.U16 desc[UR6][R2.64], R0 ;  /* 0x0000000002007986 */ /* 0x004fe2000c101506 */
[----:B------:R-:W-:Y:S05]  /*51a0*/  EXIT ;  /* 0x000000000000794d */ /* 0x000fea0003800000 */
.L_x_12110:
        /* <DEDUP_REMOVED lines=13> */
.L_x_31131:


//--------------------- .text._ZN2at6native27unrolled_elementwise_kernelINS0_13AUnaryFunctorIsssZZZNS0_21heaviside_kernel_cudaERNS_18TensorIteratorBaseEENKUlvE_clEvENKUlvE3_clEvEUlssE_EESt5arrayIPcLm2EELi4E23TrivialOffsetCalculatorILi1EjESD_NS0_6memory15LoadWithoutCastENSE_16StoreWithoutCastEEEviT_T0_T2_T3_T4_T5_ --------------------------
	.section	.text._ZN2at6native27unrolled_elementwise_kernelINS0_13AUnaryFunctorIsssZZZNS0_21heaviside_kernel_cudaERNS_18TensorIteratorBaseEENKUlvE_clEvENKUlvE3_clEvEUlssE_EESt5arrayIPcLm2EELi4E23TrivialOffsetCalculatorILi1EjESD_NS0_6memory15LoadWithoutCastENSE_16StoreWithoutCastEEEviT_T0_T2_T3_T4_T5_,"ax",@progbits
	.align	128
        .global         _ZN2at6native27unrolled_elementwise_kernelINS0_13AUnaryFunctorIsssZZZNS0_21heaviside_kernel_cudaERNS_18TensorIteratorBaseEENKUlvE_clEvENKUlvE3_clEvEUlssE_EESt5arrayIPcLm2EELi4E23TrivialOffsetCalculatorILi1EjESD_NS0_6memory15LoadWithoutCastENSE_16StoreWithoutCastEEEviT_T0_T2_T3_T4_T5_
        .type           _ZN2at6native27unrolled_elementwise_kernelINS0_13AUnaryFunctorIsssZZZNS0_21heaviside_kernel_cudaERNS_18TensorIteratorBaseEENKUlvE_clEvENKUlvE3_clEvEUlssE_EESt5arrayIPcLm2EELi4E23TrivialOffsetCalculatorILi1EjESD_NS0_6memory15LoadWithoutCastENSE_16StoreWithoutCastEEEviT_T0_T2_T3_T4_T5_,@function
        .size           _ZN2at6native27unrolled_elementwise_kernelINS0_13AUnaryFunctorIsssZZZNS0_21heaviside_kernel_cudaERNS_18TensorIteratorBaseEENKUlvE_clEvENKUlvE3_clEvEUlssE_EESt5arrayIPcLm2EELi4E23TrivialOffsetCalculatorILi1EjESD_NS0_6memory15LoadWithoutCastENSE_16StoreWithoutCastEEEviT_T0_T2_T3_T4_T5_,(.L_x_31132 - _ZN2at6native27unrolled_elementwise_kernelINS0_13AUnaryFunctorIsssZZZNS0_21heaviside_kernel_cudaERNS_18TensorIteratorBaseEENKUlvE_clEvENKUlvE3_clEvEUlssE_EESt5arrayIPcLm2EELi4E23TrivialOffsetCalculatorILi1EjESD_NS0_6memory15LoadWithoutCastENSE_16StoreWithoutCastEEEviT_T0_T2_T3_T4_T5_)
        .other          _ZN2at6native27unrolled_elementwise_kernelINS0_13AUnaryFunctorIsssZZZNS0_21heaviside_kernel_cudaERNS_18TensorIteratorBaseEENKUlvE_clEvENKUlvE3_clEvEUlssE_EESt5arrayIPcLm2EELi4E23TrivialOffsetCalculatorILi1EjESD_NS0_6memory15LoadWithoutCastENSE_16StoreWithoutCastEEEviT_T0_T2_T3_T4_T5_,@"STO_CUDA_ENTRY STV_DEFAULT"
_ZN2at6native27unrolled_elementwise_kernelINS0_13AUnaryFunctorIsssZZZNS0_21heaviside_kernel_cudaERNS_18TensorIteratorBaseEENKUlvE_clEvENKUlvE3_clEvEUlssE_EESt5arrayIPcLm2EELi4E23TrivialOffsetCalculatorILi1EjESD_NS0_6memory15LoadWithoutCastENSE_16StoreWithoutCastEEEviT_T0_T2_T3_T4_T5_:
.text._ZN2at6native27unrolled_elementwise_kernelINS0_13AUnaryFunctorIsssZZZNS0_21heaviside_kernel_cudaERNS_18TensorIteratorBaseEENKUlvE_clEvENKUlvE3_clEvEUlssE_EESt5arrayIPcLm2EELi4E23TrivialOffsetCalculatorILi1EjESD_NS0_6memory15LoadWithoutCastENSE_16StoreWithoutCastEEEviT_T0_T2_T3_T4_T5_:
[----:B------:R-:W-:Y:S01]  /*0000*/  LDC R1, c[0x0][0x37c] ;  /* 0x0000df00ff017b82 */ /* 0x000fe20000000800 */
[----:B------:R-:W0:Y:S07]  /*0010*/  S2R R0, SR_CTAID.X ;  /* 0x0000000000007919 */ /* 0x000e2e0000002500 */
[----:B------:R-:W0:Y:S01]  /*0020*/  LDC R3, c[0x0][0x380] ;  /* 0x0000e000ff037b82 */ /* 0x000e220000000800 */
[----:B------:R-:W1:Y:S01]  /*0030*/  LDCU.64 UR6, c[0x0][0x358] ;  /* 0x00006b00ff0677ac */ /* 0x000e620008000a00 */
[----:B------:R-:W-:Y:S01]  /*0040*/  PRMT R12, RZ, 0x7610, R12 ;  /* 0x00007610ff0c7816 */ /* 0x000fe2000000000c */
[----:B------:R-:W2:Y:S01]  /*0050*/  S2R R13, SR_TID.X ;  /* 0x00000000000d7919 */ /* 0x000ea20000002100 */
[----:B------:R-:W-:Y:S01]  /*0060*/  PRMT R14, RZ, 0x7610, R14 ;  /* 0x00007610ff0e7816 */ /* 0x000fe2000000000e */
        /* <DEDUP_REMOVED lines=12> */
[----:B------:R-:W-:-:S04]  /*0130*/  PRMT R15, RZ, 0x7610, R15 ;  /* 0x00007610ff0f7816 */ /* 0x000fc8000000000f */
[----:B-1----:R-:W3:Y:S07]  /*0140*/  @!P0 LDG.E.U16 R12, desc[UR6][R4.64] ;  /* 0x00000006040c8981 */ /* 0x002eee000c1e1500 */
[----:B------:R-:W-:Y:S01]  /*0150*/  @!P3 IMAD R19, R0, 0x200, R13 ;  /* 0x000002000013b824 */ /* 0x000fe200078e020d */
[----:B------:R-:W0:Y:S01]  /*0160*/  @!P3 LDC.64 R10, c[0x0][0x390] ;  /* 0x0000e400ff0abb82 */ /* 0x000e220000000a00 */
[----:B------:R-:W-:-:S05]  /*0170*/  @!P3 VIADD R13, R13, 0x80 ;  /* 0x000000800d0db836 */ /* 0x000fca0000000000 */
[----:B------:R-:W-:Y:S01]  /*0180*/  ISETP.GE.AND P2, PT, R13, R2, PT ;  /* 0x000000020d00720c */ /* 0x000fe20003f46270 */
[----:B--2---:R-:W-:-:S12]  /*0190*/  @!P1 IMAD.WIDE.U32 R8, R17, 0x2, R8 ;  /* 0x0000000211089825 */ /* 0x004fd800078e0008 */
[----:B------:R-:W1:Y:S01]  /*01a0*/  @!P2 LDC.64 R6, c[0x0][0x390] ;  /* 0x0000e400ff06ab82 */ /* 0x000e620000000a00 */
[----:B------:R-:W-:Y:S02]  /*01b0*/  @!P2 IMAD R13, R0, 0x200, R13 ;  /* 0x00000200000da824 */ /* 0x000fe400078e020d */
[----:B0-----:R-:W-:-:S05]  /*01c0*/  @!P3 IMAD.WIDE.U32 R10, R19, 0x2, R10 ;  /* 0x00000002130ab825 */ /* 0x001fca00078e000a */
[----:B------:R-:W2:Y:S01]  /*01d0*/  @!P3 LDG.E.U16 R14, desc[UR6][R10.64] ;  /* 0x000000060a0eb981 */ /* 0x000ea2000c1e1500 */
[----:B-1----:R-:W-:Y:S01]  /*01e0*/  @!P2 IMAD.WIDE.U32 R6, R13, 0x2, R6 ;  /* 0x000000020d06a825 */ /* 0x002fe200078e0006 */
[----:B------:R-:W-:-:S04]  /*01f0*/  PRMT R13, RZ, 0x7610, R13 ;  /* 0x00007610ff0d7816 */ /* 0x000fc8000000000d */
[----:B------:R-:W4:Y:S04]  /*0200*/  @!P2 LDG.E.U16 R15, desc[UR6][R6.64] ;  /* 0x00000006060fa981 */ /* 0x000f28000c1e1500 */
[----:B------:R2:W5:Y:S01]  /*0210*/  @!P1 LDG.E.U16 R13, desc[UR6][R8.64] ;  /* 0x00000006080d9981 */ /* 0x000562000c1e1500 */
[----:B------:R-:W0:Y:S01]  /*0220*/  LDCU.U16 UR4, c[0x0][0x386] ;  /* 0x000070c0ff0477ac */ /* 0x000e220008000400 */
[----:B------:R-:W-:Y:S01]  /*0230*/  ISETP.GE.AND P1, PT, R3, R2, PT ;  /* 0x000000020300720c */ /* 0x000fe20003f26270 */
[----:B------:R-:W-:Y:S04]  /*0240*/  BSSY.RECONVERGENT B0, `(.L_x_12111) ;  /* 0x000001f000007945 */ /* 0x000fe80003800200 */
[----:B------:R-:W-:Y:S01]  /*0250*/  BSSY.RELIABLE B1, `(.L_x_12112) ;  /* 0x0000017000017945 */ /* 0x000fe20003800100 */
[----:B0-----:R-:W-:-:S04]  /*0260*/  UPRMT UR4, UR4, 0x9910, URZ ;  /* 0x0000991004047896 */ /* 0x001fc800080000ff */
[----:B------:R-:W-:Y:S02]  /*0270*/  UISETP.GT.AND UP0, UPT, UR4, URZ, UPT ;  /* 0x000000ff0400728c */ /* 0x000fe4000bf04270 */
[----:B------:R-:W-:Y:S02]  /*0280*/  ISETP.NE.AND P0, PT, RZ, UR4, PT ;  /* 0x00000004ff007c0c */ /* 0x000fe4000bf05270 */
[----:B------:R-:W-:-:S06]  /*0290*/  USEL UR5, URZ, 0x1, !UP0 ;  /* 0x00000001ff057887 */ /* 0x000fcc000c000000 */
[----:B---3--:R-:W-:Y:S02]  /*02a0*/  SEL R17, R12, UR5, !P0 ;  /* 0x000000050c117c07 */ /* 0x008fe4000c000000 */
[----:B--2---:R-:W-:Y:S02]  /*02b0*/  SEL R9, R14, UR5, !P0 ;  /* 0x000000050e097c07 */ /* 0x004fe4000c000000 */
[----:B----4-:R-:W-:Y:S02]  /*02c0*/  SEL R15, R15, UR5, !P0 ;  /* 0x000000050f0f7c07 */ /* 0x010fe4000c000000 */
[----:B-----5:R-:W-:Y:S01]  /*02d0*/  SEL R13, R13, UR5, !P0 ;  /* 0x000000050d0d7c07 */ /* 0x020fe2000c000000 */
[----:B------:R-:W-:Y:S06]  /*02e0*/  @P1 BRA `(.L_x_12113) ;  /* 0x0000000000341947 */ /* 0x000fec0003800000 */
[----:B------:R-:W0:Y:S01]  /*02f0*/  LDC.64 R4, c[0x0][0x388] ;  /* 0x0000e200ff047b82 */ /* 0x000e220000000a00 */
[----:B------:R-:W-:Y:S01]  /*0300*/  IMAD R7, R0, 0x200, R3 ;  /* 0x0000020000077824 */ /* 0x000fe200078e0203 */
[----:B------:R-:W-:-:S04]  /*0310*/  IADD3 R3, PT, PT, R3, 0x80, RZ ;  /* 0x0000008003037810 */ /* 0x000fc80007ffe0ff */
        /* <DEDUP_REMOVED lines=10> */
.L_x_12113:
[----:B------:R-:W-:Y:S05]  /*03c0*/  BSYNC.RELIABLE B1 ;  /* 0x0000000000017941 */ /* 0x000fea0003800100 */
.L_x_12112:
[----:B------:R-:W-:-:S13]  /*03d0*/  ISETP.GE.AND P0, PT, R3, R2, PT ;  /* 0x000000020300720c */ /* 0x000fda0003f06270 */
[----:B0-----:R-:W0:Y:S01]  /*03e0*/  @!P0 LDC.64 R4, c[0x0][0x388] ;  /* 0x0000e200ff048b82 */ /* 0x001e220000000a00 */
[----:B------:R-:W-:Y:S01]  /*03f0*/  @!P0 LEA R7, R0, R3, 0x9 ;  /* 0x0000000300078211 */ /* 0x000fe200078e48ff */
[----:B------:R-:W-:-:S04]  /*0400*/  @!P0 VIADD R3, R3, 0x80 ;  /* 0x0000008003038836 */ /* 0x000fc80000000000 */
[----:B0-----:R-:W-:-:S05]  /*0410*/  @!P0 IMAD.WIDE.U32 R4, R7, 0x2, R4 ;  /* 0x0000000207048825 */ /* 0x001fca00078e0004 */
[----:B------:R1:W-:Y:S02]  /*0420*/  @!P0 STG.E.U16 desc[UR6][R4.64], R9 ;  /* 0x0000000904008986 */ /* 0x0003e4000c101506 */
.L_x_12114:
[----:B------:R-:W-:Y:S05]  /*0430*/  BSYNC.RECONVERGENT B0 ;  /* 0x0000000000007941 */ /* 0x000fea0003800200 */
.L_x_12111:
[----:B------:R-:W-:Y:S05]  /*0440*/  WARPSYNC.ALL ;  /* 0x0000000000007948 */ /* 0x000fea0003800000 */
[----:B------:R-:W-:-:S13]  /*0450*/  ISETP.GE.AND P0, PT, R3, R2, PT ;  /* 0x000000020300720c */ /* 0x000fda0003f06270 */
[----:B------:R-:W-:Y:S05]  /*0460*/  @P0 EXIT ;  /* 0x000000000000094d */ /* 0x000fea0003800000 */
[----:B01----:R-:W0:Y:S01]  /*0470*/  LDC.64 R4, c[0x0][0x388] ;  /* 0x0000e200ff047b82 */ /* 0x003e220000000a00 */
[----:B------:R-:W-:-:S05]  /*0480*/  LEA R3, R0, R3, 0x9 ;  /* 0x0000000300037211 */ /* 0x000fca00078e48ff */
[----:B0-----:R-:W-:-:S05]  /*0490*/  IMAD.WIDE.U32 R2, R3, 0x2, R4 ;  /* 0x0000000203027825 */ /* 0x001fca00078e0004 */
[----:B------:R-:W-:Y:S01]  /*04a0*/  STG.E.U16 desc[UR6][R2.64], R15 ;  /* 0x0000000f02007986 */ /* 0x000fe2000c101506 */
[----:B------:R-:W-:Y:S05]  /*04b0*/  EXIT ;  /* 0x000000000000794d */ /* 0x000fea0003800000 */
.L_x_12115:
        /* <DEDUP_REMOVED lines=12> */
.L_x_31132:


//--------------------- .text._ZN2at6native29vectorized_elementwise_kernelILi2ENS0_13AUnaryFunctorIsssZZZNS0_21heaviside_kernel_cudaERNS_18TensorIteratorBaseEENKUlvE_clEvENKUlvE3_clEvEUlssE_EESt5arrayIPcLm2EEEEviT0_T1_ --------------------------
	.section	.text._ZN2at6native29vectorized_elementwise_kernelILi2ENS0_13AUnaryFunctorIsssZZZNS0_21heaviside_kernel_cudaERNS_18TensorIteratorBaseEENKUlvE_clEvENKUlvE3_clEvEUlssE_EESt5arrayIPcLm2EEEEviT0_T1_,"ax",@progbits
	.align	128
        .global         _ZN2at6native29vectorized_elementwise_kernelILi2ENS0_13AUnaryFunctorIsssZZZNS0_21heaviside_kernel_cudaERNS_18TensorIteratorBaseEENKUlvE_clEvENKUlvE3_clEvEUlssE_EESt5arrayIPcLm2EEEEviT0_T1_
        .type           _ZN2at6native29vectorized_elementwise_kernelILi2ENS0_13AUnaryFunctorIsssZZZNS0_21heaviside_kernel_cudaERNS_18TensorIteratorBaseEENKUlvE_clEvENKUlvE3_clEvEUlssE_EESt5arrayIPcLm2EEEEviT0_T1_,@function
        .size           _ZN2at6native29vectorized_elementwise_kernelILi2ENS0_13AUnaryFunctorIsssZZZNS0_21heaviside_kernel_cudaERNS_18TensorIteratorBaseEENKUlvE_clEvENKUlvE3_clEvEUlssE_EESt5arrayIPcLm2EEEEviT0_T1_,(.L_x_31133 - _ZN2at6native29vectorized_elementwise_kernelILi2ENS0_13AUnaryFunctorIsssZZZNS0_21heaviside_kernel_cudaERNS_18TensorIteratorBaseEENKUlvE_clEvENKUlvE3_clEvEUlssE_EESt5arrayIPcLm2EEEEviT0_T1_)
        .other          _ZN2at6native29vectorized_elementwise_kernelILi2ENS0_13AUnaryFunctorIsssZZZNS0_21heaviside_kernel_cudaERNS_18TensorIteratorBaseEENKUlvE_clEvENKUlvE3_clEvEUlssE_EESt5arrayIPcLm2EEEEviT0_T1_,@"STO_CUDA_ENTRY STV_DEFAULT"
_ZN2at6native29vectorized_elementwise_kernelILi2ENS0_13AUnaryFunctorIsssZZZNS0_21heaviside_kernel_cudaERNS_18TensorIteratorBaseEENKUlvE_clEvENKUlvE3_clEvEUlssE_EESt5arrayIPcLm2EEEEviT0_T1_:
.text._ZN2at6native29vectorized_elementwise_kernelILi2ENS0_13AUnaryFunctorIsssZZZNS0_21heaviside_kernel_cudaERNS_18TensorIteratorBaseEENKUlvE_clEvENKUlvE3_clEvEUlssE_EESt5arrayIPcLm2EEEEviT0_T1_:
        /* <DEDUP_REMOVED lines=21> */
[----:B------:R0:W2:Y:S07]  /*0150*/  @!P6 LDG.E.U16 R18, desc[UR6][R2.64] ;  /* 0x000000060212e981 */ /* 0x0000ae000c1e1500 */
        /* <DEDUP_REMOVED lines=17> */
[----:B------:R-:W0:Y:S01]  /*0270*/  @!P0 LDC.64 R8, c[0x0][0x390] ;  /* 0x0000e400ff088b82 */ /* 0x000e220000000a00 */
[----:B------:R-:W-:-:S05]  /*0280*/  @!P0 VIADD R25, R25, 0x80 ;  /* 0x0000008019198836 */ /* 0x000fca0000000000 */
[----:B------:R-:W-:-:S13]  /*0290*/  ISETP.GE.U32.AND P6, PT, R25, R16, PT ;  /* 0x000000101900720c */ /* 0x000fda0003fc6070 */
[----:B------:R-:W0:Y:S01]  /*02a0*/  @!P6 LDC.64 R10, c[0x0][0x390] ;  /* 0x0000e400ff0aeb82 */ /* 0x000e220000000a00 */
[----:B-1----:R-:W-:Y:S01]  /*02b0*/  @!P5 IMAD.WIDE.U32 R14, R20, 0x2, R14 ;  /* 0x00000002140ed825 */ /* 0x002fe200078e000e */
[----:B------:R-:W-:Y:S02]  /*02c0*/  PRMT R20, RZ, 0x7610, R20 ;  /* 0x00007610ff147816 */ /* 0x000fe40000000014 */
[----:B------:R-:W-:Y:S01]  /*02d0*/  PRMT R22, RZ, 0x7610, R22 ;  /* 0x00007610ff167816 */ /* 0x000fe20000000016 */
[----:B---3--:R-:W-:-:S03]  /*02e0*/  @!P4 IMAD.WIDE.U32 R12, R29, 0x2, R12 ;  /* 0x000000021d0cc825 */ /* 0x008fc600078e000c */
[----:B------:R1:W3:Y:S01]  /*02f0*/  @!P5 LDG.E.U16 R20, desc[UR6][R14.64] ;  /* 0x000000060e14d981 */ /* 0x0002e2000c1e1500 */
[----:B------:R-:W-:Y:S02]  /*0300*/  @!P6 IMAD.IADD R25, R0, 0x1, R25 ;  /* 0x000000010019e824 */ /* 0x000fe400078e0219 */
[----:B----4-:R-:W-:Y:S01]  /*0310*/  @!P2 IMAD.WIDE.U32 R4, R23, 0x2, R4 ;  /* 0x000000021704a825 */ /* 0x010fe200078e0004 */
[----:B------:R4:W3:Y:S01]  /*0320*/  @!P4 LDG.E.U16 R22, desc[UR6][R12.64] ;  /* 0x000000060c16c981 */ /* 0x0008e2000c1e1500 */
[----:B------:R-:W-:Y:S02]  /*0330*/  PRMT R23, RZ, 0x7610, R23 ;  /* 0x00007610ff177816 */ /* 0x000fe40000000017 */
[----:B-----5:R-:W-:Y:S01]  /*0340*/  @!P1 IMAD.WIDE.U32 R6, R21, 0x2, R6 ;  /* 0x0000000215069825 */ /* 0x020fe200078e0006 */
[----:B------:R-:W-:Y:S02]  /*0350*/  PRMT R21, RZ, 0x7610, R21 ;  /* 0x00007610ff157816 */ /* 0x000fe40000000015 */
[----:B-1----:R-:W-:Y:S01]  /*0360*/  PRMT R14, RZ, 0x7610, R14 ;  /* 0x00007610ff0e7816 */ /* 0x002fe2000000000e */
[----:B0-----:R-:W-:Y:S01]  /*0370*/  @!P0 IMAD.WIDE.U32 R8, R19, 0x2, R8 ;  /* 0x0000000213088825 */ /* 0x001fe200078e0008 */
[----:B------:R-:W-:Y:S01]  /*0380*/  PRMT R19, RZ, 0x7610, R19 ;  /* 0x00007610ff137816 */ /* 0x000fe20000000013 */
[----:B------:R3:W5:Y:S01]  /*0390*/  @!P1 LDG.E.U16 R23, desc[UR6][R6.64] ;  /* 0x0000000606179981 */ /* 0x000762000c1e1500 */
[----:B----4-:R-:W-:Y:S01]  /*03a0*/  PRMT R12, RZ, 0x7610, R12 ;  /* 0x00007610ff0c7816 */ /* 0x010fe2000000000c */
[----:B------:R-:W-:-:S02]  /*03b0*/  @!P3 IMAD.WIDE.U32 R2, R27, 0x2, R2 ;  /* 0x000000021b02b825 */ /* 0x000fc400078e0002 */
[----:B------:R5:W4:Y:S02]  /*03c0*/  @!P2 LDG.E.U16 R21, desc[UR6][R4.64] ;  /* 0x000000060415a981 */ /* 0x000b24000c1e1500 */
[----:B------:R-:W-:Y:S02]  /*03d0*/  @!P6 IMAD.WIDE.U32 R10, R25, 0x2, R10 ;  /* 0x00000002190ae825 */ /* 0x000fe400078e000a */
[----:B------:R-:W4:Y:S04]  /*03e0*/  @!P3 LDG.E.U16 R19, desc[UR6][R2.64] ;  /* 0x000000060213b981 */ /* 0x000f28000c1e1500 */
[----:B------:R-:W4:Y:S04]  /*03f0*/  @!P0 LDG.E.U16 R14, desc[UR6][R8.64] ;  /* 0x00000006080e8981 */ /* 0x000f28000c1e1500 */
[----:B------:R-:W4:Y:S01]  /*0400*/  @!P6 LDG.E.U16 R12, desc[UR6][R10.64] ;  /* 0x000000060a0ce981 */ /* 0x000f22000c1e1500 */
[----:B------:R-:W0:Y:S01]  /*0410*/  LDCU.U16 UR4, c[0x0][0x386] ;  /* 0x000070c0ff0477ac */ /* 0x000e220008000400 */
[----:B------:R-:W-:Y:S01]  /*0420*/  ISETP.GE.U32.AND P1, PT, R17, R16, PT ;  /* 0x000000101100720c */ /* 0x000fe20003f26070 */
[----:B------:R-:W-:Y:S04]  /*0430*/  BSSY.RECONVERGENT B0, `(.L_x_12117) ;  /* 0x000003f000007945 */ /* 0x000fe80003800200 */
[----:B------:R-:W-:Y:S01]  /*0440*/  BSSY.RELIABLE B1, `(.L_x_12118) ;  /* 0x0000037000017945 */ /* 0x000fe20003800100 */
[----:B0-----:R-:W-:-:S04]  /*0450*/  UPRMT UR4, UR4, 0x9910, URZ ;  /* 0x0000991004047896 */ /* 0x001fc800080000ff */
[----:B------:R-:W-:Y:S02]  /*0460*/  UISETP.GT.AND UP0, UPT, UR4, URZ, UPT ;  /* 0x000000ff0400728c */ /* 0x000fe4000bf04270 */
[----:B------:R-:W-:Y:S02]  /*0470*/  ISETP.NE.AND P0, PT, RZ, UR4, PT ;  /* 0x00000004ff007c0c */ /* 0x000fe4000bf05270 */
[----:B------:R-:W-:-:S06]  /*0480*/  USEL UR5, URZ, 0x1, !UP0 ;  /* 0x00000001ff057887 */ /* 0x000fcc000c000000 */
[----:B--2---:R-:W-:Y:S02]  /*0490*/  SEL R13, R18, UR5, !P0 ;  /* 0x00000005120d7c07 */ /* 0x004fe4000c000000 */
[----:B---3--:R-:W-:Y:S02]  /*04a0*/  SEL R7, R20, UR5, !P0 ;  /* 0x0000000514077c07 */ /* 0x008fe4000c000000 */
[----:B------:R-:W-:Y:S02]  /*04b0*/  SEL R22, R22, UR5, !P0 ;  /* 0x0000000516167c07 */ /* 0x000fe4000c000000 */
[----:B-----5:R-:W-:Y:S02]  /*04c0*/  SEL R4, R23, UR5, !P0 ;  /* 0x0000000517047c07 */ /* 0x020fe4000c000000 */
[----:B----4-:R-:W-:Y:S02]  /*04d0*/  SEL R5, R21, UR5, !P0 ;  /* 0x0000000515057c07 */ /* 0x010fe4000c000000 */
[----:B------:R-:W-:-:S02]  /*04e0*/  SEL R6, R19, UR5, !P0 ;  /* 0x0000000513067c07 */ /* 0x000fc4000c000000 */
[----:B------:R-:W-:Y:S02]  /*04f0*/  SEL R3, R14, UR5, !P0 ;  /* 0x000000050e037c07 */ /* 0x000fe4000c000000 */
[----:B------:R-:W-:Y:S01]  /*0500*/  SEL R2, R12, UR5, !P0 ;  /* 0x000000050c027c07 */ /* 0x000fe2000c000000 */
        /* <DEDUP_REMOVED lines=13> */
.L_x_12119:
[----:B------:R-:W-:-:S13]  /*05e0*/  ISETP.GE.U32.AND P0, PT, R17, R16, PT ;  /* 0x000000101100720c */ /* 0x000fda0003f06070 */
[----:B------:R-:W-:Y:S05]  /*05f0*/  @P0 BRA `(.L_x_12121) ;  /* 0x0000000000300947 */ /* 0x000fea0003800000 */
[----:B0-----:R-:W0:Y:S01]  /*0600*/  LDC.64 R8, c[0x0][0x388] ;  /* 0x0000e200ff087b82 */ /* 0x001e220000000a00 */
[----:B------:R-:W-:Y:S02]  /*0610*/  IMAD.IADD R7, R0, 0x1, R17 ;  /* 0x0000000100077824 */ /* 0x000fe400078e0211 */
[----:B------:R-:W-:Y:S02]  /*0620*/  VIADD R17, R17, 0x80 ;  /* 0x0000008011117836 */ /* 0x000fe40000000000 */
[----:B0-----:R-:W-:-:S05]  /*0630*/  IMAD.WIDE.U32 R8, R7, 0x2, R8 ;  /* 0x0000000207087825 */ /* 0x001fca00078e0008 */
[----:B------:R1:W-:Y:S02]  /*0640*/  STG.E.U16 desc[UR6][R8.64], R22 ;  /* 0x0000001608007986 */ /* 0x0003e4000c101506 */
.L_x_12120:
[----:B------:R-:W-:-:S13]  /*0650*/  ISETP.GE.U32.AND P0, PT, R17, R16, PT ;  /* 0x000000101100720c */ /* 0x000fda0003f06070 */
[----:B------:R-:W-:Y:S05]  /*0660*/  @P0 BRA `(.L_x_12122) ;  /* 0x0000000000300947 */ /* 0x000fea0003800000 */
[----:B01----:R-:W0:Y:S01]  /*0670*/  LDC.64 R8, c[0x0][0x388] ;  /* 0x0000e200ff087b82 */ /* 0x003e220000000a00 */
[----:B------:R-:W-:Y:S02]  /*0680*/  IMAD.IADD R7, R0, 0x1, R17 ;  /* 0x0000000100077824 */ /* 0x000fe400078e0211 */
[----:B------:R-:W-:Y:S02]  /*0690*/  VIADD R17, R17, 0x80 ;  /* 0x0000008011117836 */ /* 0x000fe40000000000 */
[----:B0-----:R-:W-:-:S05]  /*06a0*/  IMAD.WIDE.U32 R8, R7, 0x2, R8 ;  /* 0x0000000207087825 */ /* 0x001fca00078e0008 */
[----:B------:R1:W-:Y:S02]  /*06b0*/  STG.E.U16 desc[UR6][R8.64], R6 ;  /* 0x0000000608007986 */ /* 0x0003e4000c101506 */
.L_x_12121:
[----:B------:R-:W-:-:S13]  /*06c0*/  ISETP.GE.U32.AND P0, PT, R17, R16, PT ;  /* 0x000000101100720c */ /* 0x000fda0003f06070 */
[----:B------:R-:W-:Y:S05]  /*06d0*/  @P0 BRA `(.L_x_12123) ;  /* 0x0000000000340947 */ /* 0x000fea0003800000 */
[----:B01----:R-:W0:Y:S01]  /*06e0*/  LDC.64 R6, c[0x0][0x388] ;  /* 0x0000e200ff067b82 */ /* 0x003e220000000a00 */
[----:B------:R-:W-:Y:S02]  /*06f0*/  IMAD.IADD R9, R0, 0x1, R17 ;  /* 0x0000000100097824 */ /* 0x000fe400078e0211 */
[----:B------:R-:W-:Y:S02]  /*0700*/  VIADD R17, R17, 0x80 ;  /* 0x0000008011117836 */ /* 0x000fe40000000000 */
[----:B0-----:R-:W-:-:S05]  /*0710*/  IMAD.WIDE.U32 R6, R9, 0x2, R6 ;  /* 0x0000000209067825 */ /* 0x001fca00078e0006 */
[----:B------:R2:W-:Y:S02]  /*0720*/  STG.E.U16 desc[UR6][R6.64], R5 ;  /* 0x0000000506007986 */ /* 0x0005e4000c101506 */
.L_x_12122:
[----:B------:R-:W-:-:S13]  /*0730*/  ISETP.GE.U32.AND P0, PT, R17, R16, PT ;  /* 0x000000101100720c */ /* 0x000fda0003f06070 */
[----:B------:R-:W-:Y:S05]  /*0740*/  @P0 BREAK.RELIABLE B1 ;  /* 0x0000000000010942 */ /* 0x000fea0003800100 */
[----:B------:R-:W-:Y:S05]  /*0750*/  @P0 BRA `(.L_x_12124) ;  /* 0x0000000000300947 */ /* 0x000fea0003800000 */
[----:B--2---:R-:W2:Y:S01]  /*0760*/  LDC.64 R6, c[0x0][0x388] ;  /* 0x0000e200ff067b82 */ /* 0x004ea20000000a00 */
[----:B------:R-:W-:Y:S02]  /*0770*/  IMAD.IADD R5, R0, 0x1, R17 ;  /* 0x0000000100057824 */ /* 0x000fe400078e0211 */
[----:B------:R-:W-:Y:S02]  /*0780*/  VIADD R17, R17, 0x80 ;  /* 0x0000008011117836 */ /* 0x000fe40000000000 */
[----:B--2---:R-:W-:-:S05]  /*0790*/  IMAD.WIDE.U32 R6, R5, 0x2, R6 ;  /* 0x0000000205067825 */ /* 0x004fca00078e0006 */
[----:B------:R2:W-:Y:S02]  /*07a0*/  STG.E.U16 desc[UR6][R6.64], R4 ;  /* 0x0000000406007986 */ /* 0x0005e4000c101506 */
.L_x_12123:
[----:B------:R-:W-:Y:S05]  /*07b0*/  BSYNC.RELIABLE B1 ;  /* 0x0000000000017941 */ /* 0x000fea0003800100 */
.L_x_12118:
[----:B------:R-:W-:-:S13]  /*07c0*/  ISETP.GE.U32.AND P0, PT, R17, R16, PT ;  /* 0x000000101100720c */ /* 0x000fda0003f06070 */
[----:B--2---:R-:W2:Y:S01]  /*07d0*/  @!P0 LDC.64 R4, c[0x0][0x388] ;  /* 0x0000e200ff048b82 */ /* 0x004ea20000000a00 */
[----:B0-----:R-:W-:Y:S02]  /*07e0*/  @!P0 IMAD.IADD R7, R0, 0x1, R17 ;  /* 0x0000000100078824 */ /* 0x001fe400078e0211 */
[----:B------:R-:W-:Y:S02]  /*07f0*/  @!P0 VIADD R17, R17, 0x80 ;  /* 0x0000008011118836 */ /* 0x000fe40000000000 */
[----:B--2---:R-:W-:-:S05]  /*0800*/  @!P0 IMAD.WIDE.U32 R4, R7, 0x2, R4 ;  /* 0x0000000207048825 */ /* 0x004fca00078e0004 */
[----:B------:R3:W-:Y:S02]  /*0810*/  @!P0 STG.E.U16 desc[UR6][R4.64], R3 ;  /* 0x0000000304008986 */ /* 0x0007e4000c101506 */
.L_x_12124:
[----:B------:R-:W-:Y:S05]  /*0820*/  BSYNC.RECONVERGENT B0 ;  /* 0x0000000000007941 */ /* 0x000fea0003800200 */
.L_x_12117:
        /* <DEDUP_REMOVED lines=8> */
.L_x_12116:
[----:B------:R-:W0:Y:S01]  /*08b0*/  S2R R15, SR_TID.X ;  /* 0x00000000000f7919 */ /* 0x000e220000002100 */
[----:B------:R-:W1:Y:S01]  /*08c0*/  LDC.64 R2, c[0x0][0x390] ;  /* 0x0000e400ff027b82 */ /* 0x000e620000000a00 */
[----:B------:R-:W2:Y:S07]  /*08d0*/  LDCU.U16 UR4, c[0x0][0x386] ;  /* 0x000070c0ff0477ac */ /* 0x000eae0008000400 */
[----:B------:R-:W3:Y:S01]  /*08e0*/  LDC.64 R4, c[0x0][0x388] ;  /* 0x0000e200ff047b82 */ /* 0x000ee20000000a00 */
[----:B-1----:R-:W-:-:S04]  /*08f0*/  IMAD.WIDE.U32 R2, R0, 0x2, R2 ;  /* 0x0000000200027825 */ /* 0x002fc800078e0002 */
[----:B0-----:R-:W-:-:S05]  /*0900*/  IMAD.WIDE.U32 R2, R15, 0x4, R2 ;  /* 0x000000040f027825 */ /* 0x001fca00078e0002 */
[----:B------:R-:W4:Y:S04]  /*0910*/  LDG.E R6, desc[UR6][R2.64] ;  /* 0x0000000602067981 */ /* 0x000f28000c1e1900 */
[----:B------:R-:W5:Y:S04]  /*0920*/  LDG.E R7, desc[UR6][R2.64+0x200] ;  /* 0x0002000602077981 */ /* 0x000f68000c1e1900 */
[----:B------:R-:W5:Y:S04]  /*0930*/  LDG.E R9, desc[UR6][R2.64+0x400] ;  /* 0x0004000602097981 */ /* 0x000f68000c1e1900 */
[----:B------:R0:W5:Y:S01]  /*0940*/  LDG.E R11, desc[UR6][R2.64+0x600] ;  /* 0x00060006020b7981 */ /* 0x000162000c1e1900 */
[----:B--2---:R-:W-:Y:S01]  /*0950*/  UPRMT UR4, UR4, 0x9910, URZ ;  /* 0x0000991004047896 */ /* 0x004fe200080000ff */
[----:B---3--:R-:W-:-:S05]  /*0960*/  IMAD.WIDE.U32 R4, R0, 0x2, R4 ;  /* 0x0000000200047825 */ /* 0x008fca00078e0004 */
[----:B------:R-:W-:Y:S02]  /*0970*/  ISETP.NE.AND P1, PT, RZ, UR4, PT ;  /* 0x00000004ff007c0c */ /* 0x000fe4000bf25270 */
[----:B------:R-:W-:Y:S01]  /*0980*/  ISETP.LT.AND P0, PT, RZ, UR4, PT ;  /* 0x00000004ff007c0c */ /* 0x000fe2000bf01270 */
[----:B0-----:R-:W-:-:S03]  /*0990*/  IMAD.WIDE.U32 R2, R15, 0x4, R4 ;  /* 0x000000040f027825 */ /* 0x001fc600078e0004 */
[----:B------:R-:W-:Y:S02]  /*09a0*/  SEL R17, RZ, 0x1, !P0 ;  /* 0x00000001ff117807 */ /* 0x000fe40004000000 */
[C---:B----4-:R-:W-:Y:S02]  /*09b0*/  PRMT R0, R6.reuse, 0x7632, R0 ;  /* 0x0000763206007816 */ /* 0x050fe40000000000 */
[-C--:B------:R-:W-:Y:S02]  /*09c0*/  SEL R6, R6, R17.reuse, !P1 ;  /* 0x0000001106067207 */ /* 0x080fe40004800000 */
[----:B-----5:R-:W-:Y:S02]  /*09d0*/  PRMT R8, R7, 0x7632, R8 ;  /* 0x0000763207087816 */ /* 0x020fe40000000008 */
[----:B------:R-:W-:Y:S02]  /*09e0*/  SEL R13, R0, R17, !P1 ;  /* 0x00000011000d7207 */ /* 0x000fe40004800000 */
[----:B------:R-:W-:-:S02]  /*09f0*/  PRMT R10, R9, 0x7632, R10 ;  /* 0x00007632090a7816 */ /* 0x000fc4000000000a */
[-C--:B------:R-:W-:Y:S02]  /*0a00*/  SEL R7, R7, R17.reuse, !P1 ;  /* 0x0000001107077207 */ /* 0x080fe40004800000 */
[-C--:B------:R-:W-:Y:S02]  /*0a10*/  SEL R8, R8, R17.reuse, !P1 ;  /* 0x0000001108087207 */ /* 0x080fe40004800000 */
[-C--:B------:R-:W-:Y:S02]  /*0a20*/  SEL R9, R9, R17.reuse, !P1 ;  /* 0x0000001109097207 */ /* 0x080fe40004800000 */
[-C--:B------:R-:W-:Y:S02]  /*0a30*/  SEL R10, R10, R17.reuse, !P1 ;  /* 0x000000110a0a7207 */ /* 0x080fe40004800000 */
[C---:B------:R-:W-:Y:S02]  /*0a40*/  SEL R0, R11.reuse, R17, !P1 ;  /* 0x000000110b007207 */ /* 0x040fe40004800000 */
[----:B------:R-:W-:-:S02]  /*0a50*/  @!P1 PRMT R17, R11, 0x7632, R17 ;  /* 0x000076320b119816 */ /* 0x000fc40000000011 */
        /* <DEDUP_REMOVED lines=9> */
.L_x_12125:
        /* <DEDUP_REMOVED lines=9> */
.L_x_31133:


//--------------------- .text._ZN2at6native29vectorized_elementwise_kernelILi4ENS0_13AUnaryFunctorIsssZZZNS0_21heaviside_kernel_cudaERNS_18TensorIteratorBaseEENKUlvE_clEvENKUlvE3_clEvEUlssE_EESt5arrayIPcLm2EEEEviT0_T1_ --------------------------
	.section	.text._ZN2at6native29vectorized_elementwise_kernelILi4ENS0_13AUnaryFunctorIsssZZZNS0_21heaviside_kernel_cudaERNS_18TensorIteratorBaseEENKUlvE_clEvENKUlvE3_clEvEUlssE_EESt5arrayIPcLm2EEEEviT0_T1_,"ax",@progbits
	.align	128
        .global         _ZN2at6native29vectorized_elementwise_kernelILi4ENS0_13AUnaryFunctorIsssZZZNS0_21heaviside_kernel_cudaERNS_18TensorIteratorBaseEENKUlvE_clEvENKUlvE3_clEvEUlssE_EESt5arrayIPcLm2EEEEviT0_T1_
        .type           _ZN2at6native29vectorized_elementwise_kernelILi4ENS0_13AUnaryFunctorIsssZZZNS0_21heaviside_kernel_cudaERNS_18TensorIteratorBaseEENKUlvE_clEvENKUlvE3_clEvEUlssE_EESt5arrayIPcLm2EEEEviT0_T1_,@function
        .size           _ZN2at6native29vectorized_elementwise_kernelILi4ENS0_13AUnaryFunctorIsssZZZNS0_21heaviside_kernel_cudaERNS_18TensorIteratorBaseEENKUlvE_clEvENKUlvE3_clEvEUlssE_EESt5arrayIPcLm2EEEEviT0_T1_,(.L_x_31134 - _ZN2at6native29vectorized_elementwise_kernelILi4ENS0_13AUnaryFunctorIsssZZZNS0_21heaviside_kernel_cudaERNS_18TensorIteratorBaseEENKUlvE_clEvENKUlvE3_clEvEUlssE_EESt5arrayIPcLm2EEEEviT0_T1_)
        .other          _ZN2at6native29vectorized_elementwise_kernelILi4ENS0_13AUnaryFunctorIsssZZZNS0_21heaviside_kernel_cudaERNS_18TensorIteratorBaseEENKUlvE_clEvENKUlvE3_clEvEUlssE_EESt5arrayIPcLm2EEEEviT0_T1_,@"STO_CUDA_ENTRY STV_DEFAULT"
_ZN2at6native29vectorized_elementwise_kernelILi4ENS0_13AUnaryFunctorIsssZZZNS0_21heaviside_kernel_cudaERNS_18TensorIteratorBaseEENKUlvE_clEvENKUlvE3_clEvEUlssE_EESt5arrayIPcLm2EEEEviT0_T1_:
.text._ZN2at6native29vectorized_elementwise_kernelILi4ENS0_13AUnaryFunctorIsssZZZNS0_21heaviside_kernel_cudaERNS_18TensorIteratorBaseEENKUlvE_clEvENKUlvE3_clEvEUlssE_EESt5arrayIPcLm2EEEEviT0_T1_:
        /* <DEDUP_REMOVED lines=94> */
.L_x_12129:
[----:B------:R-:W-:-:S13]  /*05e0*/  ISETP.GE.U32.AND P0, PT, R17, R16, PT ;  /* 0x000000101100720c */ /* 0x000fda0003f06070 */
[----:B------:R-:W-:Y:S05]  /*05f0*/  @P0 BRA `(.L_x_12131) ;  /* 0x0000000000300947 */ /* 0x000fea0003800000 */
[----:B0-----:R-:W0:Y:S01]  /*0600*/  LDC.64 R8, c[0x0][0x388] ;  /* 0x0000e200ff087b82 */ /* 0x001e220000000a00 */
[----:B------:R-:W-:Y:S02]  /*0610*/  IMAD.IADD R7, R0, 0x1, R17 ;  /* 0x0000000100077824 */ /* 0x000fe400078e0211 */
[----:B------:R-:W-:Y:S02]  /*0620*/  VIADD R17, R17, 0x80 ;  /* 0x0000008011117836 */ /* 0x000fe40000000000 */
[----:B0-----:R-:W-:-:S05]  /*0630*/  IMAD.WIDE.U32 R8, R7, 0x2, R8 ;  /* 0x0000000207087825 */ /* 0x001fca00078e0008 */
[----:B------:R1:W-:Y:S02]  /*0640*/  STG.E.U16 desc[UR6][R8.64], R22 ;  /* 0x0000001608007986 */ /* 0x0003e4000c101506 */
.L_x_12130:
[----:B------:R-:W-:-:S13]  /*0650*/  ISETP.GE.U32.AND P0, PT, R17, R16, PT ;  /* 0x000000101100720c */ /* 0x000fda0003f06070 */
[----:B------:R-:W-:Y:S05]  /*0660*/  @P0 BRA `(.L_x_12132) ;  /* 0x0000000000300947 */ /* 0x000fea0003800000 */
[----:B01----:R-:W0:Y:S01]  /*0670*/  LDC.64 R8, c[0x0][0x388] ;  /* 0x0000e200ff087b82 */ /* 0x003e220000000a00 */
[----:B------:R-:W-:Y:S02]  /*0680*/  IMAD.IADD R7, R0, 0x1, R17 ;  /* 0x0000000100077824 */ /* 0x000fe400078e0211 */
[----:B------:R-:W-:Y:S02]  /*0690*/  VIADD R17, R17, 0x80 ;  /* 0x0000008011117836 */ /* 0x000fe40000000000 */
[----:B0-----:R-:W-:-:S05]  /*06a0*/  IMAD.WIDE.U32 R8, R7, 0x2, R8 ;  /* 0x0000000207087825 */ /* 0x001fca00078e0008 */
[----:B------:R1:W-:Y:S02]  /*06b0*/  STG.E.U16 desc[UR6][R8.64], R6 ;  /* 0x0000000608007986 */ /* 0x0003e4000c101506 */
.L_x_12131:
[----:B------:R-:W-:-:S13]  /*06c0*/  ISETP.GE.U32.AND P0, PT, R17, R16, PT ;  /* 0x000000101100720c */ /* 0x000fda0003f06070 */
[----:B------:R-:W-:Y:S05]  /*06d0*/  @P0 BRA `(.L_x_12133) ;  /* 0x0000000000340947 */ /* 0x000fea0003800000 */
[----:B01----:R-:W0:Y:S01]  /*06e0*/  LDC.64 R6, c[0x0][0x388] ;  /* 0x0000e200ff067b82 */ /* 0x003e220000000a00 */
[----:B------:R-:W-:Y:S02]  /*06f0*/  IMAD.IADD R9, R0, 0x1, R17 ;  /* 0x0000000100097824 */ /* 0x000fe400078e0211 */
[----:B------:R-:W-:Y:S02]  /*0700*/  VIADD R17, R17, 0x80 ;  /* 0x0000008011117836 */ /* 0x000fe40000000000 */
[----:B0-----:R-:W-:-:S05]  /*0710*/  IMAD.WIDE.U32 R6, R9, 0x2, R6 ;  /* 0x0000000209067825 */ /* 0x001fca00078e0006 */
[----:B------:R2:W-:Y:S02]  /*0720*/  STG.E.U16 desc[UR6][R6.64], R5 ;  /* 0x0000000506007986 */ /* 0x0005e4000c101506 */
.L_x_12132:
        /* <DEDUP_REMOVED lines=8> */
.L_x_12133:
[----:B------:R-:W-:Y:S05]  /*07b0*/  BSYNC.RELIABLE B1 ;  /* 0x0000000000017941 */ /* 0x000fea0003800100 */
.L_x_12128:
[----:B------:R-:W-:-:S13]  /*07c0*/  ISETP.GE.U32.AND P0, PT, R17, R16, PT ;  /* 0x000000101100720c */ /* 0x000fda0003f06070 */
[----:B--2---:R-:W2:Y:S01]  /*07d0*/  @!P0 LDC.64 R4, c[0x0][0x388] ;  /* 0x0000e200ff048b82 */ /* 0x004ea20000000a00 */
[----:B0-----:R-:W-:Y:S02]  /*07e0*/  @!P0 IMAD.IADD R7, R0, 0x1, R17 ;  /* 0x0000000100078824 */ /* 0x001fe400078e0211 */
[----:B------:R-:W-:Y:S02]  /*07f0*/  @!P0 VIADD R17, R17, 0x80 ;  /* 0x0000008011118836 */ /* 0x000fe40000000000 */
[----:B--2---:R-:W-:-:S05]  /*0800*/  @!P0 IMAD.WIDE.U32 R4, R7, 0x2, R4 ;  /* 0x0000000207048825 */ /* 0x004fca00078e0004 */
[----:B------:R3:W-:Y:S02]  /*0810*/  @!P0 STG.E.U16 desc[UR6][R4.64], R3 ;  /* 0x0000000304008986 */ /* 0x0007e4000c101506 */
.L_x_12134:
[----:B------:R-:W-:Y:S05]  /*0820*/  BSYNC.RECONVERGENT B0 ;  /* 0x0000000000007941 */ /* 0x000fea0003800200 */
.L_x_12127:
        /* <DEDUP_REMOVED lines=8> */
.L_x_12126:
[----:B------:R-:W0:Y:S01]  /*08b0*/  S2R R11, SR_TID.X ;  /* 0x00000000000b7919 */ /* 0x000e220000002100 */
[----:B------:R-:W1:Y:S01]  /*08c0*/  LDC.64 R2, c[0x0][0x390] ;  /* 0x0000e400ff027b82 */ /* 0x000e620000000a00 */
[----:B------:R-:W2:Y:S07]  /*08d0*/  LDCU.U16 UR4, c[0x0][0x386] ;  /* 0x000070c0ff0477ac */ /* 0x000eae0008000400 */
[----:B------:R-:W3:Y:S01]  /*08e0*/  LDC.64 R4, c[0x0][0x388] ;  /* 0x0000e200ff047b82 */ /* 0x000ee20000000a00 */
[----:B-1----:R-:W-:-:S04]  /*08f0*/  IMAD.WIDE.U32 R2, R0, 0x2, R2 ;  /* 0x0000000200027825 */ /* 0x002fc800078e0002 */
[----:B0-----:R-:W-:-:S05]  /*0900*/  IMAD.WIDE.U32 R6, R11, 0x8, R2 ;  /* 0x000000080b067825 */ /* 0x001fca00078e0002 */
[----:B------:R-:W4:Y:S04]  /*0910*/  LDG.E.64 R8, desc[UR6][R6.64] ;  /* 0x0000000606087981 */ /* 0x000f28000c1e1b00 */
[----:B------:R0:W5:Y:S01]  /*0920*/  LDG.E.64 R2, desc[UR6][R6.64+0x400] ;  /* 0x0004000606027981 */ /* 0x000162000c1e1b00 */
[----:B--2---:R-:W-:Y:S01]  /*0930*/  UPRMT UR4, UR4, 0x9910, URZ ;  /* 0x0000991004047896 */ /* 0x004fe200080000ff */
[----:B---3--:R-:W-:-:S05]  /*0940*/  IMAD.WIDE.U32 R4, R0, 0x2, R4 ;  /* 0x0000000200047825 */ /* 0x008fca00078e0004 */
[----:B------:R-:W-:Y:S01]  /*0950*/  ISETP.NE.AND P1, PT, RZ, UR4, PT ;  /* 0x00000004ff007c0c */ /* 0x000fe2000bf25270 */
[----:B------:R-:W-:Y:S01]  /*0960*/  IMAD.WIDE.U32 R4, R11, 0x8, R4 ;  /* 0x000000080b047825 */ /* 0x000fe200078e0004 */
[----:B------:R-:W-:-:S04]  /*0970*/  ISETP.LT.AND P0, PT, RZ, UR4, PT ;  /* 0x00000004ff007c0c */ /* 0x000fc8000bf01270 */
[----:B------:R-:W-:Y:S02]  /*0980*/  SEL R13, RZ, 0x1, !P0 ;  /* 0x00000001ff0d7807 */ /* 0x000fe40004000000 */
[----:B----4-:R-:W-:Y:S02]  /*0990*/  PRMT R0, R8, 0x7632, R0 ;  /* 0x0000763208007816 */ /* 0x010fe40000000000 */
[C---:B0-----:R-:W-:Y:S02]  /*09a0*/  PRMT R6, R9.reuse, 0x7632, R6 ;  /* 0x0000763209067816 */ /* 0x041fe40000000006 */
[----:B-----5:R-:W-:Y:S02]  /*09b0*/  PRMT R7, R2, 0x7632, R7 ;  /* 0x0000763202077816 */ /* 0x020fe40000000007 */
[-C--:B------:R-:W-:Y:S02]  /*09c0*/  SEL R10, R9, R13.reuse, !P1 ;  /* 0x0000000d090a7207 */ /* 0x080fe40004800000 */
[----:B------:R-:W-:-:S02]  /*09d0*/  SEL R9, R0, R13, !P1 ;  /* 0x0000000d00097207 */ /* 0x000fc40004800000 */
        /* <DEDUP_REMOVED lines=8> */
[----:B------:R-:W-:Y:S02]  /*0a60*/  PRMT R2, R2, 0x5410, R7 ;  /* 0x0000541002027816 */ /* 0x000fe40000000007 */
[----:B------:R-:W-:Y:S01]  /*0a70*/  PRMT R3, R0, 0x5410, R13 ;  /* 0x0000541000037816 */ /* 0x000fe2000000000d */
[----:B------:R-:W-:Y:S04]  /*0a80*/  STG.E.64 desc[UR6][R4.64], R8 ;  /* 0x0000000804007986 */ /* 0x000fe8000c101b06 */
[----:B------:R-:W-:Y:S01]  /*0a90*/  STG.E.64 desc[UR6][R4.64+0x400], R2 ;  /* 0x0004000204007986 */ /* 0x000fe2000c101b06 */
[----:B------:R-:W-:Y:S05]  /*0aa0*/  EXIT ;  /* 0x000000000000794d */ /* 0x000fea0003800000 */
.L_x_12135:
        /* <DEDUP_REMOVED lines=13> */
.L_x_31134:


//--------------------- .text._ZN2at6native29vectorized_elementwise_kernelILi8ENS0_13AUnaryFunctorIsssZZZNS0_21heaviside_kernel_cudaERNS_18TensorIteratorBaseEENKUlvE_clEvENKUlvE3_clEvEUlssE_EESt5arrayIPcLm2EEEEviT0_T1_ --------------------------
	.section	.text._ZN2at6native29vectorized_elementwise_kernelILi8ENS0_13AUnaryFunctorIsssZZZNS0_21heaviside_kernel_cudaERNS_18TensorIteratorBaseEENKUlvE_clEvENKUlvE3_clEvEUlssE_EESt5arrayIPcLm2EEEEviT0_T1_,"ax",@progbits
	.align	128
        .global         _ZN2at6native29vectorized_elementwise_kernelILi8ENS0_13AUnaryFunctorIsssZZZNS0_21heaviside_kernel_cudaERNS_18TensorIteratorBaseEENKUlvE_clEvENKUlvE3_clEvEUlssE_EESt5arrayIPcLm2EEEEviT0_T1_
        .type           _ZN2at6native29vectorized_elementwise_kernelILi8ENS0_13AUnaryFunctorIsssZZZNS0_21heaviside_kernel_cudaERNS_18TensorIteratorBaseEENKUlvE_clEvENKUlvE3_clEvEUlssE_EESt5arrayIPcLm2EEEEviT0_T1_,@function
        .size           _ZN2at6native29vectorized_elementwise_kernelILi8ENS0_13AUnaryFunctorIsssZZZNS0_21heaviside_kernel_cudaERNS_18TensorIteratorBaseEENKUlvE_clEvENKUlvE3_clEvEUlssE_EESt5arrayIPcLm2EEEEviT0_T1_,(.L_x_31135 - _ZN2at6native29vectorized_elementwise_kernelILi8ENS0_13AUnaryFunctorIsssZZZNS0_21heaviside_kernel_cudaERNS_18TensorIteratorBaseEENKUlvE_clEvENKUlvE3_clEvEUlssE_EESt5arrayIPcLm2EEEEviT0_T1_)
        .other          _ZN2at6native29vectorized_elementwise_kernelILi8ENS0_13AUnaryFunctorIsssZZZNS0_21heaviside_kernel_cudaERNS_18TensorIteratorBaseEENKUlvE_clEvENKUlvE3_clEvEUlssE_EESt5arrayIPcLm2EEEEviT0_T1_,@"STO_CUDA_ENTRY STV_DEFAULT"
_ZN2at6native29vectorized_elementwise_kernelILi8ENS0_13AUnaryFunctorIsssZZZNS0_21heaviside_kernel_cudaERNS_18TensorIteratorBaseEENKUlvE_clEvENKUlvE3_clEvEUlssE_EESt5arrayIPcLm2EEEEviT0_T1_:
.text._ZN2at6native29vectorized_elementwise_kernelILi8ENS0_13AUnaryFunctorIsssZZZNS0_21heaviside_kernel_cudaERNS_18TensorIteratorBaseEENKUlvE_clEvENKUlvE3_clEvEUlssE_EESt5arrayIPcLm2EEEEviT0_T1_:
[----:B------:R-:W-:Y:S01]  /*0000*/  LDC R1, c[0x0][0x37c] ;  /* 0x0000df00ff017b82 */ /* 0x000fe20000000800 */
[----:B------:R-:W-:Y:S05]  /*0010*/  EXIT ;  /* 0x000000000000794d */ /* 0x000fea0003800000 */
.L_x_12136:
        /* <DEDUP_REMOVED lines=14> */
.L_x_31135:


//--------------------- .text._ZN2at6native18elementwise_kernelILi128ELi4EZNS0_15gpu_kernel_implINS0_13BinaryFunctorIlllZZZNS0_21heaviside_kernel_cudaERNS_18TensorIteratorBaseEENKUlvE_clEvENKUlvE2_clEvEUlllE_EEEEvS5_RKT_EUliE_EEviT1_ --------------------------
	.section	.text._ZN2at6native18elementwise_kernelILi128ELi4EZNS0_15gpu_kernel_implINS0_13BinaryFunctorIlllZZZNS0_21heaviside_kernel_cudaERNS_18TensorIteratorBaseEENKUlvE_clEvENKUlvE2_clEvEUlllE_EEEEvS5_RKT_EUliE_EEviT1_,"ax",@progbits
	.align	128
        .global         _ZN2at6native18elementwise_kernelILi128ELi4EZNS0_15gpu_kernel_implINS0_13BinaryFunctorIlllZZZNS0_21heaviside_kernel_cudaERNS_18TensorIteratorBaseEENKUlvE_clEvENKUlvE2_clEvEUlllE_EEEEvS5_RKT_EUliE_EEviT1_
        .type           _ZN2at6native18elementwise_kernelILi128ELi4EZNS0_15gpu_kernel_implINS0_13BinaryFunctorIlllZZZNS0_21heaviside_kernel_cudaERNS_18TensorIteratorBaseEENKUlvE_clEvENKUlvE2_clEvEUlllE_EEEEvS5_RKT_EUliE_EEviT1_,@function
        .size           _ZN2at6native18elementwise_kernelILi128ELi4EZNS0_15gpu_kernel_implINS0_13BinaryFunctorIlllZZZNS0_21heaviside_kernel_cudaERNS_18TensorIteratorBaseEENKUlvE_clEvENKUlvE2_clEvEUlllE_EEEEvS5_RKT_EUliE_EEviT1_,(.L_x_31136 - _ZN2at6native18elementwise_kernelILi128ELi4EZNS0_15gpu_kernel_implINS0_13BinaryFunctorIlllZZZNS0_21heaviside_kernel_cudaERNS_18TensorIteratorBaseEENKUlvE_clEvENKUlvE2_clEvEUlllE_EEEEvS5_RKT_EUliE_EEviT1_)
        .other          _ZN2at6native18elementwise_kernelILi128ELi4EZNS0_15gpu_kernel_implINS0_13BinaryFunctorIlllZZZNS0_21heaviside_kernel_cudaERNS_18TensorIteratorBaseEENKUlvE_clEvENKUlvE2_clEvEUlllE_EEEEvS5_RKT_EUliE_EEviT1_,@"STO_CUDA_ENTRY STV_DEFAULT"
_ZN2at6native18elementwise_kernelILi128ELi4EZNS0_15gpu_kernel_implINS0_13BinaryFunctorIlllZZZNS0_21heaviside_kernel_cudaERNS_18TensorIteratorBaseEENKUlvE_clEvENKUlvE2_clEvEUlllE_EEEEvS5_RKT_EUliE_EEviT1_:
.text._ZN2at6native18elementwise_kernelILi128ELi4EZNS0_15gpu_kernel_implINS0_13BinaryFunctorIlllZZZNS0_21heaviside_kernel_cudaERNS_18TensorIteratorBaseEENKUlvE_clEvENKUlvE2_clEvEUlllE_EEEEvS5_RKT_EUliE_EEviT1_:
        /* <DEDUP_REMOVED lines=371> */
.L_x_12139:
        /* <DEDUP_REMOVED lines=15> */
[----:B--2---:R-:W-:Y:S01]  /*1820*/  SHF.R.S32.HI R17, RZ, 0x1f, R16 ;  /* 0x0000001fff117819 */ /* 0x004fe20000011410 */
[----:B------:R-:W-:Y:S06]  /*1830*/  BRA `(.L_x_12145) ;  /* 0x0000000c004c7947 */ /* 0x000fec0003800000 */
.L_x_12143:
[----:B------:R4:W5:Y:S01]  /*1840*/  LDG.E.U8 R16, desc[UR36][R2.64] ;  /* 0x0000002402107981 */ /* 0x000962000c1e1100 */
[----:B------:R-:W-:Y:S01]  /*1850*/  IMAD.MOV.U32 R17, RZ, RZ, RZ ;  /* 0x000000ffff117224 */ /* 0x000fe200078e00ff */
[----:B------:R-:W-:Y:S06]  /*1860*/  BRA `(.L_x_12145) ;  /* 0x0000000c00407947 */ /* 0x000fec0003800000 */
.L_x_12142:
[----:B------:R-:W-:-:S09]  /*1870*/  UISETP.NE.AND UP0, UPT, UR4, 0x2, UPT ;  /* 0x000000020400788c */ /* 0x000fd2000bf05270 */
[----:B------:R-:W-:Y:S05]  /*1880*/  BRA.U !UP0, `(.L_x_12146) ;  /* 0x0000000108247547 */ /* 0x000fea000b800000 */
[----:B------:R-:W-:-:S09]  /*1890*/  UISETP.NE.AND UP0, UPT, UR4, 0x3, UPT ;  /* 0x000000030400788c */ /* 0x000fd2000bf05270 */
[----:B------:R-:W-:Y:S05]  /*18a0*/  BRA.U !UP0, `(.L_x_12147) ;  /* 0x0000000108107547 */ /* 0x000fea000b800000 */
[----:B------:R-:W-:-:S09]  /*18b0*/  UISETP.NE.AND UP0, UPT, UR4, 0x4, UPT ;  /* 0x000000040400788c */ /* 0x000fd2000bf05270 */
[----:B------:R-:W-:Y:S05]  /*18c0*/  BRA.U UP0, `(.L_x_12144) ;  /* 0x0000000900a47547 */ /* 0x000fea000b800000 */
[----:B------:R3:W5:Y:S01]  /*18d0*/  LDG.E.64 R16, desc[UR36][R2.64] ;  /* 0x0000002402107981 */ /* 0x000762000c1e1b00 */
[----:B------:R-:W-:Y:S05]  /*18e0*/  BRA `(.L_x_12145) ;  /* 0x0000000c00207947 */ /* 0x000fea0003800000 */
.L_x_12147:
[----:B------:R-:W2:Y:S02]  /*18f0*/  LDG.E R16, desc[UR36][R2.64] ;  /* 0x0000002402107981 */ /* 0x000ea4000c1e1900 */
[----:B--2---:R-:W-:Y:S01]  /*1900*/  SHF.R.S32.HI R17, RZ, 0x1f, R16 ;  /* 0x0000001fff117819 */ /* 0x004fe20000011410 */
[----:B------:R-:W-:Y:S06]  /*1910*/  BRA `(.L_x_12145) ;  /* 0x0000000c00147947 */ /* 0x000fec0003800000 */
.L_x_12146:
[----:B------:R-:W2:Y:S02]  /*1920*/  LDG.E.S16 R16, desc[UR36][R2.64] ;  /* 0x0000002402107981 */ /* 0x000ea4000c1e1700 */
[----:B--2---:R-:W-:Y:S01]  /*1930*/  SHF.R.S32.HI R17, RZ, 0x1f, R16 ;  /* 0x0000001fff117819 */ /* 0x004fe20000011410 */
[----:B------:R-:W-:Y:S06]  /*1940*/  BRA `(.L_x_12145) ;  /* 0x0000000c00087947 */ /* 0x000fec0003800000 */
.L_x_12141:
[----:B------:R-:W-:-:S09]  /*1950*/  UISETP.GT.AND UP0, UPT, UR4, 0x6, UPT ;  /* 0x000000060400788c */ /* 0x000fd2000bf04270 */
[----:B------:R-:W-:Y:S05]  /*1960*/  BRA.U UP0, `(.L_x_12148) ;  /* 0x00000001002c7547 */ /* 0x000fea000b800000 */
[----:B------:R-:W-:-:S09]  /*1970*/  UISETP.NE.AND UP0, UPT, UR4, 0x5, UPT ;  /* 0x000000050400788c */ /* 0x000fd2000bf05270 */
[----:B------:R-:W-:Y:S05]  /*1980*/  BRA.U !UP0, `(.L_x_12149) ;  /* 0x0000000108147547 */ /* 0x000fea000b800000 */
[----:B------:R-:W-:-:S09]  /*1990*/  UISETP.NE.AND UP0, UPT, UR4, 0x6, UPT ;  /* 0x000000060400788c */ /* 0x000fd2000bf05270 */
[----:B------:R-:W-:Y:S05]  /*19a0*/  BRA.U UP0, `(.L_x_12144) ;  /* 0x00000009006c7547 */ /* 0x000fea000b800000 */
[----:B------:R-:W2:Y:S02]  /*19b0*/  LDG.E R2, desc[UR36][R2.64] ;  /* 0x0000002402027981 */ /* 0x000ea4000c1e1900 */
[----:B--2---:R3:W4:Y:S02]  /*19c0*/  F2I.S64.TRUNC R16, R2 ;  /* 0x0000000200107311 */ /* 0x004724000020d900 */
[----:B---34-:R-:W-:Y:S05]  /*19d0*/  BRA `(.L_x_12145) ;  /* 0x0000000800e47947 */ /* 0x018fea0003800000 */
.L_x_12149:
[----:B------:R-:W2:Y:S02]  /*19e0*/  LDG.E.U16 R2, desc[UR36][R2.64] ;  /* 0x0000002402027981 */ /* 0x000ea4000c1e1500 */
[----:B--2---:R-:W-:-:S06]  /*19f0*/  HADD2.F32 R16, -RZ, R2.H0_H0 ;  /* 0x20000002ff107230 */ /* 0x004fcc0000004100 */
[----:B------:R-:W3:Y:S02]  /*1a00*/  F2I.S64.TRUNC R16, R16 ;  /* 0x0000001000107311 */ /* 0x000ee4000020d900 */
[----:B---3--:R-:W-:Y:S05]  /*1a10*/  BRA `(.L_x_12145) ;  /* 0x0000000800d47947 */ /* 0x008fea0003800000 */
.L_x_12148:
[----:B------:R-:W-:-:S09]  /*1a20*/  UISETP.NE.AND UP0, UPT, UR4, 0x7, UPT ;  /* 0x000000070400788c */ /* 0x000fd2000bf05270 */
[----:B------:R-:W-:Y:S05]  /*1a30*/  BRA.U !UP0, `(.L_x_12150) ;  /* 0x00000001082c7547 */ /* 0x000fea000b800000 */
[----:B------:R-:W-:-:S09]  /*1a40*/  UISETP.NE.AND UP0, UPT, UR4, 0x8, UPT ;  /* 0x000000080400788c */ /* 0x000fd2000bf05270 */
[----:B------:R-:W-:Y:S05]  /*1a50*/  BRA.U !UP0, `(.L_x_12151) ;  /* 0x0000000108147547 */ /* 0x000fea000b800000 */
[----:B------:R-:W-:-:S09]  /*1a60*/  UISETP.NE.AND UP0, UPT, UR4, 0x9, UPT ;  /* 0x000000090400788c */ /* 0x000fd2000bf05270 */
[----:B------:R-:W-:Y:S05]  /*1a70*/  BRA.U UP0, `(.L_x_12144) ;  /* 0x0000000900387547 */ /* 0x000fea000b800000 */
[----:B------:R-:W2:Y:S02]  /*1a80*/  LDG.E R2, desc[UR36][R2.64] ;  /* 0x0000002402027981 */ /* 0x000ea4000c1e1900 */
[----:B--2---:R3:W4:Y:S02]  /*1a90*/  F2I.S64.TRUNC R16, R2 ;  /* 0x0000000200107311 */ /* 0x004724000020d900 */
[----:B---34-:R-:W-:Y:S05]  /*1aa0*/  BRA `(.L_x_12145) ;  /* 0x0000000800b07947 */ /* 0x018fea0003800000 */
.L_x_12151:
[----:B------:R-:W2:Y:S02]  /*1ab0*/  LDG.E.U16 R2, desc[UR36][R2.64] ;  /* 0x0000002402027981 */ /* 0x000ea4000c1e1500 */
[----:B--2---:R-:W-:-:S06]  /*1ac0*/  HADD2.F32 R16, -RZ, R2.H0_H0 ;  /* 0x20000002ff107230 */ /* 0x004fcc0000004100 */
[----:B------:R-:W3:Y:S02]  /*1ad0*/  F2I.S64.TRUNC R16, R16 ;  /* 0x0000001000107311 */ /* 0x000ee4000020d900 */
[----:B---3--:R-:W-:Y:S05]  /*1ae0*/  BRA `(.L_x_12145) ;  /* 0x0000000800a07947 */ /* 0x008fea0003800000 */
.L_x_12150:
[----:B------:R-:W2:Y:S02]  /*1af0*/  LDG.E.64 R2, desc[UR36][R2.64] ;  /* 0x0000002402027981 */ /* 0x000ea4000c1e1b00 */
[----:B--2---:R3:W4:Y:S02]  /*1b00*/  F2I.S64.F64.TRUNC R16, R2 ;  /* 0x0000000200107311 */ /* 0x004724000030d900 */
[----:B---34-:R-:W-:Y:S05]  /*1b10*/  BRA `(.L_x_12145) ;  /* 0x0000000800947947 */ /* 0x018fea0003800000 */
.L_x_12140:
        /* <DEDUP_REMOVED lines=11> */
[----:B------:R-:W-:Y:S01]  /*1bd0*/  SEL R16, RZ, 0x1, !P0 ;  /* 0x00000001ff107807 */ /* 0x000fe20004000000 */
[----:B------:R-:W-:Y:S08]  /*1be0*/  BRA `(.L_x_12145) ;  /* 0x0000000800607947 */ /* 0x000ff00003800000 */
.L_x_12154:
[----:B------:R-:W2:Y:S02]  /*1bf0*/  LDG.E.64 R2, desc[UR36][R2.64] ;  /* 0x0000002402027981 */ /* 0x000ea4000c1e1b00 */
[----:B--2---:R3:W4:Y:S02]  /*1c00*/  F2I.S64.F64.TRUNC R16, R2 ;  /* 0x0000000200107311 */ /* 0x004724000030d900 */
[----:B---34-:R-:W-:Y:S05]  /*1c10*/  BRA `(.L_x_12145) ;  /* 0x0000000800547947 */ /* 0x018fea0003800000 */
.L_x_12153:
        /* <DEDUP_REMOVED lines=24> */
[----:B------:R3:W4:Y:S02]  /*1da0*/  F2I.S64.TRUNC R16, R5 ;  /* 0x0000000500107311 */ /* 0x000724000020d900 */
[----:B---34-:R-:W-:Y:S05]  /*1db0*/  BRA `(.L_x_12145) ;  /* 0x0000000400ec7947 */ /* 0x018fea0003800000 */
.L_x_12156:
        /* <DEDUP_REMOVED lines=11> */
[----:B------:R3:W4:Y:S02]  /*1e70*/  F2I.S64.TRUNC R16, R0 ;  /* 0x0000000000107311 */ /* 0x000724000020d900 */
[----:B---34-:R-:W-:Y:S05]  /*1e80*/  BRA `(.L_x_12145) ;  /* 0x0000000400b87947 */ /* 0x018fea0003800000 */
.L_x_12155:
[----:B------:R-:W2:Y:S02]  /*1e90*/  LDG.E.U16 R16, desc[UR36][R2.64] ;  /* 0x0000002402107981 */ /* 0x000ea4000c1e1500 */
[----:B--2---:R-:W-:-:S06]  /*1ea0*/  IMAD.U32 R16, R16, 0x10000, RZ ;  /* 0x0001000010107824 */ /* 0x004fcc00078e00ff */
[----:B------:R-:W3:Y:S02]  /*1eb0*/  F2I.S64.TRUNC R16, R16 ;  /* 0x0000001000107311 */ /* 0x000ee4000020d900 */
[----:B---3--:R-:W-:Y:S05]  /*1ec0*/  BRA `(.L_x_12145) ;  /* 0x0000000400a87947 */ /* 0x008fea0003800000 */
.L_x_12152:
        /* <DEDUP_REMOVED lines=9> */
[----:B------:R-:W-:Y:S01]  /*1f60*/  IMAD.MOV.U32 R17, RZ, RZ, RZ ;  /* 0x000000ffff117224 */ /* 0x000fe200078e00ff */
[----:B------:R-:W-:Y:S06]  /*1f70*/  BRA `(.L_x_12145) ;  /* 0x00000004007c7947 */ /* 0x000fec0003800000 */
.L_x_12159:
        /* <DEDUP_REMOVED lines=21> */
.L_x_12163:
[----:B------:R-:W-:Y:S05]  /*20d0*/  BSYNC.RECONVERGENT B1 ;  /* 0x0000000000017941 */ /* 0x000fea0003800200 */
.L_x_12162:
[----:B------:R-:W-:Y:S02]  /*20e0*/  SHF.L.U32 R0, R0, 0x14, RZ ;  /* 0x0000001400007819 */ /* 0x000fe400000006ff */
[----:B------:R-:W-:-:S04]  /*20f0*/  LEA R2, R2, 0x3b800000, 0x17 ;  /* 0x3b80000002027811 */ /* 0x000fc800078eb8ff */
[----:B------:R-:W-:-:S07]  /*2100*/  LOP3.LUT R16, R2, R0, R7, 0xfe, !PT ;  /* 0x0000000002107212 */ /* 0x000fce00078efe07 */
.L_x_12161:
[----:B------:R-:W-:Y:S05]  /*2110*/  BSYNC.RECONVERGENT B0 ;  /* 0x0000000000007941 */ /* 0x000fea0003800200 */
.L_x_12160:
[----:B------:R-:W1:Y:S02]  /*2120*/  F2I.S64.TRUNC R16, R16 ;  /* 0x0000001000107311 */ /* 0x000e64000020d900 */
[----:B-1----:R-:W-:Y:S05]  /*2130*/  BRA `(.L_x_12145) ;  /* 0x00000004000c7947 */ /* 0x002fea0003800000 */
.L_x_12158:
        /* <DEDUP_REMOVED lines=21> */
.L_x_12167:
[----:B------:R-:W-:Y:S05]  /*2290*/  BSYNC.RECONVERGENT B1 ;  /* 0x0000000000017941 */ /* 0x000fea0003800200 */
.L_x_12166:
[----:B------:R-:W-:Y:S01]  /*22a0*/  IMAD.SHL.U32 R0, R0, 0x200000, RZ ;  /* 0x0020000000007824 */ /* 0x000fe200078e00ff */
[----:B------:R-:W-:-:S04]  /*22b0*/  LEA R2, R2, 0x37800000, 0x17 ;  /* 0x3780000002027811 */ /* 0x000fc800078eb8ff */
[----:B------:R-:W-:-:S07]  /*22c0*/  LOP3.LUT R16, R2, R0, R7, 0xfe, !PT ;  /* 0x0000000002107212 */ /* 0x000fce00078efe07 */
.L_x_12165:
[----:B------:R-:W-:Y:S05]  /*22d0*/  BSYNC.RECONVERGENT B0 ;  /* 0x0000000000007941 */ /* 0x000fea0003800200 */
.L_x_12164:
[----:B------:R-:W1:Y:S02]  /*22e0*/  F2I.S64.TRUNC R16, R16 ;  /* 0x0000001000107311 */ /* 0x000e64000020d900 */
[----:B-1----:R-:W-:Y:S05]  /*22f0*/  BRA `(.L_x_12145) ;  /* 0x00000000009c7947 */ /* 0x002fea0003800000 */
.L_x_12157:
[----:B------:R-:W-:-:S09]  /*2300*/  UISETP.NE.AND UP0, UPT, UR4, 0x1c, UPT ;  /* 0x0000001c0400788c */ /* 0x000fd2000bf05270 */
[----:B------:R-:W-:Y:S05]  /*2310*/  BRA.U !UP0, `(.L_x_12168) ;  /* 0x00000001088c7547 */ /* 0x000fea000b800000 */
[----:B------:R-:W-:-:S09]  /*2320*/  UISETP.NE.AND UP0, UPT, UR4, 0x1d, UPT ;  /* 0x0000001d0400788c */ /* 0x000fd2000bf05270 */
[----:B------:R-:W-:Y:S05]  /*2330*/  BRA.U !UP0, `(.L_x_12169) ;  /* 0x00000001087c7547 */ /* 0x000fea000b800000 */
[----:B------:R-:W-:-:S09]  /*2340*/  UISETP.NE.AND UP0, UPT, UR4, 0x2c, UPT ;  /* 0x0000002c0400788c */ /* 0x000fd2000bf05270 */
[----:B------:R-:W-:Y:S05]  /*2350*/  BRA.U !UP0, `(.L_x_12170) ;  /* 0x0000000108487547 */ /* 0x000fea000b800000 */
.L_x_12144:
        /* <DEDUP_REMOVED lines=16> */
.L_x_12171:
[----:B------:R-:W-:Y:S01]  /*2460*/  CS2R R16, SRZ ;  /* 0x0000000000107805 */ /* 0x000fe2000001ff00 */
[----:B------:R-:W-:Y:S06]  /*2470*/  BRA `(.L_x_12145) ;  /* 0x00000000003c7947 */ /* 0x000fec0003800000 */
.L_x_12170:
        /* <DEDUP_REMOVED lines=8> */
.L_x_12173:
[----:B------:R-:W-:Y:S05]  /*2500*/  BSYNC.RECONVERGENT B0 ;  /* 0x0000000000007941 */ /* 0x000fea0003800200 */
.L_x_12172:
[----:B------:R-:W2:Y:S02]  /*2510*/  F2I.S64.TRUNC R16, R16 ;  /* 0x0000001000107311 */ /* 0x000ea4000020d900 */
[----:B--2---:R-:W-:Y:S05]  /*2520*/  BRA `(.L_x_12145) ;  /* 0x0000000000107947 */ /* 0x004fea0003800000 */
.L_x_12169:
[----:B------:R2:W5:Y:S01]  /*2530*/  LDG.E.64 R16, desc[UR36][R2.64] ;  /* 0x0000002402107981 */ /* 0x000562000c1e1b00 */
[----:B------:R-:W-:Y:S05]  /*2540*/  BRA `(.L_x_12145) ;  /* 0x0000000000087947 */ /* 0x000fea0003800000 */
.L_x_12168:
[----:B------:R1:W5:Y:S01]  /*2550*/  LDG.E R16, desc[UR36][R2.64] ;  /* 0x0000002402107981 */ /* 0x000362000c1e1900 */
[----:B------:R-:W-:-:S07]  /*2560*/  IMAD.MOV.U32 R17, RZ, RZ, RZ ;  /* 0x000000ffff117224 */ /* 0x000fce00078e00ff */
.L_x_12145:
        /* <DEDUP_REMOVED lines=17> */
.L_x_12177:
[----:B------:R0:W5:Y:S01]  /*2680*/  LDG.E.U8 R4, desc[UR36][R22.64] ;  /* 0x0000002416047981 */ /* 0x000162000c1e1100 */
[----:B------:R-:W-:Y:S01]  /*2690*/  HFMA2 R5, -RZ, RZ, 0, 0 ;  /* 0x00000000ff057431 */ /* 0x000fe200000001ff */
[----:B------:R-:W-:Y:S06]  /*26a0*/  BRA `(.L_x_12179) ;  /* 0x0000000c00407947 */ /* 0x000fec0003800000 */
.L_x_12176:
        /* <DEDUP_REMOVED lines=8> */
.L_x_12181:
[----:B------:R-:W2:Y:S02]  /*2730*/  LDG.E R4, desc[UR36][R22.64] ;  /* 0x0000002416047981 */ /* 0x000ea4000c1e1900 */
[----:B--2---:R-:W-:Y:S01]  /*2740*/  SHF.R.S32.HI R5, RZ, 0x1f, R4 ;  /* 0x0000001fff057819 */ /* 0x004fe20000011404 */
[----:B------:R-:W-:Y:S06]  /*2750*/  BRA `(.L_x_12179) ;  /* 0x0000000c00147947 */ /* 0x000fec0003800000 */
.L_x_12180:
[----:B------:R-:W2:Y:S02]  /*2760*/  LDG.E.S16 R4, desc[UR36][R22.64] ;  /* 0x0000002416047981 */ /* 0x000ea4000c1e1700 */
[----:B--2---:R-:W-:Y:S01]  /*2770*/  SHF.R.S32.HI R5, RZ, 0x1f, R4 ;  /* 0x0000001fff057819 */ /* 0x004fe20000011404 */
[----:B------:R-:W-:Y:S06]  /*2780*/  BRA `(.L_x_12179) ;  /* 0x0000000c00087947 */ /* 0x000fec0003800000 */
.L_x_12175:
[----:B------:R-:W-:-:S09]  /*2790*/  UISETP.GT.AND UP0, UPT, UR4, 0x6, UPT ;  /* 0x000000060400788c */ /* 0x000fd2000bf04270 */
[----:B------:R-:W-:Y:S05]  /*27a0*/  BRA.U UP0, `(.L_x_12182) ;  /* 0x00000001002c7547 */ /* 0x000fea000b800000 */
[----:B------:R-:W-:-:S09]  /*27b0*/  UISETP.NE.AND UP0, UPT, UR4, 0x5, UPT ;  /* 0x000000050400788c */ /* 0x000fd2000bf05270 */
[----:B------:R-:W-:Y:S05]  /*27c0*/  BRA.U !UP0, `(.L_x_12183) ;  /* 0x0000000108147547 */ /* 0x000fea000b800000 */
[----:B------:R-:W-:-:S09]  /*27d0*/  UISETP.NE.AND UP0, UPT, UR4, 0x6, UPT ;  /* 0x000000060400788c */ /* 0x000fd2000bf05270 */
[----:B------:R-:W-:Y:S05]  /*27e0*/  BRA.U UP0, `(.L_x_12178) ;  /* 0x00000009006c7547 */ /* 0x000fea000b800000 */
[----:B------:R-:W2:Y:S02]  /*27f0*/  LDG.E R4, desc[UR36][R22.64] ;  /* 0x0000002416047981 */ /* 0x000ea4000c1e1900 */
[----:B--2---:R-:W0:Y:S02]  /*2800*/  F2I.S64.TRUNC R4, R4 ;  /* 0x0000000400047311 */ /* 0x004e24000020d900 */
[----:B0-----:R-:W-:Y:S05]  /*2810*/  BRA `(.L_x_12179) ;  /* 0x0000000800e47947 */ /* 0x001fea0003800000 */
.L_x_12183:
[----:B------:R-:W2:Y:S02]  /*2820*/  LDG.E.U16 R22, desc[UR36][R22.64] ;  /* 0x0000002416167981 */ /* 0x000ea4000c1e1500 */
[----:B--2---:R-:W-:-:S06]  /*2830*/  HADD2.F32 R4, -RZ, R22.H0_H0 ;  /* 0x20000016ff047230 */ /* 0x004fcc0000004100 */
[----:B------:R-:W0:Y:S02]  /*2840*/  F2I.S64.TRUNC R4, R4 ;  /* 0x0000000400047311 */ /* 0x000e24000020d900 */
[----:B0-----:R-:W-:Y:S05]  /*2850*/  BRA `(.L_x_12179) ;  /* 0x0000000800d47947 */ /* 0x001fea0003800000 */
.L_x_12182:
[----:B------:R-:W-:-:S09]  /*2860*/  UISETP.NE.AND UP0, UPT, UR4, 0x7, UPT ;  /* 0x000000070400788c */ /* 0x000fd2000bf05270 */
[----:B------:R-:W-:Y:S05]  /*2870*/  BRA.U !UP0, `(.L_x_12184) ;  /* 0x00000001082c7547 */ /* 0x000fea000b800000 */
[----:B------:R-:W-:-:S09]  /*2880*/  UISETP.NE.AND UP0, UPT, UR4, 0x8, UPT ;  /* 0x000000080400788c */ /* 0x000fd2000bf05270 */
[----:B------:R-:W-:Y:S05]  /*2890*/  BRA.U !UP0, `(.L_x_12185) ;  /* 0x0000000108147547 */ /* 0x000fea000b800000 */
[----:B------:R-:W-:-:S09]  /*28a0*/  UISETP.NE.AND UP0, UPT, UR4, 0x9, UPT ;  /* 0x000000090400788c */ /* 0x000fd2000bf05270 */
[----:B------:R-:W-:Y:S05]  /*28b0*/  BRA.U UP0, `(.L_x_12178) ;  /* 0x0000000900387547 */ /* 0x000fea000b800000 */
[----:B------:R-:W2:Y:S02]  /*28c0*/  LDG.E R4, desc[UR36][R22.64] ;  /* 0x0000002416047981 */ /* 0x000ea4000c1e1900 */
[----:B--2---:R-:W0:Y:S02]  /*28d0*/  F2I.S64.TRUNC R4, R4 ;  /* 0x0000000400047311 */ /* 0x004e24000020d900 */
[----:B0-----:R-:W-:Y:S05]  /*28e0*/  BRA `(.L_x_12179) ;  /* 0x0000000800b07947 */ /* 0x001fea0003800000 */
.L_x_12185:
[----:B------:R-:W2:Y:S02]  /*28f0*/  LDG.E.U16 R22, desc[UR36][R22.64] ;  /* 0x0000002416167981 */ /* 0x000ea4000c1e1500 */
[----:B--2---:R-:W-:-:S06]  /*2900*/  HADD2.F32 R4, -RZ, R22.H0_H0 ;  /* 0x20000016ff047230 */ /* 0x004fcc0000004100 */
[----:B------:R-:W0:Y:S02]  /*2910*/  F2I.S64.TRUNC R4, R4 ;  /* 0x0000000400047311 */ /* 0x000e24000020d900 */
[----:B0-----:R-:W-:Y:S05]  /*2920*/  BRA `(.L_x_12179) ;  /* 0x0000000800a07947 */ /* 0x001fea0003800000 */
.L_x_12184:
[----:B------:R-:W2:Y:S02]  /*2930*/  LDG.E.64 R4, desc[UR36][R22.64] ;  /* 0x0000002416047981 */ /* 0x000ea4000c1e1b00 */
[----:B--2---:R-:W0:Y:S02]  /*2940*/  F2I.S64.F64.TRUNC R4, R4 ;  /* 0x0000000400047311 */ /* 0x004e24000030d900 */
[----:B0-----:R-:W-:Y:S05]  /*2950*/  BRA `(.L_x_12179) ;  /* 0x0000000800947947 */ /* 0x001fea0003800000 */
.L_x_12174:
        /* <DEDUP_REMOVED lines=11> */
[----:B------:R-:W-:Y:S01]  /*2a10*/  SEL R4, RZ, 0x1, !P0 ;  /* 0x00000001ff047807 */ /* 0x000fe20004000000 */
[----:B------:R-:W-:Y:S08]  /*2a20*/  BRA `(.L_x_12179) ;  /* 0x0000000800607947 */ /* 0x000ff00003800000 */
.L_x_12188:
[----:B------:R-:W2:Y:S02]  /*2a30*/  LDG.E.64 R4, desc[UR36][R22.64] ;  /* 0x0000002416047981 */ /* 0x000ea4000c1e1b00 */
[----:B--2---:R-:W0:Y:S02]  /*2a40*/  F2I.S64.F64.TRUNC R4, R4 ;  /* 0x0000000400047311 */ /* 0x004e24000030d900 */
[----:B0-----:R-:W-:Y:S05]  /*2a50*/  BRA `(.L_x_12179) ;  /* 0x0000000800547947 */ /* 0x001fea0003800000 */
.L_x_12187:
        /* <DEDUP_REMOVED lines=9> */
[C---:B-1-34-:R-:W-:Y:S02]  /*2af0*/  LOP3.LUT R2, R0.reuse, 0x7f000000, RZ, 0xc0, !PT ;  /* 0x7f00000000027812 */ /* 0x05afe400078ec0ff */
        /* <DEDUP_REMOVED lines=14> */
[----:B------:R0:W1:Y:S02]  /*2be0*/  F2I.S64.TRUNC R4, R3 ;  /* 0x0000000300047311 */ /* 0x000064000020d900 */
[----:B01----:R-:W-:Y:S05]  /*2bf0*/  BRA `(.L_x_12179) ;  /* 0x0000000400ec7947 */ /* 0x003fea0003800000 */
.L_x_12190:
[----:B-1234-:R-:W2:Y:S02]  /*2c00*/  LDG.E.U8 R3, desc[UR36][R22.64] ;  /* 0x0000002416037981 */ /* 0x01eea4000c1e1100 */
        /* <DEDUP_REMOVED lines=10> */
[----:B------:R0:W1:Y:S02]  /*2cb0*/  F2I.S64.TRUNC R4, R0 ;  /* 0x0000000000047311 */ /* 0x000064000020d900 */
[----:B01----:R-:W-:Y:S05]  /*2cc0*/  BRA `(.L_x_12179) ;  /* 0x0000000400b87947 */ /* 0x003fea0003800000 */
.L_x_12189:
[----:B------:R-:W2:Y:S02]  /*2cd0*/  LDG.E.U16 R4, desc[UR36][R22.64] ;  /* 0x0000002416047981 */ /* 0x000ea4000c1e1500 */
[----:B--2---:R-:W-:-:S06]  /*2ce0*/  IMAD.U32 R4, R4, 0x10000, RZ ;  /* 0x0001000004047824 */ /* 0x004fcc00078e00ff */
[----:B------:R-:W0:Y:S02]  /*2cf0*/  F2I.S64.TRUNC R4, R4 ;  /* 0x0000000400047311 */ /* 0x000e24000020d900 */
[----:B0-----:R-:W-:Y:S05]  /*2d00*/  BRA `(.L_x_12179) ;  /* 0x0000000400a87947 */ /* 0x001fea0003800000 */
.L_x_12186:
        /* <DEDUP_REMOVED lines=9> */
[----:B------:R-:W-:Y:S01]  /*2da0*/  MOV R5, RZ ;  /* 0x000000ff00057202 */ /* 0x000fe20000000f00 */
[----:B------:R-:W-:Y:S06]  /*2db0*/  BRA `(.L_x_12179) ;  /* 0x00000004007c7947 */ /* 0x000fec0003800000 */
.L_x_12193:
        /* <DEDUP_REMOVED lines=10> */
[----:B-1-34-:R-:W-:Y:S02]  /*2e60*/  LOP3.LUT P0, R2, R0, 0xf, RZ, 0xc0, !PT ;  /* 0x0000000f00027812 */ /* 0x01afe4000780c0ff */
        /* <DEDUP_REMOVED lines=10> */
.L_x_12197:
[----:B------:R-:W-:Y:S05]  /*2f10*/  BSYNC.RECONVERGENT B1 ;  /* 0x0000000000017941 */ /* 0x000fea0003800200 */
.L_x_12196:
[----:B------:R-:W-:Y:S01]  /*2f20*/  IMAD.SHL.U32 R0, R0, 0x100000, RZ ;  /* 0x0010000000007824 */ /* 0x000fe200078e00ff */
[----:B------:R-:W-:-:S04]  /*2f30*/  LEA R2, R2, 0x3b800000, 0x17 ;  /* 0x3b80000002027811 */ /* 0x000fc800078eb8ff */
[----:B------:R-:W-:-:S07]  /*2f40*/  LOP3.LUT R4, R2, R0, R7, 0xfe, !PT ;  /* 0x0000000002047212 */ /* 0x000fce00078efe07 */
.L_x_12195:
[----:B------:R-:W-:Y:S05]  /*2f50*/  BSYNC.RECONVERGENT B0 ;  /* 0x0000000000007941 */ /* 0x000fea0003800200 */
.L_x_12194:
[----:B------:R-:W0:Y:S02]  /*2f60*/  F2I.S64.TRUNC R4, R4 ;  /* 0x0000000400047311 */ /* 0x000e24000020d900 */
[----:B0-----:R-:W-:Y:S05]  /*2f70*/  BRA `(.L_x_12179) ;  /* 0x00000004000c7947 */ /* 0x001fea0003800000 */
.L_x_12192:
        /* <DEDUP_REMOVED lines=21> */
.L_x_12201:
[----:B------:R-:W-:Y:S05]  /*30d0*/  BSYNC.RECONVERGENT B1 ;  /* 0x0000000000017941 */ /* 0x000fea0003800200 */
.L_x_12200:
[----:B------:R-:W-:Y:S01]  /*30e0*/  IMAD.SHL.U32 R0, R0, 0x200000, RZ ;  /* 0x0020000000007824 */ /* 0x000fe200078e00ff */
[----:B------:R-:W-:-:S04]  /*30f0*/  LEA R2, R2, 0x37800000, 0x17 ;  /* 0x3780000002027811 */ /* 0x000fc800078eb8ff */
[----:B------:R-:W-:-:S07]  /*3100*/  LOP3.LUT R4, R2, R0, R7, 0xfe, !PT ;  /* 0x0000000002047212 */ /* 0x000fce00078efe07 */
.L_x_12199:
[----:B------:R-:W-:Y:S05]  /*3110*/  BSYNC.RECONVERGENT B0 ;  /* 0x0000000000007941 */ /* 0x000fea0003800200 */
.L_x_12198:
[----:B------:R-:W0:Y:S02]  /*3120*/  F2I.S64.TRUNC R4, R4 ;  /* 0x0000000400047311 */ /* 0x000e24000020d900 */
[----:B0-----:R-:W-:Y:S05]  /*3130*/  BRA `(.L_x_12179) ;  /* 0x00000000009c7947 */ /* 0x001fea0003800000 */
.L_x_12191:
[----:B------:R-:W-:-:S09]  /*3140*/  UISETP.NE.AND UP0, UPT, UR4, 0x1c, UPT ;  /* 0x0000001c0400788c */ /* 0x000fd2000bf05270 */
[----:B------:R-:W-:Y:S05]  /*3150*/  BRA.U !UP0, `(.L_x_12202) ;  /* 0x00000001088c7547 */ /* 0x000fea000b800000 */
[----:B------:R-:W-:-:S09]  /*3160*/  UISETP.NE.AND UP0, UPT, UR4, 0x1d, UPT ;  /* 0x0000001d0400788c */ /* 0x000fd2000bf05270 */
[----:B------:R-:W-:Y:S05]  /*3170*/  BRA.U !UP0, `(.L_x_12203) ;  /* 0x00000001087c7547 */ /* 0x000fea000b800000 */
[----:B------:R-:W-:-:S09]  /*3180*/  UISETP.NE.AND UP0, UPT, UR4, 0x2c, UPT ;  /* 0x0000002c0400788c */ /* 0x000fd2000bf05270 */
[----:B------:R-:W-:Y:S05]  /*3190*/  BRA.U !UP0, `(.L_x_12204) ;  /* 0x0000000108487547 */ /* 0x000fea000b800000 */
.L_x_12178:
[----:B-1234-:R-:W-:Y:S01]  /*31a0*/  MOV R2, 0x0 ;  /* 0x0000000000027802 */ /* 0x01efe20000000f00 */
        /* <DEDUP_REMOVED lines=14> */
[----:B--2--5:R-:W-:Y:S05]  /*3290*/  CALL.ABS.NOINC R2 ;  /* 0x0000000002007343 */ /* 0x024fea0003c00000 */
.L_x_12205:
[----:B------:R-:W-:Y:S01]  /*32a0*/  CS2R R4, SRZ ;  /* 0x0000000000047805 */ /* 0x000fe2000001ff00 */
[----:B------:R-:W-:Y:S06]  /*32b0*/  BRA `(.L_x_12179) ;  /* 0x00000000003c7947 */ /* 0x000fec0003800000 */
.L_x_12204:
        /* <DEDUP_REMOVED lines=8> */
.L_x_12207:
[----:B------:R-:W-:Y:S05]  /*3340*/  BSYNC.RECONVERGENT B0 ;  /* 0x0000000000007941 */ /* 0x000fea0003800200 */
.L_x_12206:
[----:B------:R-:W0:Y:S02]  /*3350*/  F2I.S64.TRUNC R4, R4 ;  /* 0x0000000400047311 */ /* 0x000e24000020d900 */
[----:B0-----:R-:W-:Y:S05]  /*3360*/  BRA `(.L_x_12179) ;  /* 0x0000000000107947 */ /* 0x001fea0003800000 */
.L_x_12203:
[----:B------:R0:W5:Y:S01]  /*3370*/  LDG.E.64 R4, desc[UR36][R22.64] ;  /* 0x0000002416047981 */ /* 0x000162000c1e1b00 */
[----:B------:R-:W-:Y:S05]  /*3380*/  BRA `(.L_x_12179) ;  /* 0x0000000000087947 */ /* 0x000fea0003800000 */
.L_x_12202:
[----:B------:R0:W5:Y:S01]  /*3390*/  LDG.E R4, desc[UR36][R22.64] ;  /* 0x0000002416047981 */ /* 0x000162000c1e1900 */
[----:B------:R-:W-:-:S07]  /*33a0*/  IMAD.MOV.U32 R5, RZ, RZ, RZ ;  /* 0x000000ffff057224 */ /* 0x000fce00078e00ff */
.L_x_12179:
[----:B------:R-:W1:Y:S01]  /*33b0*/  LDCU.64 UR6, c[0x0][0x5e8] ;  /* 0x0000bd00ff0677ac */ /* 0x000e620008000a00 */
[C---:B-----5:R-:W-:Y:S02]  /*33c0*/  ISETP.NE.U32.AND P0, PT, R16.reuse, RZ, PT ;  /* 0x000000ff1000720c */ /* 0x060fe40003f05070 */
[----:B------:R-:W-:Y:S01]  /*33d0*/  ISETP.GT.U32.AND P1, PT, R16, RZ, PT ;  /* 0x000000ff1000720c */ /* 0x000fe20003f24070 */
[----:B------:R-:W-:Y:S01]  /*33e0*/  UPRMT UR4, UR43, 0x9910, URZ ;  /* 0x000099102b047896 */ /* 0x000fe200080000ff */
[C---:B------:R-:W-:Y:S02]  /*33f0*/  ISETP.NE.AND.EX P0, PT, R17.reuse, RZ, PT, P0 ;  /* 0x000000ff1100720c */ /* 0x040fe40003f05300 */
[----:B------:R-:W-:Y:S01]  /*3400*/  ISETP.GT.AND.EX P1, PT, R17, RZ, PT, P1 ;  /* 0x000000ff1100720c */ /* 0x000fe20003f24310 */
[----:B------:R-:W-:Y:S01]  /*3410*/  UISETP.GT.AND UP0, UPT, UR4, 0x9, UPT ;  /* 0x000000090400788c */ /* 0x000fe2000bf04270 */
[----:B------:R-:W-:Y:S02]  /*3420*/  SEL R5, R5, RZ, !P0 ;  /* 0x000000ff05057207 */ /* 0x000fe40004000000 */
[----:B-1234-:R-:W-:-:S07]  /*3430*/  IADD3 R2, P2, PT, R18, UR6, RZ ;  /* 0x0000000612027c10 */ /* 0x01efce000ff5e0ff */
        /* <DEDUP_REMOVED lines=13> */
.L_x_12211:
[----:B------:R2:W-:Y:S01]  /*3510*/  STG.E.U8 desc[UR36][R2.64], R4 ;  /* 0x0000000402007986 */ /* 0x0005e2000c101124 */
[----:B------:R-:W-:Y:S05]  /*3520*/  BRA `(.L_x_12213) ;  /* 0x0000000c003c7947 */ /* 0x000fea0003800000 */
.L_x_12210:
[----:B------:R-:W-:-:S09]  /*3530*/  UISETP.NE.AND UP0, UPT, UR4, 0x2, UPT ;  /* 0x000000020400788c */ /* 0x000fd2000bf05270 */
[----:B------:R-:W-:Y:S05]  /*3540*/  BRA.U !UP0, `(.L_x_12214) ;  /* 0x0000000108207547 */ /* 0x000fea000b800000 */
[----:B------:R-:W-:-:S09]  /*3550*/  UISETP.NE.AND UP0, UPT, UR4, 0x3, UPT ;  /* 0x000000030400788c */ /* 0x000fd2000bf05270 */
[----:B------:R-:W-:Y:S05]  /*3560*/  BRA.U !UP0, `(.L_x_12215) ;  /* 0x0000000108107547 */ /* 0x000fea000b800000 */
[----:B------:R-:W-:-:S09]  /*3570*/  UISETP.NE.AND UP0, UPT, UR4, 0x4, UPT ;  /* 0x000000040400788c */ /* 0x000fd2000bf05270 */
[----:B------:R-:W-:Y:S05]  /*3580*/  BRA.U UP0, `(.L_x_12212) ;  /* 0x0000000900907547 */ /* 0x000fea000b800000 */
[----:B------:R1:W-:Y:S01]  /*3590*/  STG.E.64 desc[UR36][R2.64], R4 ;  /* 0x0000000402007986 */ /* 0x0003e2000c101b24 */
[----:B------:R-:W-:Y:S05]  /*35a0*/  BRA `(.L_x_12213) ;  /* 0x0000000c001c7947 */ /* 0x000fea0003800000 */
.L_x_12215:
[----:B------:R4:W-:Y:S01]  /*35b0*/  STG.E desc[UR36][R2.64], R4 ;  /* 0x0000000402007986 */ /* 0x0009e2000c101924 */
[----:B------:R-:W-:Y:S05]  /*35c0*/  BRA `(.L_x_12213) ;  /* 0x0000000c00147947 */ /* 0x000fea0003800000 */
.L_x_12214:
[----:B------:R3:W-:Y:S01]  /*35d0*/  STG.E.U16 desc[UR36][R2.64], R4 ;  /* 0x0000000402007986 */ /* 0x0007e2000c101524 */
[----:B------:R-:W-:Y:S05]  /*35e0*/  BRA `(.L_x_12213) ;  /* 0x0000000c000c7947 */ /* 0x000fea0003800000 */
.L_x_12209:
[----:B------:R-:W-:-:S09]  /*35f0*/  UISETP.GT.AND UP0, UPT, UR4, 0x6, UPT ;  /* 0x000000060400788c */ /* 0x000fd2000bf04270 */
[----:B------:R-:W-:Y:S05]  /*3600*/  BRA.U UP0, `(.L_x_12216) ;  /* 0x00000001002c7547 */ /* 0x000fea000b800000 */
[----:B------:R-:W-:-:S09]  /*3610*/  UISETP.NE.AND UP0, UPT, UR4, 0x5, UPT ;  /* 0x000000050400788c */ /* 0x000fd2000bf05270 */
[----:B------:R-:W-:Y:S05]  /*3620*/  BRA.U !UP0, `(.L_x_12217) ;  /* 0x0000000108147547 */ /* 0x000fea000b800000 */
[----:B------:R-:W-:-:S09]  /*3630*/  UISETP.NE.AND UP0, UPT, UR4, 0x6, UPT ;  /* 0x000000060400788c */ /* 0x000fd2000bf05270 */
[----:B------:R-:W-:Y:S05]  /*3640*/  BRA.U UP0, `(.L_x_12212) ;  /* 0x0000000900607547 */ /* 0x000fea000b800000 */
[----:B------:R-:W1:Y:S02]  /*3650*/  I2F.S64 R5, R4 ;  /* 0x0000000400057312 */ /* 0x000e640000301400 */
[----:B-1----:R1:W-:Y:S01]  /*3660*/  STG.E desc[UR36][R2.64], R5 ;  /* 0x0000000502007986 */ /* 0x0023e2000c101924 */
[----:B------:R-:W-:Y:S05]  /*3670*/  BRA `(.L_x_12213) ;  /* 0x0000000800e87947 */ /* 0x000fea0003800000 */
.L_x_12217:
[----:B------:R-:W1:Y:S02]  /*3680*/  I2F.S64 R0, R4 ;  /* 0x0000000400007312 */ /* 0x000e640000301400 */
[----:B-1----:R-:W-:-:S05]  /*3690*/  F2FP.F16.F32.PACK_AB R0, RZ, R0 ;  /* 0x00000000ff00723e */ /* 0x002fca00000000ff */
[----:B------:R1:W-:Y:S01]  /*36a0*/  STG.E.U16 desc[UR36][R2.64], R0 ;  /* 0x0000000002007986 */ /* 0x0003e2000c101524 */
[----:B------:R-:W-:Y:S05]  /*36b0*/  BRA `(.L_x_12213) ;  /* 0x0000000800d87947 */ /* 0x000fea0003800000 */
.L_x_12216:
[----:B------:R-:W-:-:S09]  /*36c0*/  UISETP.NE.AND UP0, UPT, UR4, 0x7, UPT ;  /* 0x000000070400788c */ /* 0x000fd2000bf05270 */
[----:B------:R-:W-:Y:S05]  /*36d0*/  BRA.U !UP0, `(.L_x_12218) ;  /* 0x0000000108347547 */ /* 0x000fea000b800000 */
[----:B------:R-:W-:-:S09]  /*36e0*/  UISETP.NE.AND UP0, UPT, UR4, 0x8, UPT ;  /* 0x000000080400788c */ /* 0x000fd2000bf05270 */
[----:B------:R-:W-:Y:S05]  /*36f0*/  BRA.U !UP0, `(.L_x_12219) ;  /* 0x0000000108187547 */ /* 0x000fea000b800000 */
[----:B------:R-:W-:-:S09]  /*3700*/  UISETP.NE.AND UP0, UPT, UR4, 0x9, UPT ;  /* 0x000000090400788c */ /* 0x000fd2000bf05270 */
[----:B------:R-:W-:Y:S05]  /*3710*/  BRA.U UP0, `(.L_x_12212) ;  /* 0x00000009002c7547 */ /* 0x000fea000b800000 */
[----:B------:R-:W-:Y:S01]  /*3720*/  IMAD.MOV.U32 R7, RZ, RZ, RZ ;  /* 0x000000ffff077224 */ /* 0x000fe200078e00ff */
[----:B------:R-:W1:Y:S04]  /*3730*/  I2F.S64 R6, R4 ;  /* 0x0000000400067312 */ /* 0x000e680000301400 */
[----:B-1----:R1:W-:Y:S01]  /*3740*/  STG.E.64 desc[UR36][R2.64], R6 ;  /* 0x0000000602007986 */ /* 0x0023e2000c101b24 */
[----:B------:R-:W-:Y:S05]  /*3750*/  BRA `(.L_x_12213) ;  /* 0x0000000800b07947 */ /* 0x000fea0003800000 */
.L_x_12219:
[----:B------:R-:W1:Y:S02]  /*3760*/  I2F.S64 R4, R4 ;  /* 0x0000000400047312 */ /* 0x000e640000301400 */
[----:B-1----:R-:W-:-:S04]  /*3770*/  F2FP.F16.F32.PACK_AB R5, RZ, R4 ;  /* 0x00000004ff05723e */ /* 0x002fc800000000ff */
[----:B------:R-:W-:-:S05]  /*3780*/  PRMT R5, R5, 0x5410, RZ ;  /* 0x0000541005057816 */ /* 0x000fca00000000ff */
[----:B------:R1:W-:Y:S01]  /*3790*/  STG.E desc[UR36][R2.64], R5 ;  /* 0x0000000502007986 */ /* 0x0003e2000c101924 */
[----:B------:R-:W-:Y:S05]  /*37a0*/  BRA `(.L_x_12213) ;  /* 0x00000008009c7947 */ /* 0x000fea0003800000 */
.L_x_12218:
[----:B------:R-:W1:Y:S02]  /*37b0*/  I2F.F64.S64 R4, R4 ;  /* 0x0000000400047312 */ /* 0x000e640000301c00 */
[----:B-1----:R1:W-:Y:S01]  /*37c0*/  STG.E.64 desc[UR36][R2.64], R4 ;  /* 0x0000000402007986 */ /* 0x0023e2000c101b24 */
[----:B------:R-:W-:Y:S05]  /*37d0*/  BRA `(.L_x_12213) ;  /* 0x0000000800907947 */ /* 0x000fea0003800000 */
.L_x_12208:
        /* <DEDUP_REMOVED lines=8> */
[----:B------:R-:W-:-:S04]  /*3860*/  ISETP.NE.U32.AND P0, PT, R4, RZ, PT ;  /* 0x000000ff0400720c */ /* 0x000fc80003f05070 */
[----:B------:R-:W-:-:S04]  /*3870*/  ISETP.NE.AND.EX P0, PT, R5, RZ, PT, P0 ;  /* 0x000000ff0500720c */ /* 0x000fc80003f05300 */
[----:B------:R-:W-:-:S05]  /*3880*/  SEL R5, RZ, 0x1, !P0 ;  /* 0x00000001ff057807 */ /* 0x000fca0004000000 */
[----:B------:R1:W-:Y:S01]  /*3890*/  STG.E.U8 desc[UR36][R2.64], R5 ;  /* 0x0000000502007986 */ /* 0x0003e2000c101124 */
[----:B------:R-:W-:Y:S05]  /*38a0*/  BRA `(.L_x_12213) ;  /* 0x00000008005c7947 */ /* 0x000fea0003800000 */
.L_x_12222:
[----:B------:R-:W-:Y:S01]  /*38b0*/  CS2R R6, SRZ ;  /* 0x0000000000067805 */ /* 0x000fe2000001ff00 */
[----:B------:R-:W1:Y:S04]  /*38c0*/  I2F.F64.S64 R4, R4 ;  /* 0x0000000400047312 */ /* 0x000e680000301c00 */
[----:B-1----:R1:W-:Y:S01]  /*38d0*/  STG.E.128 desc[UR36][R2.64], R4 ;  /* 0x0000000402007986 */ /* 0x0023e2000c101d24 */
[----:B------:R-:W-:Y:S05]  /*38e0*/  BRA `(.L_x_12213) ;  /* 0x00000008004c7947 */ /* 0x000fea0003800000 */
.L_x_12221:
[----:B------:R-:W-:-:S09]  /*38f0*/  UISETP.NE.AND UP0, UPT, UR4, 0xf, UPT ;  /* 0x0000000f0400788c */ /* 0x000fd2000bf05270 */
[----:B------:R-:W-:Y:S05]  /*3900*/  BRA.U !UP0, `(.L_x_12223) ;  /* 0x0000000108a07547 */ /* 0x000fea000b800000 */
[----:B------:R-:W-:-:S09]  /*3910*/  UISETP.NE.AND UP0, UPT, UR4, 0x17, UPT ;  /* 0x000000170400788c */ /* 0x000fd2000bf05270 */
[----:B------:R-:W-:Y:S05]  /*3920*/  BRA.U !UP0, `(.L_x_12224) ;  /* 0x00000001084c7547 */ /* 0x000fea000b800000 */
[----:B------:R-:W-:-:S09]  /*3930*/  UISETP.NE.AND UP0, UPT, UR4, 0x18, UPT ;  /* 0x000000180400788c */ /* 0x000fd2000bf05270 */
[----:B------:R-:W-:Y:S05]  /*3940*/  BRA.U UP0, `(.L_x_12212) ;  /* 0x0000000500a07547 */ /* 0x000fea000b800000 */
[----:B------:R-:W1:Y:S01]  /*3950*/  I2F.S64 R5, R4 ;  /* 0x0000000400057312 */ /* 0x000e620000301400 */
[----:B------:R-:W-:Y:S01]  /*3960*/  BSSY.RECONVERGENT B0, `(.L_x_12225) ;  /* 0x000000c000007945 */ /* 0x000fe20003800200 */
[----:B-1----:R-:W-:Y:S01]  /*3970*/  LOP3.LUT R6, R5, 0x7fffffff, RZ, 0xc0, !PT ;  /* 0x7fffffff05067812 */ /* 0x002fe200078ec0ff */
[----:B------:R-:W-:Y:S01]  /*3980*/  IMAD.MOV.U32 R0, RZ, RZ, 0x7f ;  /* 0x0000007fff007424 */ /* 0x000fe200078e00ff */
        /* <DEDUP_REMOVED lines=9> */
.L_x_12226:
[----:B------:R-:W-:Y:S05]  /*3a20*/  BSYNC.RECONVERGENT B0 ;  /* 0x0000000000007941 */ /* 0x000fea0003800200 */
.L_x_12225:
[----:B------:R-:W-:-:S05]  /*3a30*/  LOP3.LUT R7, R0, 0x80, R7, 0xf8, !PT ;  /* 0x0000008000077812 */ /* 0x000fca00078ef807 */
[----:B------:R1:W-:Y:S01]  /*3a40*/  STG.E.U8 desc[UR36][R2.64], R7 ;  /* 0x0000000702007986 */ /* 0x0003e2000c101124 */
[----:B------:R-:W-:Y:S05]  /*3a50*/  BRA `(.L_x_12213) ;  /* 0x0000000400f07947 */ /* 0x000fea0003800000 */
.L_x_12224:
[----:B------:R-:W1:Y:S01]  /*3a60*/  I2F.S64 R5, R4 ;  /* 0x0000000400057312 */ /* 0x000e620000301400 */
[----:B------:R-:W-:Y:S01]  /*3a70*/  BSSY.RECONVERGENT B0, `(.L_x_12227) ;  /* 0x000000e000007945 */ /* 0x000fe20003800200 */
[----:B-1----:R-:W-:Y:S02]  /*3a80*/  LOP3.LUT R6, R5, 0x7fffffff, RZ, 0xc0, !PT ;  /* 0x7fffffff05067812 */ /* 0x002fe400078ec0ff */
        /* <DEDUP_REMOVED lines=12> */
.L_x_12228:
[----:B------:R-:W-:Y:S05]  /*3b50*/  BSYNC.RECONVERGENT B0 ;  /* 0x0000000000007941 */ /* 0x000fea0003800200 */
.L_x_12227:
[----:B------:R-:W-:-:S05]  /*3b60*/  LOP3.LUT R7, R0, 0x80, R7, 0xf8, !PT ;  /* 0x0000008000077812 */ /* 0x000fca00078ef807 */
[----:B------:R1:W-:Y:S01]  /*3b70*/  STG.E.U8 desc[UR36][R2.64], R7 ;  /* 0x0000000702007986 */ /* 0x0003e2000c101124 */
[----:B------:R-:W-:Y:S05]  /*3b80*/  BRA `(.L_x_12213) ;  /* 0x0000000400a47947 */ /* 0x000fea0003800000 */
.L_x_12223:
[----:B------:R-:W1:Y:S02]  /*3b90*/  I2F.S64 R0, R4 ;  /* 0x0000000400007312 */ /* 0x000e640000301400 */
[----:B-1----:R-:W-:-:S05]  /*3ba0*/  F2FP.BF16.F32.PACK_AB R0, RZ, R0 ;  /* 0x00000000ff00723e */ /* 0x002fca00000010ff */
[----:B------:R1:W-:Y:S01]  /*3bb0*/  STG.E.U16 desc[UR36][R2.64], R0 ;  /* 0x0000000002007986 */ /* 0x0003e2000c101524 */
[----:B------:R-:W-:Y:S05]  /*3bc0*/  BRA `(.L_x_12213) ;  /* 0x0000000400947947 */ /* 0x000fea0003800000 */
.L_x_12220:
        /* <DEDUP_REMOVED lines=10> */
.L_x_12231:
[----:B------:R-:W1:Y:S01]  /*3c70*/  I2F.S64 R5, R4 ;  /* 0x0000000400057312 */ /* 0x000e620000301400 */
[----:B------:R-:W-:Y:S01]  /*3c80*/  BSSY.RECONVERGENT B0, `(.L_x_12232) ;  /* 0x0000014000007945 */ /* 0x000fe20003800200 */
[----:B-1----:R-:W-:Y:S02]  /*3c90*/  LOP3.LUT R6, R5, 0x7fffffff, RZ, 0xc0, !PT ;  /* 0x7fffffff05067812 */ /* 0x002fe400078ec0ff */
        /* <DEDUP_REMOVED lines=10> */
.L_x_12234:
[----:B------:R-:W-:-:S04]  /*3d40*/  SHF.R.U32.HI R0, RZ, 0x14, R5 ;  /* 0x00000014ff007819 */ /* 0x000fc80000011605 */
[----:B------:R-:W-:-:S04]  /*3d50*/  LOP3.LUT R0, R0, 0x1, RZ, 0xc0, !PT ;  /* 0x0000000100007812 */ /* 0x000fc800078ec0ff */
[----:B------:R-:W-:-:S04]  /*3d60*/  IADD3 R0, PT, PT, R5, 0x487ffff, R0 ;  /* 0x0487ffff05007810 */ /* 0x000fc80007ffe000 */
[----:B------:R-:W-:-:S04]  /*3d70*/  SHF.R.U32.HI R0, RZ, 0x14, R0 ;  /* 0x00000014ff007819 */ /* 0x000fc80000011600 */
[----:B------:R-:W-:-:S07]  /*3d80*/  LOP3.LUT R4, R0, 0xff, RZ, 0xc0, !PT ;  /* 0x000000ff00047812 */ /* 0x000fce00078ec0ff */
.L_x_12235:
[----:B------:R-:W-:-:S04]  /*3d90*/  SHF.R.U32.HI R5, RZ, 0x18, R5 ;  /* 0x00000018ff057819 */ /* 0x000fc80000011605 */
[----:B------:R-:W-:-:S04]  /*3da0*/  LOP3.LUT R4, R4, 0x80, R5, 0xf8, !PT ;  /* 0x0000008004047812 */ /* 0x000fc800078ef805 */
[----:B------:R-:W-:-:S07]  /*3db0*/  PRMT R0, R4, 0x7610, R0 ;  /* 0x0000761004007816 */ /* 0x000fce0000000000 */
.L_x_12233:
[----:B------:R-:W-:Y:S05]  /*3dc0*/  BSYNC.RECONVERGENT B0 ;  /* 0x0000000000007941 */ /* 0x000fea0003800200 */
.L_x_12232:
[----:B------:R1:W-:Y:S01]  /*3dd0*/  STG.E.U8 desc[UR36][R2.64], R0 ;  /* 0x0000000002007986 */ /* 0x0003e2000c101124 */
[----:B------:R-:W-:Y:S05]  /*3de0*/  BRA `(.L_x_12213) ;  /* 0x00000004000c7947 */ /* 0x000fea0003800000 */
.L_x_12230:
[----:B------:R-:W1:Y:S01]  /*3df0*/  I2F.S64 R5, R4 ;  /* 0x0000000400057312 */ /* 0x000e620000301400 */
[----:B------:R-:W-:Y:S01]  /*3e00*/  BSSY.RECONVERGENT B0, `(.L_x_12236) ;  /* 0x0000014000007945 */ /* 0x000fe20003800200 */
[----:B-1----:R-:W-:Y:S01]  /*3e10*/  LOP3.LUT R6, R5, 0x7fffffff, RZ, 0xc0, !PT ;  /* 0x7fffffff05067812 */ /* 0x002fe200078ec0ff */
        /* <DEDUP_REMOVED lines=10> */
.L_x_12238:
[----:B------:R-:W-:-:S04]  /*3ec0*/  SHF.R.U32.HI R0, RZ, 0x15, R5 ;  /* 0x00000015ff007819 */ /* 0x000fc80000011605 */
[----:B------:R-:W-:-:S04]  /*3ed0*/  LOP3.LUT R0, R0, 0x1, RZ, 0xc0, !PT ;  /* 0x0000000100007812 */ /* 0x000fc800078ec0ff */
[----:B------:R-:W-:-:S04]  /*3ee0*/  IADD3 R0, PT, PT, R5, 0x88fffff, R0 ;  /* 0x088fffff05007810 */ /* 0x000fc80007ffe000 */
[----:B------:R-:W-:-:S04]  /*3ef0*/  SHF.R.U32.HI R0, RZ, 0x15, R0 ;  /* 0x00000015ff007819 */ /* 0x000fc80000011600 */
[----:B------:R-:W-:-:S07]  /*3f00*/  LOP3.LUT R4, R0, 0xff, RZ, 0xc0, !PT ;  /* 0x000000ff00047812 */ /* 0x000fce00078ec0ff */
.L_x_12239:
[----:B------:R-:W-:-:S04]  /*3f10*/  SHF.R.U32.HI R5, RZ, 0x18, R5 ;  /* 0x00000018ff057819 */ /* 0x000fc80000011605 */
[----:B------:R-:W-:-:S04]  /*3f20*/  LOP3.LUT R4, R4, 0x80, R5, 0xf8, !PT ;  /* 0x0000008004047812 */ /* 0x000fc800078ef805 */
[----:B------:R-:W-:-:S07]  /*3f30*/  PRMT R0, R4, 0x7610, R0 ;  /* 0x0000761004007816 */ /* 0x000fce0000000000 */
.L_x_12237:
[----:B------:R-:W-:Y:S05]  /*3f40*/  BSYNC.RECONVERGENT B0 ;  /* 0x0000000000007941 */ /* 0x000fea0003800200 */
.L_x_12236:
[----:B------:R1:W-:Y:S01]  /*3f50*/  STG.E.U8 desc[UR36][R2.64], R0 ;  /* 0x0000000002007986 */ /* 0x0003e2000c101124 */
[----:B------:R-:W-:Y:S05]  /*3f60*/  BRA `(.L_x_12213) ;  /* 0x0000000000ac7947 */ /* 0x000fea0003800000 */
.L_x_12229:
[----:B------:R-:W-:-:S09]  /*3f70*/  UISETP.NE.AND UP0, UPT, UR4, 0x1c, UPT ;  /* 0x0000001c0400788c */ /* 0x000fd2000bf05270 */
[----:B------:R-:W-:Y:S05]  /*3f80*/  BRA.U !UP0, `(.L_x_12240) ;  /* 0x0000000108a07547 */ /* 0x000fea000b800000 */
[----:B------:R-:W-:-:S09]  /*3f90*/  UISETP.NE.AND UP0, UPT, UR4, 0x1d, UPT ;  /* 0x0000001d0400788c */ /* 0x000fd2000bf05270 */
[----:B------:R-:W-:Y:S05]  /*3fa0*/  BRA.U !UP0, `(.L_x_12241) ;  /* 0x0000000108907547 */ /* 0x000fea000b800000 */
[----:B------:R-:W-:-:S09]  /*3fb0*/  UISETP.NE.AND UP0, UPT, UR4, 0x2c, UPT ;  /* 0x0000002c0400788c */ /* 0x000fd2000bf05270 */
[----:B------:R-:W-:Y:S05]  /*3fc0*/  BRA.U !UP0, `(.L_x_12242) ;  /* 0x0000000108447547 */ /* 0x000fea000b800000 */
.L_x_12212:
[----:B------:R-:W-:Y:S01]  /*3fd0*/  MOV R0, 0x0 ;  /* 0x0000000000007802 */ /* 0x000fe20000000f00 */
[----:B------:R-:W1:Y:S01]  /*3fe0*/  LDCU.64 UR6, c[0x4][0x188] ;  /* 0x01003100ff0677ac */ /* 0x000e620008000a00 */
[----:B------:R-:W-:Y:S02]  /*3ff0*/  HFMA2 R8, -RZ, RZ, 0, 6.020069122314453125e-06 ;  /* 0x00000065ff087431 */ /* 0x000fe400000001ff */
[----:B------:R-:W-:Y:S01]  /*4000*/  IMAD.MOV.U32 R12, RZ, RZ, 0x1 ;  /* 0x00000001ff0c7424 */ /* 0x000fe200078e00ff */
[----:B------:R2:W3:Y:S01]  /*4010*/  LDC.64 R2, c[0x4][R0] ;  /* 0x0100000000027b82 */ /* 0x0004e20000000a00 */
[----:B------:R-:W4:Y:S01]  /*4020*/  LDCU.64 UR8, c[0x4][0x190] ;  /* 0x01003200ff0877ac */ /* 0x000f220008000a00 */
[----:B------:R-:W-:Y:S01]  /*4030*/  IMAD.MOV.U32 R13, RZ, RZ, RZ ;  /* 0x000000ffff0d7224 */ /* 0x000fe200078e00ff */
[----:B------:R-:W5:Y:S01]  /*4040*/  LDCU.64 UR4, c[0x4][0x80] ;  /* 0x01001000ff0477ac */ /* 0x000f620008000a00 */
[----:B-1----:R-:W-:Y:S02]  /*4050*/  IMAD.U32 R4, RZ, RZ, UR6 ;  /* 0x00000006ff047e24 */ /* 0x002fe4000f8e00ff */
[----:B------:R-:W-:Y:S01]  /*4060*/  IMAD.U32 R5, RZ, RZ, UR7 ;  /* 0x00000007ff057e24 */ /* 0x000fe2000f8e00ff */
[----:B----4-:R-:W-:Y:S01]  /*4070*/  MOV R6, UR8 ;  /* 0x0000000800067c02 */ /* 0x010fe20008000f00 */
[----:B------:R-:W-:-:S02]  /*4080*/  IMAD.U32 R7, RZ, RZ, UR9 ;  /* 0x00000009ff077e24 */ /* 0x000fc4000f8e00ff */
[----:B-----5:R-:W-:Y:S02]  /*4090*/  IMAD.U32 R10, RZ, RZ, UR4 ;  /* 0x00000004ff0a7e24 */ /* 0x020fe4000f8e00ff */
[----:B--2---:R-:W-:-:S07]  /*40a0*/  IMAD.U32 R11, RZ, RZ, UR5 ;  /* 0x00000005ff0b7e24 */ /* 0x004fce000f8e00ff */
[----:B------:R-:W-:-:S07]  /*40b0*/  LEPC R20, `(.L_x_12243) ;  /* 0x000000001014794e */ /* 0x000fce0000000000 */
[----:B0--3--:R-:W-:Y:S05]  /*40c0*/  CALL.ABS.NOINC R2 ;  /* 0x0000000002007343 */ /* 0x009fea0003c00000 */
.L_x_12243:
[----:B------:R-:W-:Y:S05]  /*40d0*/  BRA `(.L_x_12213) ;  /* 0x0000000000507947 */ /* 0x000fea0003800000 */
.L_x_12242:
[----:B------:R-:W1:Y:S02]  /*40e0*/  I2F.S64 R4, R4 ;  /* 0x0000000400047312 */ /* 0x000e640000301400 */
[----:B-1----:R-:W-:-:S04]  /*40f0*/  SHF.R.U32.HI R6, RZ, 0x17, R4 ;  /* 0x00000017ff067819 */ /* 0x002fc80000011604 */
[----:B------:R-:W-:-:S04]  /*4100*/  LOP3.LUT R7, R6, 0xff, RZ, 0xc0, !PT ;  /* 0x000000ff06077812 */ /* 0x000fc800078ec0ff */
[----:B------:R-:W-:-:S13]  /*4110*/  ISETP.NE.AND P1, PT, R7, 0xff, PT ;  /* 0x000000ff0700780c */ /* 0x000fda0003f25270 */
[--C-:B------:R-:W-:Y:S02]  /*4120*/  @P1 SHF.R.U32.HI R0, RZ, 0x16, R4.reuse ;  /* 0x00000016ff001819 */ /* 0x100fe40000011604 */
[----:B------:R-:W-:Y:S02]  /*4130*/  @P1 LOP3.LUT P0, RZ, R7, 0x3fffff, R4, 0xf8, !PT ;  /* 0x003fffff07ff1812 */ /* 0x000fe4000780f804 */
[----:B------:R-:W-:Y:S02]  /*4140*/  @P1 LOP3.LUT R0, R0, 0x1, RZ, 0xc0, !PT ;  /* 0x0000000100001812 */ /* 0x000fe400078ec0ff */
[----:B------:R-:W-:Y:S02]  /*4150*/  @P1 IADD3 R4, PT, PT, R6, 0x1, RZ ;  /* 0x0000000106041810 */ /* 0x000fe40007ffe0ff */
[----:B------:R-:W-:Y:S01]  /*4160*/  @P1 ISETP.EQ.U32.AND P2, PT, R0, 0x1, P0 ;  /* 0x000000010000180c */ /* 0x000fe20000742070 */
[----:B------:R-:W-:Y:S01]  /*4170*/  IMAD.MOV.U32 R0, RZ, RZ, 0xff ;  /* 0x000000ffff007424 */ /* 0x000fe200078e00ff */
[----:B------:R-:W-:-:S02]  /*4180*/  PLOP3.LUT P0, PT, PT, PT, PT, 0x80, 0x8 ;  /* 0x000000000008781c */ /* 0x000fc40003f0f070 */
[----:B------:R-:W-:Y:S02]  /*4190*/  @P1 PLOP3.LUT P0, PT, P2, PT, PT, 0x80, 0x8 ;  /* 0x000000000008181c */ /* 0x000fe4000170f070 */
[----:B------:R-:W-:-:S11]  /*41a0*/  PRMT R5, R0, 0x7610, R5 ;  /* 0x0000761000057816 */ /* 0x000fd60000000005 */
[----:B------:R-:W-:-:S04]  /*41b0*/  @!P0 IMAD.MOV R4, RZ, RZ, R6 ;  /* 0x000000ffff048224 */ /* 0x000fc800078e0206 */
[----:B------:R-:W-:-:S05]  /*41c0*/  @P1 IMAD.MOV.U32 R5, RZ, RZ, R4 ;  /* 0x000000ffff051224 */ /* 0x000fca00078e0004 */
[----:B------:R1:W-:Y:S01]  /*41d0*/  STG.E.U8 desc[UR36][R2.64], R5 ;  /* 0x0000000502007986 */ /* 0x0003e2000c101124 */
[----:B------:R-:W-:Y:S05]  /*41e0*/  BRA `(.L_x_12213) ;  /* 0x00000000000c7947 */ /* 0x000fea0003800000 */
.L_x_12241:
[----:B------:R1:W-:Y:S01]  /*41f0*/  STG.E.64 desc[UR36][R2.64], R4 ;  /* 0x0000000402007986 */ /* 0x0003e2000c101b24 */
[----:B------:R-:W-:Y:S05]  /*4200*/  BRA `(.L_x_12213) ;  /* 0x0000000000047947 */ /* 0x000fea0003800000 */
.L_x_12240:
[----:B------:R1:W-:Y:S02]  /*4210*/  STG.E desc[UR36][R2.64], R4 ;  /* 0x0000000402007986 */ /* 0x0003e4000c101924 */
.L_x_12213:
[----:B------:R-:W-:-:S07]  /*4220*/  VIADD R19, R19, 0x80 ;  /* 0x0000008013137836 */ /* 0x000fce0000000000 */
.L_x_12138:
[----:B------:R-:W-:Y:S05]  /*4230*/  BSYNC.RECONVERGENT B6 ;  /* 0x0000000000067941 */ /* 0x000fea0003800200 */
.L_x_12137:
[----:B------:R-:W5:Y:S01]  /*4240*/  LDCU UR4, c[0x0][0x380] ;  /* 0x00007000ff0477ac */ /* 0x000f620008000800 */
[----:B------:R-:W-:Y:S01]  /*4250*/  BSSY.RECONVERGENT B6, `(.L_x_12244) ;  /* 0x0000414000067945 */ /* 0x000fe20003800200 */
[----:B-----5:R-:W-:-:S13]  /*4260*/  ISETP.GE.AND P0, PT, R19, UR4, PT ;  /* 0x0000000413007c0c */ /* 0x020fda000bf06270 */
[----:B------:R-:W-:Y:S05]  /*4270*/  @P0 BRA `(.L_x_12245) ;  /* 0x0000004000440947 */ /* 0x000fea0003800000 */
[----:B------:R-:W5:Y:S01]  /*4280*/  LDCU UR4, c[0x0][0x388] ;  /* 0x00007100ff0477ac */ /* 0x000f620008000800 */
[----:B0-----:R-:W-:Y:S02]  /*4290*/  HFMA2 R22, -RZ, RZ, 0, 0 ;  /* 0x00000000ff167431 */ /* 0x001fe400000001ff */
[----:B-1----:R-:W-:Y:S02]  /*42a0*/  IMAD.MOV.U32 R0, RZ, RZ, RZ ;  /* 0x000000ffff007224 */ /* 0x002fe400078e00ff */
        /* <DEDUP_REMOVED lines=8> */
[----:B--234-:R-:W-:Y:S01]  /*4330*/  IMAD.HI.U32 R2, R19, UR4, R18 ;  /* 0x0000000413027c27 */ /* 0x01cfe2000f8e0012 */
[----:B------:R-:W2:Y:S04]  /*4340*/  LDCU UR4, c[0x0][0x4c0] ;  /* 0x00009800ff0477ac */ /* 0x000ea80008000800 */
[----:B------:R-:W-:-:S04]  /*4350*/  SHF.R.U32.HI R3, RZ, UR5, R2 ;  /* 0x00000005ff037c19 */ /* 0x000fc80008011602 */
[----:B------:R-:W-:-:S05]  /*4360*/  IADD3 R22, PT, PT, -R3, RZ, RZ ;  /* 0x000000ff03167210 */ /* 0x000fca0007ffe1ff */
[----:B0-----:R-:W-:-:S04]  /*4370*/  IMAD R22, R22, UR6, R19 ;  /* 0x0000000616167c24 */ /* 0x001fc8000f8e0213 */
[C---:B-1----:R-:W-:Y:S02]  /*4380*/  IMAD R18, R22.reuse, UR8, RZ ;  /* 0x0000000816127c24 */ /* 0x042fe4000f8e02ff */
[C---:B------:R-:W-:Y:S02]  /*4390*/  IMAD R0, R22.reuse, UR9, RZ ;  /* 0x0000000916007c24 */ /* 0x040fe4000f8e02ff */
[----:B--2---:R-:W-:Y:S01]  /*43a0*/  IMAD R22, R22, UR4, RZ ;  /* 0x0000000416167c24 */ /* 0x004fe2000f8e02ff */
        /* <DEDUP_REMOVED lines=335> */
.L_x_12246:
[----:B------:R-:W2:Y:S01]  /*58a0*/  LDCU.64 UR6, c[0x0][0x5f0] ;  /* 0x0000be00ff0677ac */ /* 0x000ea20008000a00 */
[----:B------:R-:W-:-:S04]  /*58b0*/  UPRMT UR4, UR39, 0x9910, URZ ;  /* 0x0000991027047896 */ /* 0x000fc800080000ff */
[----:B------:R-:W-:Y:S01]  /*58c0*/  UISETP.GT.AND UP0, UPT, UR4, 0x9, UPT ;  /* 0x000000090400788c */ /* 0x000fe2000bf04270 */
[----:B--234-:R-:W-:-:S05]  /*58d0*/  IADD3 R2, P0, PT, R0, UR6, RZ ;  /* 0x0000000600027c10 */ /* 0x01cfca000ff1e0ff */
        /* <DEDUP_REMOVED lines=13> */
.L_x_12250:
[----:B------:R4:W5:Y:S01]  /*59b0*/  LDG.E.U8 R16, desc[UR36][R2.64] ;  /* 0x0000002402107981 */ /* 0x000962000c1e1100 */
[----:B------:R-:W-:Y:S01]  /*59c0*/  IMAD.MOV.U32 R17, RZ, RZ, RZ ;  /* 0x000000ffff117224 */ /* 0x000fe200078e00ff */
[----:B------:R-:W-:Y:S06]  /*59d0*/  BRA `(.L_x_12252) ;  /* 0x0000000c00407947 */ /* 0x000fec0003800000 */
.L_x_12249:
        /* <DEDUP_REMOVED lines=8> */
.L_x_12254:
[----:B------:R-:W2:Y:S02]  /*5a60*/  LDG.E R16, desc[UR36][R2.64] ;  /* 0x0000002402107981 */ /* 0x000ea4000c1e1900 */
[----:B--2---:R-:W-:Y:S01]  /*5a70*/  SHF.R.S32.HI R17, RZ, 0x1f, R16 ;  /* 0x0000001fff117819 */ /* 0x004fe20000011410 */
[----:B------:R-:W-:Y:S06]  /*5a80*/  BRA `(.L_x_12252) ;  /* 0x0000000c00147947 */ /* 0x000fec0003800000 */
.L_x_12253:
[----:B------:R-:W2:Y:S02]  /*5a90*/  LDG.E.S16 R16, desc[UR36][R2.64] ;  /* 0x0000002402107981 */ /* 0x000ea4000c1e1700 */
[----:B--2---:R-:W-:Y:S01]  /*5aa0*/  SHF.R.S32.HI R17, RZ, 0x1f, R16 ;  /* 0x0000001fff117819 */ /* 0x004fe20000011410 */
[----:B------:R-:W-:Y:S06]  /*5ab0*/  BRA `(.L_x_12252) ;  /* 0x0000000c00087947 */ /* 0x000fec0003800000 */
.L_x_12248:
[----:B------:R-:W-:-:S09]  /*5ac0*/  UISETP.GT.AND UP0, UPT, UR4, 0x6, UPT ;  /* 0x000000060400788c */ /* 0x000fd2000bf04270 */
[----:B------:R-:W-:Y:S05]  /*5ad0*/  BRA.U UP0, `(.L_x_12255) ;  /* 0x00000001002c7547 */ /* 0x000fea000b800000 */
[----:B------:R-:W-:-:S09]  /*5ae0*/  UISETP.NE.AND UP0, UPT, UR4, 0x5, UPT ;  /* 0x000000050400788c */ /* 0x000fd2000bf05270 */
[----:B------:R-:W-:Y:S05]  /*5af0*/  BRA.U !UP0, `(.L_x_12256) ;  /* 0x0000000108147547 */ /* 0x000fea000b800000 */
[----:B------:R-:W-:-:S09]  /*5b00*/  UISETP.NE.AND UP0, UPT, UR4, 0x6, UPT ;  /* 0x000000060400788c */ /* 0x000fd2000bf05270 */
[----:B------:R-:W-:Y:S05]  /*5b10*/  BRA.U UP0, `(.L_x_12251) ;  /* 0x0000000900987547 */ /* 0x000fea000b800000 */
[----:B------:R-:W2:Y:S02]  /*5b20*/  LDG.E R2, desc[UR36][R2.64] ;  /* 0x0000002402027981 */ /* 0x000ea4000c1e1900 */
[----:B--2---:R0:W1:Y:S02]  /*5b30*/  F2I.S64.TRUNC R16, R2 ;  /* 0x0000000200107311 */ /* 0x004064000020d900 */
[----:B01----:R-:W-:Y:S05]  /*5b40*/  BRA `(.L_x_12252) ;  /* 0x0000000800e47947 */ /* 0x003fea0003800000 */
.L_x_12256:
[----:B------:R-:W2:Y:S02]  /*5b50*/  LDG.E.U16 R2, desc[UR36][R2.64] ;  /* 0x0000002402027981 */ /* 0x000ea4000c1e1500 */
[----:B--2---:R-:W-:-:S06]  /*5b60*/  HADD2.F32 R16, -RZ, R2.H0_H0 ;  /* 0x20000002ff107230 */ /* 0x004fcc0000004100 */
[----:B------:R-:W0:Y:S02]  /*5b70*/  F2I.S64.TRUNC R16, R16 ;  /* 0x0000001000107311 */ /* 0x000e24000020d900 */
[----:B0-----:R-:W-:Y:S05]  /*5b80*/  BRA `(.L_x_12252) ;  /* 0x0000000800d47947 */ /* 0x001fea0003800000 */
.L_x_12255:
[----:B------:R-:W-:-:S09]  /*5b90*/  UISETP.NE.AND UP0, UPT, UR4, 0x7, UPT ;  /* 0x000000070400788c */ /* 0x000fd2000bf05270 */
[----:B------:R-:W-:Y:S05]  /*5ba0*/  BRA.U !UP0, `(.L_x_12257) ;  /* 0x00000001082c7547 */ /* 0x000fea000b800000 */
[----:B------:R-:W-:-:S09]  /*5bb0*/  UISETP.NE.AND UP0, UPT, UR4, 0x8, UPT ;  /* 0x000000080400788c */ /* 0x000fd2000bf05270 */
[----:B------:R-:W-:Y:S05]  /*5bc0*/  BRA.U !UP0, `(.L_x_12258) ;  /* 0x0000000108147547 */ /* 0x000fea000b800000 */
[----:B------:R-:W-:-:S09]  /*5bd0*/  UISETP.NE.AND UP0, UPT, UR4, 0x9, UPT ;  /* 0x000000090400788c */ /* 0x000fd2000bf05270 */
[----:B------:R-:W-:Y:S05]  /*5be0*/  BRA.U UP0, `(.L_x_12251) ;  /* 0x0000000900647547 */ /* 0x000fea000b800000 */
[----:B------:R-:W2:Y:S02]  /*5bf0*/  LDG.E R2, desc[UR36][R2.64] ;  /* 0x0000002402027981 */ /* 0x000ea4000c1e1900 */
[----:B--2---:R0:W1:Y:S02]  /*5c00*/  F2I.S64.TRUNC R16, R2 ;  /* 0x0000000200107311 */ /* 0x004064000020d900 */
[----:B01----:R-:W-:Y:S05]  /*5c10*/  BRA `(.L_x_12252) ;  /* 0x0000000800b07947 */ /* 0x003fea0003800000 */
.L_x_12258:
[----:B------:R-:W2:Y:S02]  /*5c20*/  LDG.E.U16 R2, desc[UR36][R2.64] ;  /* 0x0000002402027981 */ /* 0x000ea4000c1e1500 */
[----:B--2---:R-:W-:-:S06]  /*5c30*/  HADD2.F32 R16, -RZ, R2.H0_H0 ;  /* 0x20000002ff107230 */ /* 0x004fcc0000004100 */
[----:B------:R-:W0:Y:S02]  /*5c40*/  F2I.S64.TRUNC R16, R16 ;  /* 0x0000001000107311 */ /* 0x000e24000020d900 */
[----:B0-----:R-:W-:Y:S05]  /*5c50*/  BRA `(.L_x_12252) ;  /* 0x0000000800a07947 */ /* 0x001fea0003800000 */
.L_x_12257:
[----:B------:R-:W2:Y:S02]  /*5c60*/  LDG.E.64 R2, desc[UR36][R2.64] ;  /* 0x0000002402027981 */ /* 0x000ea4000c1e1b00 */
[----:B--2---:R0:W1:Y:S02]  /*5c70*/  F2I.S64.F64.TRUNC R16, R2 ;  /* 0x0000000200107311 */ /* 0x004064000030d900 */
[----:B01----:R-:W-:Y:S05]  /*5c80*/  BRA `(.L_x_12252) ;  /* 0x0000000800947947 */ /* 0x003fea0003800000 */
.L_x_12247:
        /* <DEDUP_REMOVED lines=13> */
.L_x_12261:
[----:B------:R-:W2:Y:S02]  /*5d60*/  LDG.E.64 R2, desc[UR36][R2.64] ;  /* 0x0000002402027981 */ /* 0x000ea4000c1e1b00 */
[----:B--2---:R3:W4:Y:S02]  /*5d70*/  F2I.S64.F64.TRUNC R16, R2 ;  /* 0x0000000200107311 */ /* 0x004724000030d900 */
[----:B---34-:R-:W-:Y:S05]  /*5d80*/  BRA `(.L_x_12252) ;  /* 0x0000000800547947 */ /* 0x018fea0003800000 */
.L_x_12260:
        /* <DEDUP_REMOVED lines=26> */
.L_x_12263:
        /* <DEDUP_REMOVED lines=11> */
[----:B------:R3:W4:Y:S02]  /*5fe0*/  F2I.S64.TRUNC R16, R0 ;  /* 0x0000000000107311 */ /* 0x000724000020d900 */
[----:B---34-:R-:W-:Y:S05]  /*5ff0*/  BRA `(.L_x_12252) ;  /* 0x0000000400b87947 */ /* 0x018fea0003800000 */
.L_x_12262:
[----:B------:R-:W2:Y:S02]  /*6000*/  LDG.E.U16 R16, desc[UR36][R2.64] ;  /* 0x0000002402107981 */ /* 0x000ea4000c1e1500 */
[----:B--2---:R-:W-:-:S06]  /*6010*/  IMAD.U32 R16, R16, 0x10000, RZ ;  /* 0x0001000010107824 */ /* 0x004fcc00078e00ff */
[----:B------:R-:W3:Y:S02]  /*6020*/  F2I.S64.TRUNC R16, R16 ;  /* 0x0000001000107311 */ /* 0x000ee4000020d900 */
[----:B---3--:R-:W-:Y:S05]  /*6030*/  BRA `(.L_x_12252) ;  /* 0x0000000400a87947 */ /* 0x008fea0003800000 */
.L_x_12259:
        /* <DEDUP_REMOVED lines=11> */
.L_x_12266:
        /* <DEDUP_REMOVED lines=21> */
.L_x_12270:
[----:B------:R-:W-:Y:S05]  /*6240*/  BSYNC.RECONVERGENT B1 ;  /* 0x0000000000017941 */ /* 0x000fea0003800200 */
.L_x_12269:
[----:B------:R-:W-:Y:S01]  /*6250*/  IMAD.SHL.U32 R0, R0, 0x100000, RZ ;  /* 0x0010000000007824 */ /* 0x000fe200078e00ff */
[----:B------:R-:W-:-:S04]  /*6260*/  LEA R2, R2, 0x3b800000, 0x17 ;  /* 0x3b80000002027811 */ /* 0x000fc800078eb8ff */
[----:B------:R-:W-:-:S07]  /*6270*/  LOP3.LUT R16, R2, R0, R7, 0xfe, !PT ;  /* 0x0000000002107212 */ /* 0x000fce00078efe07 */
.L_x_12268:
[----:B------:R-:W-:Y:S05]  /*6280*/  BSYNC.RECONVERGENT B0 ;  /* 0x0000000000007941 */ /* 0x000fea0003800200 */
.L_x_12267:
[----:B------:R-:W1:Y:S02]  /*6290*/  F2I.S64.TRUNC R16, R16 ;  /* 0x0000001000107311 */ /* 0x000e64000020d900 */
[----:B-1----:R-:W-:Y:S05]  /*62a0*/  BRA `(.L_x_12252) ;  /* 0x00000004000c7947 */ /* 0x002fea0003800000 */
.L_x_12265:
        /* <DEDUP_REMOVED lines=21> */
.L_x_12274:
[----:B------:R-:W-:Y:S05]  /*6400*/  BSYNC.RECONVERGENT B1 ;  /* 0x0000000000017941 */ /* 0x000fea0003800200 */
.L_x_12273:
[----:B------:R-:W-:Y:S02]  /*6410*/  SHF.L.U32 R0, R0, 0x15, RZ ;  /* 0x0000001500007819 */ /* 0x000fe400000006ff */
[----:B------:R-:W-:-:S04]  /*6420*/  LEA R2, R2, 0x37800000, 0x17 ;  /* 0x3780000002027811 */ /* 0x000fc800078eb8ff */
[----:B------:R-:W-:-:S07]  /*6430*/  LOP3.LUT R16, R2, R0, R7, 0xfe, !PT ;  /* 0x0000000002107212 */ /* 0x000fce00078efe07 */
.L_x_12272:
[----:B------:R-:W-:Y:S05]  /*6440*/  BSYNC.RECONVERGENT B0 ;  /* 0x0000000000007941 */ /* 0x000fea0003800200 */
.L_x_12271:
[----:B------:R-:W1:Y:S02]  /*6450*/  F2I.S64.TRUNC R16, R16 ;  /* 0x0000001000107311 */ /* 0x000e64000020d900 */
[----:B-1----:R-:W-:Y:S05]  /*6460*/  BRA `(.L_x_12252) ;  /* 0x00000000009c7947 */ /* 0x002fea0003800000 */
.L_x_12264:
        /* <DEDUP_REMOVED lines=14> */
.L_x_12278:
[----:B------:R-:W-:Y:S05]  /*6550*/  BSYNC.RECONVERGENT B0 ;  /* 0x0000000000007941 */ /* 0x000fea0003800200 */
.L_x_12277:
[----:B------:R-:W2:Y:S02]  /*6560*/  F2I.S64.TRUNC R16, R16 ;  /* 0x0000001000107311 */ /* 0x000ea4000020d900 */
[----:B--2---:R-:W-:Y:S05]  /*6570*/  BRA `(.L_x_12252) ;  /* 0x0000000000587947 */ /* 0x004fea0003800000 */
.L_x_12251:
        /* <DEDUP_REMOVED lines=16> */
.L_x_12279:
[----:B------:R-:W-:Y:S01]  /*6680*/  CS2R R16, SRZ ;  /* 0x0000000000107805 */ /* 0x000fe2000001ff00 */
[----:B------:R-:W-:Y:S06]  /*6690*/  BRA `(.L_x_12252) ;  /* 0x0000000000107947 */ /* 0x000fec0003800000 */
.L_x_12276:
[----:B------:R1:W5:Y:S01]  /*66a0*/  LDG.E.64 R16, desc[UR36][R2.64] ;  /* 0x0000002402107981 */ /* 0x000362000c1e1b00 */
[----:B------:R-:W-:Y:S05]  /*66b0*/  BRA `(.L_x_12252) ;  /* 0x0000000000087947 */ /* 0x000fea0003800000 */
.L_x_12275:
[----:B------:R2:W5:Y:S01]  /*66c0*/  LDG.E R16, desc[UR36][R2.64] ;  /* 0x0000002402107981 */ /* 0x000562000c1e1900 */
[----:B------:R-:W-:-:S07]  /*66d0*/  IMAD.MOV.U32 R17, RZ, RZ, RZ ;  /* 0x000000ffff117224 */ /* 0x000fce00078e00ff */
.L_x_12252:
        /* <DEDUP_REMOVED lines=17> */
.L_x_12283:
[----:B------:R0:W5:Y:S01]  /*67f0*/  LDG.E.U8 R4, desc[UR36][R22.64] ;  /* 0x0000002416047981 */ /* 0x000162000c1e1100 */
[----:B------:R-:W-:Y:S01]  /*6800*/  IMAD.MOV.U32 R5, RZ, RZ, RZ ;  /* 0x000000ffff057224 */ /* 0x000fe200078e00ff */
[----:B------:R-:W-:Y:S06]  /*6810*/  BRA `(.L_x_12285) ;  /* 0x0000000c00407947 */ /* 0x000fec0003800000 */
.L_x_12282:
        /* <DEDUP_REMOVED lines=8> */
.L_x_12287:
[----:B------:R-:W2:Y:S02]  /*68a0*/  LDG.E R4, desc[UR36][R22.64] ;  /* 0x0000002416047981 */ /* 0x000ea4000c1e1900 */
[----:B--2---:R-:W-:Y:S01]  /*68b0*/  SHF.R.S32.HI R5, RZ, 0x1f, R4 ;  /* 0x0000001fff057819 */ /* 0x004fe20000011404 */
[----:B------:R-:W-:Y:S06]  /*68c0*/  BRA `(.L_x_12285) ;  /* 0x0000000c00147947 */ /* 0x000fec0003800000 */
.L_x_12286:
[----:B------:R-:W2:Y:S02]  /*68d0*/  LDG.E.S16 R4, desc[UR36][R22.64] ;  /* 0x0000002416047981 */ /* 0x000ea4000c1e1700 */
[----:B--2---:R-:W-:Y:S01]  /*68e0*/  SHF.R.S32.HI R5, RZ, 0x1f, R4 ;  /* 0x0000001fff057819 */ /* 0x004fe20000011404 */
[----:B------:R-:W-:Y:S06]  /*68f0*/  BRA `(.L_x_12285) ;  /* 0x0000000c00087947 */ /* 0x000fec0003800000 */
.L_x_12281:
        /* <DEDUP_REMOVED lines=9> */
.L_x_12289:
[----:B------:R-:W2:Y:S02]  /*6990*/  LDG.E.U16 R22, desc[UR36][R22.64] ;  /* 0x0000002416167981 */ /* 0x000ea4000c1e1500 */
[----:B--2---:R-:W-:-:S06]  /*69a0*/  HADD2.F32 R4, -RZ, R22.H0_H0 ;  /* 0x20000016ff047230 */ /* 0x004fcc0000004100 */
[----:B------:R-:W0:Y:S02]  /*69b0*/  F2I.S64.TRUNC R4, R4 ;  /* 0x0000000400047311 */ /* 0x000e24000020d900 */
[----:B0-----:R-:W-:Y:S05]  /*69c0*/  BRA `(.L_x_12285) ;  /* 0x0000000800d47947 */ /* 0x001fea0003800000 */
.L_x_12288:
        /* <DEDUP_REMOVED lines=9> */
.L_x_12291:
[----:B------:R-:W2:Y:S02]  /*6a60*/  LDG.E.U16 R22, desc[UR36][R22.64] ;  /* 0x0000002416167981 */ /* 0x000ea4000c1e1500 */
[----:B--2---:R-:W-:-:S06]  /*6a70*/  HADD2.F32 R4, -RZ, R22.H0_H0 ;  /* 0x20000016ff047230 */ /* 0x004fcc0000004100 */
[----:B------:R-:W0:Y:S02]  /*6a80*/  F2I.S64.TRUNC R4, R4 ;  /* 0x0000000400047311 */ /* 0x000e24000020d900 */
[----:B0-----:R-:W-:Y:S05]  /*6a90*/  BRA `(.L_x_12285) ;  /* 0x0000000800a07947 */ /* 0x001fea0003800000 */
.L_x_12290:
[----:B------:R-:W2:Y:S02]  /*6aa0*/  LDG.E.64 R4, desc[UR36][R22.64] ;  /* 0x0000002416047981 */ /* 0x000ea4000c1e1b00 */
[----:B--2---:R-:W0:Y:S02]  /*6ab0*/  F2I.S64.F64.TRUNC R4, R4 ;  /* 0x0000000400047311 */ /* 0x004e24000030d900 */
[----:B0-----:R-:W-:Y:S05]  /*6ac0*/  BRA `(.L_x_12285) ;  /* 0x0000000800947947 */ /* 0x001fea0003800000 */
.L_x_12280:
        /* <DEDUP_REMOVED lines=13> */
.L_x_12294:
[----:B------:R-:W2:Y:S02]  /*6ba0*/  LDG.E.64 R4, desc[UR36][R22.64] ;  /* 0x0000002416047981 */ /* 0x000ea4000c1e1b00 */
[----:B--2---:R-:W0:Y:S02]  /*6bb0*/  F2I.S64.F64.TRUNC R4, R4 ;  /* 0x0000000400047311 */ /* 0x004e24000030d900 */
[----:B0-----:R-:W-:Y:S05]  /*6bc0*/  BRA `(.L_x_12285) ;  /* 0x0000000800547947 */ /* 0x001fea0003800000 */
.L_x_12293:
        /* <DEDUP_REMOVED lines=24> */
[----:B------:R0:W1:Y:S02]  /*6d50*/  F2I.S64.TRUNC R4, R3 ;  /* 0x0000000300047311 */ /* 0x000064000020d900 */
[----:B01----:R-:W-:Y:S05]  /*6d60*/  BRA `(.L_x_12285) ;  /* 0x0000000400ec7947 */ /* 0x003fea0003800000 */
.L_x_12296:
[----:B-1234-:R-:W2:Y:S02]  /*6d70*/  LDG.E.U8 R3, desc[UR36][R22.64] ;  /* 0x0000002416037981 */ /* 0x01eea4000c1e1100 */
        /* <DEDUP_REMOVED lines=10> */
[----:B------:R0:W1:Y:S02]  /*6e20*/  F2I.S64.TRUNC R4, R0 ;  /* 0x0000000000047311 */ /* 0x000064000020d900 */
[----:B01----:R-:W-:Y:S05]  /*6e30*/  BRA `(.L_x_12285) ;  /* 0x0000000400b87947 */ /* 0x003fea0003800000 */
.L_x_12295:
[----:B------:R-:W2:Y:S02]  /*6e40*/  LDG.E.U16 R4, desc[UR36][R22.64] ;  /* 0x0000002416047981 */ /* 0x000ea4000c1e1500 */
[----:B--2---:R-:W-:-:S06]  /*6e50*/  IMAD.U32 R4, R4, 0x10000, RZ ;  /* 0x0001000004047824 */ /* 0x004fcc00078e00ff */
[----:B------:R-:W0:Y:S02]  /*6e60*/  F2I.S64.TRUNC R4, R4 ;  /* 0x0000000400047311 */ /* 0x000e24000020d900 */
[----:B0-----:R-:W-:Y:S05]  /*6e70*/  BRA `(.L_x_12285) ;  /* 0x0000000400a87947 */ /* 0x001fea0003800000 */
.L_x_12292:
        /* <DEDUP_REMOVED lines=11> */
.L_x_12299:
        /* <DEDUP_REMOVED lines=21> */
.L_x_12303:
[----:B------:R-:W-:Y:S05]  /*7080*/  BSYNC.RECONVERGENT B1 ;  /* 0x0000000000017941 */ /* 0x000fea0003800200 */
.L_x_12302:
[----:B------:R-:W-:Y:S02]  /*7090*/  SHF.L.U32 R0, R0, 0x14, RZ ;  /* 0x0000001400007819 */ /* 0x000fe400000006ff */
[----:B------:R-:W-:-:S04]  /*70a0*/  LEA R2, R2, 0x3b800000, 0x17 ;  /* 0x3b80000002027811 */ /* 0x000fc800078eb8ff */
[----:B------:R-:W-:-:S07]  /*70b0*/  LOP3.LUT R4, R2, R0, R7, 0xfe, !PT ;  /* 0x0000000002047212 */ /* 0x000fce00078efe07 */
.L_x_12301:
[----:B------:R-:W-:Y:S05]  /*70c0*/  BSYNC.RECONVERGENT B0 ;  /* 0x0000000000007941 */ /* 0x000fea0003800200 */
.L_x_12300:
[----:B------:R-:W0:Y:S02]  /*70d0*/  F2I.S64.TRUNC R4, R4 ;  /* 0x0000000400047311 */ /* 0x000e24000020d900 */
[----:B0-----:R-:W-:Y:S05]  /*70e0*/  BRA `(.L_x_12285) ;  /* 0x00000004000c7947 */ /* 0x001fea0003800000 */
.L_x_12298:
        /* <DEDUP_REMOVED lines=21> */
.L_x_12307:
[----:B------:R-:W-:Y:S05]  /*7240*/  BSYNC.RECONVERGENT B1 ;  /* 0x0000000000017941 */ /* 0x000fea0003800200 */
.L_x_12306:
[----:B------:R-:W-:Y:S01]  /*7250*/  IMAD.SHL.U32 R0, R0, 0x200000, RZ ;  /* 0x0020000000007824 */ /* 0x000fe200078e00ff */
[----:B------:R-:W-:-:S04]  /*7260*/  LEA R2, R2, 0x37800000, 0x17 ;  /* 0x3780000002027811 */ /* 0x000fc800078eb8ff */
[----:B------:R-:W-:-:S07]  /*7270*/  LOP3.LUT R4, R2, R0, R7, 0xfe, !PT ;  /* 0x0000000002047212 */ /* 0x000fce00078efe07 */
.L_x_12305:
[----:B------:R-:W-:Y:S05]  /*7280*/  BSYNC.RECONVERGENT B0 ;  /* 0x0000000000007941 */ /* 0x000fea0003800200 */
.L_x_12304:
[----:B------:R-:W0:Y:S02]  /*7290*/  F2I.S64.TRUNC R4, R4 ;  /* 0x0000000400047311 */ /* 0x000e24000020d900 */
[----:B0-----:R-:W-:Y:S05]  /*72a0*/  BRA `(.L_x_12285) ;  /* 0x00000000009c7947 */ /* 0x001fea0003800000 */
.L_x_12297:
        /* <DEDUP_REMOVED lines=14> */
.L_x_12311:
[----:B------:R-:W-:Y:S05]  /*7390*/  BSYNC.RECONVERGENT B0 ;  /* 0x0000000000007941 */ /* 0x000fea0003800200 */
.L_x_12310:
[----:B------:R-:W0:Y:S02]  /*73a0*/  F2I.S64.TRUNC R4, R4 ;  /* 0x0000000400047311 */ /* 0x000e24000020d900 */
[----:B0-----:R-:W-:Y:S05]  /*73b0*/  BRA `(.L_x_12285) ;  /* 0x0000000000587947 */ /* 0x001fea0003800000 */
.L_x_12284:
[----:B-1234-:R-:W-:Y:S01]  /*73c0*/  MOV R2, 0x0 ;  /* 0x0000000000027802 */ /* 0x01efe20000000f00 */
        /* <DEDUP_REMOVED lines=15> */
.L_x_12312:
[----:B------:R-:W-:Y:S01]  /*74c0*/  CS2R R4, SRZ ;  /* 0x0000000000047805 */ /* 0x000fe2000001ff00 */
[----:B------:R-:W-:Y:S06]  /*74d0*/  BRA `(.L_x_12285) ;  /* 0x0000000000107947 */ /* 0x000fec0003800000 */
.L_x_12309:
[----:B------:R0:W5:Y:S01]  /*74e0*/  LDG.E.64 R4, desc[UR36][R22.64] ;  /* 0x0000002416047981 */ /* 0x000162000c1e1b00 */
[----:B------:R-:W-:Y:S05]  /*74f0*/  BRA `(.L_x_12285) ;  /* 0x0000000000087947 */ /* 0x000fea0003800000 */
.L_x_12308:
[----:B------:R0:W5:Y:S01]  /*7500*/  LDG.E R4, desc[UR36][R22.64] ;  /* 0x0000002416047981 */ /* 0x000162000c1e1900 */
[----:B------:R-:W-:-:S07]  /*7510*/  IMAD.MOV.U32 R5, RZ, RZ, RZ ;  /* 0x000000ffff057224 */ /* 0x000fce00078e00ff */
.L_x_12285:
        /* <DEDUP_REMOVED lines=22> */
.L_x_12316:
[----:B------:R1:W-:Y:S01]  /*7680*/  STG.E.U8 desc[UR36][R2.64], R4 ;  /* 0x0000000402007986 */ /* 0x0003e2000c101124 */
[----:B------:R-:W-:Y:S05]  /*7690*/  BRA `(.L_x_12318) ;  /* 0x0000000c00387947 */ /* 0x000fea0003800000 */
.L_x_12315:
        /* <DEDUP_REMOVED lines=8> */
.L_x_12320:
[----:B------:R1:W-:Y:S01]  /*7720*/  STG.E desc[UR36][R2.64], R4 ;  /* 0x0000000402007986 */ /* 0x0003e2000c101924 */
[----:B------:R-:W-:Y:S05]  /*7730*/  BRA `(.L_x_12318) ;  /* 0x0000000c00107947 */ /* 0x000fea0003800000 */
.L_x_12319:
[----:B------:R1:W-:Y:S01]  /*7740*/  STG.E.U16 desc[UR36][R2.64], R4 ;  /* 0x0000000402007986 */ /* 0x0003e2000c101524 */
[----:B------:R-:W-:Y:S05]  /*7750*/  BRA `(.L_x_12318) ;  /* 0x0000000c00087947 */ /* 0x000fea0003800000 */
.L_x_12314:
        /* <DEDUP_REMOVED lines=9> */
.L_x_12322:
[----:B------:R-:W1:Y:S02]  /*77f0*/  I2F.S64 R0, R4 ;  /* 0x0000000400007312 */ /* 0x000e640000301400 */
[----:B-1----:R-:W-:-:S05]  /*7800*/  F2FP.F16.F32.PACK_AB R0, RZ, R0 ;  /* 0x00000000ff00723e */ /* 0x002fca00000000ff */
[----:B------:R1:W-:Y:S01]  /*7810*/  STG.E.U16 desc[UR36][R2.64], R0 ;  /* 0x0000000002007986 */ /* 0x0003e2000c101524 */
[----:B------:R-:W-:Y:S05]  /*7820*/  BRA `(.L_x_12318) ;  /* 0x0000000800d47947 */ /* 0x000fea0003800000 */
.L_x_12321:
        /* <DEDUP_REMOVED lines=10> */
.L_x_12324:
[----:B------:R-:W1:Y:S02]  /*78d0*/  I2F.S64 R4, R4 ;  /* 0x0000000400047312 */ /* 0x000e640000301400 */
[----:B-1----:R-:W-:-:S04]  /*78e0*/  F2FP.F16.F32.PACK_AB R5, RZ, R4 ;  /* 0x00000004ff05723e */ /* 0x002fc800000000ff */
[----:B------:R-:W-:-:S05]  /*78f0*/  PRMT R5, R5, 0x5410, RZ ;  /* 0x0000541005057816 */ /* 0x000fca00000000ff */
[----:B------:R1:W-:Y:S01]  /*7900*/  STG.E desc[UR36][R2.64], R5 ;  /* 0x0000000502007986 */ /* 0x0003e2000c101924 */
[----:B------:R-:W-:Y:S05]  /*7910*/  BRA `(.L_x_12318) ;  /* 0x0000000800987947 */ /* 0x000fea0003800000 */
.L_x_12323:
[----:B------:R-:W1:Y:S02]  /*7920*/  I2F.F64.S64 R4, R4 ;  /* 0x0000000400047312 */ /* 0x000e640000301c00 */
[----:B-1----:R1:W-:Y:S01]  /*7930*/  STG.E.64 desc[UR36][R2.64], R4 ;  /* 0x0000000402007986 */ /* 0x0023e2000c101b24 */
[----:B------:R-:W-:Y:S05]  /*7940*/  BRA `(.L_x_12318) ;  /* 0x00000008008c7947 */ /* 0x000fea0003800000 */
.L_x_12313:
        /* <DEDUP_REMOVED lines=12> */
.L_x_12328:
[----:B------:R-:W1:Y:S01]  /*7a10*/  I2F.S64 R5, R4 ;  /* 0x0000000400057312 */ /* 0x000e620000301400 */
[----:B------:R-:W-:Y:S01]  /*7a20*/  BSSY.RECONVERGENT B0, `(.L_x_12329) ;  /* 0x0000013000007945 */ /* 0x000fe20003800200 */
[----:B-1----:R-:W-:Y:S01]  /*7a30*/  LOP3.LUT R6, R5, 0x7fffffff, RZ, 0xc0, !PT ;  /* 0x7fffffff05067812 */ /* 0x002fe200078ec0ff */
        /* <DEDUP_REMOVED lines=15> */
.L_x_12331:
[----:B------:R-:W-:-:S04]  /*7b30*/  SHF.R.U32.HI R5, RZ, 0x18, R5 ;  /* 0x00000018ff057819 */ /* 0x000fc80000011605 */
[----:B------:R-:W-:-:S07]  /*7b40*/  LOP3.LUT R0, R0, 0x80, R5, 0xf8, !PT ;  /* 0x0000008000007812 */ /* 0x000fce00078ef805 */
.L_x_12330:
[----:B------:R-:W-:Y:S05]  /*7b50*/  BSYNC.RECONVERGENT B0 ;  /* 0x0000000000007941 */ /* 0x000fea0003800200 */
.L_x_12329:
[----:B------:R4:W-:Y:S01]  /*7b60*/  STG.E.U8 desc[UR36][R2.64], R0 ;  /* 0x0000000002007986 */ /* 0x0009e2000c101124 */
[----:B------:R-:W-:Y:S05]  /*7b70*/  BRA `(.L_x_12318) ;  /* 0x0000000800007947 */ /* 0x000fea0003800000 */
.L_x_12327:
        /* <DEDUP_REMOVED lines=18> */
.L_x_12334:
[----:B------:R-:W-:-:S04]  /*7ca0*/  SHF.R.U32.HI R5, RZ, 0x18, R5 ;  /* 0x00000018ff057819 */ /* 0x000fc80000011605 */
[----:B------:R-:W-:-:S07]  /*7cb0*/  LOP3.LUT R0, R0, 0x80, R5, 0xf8, !PT ;  /* 0x0000008000007812 */ /* 0x000fce00078ef805 */
.L_x_12333:
[----:B------:R-:W-:Y:S05]  /*7cc0*/  BSYNC.RECONVERGENT B0 ;  /* 0x0000000000007941 */ /* 0x000fea0003800200 */
.L_x_12332:
[----:B------:R1:W-:Y:S01]  /*7cd0*/  STG.E.U8 desc[UR36][R2.64], R0 ;  /* 0x0000000002007986 */ /* 0x0003e2000c101124 */
[----:B------:R-:W-:Y:S05]  /*7ce0*/  BRA `(.L_x_12318) ;  /* 0x0000000400a47947 */ /* 0x000fea0003800000 */
.L_x_12326:
[----:B------:R-:W-:-:S09]  /*7cf0*/  UISETP.NE.AND UP0, UPT, UR4, 0x1c, UPT ;  /* 0x0000001c0400788c */ /* 0x000fd2000bf05270 */
[----:B------:R-:W-:Y:S05]  /*7d00*/  BRA.U !UP0, `(.L_x_12335) ;  /* 0x00000001085c7547 */ /* 0x000fea000b800000 */
[----:B------:R-:W-:-:S09]  /*7d10*/  UISETP.NE.AND UP0, UPT, UR4, 0x1d, UPT ;  /* 0x0000001d0400788c */ /* 0x000fd2000bf05270 */
[----:B------:R-:W-:Y:S05]  /*7d20*/  BRA.U !UP0, `(.L_x_12336) ;  /* 0x00000001084c7547 */ /* 0x000fea000b800000 */
[----:B------:R-:W-:-:S09]  /*7d30*/  UISETP.NE.AND UP0, UPT, UR4, 0x2c, UPT ;  /* 0x0000002c0400788c */ /* 0x000fd2000bf05270 */
[----:B------:R-:W-:Y:S05]  /*7d40*/  BRA.U UP0, `(.L_x_12317) ;  /* 0x0000000100a87547 */ /* 0x000fea000b800000 */
[----:B------:R-:W1:Y:S02]  /*7d50*/  I2F.S64 R4, R4 ;  /* 0x0000000400047312 */ /* 0x000e640000301400 */
[----:B-1----:R-:W-:-:S04]  /*7d60*/  SHF.R.U32.HI R6, RZ, 0x17, R4 ;  /* 0x00000017ff067819 */ /* 0x002fc80000011604 */
[----:B------:R-:W-:-:S04]  /*7d70*/  LOP3.LUT R7, R6, 0xff, RZ, 0xc0, !PT ;  /* 0x000000ff06077812 */ /* 0x000fc800078ec0ff */
[----:B------:R-:W-:-:S13]  /*7d80*/  ISETP.NE.AND P1, PT, R7, 0xff, PT ;  /* 0x000000ff0700780c */ /* 0x000fda0003f25270 */
[--C-:B------:R-:W-:Y:S02]  /*7d90*/  @P1 SHF.R.U32.HI R0, RZ, 0x16, R4.reuse ;  /* 0x00000016ff001819 */ /* 0x100fe40000011604 */
[----:B------:R-:W-:Y:S01]  /*7da0*/  @P1 LOP3.LUT P0, RZ, R7, 0x3fffff, R4, 0xf8, !PT ;  /* 0x003fffff07ff1812 */ /* 0x000fe2000780f804 */
[----:B------:R-:W-:Y:S01]  /*7db0*/  @P1 VIADD R4, R6, 0x1 ;  /* 0x0000000106041836 */ /* 0x000fe20000000000 */
[----:B------:R-:W-:-:S04]  /*7dc0*/  @P1 LOP3.LUT R0, R0, 0x1, RZ, 0xc0, !PT ;  /* 0x0000000100001812 */ /* 0x000fc800078ec0ff */
[----:B------:R-:W-:Y:S01]  /*7dd0*/  @P1 ISETP.EQ.U32.AND P2, PT, R0, 0x1, P0 ;  /* 0x000000010000180c */ /* 0x000fe20000742070 */
[----:B------:R-:W-:Y:S01]  /*7de0*/  HFMA2 R0, -RZ, RZ, 0, 1.5199184417724609375e-05 ;  /* 0x000000ffff007431 */ /* 0x000fe200000001ff */
[----:B------:R-:W-:Y:S02]  /*7df0*/  PLOP3.LUT P0, PT, PT, PT, PT, 0x80, 0x8 ;  /* 0x000000000008781c */ /* 0x000fe40003f0f070 */
[----:B------:R-:W-:Y:S02]  /*7e00*/  @P1 PLOP3.LUT P0, PT, P2, PT, PT, 0x80, 0x8 ;  /* 0x000000000008181c */ /* 0x000fe4000170f070 */
[----:B------:R-:W-:-:S11]  /*7e10*/  PRMT R5, R0, 0x7610, R5 ;  /* 0x0000761000057816 */ /* 0x000fd60000000005 */
[----:B------:R-:W-:-:S05]  /*7e20*/  @!P0 IMAD.MOV R4, RZ, RZ, R6 ;  /* 0x000000ffff048224 */ /* 0x000fca00078e0206 */
[----:B------:R-:W-:-:S05]  /*7e30*/  @P1 MOV R5, R4 ;  /* 0x0000000400051202 */ /* 0x000fca0000000f00 */
[----:B------:R3:W-:Y:S01]  /*7e40*/  STG.E.U8 desc[UR36][R2.64], R5 ;  /* 0x0000000502007986 */ /* 0x0007e2000c101124 */
[----:B------:R-:W-:Y:S05]  /*7e50*/  BRA `(.L_x_12318) ;  /* 0x0000000400487947 */ /* 0x000fea0003800000 */
.L_x_12336:
[----:B------:R2:W-:Y:S01]  /*7e60*/  STG.E.64 desc[UR36][R2.64], R4 ;  /* 0x0000000402007986 */ /* 0x0005e2000c101b24 */
[----:B------:R-:W-:Y:S05]  /*7e70*/  BRA `(.L_x_12318) ;  /* 0x0000000400407947 */ /* 0x000fea0003800000 */
.L_x_12335:
[----:B------:R1:W-:Y:S01]  /*7e80*/  STG.E desc[UR36][R2.64], R4 ;  /* 0x0000000402007986 */ /* 0x0003e2000c101924 */
[----:B------:R-:W-:Y:S05]  /*7e90*/  BRA `(.L_x_12318) ;  /* 0x0000000400387947 */ /* 0x000fea0003800000 */
.L_x_12325:
        /* <DEDUP_REMOVED lines=11> */
.L_x_12338:
[----:B------:R-:W-:Y:S01]  /*7f50*/  CS2R R6, SRZ ;  /* 0x0000000000067805 */ /* 0x000fe2000001ff00 */
[----:B------:R-:W1:Y:S04]  /*7f60*/  I2F.F64.S64 R4, R4 ;  /* 0x0000000400047312 */ /* 0x000e680000301c00 */
[----:B-1----:R1:W-:Y:S01]  /*7f70*/  STG.E.128 desc[UR36][R2.64], R4 ;  /* 0x0000000402007986 */ /* 0x0023e2000c101d24 */
[----:B------:R-:W-:Y:S05]  /*7f80*/  BRA `(.L_x_12318) ;  /* 0x0000000000fc7947 */ /* 0x000fea0003800000 */
.L_x_12337:
[----:B------:R-:W-:-:S09]  /*7f90*/  UISETP.NE.AND UP0, UPT, UR4, 0xf, UPT ;  /* 0x0000000f0400788c */ /* 0x000fd2000bf05270 */
[----:B------:R-:W-:Y:S05]  /*7fa0*/  BRA.U !UP0, `(.L_x_12339) ;  /* 0x0000000108e87547 */ /* 0x000fea000b800000 */
[----:B------:R-:W-:-:S09]  /*7fb0*/  UISETP.NE.AND UP0, UPT, UR4, 0x17, UPT ;  /* 0x000000170400788c */ /* 0x000fd2000bf05270 */
[----:B------:R-:W-:Y:S05]  /*7fc0*/  BRA.U !UP0, `(.L_x_12340) ;  /* 0x0000000108907547 */ /* 0x000fea000b800000 */
[----:B------:R-:W-:-:S09]  /*7fd0*/  UISETP.NE.AND UP0, UPT, UR4, 0x18, UPT ;  /* 0x000000180400788c */ /* 0x000fd2000bf05270 */
[----:B------:R-:W-:Y:S05]  /*7fe0*/  BRA.U !UP0, `(.L_x_12341) ;  /* 0x0000000108447547 */ /* 0x000fea000b800000 */
.L_x_12317:
[----:B------:R-:W-:Y:S01]  /*7ff0*/  MOV R0, 0x0 ;  /* 0x0000000000007802 */ /* 0x000fe20000000f00 */
[----:B------:R-:W1:Y:S01]  /*8000*/  LDCU.64 UR4, c[0x4][0x188] ;  /* 0x01003100ff0477ac */ /* 0x000e620008000a00 */
[----:B------:R-:W-:Y:S02]  /*8010*/  HFMA2 R13, -RZ, RZ, 0, 0 ;  /* 0x00000000ff0d7431 */ /* 0x000fe400000001ff */
[----:B------:R-:W-:Y:S01]  /*8020*/  IMAD.MOV.U32 R8, RZ, RZ, 0x65 ;  /* 0x00000065ff087424 */ /* 0x000fe200078e00ff */
[----:B------:R2:W3:Y:S01]  /*8030*/  LDC.64 R2, c[0x4][R0] ;  /* 0x0100000000027b82 */ /* 0x0004e20000000a00 */
[----:B------:R-:W4:Y:S01]  /*8040*/  LDCU.64 UR6, c[0x4][0x190] ;  /* 0x01003200ff0677ac */ /* 0x000f220008000a00 */
[----:B------:R-:W-:Y:S01]  /*8050*/  IMAD.MOV.U32 R12, RZ, RZ, 0x1 ;  /* 0x00000001ff0c7424 */ /* 0x000fe200078e00ff */
[----:B------:R-:W5:Y:S01]  /*8060*/  LDCU.64 UR8, c[0x4][0x80] ;  /* 0x01001000ff0877ac */ /* 0x000f620008000a00 */
[----:B-1----:R-:W-:Y:S02]  /*8070*/  IMAD.U32 R4, RZ, RZ, UR4 ;  /* 0x00000004ff047e24 */ /* 0x002fe4000f8e00ff */
[----:B------:R-:W-:Y:S01]  /*8080*/  IMAD.U32 R5, RZ, RZ, UR5 ;  /* 0x00000005ff057e24 */ /* 0x000fe2000f8e00ff */
[----:B----4-:R-:W-:Y:S01]  /*8090*/  MOV R6, UR6 ;  /* 0x0000000600067c02 */ /* 0x010fe20008000f00 */
[----:B------:R-:W-:-:S02]  /*80a0*/  IMAD.U32 R7, RZ, RZ, UR7 ;  /* 0x00000007ff077e24 */ /* 0x000fc4000f8e00ff */
[----:B-----5:R-:W-:Y:S01]  /*80b0*/  IMAD.U32 R10, RZ, RZ, UR8 ;  /* 0x00000008ff0a7e24 */ /* 0x020fe2000f8e00ff */
[----:B--2---:R-:W-:-:S07]  /*80c0*/  MOV R11, UR9 ;  /* 0x00000009000b7c02 */ /* 0x004fce0008000f00 */
[----:B------:R-:W-:-:S07]  /*80d0*/  LEPC R20, `(.L_x_12342) ;  /* 0x000000001014794e */ /* 0x000fce0000000000 */
[----:B0--3--:R-:W-:Y:S05]  /*80e0*/  CALL.ABS.NOINC R2 ;  /* 0x0000000002007343 */ /* 0x009fea0003c00000 */
.L_x_12342:
[----:B------:R-:W-:Y:S05]  /*80f0*/  BRA `(.L_x_12318) ;  /* 0x0000000000a07947 */ /* 0x000fea0003800000 */
.L_x_12341:
[----:B------:R-:W1:Y:S01]  /*8100*/  I2F.S64 R5, R4 ;  /* 0x0000000400057312 */ /* 0x000e620000301400 */
[----:B------:R-:W-:Y:S01]  /*8110*/  BSSY.RECONVERGENT B0, `(.L_x_12343) ;  /* 0x000000c000007945 */ /* 0x000fe20003800200 */
[----:B-1----:R-:W-:Y:S01]  /*8120*/  LOP3.LUT R6, R5, 0x7fffffff, RZ, 0xc0, !PT ;  /* 0x7fffffff05067812 */ /* 0x002fe200078ec0ff */
[----:B------:R-:W-:Y:S01]  /*8130*/  IMAD.MOV.U32 R0, RZ, RZ, 0x7f ;  /* 0x0000007fff007424 */ /* 0x000fe200078e00ff */
        /* <DEDUP_REMOVED lines=9> */
.L_x_12344:
[----:B------:R-:W-:Y:S05]  /*81d0*/  BSYNC.RECONVERGENT B0 ;  /* 0x0000000000007941 */ /* 0x000fea0003800200 */
.L_x_12343:
[----:B------:R-:W-:-:S05]  /*81e0*/  LOP3.LUT R7, R0, 0x80, R7, 0xf8, !PT ;  /* 0x0000008000077812 */ /* 0x000fca00078ef807 */
[----:B------:R1:W-:Y:S01]  /*81f0*/  STG.E.U8 desc[UR36][R2.64], R7 ;  /* 0x0000000702007986 */ /* 0x0003e2000c101124 */
[----:B------:R-:W-:Y:S05]  /*8200*/  BRA `(.L_x_12318) ;  /* 0x00000000005c7947 */ /* 0x000fea0003800000 */
.L_x_12340:
[----:B------:R-:W1:Y:S01]  /*8210*/  I2F.S64 R5, R4 ;  /* 0x0000000400057312 */ /* 0x000e620000301400 */
[----:B------:R-:W-:Y:S01]  /*8220*/  BSSY.RECONVERGENT B0, `(.L_x_12345) ;  /* 0x000000e000007945 */ /* 0x000fe20003800200 */
[----:B-1----:R-:W-:-:S04]  /*8230*/  LOP3.LUT R6, R5, 0x7fffffff, RZ, 0xc0, !PT ;  /* 0x7fffffff05067812 */ /* 0x002fc800078ec0ff */
        /* <DEDUP_REMOVED lines=9> */
.L_x_12346:
[----:B------:R-:W-:Y:S01]  /*82d0*/  IMAD.MOV.U32 R0, RZ, RZ, 0x7f ;  /* 0x0000007fff007424 */ /* 0x000fe200078e00ff */
[----:B------:R-:W-:-:S04]  /*82e0*/  ISETP.GT.U32.AND P0, PT, R6, 0x7f800000, PT ;  /* 0x7f8000000600780c */ /* 0x000fc80003f04070 */
[----:B------:R-:W-:-:S09]  /*82f0*/  SEL R0, R0, 0x7c, P0 ;  /* 0x0000007c00007807 */ /* 0x000fd20000000000 */
.L_x_12347:
[----:B------:R-:W-:Y:S05]  /*8300*/  BSYNC.RECONVERGENT B0 ;  /* 0x0000000000007941 */ /* 0x000fea0003800200 */
.L_x_12345:
[----:B------:R-:W-:-:S04]  /*8310*/  SHF.R.U32.HI R5, RZ, 0x18, R5 ;  /* 0x00000018ff057819 */ /* 0x000fc80000011605 */
[----:B------:R-:W-:-:S05]  /*8320*/  LOP3.LUT R5, R0, 0x80, R5, 0xf8, !PT ;  /* 0x0000008000057812 */ /* 0x000fca00078ef805 */
[----:B------:R1:W-:Y:S01]  /*8330*/  STG.E.U8 desc[UR36][R2.64], R5 ;  /* 0x0000000502007986 */ /* 0x0003e2000c101124 */
[----:B------:R-:W-:Y:S05]  /*8340*/  BRA `(.L_x_12318) ;  /* 0x00000000000c7947 */ /* 0x000fea0003800000 */
.L_x_12339:
[----:B------:R-:W1:Y:S02]  /*8350*/  I2F.S64 R0, R4 ;  /* 0x0000000400007312 */ /* 0x000e640000301400 */
[----:B-1----:R-:W-:-:S05]  /*8360*/  F2FP.BF16.F32.PACK_AB R0, RZ, R0 ;  /* 0x00000000ff00723e */ /* 0x002fca00000010ff */
[----:B------:R1:W-:Y:S02]  /*8370*/  STG.E.U16 desc[UR36][R2.64], R0 ;  /* 0x0000000002007986 */ /* 0x0003e4000c101524 */
.L_x_12318:
[----:B------:R-:W-:-:S07]  /*8380*/  IADD3 R19, PT, PT, R19, 0x80, RZ ;  /* 0x0000008013137810 */ /* 0x000fce0007ffe0ff */
.L_x_12245:
[----:B------:R-:W-:Y:S05]  /*8390*/  BSYNC.RECONVERGENT B6 ;  /* 0x0000000000067941 */ /* 0x000fea0003800200 */
.L_x_12244:
[----:B------:R-:W5:Y:S01]  /*83a0*/  LDCU UR4, c[0x0][0x380] ;  /* 0x00007000ff0477ac */ /* 0x000f620008000800 */
[----:B------:R-:W-:Y:S01]  /*83b0*/  BSSY.RECONVERGENT B6, `(.L_x_12348) ;  /* 0x0000414000067945 */ /* 0x000fe20003800200 */
[----:B-----5:R-:W-:-:S13]  /*83c0*/  ISETP.GE.AND P0, PT, R19, UR4, PT ;  /* 0x0000000413007c0c */ /* 0x020fda000bf06270 */
[----:B------:R-:W-:Y:S05]  /*83d0*/  @P0 BRA `(.L_x_12349) ;  /* 0x0000004000440947 */ /* 0x000fea0003800000 */
[----:B------:R-:W5:Y:S01]  /*83e0*/  LDCU UR4, c[0x0][0x388] ;  /* 0x00007100ff0477ac */ /* 0x000f620008000800 */
[----:B0-----:R-:W-:Y:S01]  /*83f0*/  IMAD.MOV.U32 R22, RZ, RZ, RZ ;  /* 0x000000ffff167224 */ /* 0x001fe200078e00ff */
[----:B------:R-:W-:Y:S01]  /*8400*/  MOV R18, RZ ;  /* 0x000000ff00127202 */ /* 0x000fe20000000f00 */
[----:B-1--4-:R-:W-:Y:S01]  /*8410*/  IMAD.MOV.U32 R0, RZ, RZ, RZ ;  /* 0x000000ffff007224 */ /* 0x012fe200078e00ff */
[----:B-----5:R-:W-:-:S09]  /*8420*/  UISETP.NE.AND UP0, UPT, UR4, URZ, UPT ;  /* 0x000000ff0400728c */ /* 0x020fd2000bf05270 */
[----:B------:R-:W-:Y:S05]  /*8430*/  BRA.U !UP0, `(.L_x_12350) ;  /* 0x0000001508707547 */ /* 0x000fea000b800000 */
[----:B------:R-:W2:Y:S01]  /*8440*/  LDCU.64 UR4, c[0x0][0x390] ;  /* 0x00007200ff0477ac */ /* 0x000ea20008000a00 */
[----:B------:R-:W-:Y:S01]  /*8450*/  IMAD.MOV.U32 R18, RZ, RZ, RZ ;  /* 0x000000ffff127224 */ /* 0x000fe200078e00ff */
[----:B------:R-:W0:Y:S01]  /*8460*/  LDCU UR6, c[0x0][0x38c] ;  /* 0x00007180ff0677ac */ /* 0x000e220008000800 */
[----:B------:R-:W1:Y:S01]  /*8470*/  LDCU.64 UR8, c[0x0][0x4b8] ;  /* 0x00009700ff0877ac */ /* 0x000e620008000a00 */
[----:B------:R-:W-:Y:S01]  /*8480*/  UISETP.NE.AND UP0, UPT, UR41, URZ, UPT ;  /* 0x000000ff2900728c */ /* 0x000fe2000bf05270 */
[----:B--23--:R-:W-:Y:S01]  /*8490*/  IMAD.HI.U32 R2, R19, UR4, R18 ;  /* 0x0000000413027c27 */ /* 0x00cfe2000f8e0012 */
[----:B------:R-:W2:Y:S04]  /*84a0*/  LDCU UR4, c[0x0][0x4c0] ;  /* 0x00009800ff0477ac */ /* 0x000ea80008000800 */
[----:B------:R-:W-:-:S05]  /*84b0*/  SHF.R.U32.HI R3, RZ, UR5, R2 ;  /* 0x00000005ff037c19 */ /* 0x000fca0008011602 */
[----:B------:R-:W-:-:S04]  /*84c0*/  IMAD.MOV R22, RZ, RZ, -R3 ;  /* 0x000000ffff167224 */ /* 0x000fc800078e0a03 */
[----:B0-----:R-:W-:-:S04]  /*84d0*/  IMAD R22, R22, UR6, R19 ;  /* 0x0000000616167c24 */ /* 0x001fc8000f8e0213 */
[C---:B-1----:R-:W-:Y:S02]  /*84e0*/  IMAD R18, R22.reuse, UR8, RZ ;  /* 0x0000000816127c24 */ /* 0x042fe4000f8e02ff */
[C---:B------:R-:W-:Y:S02]  /*84f0*/  IMAD R0, R22.reuse, UR9, RZ ;  /* 0x0000000916007c24 */ /* 0x040fe4000f8e02ff */
[----:B--2---:R-:W-:Y:S01]  /*8500*/  IMAD R22, R22, UR4, RZ ;  /* 0x0000000416167c24 */ /* 0x004fe2000f8e02ff */
        /* <DEDUP_REMOVED lines=335> */
.L_x_12350:
[----:B------:R-:W2:Y:S01]  /*9a00*/  LDCU.64 UR6, c[0x0][0x5f0] ;  /* 0x0000be00ff0677ac */ /* 0x000ea20008000a00 */
[----:B------:R-:W-:-:S04]  /*9a10*/  UPRMT UR4, UR39, 0x9910, URZ ;  /* 0x0000991027047896 */ /* 0x000fc800080000ff */
[----:B------:R-:W-:Y:S01]  /*9a20*/  UISETP.GT.AND UP0, UPT, UR4, 0x9, UPT ;  /* 0x000000090400788c */ /* 0x000fe2000bf04270 */
[----:B--23--:R-:W-:-:S04]  /*9a30*/  IADD3 R2, P0, PT, R0, UR6, RZ ;  /* 0x0000000600027c10 */ /* 0x00cfc8000ff1e0ff */
        /* <DEDUP_REMOVED lines=13> */
.L_x_12354:
[----:B------:R1:W5:Y:S01]  /*9b10*/  LDG.E.U8 R16, desc[UR36][R2.64] ;  /* 0x0000002402107981 */ /* 0x000362000c1e1100 */
[----:B------:R-:W-:Y:S01]  /*9b20*/  IMAD.MOV.U32 R17, RZ, RZ, RZ ;  /* 0x000000ffff117224 */ /* 0x000fe200078e00ff */
[----:B------:R-:W-:Y:S06]  /*9b30*/  BRA `(.L_x_12356) ;  /* 0x0000000c00407947 */ /* 0x000fec0003800000 */
.L_x_12353:
        /* <DEDUP_REMOVED lines=8> */
.L_x_12358:
[----:B------:R-:W2:Y:S02]  /*9bc0*/  LDG.E R16, desc[UR36][R2.64] ;  /* 0x0000002402107981 */ /* 0x000ea4000c1e1900 */
[----:B--2---:R-:W-:Y:S01]  /*9bd0*/  SHF.R.S32.HI R17, RZ, 0x1f, R16 ;  /* 0x0000001fff117819 */ /* 0x004fe20000011410 */
[----:B------:R-:W-:Y:S06]  /*9be0*/  BRA `(.L_x_12356) ;  /* 0x0000000c00147947 */ /* 0x000fec0003800000 */
.L_x_12357:
[----:B------:R-:W2:Y:S02]  /*9bf0*/  LDG.E.S16 R16, desc[UR36][R2.64] ;  /* 0x0000002402107981 */ /* 0x000ea4000c1e1700 */
[----:B--2---:R-:W-:Y:S01]  /*9c00*/  SHF.R.S32.HI R17, RZ, 0x1f, R16 ;  /* 0x0000001fff117819 */ /* 0x004fe20000011410 */
[----:B------:R-:W-:Y:S06]  /*9c10*/  BRA `(.L_x_12356) ;  /* 0x0000000c00087947 */ /* 0x000fec0003800000 */
.L_x_12352:
[----:B------:R-:W-:-:S09]  /*9c20*/  UISETP.GT.AND UP0, UPT, UR4, 0x6, UPT ;  /* 0x000000060400788c */ /* 0x000fd2000bf04270 */
[----:B------:R-:W-:Y:S05]  /*9c30*/  BRA.U UP0, `(.L_x_12359) ;  /* 0x00000001002c7547 */ /* 0x000fea000b800000 */
[----:B------:R-:W-:-:S09]  /*9c40*/  UISETP.NE.AND UP0, UPT, UR4, 0x5, UPT ;  /* 0x000000050400788c */ /* 0x000fd2000bf05270 */
[----:B------:R-:W-:Y:S05]  /*9c50*/  BRA.U !UP0, `(.L_x_12360) ;  /* 0x0000000108147547 */ /* 0x000fea000b800000 */
[----:B------:R-:W-:-:S09]  /*9c60*/  UISETP.NE.AND UP0, UPT, UR4, 0x6, UPT ;  /* 0x000000060400788c */ /* 0x000fd2000bf05270 */
[----:B------:R-:W-:Y:S05]  /*9c70*/  BRA.U UP0, `(.L_x_12355) ;  /* 0x0000000900987547 */ /* 0x000fea000b800000 */
[----:B------:R-:W2:Y:S02]  /*9c80*/  LDG.E R2, desc[UR36][R2.64] ;  /* 0x0000002402027981 */ /* 0x000ea4000c1e1900 */
[----:B--2---:R2:W3:Y:S02]  /*9c90*/  F2I.S64.TRUNC R16, R2 ;  /* 0x0000000200107311 */ /* 0x0044e4000020d900 */
[----:B--23--:R-:W-:Y:S05]  /*9ca0*/  BRA `(.L_x_12356) ;  /* 0x0000000800e47947 */ /* 0x00cfea0003800000 */
.L_x_12360:
[----:B------:R-:W2:Y:S02]  /*9cb0*/  LDG.E.U16 R2, desc[UR36][R2.64] ;  /* 0x0000002402027981 */ /* 0x000ea4000c1e1500 */
[----:B--2---:R-:W-:-:S06]  /*9cc0*/  HADD2.F32 R16, -RZ, R2.H0_H0 ;  /* 0x20000002ff107230 */ /* 0x004fcc0000004100 */
[----:B------:R-:W2:Y:S02]  /*9cd0*/  F2I.S64.TRUNC R16, R16 ;  /* 0x0000001000107311 */ /* 0x000ea4000020d900 */
[----:B--2---:R-:W-:Y:S05]  /*9ce0*/  BRA `(.L_x_12356) ;  /* 0x0000000800d47947 */ /* 0x004fea0003800000 */
.L_x_12359:
[----:B------:R-:W-:-:S09]  /*9cf0*/  UISETP.NE.AND UP0, UPT, UR4, 0x7, UPT ;  /* 0x000000070400788c */ /* 0x000fd2000bf05270 */
[----:B------:R-:W-:Y:S05]  /*9d00*/  BRA.U !UP0, `(.L_x_12361) ;  /* 0x00000001082c7547 */ /* 0x000fea000b800000 */
[----:B------:R-:W-:-:S09]  /*9d10*/  UISETP.NE.AND UP0, UPT, UR4, 0x8, UPT ;  /* 0x000000080400788c */ /* 0x000fd2000bf05270 */
[----:B------:R-:W-:Y:S05]  /*9d20*/  BRA.U !UP0, `(.L_x_12362) ;  /* 0x0000000108147547 */ /* 0x000fea000b800000 */
[----:B------:R-:W-:-:S09]  /*9d30*/  UISETP.NE.AND UP0, UPT, UR4, 0x9, UPT ;  /* 0x000000090400788c */ /* 0x000fd2000bf05270 */
[----:B------:R-:W-:Y:S05]  /*9d40*/  BRA.U UP0, `(.L_x_12355) ;  /* 0x0000000900647547 */ /* 0x000fea000b800000 */
[----:B------:R-:W2:Y:S02]  /*9d50*/  LDG.E R2, desc[UR36][R2.64] ;  /* 0x0000002402027981 */ /* 0x000ea4000c1e1900 */
[----:B--2---:R2:W3:Y:S02]  /*9d60*/  F2I.S64.TRUNC R16, R2 ;  /* 0x0000000200107311 */ /* 0x0044e4000020d900 */
[----:B--23--:R-:W-:Y:S05]  /*9d70*/  BRA `(.L_x_12356) ;  /* 0x0000000800b07947 */ /* 0x00cfea0003800000 */
.L_x_12362:
[----:B------:R-:W2:Y:S02]  /*9d80*/  LDG.E.U16 R2, desc[UR36][R2.64] ;  /* 0x0000002402027981 */ /* 0x000ea4000c1e1500 */
[----:B--2---:R-:W-:-:S06]  /*9d90*/  HADD2.F32 R16, -RZ, R2.H0_H0 ;  /* 0x20000002ff107230 */ /* 0x004fcc0000004100 */
[----:B------:R-:W2:Y:S02]  /*9da0*/  F2I.S64.TRUNC R16, R16 ;  /* 0x0000001000107311 */ /* 0x000ea4000020d900 */
[----:B--2---:R-:W-:Y:S05]  /*9db0*/  BRA `(.L_x_12356) ;  /* 0x0000000800a07947 */ /* 0x004fea0003800000 */
.L_x_12361:
[----:B------:R-:W2:Y:S02]  /*9dc0*/  LDG.E.64 R2, desc[UR36][R2.64] ;  /* 0x0000002402027981 */ /* 0x000ea4000c1e1b00 */
[----:B--2---:R2:W3:Y:S02]  /*9dd0*/  F2I.S64.F64.TRUNC R16, R2 ;  /* 0x0000000200107311 */ /* 0x0044e4000030d900 */
[----:B--23--:R-:W-:Y:S05]  /*9de0*/  BRA `(.L_x_12356) ;  /* 0x0000000800947947 */ /* 0x00cfea0003800000 */
.L_x_12351:
        /* <DEDUP_REMOVED lines=13> */
.L_x_12365:
[----:B------:R-:W2:Y:S02]  /*9ec0*/  LDG.E.64 R2, desc[UR36][R2.64] ;  /* 0x0000002402027981 */ /* 0x000ea4000c1e1b00 */
[----:B--2---:R0:W1:Y:S02]  /*9ed0*/  F2I.S64.F64.TRUNC R16, R2 ;  /* 0x0000000200107311 */ /* 0x004064000030d900 */
[----:B01----:R-:W-:Y:S05]  /*9ee0*/  BRA `(.L_x_12356) ;  /* 0x0000000800547947 */ /* 0x003fea0003800000 */
.L_x_12364:
        /* <DEDUP_REMOVED lines=26> */
.L_x_12367:
        /* <DEDUP_REMOVED lines=13> */
.L_x_12366:
[----:B------:R-:W2:Y:S02]  /*a160*/  LDG.E.U16 R16, desc[UR36][R2.64] ;  /* 0x0000002402107981 */ /* 0x000ea4000c1e1500 */
[----:B--2---:R-:W-:-:S06]  /*a170*/  SHF.L.U32 R16, R16, 0x10, RZ ;  /* 0x0000001010107819 */ /* 0x004fcc00000006ff */
[----:B------:R-:W0:Y:S02]  /*a180*/  F2I.S64.TRUNC R16, R16 ;  /* 0x0000001000107311 */ /* 0x000e24000020d900 */
[----:B0-----:R-:W-:Y:S05]  /*a190*/  BRA `(.L_x_12356) ;  /* 0x0000000400a87947 */ /* 0x001fea0003800000 */
.L_x_12363:
        /* <DEDUP_REMOVED lines=11> */
.L_x_12370:
        /* <DEDUP_REMOVED lines=21> */
.L_x_12374:
[----:B------:R-:W-:Y:S05]  /*a3a0*/  BSYNC.RECONVERGENT B1 ;  /* 0x0000000000017941 */ /* 0x000fea0003800200 */
.L_x_12373:
[----:B------:R-:W-:Y:S02]  /*a3b0*/  SHF.L.U32 R0, R0, 0x14, RZ ;  /* 0x0000001400007819 */ /* 0x000fe400000006ff */
[----:B------:R-:W-:-:S04]  /*a3c0*/  LEA R2, R2, 0x3b800000, 0x17 ;  /* 0x3b80000002027811 */ /* 0x000fc800078eb8ff */
[----:B------:R-:W-:-:S07]  /*a3d0*/  LOP3.LUT R16, R2, R0, R7, 0xfe, !PT ;  /* 0x0000000002107212 */ /* 0x000fce00078efe07 */
.L_x_12372:
[----:B------:R-:W-:Y:S05]  /*a3e0*/  BSYNC.RECONVERGENT B0 ;  /* 0x0000000000007941 */ /* 0x000fea0003800200 */
.L_x_12371:
[----:B------:R-:W0:Y:S02]  /*a3f0*/  F2I.S64.TRUNC R16, R16 ;  /* 0x0000001000107311 */ /* 0x000e24000020d900 */
[----:B0-----:R-:W-:Y:S05]  /*a400*/  BRA `(.L_x_12356) ;  /* 0x00000004000c7947 */ /* 0x001fea0003800000 */
.L_x_12369:
        /* <DEDUP_REMOVED lines=21> */
.L_x_12378:
[----:B------:R-:W-:Y:S05]  /*a560*/  BSYNC.RECONVERGENT B1 ;  /* 0x0000000000017941 */ /* 0x000fea0003800200 */
.L_x_12377:
[----:B------:R-:W-:Y:S01]  /*a570*/  IMAD.SHL.U32 R0, R0, 0x200000, RZ ;  /* 0x0020000000007824 */ /* 0x000fe200078e00ff */
[----:B------:R-:W-:-:S04]  /*a580*/  LEA R2, R2, 0x37800000, 0x17 ;  /* 0x3780000002027811 */ /* 0x000fc800078eb8ff */
[----:B------:R-:W-:-:S07]  /*a590*/  LOP3.LUT R16, R2, R0, R7, 0xfe, !PT ;  /* 0x0000000002107212 */ /* 0x000fce00078efe07 */
.L_x_12376:
[----:B------:R-:W-:Y:S05]  /*a5a0*/  BSYNC.RECONVERGENT B0 ;  /* 0x0000000000007941 */ /* 0x000fea0003800200 */
.L_x_12375:
[----:B------:R-:W4:Y:S02]  /*a5b0*/  F2I.S64.TRUNC R16, R16 ;  /* 0x0000001000107311 */ /* 0x000f24000020d900 */
[----:B----4-:R-:W-:Y:S05]  /*a5c0*/  BRA `(.L_x_12356) ;  /* 0x00000000009c7947 */ /* 0x010fea0003800000 */
.L_x_12368:
        /* <DEDUP_REMOVED lines=14> */
.L_x_12382:
[----:B------:R-:W-:Y:S05]  /*a6b0*/  BSYNC.RECONVERGENT B0 ;  /* 0x0000000000007941 */ /* 0x000fea0003800200 */
.L_x_12381:
[----:B------:R-:W3:Y:S02]  /*a6c0*/  F2I.S64.TRUNC R16, R16 ;  /* 0x0000001000107311 */ /* 0x000ee4000020d900 */
[----:B---3--:R-:W-:Y:S05]  /*a6d0*/  BRA `(.L_x_12356) ;  /* 0x0000000000587947 */ /* 0x008fea0003800000 */
.L_x_12355:
        /* <DEDUP_REMOVED lines=16> */
.L_x_12383:
[----:B------:R-:W-:Y:S01]  /*a7e0*/  CS2R R16, SRZ ;  /* 0x0000000000107805 */ /* 0x000fe2000001ff00 */
[----:B------:R-:W-:Y:S06]  /*a7f0*/  BRA `(.L_x_12356) ;  /* 0x0000000000107947 */ /* 0x000fec0003800000 */
.L_x_12380:
[----:B------:R2:W5:Y:S01]  /*a800*/  LDG.E.64 R16, desc[UR36][R2.64] ;  /* 0x0000002402107981 */ /* 0x000562000c1e1b00 */
[----:B------:R-:W-:Y:S05]  /*a810*/  BRA `(.L_x_12356) ;  /* 0x0000000000087947 */ /* 0x000fea0003800000 */
.L_x_12379:
[----:B------:R3:W5:Y:S01]  /*a820*/  LDG.E R16, desc[UR36][R2.64] ;  /* 0x0000002402107981 */ /* 0x000762000c1e1900 */
[----:B------:R-:W-:-:S07]  /*a830*/  MOV R17, RZ ;  /* 0x000000ff00117202 */ /* 0x000fce0000000f00 */
.L_x_12356:
[----:B------:R-:W1:Y:S01]  /*a840*/  LDCU.64 UR6, c[0x0][0x5f8] ;  /* 0x0000bf00ff0677ac */ /* 0x000e620008000a00 */
        /* <DEDUP_REMOVED lines=16> */
.L_x_12387:
[----:B------:R1:W5:Y:S01]  /*a950*/  LDG.E.U8 R4, desc[UR36][R22.64] ;  /* 0x0000002416047981 */ /* 0x000362000c1e1100 */
[----:B------:R-:W-:Y:S01]  /*a960*/  IMAD.MOV.U32 R5, RZ, RZ, RZ ;  /* 0x000000ffff057224 */ /* 0x000fe200078e00ff */
[----:B------:R-:W-:Y:S06]  /*a970*/  BRA `(.L_x_12389) ;  /* 0x0000000c00407947 */ /* 0x000fec0003800000 */
.L_x_12386:
        /* <DEDUP_REMOVED lines=8> */
.L_x_12391:
[----:B------:R-:W2:Y:S02]  /*aa00*/  LDG.E R4, desc[UR36][R22.64] ;  /* 0x0000002416047981 */ /* 0x000ea4000c1e1900 */
[----:B--2---:R-:W-:Y:S01]  /*aa10*/  SHF.R.S32.HI R5, RZ, 0x1f, R4 ;  /* 0x0000001fff057819 */ /* 0x004fe20000011404 */
[----:B------:R-:W-:Y:S06]  /*aa20*/  BRA `(.L_x_12389) ;  /* 0x0000000c00147947 */ /* 0x000fec0003800000 */
.L_x_12390:
[----:B------:R-:W2:Y:S02]  /*aa30*/  LDG.E.S16 R4, desc[UR36][R22.64] ;  /* 0x0000002416047981 */ /* 0x000ea4000c1e1700 */
[----:B--2---:R-:W-:Y:S01]  /*aa40*/  SHF.R.S32.HI R5, RZ, 0x1f, R4 ;  /* 0x0000001fff057819 */ /* 0x004fe20000011404 */
[----:B------:R-:W-:Y:S06]  /*aa50*/  BRA `(.L_x_12389) ;  /* 0x0000000c00087947 */ /* 0x000fec0003800000 */
.L_x_12385:
[----:B------:R-:W-:-:S09]  /*aa60*/  UISETP.GT.AND UP0, UPT, UR4, 0x6, UPT ;  /* 0x000000060400788c */ /* 0x000fd2000bf04270 */
[----:B------:R-:W-:Y:S05]  /*aa70*/  BRA.U UP0, `(.L_x_12392) ;  /* 0x00000001002c7547 */ /* 0x000fea000b800000 */
[----:B------:R-:W-:-:S09]  /*aa80*/  UISETP.NE.AND UP0, UPT, UR4, 0x5, UPT ;  /* 0x000000050400788c */ /* 0x000fd2000bf05270 */
[----:B------:R-:W-:Y:S05]  /*aa90*/  BRA.U !UP0, `(.L_x_12393) ;  /* 0x0000000108147547 */ /* 0x000fea000b800000 */
[----:B------:R-:W-:-:S09]  /*aaa0*/  UISETP.NE.AND UP0, UPT, UR4, 0x6, UPT ;  /* 0x000000060400788c */ /* 0x000fd2000bf05270 */
[----:B------:R-:W-:Y:S05]  /*aab0*/  BRA.U UP0, `(.L_x_12388) ;  /* 0x0000000900987547 */ /* 0x000fea000b800000 */
[----:B------:R-:W2:Y:S02]  /*aac0*/  LDG.E R4, desc[UR36][R22.64] ;  /* 0x0000002416047981 */ /* 0x000ea4000c1e1900 */
[----:B--2---:R-:W1:Y:S02]  /*aad0*/  F2I.S64.TRUNC R4, R4 ;  /* 0x0000000400047311 */ /* 0x004e64000020d900 */
[----:B-1----:R-:W-:Y:S05]  /*aae0*/  BRA `(.L_x_12389) ;  /* 0x0000000800e47947 */ /* 0x002fea0003800000 */
.L_x_12393:
[----:B------:R-:W2:Y:S02]  /*aaf0*/  LDG.E.U16 R22, desc[UR36][R22.64] ;  /* 0x0000002416167981 */ /* 0x000ea4000c1e1500 */
[----:B--2---:R-:W-:-:S06]  /*ab00*/  HADD2.F32 R4, -RZ, R22.H0_H0 ;  /* 0x20000016ff047230 */ /* 0x004fcc0000004100 */
[----:B------:R-:W1:Y:S02]  /*ab10*/  F2I.S64.TRUNC R4, R4 ;  /* 0x0000000400047311 */ /* 0x000e64000020d900 */
[----:B-1----:R-:W-:Y:S05]  /*ab20*/  BRA `(.L_x_12389) ;  /* 0x0000000800d47947 */ /* 0x002fea0003800000 */
.L_x_12392:
[----:B------:R-:W-:-:S09]  /*ab30*/  UISETP.NE.AND UP0, UPT, UR4, 0x7, UPT ;  /* 0x000000070400788c */ /* 0x000fd2000bf05270 */
[----:B------:R-:W-:Y:S05]  /*ab40*/  BRA.U !UP0, `(.L_x_12394) ;  /* 0x00000001082c7547 */ /* 0x000fea000b800000 */
[----:B------:R-:W-:-:S09]  /*ab50*/  UISETP.NE.AND UP0, UPT, UR4, 0x8, UPT ;  /* 0x000000080400788c */ /* 0x000fd2000bf05270 */
[----:B------:R-:W-:Y:S05]  /*ab60*/  BRA.U !UP0, `(.L_x_12395) ;  /* 0x0000000108147547 */ /* 0x000fea000b800000 */
[----:B------:R-:W-:-:S09]  /*ab70*/  UISETP.NE.AND UP0, UPT, UR4, 0x9, UPT ;  /* 0x000000090400788c */ /* 0x000fd2000bf05270 */
[----:B------:R-:W-:Y:S05]  /*ab80*/  BRA.U UP0, `(.L_x_12388) ;  /* 0x0000000900647547 */ /* 0x000fea000b800000 */
[----:B------:R-:W2:Y:S02]  /*ab90*/  LDG.E R4, desc[UR36][R22.64] ;  /* 0x0000002416047981 */ /* 0x000ea4000c1e1900 */
[----:B--2---:R-:W1:Y:S02]  /*aba0*/  F2I.S64.TRUNC R4, R4 ;  /* 0x0000000400047311 */ /* 0x004e64000020d900 */
[----:B-1----:R-:W-:Y:S05]  /*abb0*/  BRA `(.L_x_12389) ;  /* 0x0000000800b07947 */ /* 0x002fea0003800000 */
.L_x_12395:
[----:B------:R-:W2:Y:S02]  /*abc0*/  LDG.E.U16 R22, desc[UR36][R22.64] ;  /* 0x0000002416167981 */ /* 0x000ea4000c1e1500 */
[----:B--2---:R-:W-:-:S06]  /*abd0*/  HADD2.F32 R4, -RZ, R22.H0_H0 ;  /* 0x20000016ff047230 */ /* 0x004fcc0000004100 */
[----:B------:R-:W1:Y:S02]  /*abe0*/  F2I.S64.TRUNC R4, R4 ;  /* 0x0000000400047311 */ /* 0x000e64000020d900 */
[----:B-1----:R-:W-:Y:S05]  /*abf0*/  BRA `(.L_x_12389) ;  /* 0x0000000800a07947 */ /* 0x002fea0003800000 */
.L_x_12394:
[----:B------:R-:W2:Y:S02]  /*ac00*/  LDG.E.64 R4, desc[UR36][R22.64] ;  /* 0x0000002416047981 */ /* 0x000ea4000c1e1b00 */
[----:B--2---:R-:W1:Y:S02]  /*ac10*/  F2I.S64.F64.TRUNC R4, R4 ;  /* 0x0000000400047311 */ /* 0x004e64000030d900 */
[----:B-1----:R-:W-:Y:S05]  /*ac20*/  BRA `(.L_x_12389) ;  /* 0x0000000800947947 */ /* 0x002fea0003800000 */
.L_x_12384:
        /* <DEDUP_REMOVED lines=11> */
[----:B------:R-:W-:Y:S01]  /*ace0*/  SEL R4, RZ, 0x1, !P0 ;  /* 0x00000001ff047807 */ /* 0x000fe20004000000 */
[----:B------:R-:W-:Y:S08]  /*acf0*/  BRA `(.L_x_12389) ;  /* 0x0000000800607947 */ /* 0x000ff00003800000 */
.L_x_12398:
[----:B------:R-:W2:Y:S02]  /*ad00*/  LDG.E.64 R4, desc[UR36][R22.64] ;  /* 0x0000002416047981 */ /* 0x000ea4000c1e1b00 */
[----:B--2---:R-:W1:Y:S02]  /*ad10*/  F2I.S64.F64.TRUNC R4, R4 ;  /* 0x0000000400047311 */ /* 0x004e64000030d900 */
[----:B-1----:R-:W-:Y:S05]  /*ad20*/  BRA `(.L_x_12389) ;  /* 0x0000000800547947 */ /* 0x002fea0003800000 */
.L_x_12397:
        /* <DEDUP_REMOVED lines=9> */
[C---:B0--34-:R-:W-:Y:S02]  /*adc0*/  LOP3.LUT R2, R0.reuse, 0x7f000000, RZ, 0xc0, !PT ;  /* 0x7f00000000027812 */ /* 0x059fe400078ec0ff */
        /* <DEDUP_REMOVED lines=16> */
.L_x_12400:
[----:B0-234-:R-:W2:Y:S02]  /*aed0*/  LDG.E.U8 R3, desc[UR36][R22.64] ;  /* 0x0000002416037981 */ /* 0x01dea4000c1e1100 */
        /* <DEDUP_REMOVED lines=12> */
.L_x_12399:
[----:B------:R-:W2:Y:S02]  /*afa0*/  LDG.E.U16 R4, desc[UR36][R22.64] ;  /* 0x0000002416047981 */ /* 0x000ea4000c1e1500 */
[----:B--2---:R-:W-:-:S06]  /*afb0*/  IMAD.U32 R4, R4, 0x10000, RZ ;  /* 0x0001000004047824 */ /* 0x004fcc00078e00ff */
[----:B------:R-:W1:Y:S02]  /*afc0*/  F2I.S64.TRUNC R4, R4 ;  /* 0x0000000400047311 */ /* 0x000e64000020d900 */
[----:B-1----:R-:W-:Y:S05]  /*afd0*/  BRA `(.L_x_12389) ;  /* 0x0000000400a87947 */ /* 0x002fea0003800000 */
.L_x_12396:
        /* <DEDUP_REMOVED lines=11> */
.L_x_12403:
        /* <DEDUP_REMOVED lines=10> */
[----:B0--34-:R-:W-:Y:S02]  /*b130*/  LOP3.LUT P0, R2, R0, 0xf, RZ, 0xc0, !PT ;  /* 0x0000000f00027812 */ /* 0x019fe4000780c0ff */
        /* <DEDUP_REMOVED lines=10> */
.L_x_12407:
[----:B------:R-:W-:Y:S05]  /*b1e0*/  BSYNC.RECONVERGENT B1 ;  /* 0x0000000000017941 */ /* 0x000fea0003800200 */
.L_x_12406:
[----:B------:R-:W-:Y:S01]  /*b1f0*/  IMAD.SHL.U32 R0, R0, 0x100000, RZ ;  /* 0x0010000000007824 */ /* 0x000fe200078e00ff */
[----:B------:R-:W-:-:S04]  /*b200*/  LEA R2, R2, 0x3b800000, 0x17 ;  /* 0x3b80000002027811 */ /* 0x000fc800078eb8ff */
[----:B------:R-:W-:-:S07]  /*b210*/  LOP3.LUT R4, R2, R0, R7, 0xfe, !PT ;  /* 0x0000000002047212 */ /* 0x000fce00078efe07 */
.L_x_12405:
[----:B------:R-:W-:Y:S05]  /*b220*/  BSYNC.RECONVERGENT B0 ;  /* 0x0000000000007941 */ /* 0x000fea0003800200 */
.L_x_12404:
[----:B------:R-:W1:Y:S02]  /*b230*/  F2I.S64.TRUNC R4, R4 ;  /* 0x0000000400047311 */ /* 0x000e64000020d900 */
[----:B-1----:R-:W-:Y:S05]  /*b240*/  BRA `(.L_x_12389) ;  /* 0x00000004000c7947 */ /* 0x002fea0003800000 */
.L_x_12402:
        /* <DEDUP_REMOVED lines=21> */
.L_x_12411:
[----:B------:R-:W-:Y:S05]  /*b3a0*/  BSYNC.RECONVERGENT B1 ;  /* 0x0000000000017941 */ /* 0x000fea0003800200 */
.L_x_12410:
[----:B------:R-:W-:Y:S02]  /*b3b0*/  SHF.L.U32 R0, R0, 0x15, RZ ;  /* 0x0000001500007819 */ /* 0x000fe400000006ff */
[----:B------:R-:W-:-:S04]  /*b3c0*/  LEA R2, R2, 0x37800000, 0x17 ;  /* 0x3780000002027811 */ /* 0x000fc800078eb8ff */
[----:B------:R-:W-:-:S07]  /*b3d0*/  LOP3.LUT R4, R2, R0, R7, 0xfe, !PT ;  /* 0x0000000002047212 */ /* 0x000fce00078efe07 */
.L_x_12409:
[----:B------:R-:W-:Y:S05]  /*b3e0*/  BSYNC.RECONVERGENT B0 ;  /* 0x0000000000007941 */ /* 0x000fea0003800200 */
.L_x_12408:
[----:B------:R-:W1:Y:S02]  /*b3f0*/  F2I.S64.TRUNC R4, R4 ;  /* 0x0000000400047311 */ /* 0x000e64000020d900 */
[----:B-1----:R-:W-:Y:S05]  /*b400*/  BRA `(.L_x_12389) ;  /* 0x00000000009c7947 */ /* 0x002fea0003800000 */
.L_x_12401:
        /* <DEDUP_REMOVED lines=14> */
.L_x_12415:
[----:B------:R-:W-:Y:S05]  /*b4f0*/  BSYNC.RECONVERGENT B0 ;  /* 0x0000000000007941 */ /* 0x000fea0003800200 */
.L_x_12414:
[----:B------:R-:W1:Y:S02]  /*b500*/  F2I.S64.TRUNC R4, R4 ;  /* 0x0000000400047311 */ /* 0x000e64000020d900 */
[----:B-1----:R-:W-:Y:S05]  /*b510*/  BRA `(.L_x_12389) ;  /* 0x0000000000587947 */ /* 0x002fea0003800000 */
.L_x_12388:
[----:B0-234-:R-:W-:Y:S01]  /*b520*/  MOV R2, 0x0 ;  /* 0x0000000000027802 */ /* 0x01dfe20000000f00 */
        /* <DEDUP_REMOVED lines=14> */
[----:B--2--5:R-:W-:Y:S05]  /*b610*/  CALL.ABS.NOINC R2 ;  /* 0x0000000002007343 */ /* 0x024fea0003c00000 */
.L_x_12416:
[----:B------:R-:W-:Y:S01]  /*b620*/  CS2R R4, SRZ ;  /* 0x0000000000047805 */ /* 0x000fe2000001ff00 */
[----:B------:R-:W-:Y:S06]  /*b630*/  BRA `(.L_x_12389) ;  /* 0x0000000000107947 */ /* 0x000fec0003800000 */
.L_x_12413:
[----:B------:R1:W5:Y:S01]  /*b640*/  LDG.E.64 R4, desc[UR36][R22.64] ;  /* 0x0000002416047981 */ /* 0x000362000c1e1b00 */
[----:B------:R-:W-:Y:S05]  /*b650*/  BRA `(.L_x_12389) ;  /* 0x0000000000087947 */ /* 0x000fea0003800000 */
.L_x_12412:
[----:B------:R1:W5:Y:S01]  /*b660*/  LDG.E R4, desc[UR36][R22.64] ;  /* 0x0000002416047981 */ /* 0x000362000c1e1900 */
[----:B------:R-:W-:-:S07]  /*b670*/  IMAD.MOV.U32 R5, RZ, RZ, RZ ;  /* 0x000000ffff057224 */ /* 0x000fce00078e00ff */
.L_x_12389:
[----:B------:R-:W0:Y:S01]  /*b680*/  LDCU.64 UR6, c[0x0][0x5e8] ;  /* 0x0000bd00ff0677ac */ /* 0x000e220008000a00 */
[C---:B-----5:R-:W-:Y:S02]  /*b690*/  ISETP.NE.U32.AND P0, PT, R16.reuse, RZ, PT ;  /* 0x000000ff1000720c */ /* 0x060fe40003f05070 */
[----:B------:R-:W-:Y:S01]  /*b6a0*/  ISETP.GT.U32.AND P1, PT, R16, RZ, PT ;  /* 0x000000ff1000720c */ /* 0x000fe20003f24070 */
[----:B------:R-:W-:Y:S01]  /*b6b0*/  UPRMT UR4, UR43, 0x9910, URZ ;  /* 0x000099102b047896 */ /* 0x000fe200080000ff */
[C---:B------:R-:W-:Y:S02]  /*b6c0*/  ISETP.NE.AND.EX P0, PT, R17.reuse, RZ, PT, P0 ;  /* 0x000000ff1100720c */ /* 0x040fe40003f05300 */
[----:B------:R-:W-:Y:S01]  /*b6d0*/  ISETP.GT.AND.EX P1, PT, R17, RZ, PT, P1 ;  /* 0x000000ff1100720c */ /* 0x000fe20003f24310 */
[----:B------:R-:W-:Y:S01]  /*b6e0*/  UISETP.GT.AND UP0, UPT, UR4, 0x9, UPT ;  /* 0x000000090400788c */ /* 0x000fe2000bf04270 */
[----:B------:R-:W-:Y:S02]  /*b6f0*/  SEL R5, R5, RZ, !P0 ;  /* 0x000000ff05057207 */ /* 0x000fe40004000000 */
[----:B0-234-:R-:W-:-:S07]  /*b700*/  IADD3 R2, P2, PT, R18, UR6, RZ ;  /* 0x0000000612027c10 */ /* 0x01dfce000ff5e0ff */
        /* <DEDUP_REMOVED lines=13> */
.L_x_12420:
[----:B------:R0:W-:Y:S01]  /*b7e0*/  STG.E.U8 desc[UR36][R2.64], R4 ;  /* 0x0000000402007986 */ /* 0x0001e2000c101124 */
[----:B------:R-:W-:Y:S05]  /*b7f0*/  BRA `(.L_x_12422) ;  /* 0x0000000c00387947 */ /* 0x000fea0003800000 */
.L_x_12419:
        /* <DEDUP_REMOVED lines=8> */
.L_x_12424:
[----:B------:R0:W-:Y:S01]  /*b880*/  STG.E desc[UR36][R2.64], R4 ;  /* 0x0000000402007986 */ /* 0x0001e2000c101924 */
[----:B------:R-:W-:Y:S05]  /*b890*/  BRA `(.L_x_12422) ;  /* 0x0000000c00107947 */ /* 0x000fea0003800000 */
.L_x_12423:
[----:B------:R0:W-:Y:S01]  /*b8a0*/  STG.E.U16 desc[UR36][R2.64], R4 ;  /* 0x0000000402007986 */ /* 0x0001e2000c101524 */
[----:B------:R-:W-:Y:S05]  /*b8b0*/  BRA `(.L_x_12422) ;  /* 0x0000000c00087947 */ /* 0x000fea0003800000 */
.L_x_12418:
[----:B------:R-:W-:-:S09]  /*b8c0*/  UISETP.GT.AND UP0, UPT, UR4, 0x6, UPT ;  /* 0x000000060400788c */ /* 0x000fd2000bf04270 */
[----:B------:R-:W-:Y:S05]  /*b8d0*/  BRA.U UP0, `(.L_x_12425) ;  /* 0x00000001002c7547 */ /* 0x000fea000b800000 */
[----:B------:R-:W-:-:S09]  /*b8e0*/  UISETP.NE.AND UP0, UPT, UR4, 0x5, UPT ;  /* 0x000000050400788c */ /* 0x000fd2000bf05270 */
[----:B------:R-:W-:Y:S05]  /*b8f0*/  BRA.U !UP0, `(.L_x_12426) ;  /* 0x0000000108147547 */ /* 0x000fea000b800000 */
[----:B------:R-:W-:-:S09]  /*b900*/  UISETP.NE.AND UP0, UPT, UR4, 0x6, UPT ;  /* 0x000000060400788c */ /* 0x000fd2000bf05270 */
[----:B------:R-:W-:Y:S05]  /*b910*/  BRA.U UP0, `(.L_x_12421) ;  /* 0x00000009000c7547 */ /* 0x000fea000b800000 */
[----:B------:R-:W0:Y:S02]  /*b920*/  I2F.S64 R5, R4 ;  /* 0x0000000400057312 */ /* 0x000e240000301400 */
[----:B0-----:R0:W-:Y:S01]  /*b930*/  STG.E desc[UR36][R2.64], R5 ;  /* 0x0000000502007986 */ /* 0x0011e2000c101924 */
[----:B------:R-:W-:Y:S05]  /*b940*/  BRA `(.L_x_12422) ;  /* 0x0000000800e47947 */ /* 0x000fea0003800000 */
.L_x_12426:
[----:B------:R-:W0:Y:S02]  /*b950*/  I2F.S64 R0, R4 ;  /* 0x0000000400007312 */ /* 0x000e240000301400 */
[----:B0-----:R-:W-:-:S05]  /*b960*/  F2FP.F16.F32.PACK_AB R0, RZ, R0 ;  /* 0x00000000ff00723e */ /* 0x001fca00000000ff */
[----:B------:R0:W-:Y:S01]  /*b970*/  STG.E.U16 desc[UR36][R2.64], R0 ;  /* 0x0000000002007986 */ /* 0x0001e2000c101524 */
[----:B------:R-:W-:Y:S05]  /*b980*/  BRA `(.L_x_12422) ;  /* 0x0000000800d47947 */ /* 0x000fea0003800000 */
.L_x_12425:
[----:B------:R-:W-:-:S09]  /*b990*/  UISETP.NE.AND UP0, UPT, UR4, 0x7, UPT ;  /* 0x000000070400788c */ /* 0x000fd2000bf05270 */
[----:B------:R-:W-:Y:S05]  /*b9a0*/  BRA.U !UP0, `(.L_x_12427) ;  /* 0x0000000108347547 */ /* 0x000fea000b800000 */
[----:B------:R-:W-:-:S09]  /*b9b0*/  UISETP.NE.AND UP0, UPT, UR4, 0x8, UPT ;  /* 0x000000080400788c */ /* 0x000fd2000bf05270 */
[----:B------:R-:W-:Y:S05]  /*b9c0*/  BRA.U !UP0, `(.L_x_12428) ;  /* 0x0000000108187547 */ /* 0x000fea000b800000 */
[----:B------:R-:W-:-:S09]  /*b9d0*/  UISETP.NE.AND UP0, UPT, UR4, 0x9, UPT ;  /* 0x000000090400788c */ /* 0x000fd2000bf05270 */
[----:B------:R-:W-:Y:S05]  /*b9e0*/  BRA.U UP0, `(.L_x_12421) ;  /* 0x0000000500d87547 */ /* 0x000fea000b800000 */
[----:B------:R-:W-:Y:S01]  /*b9f0*/  MOV R7, RZ ;  /* 0x000000ff00077202 */ /* 0x000fe20000000f00 */
[----:B------:R-:W0:Y:S04]  /*ba00*/  I2F.S64 R6, R4 ;  /* 0x0000000400067312 */ /* 0x000e280000301400 */
[----:B0-----:R0:W-:Y:S01]  /*ba10*/  STG.E.64 desc[UR36][R2.64], R6 ;  /* 0x0000000602007986 */ /* 0x0011e2000c101b24 */
[----:B------:R-:W-:Y:S05]  /*ba20*/  BRA `(.L_x_12422) ;  /* 0x0000000800ac7947 */ /* 0x000fea0003800000 */
.L_x_12428:
[----:B------:R-:W0:Y:S02]  /*ba30*/  I2F.S64 R4, R4 ;  /* 0x0000000400047312 */ /* 0x000e240000301400 */
[----:B0-----:R-:W-:-:S04]  /*ba40*/  F2FP.F16.F32.PACK_AB R5, RZ, R4 ;  /* 0x00000004ff05723e */ /* 0x001fc800000000ff */
[----:B------:R-:W-:-:S05]  /*ba50*/  PRMT R5, R5, 0x5410, RZ ;  /* 0x0000541005057816 */ /* 0x000fca00000000ff */
[----:B------:R0:W-:Y:S01]  /*ba60*/  STG.E desc[UR36][R2.64], R5 ;  /* 0x0000000502007986 */ /* 0x0001e2000c101924 */
[----:B------:R-:W-:Y:S05]  /*ba70*/  BRA `(.L_x_12422) ;  /* 0x0000000800987947 */ /* 0x000fea0003800000 */
.L_x_12427:
[----:B------:R-:W0:Y:S02]  /*ba80*/  I2F.F64.S64 R4, R4 ;  /* 0x0000000400047312 */ /* 0x000e240000301c00 */
[----:B0-----:R0:W-:Y:S01]  /*ba90*/  STG.E.64 desc[UR36][R2.64], R4 ;  /* 0x0000000402007986 */ /* 0x0011e2000c101b24 */
[----:B------:R-:W-:Y:S05]  /*baa0*/  BRA `(.L_x_12422) ;  /* 0x00000008008c7947 */ /* 0x000fea0003800000 */
.L_x_12417:
        /* <DEDUP_REMOVED lines=12> */
.L_x_12432:
[----:B------:R-:W0:Y:S01]  /*bb70*/  I2F.S64 R5, R4 ;  /* 0x0000000400057312 */ /* 0x000e220000301400 */
[----:B------:R-:W-:Y:S01]  /*bb80*/  BSSY.RECONVERGENT B0, `(.L_x_12433) ;  /* 0x0000013000007945 */ /* 0x000fe20003800200 */
[----:B0-----:R-:W-:Y:S01]  /*bb90*/  LOP3.LUT R6, R5, 0x7fffffff, RZ, 0xc0, !PT ;  /* 0x7fffffff05067812 */ /* 0x001fe200078ec0ff */
        /* <DEDUP_REMOVED lines=15> */
.L_x_12435:
[----:B------:R-:W-:-:S04]  /*bc90*/  SHF.R.U32.HI R5, RZ, 0x18, R5 ;  /* 0x00000018ff057819 */ /* 0x000fc80000011605 */
[----:B------:R-:W-:-:S07]  /*bca0*/  LOP3.LUT R0, R0, 0x80, R5, 0xf8, !PT ;  /* 0x0000008000007812 */ /* 0x000fce00078ef805 */
.L_x_12434:
[----:B------:R-:W-:Y:S05]  /*bcb0*/  BSYNC.RECONVERGENT B0 ;  /* 0x0000000000007941 */ /* 0x000fea0003800200 */
.L_x_12433:
[----:B------:R0:W-:Y:S01]  /*bcc0*/  STG.E.U8 desc[UR36][R2.64], R0 ;  /* 0x0000000002007986 */ /* 0x0001e2000c101124 */
[----:B------:R-:W-:Y:S05]  /*bcd0*/  BRA `(.L_x_12422) ;  /* 0x0000000800007947 */ /* 0x000fea0003800000 */
.L_x_12431:
[----:B------:R-:W0:Y:S01]  /*bce0*/  I2F.S64 R5, R4 ;  /* 0x0000000400057312 */ /* 0x000e220000301400 */
[----:B------:R-:W-:Y:S01]  /*bcf0*/  BSSY.RECONVERGENT B0, `(.L_x_12436) ;  /* 0x0000013000007945 */ /* 0x000fe20003800200 */
[----:B0-----:R-:W-:Y:S01]  /*bd00*/  LOP3.LUT R6, R5, 0x7fffffff, RZ, 0xc0, !PT ;  /* 0x7fffffff05067812 */ /* 0x001fe200078ec0ff */
        /* <DEDUP_REMOVED lines=15> */
.L_x_12438:
[----:B------:R-:W-:-:S04]  /*be00*/  SHF.R.U32.HI R5, RZ, 0x18, R5 ;  /* 0x00000018ff057819 */ /* 0x000fc80000011605 */
[----:B------:R-:W-:-:S07]  /*be10*/  LOP3.LUT R0, R0, 0x80, R5, 0xf8, !PT ;  /* 0x0000008000007812 */ /* 0x000fce00078ef805 */
.L_x_12437:
[----:B------:R-:W-:Y:S05]  /*be20*/  BSYNC.RECONVERGENT B0 ;  /* 0x0000000000007941 */ /* 0x000fea0003800200 */
.L_x_12436:
[----:B------:R0:W-:Y:S01]  /*be30*/  STG.E.U8 desc[UR36][R2.64], R0 ;  /* 0x0000000002007986 */ /* 0x0001e2000c101124 */
[----:B------:R-:W-:Y:S05]  /*be40*/  BRA `(.L_x_12422) ;  /* 0x0000000400a47947 */ /* 0x000fea0003800000 */
.L_x_12430:
[----:B------:R-:W-:-:S09]  /*be50*/  UISETP.NE.AND UP0, UPT, UR4, 0x1c, UPT ;  /* 0x0000001c0400788c */ /* 0x000fd2000bf05270 */
[----:B------:R-:W-:Y:S05]  /*be60*/  BRA.U !UP0, `(.L_x_12439) ;  /* 0x00000001085c7547 */ /* 0x000fea000b800000 */
[----:B------:R-:W-:-:S09]  /*be70*/  UISETP.NE.AND UP0, UPT, UR4, 0x1d, UPT ;  /* 0x0000001d0400788c */ /* 0x000fd2000bf05270 */
[----:B------:R-:W-:Y:S05]  /*be80*/  BRA.U !UP0, `(.L_x_12440) ;  /* 0x00000001084c7547 */ /* 0x000fea000b800000 */
[----:B------:R-:W-:-:S09]  /*be90*/  UISETP.NE.AND UP0, UPT, UR4, 0x2c, UPT ;  /* 0x0000002c0400788c */ /* 0x000fd2000bf05270 */
[----:B------:R-:W-:Y:S05]  /*bea0*/  BRA.U UP0, `(.L_x_12421) ;  /* 0x0000000100a87547 */ /* 0x000fea000b800000 */
[----:B------:R-:W0:Y:S02]  /*beb0*/  I2F.S64 R4, R4 ;  /* 0x0000000400047312 */ /* 0x000e240000301400 */
[----:B0-----:R-:W-:-:S04]  /*bec0*/  SHF.R.U32.HI R6, RZ, 0x17, R4 ;  /* 0x00000017ff067819 */ /* 0x001fc80000011604 */
        /* <DEDUP_REMOVED lines=15> */
.L_x_12440:
[----:B------:R0:W-:Y:S01]  /*bfc0*/  STG.E.64 desc[UR36][R2.64], R4 ;  /* 0x0000000402007986 */ /* 0x0001e2000c101b24 */
[----:B------:R-:W-:Y:S05]  /*bfd0*/  BRA `(.L_x_12422) ;  /* 0x0000000400407947 */ /* 0x000fea0003800000 */
.L_x_12439:
[----:B------:R0:W-:Y:S01]  /*bfe0*/  STG.E desc[UR36][R2.64], R4 ;  /* 0x0000000402007986 */ /* 0x0001e2000c101924 */
[----:B------:R-:W-:Y:S05]  /*bff0*/  BRA `(.L_x_12422) ;  /* 0x0000000400387947 */ /* 0x000fea0003800000 */
.L_x_12429:
        /* <DEDUP_REMOVED lines=11> */
.L_x_12442:
[----:B------:R-:W-:Y:S01]  /*c0b0*/  CS2R R6, SRZ ;  /* 0x0000000000067805 */ /* 0x000fe2000001ff00 */
[----:B------:R-:W0:Y:S04]  /*c0c0*/  I2F.F64.S64 R4, R4 ;  /* 0x0000000400047312 */ /* 0x000e280000301c00 */
[----:B0-----:R0:W-:Y:S01]  /*c0d0*/  STG.E.128 desc[UR36][R2.64], R4 ;  /* 0x0000000402007986 */ /* 0x0011e2000c101d24 */
[----:B------:R-:W-:Y:S05]  /*c0e0*/  BRA `(.L_x_12422) ;  /* 0x0000000000fc7947 */ /* 0x000fea0003800000 */
.L_x_12441:
[----:B------:R-:W-:-:S09]  /*c0f0*/  UISETP.NE.AND UP0, UPT, UR4, 0xf, UPT ;  /* 0x0000000f0400788c */ /* 0x000fd2000bf05270 */
[----:B------:R-:W-:Y:S05]  /*c100*/  BRA.U !UP0, `(.L_x_12443) ;  /* 0x0000000108e87547 */ /* 0x000fea000b800000 */
[----:B------:R-:W-:-:S09]  /*c110*/  UISETP.NE.AND UP0, UPT, UR4, 0x17, UPT ;  /* 0x000000170400788c */ /* 0x000fd2000bf05270 */
[----:B------:R-:W-:Y:S05]  /*c120*/  BRA.U !UP0, `(.L_x_12444) ;  /* 0x0000000108907547 */ /* 0x000fea000b800000 */
[----:B------:R-:W-:-:S09]  /*c130*/  UISETP.NE.AND UP0, UPT, UR4, 0x18, UPT ;  /* 0x000000180400788c */ /* 0x000fd2000bf05270 */
[----:B------:R-:W-:Y:S05]  /*c140*/  BRA.U !UP0, `(.L_x_12445) ;  /* 0x0000000108447547 */ /* 0x000fea000b800000 */
.L_x_12421:
        /* <DEDUP_REMOVED lines=9> */
[----:B------:R-:W-:-:S02]  /*c1e0*/  IMAD.U32 R5, RZ, RZ, UR5 ;  /* 0x00000005ff057e24 */ /* 0x000fc4000f8e00ff */
[----:B----4-:R-:W-:Y:S01]  /*c1f0*/  IMAD.U32 R6, RZ, RZ, UR6 ;  /* 0x00000006ff067e24 */ /* 0x010fe2000f8e00ff */
[----:B------:R-:W-:Y:S01]  /*c200*/  MOV R7, UR7 ;  /* 0x0000000700077c02 */ /* 0x000fe20008000f00 */
[----:B-----5:R-:W-:Y:S02]  /*c210*/  IMAD.U32 R10, RZ, RZ, UR8 ;  /* 0x00000008ff0a7e24 */ /* 0x020fe4000f8e00ff */
[----:B--2---:R-:W-:-:S07]  /*c220*/  IMAD.U32 R11, RZ, RZ, UR9 ;  /* 0x00000009ff0b7e24 */ /* 0x004fce000f8e00ff */
[----:B------:R-:W-:-:S07]  /*c230*/  LEPC R20, `(.L_x_12446) ;  /* 0x000000001014794e */ /* 0x000fce0000000000 */
[----:B-1-3--:R-:W-:Y:S05]  /*c240*/  CALL.ABS.NOINC R2 ;  /* 0x0000000002007343 */ /* 0x00afea0003c00000 */
.L_x_12446:
[----:B------:R-:W-:Y:S05]  /*c250*/  BRA `(.L_x_12422) ;  /* 0x0000000000a07947 */ /* 0x000fea0003800000 */
.L_x_12445:
[----:B------:R-:W0:Y:S01]  /*c260*/  I2F.S64 R5, R4 ;  /* 0x0000000400057312 */ /* 0x000e220000301400 */
[----:B------:R-:W-:Y:S01]  /*c270*/  BSSY.RECONVERGENT B0, `(.L_x_12447) ;  /* 0x000000c000007945 */ /* 0x000fe20003800200 */
[----:B0-----:R-:W-:Y:S02]  /*c280*/  LOP3.LUT R6, R5, 0x7fffffff, RZ, 0xc0, !PT ;  /* 0x7fffffff05067812 */ /* 0x001fe400078ec0ff */
        /* <DEDUP_REMOVED lines=10> */
.L_x_12448:
[----:B------:R-:W-:Y:S05]  /*c330*/  BSYNC.RECONVERGENT B0 ;  /* 0x0000000000007941 */ /* 0x000fea0003800200 */
.L_x_12447:
[----:B------:R-:W-:-:S05]  /*c340*/  LOP3.LUT R7, R0, 0x80, R7, 0xf8, !PT ;  /* 0x0000008000077812 */ /* 0x000fca00078ef807 */
[----:B------:R4:W-:Y:S01]  /*c350*/  STG.E.U8 desc[UR36][R2.64], R7 ;  /* 0x0000000702007986 */ /* 0x0009e2000c101124 */
[----:B------:R-:W-:Y:S05]  /*c360*/  BRA `(.L_x_12422) ;  /* 0x00000000005c7947 */ /* 0x000fea0003800000 */
.L_x_12444:
[----:B------:R-:W0:Y:S01]  /*c370*/  I2F.S64 R5, R4 ;  /* 0x0000000400057312 */ /* 0x000e220000301400 */
        /* <DEDUP_REMOVED lines=11> */
.L_x_12450:
[----:B------:R-:W-:Y:S01]  /*c430*/  IMAD.MOV.U32 R0, RZ, RZ, 0x7f ;  /* 0x0000007fff007424 */ /* 0x000fe200078e00ff */
[----:B------:R-:W-:-:S04]  /*c440*/  ISETP.GT.U32.AND P0, PT, R6, 0x7f800000, PT ;  /* 0x7f8000000600780c */ /* 0x000fc80003f04070 */
[----:B------:R-:W-:-:S09]  /*c450*/  SEL R0, R0, 0x7c, P0 ;  /* 0x0000007c00007807 */ /* 0x000fd20000000000 */
.L_x_12451:
[----:B------:R-:W-:Y:S05]  /*c460*/  BSYNC.RECONVERGENT B0 ;  /* 0x0000000000007941 */ /* 0x000fea0003800200 */
.L_x_12449:
[----:B------:R-:W-:-:S04]  /*c470*/  SHF.R.U32.HI R5, RZ, 0x18, R5 ;  /* 0x00000018ff057819 */ /* 0x000fc80000011605 */
[----:B------:R-:W-:-:S05]  /*c480*/  LOP3.LUT R5, R0, 0x80, R5, 0xf8, !PT ;  /* 0x0000008000057812 */ /* 0x000fca00078ef805 */
[----:B------:R3:W-:Y:S01]  /*c490*/  STG.E.U8 desc[UR36][R2.64], R5 ;  /* 0x0000000502007986 */ /* 0x0007e2000c101124 */
[----:B------:R-:W-:Y:S05]  /*c4a0*/  BRA `(.L_x_12422) ;  /* 0x00000000000c7947 */ /* 0x000fea0003800000 */
.L_x_12443:
[----:B------:R-:W0:Y:S02]  /*c4b0*/  I2F.S64 R0, R4 ;  /* 0x0000000400007312 */ /* 0x000e240000301400 */
[----:B0-----:R-:W-:-:S05]  /*c4c0*/  F2FP.BF16.F32.PACK_AB R0, RZ, R0 ;  /* 0x00000000ff00723e */ /* 0x001fca00000010ff */
[----:B------:R0:W-:Y:S02]  /*c4d0*/  STG.E.U16 desc[UR36][R2.64], R0 ;  /* 0x0000000002007986 */ /* 0x0001e4000c101524 */
.L_x_12422:
[----:B------:R-:W-:-:S07]  /*c4e0*/  VIADD R19, R19, 0x80 ;  /* 0x0000008013137836 */ /* 0x000fce0000000000 */
.L_x_12349:
[----:B------:R-:W-:Y:S05]  /*c4f0*/  BSYNC.RECONVERGENT B6 ;  /* 0x0000000000067941 */ /* 0x000fea0003800200 */
.L_x_12348:
[----:B------:R-:W5:Y:S02]  /*c500*/  LDCU UR4, c[0x0][0x380] ;  /* 0x00007000ff0477ac */ /* 0x000f640008000800 */
[----:B-----5:R-:W-:-:S13]  /*c510*/  ISETP.GE.AND P0, PT, R19, UR4, PT ;  /* 0x0000000413007c0c */ /* 0x020fda000bf06270 */
[----:B------:R-:W-:Y:S05]  /*c520*/  @P0 EXIT ;  /* 0x000000000000094d */ /* 0x000fea0003800000 */
[----:B------:R-:W5:Y:S01]  /*c530*/  LDCU UR4, c[0x0][0x388] ;  /* 0x00007100ff0477ac */ /* 0x000f620008000800 */
[----:B01----:R-:W-:Y:S02]  /*c540*/  HFMA2 R22, -RZ, RZ, 0, 0 ;  /* 0x00000000ff167431 */ /* 0x003fe400000001ff */
[----:B----4-:R-:W-:Y:S02]  /*c550*/  IMAD.MOV.U32 R0, RZ, RZ, RZ ;  /* 0x000000ffff007224 */ /* 0x010fe400078e00ff */
        /* <DEDUP_REMOVED lines=351> */
.L_x_12452:
[----:B------:R-:W0:Y:S01]  /*db50*/  LDCU.64 UR6, c[0x0][0x5e8] ;  /* 0x0000bd00ff0677ac */ /* 0x000e220008000a00 */
[----:B------:R-:W2:Y:S01]  /*db60*/  LDCU.64 UR8, c[0x0][0x5f0] ;  /* 0x0000be00ff0877ac */ /* 0x000ea20008000a00 */
[----:B------:R-:W-:-:S04]  /*db70*/  UPRMT UR4, UR39, 0x9910, URZ ;  /* 0x0000991027047896 */ /* 0x000fc800080000ff */
[----:B------:R-:W-:Y:S01]  /*db80*/  UISETP.GT.AND UP0, UPT, UR4, 0x9, UPT ;  /* 0x000000090400788c */ /* 0x000fe2000bf04270 */
[----:B0-----:R-:W-:Y:S02]  /*db90*/  IADD3 R16, P0, PT, R16, UR6, RZ ;  /* 0x0000000610107c10 */ /* 0x001fe4000ff1e0ff */
[----:B--23--:R-:W-:-:S03]  /*dba0*/  IADD3 R2, P1, PT, R0, UR8, RZ ;  /* 0x0000000800027c10 */ /* 0x00cfc6000ff3e0ff */
        /* <DEDUP_REMOVED lines=14> */
.L_x_12456:
[----:B------:R3:W5:Y:S01]  /*dc90*/  LDG.E.U8 R18, desc[UR36][R2.64] ;  /* 0x0000002402127981 */ /* 0x000762000c1e1100 */
[----:B------:R-:W-:Y:S01]  /*dca0*/  IMAD.MOV.U32 R19, RZ, RZ, RZ ;  /* 0x000000ffff137224 */ /* 0x000fe200078e00ff */
[----:B------:R-:W-:Y:S06]  /*dcb0*/  BRA `(.L_x_12458) ;  /* 0x0000000c00407947 */ /* 0x000fec0003800000 */
.L_x_12455:
        /* <DEDUP_REMOVED lines=8> */
.L_x_12460:
[----:B------:R-:W2:Y:S02]  /*dd40*/  LDG.E R18, desc[UR36][R2.64] ;  /* 0x0000002402127981 */ /* 0x000ea4000c1e1900 */
[----:B--2---:R-:W-:Y:S01]  /*dd50*/  SHF.R.S32.HI R19, RZ, 0x1f, R18 ;  /* 0x0000001fff137819 */ /* 0x004fe20000011412 */
[----:B------:R-:W-:Y:S06]  /*dd60*/  BRA `(.L_x_12458) ;  /* 0x0000000c00147947 */ /* 0x000fec0003800000 */
.L_x_12459:
[----:B------:R-:W2:Y:S02]  /*dd70*/  LDG.E.S16 R18, desc[UR36][R2.64] ;  /* 0x0000002402127981 */ /* 0x000ea4000c1e1700 */
[----:B--2---:R-:W-:Y:S01]  /*dd80*/  SHF.R.S32.HI R19, RZ, 0x1f, R18 ;  /* 0x0000001fff137819 */ /* 0x004fe20000011412 */
[----:B------:R-:W-:Y:S06]  /*dd90*/  BRA `(.L_x_12458) ;  /* 0x0000000c00087947 */ /* 0x000fec0003800000 */
.L_x_12454:
        /* <DEDUP_REMOVED lines=9> */
.L_x_12462:
[----:B------:R-:W2:Y:S02]  /*de30*/  LDG.E.U16 R2, desc[UR36][R2.64] ;  /* 0x0000002402027981 */ /* 0x000ea4000c1e1500 */
[----:B--2---:R-:W-:-:S06]  /*de40*/  HADD2.F32 R18, -RZ, R2.H0_H0 ;  /* 0x20000002ff127230 */ /* 0x004fcc0000004100 */
[----:B------:R-:W3:Y:S02]  /*de50*/  F2I.S64.TRUNC R18, R18 ;  /* 0x0000001200127311 */ /* 0x000ee4000020d900 */
[----:B---3--:R-:W-:Y:S05]  /*de60*/  BRA `(.L_x_12458) ;  /* 0x0000000800d47947 */ /* 0x008fea0003800000 */
.L_x_12461:
        /* <DEDUP_REMOVED lines=9> */
.L_x_12464:
[----:B------:R-:W2:Y:S02]  /*df00*/  LDG.E.U16 R2, desc[UR36][R2.64] ;  /* 0x0000002402027981 */ /* 0x000ea4000c1e1500 */
[----:B--2---:R-:W-:-:S06]  /*df10*/  HADD2.F32 R18, -RZ, R2.H0_H0 ;  /* 0x20000002ff127230 */ /* 0x004fcc0000004100 */
[----:B------:R-:W3:Y:S02]  /*df20*/  F2I.S64.TRUNC R18, R18 ;  /* 0x0000001200127311 */ /* 0x000ee4000020d900 */
[----:B---3--:R-:W-:Y:S05]  /*df30*/  BRA `(.L_x_12458) ;  /* 0x0000000800a07947 */ /* 0x008fea0003800000 */
.L_x_12463:
[----:B------:R-:W2:Y:S02]  /*df40*/  LDG.E.64 R2, desc[UR36][R2.64] ;  /* 0x0000002402027981 */ /* 0x000ea4000c1e1b00 */
[----:B--2---:R3:W4:Y:S02]  /*df50*/  F2I.S64.F64.TRUNC R18, R2 ;  /* 0x0000000200127311 */ /* 0x004724000030d900 */
[----:B---34-:R-:W-:Y:S05]  /*df60*/  BRA `(.L_x_12458) ;  /* 0x0000000800947947 */ /* 0x018fea0003800000 */
.L_x_12453:
        /* <DEDUP_REMOVED lines=13> */
.L_x_12467:
[----:B------:R-:W2:Y:S02]  /*e040*/  LDG.E.64 R2, desc[UR36][R2.64] ;  /* 0x0000002402027981 */ /* 0x000ea4000c1e1b00 */
[----:B--2---:R0:W1:Y:S02]  /*e050*/  F2I.S64.F64.TRUNC R18, R2 ;  /* 0x0000000200127311 */ /* 0x004064000030d900 */
[----:B01----:R-:W-:Y:S05]  /*e060*/  BRA `(.L_x_12458) ;  /* 0x0000000800547947 */ /* 0x003fea0003800000 */
.L_x_12466:
        /* <DEDUP_REMOVED lines=26> */
.L_x_12469:
        /* <DEDUP_REMOVED lines=13> */
.L_x_12468:
[----:B------:R-:W2:Y:S02]  /*e2e0*/  LDG.E.U16 R18, desc[UR36][R2.64] ;  /* 0x0000002402127981 */ /* 0x000ea4000c1e1500 */
[----:B--2---:R-:W-:-:S06]  /*e2f0*/  SHF.L.U32 R18, R18, 0x10, RZ ;  /* 0x0000001012127819 */ /* 0x004fcc00000006ff */
[----:B------:R-:W0:Y:S02]  /*e300*/  F2I.S64.TRUNC R18, R18 ;  /* 0x0000001200127311 */ /* 0x000e24000020d900 */
[----:B0-----:R-:W-:Y:S05]  /*e310*/  BRA `(.L_x_12458) ;  /* 0x0000000400a87947 */ /* 0x001fea0003800000 */
.L_x_12465:
        /* <DEDUP_REMOVED lines=11> */
.L_x_12472:
        /* <DEDUP_REMOVED lines=21> */
.L_x_12476:
[----:B------:R-:W-:Y:S05]  /*e520*/  BSYNC.RECONVERGENT B1 ;  /* 0x0000000000017941 */ /* 0x000fea0003800200 */
.L_x_12475:
[----:B------:R-:W-:Y:S02]  /*e530*/  SHF.L.U32 R0, R0, 0x14, RZ ;  /* 0x0000001400007819 */ /* 0x000fe400000006ff */
[----:B------:R-:W-:-:S04]  /*e540*/  LEA R2, R2, 0x3b800000, 0x17 ;  /* 0x3b80000002027811 */ /* 0x000fc800078eb8ff */
[----:B------:R-:W-:-:S07]  /*e550*/  LOP3.LUT R18, R2, R0, R7, 0xfe, !PT ;  /* 0x0000000002127212 */ /* 0x000fce00078efe07 */
.L_x_12474:
[----:B------:R-:W-:Y:S05]  /*e560*/  BSYNC.RECONVERGENT B0 ;  /* 0x0000000000007941 */ /* 0x000fea0003800200 */
.L_x_12473:
[----:B------:R-:W3:Y:S02]  /*e570*/  F2I.S64.TRUNC R18, R18 ;  /* 0x0000001200127311 */ /* 0x000ee4000020d900 */
[----:B---3--:R-:W-:Y:S05]  /*e580*/  BRA `(.L_x_12458) ;  /* 0x00000004000c7947 */ /* 0x008fea0003800000 */
.L_x_12471:
        /* <DEDUP_REMOVED lines=21> */
.L_x_12480:
[----:B------:R-:W-:Y:S05]  /*e6e0*/  BSYNC.RECONVERGENT B1 ;  /* 0x0000000000017941 */ /* 0x000fea0003800200 */
.L_x_12479:
[----:B------:R-:W-:Y:S01]  /*e6f0*/  IMAD.SHL.U32 R0, R0, 0x200000, RZ ;  /* 0x0020000000007824 */ /* 0x000fe200078e00ff */
[----:B------:R-:W-:-:S04]  /*e700*/  LEA R2, R2, 0x37800000, 0x17 ;  /* 0x3780000002027811 */ /* 0x000fc800078eb8ff */
[----:B------:R-:W-:-:S07]  /*e710*/  LOP3.LUT R18, R2, R0, R7, 0xfe, !PT ;  /* 0x0000000002127212 */ /* 0x000fce00078efe07 */
.L_x_12478:
[----:B------:R-:W-:Y:S05]  /*e720*/  BSYNC.RECONVERGENT B0 ;  /* 0x0000000000007941 */ /* 0x000fea0003800200 */
.L_x_12477:
[----:B------:R-:W2:Y:S02]  /*e730*/  F2I.S64.TRUNC R18, R18 ;  /* 0x0000001200127311 */ /* 0x000ea4000020d900 */
[----:B--2---:R-:W-:Y:S05]  /*e740*/  BRA `(.L_x_12458) ;  /* 0x00000000009c7947 */ /* 0x004fea0003800000 */
.L_x_12470:
        /* <DEDUP_REMOVED lines=14> */
.L_x_12484:
[----:B------:R-:W-:Y:S05]  /*e830*/  BSYNC.RECONVERGENT B0 ;  /* 0x0000000000007941 */ /* 0x000fea0003800200 */
.L_x_12483:
[----:B------:R-:W1:Y:S02]  /*e840*/  F2I.S64.TRUNC R18, R18 ;  /* 0x0000001200127311 */ /* 0x000e64000020d900 */
[----:B-1----:R-:W-:Y:S05]  /*e850*/  BRA `(.L_x_12458) ;  /* 0x0000000000587947 */ /* 0x002fea0003800000 */
.L_x_12457:
        /* <DEDUP_REMOVED lines=16> */
.L_x_12485:
[----:B------:R-:W-:Y:S01]  /*e960*/  CS2R R18, SRZ ;  /* 0x0000000000127805 */ /* 0x000fe2000001ff00 */
[----:B------:R-:W-:Y:S06]  /*e970*/  BRA `(.L_x_12458) ;  /* 0x0000000000107947 */ /* 0x000fec0003800000 */
.L_x_12482:
[----:B------:R0:W5:Y:S01]  /*e980*/  LDG.E.64 R18, desc[UR36][R2.64] ;  /* 0x0000002402127981 */ /* 0x000162000c1e1b00 */
[----:B------:R-:W-:Y:S05]  /*e990*/  BRA `(.L_x_12458) ;  /* 0x0000000000087947 */ /* 0x000fea0003800000 */
.L_x_12481:
[----:B------:R1:W5:Y:S01]  /*e9a0*/  LDG.E R18, desc[UR36][R2.64] ;  /* 0x0000002402127981 */ /* 0x000362000c1e1900 */
[----:B------:R-:W-:-:S07]  /*e9b0*/  MOV R19, RZ ;  /* 0x000000ff00137202 */ /* 0x000fce0000000f00 */
.L_x_12458:
        /* <DEDUP_REMOVED lines=14> */
[----:B0-234-:R-:W2:Y:S02]  /*eaa0*/  LDG.E.S8 R2, desc[UR36][R22.64] ;  /* 0x0000002416027981 */ /* 0x01dea4000c1e1300 */
[----:B--2---:R-:W-:Y:S01]  /*eab0*/  SHF.R.S32.HI R3, RZ, 0x1f, R2 ;  /* 0x0000001fff037819 */ /* 0x004fe20000011402 */
[----:B------:R-:W-:Y:S06]  /*eac0*/  BRA `(.L_x_12491) ;  /* 0x0000000c004c7947 */ /* 0x000fec0003800000 */
.L_x_12489:
[----:B0-234-:R0:W5:Y:S01]  /*ead0*/  LDG.E.U8 R2, desc[UR36][R22.64] ;  /* 0x0000002416027981 */ /* 0x01d162000c1e1100 */
[----:B------:R-:W-:Y:S01]  /*eae0*/  IMAD.MOV.U32 R3, RZ, RZ, RZ ;  /* 0x000000ffff037224 */ /* 0x000fe200078e00ff */
[----:B------:R-:W-:Y:S06]  /*eaf0*/  BRA `(.L_x_12491) ;  /* 0x0000000c00407947 */ /* 0x000fec0003800000 */
.L_x_12488:
[----:B------:R-:W-:-:S09]  /*eb00*/  UISETP.NE.AND UP0, UPT, UR4, 0x2, UPT ;  /* 0x000000020400788c */ /* 0x000fd2000bf05270 */
[----:B------:R-:W-:Y:S05]  /*eb10*/  BRA.U !UP0, `(.L_x_12492) ;  /* 0x0000000108247547 */ /* 0x000fea000b800000 */
[----:B------:R-:W-:-:S09]  /*eb20*/  UISETP.NE.AND UP0, UPT, UR4, 0x3, UPT ;  /* 0x000000030400788c */ /* 0x000fd2000bf05270 */
[----:B------:R-:W-:Y:S05]  /*eb30*/  BRA.U !UP0, `(.L_x_12493) ;  /* 0x0000000108107547 */ /* 0x000fea000b800000 */
[----:B------:R-:W-:-:S09]  /*eb40*/  UISETP.NE.AND UP0, UPT, UR4, 0x4, UPT ;  /* 0x000000040400788c */ /* 0x000fd2000bf05270 */
[----:B------:R-:W-:Y:S05]  /*eb50*/  BRA.U UP0, `(.L_x_12490) ;  /* 0x0000000900d07547 */ /* 0x000fea000b800000 */
[----:B0-234-:R1:W5:Y:S01]  /*eb60*/  LDG.E.64 R2, desc[UR36][R22.64] ;  /* 0x0000002416027981 */ /* 0x01d362000c1e1b00 */
[----:B------:R-:W-:Y:S05]  /*eb70*/  BRA `(.L_x_12491) ;  /* 0x0000000c00207947 */ /* 0x000fea0003800000 */
.L_x_12493:
[----:B0-234-:R-:W2:Y:S02]  /*eb80*/  LDG.E R2, desc[UR36][R22.64] ;  /* 0x0000002416027981 */ /* 0x01dea4000c1e1900 */
[----:B--2---:R-:W-:Y:S01]  /*eb90*/  SHF.R.S32.HI R3, RZ, 0x1f, R2 ;  /* 0x0000001fff037819 */ /* 0x004fe20000011402 */
[----:B------:R-:W-:Y:S06]  /*eba0*/  BRA `(.L_x_12491) ;  /* 0x0000000c00147947 */ /* 0x000fec0003800000 */
.L_x_12492:
[----:B0-234-:R-:W2:Y:S02]  /*ebb0*/  LDG.E.S16 R2, desc[UR36][R22.64] ;  /* 0x0000002416027981 */ /* 0x01dea4000c1e1700 */
[----:B--2---:R-:W-:Y:S01]  /*ebc0*/  SHF.R.S32.HI R3, RZ, 0x1f, R2 ;  /* 0x0000001fff037819 */ /* 0x004fe20000011402 */
[----:B------:R-:W-:Y:S06]  /*ebd0*/  BRA `(.L_x_12491) ;  /* 0x0000000c00087947 */ /* 0x000fec0003800000 */
.L_x_12487:
[----:B------:R-:W-:-:S09]  /*ebe0*/  UISETP.GT.AND UP0, UPT, UR4, 0x6, UPT ;  /* 0x000000060400788c */ /* 0x000fd2000bf04270 */
[----:B------:R-:W-:Y:S05]  /*ebf0*/  BRA.U UP0, `(.L_x_12494) ;  /* 0x00000001002c7547 */ /* 0x000fea000b800000 */
[----:B------:R-:W-:-:S09]  /*ec00*/  UISETP.NE.AND UP0, UPT, UR4, 0x5, UPT ;  /* 0x000000050400788c */ /* 0x000fd2000bf05270 */
[----:B------:R-:W-:Y:S05]  /*ec10*/  BRA.U !UP0, `(.L_x_12495) ;  /* 0x0000000108147547 */ /* 0x000fea000b800000 */
[----:B------:R-:W-:-:S09]  /*ec20*/  UISETP.NE.AND UP0, UPT, UR4, 0x6, UPT ;  /* 0x000000060400788c */ /* 0x000fd2000bf05270 */
[----:B------:R-:W-:Y:S05]  /*ec30*/  BRA.U UP0, `(.L_x_12490) ;  /* 0x0000000900987547 */ /* 0x000fea000b800000 */
[----:B0-234-:R-:W2:Y:S02]  /*ec40*/  LDG.E R2, desc[UR36][R22.64] ;  /* 0x0000002416027981 */ /* 0x01dea4000c1e1900 */
[----:B--2---:R-:W2:Y:S02]  /*ec50*/  F2I.S64.TRUNC R2, R2 ;  /* 0x0000000200027311 */ /* 0x004ea4000020d900 */
[----:B--2---:R-:W-:Y:S05]  /*ec60*/  BRA `(.L_x_12491) ;  /* 0x0000000800e47947 */ /* 0x004fea0003800000 */
.L_x_12495:
[----:B------:R-:W0:Y:S02]  /*ec70*/  LDG.E.U16 R22, desc[UR36][R22.64] ;  /* 0x0000002416167981 */ /* 0x000e24000c1e1500 */
[----:B0-234-:R-:W-:-:S06]  /*ec80*/  HADD2.F32 R2, -RZ, R22.H0_H0 ;  /* 0x20000016ff027230 */ /* 0x01dfcc0000004100 */
[----:B------:R-:W2:Y:S02]  /*ec90*/  F2I.S64.TRUNC R2, R2 ;  /* 0x0000000200027311 */ /* 0x000ea4000020d900 */
[----:B--2---:R-:W-:Y:S05]  /*eca0*/  BRA `(.L_x_12491) ;  /* 0x0000000800d47947 */ /* 0x004fea0003800000 */
.L_x_12494:
[----:B------:R-:W-:-:S09]  /*ecb0*/  UISETP.NE.AND UP0, UPT, UR4, 0x7, UPT ;  /* 0x000000070400788c */ /* 0x000fd2000bf05270 */
[----:B------:R-:W-:Y:S05]  /*ecc0*/  BRA.U !UP0, `(.L_x_12496) ;  /* 0x00000001082c7547 */ /* 0x000fea000b800000 */
[----:B------:R-:W-:-:S09]  /*ecd0*/  UISETP.NE.AND UP0, UPT, UR4, 0x8, UPT ;  /* 0x000000080400788c */ /* 0x000fd2000bf05270 */
[----:B------:R-:W-:Y:S05]  /*ece0*/  BRA.U !UP0, `(.L_x_12497) ;  /* 0x0000000108147547 */ /* 0x000fea000b800000 */
[----:B------:R-:W-:-:S09]  /*ecf0*/  UISETP.NE.AND UP0, UPT, UR4, 0x9, UPT ;  /* 0x000000090400788c */ /* 0x000fd2000bf05270 */
[----:B------:R-:W-:Y:S05]  /*ed00*/  BRA.U UP0, `(.L_x_12490) ;  /* 0x0000000900647547 */ /* 0x000fea000b800000 */
[----:B0-234-:R-:W2:Y:S02]  /*ed10*/  LDG.E R2, desc[UR36][R22.64] ;  /* 0x0000002416027981 */ /* 0x01dea4000c1e1900 */
[----:B--2---:R-:W2:Y:S02]  /*ed20*/  F2I.S64.TRUNC R2, R2 ;  /* 0x0000000200027311 */ /* 0x004ea4000020d900 */
[----:B--2---:R-:W-:Y:S05]  /*ed30*/  BRA `(.L_x_12491) ;  /* 0x0000000800b07947 */ /* 0x004fea0003800000 */
.L_x_12497:
[----:B------:R-:W0:Y:S02]  /*ed40*/  LDG.E.U16 R22, desc[UR36][R22.64] ;  /* 0x0000002416167981 */ /* 0x000e24000c1e1500 */
[----:B0-234-:R-:W-:-:S06]  /*ed50*/  HADD2.F32 R2, -RZ, R22.H0_H0 ;  /* 0x20000016ff027230 */ /* 0x01dfcc0000004100 */
[----:B------:R-:W2:Y:S02]  /*ed60*/  F2I.S64.TRUNC R2, R2 ;  /* 0x0000000200027311 */ /* 0x000ea4000020d900 */
[----:B--2---:R-:W-:Y:S05]  /*ed70*/  BRA `(.L_x_12491) ;  /* 0x0000000800a07947 */ /* 0x004fea0003800000 */
.L_x_12496:
[----:B0-234-:R-:W2:Y:S02]  /*ed80*/  LDG.E.64 R2, desc[UR36][R22.64] ;  /* 0x0000002416027981 */ /* 0x01dea4000c1e1b00 */
[----:B--2---:R-:W2:Y:S02]  /*ed90*/  F2I.S64.F64.TRUNC R2, R2 ;  /* 0x0000000200027311 */ /* 0x004ea4000030d900 */
[----:B--2---:R-:W-:Y:S05]  /*eda0*/  BRA `(.L_x_12491) ;  /* 0x0000000800947947 */ /* 0x004fea0003800000 */
.L_x_12486:
        /* <DEDUP_REMOVED lines=9> */
[----:B0-234-:R-:W-:Y:S01]  /*ee40*/  HFMA2 R3, -RZ, RZ, 0, 0 ;  /* 0x00000000ff037431 */ /* 0x01dfe200000001ff */
[----:B------:R-:W-:-:S04]  /*ee50*/  ISETP.NE.AND P0, PT, R22, RZ, PT ;  /* 0x000000ff1600720c */ /* 0x000fc80003f05270 */
[----:B------:R-:W-:Y:S01]  /*ee60*/  SEL R2, RZ, 0x1, !P0 ;  /* 0x00000001ff027807 */ /* 0x000fe20004000000 */
[----:B------:R-:W-:Y:S08]  /*ee70*/  BRA `(.L_x_12491) ;  /* 0x0000000800607947 */ /* 0x000ff00003800000 */
.L_x_12500:
[----:B0-234-:R-:W2:Y:S02]  /*ee80*/  LDG.E.64 R2, desc[UR36][R22.64] ;  /* 0x0000002416027981 */ /* 0x01dea4000c1e1b00 */
[----:B--2---:R-:W2:Y:S02]  /*ee90*/  F2I.S64.F64.TRUNC R2, R2 ;  /* 0x0000000200027311 */ /* 0x004ea4000030d900 */
[----:B--2---:R-:W-:Y:S05]  /*eea0*/  BRA `(.L_x_12491) ;  /* 0x0000000800547947 */ /* 0x004fea0003800000 */
.L_x_12499:
        /* <DEDUP_REMOVED lines=24> */
[----:B------:R-:W2:Y:S02]  /*f030*/  F2I.S64.TRUNC R2, R3 ;  /* 0x0000000300027311 */ /* 0x000ea4000020d900 */
[----:B--2---:R-:W-:Y:S05]  /*f040*/  BRA `(.L_x_12491) ;  /* 0x0000000400ec7947 */ /* 0x004fea0003800000 */
.L_x_12502:
        /* <DEDUP_REMOVED lines=11> */
[----:B------:R-:W2:Y:S02]  /*f100*/  F2I.S64.TRUNC R2, R3 ;  /* 0x0000000300027311 */ /* 0x000ea4000020d900 */
[----:B--2---:R-:W-:Y:S05]  /*f110*/  BRA `(.L_x_12491) ;  /* 0x0000000400b87947 */ /* 0x004fea0003800000 */
.L_x_12501:
[----:B0-234-:R-:W2:Y:S02]  /*f120*/  LDG.E.U16 R2, desc[UR36][R22.64] ;  /* 0x0000002416027981 */ /* 0x01dea4000c1e1500 */
[----:B--2---:R-:W-:-:S06]  /*f130*/  IMAD.U32 R2, R2, 0x10000, RZ ;  /* 0x0001000002027824 */ /* 0x004fcc00078e00ff */
[----:B------:R-:W2:Y:S02]  /*f140*/  F2I.S64.TRUNC R2, R2 ;  /* 0x0000000200027311 */ /* 0x000ea4000020d900 */
[----:B--2---:R-:W-:Y:S05]  /*f150*/  BRA `(.L_x_12491) ;  /* 0x0000000400a87947 */ /* 0x004fea0003800000 */
.L_x_12498:
        /* <DEDUP_REMOVED lines=8> */
[----:B0-234-:R4:W5:Y:S01]  /*f1e0*/  LDG.E.U16 R2, desc[UR36][R22.64] ;  /* 0x0000002416027981 */ /* 0x01d962000c1e1500 */
[----:B------:R-:W-:Y:S01]  /*f1f0*/  IMAD.MOV.U32 R3, RZ, RZ, RZ ;  /* 0x000000ffff037224 */ /* 0x000fe200078e00ff */
[----:B------:R-:W-:Y:S06]  /*f200*/  BRA `(.L_x_12491) ;  /* 0x00000004007c7947 */ /* 0x000fec0003800000 */
.L_x_12505:
[----:B------:R-:W2:Y:S01]  /*f210*/  LDG.E.U8 R22, desc[UR36][R22.64] ;  /* 0x0000002416167981 */ /* 0x000ea2000c1e1100 */
[----:B------:R-:W-:Y:S01]  /*f220*/  BSSY.RECONVERGENT B0, `(.L_x_12506) ;  /* 0x0000018000007945 */ /* 0x000fe20003800200 */
[----:B0-234-:R-:W-:Y:S02]  /*f230*/  MOV R2, RZ ;  /* 0x000000ff00027202 */ /* 0x01dfe40000000f00 */
[----:B------:R-:W-:-:S13]  /*f240*/  ISETP.NE.AND P0, PT, R22, RZ, PT ;  /* 0x000000ff1600720c */ /* 0x000fda0003f05270 */
        /* <DEDUP_REMOVED lines=17> */
.L_x_12509:
[----:B------:R-:W-:Y:S05]  /*f360*/  BSYNC.RECONVERGENT B1 ;  /* 0x0000000000017941 */ /* 0x000fea0003800200 */
.L_x_12508:
[----:B------:R-:W-:Y:S01]  /*f370*/  IMAD.SHL.U32 R0, R0, 0x100000, RZ ;  /* 0x0010000000007824 */ /* 0x000fe200078e00ff */
[----:B------:R-:W-:-:S04]  /*f380*/  LEA R2, R2, 0x3b800000, 0x17 ;  /* 0x3b80000002027811 */ /* 0x000fc800078eb8ff */
[----:B------:R-:W-:-:S07]  /*f390*/  LOP3.LUT R2, R2, R0, R7, 0xfe, !PT ;  /* 0x0000000002027212 */ /* 0x000fce00078efe07 */
.L_x_12507:
[----:B------:R-:W-:Y:S05]  /*f3a0*/  BSYNC.RECONVERGENT B0 ;  /* 0x0000000000007941 */ /* 0x000fea0003800200 */
.L_x_12506:
[----:B------:R-:W4:Y:S02]  /*f3b0*/  F2I.S64.TRUNC R2, R2 ;  /* 0x0000000200027311 */ /* 0x000f24000020d900 */
[----:B----4-:R-:W-:Y:S05]  /*f3c0*/  BRA `(.L_x_12491) ;  /* 0x00000004000c7947 */ /* 0x010fea0003800000 */
.L_x_12504:
[----:B------:R-:W2:Y:S01]  /*f3d0*/  LDG.E.U8 R22, desc[UR36][R22.64] ;  /* 0x0000002416167981 */ /* 0x000ea2000c1e1100 */
[----:B------:R-:W-:Y:S01]  /*f3e0*/  BSSY.RECONVERGENT B0, `(.L_x_12510) ;  /* 0x0000018000007945 */ /* 0x000fe20003800200 */
[----:B0-234-:R-:W-:Y:S01]  /*f3f0*/  IMAD.MOV.U32 R2, RZ, RZ, RZ ;  /* 0x000000ffff027224 */ /* 0x01dfe200078e00ff */
[----:B------:R-:W-:-:S13]  /*f400*/  ISETP.NE.AND P0, PT, R22, RZ, PT ;  /* 0x000000ff1600720c */ /* 0x000fda0003f05270 */
        /* <DEDUP_REMOVED lines=17> */
.L_x_12513:
[----:B------:R-:W-:Y:S05]  /*f520*/  BSYNC.RECONVERGENT B1 ;  /* 0x0000000000017941 */ /* 0x000fea0003800200 */
.L_x_12512:
[----:B------:R-:W-:Y:S02]  /*f530*/  SHF.L.U32 R0, R0, 0x15, RZ ;  /* 0x0000001500007819 */ /* 0x000fe400000006ff */
[----:B------:R-:W-:-:S04]  /*f540*/  LEA R2, R2, 0x37800000, 0x17 ;  /* 0x3780000002027811 */ /* 0x000fc800078eb8ff */
[----:B------:R-:W-:-:S07]  /*f550*/  LOP3.LUT R2, R2, R0, R7, 0xfe, !PT ;  /* 0x0000000002027212 */ /* 0x000fce00078efe07 */
.L_x_12511:
[----:B------:R-:W-:Y:S05]  /*f560*/  BSYNC.RECONVERGENT B0 ;  /* 0x0000000000007941 */ /* 0x000fea0003800200 */
.L_x_12510:
[----:B------:R-:W4:Y:S02]  /*f570*/  F2I.S64.TRUNC R2, R2 ;  /* 0x0000000200027311 */ /* 0x000f24000020d900 */
[----:B----4-:R-:W-:Y:S05]  /*f580*/  BRA `(.L_x_12491) ;  /* 0x00000000009c7947 */ /* 0x010fea0003800000 */
.L_x_12503:
        /* <DEDUP_REMOVED lines=8> */
[----:B0-234-:R-:W-:Y:S01]  /*f610*/  IMAD.MOV.U32 R2, RZ, RZ, 0x400000 ;  /* 0x00400000ff027424 */ /* 0x01dfe200078e00ff */
[----:B------:R-:W-:-:S13]  /*f620*/  ISETP.NE.AND P0, PT, R22, RZ, PT ;  /* 0x000000ff1600720c */ /* 0x000fda0003f05270 */
[----:B------:R-:W-:Y:S05]  /*f630*/  @!P0 BRA `(.L_x_12517) ;  /* 0x00000000000c8947 */ /* 0x000fea0003800000 */
[----:B------:R-:W-:-:S13]  /*f640*/  ISETP.NE.AND P0, PT, R22, 0xff, PT ;  /* 0x000000ff1600780c */ /* 0x000fda0003f05270 */
[----:B------:R-:W-:Y:S01]  /*f650*/  @!P0 IMAD.MOV.U32 R2, RZ, RZ, 0x7f800001 ;  /* 0x7f800001ff028424 */ /* 0x000fe200078e00ff */
[----:B------:R-:W-:-:S07]  /*f660*/  @P0 SHF.L.U32 R2, R22, 0x17, RZ ;  /* 0x0000001716020819 */ /* 0x000fce00000006ff */
.L_x_12517:
[----:B------:R-:W-:Y:S05]  /*f670*/  BSYNC.RECONVERGENT B0 ;  /* 0x0000000000007941 */ /* 0x000fea0003800200 */
.L_x_12516:
[----:B------:R-:W3:Y:S02]  /*f680*/  F2I.S64.TRUNC R2, R2 ;  /* 0x0000000200027311 */ /* 0x000ee4000020d900 */
[----:B---3--:R-:W-:Y:S05]  /*f690*/  BRA `(.L_x_12491) ;  /* 0x0000000000587947 */ /* 0x008fea0003800000 */
.L_x_12490:
        /* <DEDUP_REMOVED lines=16> */
.L_x_12518:
[----:B------:R-:W-:Y:S01]  /*f7a0*/  CS2R R2, SRZ ;  /* 0x0000000000027805 */ /* 0x000fe2000001ff00 */
[----:B------:R-:W-:Y:S06]  /*f7b0*/  BRA `(.L_x_12491) ;  /* 0x0000000000107947 */ /* 0x000fec0003800000 */
.L_x_12515:
[----:B0-234-:R2:W5:Y:S01]  /*f7c0*/  LDG.E.64 R2, desc[UR36][R22.64] ;  /* 0x0000002416027981 */ /* 0x01d562000c1e1b00 */
[----:B------:R-:W-:Y:S05]  /*f7d0*/  BRA `(.L_x_12491) ;  /* 0x0000000000087947 */ /* 0x000fea0003800000 */
.L_x_12514:
[----:B0-234-:R3:W5:Y:S01]  /*f7e0*/  LDG.E R2, desc[UR36][R22.64] ;  /* 0x0000002416027981 */ /* 0x01d762000c1e1900 */
[----:B------:R-:W-:-:S07]  /*f7f0*/  IMAD.MOV.U32 R3, RZ, RZ, RZ ;  /* 0x000000ffff037224 */ /* 0x000fce00078e00ff */
.L_x_12491:
[C---:B-----5:R-:W-:Y:S01]  /*f800*/  ISETP.NE.U32.AND P1, PT, R18.reuse, RZ, PT ;  /* 0x000000ff1200720c */ /* 0x060fe20003f25070 */
[----:B------:R-:W-:Y:S01]  /*f810*/  UPRMT UR4, UR43, 0x9910, URZ ;  /* 0x000099102b047896 */ /* 0x000fe200080000ff */
[----:B------:R-:W-:Y:S02]  /*f820*/  ISETP.GT.U32.AND P0, PT, R18, RZ, PT ;  /* 0x000000ff1200720c */ /* 0x000fe40003f04070 */
[C---:B------:R-:W-:Y:S01]  /*f830*/  ISETP.NE.AND.EX P1, PT, R19.reuse, RZ, PT, P1 ;  /* 0x000000ff1300720c */ /* 0x040fe20003f25310 */
[----:B------:R-:W-:Y:S01]  /*f840*/  UISETP.GT.AND UP0, UPT, UR4, 0x9, UPT ;  /* 0x000000090400788c */ /* 0x000fe2000bf04270 */
[----:B------:R-:W-:Y:S02]  /*f850*/  ISETP.GT.AND.EX P0, PT, R19, RZ, PT, P0 ;  /* 0x000000ff1300720c */ /* 0x000fe40003f04300 */
[----:B------:R-:W-:-:S09]  /*f860*/  SEL R3, R3, RZ, !P1 ;  /* 0x000000ff03037207 */ /* 0x000fd20004800000 */
        /* <DEDUP_REMOVED lines=12> */
.L_x_12522:
[----:B------:R-:W-:Y:S01]  /*f930*/  STG.E.U8 desc[UR36][R16.64], R2 ;  /* 0x0000000210007986 */ /* 0x000fe2000c101124 */
[----:B------:R-:W-:Y:S05]  /*f940*/  EXIT ;  /* 0x000000000000794d */ /* 0x000fea0003800000 */
.L_x_12521:
[----:B------:R-:W-:-:S09]  /*f950*/  UISETP.NE.AND UP0, UPT, UR4, 0x2, UPT ;  /* 0x000000020400788c */ /* 0x000fd2000bf05270 */
[----:B------:R-:W-:Y:S05]  /*f960*/  BRA.U !UP0, `(.L_x_12524) ;  /* 0x0000000108207547 */ /* 0x000fea000b800000 */
[----:B------:R-:W-:-:S09]  /*f970*/  UISETP.NE.AND UP0, UPT, UR4, 0x3, UPT ;  /* 0x000000030400788c */ /* 0x000fd2000bf05270 */
[----:B------:R-:W-:Y:S05]  /*f980*/  BRA.U !UP0, `(.L_x_12525) ;  /* 0x0000000108107547 */ /* 0x000fea000b800000 */
[----:B------:R-:W-:-:S09]  /*f990*/  UISETP.NE.AND UP0, UPT, UR4, 0x4, UPT ;  /* 0x000000040400788c */ /* 0x000fd2000bf05270 */
[----:B------:R-:W-:Y:S05]  /*f9a0*/  BRA.U UP0, `(.L_x_12523) ;  /* 0x00000009003c7547 */ /* 0x000fea000b800000 */
[----:B------:R-:W-:Y:S01]  /*f9b0*/  STG.E.64 desc[UR36][R16.64], R2 ;  /* 0x0000000210007986 */ /* 0x000fe2000c101b24 */
[----:B------:R-:W-:Y:S05]  /*f9c0*/  EXIT ;  /* 0x000000000000794d */ /* 0x000fea0003800000 */
.L_x_12525:
[----:B------:R-:W-:Y:S01]  /*f9d0*/  STG.E desc[UR36][R16.64], R2 ;  /* 0x0000000210007986 */ /* 0x000fe2000c101924 */
[----:B------:R-:W-:Y:S05]  /*f9e0*/  EXIT ;  /* 0x000000000000794d */ /* 0x000fea0003800000 */
.L_x_12524:
[----:B------:R-:W-:Y:S01]  /*f9f0*/  STG.E.U16 desc[UR36][R16.64], R2 ;  /* 0x0000000210007986 */ /* 0x000fe2000c101524 */
[----:B------:R-:W-:Y:S05]  /*fa00*/  EXIT ;  /* 0x000000000000794d */ /* 0x000fea0003800000 */
.L_x_12520:
[----:B------:R-:W-:-:S09]  /*fa10*/  UISETP.GT.AND UP0, UPT, UR4, 0x6, UPT ;  /* 0x000000060400788c */ /* 0x000fd2000bf04270 */
[----:B------:R-:W-:Y:S05]  /*fa20*/  BRA.U UP0, `(.L_x_12526) ;  /* 0x00000001002c7547 */ /* 0x000fea000b800000 */
[----:B------:R-:W-:-:S09]  /*fa30*/  UISETP.NE.AND UP0, UPT, UR4, 0x5, UPT ;  /* 0x000000050400788c */ /* 0x000fd2000bf05270 */
[----:B------:R-:W-:Y:S05]  /*fa40*/  BRA.U !UP0, `(.L_x_12527) ;  /* 0x0000000108147547 */ /* 0x000fea000b800000 */
[----:B------:R-:W-:-:S09]  /*fa50*/  UISETP.NE.AND UP0, UPT, UR4, 0x6, UPT ;  /* 0x000000060400788c */ /* 0x000fd2000bf05270 */
[----:B------:R-:W-:Y:S05]  /*fa60*/  BRA.U UP0, `(.L_x_12523) ;  /* 0x00000009000c7547 */ /* 0x000fea000b800000 */
[----:B------:R-:W5:Y:S02]  /*fa70*/  I2F.S64 R3, R2 ;  /* 0x0000000200037312 */ /* 0x000f640000301400 */
[----:B-----5:R-:W-:Y:S01]  /*fa80*/  STG.E desc[UR36][R16.64], R3 ;  /* 0x0000000310007986 */ /* 0x020fe2000c101924 */
[----:B------:R-:W-:Y:S05]  /*fa90*/  EXIT ;  /* 0x000000000000794d */ /* 0x000fea0003800000 */
.L_x_12527:
[----:B------:R-:W5:Y:S02]  /*faa0*/  I2F.S64 R0, R2 ;  /* 0x0000000200007312 */ /* 0x000f640000301400 */
[----:B-----5:R-:W-:-:S05]  /*fab0*/  F2FP.F16.F32.PACK_AB R0, RZ, R0 ;  /* 0x00000000ff00723e */ /* 0x020fca00000000ff */
[----:B------:R-:W-:Y:S01]  /*fac0*/  STG.E.U16 desc[UR36][R16.64], R0 ;  /* 0x0000000010007986 */ /* 0x000fe2000c101524 */
[----:B------:R-:W-:Y:S05]  /*fad0*/  EXIT ;  /* 0x000000000000794d */ /* 0x000fea0003800000 */
.L_x_12526:
[----:B------:R-:W-:-:S09]  /*fae0*/  UISETP.NE.AND UP0, UPT, UR4, 0x7, UPT ;  /* 0x000000070400788c */ /* 0x000fd2000bf05270 */
[----:B------:R-:W-:Y:S05]  /*faf0*/  BRA.U !UP0, `(.L_x_12528) ;  /* 0x0000000108347547 */ /* 0x000fea000b800000 */
[----:B------:R-:W-:-:S09]  /*fb00*/  UISETP.NE.AND UP0, UPT, UR4, 0x8, UPT ;  /* 0x000000080400788c */ /* 0x000fd2000bf05270 */
[----:B------:R-:W-:Y:S05]  /*fb10*/  BRA.U !UP0, `(.L_x_12529) ;  /* 0x0000000108187547 */ /* 0x000fea000b800000 */
[----:B------:R-:W-:-:S09]  /*fb20*/  UISETP.NE.AND UP0, UPT, UR4, 0x9, UPT ;  /* 0x000000090400788c */ /* 0x000fd2000bf05270 */
[----:B------:R-:W-:Y:S05]  /*fb30*/  BRA.U UP0, `(.L_x_12523) ;  /* 0x0000000500d87547 */ /* 0x000fea000b800000 */
[----:B------:R-:W-:Y:S01]  /*fb40*/  IMAD.MOV.U32 R5, RZ, RZ, RZ ;  /* 0x000000ffff057224 */ /* 0x000fe200078e00ff */
[----:B------:R-:W5:Y:S04]  /*fb50*/  I2F.S64 R4, R2 ;  /* 0x0000000200047312 */ /* 0x000f680000301400 */
[----:B-----5:R-:W-:Y:S01]  /*fb60*/  STG.E.64 desc[UR36][R16.64], R4 ;  /* 0x0000000410007986 */ /* 0x020fe2000c101b24 */
[----:B------:R-:W-:Y:S05]  /*fb70*/  EXIT ;  /* 0x000000000000794d */ /* 0x000fea0003800000 */
.L_x_12529:
[----:B------:R-:W5:Y:S02]  /*fb80*/  I2F.S64 R2, R2 ;  /* 0x0000000200027312 */ /* 0x000f640000301400 */
[----:B-----5:R-:W-:-:S04]  /*fb90*/  F2FP.F16.F32.PACK_AB R3, RZ, R2 ;  /* 0x00000002ff03723e */ /* 0x020fc800000000ff */
[----:B------:R-:W-:-:S05]  /*fba0*/  PRMT R3, R3, 0x5410, RZ ;  /* 0x0000541003037816 */ /* 0x000fca00000000ff */
[----:B------:R-:W-:Y:S01]  /*fbb0*/  STG.E desc[UR36][R16.64], R3 ;  /* 0x0000000310007986 */ /* 0x000fe2000c101924 */
[----:B------:R-:W-:Y:S05]  /*fbc0*/  EXIT ;  /* 0x000000000000794d */ /* 0x000fea0003800000 */
.L_x_12528:
[----:B------:R-:W5:Y:S02]  /*fbd0*/  I2F.F64.S64 R2, R2 ;  /* 0x0000000200027312 */ /* 0x000f640000301c00 */
[----:B-----5:R-:W-:Y:S01]  /*fbe0*/  STG.E.64 desc[UR36][R16.64], R2 ;  /* 0x0000000210007986 */ /* 0x020fe2000c101b24 */
[----:B------:R-:W-:Y:S05]  /*fbf0*/  EXIT ;  /* 0x000000000000794d */ /* 0x000fea0003800000 */
.L_x_12519:
        /* <DEDUP_REMOVED lines=12> */
.L_x_12533:
[----:B------:R-:W5:Y:S01]  /*fcc0*/  I2F.S64 R3, R2 ;  /* 0x0000000200037312 */ /* 0x000f620000301400 */
[----:B------:R-:W-:Y:S01]  /*fcd0*/  BSSY.RECONVERGENT B0, `(.L_x_12534) ;  /* 0x0000013000007945 */ /* 0x000fe20003800200 */
[----:B-----5:R-:W-:Y:S02]  /*fce0*/  LOP3.LUT R4, R3, 0x7fffffff, RZ, 0xc0, !PT ;  /* 0x7fffffff03047812 */ /* 0x020fe400078ec0ff */
        /* <DEDUP_REMOVED lines=14> */
.L_x_12536:
[----:B------:R-:W-:-:S04]  /*fdd0*/  SHF.R.U32.HI R3, RZ, 0x18, R3 ;  /* 0x00000018ff037819 */ /* 0x000fc80000011603 */
[----:B------:R-:W-:-:S04]  /*fde0*/  LOP3.LUT R0, R0, 0x80, R3, 0xf8, !PT ;  /* 0x0000008000007812 */ /* 0x000fc800078ef803 */
[----:B------:R-:W-:-:S07]  /*fdf0*/  PRMT R8, R0, 0x7610, R8 ;  /* 0x0000761000087816 */ /* 0x000fce0000000008 */
.L_x_12535:
[----:B------:R-:W-:Y:S05]  /*fe00*/  BSYNC.RECONVERGENT B0 ;  /* 0x0000000000007941 */ /* 0x000fea0003800200 */
.L_x_12534:
[----:B------:R-:W-:Y:S01]  /*fe10*/  STG.E.U8 desc[UR36][R16.64], R8 ;  /* 0x0000000810007986 */ /* 0x000fe2000c101124 */
[----:B------:R-:W-:Y:S05]  /*fe20*/  EXIT ;  /* 0x000000000000794d */ /* 0x000fea0003800000 */
.L_x_12532:
[----:B------:R-:W5:Y:S01]  /*fe30*/  I2F.S64 R3, R2 ;  /* 0x0000000200037312 */ /* 0x000f620000301400 */
[----:B------:R-:W-:Y:S01]  /*fe40*/  BSSY.RECONVERGENT B0, `(.L_x_12537) ;  /* 0x0000013000007945 */ /* 0x000fe20003800200 */
[----:B-----5:R-:W-:Y:S01]  /*fe50*/  LOP3.LUT R4, R3, 0x7fffffff, RZ, 0xc0, !PT ;  /* 0x7fffffff03047812 */ /* 0x020fe200078ec0ff */
        /* <DEDUP_REMOVED lines=14> */
.L_x_12539:
[----:B------:R-:W-:-:S04]  /*ff40*/  SHF.R.U32.HI R3, RZ, 0x18, R3 ;  /* 0x00000018ff037819 */ /* 0x000fc80000011603 */
[----:B------:R-:W-:-:S04]  /*ff50*/  LOP3.LUT R0, R0, 0x80, R3, 0xf8, !PT ;  /* 0x0000008000007812 */ /* 0x000fc800078ef803 */
[----:B------:R-:W-:-:S07]  /*ff60*/  PRMT R8, R0, 0x7610, R8 ;  /* 0x0000761000087816 */ /* 0x000fce0000000008 */
.L_x_12538:
[----:B------:R-:W-:Y:S05]  /*ff70*/  BSYNC.RECONVERGENT B0 ;  /* 0x0000000000007941 */ /* 0x000fea0003800200 */
.L_x_12537:
[----:B------:R-:W-:Y:S01]  /*ff80*/  STG.E.U8 desc[UR36][R16.64], R8 ;  /* 0x0000000810007986 */ /* 0x000fe2000c101124 */
[----:B------:R-:W-:Y:S05]  /*ff90*/  EXIT ;  /* 0x000000000000794d */ /* 0x000fea0003800000 */
.L_x_12531:
[----:B------:R-:W-:-:S09]  /*ffa0*/  UISETP.NE.AND UP0, UPT, UR4, 0x1c, UPT ;  /* 0x0000001c0400788c */ /* 0x000fd2000bf05270 */
[----:B------:R-:W-:Y:S05]  /*ffb0*/  BRA.U !UP0, `(.L_x_12540) ;  /* 0x00000001085c7547 */ /* 0x000fea000b800000 */
[----:B------:R-:W-:-:S09]  /*ffc0*/  UISETP.NE.AND UP0, UPT, UR4, 0x1d, UPT ;  /* 0x0000001d0400788c */ /* 0x000fd2000bf05270 */
[----:B------:R-:W-:Y:S05]  /*ffd0*/  BRA.U !UP0, `(.L_x_12541) ;  /* 0x00000001084c7547 */ /* 0x000fea000b800000 */
[----:B------:R-:W-:-:S09]  /*ffe0*/  UISETP.NE.AND UP0, UPT, UR4, 0x2c, UPT ;  /* 0x0000002c0400788c */ /* 0x000fd2000bf05270 */
[----:B------:R-:W-:Y:S05]  /*fff0*/  BRA.U UP0, `(.L_x_12523) ;  /* 0x0000000100a87547 */ /* 0x000fea000b800000 */
[----:B------:R-:W5:Y:S02]  /*10000*/  I2F.S64 R2, R2 ;  /* 0x0000000200027312 */ /* 0x000f640000301400 */
[----:B-----5:R-:W-:-:S04]  /*10010*/  SHF.R.U32.HI R4, RZ, 0x17, R2 ;  /* 0x00000017ff047819 */ /* 0x020fc80000011602 */
        /* <DEDUP_REMOVED lines=13> */
[----:B------:R-:W-:Y:S01]  /*100f0*/  STG.E.U8 desc[UR36][R16.64], R3 ;  /* 0x0000000310007986 */ /* 0x000fe2000c101124 */
[----:B------:R-:W-:Y:S05]  /*10100*/  EXIT ;  /* 0x000000000000794d */ /* 0x000fea0003800000 */
.L_x_12541:
[----:B------:R-:W-:Y:S01]  /*10110*/  STG.E.64 desc[UR36][R16.64], R2 ;  /* 0x0000000210007986 */ /* 0x000fe2000c101b24 */
[----:B------:R-:W-:Y:S05]  /*10120*/  EXIT ;  /* 0x000000000000794d */ /* 0x000fea0003800000 */
.L_x_12540:
[----:B------:R-:W-:Y:S01]  /*10130*/  STG.E desc[UR36][R16.64], R2 ;  /* 0x0000000210007986 */ /* 0x000fe2000c101924 */
[----:B------:R-:W-:Y:S05]  /*10140*/  EXIT ;  /* 0x000000000000794d */ /* 0x000fea0003800000 */
.L_x_12530:
        /* <DEDUP_REMOVED lines=9> */
[----:B------:R-:W-:Y:S01]  /*101e0*/  STG.E.U8 desc[UR36][R16.64], R3 ;  /* 0x0000000310007986 */ /* 0x000fe2000c101124 */
[----:B------:R-:W-:Y:S05]  /*101f0*/  EXIT ;  /* 0x000000000000794d */ /* 0x000fea0003800000 */
.L_x_12543:
[----:B------:R-:W-:Y:S01]  /*10200*/  CS2R R6, SRZ ;  /* 0x0000000000067805 */ /* 0x000fe2000001ff00 */
[----:B------:R-:W5:Y:S04]  /*10210*/  I2F.F64.S64 R4, R2 ;  /* 0x0000000200047312 */ /* 0x000f680000301c00 */
[----:B-----5:R-:W-:Y:S01]  /*10220*/  STG.E.128 desc[UR36][R16.64], R4 ;  /* 0x0000000410007986 */ /* 0x020fe2000c101d24 */
[----:B------:R-:W-:Y:S05]  /*10230*/  EXIT ;  /* 0x000000000000794d */ /* 0x000fea0003800000 */
.L_x_12542:
[----:B------:R-:W-:-:S09]  /*10240*/  UISETP.NE.AND UP0, UPT, UR4, 0xf, UPT ;  /* 0x0000000f0400788c */ /* 0x000fd2000bf05270 */
[----:B------:R-:W-:Y:S05]  /*10250*/  BRA.U !UP0, `(.L_x_12544) ;  /* 0x0000000108e87547 */ /* 0x000fea000b800000 */
[----:B------:R-:W-:-:S09]  /*10260*/  UISETP.NE.AND UP0, UPT, UR4, 0x17, UPT ;  /* 0x000000170400788c */ /* 0x000fd2000bf05270 */
[----:B------:R-:W-:Y:S05]  /*10270*/  BRA.U !UP0, `(.L_x_12545) ;  /* 0x0000000108907547 */ /* 0x000fea000b800000 */
[----:B------:R-:W-:-:S09]  /*10280*/  UISETP.NE.AND UP0, UPT, UR4, 0x18, UPT ;  /* 0x000000180400788c */ /* 0x000fd2000bf05270 */
[----:B------:R-:W-:Y:S05]  /*10290*/  BRA.U !UP0, `(.L_x_12546) ;  /* 0x0000000108447547 */ /* 0x000fea000b800000 */
.L_x_12523:
[----:B------:R-:W-:Y:S01]  /*102a0*/  MOV R0, 0x0 ;  /* 0x0000000000007802 */ /* 0x000fe20000000f00 */
[----:B------:R-:W5:Y:S01]  /*102b0*/  LDCU.64 UR4, c[0x4][0x188] ;  /* 0x01003100ff0477ac */ /* 0x000f620008000a00 */
[----:B------:R-:W-:Y:S02]  /*102c0*/  HFMA2 R8, -RZ, RZ, 0, 6.020069122314453125e-06 ;  /* 0x00000065ff087431 */ /* 0x000fe400000001ff */
[----:B------:R-:W-:Y:S01]  /*102d0*/  IMAD.MOV.U32 R12, RZ, RZ, 0x1 ;  /* 0x00000001ff0c7424 */ /* 0x000fe200078e00ff */
[----:B------:R0:W0:Y:S01]  /*102e0*/  LDC.64 R2, c[0x4][R0] ;  /* 0x0100000000027b82 */ /* 0x0000220000000a00 */
[----:B------:R-:W1:Y:S01]  /*102f0*/  LDCU.64 UR6, c[0x4][0x190] ;  /* 0x01003200ff0677ac */ /* 0x000e620008000a00 */
[----:B------:R-:W-:Y:S01]  /*10300*/  IMAD.MOV.U32 R13, RZ, RZ, RZ ;  /* 0x000000ffff0d7224 */ /* 0x000fe200078e00ff */
[----:B------:R-:W2:Y:S01]  /*10310*/  LDCU.64 UR8, c[0x4][0x80] ;  /* 0x01001000ff0877ac */ /* 0x000ea20008000a00 */
[----:B-----5:R-:W-:Y:S01]  /*10320*/  MOV R4, UR4 ;  /* 0x0000000400047c02 */ /* 0x020fe20008000f00 */
[----:B------:R-:W-:-:S02]  /*10330*/  IMAD.U32 R5, RZ, RZ, UR5 ;  /* 0x00000005ff057e24 */ /* 0x000fc4000f8e00ff */
[----:B-1----:R-:W-:Y:S01]  /*10340*/  IMAD.U32 R6, RZ, RZ, UR6 ;  /* 0x00000006ff067e24 */ /* 0x002fe2000f8e00ff */
[----:B------:R-:W-:Y:S01]  /*10350*/  MOV R7, UR7 ;  /* 0x0000000700077c02 */ /* 0x000fe20008000f00 */
[----:B--2---:R-:W-:Y:S02]  /*10360*/  IMAD.U32 R10, RZ, RZ, UR8 ;  /* 0x00000008ff0a7e24 */ /* 0x004fe4000f8e00ff */
[----:B------:R-:W-:-:S07]  /*10370*/  IMAD.U32 R11, RZ, RZ, UR9 ;  /* 0x00000009ff0b7e24 */ /* 0x000fce000f8e00ff */
[----:B------:R-:W-:-:S07]  /*10380*/  LEPC R20, `(.L_x_12547) ;  /* 0x000000001014794e */ /* 0x000fce0000000000 */
[----:B0--34-:R-:W-:Y:S05]  /*10390*/  CALL.ABS.NOINC R2 ;  /* 0x0000000002007343 */ /* 0x019fea0003c00000 */
.L_x_12547:
[----:B------:R-:W-:Y:S05]  /*103a0*/  EXIT ;  /* 0x000000000000794d */ /* 0x000fea0003800000 */
.L_x_12546:
[----:B------:R-:W5:Y:S01]  /*103b0*/  I2F.S64 R3, R2 ;  /* 0x0000000200037312 */ /* 0x000f620000301400 */
[----:B------:R-:W-:Y:S01]  /*103c0*/  BSSY.RECONVERGENT B0, `(.L_x_12548) ;  /* 0x000000c000007945 */ /* 0x000fe20003800200 */
[----:B-----5:R-:W-:Y:S02]  /*103d0*/  LOP3.LUT R4, R3, 0x7fffffff, RZ, 0xc0, !PT ;  /* 0x7fffffff03047812 */ /* 0x020fe400078ec0ff */
        /* <DEDUP_REMOVED lines=10> */
.L_x_12549:
[----:B------:R-:W-:Y:S05]  /*10480*/  BSYNC.RECONVERGENT B0 ;  /* 0x0000000000007941 */ /* 0x000fea0003800200 */
.L_x_12548:
[----:B------:R-:W-:-:S05]  /*10490*/  LOP3.LUT R5, R0, 0x80, R5, 0xf8, !PT ;  /* 0x0000008000057812 */ /* 0x000fca00078ef805 */
[----:B------:R-:W-:Y:S01]  /*104a0*/  STG.E.U8 desc[UR36][R16.64], R5 ;  /* 0x0000000510007986 */ /* 0x000fe2000c101124 */
[----:B------:R-:W-:Y:S05]  /*104b0*/  EXIT ;  /* 0x000000000000794d */ /* 0x000fea0003800000 */
.L_x_12545:
[----:B------:R-:W5:Y:S01]  /*104c0*/  I2F.S64 R3, R2 ;  /* 0x0000000200037312 */ /* 0x000f620000301400 */
[----:B------:R-:W-:Y:S01]  /*104d0*/  BSSY.RECONVERGENT B0, `(.L_x_12550) ;  /* 0x000000e000007945 */ /* 0x000fe20003800200 */
[----:B-----5:R-:W-:-:S04]  /*104e0*/  LOP3.LUT R4, R3, 0x7fffffff, RZ, 0xc0, !PT ;  /* 0x7fffffff03047812 */ /* 0x020fc800078ec0ff */
        /* <DEDUP_REMOVED lines=9> */
.L_x_12551:
[----:B------:R-:W-:Y:S01]  /*10580*/  IMAD.MOV.U32 R0, RZ, RZ, 0x7f ;  /* 0x0000007fff007424 */ /* 0x000fe200078e00ff */
[----:B------:R-:W-:-:S04]  /*10590*/  ISETP.GT.U32.AND P0, PT, R4, 0x7f800000, PT ;  /* 0x7f8000000400780c */ /* 0x000fc80003f04070 */
[----:B------:R-:W-:-:S09]  /*105a0*/  SEL R0, R0, 0x7c, P0 ;  /* 0x0000007c00007807 */ /* 0x000fd20000000000 */
.L_x_12552:
[----:B------:R-:W-:Y:S05]  /*105b0*/  BSYNC.RECONVERGENT B0 ;  /* 0x0000000000007941 */ /* 0x000fea0003800200 */
.L_x_12550:
[----:B------:R-:W-:-:S04]  /*105c0*/  SHF.R.U32.HI R3, RZ, 0x18, R3 ;  /* 0x00000018ff037819 */ /* 0x000fc80000011603 */
[----:B------:R-:W-:-:S05]  /*105d0*/  LOP3.LUT R3, R0, 0x80, R3, 0xf8, !PT ;  /* 0x0000008000037812 */ /* 0x000fca00078ef803 */
[----:B------:R-:W-:Y:S01]  /*105e0*/  STG.E.U8 desc[UR36][R16.64], R3 ;  /* 0x0000000310007986 */ /* 0x000fe2000c101124 */
[----:B------:R-:W-:Y:S05]  /*105f0*/  EXIT ;  /* 0x000000000000794d */ /* 0x000fea0003800000 */
.L_x_12544:
[----:B------:R-:W5:Y:S02]  /*10600*/  I2F.S64 R0, R2 ;  /* 0x0000000200007312 */ /* 0x000f640000301400 */
[----:B-----5:R-:W-:-:S05]  /*10610*/  F2FP.BF16.F32.PACK_AB R0, RZ, R0 ;  /* 0x00000000ff00723e */ /* 0x020fca00000010ff */
[----:B------:R-:W-:Y:S01]  /*10620*/  STG.E.U16 desc[UR36][R16.64], R0 ;  /* 0x0000000010007986 */ /* 0x000fe2000c101524 */
[----:B------:R-:W-:Y:S05]  /*10630*/  EXIT ;  /* 0x000000000000794d */ /* 0x000fea0003800000 */
.L_x_12553:
        /* <DEDUP_REMOVED lines=12> */
.L_x_31136:


//--------------------- .text._ZN2at6native27unrolled_elementwise_kernelINS0_13BinaryFunctorIlllZZZNS0_21heaviside_kernel_cudaERNS_18TensorIteratorBaseEENKUlvE_clEvENKUlvE2_clEvEUlllE_EESt5arrayIPcLm3EELi4E23TrivialOffsetCalculatorILi2EjESC_ILi1EjENS0_6memory12LoadWithCastILi2EEENSF_13StoreWithCastILi1EEEEEviT_T0_T2_T3_T4_T5_ --------------------------
	.section	.text._ZN2at6native27unrolled_elementwise_kernelINS0_13BinaryFunctorIlllZZZNS0_21heaviside_kernel_cudaERNS_18TensorIteratorBaseEENKUlvE_clEvENKUlvE2_clEvEUlllE_EESt5arrayIPcLm3EELi4E23TrivialOffsetCalculatorILi2EjESC_ILi1EjENS0_6memory12LoadWithCastILi2EEENSF_13StoreWithCastILi1EEEEEviT_T0_T2_T3_T4_T5_,"ax",@progbits
	.align	128
        .global         _ZN2at6native27unrolled_elementwise_kernelINS0_13BinaryFunctorIlllZZZNS0_21heaviside_kernel_cudaERNS_18TensorIteratorBaseEENKUlvE_clEvENKUlvE2_clEvEUlllE_EESt5arrayIPcLm3EELi4E23TrivialOffsetCalculatorILi2EjESC_ILi1EjENS0_6memory12LoadWithCastILi2EEENSF_13StoreWithCastILi1EEEEEviT_T0_T2_T3_T4_T5_
        .type           _ZN2at6native27unrolled_elementwise_kernelINS0_13BinaryFunctorIlllZZZNS0_21heaviside_kernel_cudaERNS_18TensorIteratorBaseEENKUlvE_clEvENKUlvE2_clEvEUlllE_EESt5arrayIPcLm3EELi4E23TrivialOffsetCalculatorILi2EjESC_ILi1EjENS0_6memory12LoadWithCastILi2EEENSF_13StoreWithCastILi1EEEEEviT_T0_T2_T3_T4_T5_,@function
        .size           _ZN2at6native27unrolled_elementwise_kernelINS0_13BinaryFunctorIlllZZZNS0_21heaviside_kernel_cudaERNS_18TensorIteratorBaseEENKUlvE_clEvENKUlvE2_clEvEUlllE_EESt5arrayIPcLm3EELi4E23TrivialOffsetCalculatorILi2EjESC_ILi1EjENS0_6memory12LoadWithCastILi2EEENSF_13StoreWithCastILi1EEEEEviT_T0_T2_T3_T4_T5_,(.L_x_31137 - _ZN2at6native27unrolled_elementwise_kernelINS0_13BinaryFunctorIlllZZZNS0_21heaviside_kernel_cudaERNS_18TensorIteratorBaseEENKUlvE_clEvENKUlvE2_clEvEUlllE_EESt5arrayIPcLm3EELi4E23TrivialOffsetCalculatorILi2EjESC_ILi1EjENS0_6memory12LoadWithCastILi2EEENSF_13StoreWithCastILi1EEEEEviT_T0_T2_T3_T4_T5_)
        .other          _ZN2at6native27unrolled_elementwise_kernelINS0_13BinaryFunctorIlllZZZNS0_21heaviside_kernel_cudaERNS_18TensorIteratorBaseEENKUlvE_clEvENKUlvE2_clEvEUlllE_EESt5arrayIPcLm3EELi4E23TrivialOffsetCalculatorILi2EjESC_ILi1EjENS0_6memory12LoadWithCastILi2EEENSF_13StoreWithCastILi1EEEEEviT_T0_T2_T3_T4_T5_,@"STO_CUDA_ENTRY STV_DEFAULT"
_ZN2at6native27unrolled_elementwise_kernelINS0_13BinaryFunctorIlllZZZNS0_21heaviside_kernel_cudaERNS_18TensorIteratorBaseEENKUlvE_clEvENKUlvE2_clEvEUlllE_EESt5arrayIPcLm3EELi4E23TrivialOffsetCalculatorILi2EjESC_ILi1EjENS0_6memory12LoadWithCastILi2EEENSF_13StoreWithCastILi1EEEEEviT_T0_T2_T3_T4_T5_:
.text._ZN2at6native27unrolled_elementwise_kernelINS0_13BinaryFunctorIlllZZZNS0_21heaviside_kernel_cudaERNS_18TensorIteratorBaseEENKUlvE_clEvENKUlvE2_clEvEUlllE_EESt5arrayIPcLm3EELi4E23TrivialOffsetCalculatorILi2EjESC_ILi1EjENS0_6memory12LoadWithCastILi2EEENSF_13StoreWithCastILi1EEEEEviT_T0_T2_T3_T4_T5_:
        /* <DEDUP_REMOVED lines=34> */
.L_x_12559:
[----:B------:R1:W5:Y:S01]  /*0220*/  LDG.E.U8 R36, desc[UR36][R2.64] ;  /* 0x0000002402247981 */ /* 0x000362000c1e1100 */
[----:B------:R-:W-:Y:S01]  /*0230*/  IMAD.MOV.U32 R37, RZ, RZ, RZ ;  /* 0x000000ffff257224 */ /* 0x000fe200078e00ff */
[----:B------:R-:W-:Y:S06]  /*0240*/  BRA `(.L_x_12561) ;  /* 0x0000000c00407947 */ /* 0x000fec0003800000 */
.L_x_12558:
        /* <DEDUP_REMOVED lines=8> */
.L_x_12563:
[----:B------:R-:W2:Y:S02]  /*02d0*/  LDG.E R36, desc[UR36][R2.64] ;  /* 0x0000002402247981 */ /* 0x000ea4000c1e1900 */
[----:B--2---:R-:W-:Y:S01]  /*02e0*/  SHF.R.S32.HI R37, RZ, 0x1f, R36 ;  /* 0x0000001fff257819 */ /* 0x004fe20000011424 */
[----:B------:R-:W-:Y:S06]  /*02f0*/  BRA `(.L_x_12561) ;  /* 0x0000000c00147947 */ /* 0x000fec0003800000 */
.L_x_12562:
[----:B------:R-:W2:Y:S02]  /*0300*/  LDG.E.S16 R36, desc[UR36][R2.64] ;  /* 0x0000002402247981 */ /* 0x000ea4000c1e1700 */
[----:B--2---:R-:W-:Y:S01]  /*0310*/  SHF.R.S32.HI R37, RZ, 0x1f, R36 ;  /* 0x0000001fff257819 */ /* 0x004fe20000011424 */
[----:B------:R-:W-:Y:S06]  /*0320*/  BRA `(.L_x_12561) ;  /* 0x0000000c00087947 */ /* 0x000fec0003800000 */
.L_x_12557:
        /* <DEDUP_REMOVED lines=9> */
.L_x_12565:
[----:B------:R-:W2:Y:S02]  /*03c0*/  LDG.E.U16 R2, desc[UR36][R2.64] ;  /* 0x0000002402027981 */ /* 0x000ea4000c1e1500 */
[----:B--2---:R-:W-:-:S06]  /*03d0*/  HADD2.F32 R36, -RZ, R2.H0_H0 ;  /* 0x20000002ff247230 */ /* 0x004fcc0000004100 */
[----:B------:R-:W2:Y:S02]  /*03e0*/  F2I.S64.TRUNC R36, R36 ;  /* 0x0000002400247311 */ /* 0x000ea4000020d900 */
[----:B--2---:R-:W-:Y:S05]  /*03f0*/  BRA `(.L_x_12561) ;  /* 0x0000000800d47947 */ /* 0x004fea0003800000 */
.L_x_12564:
        /* <DEDUP_REMOVED lines=9> */
.L_x_12567:
[----:B------:R-:W2:Y:S02]  /*0490*/  LDG.E.U16 R2, desc[UR36][R2.64] ;  /* 0x0000002402027981 */ /* 0x000ea4000c1e1500 */
[----:B--2---:R-:W-:-:S06]  /*04a0*/  HADD2.F32 R36, -RZ, R2.H0_H0 ;  /* 0x20000002ff247230 */ /* 0x004fcc0000004100 */
[----:B------:R-:W2:Y:S02]  /*04b0*/  F2I.S64.TRUNC R36, R36 ;  /* 0x0000002400247311 */ /* 0x000ea4000020d900 */
[----:B--2---:R-:W-:Y:S05]  /*04c0*/  BRA `(.L_x_12561) ;  /* 0x0000000800a07947 */ /* 0x004fea0003800000 */
.L_x_12566:
[----:B------:R-:W2:Y:S02]  /*04d0*/  LDG.E.64 R2, desc[UR36][R2.64] ;  /* 0x0000002402027981 */ /* 0x000ea4000c1e1b00 */
[----:B--2---:R2:W3:Y:S02]  /*04e0*/  F2I.S64.F64.TRUNC R36, R2 ;  /* 0x0000000200247311 */ /* 0x0044e4000030d900 */
[----:B--23--:R-:W-:Y:S05]  /*04f0*/  BRA `(.L_x_12561) ;  /* 0x0000000800947947 */ /* 0x00cfea0003800000 */
.L_x_12556:
        /* <DEDUP_REMOVED lines=13> */
.L_x_12570:
[----:B------:R-:W2:Y:S02]  /*05d0*/  LDG.E.64 R2, desc[UR36][R2.64] ;  /* 0x0000002402027981 */ /* 0x000ea4000c1e1b00 */
[----:B--2---:R2:W3:Y:S02]  /*05e0*/  F2I.S64.F64.TRUNC R36, R2 ;  /* 0x0000000200247311 */ /* 0x0044e4000030d900 */
[----:B--23--:R-:W-:Y:S05]  /*05f0*/  BRA `(.L_x_12561) ;  /* 0x0000000800547947 */ /* 0x00cfea0003800000 */
.L_x_12569:
        /* <DEDUP_REMOVED lines=24> */
[----:B------:R2:W3:Y:S02]  /*0780*/  F2I.S64.TRUNC R36, R5 ;  /* 0x0000000500247311 */ /* 0x0004e4000020d900 */
[----:B--23--:R-:W-:Y:S05]  /*0790*/  BRA `(.L_x_12561) ;  /* 0x0000000400ec7947 */ /* 0x00cfea0003800000 */
.L_x_12572:
        /* <DEDUP_REMOVED lines=11> */
[----:B------:R2:W3:Y:S02]  /*0850*/  F2I.S64.TRUNC R36, R0 ;  /* 0x0000000000247311 */ /* 0x0004e4000020d900 */
[----:B--23--:R-:W-:Y:S05]  /*0860*/  BRA `(.L_x_12561) ;  /* 0x0000000400b87947 */ /* 0x00cfea0003800000 */
.L_x_12571:
[----:B------:R-:W2:Y:S02]  /*0870*/  LDG.E.U16 R36, desc[UR36][R2.64] ;  /* 0x0000002402247981 */ /* 0x000ea4000c1e1500 */
[----:B--2---:R-:W-:-:S06]  /*0880*/  IMAD.U32 R36, R36, 0x10000, RZ ;  /* 0x0001000024247824 */ /* 0x004fcc00078e00ff */
[----:B------:R-:W2:Y:S02]  /*0890*/  F2I.S64.TRUNC R36, R36 ;  /* 0x0000002400247311 */ /* 0x000ea4000020d900 */
[----:B--2---:R-:W-:Y:S05]  /*08a0*/  BRA `(.L_x_12561) ;  /* 0x0000000400a87947 */ /* 0x004fea0003800000 */
.L_x_12568:
        /* <DEDUP_REMOVED lines=11> */
.L_x_12575:
        /* <DEDUP_REMOVED lines=21> */
.L_x_12579:
[----:B------:R-:W-:Y:S05]  /*0ab0*/  BSYNC.RECONVERGENT B1 ;  /* 0x0000000000017941 */ /* 0x000fea0003800200 */
.L_x_12578:
[----:B------:R-:W-:Y:S01]  /*0ac0*/  IMAD.SHL.U32 R0, R0, 0x100000, RZ ;  /* 0x0010000000007824 */ /* 0x000fe200078e00ff */
[----:B------:R-:W-:-:S04]  /*0ad0*/  LEA R2, R2, 0x3b800000, 0x17 ;  /* 0x3b80000002027811 */ /* 0x000fc800078eb8ff */
[----:B------:R-:W-:-:S07]  /*0ae0*/  LOP3.LUT R36, R2, R0, R7, 0xfe, !PT ;  /* 0x0000000002247212 */ /* 0x000fce00078efe07 */
.L_x_12577:
[----:B------:R-:W-:Y:S05]  /*0af0*/  BSYNC.RECONVERGENT B0 ;  /* 0x0000000000007941 */ /* 0x000fea0003800200 */
.L_x_12576:
[----:B------:R-:W4:Y:S02]  /*0b00*/  F2I.S64.TRUNC R36, R36 ;  /* 0x0000002400247311 */ /* 0x000f24000020d900 */
[----:B----4-:R-:W-:Y:S05]  /*0b10*/  BRA `(.L_x_12561) ;  /* 0x00000004000c7947 */ /* 0x010fea0003800000 */
.L_x_12574:
        /* <DEDUP_REMOVED lines=21> */
.L_x_12583:
[----:B------:R-:W-:Y:S05]  /*0c70*/  BSYNC.RECONVERGENT B1 ;  /* 0x0000000000017941 */ /* 0x000fea0003800200 */
.L_x_12582:
[----:B------:R-:W-:Y:S01]  /*0c80*/  IMAD.SHL.U32 R0, R0, 0x200000, RZ ;  /* 0x0020000000007824 */ /* 0x000fe200078e00ff */
[----:B------:R-:W-:-:S04]  /*0c90*/  LEA R2, R2, 0x37800000, 0x17 ;  /* 0x3780000002027811 */ /* 0x000fc800078eb8ff */
[----:B------:R-:W-:-:S07]  /*0ca0*/  LOP3.LUT R36, R2, R0, R7, 0xfe, !PT ;  /* 0x0000000002247212 */ /* 0x000fce00078efe07 */
.L_x_12581:
[----:B------:R-:W-:Y:S05]  /*0cb0*/  BSYNC.RECONVERGENT B0 ;  /* 0x0000000000007941 */ /* 0x000fea0003800200 */
.L_x_12580:
[----:B------:R-:W4:Y:S02]  /*0cc0*/  F2I.S64.TRUNC R36, R36 ;  /* 0x0000002400247311 */ /* 0x000f24000020d900 */
[----:B----4-:R-:W-:Y:S05]  /*0cd0*/  BRA `(.L_x_12561) ;  /* 0x00000000009c7947 */ /* 0x010fea0003800000 */
.L_x_12573:
[----:B------:R-:W-:-:S09]  /*0ce0*/  UISETP.NE.AND UP0, UPT, UR4, 0x1c, UPT ;  /* 0x0000001c0400788c */ /* 0x000fd2000bf05270 */
[----:B------:R-:W-:Y:S05]  /*0cf0*/  BRA.U !UP0, `(.L_x_12584) ;  /* 0x00000001088c7547 */ /* 0x000fea000b800000 */
[----:B------:R-:W-:-:S09]  /*0d00*/  UISETP.NE.AND UP0, UPT, UR4, 0x1d, UPT ;  /* 0x0000001d0400788c */ /* 0x000fd2000bf05270 */
[----:B------:R-:W-:Y:S05]  /*0d10*/  BRA.U !UP0, `(.L_x_12585) ;  /* 0x00000001087c7547 */ /* 0x000fea000b800000 */
[----:B------:R-:W-:-:S09]  /*0d20*/  UISETP.NE.AND UP0, UPT, UR4, 0x2c, UPT ;  /* 0x0000002c0400788c */ /* 0x000fd2000bf05270 */
[----:B------:R-:W-:Y:S05]  /*0d30*/  BRA.U !UP0, `(.L_x_12586) ;  /* 0x0000000108487547 */ /* 0x000fea000b800000 */
.L_x_12560:
        /* <DEDUP_REMOVED lines=16> */
.L_x_12587:
[----:B------:R-:W-:Y:S01]  /*0e40*/  CS2R R36, SRZ ;  /* 0x0000000000247805 */ /* 0x000fe2000001ff00 */
[----:B------:R-:W-:Y:S06]  /*0e50*/  BRA `(.L_x_12561) ;  /* 0x00000000003c7947 */ /* 0x000fec0003800000 */
.L_x_12586:
        /* <DEDUP_REMOVED lines=8> */
.L_x_12589:
[----:B------:R-:W-:Y:S05]  /*0ee0*/  BSYNC.RECONVERGENT B0 ;  /* 0x0000000000007941 */ /* 0x000fea0003800200 */
.L_x_12588:
[----:B------:R-:W2:Y:S02]  /*0ef0*/  F2I.S64.TRUNC R36, R36 ;  /* 0x0000002400247311 */ /* 0x000ea4000020d900 */
[----:B--2---:R-:W-:Y:S05]  /*0f00*/  BRA `(.L_x_12561) ;  /* 0x0000000000107947 */ /* 0x004fea0003800000 */
.L_x_12585:
[----:B------:R2:W5:Y:S01]  /*0f10*/  LDG.E.64 R36, desc[UR36][R2.64] ;  /* 0x0000002402247981 */ /* 0x000562000c1e1b00 */
[----:B------:R-:W-:Y:S05]  /*0f20*/  BRA `(.L_x_12561) ;  /* 0x0000000000087947 */ /* 0x000fea0003800000 */
.L_x_12584:
[----:B------:R3:W5:Y:S01]  /*0f30*/  LDG.E R36, desc[UR36][R2.64] ;  /* 0x0000002402247981 */ /* 0x000762000c1e1900 */
[----:B------:R-:W-:-:S07]  /*0f40*/  IMAD.MOV.U32 R37, RZ, RZ, RZ ;  /* 0x000000ffff257224 */ /* 0x000fce00078e00ff */
.L_x_12561:
        /* <DEDUP_REMOVED lines=19> */
.L_x_12593:
[----:B------:R0:W5:Y:S01]  /*1080*/  LDG.E.U8 R28, desc[UR36][R2.64] ;  /* 0x00000024021c7981 */ /* 0x000162000c1e1100 */
[----:B------:R-:W-:Y:S01]  /*1090*/  IMAD.MOV.U32 R29, RZ, RZ, RZ ;  /* 0x000000ffff1d7224 */ /* 0x000fe200078e00ff */
[----:B------:R-:W-:Y:S06]  /*10a0*/  BRA `(.L_x_12595) ;  /* 0x0000000c00407947 */ /* 0x000fec0003800000 */
.L_x_12592:
        /* <DEDUP_REMOVED lines=8> */
.L_x_12597:
[----:B------:R-:W2:Y:S02]  /*1130*/  LDG.E R28, desc[UR36][R2.64] ;  /* 0x00000024021c7981 */ /* 0x000ea4000c1e1900 */
[----:B--2---:R-:W-:Y:S01]  /*1140*/  SHF.R.S32.HI R29, RZ, 0x1f, R28 ;  /* 0x0000001fff1d7819 */ /* 0x004fe2000001141c */
[----:B------:R-:W-:Y:S06]  /*1150*/  BRA `(.L_x_12595) ;  /* 0x0000000c00147947 */ /* 0x000fec0003800000 */
.L_x_12596:
[----:B------:R-:W2:Y:S02]  /*1160*/  LDG.E.S16 R28, desc[UR36][R2.64] ;  /* 0x00000024021c7981 */ /* 0x000ea4000c1e1700 */
[----:B--2---:R-:W-:Y:S01]  /*1170*/  SHF.R.S32.HI R29, RZ, 0x1f, R28 ;  /* 0x0000001fff1d7819 */ /* 0x004fe2000001141c */
[----:B------:R-:W-:Y:S06]  /*1180*/  BRA `(.L_x_12595) ;  /* 0x0000000c00087947 */ /* 0x000fec0003800000 */
.L_x_12591:
        /* <DEDUP_REMOVED lines=9> */
.L_x_12599:
[----:B------:R-:W2:Y:S02]  /*1220*/  LDG.E.U16 R2, desc[UR36][R2.64] ;  /* 0x0000002402027981 */ /* 0x000ea4000c1e1500 */
[----:B--2---:R-:W-:-:S06]  /*1230*/  HADD2.F32 R28, -RZ, R2.H0_H0 ;  /* 0x20000002ff1c7230 */ /* 0x004fcc0000004100 */
[----:B------:R-:W2:Y:S02]  /*1240*/  F2I.S64.TRUNC R28, R28 ;  /* 0x0000001c001c7311 */ /* 0x000ea4000020d900 */
[----:B--2---:R-:W-:Y:S05]  /*1250*/  BRA `(.L_x_12595) ;  /* 0x0000000800d47947 */ /* 0x004fea0003800000 */
.L_x_12598:
        /* <DEDUP_REMOVED lines=9> */
.L_x_12601:
[----:B------:R-:W2:Y:S02]  /*12f0*/  LDG.E.U16 R2, desc[UR36][R2.64] ;  /* 0x0000002402027981 */ /* 0x000ea4000c1e1500 */
[----:B--2---:R-:W-:-:S06]  /*1300*/  HADD2.F32 R28, -RZ, R2.H0_H0 ;  /* 0x20000002ff1c7230 */ /* 0x004fcc0000004100 */
[----:B------:R-:W2:Y:S02]  /*1310*/  F2I.S64.TRUNC R28, R28 ;  /* 0x0000001c001c7311 */ /* 0x000ea4000020d900 */
[----:B--2---:R-:W-:Y:S05]  /*1320*/  BRA `(.L_x_12595) ;  /* 0x0000000800a07947 */ /* 0x004fea0003800000 */
.L_x_12600:
[----:B------:R-:W2:Y:S02]  /*1330*/  LDG.E.64 R2, desc[UR36][R2.64] ;  /* 0x0000002402027981 */ /* 0x000ea4000c1e1b00 */
[----:B--2---:R2:W3:Y:S02]  /*1340*/  F2I.S64.F64.TRUNC R28, R2 ;  /* 0x00000002001c7311 */ /* 0x0044e4000030d900 */
[----:B--23--:R-:W-:Y:S05]  /*1350*/  BRA `(.L_x_12595) ;  /* 0x0000000800947947 */ /* 0x00cfea0003800000 */
.L_x_12590:
        /* <DEDUP_REMOVED lines=13> */
.L_x_12604:
[----:B------:R-:W2:Y:S02]  /*1430*/  LDG.E.64 R2, desc[UR36][R2.64] ;  /* 0x0000002402027981 */ /* 0x000ea4000c1e1b00 */
[----:B--2---:R0:W1:Y:S02]  /*1440*/  F2I.S64.F64.TRUNC R28, R2 ;  /* 0x00000002001c7311 */ /* 0x004064000030d900 */
[----:B01----:R-:W-:Y:S05]  /*1450*/  BRA `(.L_x_12595) ;  /* 0x0000000800547947 */ /* 0x003fea0003800000 */
.L_x_12603:
        /* <DEDUP_REMOVED lines=26> */
.L_x_12606:
        /* <DEDUP_REMOVED lines=13> */
.L_x_12605:
[----:B------:R-:W2:Y:S02]  /*16d0*/  LDG.E.U16 R28, desc[UR36][R2.64] ;  /* 0x00000024021c7981 */ /* 0x000ea4000c1e1500 */
[----:B--2---:R-:W-:-:S06]  /*16e0*/  IMAD.U32 R28, R28, 0x10000, RZ ;  /* 0x000100001c1c7824 */ /* 0x004fcc00078e00ff */
[----:B------:R-:W0:Y:S02]  /*16f0*/  F2I.S64.TRUNC R28, R28 ;  /* 0x0000001c001c7311 */ /* 0x000e24000020d900 */
[----:B0-----:R-:W-:Y:S05]  /*1700*/  BRA `(.L_x_12595) ;  /* 0x0000000400a87947 */ /* 0x001fea0003800000 */
.L_x_12602:
        /* <DEDUP_REMOVED lines=11> */
.L_x_12609:
        /* <DEDUP_REMOVED lines=21> */
.L_x_12613:
[----:B------:R-:W-:Y:S05]  /*1910*/  BSYNC.RECONVERGENT B1 ;  /* 0x0000000000017941 */ /* 0x000fea0003800200 */
.L_x_12612:
[----:B------:R-:W-:Y:S01]  /*1920*/  IMAD.SHL.U32 R0, R0, 0x100000, RZ ;  /* 0x0010000000007824 */ /* 0x000fe200078e00ff */
[----:B------:R-:W-:-:S04]  /*1930*/  LEA R2, R2, 0x3b800000, 0x17 ;  /* 0x3b80000002027811 */ /* 0x000fc800078eb8ff */
[----:B------:R-:W-:-:S07]  /*1940*/  LOP3.LUT R28, R2, R0, R7, 0xfe, !PT ;  /* 0x00000000021c7212 */ /* 0x000fce00078efe07 */
.L_x_12611:
[----:B------:R-:W-:Y:S05]  /*1950*/  BSYNC.RECONVERGENT B0 ;  /* 0x0000000000007941 */ /* 0x000fea0003800200 */
.L_x_12610:
[----:B------:R-:W4:Y:S02]  /*1960*/  F2I.S64.TRUNC R28, R28 ;  /* 0x0000001c001c7311 */ /* 0x000f24000020d900 */
[----:B----4-:R-:W-:Y:S05]  /*1970*/  BRA `(.L_x_12595) ;  /* 0x00000004000c7947 */ /* 0x010fea0003800000 */
.L_x_12608:
        /* <DEDUP_REMOVED lines=21> */
.L_x_12617:
[----:B------:R-:W-:Y:S05]  /*1ad0*/  BSYNC.RECONVERGENT B1 ;  /* 0x0000000000017941 */ /* 0x000fea0003800200 */
.L_x_12616:
[----:B------:R-:W-:Y:S01]  /*1ae0*/  IMAD.SHL.U32 R0, R0, 0x200000, RZ ;  /* 0x0020000000007824 */ /* 0x000fe200078e00ff */
[----:B------:R-:W-:-:S04]  /*1af0*/  LEA R2, R2, 0x37800000, 0x17 ;  /* 0x3780000002027811 */ /* 0x000fc800078eb8ff */
[----:B------:R-:W-:-:S07]  /*1b00*/  LOP3.LUT R28, R2, R0, R7, 0xfe, !PT ;  /* 0x00000000021c7212 */ /* 0x000fce00078efe07 */
.L_x_12615:
[----:B------:R-:W-:Y:S05]  /*1b10*/  BSYNC.RECONVERGENT B0 ;  /* 0x0000000000007941 */ /* 0x000fea0003800200 */
.L_x_12614:
[----:B------:R-:W4:Y:S02]  /*1b20*/  F2I.S64.TRUNC R28, R28 ;  /* 0x0000001c001c7311 */ /* 0x000f24000020d900 */
[----:B----4-:R-:W-:Y:S05]  /*1b30*/  BRA `(.L_x_12595) ;  /* 0x00000000009c7947 */ /* 0x010fea0003800000 */
.L_x_12607:
[----:B------:R-:W-:-:S09]  /*1b40*/  UISETP.NE.AND UP0, UPT, UR4, 0x1c, UPT ;  /* 0x0000001c0400788c */ /* 0x000fd2000bf05270 */
[----:B------:R-:W-:Y:S05]  /*1b50*/  BRA.U !UP0, `(.L_x_12618) ;  /* 0x00000001088c7547 */ /* 0x000fea000b800000 */
[----:B------:R-:W-:-:S09]  /*1b60*/  UISETP.NE.AND UP0, UPT, UR4, 0x1d, UPT ;  /* 0x0000001d0400788c */ /* 0x000fd2000bf05270 */
[----:B------:R-:W-:Y:S05]  /*1b70*/  BRA.U !UP0, `(.L_x_12619) ;  /* 0x00000001087c7547 */ /* 0x000fea000b800000 */
[----:B------:R-:W-:-:S09]  /*1b80*/  UISETP.NE.AND UP0, UPT, UR4, 0x2c, UPT ;  /* 0x0000002c0400788c */ /* 0x000fd2000bf05270 */
[----:B------:R-:W-:Y:S05]  /*1b90*/  BRA.U !UP0, `(.L_x_12620) ;  /* 0x0000000108487547 */ /* 0x000fea000b800000 */
.L_x_12594:
        /* <DEDUP_REMOVED lines=16> */
.L_x_12621:
[----:B------:R-:W-:Y:S01]  /*1ca0*/  CS2R R28, SRZ ;  /* 0x00000000001c7805 */ /* 0x000fe2000001ff00 */
[----:B------:R-:W-:Y:S06]  /*1cb0*/  BRA `(.L_x_12595) ;  /* 0x00000000003c7947 */ /* 0x000fec0003800000 */
.L_x_12620:
        /* <DEDUP_REMOVED lines=8> */
.L_x_12623:
[----:B------:R-:W-:Y:S05]  /*1d40*/  BSYNC.RECONVERGENT B0 ;  /* 0x0000000000007941 */ /* 0x000fea0003800200 */
.L_x_12622:
[----:B------:R-:W2:Y:S02]  /*1d50*/  F2I.S64.TRUNC R28, R28 ;  /* 0x0000001c001c7311 */ /* 0x000ea4000020d900 */
[----:B--2---:R-:W-:Y:S05]  /*1d60*/  BRA `(.L_x_12595) ;  /* 0x0000000000107947 */ /* 0x004fea0003800000 */
.L_x_12619:
[----:B------:R2:W5:Y:S01]  /*1d70*/  LDG.E.64 R28, desc[UR36][R2.64] ;  /* 0x00000024021c7981 */ /* 0x000562000c1e1b00 */
[----:B------:R-:W-:Y:S05]  /*1d80*/  BRA `(.L_x_12595) ;  /* 0x0000000000087947 */ /* 0x000fea0003800000 */
.L_x_12618:
[----:B------:R3:W5:Y:S01]  /*1d90*/  LDG.E R28, desc[UR36][R2.64] ;  /* 0x00000024021c7981 */ /* 0x000762000c1e1900 */
[----:B------:R-:W-:-:S07]  /*1da0*/  IMAD.MOV.U32 R29, RZ, RZ, RZ ;  /* 0x000000ffff1d7224 */ /* 0x000fce00078e00ff */
.L_x_12595:
[----:B------:R-:W-:-:S07]  /*1db0*/  VIADD R35, R32, 0x80 ;  /* 0x0000008020237836 */ /* 0x000fce0000000000 */
.L_x_12555:
[----:B------:R-:W-:Y:S05]  /*1dc0*/  BSYNC.RECONVERGENT B6 ;  /* 0x0000000000067941 */ /* 0x000fea0003800200 */
.L_x_12554:
[----:B------:R-:W-:Y:S01]  /*1dd0*/  ISETP.GE.AND P0, PT, R35, R33, PT ;  /* 0x000000212300720c */ /* 0x000fe20003f06270 */
[----:B------:R-:W-:Y:S01]  /*1de0*/  BSSY.RECONVERGENT B6, `(.L_x_12624) ;  /* 0x00001d3000067945 */ /* 0x000fe20003800200 */
[----:B-----5:R-:W-:Y:S01]  /*1df0*/  IMAD.MOV.U32 R31, RZ, RZ, R28 ;  /* 0x000000ffff1f7224 */ /* 0x020fe200078e001c */
[----:B------:R-:W-:Y:S02]  /*1e00*/  CS2R R26, SRZ ;  /* 0x00000000001a7805 */ /* 0x000fe4000001ff00 */
[----:B------:R-:W-:-:S08]  /*1e10*/  CS2R R24, SRZ ;  /* 0x0000000000187805 */ /* 0x000fd0000001ff00 */
        /* <DEDUP_REMOVED lines=21> */
.L_x_12629:
[----:B------:R3:W5:Y:S01]  /*1f70*/  LDG.E.U8 R26, desc[UR36][R2.64] ;  /* 0x00000024021a7981 */ /* 0x000762000c1e1100 */
[----:B------:R-:W-:Y:S01]  /*1f80*/  IMAD.MOV.U32 R27, RZ, RZ, RZ ;  /* 0x000000ffff1b7224 */ /* 0x000fe200078e00ff */
[----:B------:R-:W-:Y:S06]  /*1f90*/  BRA `(.L_x_12631) ;  /* 0x0000000c00407947 */ /* 0x000fec0003800000 */
.L_x_12628:
        /* <DEDUP_REMOVED lines=8> */
.L_x_12633:
[----:B------:R-:W2:Y:S02]  /*2020*/  LDG.E R26, desc[UR36][R2.64] ;  /* 0x00000024021a7981 */ /* 0x000ea4000c1e1900 */
[----:B--2---:R-:W-:Y:S01]  /*2030*/  SHF.R.S32.HI R27, RZ, 0x1f, R26 ;  /* 0x0000001fff1b7819 */ /* 0x004fe2000001141a */
[----:B------:R-:W-:Y:S06]  /*2040*/  BRA `(.L_x_12631) ;  /* 0x0000000c00147947 */ /* 0x000fec0003800000 */
.L_x_12632:
[----:B------:R-:W2:Y:S02]  /*2050*/  LDG.E.S16 R26, desc[UR36][R2.64] ;  /* 0x00000024021a7981 */ /* 0x000ea4000c1e1700 */
[----:B--2---:R-:W-:Y:S01]  /*2060*/  SHF.R.S32.HI R27, RZ, 0x1f, R26 ;  /* 0x0000001fff1b7819 */ /* 0x004fe2000001141a */
[----:B------:R-:W-:Y:S06]  /*2070*/  BRA `(.L_x_12631) ;  /* 0x0000000c00087947 */ /* 0x000fec0003800000 */
.L_x_12627:
        /* <DEDUP_REMOVED lines=9> */
.L_x_12635:
[----:B------:R-:W2:Y:S02]  /*2110*/  LDG.E.U16 R2, desc[UR36][R2.64] ;  /* 0x0000002402027981 */ /* 0x000ea4000c1e1500 */
[----:B--2---:R-:W-:-:S06]  /*2120*/  HADD2.F32 R26, -RZ, R2.H0_H0 ;  /* 0x20000002ff1a7230 */ /* 0x004fcc0000004100 */
[----:B------:R-:W0:Y:S02]  /*2130*/  F2I.S64.TRUNC R26, R26 ;  /* 0x0000001a001a7311 */ /* 0x000e24000020d900 */
[----:B0-----:R-:W-:Y:S05]  /*2140*/  BRA `(.L_x_12631) ;  /* 0x0000000800d47947 */ /* 0x001fea0003800000 */
.L_x_12634:
        /* <DEDUP_REMOVED lines=9> */
.L_x_12637:
[----:B------:R-:W2:Y:S02]  /*21e0*/  LDG.E.U16 R2, desc[UR36][R2.64] ;  /* 0x0000002402027981 */ /* 0x000ea4000c1e1500 */
[----:B--2---:R-:W-:-:S06]  /*21f0*/  HADD2.F32 R26, -RZ, R2.H0_H0 ;  /* 0x20000002ff1a7230 */ /* 0x004fcc0000004100 */
[----:B------:R-:W0:Y:S02]  /*2200*/  F2I.S64.TRUNC R26, R26 ;  /* 0x0000001a001a7311 */ /* 0x000e24000020d900 */
[----:B0-----:R-:W-:Y:S05]  /*2210*/  BRA `(.L_x_12631) ;  /* 0x0000000800a07947 */ /* 0x001fea0003800000 */
.L_x_12636:
[----:B------:R-:W2:Y:S02]  /*2220*/  LDG.E.64 R2, desc[UR36][R2.64] ;  /* 0x0000002402027981 */ /* 0x000ea4000c1e1b00 */
[----:B--2---:R0:W1:Y:S02]  /*2230*/  F2I.S64.F64.TRUNC R26, R2 ;  /* 0x00000002001a7311 */ /* 0x004064000030d900 */
[----:B01----:R-:W-:Y:S05]  /*2240*/  BRA `(.L_x_12631) ;  /* 0x0000000800947947 */ /* 0x003fea0003800000 */
.L_x_12626:
        /* <DEDUP_REMOVED lines=13> */
.L_x_12640:
[----:B------:R-:W2:Y:S02]  /*2320*/  LDG.E.64 R2, desc[UR36][R2.64] ;  /* 0x0000002402027981 */ /* 0x000ea4000c1e1b00 */
[----:B--2---:R0:W1:Y:S02]  /*2330*/  F2I.S64.F64.TRUNC R26, R2 ;  /* 0x00000002001a7311 */ /* 0x004064000030d900 */
[----:B01----:R-:W-:Y:S05]  /*2340*/  BRA `(.L_x_12631) ;  /* 0x0000000800547947 */ /* 0x003fea0003800000 */
.L_x_12639:
        /* <DEDUP_REMOVED lines=26> */
.L_x_12642:
        /* <DEDUP_REMOVED lines=13> */
.L_x_12641:
[----:B------:R-:W2:Y:S02]  /*25c0*/  LDG.E.U16 R26, desc[UR36][R2.64] ;  /* 0x00000024021a7981 */ /* 0x000ea4000c1e1500 */
[----:B--2---:R-:W-:-:S06]  /*25d0*/  IMAD.U32 R26, R26, 0x10000, RZ ;  /* 0x000100001a1a7824 */ /* 0x004fcc00078e00ff */
[----:B------:R-:W0:Y:S02]  /*25e0*/  F2I.S64.TRUNC R26, R26 ;  /* 0x0000001a001a7311 */ /* 0x000e24000020d900 */
[----:B0-----:R-:W-:Y:S05]  /*25f0*/  BRA `(.L_x_12631) ;  /* 0x0000000400a87947 */ /* 0x001fea0003800000 */
.L_x_12638:
        /* <DEDUP_REMOVED lines=11> */
.L_x_12645:
        /* <DEDUP_REMOVED lines=21> */
.L_x_12649:
[----:B------:R-:W-:Y:S05]  /*2800*/  BSYNC.RECONVERGENT B1 ;  /* 0x0000000000017941 */ /* 0x000fea0003800200 */
.L_x_12648:
[----:B------:R-:W-:Y:S01]  /*2810*/  IMAD.SHL.U32 R0, R0, 0x100000, RZ ;  /* 0x0010000000007824 */ /* 0x000fe200078e00ff */
[----:B------:R-:W-:-:S04]  /*2820*/  LEA R2, R2, 0x3b800000, 0x17 ;  /* 0x3b80000002027811 */ /* 0x000fc800078eb8ff */
[----:B------:R-:W-:-:S07]  /*2830*/  LOP3.LUT R26, R2, R0, R7, 0xfe, !PT ;  /* 0x00000000021a7212 */ /* 0x000fce00078efe07 */
.L_x_12647:
[----:B------:R-:W-:Y:S05]  /*2840*/  BSYNC.RECONVERGENT B0 ;  /* 0x0000000000007941 */ /* 0x000fea0003800200 */
.L_x_12646:
[----:B------:R-:W2:Y:S02]  /*2850*/  F2I.S64.TRUNC R26, R26 ;  /* 0x0000001a001a7311 */ /* 0x000ea4000020d900 */
[----:B--2---:R-:W-:Y:S05]  /*2860*/  BRA `(.L_x_12631) ;  /* 0x00000004000c7947 */ /* 0x004fea0003800000 */
.L_x_12644:
        /* <DEDUP_REMOVED lines=21> */
.L_x_12653:
[----:B------:R-:W-:Y:S05]  /*29c0*/  BSYNC.RECONVERGENT B1 ;  /* 0x0000000000017941 */ /* 0x000fea0003800200 */
.L_x_12652:
[----:B------:R-:W-:Y:S01]  /*29d0*/  IMAD.SHL.U32 R0, R0, 0x200000, RZ ;  /* 0x0020000000007824 */ /* 0x000fe200078e00ff */
[----:B------:R-:W-:-:S04]  /*29e0*/  LEA R2, R2, 0x37800000, 0x17 ;  /* 0x3780000002027811 */ /* 0x000fc800078eb8ff */
[----:B------:R-:W-:-:S07]  /*29f0*/  LOP3.LUT R26, R2, R0, R7, 0xfe, !PT ;  /* 0x00000000021a7212 */ /* 0x000fce00078efe07 */
.L_x_12651:
[----:B------:R-:W-:Y:S05]  /*2a00*/  BSYNC.RECONVERGENT B0 ;  /* 0x0000000000007941 */ /* 0x000fea0003800200 */
.L_x_12650:
[----:B------:R-:W2:Y:S02]  /*2a10*/  F2I.S64.TRUNC R26, R26 ;  /* 0x0000001a001a7311 */ /* 0x000ea4000020d900 */
[----:B--2---:R-:W-:Y:S05]  /*2a20*/  BRA `(.L_x_12631) ;  /* 0x00000000009c7947 */ /* 0x004fea0003800000 */
.L_x_12643:
        /* <DEDUP_REMOVED lines=14> */
.L_x_12657:
[----:B------:R-:W-:Y:S05]  /*2b10*/  BSYNC.RECONVERGENT B0 ;  /* 0x0000000000007941 */ /* 0x000fea0003800200 */
.L_x_12656:
[----:B------:R-:W0:Y:S02]  /*2b20*/  F2I.S64.TRUNC R26, R26 ;  /* 0x0000001a001a7311 */ /* 0x000e24000020d900 */
[----:B0-----:R-:W-:Y:S05]  /*2b30*/  BRA `(.L_x_12631) ;  /* 0x0000000000587947 */ /* 0x001fea0003800000 */
.L_x_12630:
        /* <DEDUP_REMOVED lines=16> */
.L_x_12658:
[----:B------:R-:W-:Y:S01]  /*2c40*/  CS2R R26, SRZ ;  /* 0x00000000001a7805 */ /* 0x000fe2000001ff00 */
[----:B------:R-:W-:Y:S06]  /*2c50*/  BRA `(.L_x_12631) ;  /* 0x0000000000107947 */ /* 0x000fec0003800000 */
.L_x_12655:
[----:B------:R0:W5:Y:S01]  /*2c60*/  LDG.E.64 R26, desc[UR36][R2.64] ;  /* 0x00000024021a7981 */ /* 0x000162000c1e1b00 */
[----:B------:R-:W-:Y:S05]  /*2c70*/  BRA `(.L_x_12631) ;  /* 0x0000000000087947 */ /* 0x000fea0003800000 */
.L_x_12654:
[----:B------:R1:W5:Y:S01]  /*2c80*/  LDG.E R26, desc[UR36][R2.64] ;  /* 0x00000024021a7981 */ /* 0x000362000c1e1900 */
[----:B------:R-:W-:-:S07]  /*2c90*/  IMAD.MOV.U32 R27, RZ, RZ, RZ ;  /* 0x000000ffff1b7224 */ /* 0x000fce00078e00ff */
.L_x_12631:
        /* <DEDUP_REMOVED lines=19> */
.L_x_12662:
[----:B------:R3:W5:Y:S01]  /*2dd0*/  LDG.E.U8 R24, desc[UR36][R2.64] ;  /* 0x0000002402187981 */ /* 0x000762000c1e1100 */
[----:B------:R-:W-:Y:S01]  /*2de0*/  IMAD.MOV.U32 R25, RZ, RZ, RZ ;  /* 0x000000ffff197224 */ /* 0x000fe200078e00ff */
[----:B------:R-:W-:Y:S06]  /*2df0*/  BRA `(.L_x_12664) ;  /* 0x0000000c00407947 */ /* 0x000fec0003800000 */
.L_x_12661:
        /* <DEDUP_REMOVED lines=8> */
.L_x_12666:
[----:B------:R-:W2:Y:S02]  /*2e80*/  LDG.E R24, desc[UR36][R2.64] ;  /* 0x0000002402187981 */ /* 0x000ea4000c1e1900 */
[----:B--2---:R-:W-:Y:S01]  /*2e90*/  SHF.R.S32.HI R25, RZ, 0x1f, R24 ;  /* 0x0000001fff197819 */ /* 0x004fe20000011418 */
[----:B------:R-:W-:Y:S06]  /*2ea0*/  BRA `(.L_x_12664) ;  /* 0x0000000c00147947 */ /* 0x000fec0003800000 */
.L_x_12665:
[----:B------:R-:W2:Y:S02]  /*2eb0*/  LDG.E.S16 R24, desc[UR36][R2.64] ;  /* 0x0000002402187981 */ /* 0x000ea4000c1e1700 */
[----:B--2---:R-:W-:Y:S01]  /*2ec0*/  SHF.R.S32.HI R25, RZ, 0x1f, R24 ;  /* 0x0000001fff197819 */ /* 0x004fe20000011418 */
[----:B------:R-:W-:Y:S06]  /*2ed0*/  BRA `(.L_x_12664) ;  /* 0x0000000c00087947 */ /* 0x000fec0003800000 */
.L_x_12660:
        /* <DEDUP_REMOVED lines=9> */
.L_x_12668:
[----:B------:R-:W2:Y:S02]  /*2f70*/  LDG.E.U16 R2, desc[UR36][R2.64] ;  /* 0x0000002402027981 */ /* 0x000ea4000c1e1500 */
[----:B--2---:R-:W-:-:S06]  /*2f80*/  HADD2.F32 R24, -RZ, R2.H0_H0 ;  /* 0x20000002ff187230 */ /* 0x004fcc0000004100 */
[----:B------:R-:W3:Y:S02]  /*2f90*/  F2I.S64.TRUNC R24, R24 ;  /* 0x0000001800187311 */ /* 0x000ee4000020d900 */
[----:B---3--:R-:W-:Y:S05]  /*2fa0*/  BRA `(.L_x_12664) ;  /* 0x0000000800d47947 */ /* 0x008fea0003800000 */
.L_x_12667:
        /* <DEDUP_REMOVED lines=9> */
.L_x_12670:
[----:B------:R-:W2:Y:S02]  /*3040*/  LDG.E.U16 R2, desc[UR36][R2.64] ;  /* 0x0000002402027981 */ /* 0x000ea4000c1e1500 */
[----:B--2---:R-:W-:-:S06]  /*3050*/  HADD2.F32 R24, -RZ, R2.H0_H0 ;  /* 0x20000002ff187230 */ /* 0x004fcc0000004100 */
[----:B------:R-:W3:Y:S02]  /*3060*/  F2I.S64.TRUNC R24, R24 ;  /* 0x0000001800187311 */ /* 0x000ee4000020d900 */
[----:B---3--:R-:W-:Y:S05]  /*3070*/  BRA `(.L_x_12664) ;  /* 0x0000000800a07947 */ /* 0x008fea0003800000 */
.L_x_12669:
[----:B------:R-:W2:Y:S02]  /*3080*/  LDG.E.64 R2, desc[UR36][R2.64] ;  /* 0x0000002402027981 */ /* 0x000ea4000c1e1b00 */
[----:B--2---:R3:W4:Y:S02]  /*3090*/  F2I.S64.F64.TRUNC R24, R2 ;  /* 0x0000000200187311 */ /* 0x004724000030d900 */
[----:B---34-:R-:W-:Y:S05]  /*30a0*/  BRA `(.L_x_12664) ;  /* 0x0000000800947947 */ /* 0x018fea0003800000 */
.L_x_12659:
        /* <DEDUP_REMOVED lines=13> */
.L_x_12673:
[----:B------:R-:W2:Y:S02]  /*3180*/  LDG.E.64 R2, desc[UR36][R2.64] ;  /* 0x0000002402027981 */ /* 0x000ea4000c1e1b00 */
[----:B--2---:R3:W4:Y:S02]  /*3190*/  F2I.S64.F64.TRUNC R24, R2 ;  /* 0x0000000200187311 */ /* 0x004724000030d900 */
[----:B---34-:R-:W-:Y:S05]  /*31a0*/  BRA `(.L_x_12664) ;  /* 0x0000000800547947 */ /* 0x018fea0003800000 */
.L_x_12672:
        /* <DEDUP_REMOVED lines=26> */
.L_x_12675:
        /* <DEDUP_REMOVED lines=13> */
.L_x_12674:
[----:B------:R-:W2:Y:S02]  /*3420*/  LDG.E.U16 R24, desc[UR36][R2.64] ;  /* 0x0000002402187981 */ /* 0x000ea4000c1e1500 */
[----:B--2---:R-:W-:-:S06]  /*3430*/  IMAD.U32 R24, R24, 0x10000, RZ ;  /* 0x0001000018187824 */ /* 0x004fcc00078e00ff */
[----:B------:R-:W3:Y:S02]  /*3440*/  F2I.S64.TRUNC R24, R24 ;  /* 0x0000001800187311 */ /* 0x000ee4000020d900 */
[----:B---3--:R-:W-:Y:S05]  /*3450*/  BRA `(.L_x_12664) ;  /* 0x0000000400a87947 */ /* 0x008fea0003800000 */
.L_x_12671:
        /* <DEDUP_REMOVED lines=11> */
.L_x_12678:
        /* <DEDUP_REMOVED lines=21> */
.L_x_12682:
[----:B------:R-:W-:Y:S05]  /*3660*/  BSYNC.RECONVERGENT B1 ;  /* 0x0000000000017941 */ /* 0x000fea0003800200 */
.L_x_12681:
[----:B------:R-:W-:Y:S01]  /*3670*/  IMAD.SHL.U32 R0, R0, 0x100000, RZ ;  /* 0x0010000000007824 */ /* 0x000fe200078e00ff */
[----:B------:R-:W-:-:S04]  /*3680*/  LEA R2, R2, 0x3b800000, 0x17 ;  /* 0x3b80000002027811 */ /* 0x000fc800078eb8ff */
[----:B------:R-:W-:-:S07]  /*3690*/  LOP3.LUT R24, R2, R0, R7, 0xfe, !PT ;  /* 0x0000000002187212 */ /* 0x000fce00078efe07 */
.L_x_12680:
[----:B------:R-:W-:Y:S05]  /*36a0*/  BSYNC.RECONVERGENT B0 ;  /* 0x0000000000007941 */ /* 0x000fea0003800200 */
.L_x_12679:
[----:B------:R-:W0:Y:S02]  /*36b0*/  F2I.S64.TRUNC R24, R24 ;  /* 0x0000001800187311 */ /* 0x000e24000020d900 */
[----:B0-----:R-:W-:Y:S05]  /*36c0*/  BRA `(.L_x_12664) ;  /* 0x00000004000c7947 */ /* 0x001fea0003800000 */
.L_x_12677:
        /* <DEDUP_REMOVED lines=21> */
.L_x_12686:
[----:B------:R-:W-:Y:S05]  /*3820*/  BSYNC.RECONVERGENT B1 ;  /* 0x0000000000017941 */ /* 0x000fea0003800200 */
.L_x_12685:
[----:B------:R-:W-:Y:S01]  /*3830*/  IMAD.SHL.U32 R0, R0, 0x200000, RZ ;  /* 0x0020000000007824 */ /* 0x000fe200078e00ff */
[----:B------:R-:W-:-:S04]  /*3840*/  LEA R2, R2, 0x37800000, 0x17 ;  /* 0x3780000002027811 */ /* 0x000fc800078eb8ff */
[----:B------:R-:W-:-:S07]  /*3850*/  LOP3.LUT R24, R2, R0, R7, 0xfe, !PT ;  /* 0x0000000002187212 */ /* 0x000fce00078efe07 */
.L_x_12684:
[----:B------:R-:W-:Y:S05]  /*3860*/  BSYNC.RECONVERGENT B0 ;  /* 0x0000000000007941 */ /* 0x000fea0003800200 */
.L_x_12683:
[----:B------:R-:W0:Y:S02]  /*3870*/  F2I.S64.TRUNC R24, R24 ;  /* 0x0000001800187311 */ /* 0x000e24000020d900 */
[----:B0-----:R-:W-:Y:S05]  /*3880*/  BRA `(.L_x_12664) ;  /* 0x00000000009c7947 */ /* 0x001fea0003800000 */
.L_x_12676:
        /* <DEDUP_REMOVED lines=14> */
.L_x_12690:
[----:B------:R-:W-:Y:S05]  /*3970*/  BSYNC.RECONVERGENT B0 ;  /* 0x0000000000007941 */ /* 0x000fea0003800200 */
.L_x_12689:
[----:B------:R-:W1:Y:S02]  /*3980*/  F2I.S64.TRUNC R24, R24 ;  /* 0x0000001800187311 */ /* 0x000e64000020d900 */
[----:B-1----:R-:W-:Y:S05]  /*3990*/  BRA `(.L_x_12664) ;  /* 0x0000000000587947 */ /* 0x002fea0003800000 */
.L_x_12663:
        /* <DEDUP_REMOVED lines=16> */
.L_x_12691:
[----:B------:R-:W-:Y:S01]  /*3aa0*/  CS2R R24, SRZ ;  /* 0x0000000000187805 */ /* 0x000fe2000001ff00 */
[----:B------:R-:W-:Y:S06]  /*3ab0*/  BRA `(.L_x_12664) ;  /* 0x0000000000107947 */ /* 0x000fec0003800000 */
.L_x_12688:
[----:B------:R1:W5:Y:S01]  /*3ac0*/  LDG.E.64 R24, desc[UR36][R2.64] ;  /* 0x0000002402187981 */ /* 0x000362000c1e1b00 */
[----:B------:R-:W-:Y:S05]  /*3ad0*/  BRA `(.L_x_12664) ;  /* 0x0000000000087947 */ /* 0x000fea0003800000 */
.L_x_12687:
[----:B------:R2:W5:Y:S01]  /*3ae0*/  LDG.E R24, desc[UR36][R2.64] ;  /* 0x0000002402187981 */ /* 0x000562000c1e1900 */
[----:B------:R-:W-:-:S07]  /*3af0*/  IMAD.MOV.U32 R25, RZ, RZ, RZ ;  /* 0x000000ffff197224 */ /* 0x000fce00078e00ff */
.L_x_12664:
[----:B------:R-:W-:-:S07]  /*3b00*/  VIADD R35, R35, 0x80 ;  /* 0x0000008023237836 */ /* 0x000fce0000000000 */
.L_x_12625:
[----:B------:R-:W-:Y:S05]  /*3b10*/  BSYNC.RECONVERGENT B6 ;  /* 0x0000000000067941 */ /* 0x000fea0003800200 */
.L_x_12624:
        /* <DEDUP_REMOVED lines=26> */
.L_x_12697:
[----:B------:R3:W5:Y:S01]  /*3cc0*/  LDG.E.U8 R38, desc[UR36][R2.64] ;  /* 0x0000002402267981 */ /* 0x000762000c1e1100 */
[----:B------:R-:W-:Y:S01]  /*3cd0*/  IMAD.MOV.U32 R39, RZ, RZ, RZ ;  /* 0x000000ffff277224 */ /* 0x000fe200078e00ff */
[----:B------:R-:W-:Y:S06]  /*3ce0*/  BRA `(.L_x_12699) ;  /* 0x0000000c00407947 */ /* 0x000fec0003800000 */
.L_x_12696:
        /* <DEDUP_REMOVED lines=8> */
.L_x_12701:
[----:B------:R-:W2:Y:S02]  /*3d70*/  LDG.E R38, desc[UR36][R2.64] ;  /* 0x0000002402267981 */ /* 0x000ea4000c1e1900 */
[----:B--2---:R-:W-:Y:S01]  /*3d80*/  SHF.R.S32.HI R39, RZ, 0x1f, R38 ;  /* 0x0000001fff277819 */ /* 0x004fe20000011426 */
[----:B------:R-:W-:Y:S06]  /*3d90*/  BRA `(.L_x_12699) ;  /* 0x0000000c00147947 */ /* 0x000fec0003800000 */
.L_x_12700:
[----:B------:R-:W2:Y:S02]  /*3da0*/  LDG.E.S16 R38, desc[UR36][R2.64] ;  /* 0x0000002402267981 */ /* 0x000ea4000c1e1700 */
[----:B--2---:R-:W-:Y:S01]  /*3db0*/  SHF.R.S32.HI R39, RZ, 0x1f, R38 ;  /* 0x0000001fff277819 */ /* 0x004fe20000011426 */
[----:B------:R-:W-:Y:S06]  /*3dc0*/  BRA `(.L_x_12699) ;  /* 0x0000000c00087947 */ /* 0x000fec0003800000 */
.L_x_12695:
        /* <DEDUP_REMOVED lines=9> */
.L_x_12703:
[----:B------:R-:W2:Y:S02]  /*3e60*/  LDG.E.U16 R2, desc[UR36][R2.64] ;  /* 0x0000002402027981 */ /* 0x000ea4000c1e1500 */
[----:B--2---:R-:W-:-:S06]  /*3e70*/  HADD2.F32 R38, -RZ, R2.H0_H0 ;  /* 0x20000002ff267230 */ /* 0x004fcc0000004100 */
[----:B------:R-:W0:Y:S02]  /*3e80*/  F2I.S64.TRUNC R38, R38 ;  /* 0x0000002600267311 */ /* 0x000e24000020d900 */
[----:B0-----:R-:W-:Y:S05]  /*3e90*/  BRA `(.L_x_12699) ;  /* 0x0000000800d47947 */ /* 0x001fea0003800000 */
.L_x_12702:
        /* <DEDUP_REMOVED lines=9> */
.L_x_12705:
[----:B------:R-:W2:Y:S02]  /*3f30*/  LDG.E.U16 R2, desc[UR36][R2.64] ;  /* 0x0000002402027981 */ /* 0x000ea4000c1e1500 */
[----:B--2---:R-:W-:-:S06]  /*3f40*/  HADD2.F32 R38, -RZ, R2.H0_H0 ;  /* 0x20000002ff267230 */ /* 0x004fcc0000004100 */
[----:B------:R-:W0:Y:S02]  /*3f50*/  F2I.S64.TRUNC R38, R38 ;  /* 0x0000002600267311 */ /* 0x000e24000020d900 */
[----:B0-----:R-:W-:Y:S05]  /*3f60*/  BRA `(.L_x_12699) ;  /* 0x0000000800a07947 */ /* 0x001fea0003800000 */
.L_x_12704:
[----:B------:R-:W2:Y:S02]  /*3f70*/  LDG.E.64 R2, desc[UR36][R2.64] ;  /* 0x0000002402027981 */ /* 0x000ea4000c1e1b00 */
[----:B--2---:R0:W1:Y:S02]  /*3f80*/  F2I.S64.F64.TRUNC R38, R2 ;  /* 0x0000000200267311 */ /* 0x004064000030d900 */
[----:B01----:R-:W-:Y:S05]  /*3f90*/  BRA `(.L_x_12699) ;  /* 0x0000000800947947 */ /* 0x003fea0003800000 */
.L_x_12694:
        /* <DEDUP_REMOVED lines=13> */
.L_x_12708:
[----:B------:R-:W2:Y:S02]  /*4070*/  LDG.E.64 R2, desc[UR36][R2.64] ;  /* 0x0000002402027981 */ /* 0x000ea4000c1e1b00 */
[----:B--2---:R0:W1:Y:S02]  /*4080*/  F2I.S64.F64.TRUNC R38, R2 ;  /* 0x0000000200267311 */ /* 0x004064000030d900 */
[----:B01----:R-:W-:Y:S05]  /*4090*/  BRA `(.L_x_12699) ;  /* 0x0000000800547947 */ /* 0x003fea0003800000 */
.L_x_12707:
        /* <DEDUP_REMOVED lines=26> */
.L_x_12710:
        /* <DEDUP_REMOVED lines=13> */
.L_x_12709:
[----:B------:R-:W2:Y:S02]  /*4310*/  LDG.E.U16 R38, desc[UR36][R2.64] ;  /* 0x0000002402267981 */ /* 0x000ea4000c1e1500 */
[----:B--2---:R-:W-:-:S06]  /*4320*/  IMAD.U32 R38, R38, 0x10000, RZ ;  /* 0x0001000026267824 */ /* 0x004fcc00078e00ff */
[----:B------:R-:W0:Y:S02]  /*4330*/  F2I.S64.TRUNC R38, R38 ;  /* 0x0000002600267311 */ /* 0x000e24000020d900 */
[----:B0-----:R-:W-:Y:S05]  /*4340*/  BRA `(.L_x_12699) ;  /* 0x0000000400a87947 */ /* 0x001fea0003800000 */
.L_x_12706:
        /* <DEDUP_REMOVED lines=11> */
.L_x_12713:
        /* <DEDUP_REMOVED lines=21> */
.L_x_12717:
[----:B------:R-:W-:Y:S05]  /*4550*/  BSYNC.RECONVERGENT B1 ;  /* 0x0000000000017941 */ /* 0x000fea0003800200 */
.L_x_12716:
[----:B------:R-:W-:Y:S01]  /*4560*/  IMAD.SHL.U32 R0, R0, 0x100000, RZ ;  /* 0x0010000000007824 */ /* 0x000fe200078e00ff */
[----:B------:R-:W-:-:S04]  /*4570*/  LEA R2, R2, 0x3b800000, 0x17 ;  /* 0x3b80000002027811 */ /* 0x000fc800078eb8ff */
[----:B------:R-:W-:-:S07]  /*4580*/  LOP3.LUT R38, R2, R0, R7, 0xfe, !PT ;  /* 0x0000000002267212 */ /* 0x000fce00078efe07 */
.L_x_12715:
[----:B------:R-:W-:Y:S05]  /*4590*/  BSYNC.RECONVERGENT B0 ;  /* 0x0000000000007941 */ /* 0x000fea0003800200 */
.L_x_12714:
[----:B------:R-:W0:Y:S02]  /*45a0*/  F2I.S64.TRUNC R38, R38 ;  /* 0x0000002600267311 */ /* 0x000e24000020d900 */
[----:B0-----:R-:W-:Y:S05]  /*45b0*/  BRA `(.L_x_12699) ;  /* 0x00000004000c7947 */ /* 0x001fea0003800000 */
.L_x_12712:
        /* <DEDUP_REMOVED lines=21> */
.L_x_12721:
[----:B------:R-:W-:Y:S05]  /*4710*/  BSYNC.RECONVERGENT B1 ;  /* 0x0000000000017941 */ /* 0x000fea0003800200 */
.L_x_12720:
[----:B------:R-:W-:Y:S01]  /*4720*/  IMAD.SHL.U32 R0, R0, 0x200000, RZ ;  /* 0x0020000000007824 */ /* 0x000fe200078e00ff */
[----:B------:R-:W-:-:S04]  /*4730*/  LEA R2, R2, 0x37800000, 0x17 ;  /* 0x3780000002027811 */ /* 0x000fc800078eb8ff */
[----:B------:R-:W-:-:S07]  /*4740*/  LOP3.LUT R38, R2, R0, R7, 0xfe, !PT ;  /* 0x0000000002267212 */ /* 0x000fce00078efe07 */
.L_x_12719:
[----:B------:R-:W-:Y:S05]  /*4750*/  BSYNC.RECONVERGENT B0 ;  /* 0x0000000000007941 */ /* 0x000fea0003800200 */
.L_x_12718:
[----:B------:R-:W1:Y:S02]  /*4760*/  F2I.S64.TRUNC R38, R38 ;  /* 0x0000002600267311 */ /* 0x000e64000020d900 */
[----:B-1----:R-:W-:Y:S05]  /*4770*/  BRA `(.L_x_12699) ;  /* 0x00000000009c7947 */ /* 0x002fea0003800000 */
.L_x_12711:
        /* <DEDUP_REMOVED lines=14> */
.L_x_12725:
[----:B------:R-:W-:Y:S05]  /*4860*/  BSYNC.RECONVERGENT B0 ;  /* 0x0000000000007941 */ /* 0x000fea0003800200 */
.L_x_12724:
[----:B------:R-:W1:Y:S02]  /*4870*/  F2I.S64.TRUNC R38, R38 ;  /* 0x0000002600267311 */ /* 0x000e64000020d900 */
[----:B-1----:R-:W-:Y:S05]  /*4880*/  BRA `(.L_x_12699) ;  /* 0x0000000000587947 */ /* 0x002fea0003800000 */
.L_x_12698:
        /* <DEDUP_REMOVED lines=16> */
.L_x_12726:
[----:B------:R-:W-:Y:S01]  /*4990*/  CS2R R38, SRZ ;  /* 0x0000000000267805 */ /* 0x000fe2000001ff00 */
[----:B------:R-:W-:Y:S06]  /*49a0*/  BRA `(.L_x_12699) ;  /* 0x0000000000107947 */ /* 0x000fec0003800000 */
.L_x_12723:
[----:B------:R1:W5:Y:S01]  /*49b0*/  LDG.E.64 R38, desc[UR36][R2.64] ;  /* 0x0000002402267981 */ /* 0x000362000c1e1b00 */
[----:B------:R-:W-:Y:S05]  /*49c0*/  BRA `(.L_x_12699) ;  /* 0x0000000000087947 */ /* 0x000fea0003800000 */
.L_x_12722:
[----:B------:R2:W5:Y:S01]  /*49d0*/  LDG.E R38, desc[UR36][R2.64] ;  /* 0x0000002402267981 */ /* 0x000562000c1e1900 */
[----:B------:R-:W-:-:S07]  /*49e0*/  IMAD.MOV.U32 R39, RZ, RZ, RZ ;  /* 0x000000ffff277224 */ /* 0x000fce00078e00ff */
.L_x_12699:
        /* <DEDUP_REMOVED lines=19> */
.L_x_12730:
[----:B------:R4:W5:Y:S01]  /*4b20*/  LDG.E.U8 R22, desc[UR36][R2.64] ;  /* 0x0000002402167981 */ /* 0x000962000c1e1100 */
[----:B------:R-:W-:Y:S01]  /*4b30*/  IMAD.MOV.U32 R23, RZ, RZ, RZ ;  /* 0x000000ffff177224 */ /* 0x000fe200078e00ff */
[----:B------:R-:W-:Y:S06]  /*4b40*/  BRA `(.L_x_12732) ;  /* 0x0000000c00407947 */ /* 0x000fec0003800000 */
.L_x_12729:
        /* <DEDUP_REMOVED lines=8> */
.L_x_12734:
[----:B------:R-:W2:Y:S02]  /*4bd0*/  LDG.E R22, desc[UR36][R2.64] ;  /* 0x0000002402167981 */ /* 0x000ea4000c1e1900 */
[----:B--2---:R-:W-:Y:S01]  /*4be0*/  SHF.R.S32.HI R23, RZ, 0x1f, R22 ;  /* 0x0000001fff177819 */ /* 0x004fe20000011416 */
[----:B------:R-:W-:Y:S06]  /*4bf0*/  BRA `(.L_x_12732) ;  /* 0x0000000c00147947 */ /* 0x000fec0003800000 */
.L_x_12733:
[----:B------:R-:W2:Y:S02]  /*4c00*/  LDG.E.S16 R22, desc[UR36][R2.64] ;  /* 0x0000002402167981 */ /* 0x000ea4000c1e1700 */
[----:B--2---:R-:W-:Y:S01]  /*4c10*/  SHF.R.S32.HI R23, RZ, 0x1f, R22 ;  /* 0x0000001fff177819 */ /* 0x004fe20000011416 */
[----:B------:R-:W-:Y:S06]  /*4c20*/  BRA `(.L_x_12732) ;  /* 0x0000000c00087947 */ /* 0x000fec0003800000 */
.L_x_12728:
        /* <DEDUP_REMOVED lines=9> */
.L_x_12736:
[----:B------:R-:W2:Y:S02]  /*4cc0*/  LDG.E.U16 R2, desc[UR36][R2.64] ;  /* 0x0000002402027981 */ /* 0x000ea4000c1e1500 */
[----:B--2---:R-:W-:-:S06]  /*4cd0*/  HADD2.F32 R22, -RZ, R2.H0_H0 ;  /* 0x20000002ff167230 */ /* 0x004fcc0000004100 */
[----:B------:R-:W0:Y:S02]  /*4ce0*/  F2I.S64.TRUNC R22, R22 ;  /* 0x0000001600167311 */ /* 0x000e24000020d900 */
[----:B0-----:R-:W-:Y:S05]  /*4cf0*/  BRA `(.L_x_12732) ;  /* 0x0000000800d47947 */ /* 0x001fea0003800000 */
.L_x_12735:
        /* <DEDUP_REMOVED lines=9> */
.L_x_12738:
[----:B------:R-:W2:Y:S02]  /*4d90*/  LDG.E.U16 R2, desc[UR36][R2.64] ;  /* 0x0000002402027981 */ /* 0x000ea4000c1e1500 */
[----:B--2---:R-:W-:-:S06]  /*4da0*/  HADD2.F32 R22, -RZ, R2.H0_H0 ;  /* 0x20000002ff167230 */ /* 0x004fcc0000004100 */
[----:B------:R-:W0:Y:S02]  /*4db0*/  F2I.S64.TRUNC R22, R22 ;  /* 0x0000001600167311 */ /* 0x000e24000020d900 */
[----:B0-----:R-:W-:Y:S05]  /*4dc0*/  BRA `(.L_x_12732) ;  /* 0x0000000800a07947 */ /* 0x001fea0003800000 */
.L_x_12737:
[----:B------:R-:W2:Y:S02]  /*4dd0*/  LDG.E.64 R2, desc[UR36][R2.64] ;  /* 0x0000002402027981 */ /* 0x000ea4000c1e1b00 */
[----:B--2---:R0:W1:Y:S02]  /*4de0*/  F2I.S64.F64.TRUNC R22, R2 ;  /* 0x0000000200167311 */ /* 0x004064000030d900 */
[----:B01----:R-:W-:Y:S05]  /*4df0*/  BRA `(.L_x_12732) ;  /* 0x0000000800947947 */ /* 0x003fea0003800000 */
.L_x_12727:
        /* <DEDUP_REMOVED lines=13> */
.L_x_12741:
[----:B------:R-:W2:Y:S02]  /*4ed0*/  LDG.E.64 R2, desc[UR36][R2.64] ;  /* 0x0000002402027981 */ /* 0x000ea4000c1e1b00 */
[----:B--2---:R3:W4:Y:S02]  /*4ee0*/  F2I.S64.F64.TRUNC R22, R2 ;  /* 0x0000000200167311 */ /* 0x004724000030d900 */
[----:B---34-:R-:W-:Y:S05]  /*4ef0*/  BRA `(.L_x_12732) ;  /* 0x0000000800547947 */ /* 0x018fea0003800000 */
.L_x_12740:
        /* <DEDUP_REMOVED lines=26> */
.L_x_12743:
        /* <DEDUP_REMOVED lines=13> */
.L_x_12742:
[----:B------:R-:W2:Y:S02]  /*5170*/  LDG.E.U16 R22, desc[UR36][R2.64] ;  /* 0x0000002402167981 */ /* 0x000ea4000c1e1500 */
[----:B--2---:R-:W-:-:S06]  /*5180*/  IMAD.U32 R22, R22, 0x10000, RZ ;  /* 0x0001000016167824 */ /* 0x004fcc00078e00ff */
[----:B------:R-:W3:Y:S02]  /*5190*/  F2I.S64.TRUNC R22, R22 ;  /* 0x0000001600167311 */ /* 0x000ee4000020d900 */
[----:B---3--:R-:W-:Y:S05]  /*51a0*/  BRA `(.L_x_12732) ;  /* 0x0000000400a87947 */ /* 0x008fea0003800000 */
.L_x_12739:
        /* <DEDUP_REMOVED lines=11> */
.L_x_12746:
        /* <DEDUP_REMOVED lines=21> */
.L_x_12750:
[----:B------:R-:W-:Y:S05]  /*53b0*/  BSYNC.RECONVERGENT B1 ;  /* 0x0000000000017941 */ /* 0x000fea0003800200 */
.L_x_12749:
[----:B------:R-:W-:Y:S01]  /*53c0*/  IMAD.SHL.U32 R0, R0, 0x100000, RZ ;  /* 0x0010000000007824 */ /* 0x000fe200078e00ff */
[----:B------:R-:W-:-:S04]  /*53d0*/  LEA R2, R2, 0x3b800000, 0x17 ;  /* 0x3b80000002027811 */ /* 0x000fc800078eb8ff */
[----:B------:R-:W-:-:S07]  /*53e0*/  LOP3.LUT R22, R2, R0, R7, 0xfe, !PT ;  /* 0x0000000002167212 */ /* 0x000fce00078efe07 */
.L_x_12748:
[----:B------:R-:W-:Y:S05]  /*53f0*/  BSYNC.RECONVERGENT B0 ;  /* 0x0000000000007941 */ /* 0x000fea0003800200 */
.L_x_12747:
[----:B------:R-:W1:Y:S02]  /*5400*/  F2I.S64.TRUNC R22, R22 ;  /* 0x0000001600167311 */ /* 0x000e64000020d900 */
[----:B-1----:R-:W-:Y:S05]  /*5410*/  BRA `(.L_x_12732) ;  /* 0x00000004000c7947 */ /* 0x002fea0003800000 */
.L_x_12745:
        /* <DEDUP_REMOVED lines=21> */
.L_x_12754:
[----:B------:R-:W-:Y:S05]  /*5570*/  BSYNC.RECONVERGENT B1 ;  /* 0x0000000000017941 */ /* 0x000fea0003800200 */
.L_x_12753:
[----:B------:R-:W-:Y:S01]  /*5580*/  IMAD.SHL.U32 R0, R0, 0x200000, RZ ;  /* 0x0020000000007824 */ /* 0x000fe200078e00ff */
[----:B------:R-:W-:-:S04]  /*5590*/  LEA R2, R2, 0x37800000, 0x17 ;  /* 0x3780000002027811 */ /* 0x000fc800078eb8ff */
[----:B------:R-:W-:-:S07]  /*55a0*/  LOP3.LUT R22, R2, R0, R7, 0xfe, !PT ;  /* 0x0000000002167212 */ /* 0x000fce00078efe07 */
.L_x_12752:
[----:B------:R-:W-:Y:S05]  /*55b0*/  BSYNC.RECONVERGENT B0 ;  /* 0x0000000000007941 */ /* 0x000fea0003800200 */
.L_x_12751:
[----:B------:R-:W1:Y:S02]  /*55c0*/  F2I.S64.TRUNC R22, R22 ;  /* 0x0000001600167311 */ /* 0x000e64000020d900 */
[----:B-1----:R-:W-:Y:S05]  /*55d0*/  BRA `(.L_x_12732) ;  /* 0x00000000009c7947 */ /* 0x002fea0003800000 */
.L_x_12744:
        /* <DEDUP_REMOVED lines=14> */
.L_x_12758:
[----:B------:R-:W-:Y:S05]  /*56c0*/  BSYNC.RECONVERGENT B0 ;  /* 0x0000000000007941 */ /* 0x000fea0003800200 */
.L_x_12757:
[----:B------:R-:W2:Y:S02]  /*56d0*/  F2I.S64.TRUNC R22, R22 ;  /* 0x0000001600167311 */ /* 0x000ea4000020d900 */
[----:B--2---:R-:W-:Y:S05]  /*56e0*/  BRA `(.L_x_12732) ;  /* 0x0000000000587947 */ /* 0x004fea0003800000 */
.L_x_12731:
        /* <DEDUP_REMOVED lines=16> */
.L_x_12759:
[----:B------:R-:W-:Y:S01]  /*57f0*/  CS2R R22, SRZ ;  /* 0x0000000000167805 */ /* 0x000fe2000001ff00 */
[----:B------:R-:W-:Y:S06]  /*5800*/  BRA `(.L_x_12732) ;  /* 0x0000000000107947 */ /* 0x000fec0003800000 */
.L_x_12756:
[----:B------:R1:W5:Y:S01]  /*5810*/  LDG.E.64 R22, desc[UR36][R2.64] ;  /* 0x0000002402167981 */ /* 0x000362000c1e1b00 */
[----:B------:R-:W-:Y:S05]  /*5820*/  BRA `(.L_x_12732) ;  /* 0x0000000000087947 */ /* 0x000fea0003800000 */
.L_x_12755:
[----:B------:R2:W5:Y:S01]  /*5830*/  LDG.E R22, desc[UR36][R2.64] ;  /* 0x0000002402167981 */ /* 0x000562000c1e1900 */
[----:B------:R-:W-:-:S07]  /*5840*/  IMAD.MOV.U32 R23, RZ, RZ, RZ ;  /* 0x000000ffff177224 */ /* 0x000fce00078e00ff */
.L_x_12732:
[----:B------:R-:W-:-:S07]  /*5850*/  VIADD R35, R35, 0x80 ;  /* 0x0000008023237836 */ /* 0x000fce0000000000 */
.L_x_12693:
[----:B------:R-:W-:Y:S05]  /*5860*/  BSYNC.RECONVERGENT B6 ;  /* 0x0000000000067941 */ /* 0x000fea0003800200 */
.L_x_12692:
[----:B------:R-:W-:Y:S01]  /*5870*/  ISETP.GE.AND P0, PT, R35, R33, PT ;  /* 0x000000212300720c */ /* 0x000fe20003f06270 */
[----:B------:R-:W-:Y:S01]  /*5880*/  BSSY.RECONVERGENT B6, `(.L_x_12760) ;  /* 0x00001d3000067945 */ /* 0x000fe20003800200 */
[----:B012345:R-:W-:Y:S01]  /*5890*/  IMAD.MOV.U32 R2, RZ, RZ, R22 ;  /* 0x000000ffff027224 */ /* 0x03ffe200078e0016 */
[----:B------:R-:W-:Y:S02]  /*58a0*/  CS2R R18, SRZ ;  /* 0x0000000000127805 */ /* 0x000fe4000001ff00 */
[----:B------:R-:W-:-:S08]  /*58b0*/  CS2R R16, SRZ ;  /* 0x0000000000107805 */ /* 0x000fd0000001ff00 */
[----:B------:R-:W-:Y:S05]  /*58c0*/  @P0 BRA `(.L_x_12761) ;  /* 0x0000001c00380947 */ /* 0x000fea0003800000 */
        /* <DEDUP_REMOVED lines=20> */
.L_x_12765:
[----:B------:R0:W5:Y:S01]  /*5a10*/  LDG.E.U8 R16, desc[UR36][R4.64] ;  /* 0x0000002404107981 */ /* 0x000162000c1e1100 */
[----:B------:R-:W-:Y:S01]  /*5a20*/  IMAD.MOV.U32 R17, RZ, RZ, RZ ;  /* 0x000000ffff117224 */ /* 0x000fe200078e00ff */
[----:B------:R-:W-:Y:S06]  /*5a30*/  BRA `(.L_x_12767) ;  /* 0x0000000c00447947 */ /* 0x000fec0003800000 */
.L_x_12764:
        /* <DEDUP_REMOVED lines=8> */
.L_x_12769:
[----:B------:R-:W2:Y:S02]  /*5ac0*/  LDG.E R16, desc[UR36][R4.64] ;  /* 0x0000002404107981 */ /* 0x000ea4000c1e1900 */
[----:B--2---:R-:W-:Y:S01]  /*5ad0*/  SHF.R.S32.HI R17, RZ, 0x1f, R16 ;  /* 0x0000001fff117819 */ /* 0x004fe20000011410 */
[----:B------:R-:W-:Y:S06]  /*5ae0*/  BRA `(.L_x_12767) ;  /* 0x0000000c00187947 */ /* 0x000fec0003800000 */
.L_x_12768:
[----:B------:R-:W2:Y:S02]  /*5af0*/  LDG.E.S16 R16, desc[UR36][R4.64] ;  /* 0x0000002404107981 */ /* 0x000ea4000c1e1700 */
[----:B--2---:R-:W-:Y:S01]  /*5b00*/  SHF.R.S32.HI R17, RZ, 0x1f, R16 ;  /* 0x0000001fff117819 */ /* 0x004fe20000011410 */
[----:B------:R-:W-:Y:S06]  /*5b10*/  BRA `(.L_x_12767) ;  /* 0x0000000c000c7947 */ /* 0x000fec0003800000 */
.L_x_12763:
        /* <DEDUP_REMOVED lines=9> */
.L_x_12771:
[----:B------:R-:W2:Y:S02]  /*5bb0*/  LDG.E.U16 R4, desc[UR36][R4.64] ;  /* 0x0000002404047981 */ /* 0x000ea4000c1e1500 */
[----:B--2---:R-:W-:-:S06]  /*5bc0*/  HADD2.F32 R16, -RZ, R4.H0_H0 ;  /* 0x20000004ff107230 */ /* 0x004fcc0000004100 */
[----:B------:R-:W2:Y:S02]  /*5bd0*/  F2I.S64.TRUNC R16, R16 ;  /* 0x0000001000107311 */ /* 0x000ea4000020d900 */
[----:B--2---:R-:W-:Y:S05]  /*5be0*/  BRA `(.L_x_12767) ;  /* 0x0000000800d87947 */ /* 0x004fea0003800000 */
.L_x_12770:
        /* <DEDUP_REMOVED lines=9> */
.L_x_12773:
[----:B------:R-:W2:Y:S02]  /*5c80*/  LDG.E.U16 R4, desc[UR36][R4.64] ;  /* 0x0000002404047981 */ /* 0x000ea4000c1e1500 */
[----:B--2---:R-:W-:-:S06]  /*5c90*/  HADD2.F32 R16, -RZ, R4.H0_H0 ;  /* 0x20000004ff107230 */ /* 0x004fcc0000004100 */
[----:B------:R-:W2:Y:S02]  /*5ca0*/  F2I.S64.TRUNC R16, R16 ;  /* 0x0000001000107311 */ /* 0x000ea4000020d900 */
[----:B--2---:R-:W-:Y:S05]  /*5cb0*/  BRA `(.L_x_12767) ;  /* 0x0000000800a47947 */ /* 0x004fea0003800000 */
.L_x_12772:
[----:B------:R-:W2:Y:S02]  /*5cc0*/  LDG.E.64 R4, desc[UR36][R4.64] ;  /* 0x0000002404047981 */ /* 0x000ea4000c1e1b00 */
[----:B--2---:R2:W3:Y:S02]  /*5cd0*/  F2I.S64.F64.TRUNC R16, R4 ;  /* 0x0000000400107311 */ /* 0x0044e4000030d900 */
[----:B--23--:R-:W-:Y:S05]  /*5ce0*/  BRA `(.L_x_12767) ;  /* 0x0000000800987947 */ /* 0x00cfea0003800000 */
.L_x_12762:
        /* <DEDUP_REMOVED lines=13> */
.L_x_12776:
[----:B------:R-:W2:Y:S02]  /*5dc0*/  LDG.E.64 R4, desc[UR36][R4.64] ;  /* 0x0000002404047981 */ /* 0x000ea4000c1e1b00 */
[----:B--2---:R2:W3:Y:S02]  /*5dd0*/  F2I.S64.F64.TRUNC R16, R4 ;  /* 0x0000000400107311 */ /* 0x0044e4000030d900 */
[----:B--23--:R-:W-:Y:S05]  /*5de0*/  BRA `(.L_x_12767) ;  /* 0x0000000800587947 */ /* 0x00cfea0003800000 */
.L_x_12775:
        /* <DEDUP_REMOVED lines=26> */
.L_x_12778:
        /* <DEDUP_REMOVED lines=12> */
[----:B------:R2:W3:Y:S02]  /*6050*/  F2I.S64.TRUNC R16, R0 ;  /* 0x0000000000107311 */ /* 0x0004e4000020d900 */
[----:B--23--:R-:W-:Y:S05]  /*6060*/  BRA `(.L_x_12767) ;  /* 0x0000000400b87947 */ /* 0x00cfea0003800000 */
.L_x_12777:
[----:B------:R-:W2:Y:S02]  /*6070*/  LDG.E.U16 R16, desc[UR36][R4.64] ;  /* 0x0000002404107981 */ /* 0x000ea4000c1e1500 */
[----:B--2---:R-:W-:-:S06]  /*6080*/  IMAD.U32 R16, R16, 0x10000, RZ ;  /* 0x0001000010107824 */ /* 0x004fcc00078e00ff */
[----:B------:R-:W2:Y:S02]  /*6090*/  F2I.S64.TRUNC R16, R16 ;  /* 0x0000001000107311 */ /* 0x000ea4000020d900 */
[----:B--2---:R-:W-:Y:S05]  /*60a0*/  BRA `(.L_x_12767) ;  /* 0x0000000400a87947 */ /* 0x004fea0003800000 */
.L_x_12774:
        /* <DEDUP_REMOVED lines=11> */
.L_x_12781:
        /* <DEDUP_REMOVED lines=21> */
.L_x_12785:
[----:B------:R-:W-:Y:S05]  /*62b0*/  BSYNC.RECONVERGENT B1 ;  /* 0x0000000000017941 */ /* 0x000fea0003800200 */
.L_x_12784:
[----:B------:R-:W-:Y:S01]  /*62c0*/  IMAD.SHL.U32 R0, R0, 0x100000, RZ ;  /* 0x0010000000007824 */ /* 0x000fe200078e00ff */
[----:B------:R-:W-:-:S04]  /*62d0*/  LEA R3, R3, 0x3b800000, 0x17 ;  /* 0x3b80000003037811 */ /* 0x000fc800078eb8ff */
[----:B------:R-:W-:-:S07]  /*62e0*/  LOP3.LUT R16, R3, R0, R7, 0xfe, !PT ;  /* 0x0000000003107212 */ /* 0x000fce00078efe07 */
.L_x_12783:
[----:B------:R-:W-:Y:S05]  /*62f0*/  BSYNC.RECONVERGENT B0 ;  /* 0x0000000000007941 */ /* 0x000fea0003800200 */
.L_x_12782:
[----:B------:R-:W4:Y:S02]  /*6300*/  F2I.S64.TRUNC R16, R16 ;  /* 0x0000001000107311 */ /* 0x000f24000020d900 */
[----:B----4-:R-:W-:Y:S05]  /*6310*/  BRA `(.L_x_12767) ;  /* 0x00000004000c7947 */ /* 0x010fea0003800000 */
.L_x_12780:
        /* <DEDUP_REMOVED lines=21> */
.L_x_12789:
[----:B------:R-:W-:Y:S05]  /*6470*/  BSYNC.RECONVERGENT B1 ;  /* 0x0000000000017941 */ /* 0x000fea0003800200 */
.L_x_12788:
[----:B------:R-:W-:Y:S01]  /*6480*/  IMAD.SHL.U32 R0, R0, 0x200000, RZ ;  /* 0x0020000000007824 */ /* 0x000fe200078e00ff */
[----:B------:R-:W-:-:S04]  /*6490*/  LEA R3, R3, 0x37800000, 0x17 ;  /* 0x3780000003037811 */ /* 0x000fc800078eb8ff */
[----:B------:R-:W-:-:S07]  /*64a0*/  LOP3.LUT R16, R3, R0, R7, 0xfe, !PT ;  /* 0x0000000003107212 */ /* 0x000fce00078efe07 */
.L_x_12787:
[----:B------:R-:W-:Y:S05]  /*64b0*/  BSYNC.RECONVERGENT B0 ;  /* 0x0000000000007941 */ /* 0x000fea0003800200 */
.L_x_12786:
[----:B------:R-:W0:Y:S02]  /*64c0*/  F2I.S64.TRUNC R16, R16 ;  /* 0x0000001000107311 */ /* 0x000e24000020d900 */
[----:B0-----:R-:W-:Y:S05]  /*64d0*/  BRA `(.L_x_12767) ;  /* 0x00000000009c7947 */ /* 0x001fea0003800000 */
.L_x_12779:
        /* <DEDUP_REMOVED lines=14> */
.L_x_12793:
[----:B------:R-:W-:Y:S05]  /*65c0*/  BSYNC.RECONVERGENT B0 ;  /* 0x0000000000007941 */ /* 0x000fea0003800200 */
.L_x_12792:
[----:B------:R-:W2:Y:S02]  /*65d0*/  F2I.S64.TRUNC R16, R16 ;  /* 0x0000001000107311 */ /* 0x000ea4000020d900 */
[----:B--2---:R-:W-:Y:S05]  /*65e0*/  BRA `(.L_x_12767) ;  /* 0x0000000000587947 */ /* 0x004fea0003800000 */
.L_x_12766:
        /* <DEDUP_REMOVED lines=16> */
.L_x_12794:
[----:B------:R-:W-:Y:S01]  /*66f0*/  CS2R R16, SRZ ;  /* 0x0000000000107805 */ /* 0x000fe2000001ff00 */
[----:B------:R-:W-:Y:S06]  /*6700*/  BRA `(.L_x_12767) ;  /* 0x0000000000107947 */ /* 0x000fec0003800000 */
.L_x_12791:
[----:B------:R2:W5:Y:S01]  /*6710*/  LDG.E.64 R16, desc[UR36][R4.64] ;  /* 0x0000002404107981 */ /* 0x000562000c1e1b00 */
[----:B------:R-:W-:Y:S05]  /*6720*/  BRA `(.L_x_12767) ;  /* 0x0000000000087947 */ /* 0x000fea0003800000 */
.L_x_12790:
[----:B------:R3:W5:Y:S01]  /*6730*/  LDG.E R16, desc[UR36][R4.64] ;  /* 0x0000002404107981 */ /* 0x000762000c1e1900 */
[----:B------:R-:W-:-:S07]  /*6740*/  IMAD.MOV.U32 R17, RZ, RZ, RZ ;  /* 0x000000ffff117224 */ /* 0x000fce00078e00ff */
.L_x_12767:
        /* <DEDUP_REMOVED lines=19> */
.L_x_12798:
[----:B------:R3:W5:Y:S01]  /*6880*/  LDG.E.U8 R18, desc[UR36][R4.64] ;  /* 0x0000002404127981 */ /* 0x000762000c1e1100 */
[----:B------:R-:W-:Y:S01]  /*6890*/  IMAD.MOV.U32 R19, RZ, RZ, RZ ;  /* 0x000000ffff137224 */ /* 0x000fe200078e00ff */
[----:B------:R-:W-:Y:S06]  /*68a0*/  BRA `(.L_x_12761) ;  /* 0x0000000c00407947 */ /* 0x000fec0003800000 */
.L_x_12797:
        /* <DEDUP_REMOVED lines=8> */
.L_x_12801:
[----:B------:R-:W2:Y:S02]  /*6930*/  LDG.E R18, desc[UR36][R4.64] ;  /* 0x0000002404127981 */ /* 0x000ea4000c1e1900 */
[----:B--2---:R-:W-:Y:S01]  /*6940*/  SHF.R.S32.HI R19, RZ, 0x1f, R18 ;  /* 0x0000001fff137819 */ /* 0x004fe20000011412 */
[----:B------:R-:W-:Y:S06]  /*6950*/  BRA `(.L_x_12761) ;  /* 0x0000000c00147947 */ /* 0x000fec0003800000 */
.L_x_12800:
[----:B------:R-:W2:Y:S02]  /*6960*/  LDG.E.S16 R18, desc[UR36][R4.64] ;  /* 0x0000002404127981 */ /* 0x000ea4000c1e1700 */
[----:B--2---:R-:W-:Y:S01]  /*6970*/  SHF.R.S32.HI R19, RZ, 0x1f, R18 ;  /* 0x0000001fff137819 */ /* 0x004fe20000011412 */
[----:B------:R-:W-:Y:S06]  /*6980*/  BRA `(.L_x_12761) ;  /* 0x0000000c00087947 */ /* 0x000fec0003800000 */
.L_x_12796:
        /* <DEDUP_REMOVED lines=9> */
.L_x_12803:
[----:B------:R-:W2:Y:S02]  /*6a20*/  LDG.E.U16 R4, desc[UR36][R4.64] ;  /* 0x0000002404047981 */ /* 0x000ea4000c1e1500 */
[----:B--2---:R-:W-:-:S06]  /*6a30*/  HADD2.F32 R18, -RZ, R4.H0_H0 ;  /* 0x20000004ff127230 */ /* 0x004fcc0000004100 */
[----:B------:R-:W3:Y:S02]  /*6a40*/  F2I.S64.TRUNC R18, R18 ;  /* 0x0000001200127311 */ /* 0x000ee4000020d900 */
[----:B---3--:R-:W-:Y:S05]  /*6a50*/  BRA `(.L_x_12761) ;  /* 0x0000000800d47947 */ /* 0x008fea0003800000 */
.L_x_12802:
        /* <DEDUP_REMOVED lines=9> */
.L_x_12805:
[----:B------:R-:W2:Y:S02]  /*6af0*/  LDG.E.U16 R4, desc[UR36][R4.64] ;  /* 0x0000002404047981 */ /* 0x000ea4000c1e1500 */
[----:B--2---:R-:W-:-:S06]  /*6b00*/  HADD2.F32 R18, -RZ, R4.H0_H0 ;  /* 0x20000004ff127230 */ /* 0x004fcc0000004100 */
[----:B------:R-:W3:Y:S02]  /*6b10*/  F2I.S64.TRUNC R18, R18 ;  /* 0x0000001200127311 */ /* 0x000ee4000020d900 */
[----:B---3--:R-:W-:Y:S05]  /*6b20*/  BRA `(.L_x_12761) ;  /* 0x0000000800a07947 */ /* 0x008fea0003800000 */
.L_x_12804:
[----:B------:R-:W2:Y:S02]  /*6b30*/  LDG.E.64 R4, desc[UR36][R4.64] ;  /* 0x0000002404047981 */ /* 0x000ea4000c1e1b00 */
[----:B--2---:R3:W4:Y:S02]  /*6b40*/  F2I.S64.F64.TRUNC R18, R4 ;  /* 0x0000000400127311 */ /* 0x004724000030d900 */
[----:B---34-:R-:W-:Y:S05]  /*6b50*/  BRA `(.L_x_12761) ;  /* 0x0000000800947947 */ /* 0x018fea0003800000 */
.L_x_12795:
        /* <DEDUP_REMOVED lines=13> */
.L_x_12808:
[----:B------:R-:W2:Y:S02]  /*6c30*/  LDG.E.64 R4, desc[UR36][R4.64] ;  /* 0x0000002404047981 */ /* 0x000ea4000c1e1b00 */
[----:B--2---:R3:W4:Y:S02]  /*6c40*/  F2I.S64.F64.TRUNC R18, R4 ;  /* 0x0000000400127311 */ /* 0x004724000030d900 */
[----:B---34-:R-:W-:Y:S05]  /*6c50*/  BRA `(.L_x_12761) ;  /* 0x0000000800547947 */ /* 0x018fea0003800000 */
.L_x_12807:
        /* <DEDUP_REMOVED lines=26> */
.L_x_12810:
        /* <DEDUP_REMOVED lines=12> */
[----:B------:R3:W4:Y:S02]  /*6ec0*/  F2I.S64.TRUNC R18, R0 ;  /* 0x0000000000127311 */ /* 0x000724000020d900 */
[----:B---34-:R-:W-:Y:S05]  /*6ed0*/  BRA `(.L_x_12761) ;  /* 0x0000000400b47947 */ /* 0x018fea0003800000 */
.L_x_12809:
[----:B------:R-:W2:Y:S02]  /*6ee0*/  LDG.E.U16 R18, desc[UR36][R4.64] ;  /* 0x0000002404127981 */ /* 0x000ea4000c1e1500 */
[----:B--2---:R-:W-:-:S06]  /*6ef0*/  IMAD.U32 R18, R18, 0x10000, RZ ;  /* 0x0001000012127824 */ /* 0x004fcc00078e00ff */
[----:B------:R-:W3:Y:S02]  /*6f00*/  F2I.S64.TRUNC R18, R18 ;  /* 0x0000001200127311 */ /* 0x000ee4000020d900 */
[----:B---3--:R-:W-:Y:S05]  /*6f10*/  BRA `(.L_x_12761) ;  /* 0x0000000400a47947 */ /* 0x008fea0003800000 */
.L_x_12806:
        /* <DEDUP_REMOVED lines=11> */
.L_x_12813:
        /* <DEDUP_REMOVED lines=21> */
.L_x_12817:
[----:B------:R-:W-:Y:S05]  /*7120*/  BSYNC.RECONVERGENT B1 ;  /* 0x0000000000017941 */ /* 0x000fea0003800200 */
.L_x_12816:
[----:B------:R-:W-:Y:S01]  /*7130*/  IMAD.SHL.U32 R0, R0, 0x100000, RZ ;  /* 0x0010000000007824 */ /* 0x000fe200078e00ff */
[----:B------:R-:W-:-:S04]  /*7140*/  LEA R3, R3, 0x3b800000, 0x17 ;  /* 0x3b80000003037811 */ /* 0x000fc800078eb8ff */
[----:B------:R-:W-:-:S07]  /*7150*/  LOP3.LUT R18, R3, R0, R7, 0xfe, !PT ;  /* 0x0000000003127212 */ /* 0x000fce00078efe07 */
.L_x_12815:
[----:B------:R-:W-:Y:S05]  /*7160*/  BSYNC.RECONVERGENT B0 ;  /* 0x0000000000007941 */ /* 0x000fea0003800200 */
.L_x_12814:
[----:B------:R-:W2:Y:S02]  /*7170*/  F2I.S64.TRUNC R18, R18 ;  /* 0x0000001200127311 */ /* 0x000ea4000020d900 */
[----:B--2---:R-:W-:Y:S05]  /*7180*/  BRA `(.L_x_12761) ;  /* 0x0000000400087947 */ /* 0x004fea0003800000 */
.L_x_12812:
        /* <DEDUP_REMOVED lines=21> */
.L_x_12821:
[----:B------:R-:W-:Y:S05]  /*72e0*/  BSYNC.RECONVERGENT B1 ;  /* 0x0000000000017941 */ /* 0x000fea0003800200 */
.L_x_12820:
[----:B------:R-:W-:Y:S01]  /*72f0*/  IMAD.SHL.U32 R0, R0, 0x200000, RZ ;  /* 0x0020000000007824 */ /* 0x000fe200078e00ff */
[----:B------:R-:W-:-:S04]  /*7300*/  LEA R3, R3, 0x37800000, 0x17 ;  /* 0x3780000003037811 */ /* 0x000fc800078eb8ff */
[----:B------:R-:W-:-:S07]  /*7310*/  LOP3.LUT R18, R3, R0, R7, 0xfe, !PT ;  /* 0x0000000003127212 */ /* 0x000fce00078efe07 */
.L_x_12819:
[----:B------:R-:W-:Y:S05]  /*7320*/  BSYNC.RECONVERGENT B0 ;  /* 0x0000000000007941 */ /* 0x000fea0003800200 */
.L_x_12818:
[----:B------:R-:W2:Y:S02]  /*7330*/  F2I.S64.TRUNC R18, R18 ;  /* 0x0000001200127311 */ /* 0x000ea4000020d900 */
[----:B--2---:R-:W-:Y:S05]  /*7340*/  BRA `(.L_x_12761) ;  /* 0x0000000000987947 */ /* 0x004fea0003800000 */
.L_x_12811:
        /* <DEDUP_REMOVED lines=14> */
.L_x_12825:
[----:B------:R-:W-:Y:S05]  /*7430*/  BSYNC.RECONVERGENT B0 ;  /* 0x0000000000007941 */ /* 0x000fea0003800200 */
.L_x_12824:
[----:B------:R-:W2:Y:S02]  /*7440*/  F2I.S64.TRUNC R18, R18 ;  /* 0x0000001200127311 */ /* 0x000ea4000020d900 */
[----:B--2---:R-:W-:Y:S05]  /*7450*/  BRA `(.L_x_12761) ;  /* 0x0000000000547947 */ /* 0x004fea0003800000 */
.L_x_12799:
        /* <DEDUP_REMOVED lines=16> */
.L_x_12826:
[----:B------:R-:W-:Y:S05]  /*7560*/  BRA `(.L_x_12761) ;  /* 0x0000000000107947 */ /* 0x000fea0003800000 */
.L_x_12823:
[----:B------:R1:W5:Y:S01]  /*7570*/  LDG.E.64 R18, desc[UR36][R4.64] ;  /* 0x0000002404127981 */ /* 0x000362000c1e1b00 */
[----:B------:R-:W-:Y:S05]  /*7580*/  BRA `(.L_x_12761) ;  /* 0x0000000000087947 */ /* 0x000fea0003800000 */
.L_x_12822:
[----:B------:R0:W5:Y:S01]  /*7590*/  LDG.E R18, desc[UR36][R4.64] ;  /* 0x0000002404127981 */ /* 0x000162000c1e1900 */
[----:B------:R-:W-:-:S07]  /*75a0*/  IMAD.MOV.U32 R19, RZ, RZ, RZ ;  /* 0x000000ffff137224 */ /* 0x000fce00078e00ff */
.L_x_12761:
[----:B------:R-:W-:Y:S05]  /*75b0*/  BSYNC.RECONVERGENT B6 ;  /* 0x0000000000067941 */ /* 0x000fea0003800200 */
.L_x_12760:
[C---:B------:R-:W-:Y:S01]  /*75c0*/  ISETP.NE.U32.AND P1, PT, R38.reuse, RZ, PT ;  /* 0x000000ff2600720c */ /* 0x040fe20003f25070 */
[----:B------:R-:W0:Y:S01]  /*75d0*/  LDC.U8 R22, c[0x0][0x3b0] ;  /* 0x0000ec00ff167b82 */ /* 0x000e220000000000 */
[----:B------:R-:W-:Y:S01]  /*75e0*/  ISETP.GT.U32.AND P4, PT, R38, RZ, PT ;  /* 0x000000ff2600720c */ /* 0x000fe20003f84070 */
[----:B------:R-:W-:Y:S01]  /*75f0*/  BSSY.RECONVERGENT B7, `(.L_x_12827) ;  /* 0x00002cf000077945 */ /* 0x000fe20003800200 */
[----:B------:R-:W-:-:S03]  /*7600*/  ISETP.NE.AND.EX P1, PT, R39, RZ, PT, P1 ;  /* 0x000000ff2700720c */ /* 0x000fc60003f25310 */
[----:B------:R-:W-:Y:S01]  /*7610*/  BSSY.RELIABLE B6, `(.L_x_12828) ;  /* 0x00001e8000067945 */ /* 0x000fe20003800100 */
[----:B------:R-:W-:Y:S02]  /*7620*/  ISETP.GT.AND.EX P4, PT, R39, RZ, PT, P4 ;  /* 0x000000ff2700720c */ /* 0x000fe40003f84340 */
[----:B-----5:R-:W-:Y:S02]  /*7630*/  ISETP.NE.U32.AND P3, PT, R16, RZ, PT ;  /* 0x000000ff1000720c */ /* 0x020fe40003f65070 */
[----:B------:R-:W-:Y:S02]  /*7640*/  ISETP.NE.U32.AND P5, PT, R36, RZ, PT ;  /* 0x000000ff2400720c */ /* 0x000fe40003fa5070 */
[----:B------:R-:W-:Y:S02]  /*7650*/  ISETP.NE.U32.AND P6, PT, R26, RZ, PT ;  /* 0x000000ff1a00720c */ /* 0x000fe40003fc5070 */
[----:B------:R-:W-:Y:S02]  /*7660*/  ISETP.NE.AND.EX P3, PT, R17, RZ, PT, P3 ;  /* 0x000000ff1100720c */ /* 0x000fe40003f65330 */
[----:B------:R-:W-:-:S02]  /*7670*/  ISETP.NE.AND.EX P5, PT, R37, RZ, PT, P5 ;  /* 0x000000ff2500720c */ /* 0x000fc40003fa5350 */
[----:B------:R-:W-:Y:S02]  /*7680*/  @P1 SEL R2, RZ, 0x1, !P4 ;  /* 0x00000001ff021807 */ /* 0x000fe40006000000 */
[----:B------:R-:W-:Y:S02]  /*7690*/  ISETP.GT.U32.AND P4, PT, R16, RZ, PT ;  /* 0x000000ff1000720c */ /* 0x000fe40003f84070 */
[----:B------:R-:W-:Y:S01]  /*76a0*/  ISETP.NE.AND.EX P6, PT, R27, RZ, PT, P6 ;  /* 0x000000ff1b00720c */ /* 0x000fe20003fc5360 */
[----:B------:R-:W-:Y:S01]  /*76b0*/  IMAD.MOV.U32 R16, RZ, RZ, R2 ;  /* 0x000000ffff107224 */ /* 0x000fe200078e0002 */
[----:B------:R-:W-:Y:S02]  /*76c0*/  ISETP.GT.AND.EX P4, PT, R17, RZ, PT, P4 ;  /* 0x000000ff1100720c */ /* 0x000fe40003f84340 */
[----:B------:R-:W-:Y:S02]  /*76d0*/  SEL R17, R23, RZ, !P1 ;  /* 0x000000ff17117207 */ /* 0x000fe40004800000 */
[----:B------:R-:W-:-:S02]  /*76e0*/  ISETP.GE.AND P1, PT, R32, R33, PT ;  /* 0x000000212000720c */ /* 0x000fc40003f26270 */
[----:B------:R-:W-:Y:S02]  /*76f0*/  ISETP.GT.U32.AND P0, PT, R36, RZ, PT ;  /* 0x000000ff2400720c */ /* 0x000fe40003f04070 */
[----:B------:R-:W-:Y:S02]  /*7700*/  ISETP.GT.U32.AND P2, PT, R26, RZ, PT ;  /* 0x000000ff1a00720c */ /* 0x000fe40003f44070 */
[----:B------:R-:W-:Y:S02]  /*7710*/  ISETP.GT.AND.EX P0, PT, R37, RZ, PT, P0 ;  /* 0x000000ff2500720c */ /* 0x000fe40003f04300 */
[----:B------:R-:W-:Y:S02]  /*7720*/  ISETP.GT.AND.EX P2, PT, R27, RZ, PT, P2 ;  /* 0x000000ff1b00720c */ /* 0x000fe40003f44320 */
[----:B01234-:R-:W-:Y:S02]  /*7730*/  SEL R5, R29, RZ, !P5 ;  /* 0x000000ff1d057207 */ /* 0x01ffe40006800000 */
[----:B------:R-:W-:-:S02]  /*7740*/  SEL R19, R19, RZ, !P3 ;  /* 0x000000ff13137207 */ /* 0x000fc40005800000 */
[----:B------:R-:W-:Y:S02]  /*7750*/  @P3 SEL R18, RZ, 0x1, !P4 ;  /* 0x00000001ff123807 */ /* 0x000fe40006000000 */
[----:B------:R-:W-:Y:S02]  /*7760*/  SEL R25, R25, RZ, !P6 ;  /* 0x000000ff19197207 */ /* 0x000fe40007000000 */
        /* <DEDUP_REMOVED lines=8> */
[----:B------:R-:W-:Y:S02]  /*77f0*/  IMAD.MOV.U32 R24, RZ, RZ, R30 ;  /* 0x000000ffff187224 */ /* 0x000fe400078e001e */
[----:B0-----:R-:W-:Y:S02]  /*7800*/  IMAD R3, R0, UR4, RZ ;  /* 0x0000000400037c24 */ /* 0x001fe4000f8e02ff */
[----:B------:R-:W-:-:S02]  /*7810*/  IMAD.MOV.U32 R0, RZ, RZ, R4 ;  /* 0x000000ffff007224 */ /* 0x000fc400078e0004 */
[----:B------:R-:W-:-:S03]  /*7820*/  IMAD.MOV.U32 R4, RZ, RZ, R31 ;  /* 0x000000ffff047224 */ /* 0x000fc600078e001f */
        /* <DEDUP_REMOVED lines=14> */
.L_x_12833:
[----:B------:R0:W-:Y:S01]  /*7910*/  STG.E.U8 desc[UR36][R8.64], R31 ;  /* 0x0000001f08007986 */ /* 0x0001e2000c101124 */
[----:B------:R-:W-:Y:S05]  /*7920*/  BRA `(.L_x_12835) ;  /* 0x0000000c00307947 */ /* 0x000fea0003800000 */
.L_x_12832:
[----:B------:R-:W-:-:S13]  /*7930*/  ISETP.NE.AND P0, PT, R0, 0x2, PT ;  /* 0x000000020000780c */ /* 0x000fda0003f05270 */
[----:B------:R-:W-:Y:S05]  /*7940*/  @!P0 BRA `(.L_x_12836) ;  /* 0x0000000000208947 */ /* 0x000fea0003800000 */
[----:B------:R-:W-:-:S13]  /*7950*/  ISETP.NE.AND P0, PT, R0, 0x3, PT ;  /* 0x000000030000780c */ /* 0x000fda0003f05270 */
[----:B------:R-:W-:Y:S05]  /*7960*/  @!P0 BRA `(.L_x_12837) ;  /* 0x0000000000108947 */ /* 0x000fea0003800000 */
[----:B------:R-:W-:-:S13]  /*7970*/  ISETP.NE.AND P0, PT, R0, 0x4, PT ;  /* 0x000000040000780c */ /* 0x000fda0003f05270 */
[----:B------:R-:W-:Y:S05]  /*7980*/  @P0 BRA `(.L_x_12834) ;  /* 0x0000000800880947 */ /* 0x000fea0003800000 */
[----:B------:R0:W-:Y:S01]  /*7990*/  STG.E.64 desc[UR36][R8.64], R4 ;  /* 0x0000000408007986 */ /* 0x0001e2000c101b24 */
[----:B------:R-:W-:Y:S05]  /*79a0*/  BRA `(.L_x_12835) ;  /* 0x0000000c00107947 */ /* 0x000fea0003800000 */
.L_x_12837:
[----:B------:R0:W-:Y:S01]  /*79b0*/  STG.E desc[UR36][R8.64], R31 ;  /* 0x0000001f08007986 */ /* 0x0001e2000c101924 */
[----:B------:R-:W-:Y:S05]  /*79c0*/  BRA `(.L_x_12835) ;  /* 0x0000000c00087947 */ /* 0x000fea0003800000 */
.L_x_12836:
[----:B------:R0:W-:Y:S01]  /*79d0*/  STG.E.U16 desc[UR36][R8.64], R31 ;  /* 0x0000001f08007986 */ /* 0x0001e2000c101524 */
[----:B------:R-:W-:Y:S05]  /*79e0*/  BRA `(.L_x_12835) ;  /* 0x0000000c00007947 */ /* 0x000fea0003800000 */
.L_x_12831:
[----:B------:R-:W-:-:S13]  /*79f0*/  ISETP.GT.AND P0, PT, R0, 0x6, PT ;  /* 0x000000060000780c */ /* 0x000fda0003f04270 */
[----:B------:R-:W-:Y:S05]  /*7a00*/  @P0 BRA `(.L_x_12838) ;  /* 0x00000000002c0947 */ /* 0x000fea0003800000 */
[----:B------:R-:W-:-:S13]  /*7a10*/  ISETP.NE.AND P0, PT, R0, 0x5, PT ;  /* 0x000000050000780c */ /* 0x000fda0003f05270 */
[----:B------:R-:W-:Y:S05]  /*7a20*/  @!P0 BRA `(.L_x_12839) ;  /* 0x0000000000148947 */ /* 0x000fea0003800000 */
[----:B------:R-:W-:-:S13]  /*7a30*/  ISETP.NE.AND P0, PT, R0, 0x6, PT ;  /* 0x000000060000780c */ /* 0x000fda0003f05270 */
[----:B------:R-:W-:Y:S05]  /*7a40*/  @P0 BRA `(.L_x_12834) ;  /* 0x0000000800580947 */ /* 0x000fea0003800000 */
[----:B------:R-:W0:Y:S02]  /*7a50*/  I2F.S64 R5, R4 ;  /* 0x0000000400057312 */ /* 0x000e240000301400 */
[----:B0-----:R1:W-:Y:S01]  /*7a60*/  STG.E desc[UR36][R8.64], R5 ;  /* 0x0000000508007986 */ /* 0x0013e2000c101924 */
[----:B------:R-:W-:Y:S05]  /*7a70*/  BRA `(.L_x_12835) ;  /* 0x0000000800dc7947 */ /* 0x000fea0003800000 */
.L_x_12839:
[----:B------:R-:W0:Y:S02]  /*7a80*/  I2F.S64 R0, R4 ;  /* 0x0000000400007312 */ /* 0x000e240000301400 */
[----:B0-----:R-:W-:-:S05]  /*7a90*/  F2FP.F16.F32.PACK_AB R0, RZ, R0 ;  /* 0x00000000ff00723e */ /* 0x001fca00000000ff */
[----:B------:R0:W-:Y:S01]  /*7aa0*/  STG.E.U16 desc[UR36][R8.64], R0 ;  /* 0x0000000008007986 */ /* 0x0001e2000c101524 */
[----:B------:R-:W-:Y:S05]  /*7ab0*/  BRA `(.L_x_12835) ;  /* 0x0000000800cc7947 */ /* 0x000fea0003800000 */
.L_x_12838:
[----:B------:R-:W-:-:S13]  /*7ac0*/  ISETP.NE.AND P0, PT, R0, 0x7, PT ;  /* 0x000000070000780c */ /* 0x000fda0003f05270 */
[----:B------:R-:W-:Y:S05]  /*7ad0*/  @!P0 BRA `(.L_x_12840) ;  /* 0x0000000000348947 */ /* 0x000fea0003800000 */
[----:B------:R-:W-:-:S13]  /*7ae0*/  ISETP.NE.AND P0, PT, R0, 0x8, PT ;  /* 0x000000080000780c */ /* 0x000fda0003f05270 */
[----:B------:R-:W-:Y:S05]  /*7af0*/  @!P0 BRA `(.L_x_12841) ;  /* 0x0000000000188947 */ /* 0x000fea0003800000 */
[----:B------:R-:W-:-:S13]  /*7b00*/  ISETP.NE.AND P0, PT, R0, 0x9, PT ;  /* 0x000000090000780c */ /* 0x000fda0003f05270 */
[----:B------:R-:W-:Y:S05]  /*7b10*/  @P0 BRA `(.L_x_12834) ;  /* 0x0000000800240947 */ /* 0x000fea0003800000 */
[----:B------:R-:W-:Y:S01]  /*7b20*/  IMAD.MOV.U32 R7, RZ, RZ, RZ ;  /* 0x000000ffff077224 */ /* 0x000fe200078e00ff */
[----:B------:R-:W0:Y:S04]  /*7b30*/  I2F.S64 R6, R4 ;  /* 0x0000000400067312 */ /* 0x000e280000301400 */
[----:B0-----:R2:W-:Y:S01]  /*7b40*/  STG.E.64 desc[UR36][R8.64], R6 ;  /* 0x0000000608007986 */ /* 0x0015e2000c101b24 */
[----:B------:R-:W-:Y:S05]  /*7b50*/  BRA `(.L_x_12835) ;  /* 0x0000000800a47947 */ /* 0x000fea0003800000 */
.L_x_12841:
[----:B------:R-:W0:Y:S02]  /*7b60*/  I2F.S64 R4, R4 ;  /* 0x0000000400047312 */ /* 0x000e240000301400 */
[----:B0-----:R-:W-:-:S04]  /*7b70*/  F2FP.F16.F32.PACK_AB R3, RZ, R4 ;  /* 0x00000004ff03723e */ /* 0x001fc800000000ff */
[----:B------:R-:W-:-:S05]  /*7b80*/  PRMT R3, R3, 0x5410, RZ ;  /* 0x0000541003037816 */ /* 0x000fca00000000ff */
[----:B------:R3:W-:Y:S01]  /*7b90*/  STG.E desc[UR36][R8.64], R3 ;  /* 0x0000000308007986 */ /* 0x0007e2000c101924 */
[----:B------:R-:W-:Y:S05]  /*7ba0*/  BRA `(.L_x_12835) ;  /* 0x0000000800907947 */ /* 0x000fea0003800000 */
.L_x_12840:
[----:B------:R-:W0:Y:S02]  /*7bb0*/  I2F.F64.S64 R4, R4 ;  /* 0x0000000400047312 */ /* 0x000e240000301c00 */
[----:B0-----:R4:W-:Y:S01]  /*7bc0*/  STG.E.64 desc[UR36][R8.64], R4 ;  /* 0x0000000408007986 */ /* 0x0019e2000c101b24 */
[----:B------:R-:W-:Y:S05]  /*7bd0*/  BRA `(.L_x_12835) ;  /* 0x0000000800847947 */ /* 0x000fea0003800000 */
.L_x_12830:
        /* <DEDUP_REMOVED lines=8> */
[----:B------:R-:W-:-:S04]  /*7c60*/  ISETP.NE.U32.AND P0, PT, R31, RZ, PT ;  /* 0x000000ff1f00720c */ /* 0x000fc80003f05070 */
[----:B------:R-:W-:-:S04]  /*7c70*/  ISETP.NE.AND.EX P0, PT, R5, RZ, PT, P0 ;  /* 0x000000ff0500720c */ /* 0x000fc80003f05300 */
[----:B------:R-:W-:-:S05]  /*7c80*/  SEL R3, RZ, 0x1, !P0 ;  /* 0x00000001ff037807 */ /* 0x000fca0004000000 */
[----:B------:R0:W-:Y:S01]  /*7c90*/  STG.E.U8 desc[UR36][R8.64], R3 ;  /* 0x0000000308007986 */ /* 0x0001e2000c101124 */
[----:B------:R-:W-:Y:S05]  /*7ca0*/  BRA `(.L_x_12835) ;  /* 0x0000000800507947 */ /* 0x000fea0003800000 */
.L_x_12844:
[----:B------:R-:W-:Y:S01]  /*7cb0*/  CS2R R6, SRZ ;  /* 0x0000000000067805 */ /* 0x000fe2000001ff00 */
[----:B------:R-:W0:Y:S04]  /*7cc0*/  I2F.F64.S64 R4, R4 ;  /* 0x0000000400047312 */ /* 0x000e280000301c00 */
[----:B0-----:R0:W-:Y:S01]  /*7cd0*/  STG.E.128 desc[UR36][R8.64], R4 ;  /* 0x0000000408007986 */ /* 0x0011e2000c101d24 */
[----:B------:R-:W-:Y:S05]  /*7ce0*/  BRA `(.L_x_12835) ;  /* 0x0000000800407947 */ /* 0x000fea0003800000 */
.L_x_12843:
[----:B------:R-:W-:-:S13]  /*7cf0*/  ISETP.NE.AND P0, PT, R0, 0xf, PT ;  /* 0x0000000f0000780c */ /* 0x000fda0003f05270 */
[----:B------:R-:W-:Y:S05]  /*7d00*/  @!P0 BRA `(.L_x_12845) ;  /* 0x0000000000a08947 */ /* 0x000fea0003800000 */
[----:B------:R-:W-:-:S13]  /*7d10*/  ISETP.NE.AND P0, PT, R0, 0x17, PT ;  /* 0x000000170000780c */ /* 0x000fda0003f05270 */
[----:B------:R-:W-:Y:S05]  /*7d20*/  @!P0 BRA `(.L_x_12846) ;  /* 0x00000000004c8947 */ /* 0x000fea0003800000 */
[----:B------:R-:W-:-:S13]  /*7d30*/  ISETP.NE.AND P0, PT, R0, 0x18, PT ;  /* 0x000000180000780c */ /* 0x000fda0003f05270 */
[----:B------:R-:W-:Y:S05]  /*7d40*/  @P0 BRA `(.L_x_12834) ;  /* 0x0000000400980947 */ /* 0x000fea0003800000 */
[----:B------:R-:W0:Y:S01]  /*7d50*/  I2F.S64 R4, R4 ;  /* 0x0000000400047312 */ /* 0x000e220000301400 */
[----:B------:R-:W-:Y:S01]  /*7d60*/  BSSY.RECONVERGENT B0, `(.L_x_12847) ;  /* 0x000000c000007945 */ /* 0x000fe20003800200 */
[----:B0-----:R-:W-:Y:S01]  /*7d70*/  LOP3.LUT R6, R4, 0x7fffffff, RZ, 0xc0, !PT ;  /* 0x7fffffff04067812 */ /* 0x001fe200078ec0ff */
        /* <DEDUP_REMOVED lines=10> */
.L_x_12848:
[----:B------:R-:W-:Y:S05]  /*7e20*/  BSYNC.RECONVERGENT B0 ;  /* 0x0000000000007941 */ /* 0x000fea0003800200 */
.L_x_12847:
[----:B------:R-:W-:-:S05]  /*7e30*/  LOP3.LUT R7, R0, 0x80, R7, 0xf8, !PT ;  /* 0x0000008000077812 */ /* 0x000fca00078ef807 */
[----:B------:R0:W-:Y:S01]  /*7e40*/  STG.E.U8 desc[UR36][R8.64], R7 ;  /* 0x0000000708007986 */ /* 0x0001e2000c101124 */
[----:B------:R-:W-:Y:S05]  /*7e50*/  BRA `(.L_x_12835) ;  /* 0x0000000400e47947 */ /* 0x000fea0003800000 */
.L_x_12846:
[----:B------:R-:W0:Y:S01]  /*7e60*/  I2F.S64 R4, R4 ;  /* 0x0000000400047312 */ /* 0x000e220000301400 */
        /* <DEDUP_REMOVED lines=14> */
.L_x_12850:
[----:B------:R-:W-:Y:S05]  /*7f50*/  BSYNC.RECONVERGENT B0 ;  /* 0x0000000000007941 */ /* 0x000fea0003800200 */
.L_x_12849:
[----:B------:R-:W-:-:S05]  /*7f60*/  LOP3.LUT R7, R0, 0x80, R7, 0xf8, !PT ;  /* 0x0000008000077812 */ /* 0x000fca00078ef807 */
[----:B------:R0:W-:Y:S01]  /*7f70*/  STG.E.U8 desc[UR36][R8.64], R7 ;  /* 0x0000000708007986 */ /* 0x0001e2000c101124 */
[----:B------:R-:W-:Y:S05]  /*7f80*/  BRA `(.L_x_12835) ;  /* 0x0000000400987947 */ /* 0x000fea0003800000 */
.L_x_12845:
[----:B------:R-:W0:Y:S02]  /*7f90*/  I2F.S64 R0, R4 ;  /* 0x0000000400007312 */ /* 0x000e240000301400 */
[----:B0-----:R-:W-:-:S05]  /*7fa0*/  F2FP.BF16.F32.PACK_AB R0, RZ, R0 ;  /* 0x00000000ff00723e */ /* 0x001fca00000010ff */
[----:B------:R0:W-:Y:S01]  /*7fb0*/  STG.E.U16 desc[UR36][R8.64], R0 ;  /* 0x0000000008007986 */ /* 0x0001e2000c101524 */
[----:B------:R-:W-:Y:S05]  /*7fc0*/  BRA `(.L_x_12835) ;  /* 0x0000000400887947 */ /* 0x000fea0003800000 */
.L_x_12842:
        /* <DEDUP_REMOVED lines=10> */
.L_x_12853:
[----:B------:R-:W0:Y:S01]  /*8070*/  I2F.S64 R5, R4 ;  /* 0x0000000400057312 */ /* 0x000e220000301400 */
[----:B------:R-:W-:Y:S01]  /*8080*/  BSSY.RECONVERGENT B0, `(.L_x_12854) ;  /* 0x0000013000007945 */ /* 0x000fe20003800200 */
[----:B0-----:R-:W-:Y:S01]  /*8090*/  LOP3.LUT R3, R5, 0x7fffffff, RZ, 0xc0, !PT ;  /* 0x7fffffff05037812 */ /* 0x001fe200078ec0ff */
        /* <DEDUP_REMOVED lines=10> */
.L_x_12856:
[----:B------:R-:W-:-:S04]  /*8140*/  SHF.R.U32.HI R0, RZ, 0x14, R5 ;  /* 0x00000014ff007819 */ /* 0x000fc80000011605 */
[----:B------:R-:W-:-:S04]  /*8150*/  LOP3.LUT R0, R0, 0x1, RZ, 0xc0, !PT ;  /* 0x0000000100007812 */ /* 0x000fc800078ec0ff */
[----:B------:R-:W-:-:S04]  /*8160*/  IADD3 R0, PT, PT, R5, 0x487ffff, R0 ;  /* 0x0487ffff05007810 */ /* 0x000fc80007ffe000 */
[----:B------:R-:W-:-:S04]  /*8170*/  SHF.R.U32.HI R0, RZ, 0x14, R0 ;  /* 0x00000014ff007819 */ /* 0x000fc80000011600 */
[----:B------:R-:W-:-:S07]  /*8180*/  LOP3.LUT R3, R0, 0xff, RZ, 0xc0, !PT ;  /* 0x000000ff00037812 */ /* 0x000fce00078ec0ff */
.L_x_12857:
[----:B------:R-:W-:-:S04]  /*8190*/  SHF.R.U32.HI R0, RZ, 0x18, R5 ;  /* 0x00000018ff007819 */ /* 0x000fc80000011605 */
[----:B------:R-:W-:-:S07]  /*81a0*/  LOP3.LUT R0, R3, 0x80, R0, 0xf8, !PT ;  /* 0x0000008003007812 */ /* 0x000fce00078ef800 */
.L_x_12855:
[----:B------:R-:W-:Y:S05]  /*81b0*/  BSYNC.RECONVERGENT B0 ;  /* 0x0000000000007941 */ /* 0x000fea0003800200 */
.L_x_12854:
[----:B------:R0:W-:Y:S01]  /*81c0*/  STG.E.U8 desc[UR36][R8.64], R0 ;  /* 0x0000000008007986 */ /* 0x0001e2000c101124 */
[----:B------:R-:W-:Y:S05]  /*81d0*/  BRA `(.L_x_12835) ;  /* 0x0000000400047947 */ /* 0x000fea0003800000 */
.L_x_12852:
        /* <DEDUP_REMOVED lines=13> */
.L_x_12860:
[----:B------:R-:W-:-:S04]  /*82b0*/  SHF.R.U32.HI R0, RZ, 0x15, R5 ;  /* 0x00000015ff007819 */ /* 0x000fc80000011605 */
[----:B------:R-:W-:-:S04]  /*82c0*/  LOP3.LUT R0, R0, 0x1, RZ, 0xc0, !PT ;  /* 0x0000000100007812 */ /* 0x000fc800078ec0ff */
[----:B------:R-:W-:-:S04]  /*82d0*/  IADD3 R0, PT, PT, R5, 0x88fffff, R0 ;  /* 0x088fffff05007810 */ /* 0x000fc80007ffe000 */
[----:B------:R-:W-:-:S04]  /*82e0*/  SHF.R.U32.HI R0, RZ, 0x15, R0 ;  /* 0x00000015ff007819 */ /* 0x000fc80000011600 */
[----:B------:R-:W-:-:S07]  /*82f0*/  LOP3.LUT R3, R0, 0xff, RZ, 0xc0, !PT ;  /* 0x000000ff00037812 */ /* 0x000fce00078ec0ff */
.L_x_12861:
[----:B------:R-:W-:-:S04]  /*8300*/  SHF.R.U32.HI R0, RZ, 0x18, R5 ;  /* 0x00000018ff007819 */ /* 0x000fc80000011605 */
[----:B------:R-:W-:-:S07]  /*8310*/  LOP3.LUT R0, R3, 0x80, R0, 0xf8, !PT ;  /* 0x0000008003007812 */ /* 0x000fce00078ef800 */
.L_x_12859:
[----:B------:R-:W-:Y:S05]  /*8320*/  BSYNC.RECONVERGENT B0 ;  /* 0x0000000000007941 */ /* 0x000fea0003800200 */
.L_x_12858:
[----:B------:R0:W-:Y:S01]  /*8330*/  STG.E.U8 desc[UR36][R8.64], R0 ;  /* 0x0000000008007986 */ /* 0x0001e2000c101124 */
[----:B------:R-:W-:Y:S05]  /*8340*/  BRA `(.L_x_12835) ;  /* 0x0000000000a87947 */ /* 0x000fea0003800000 */
.L_x_12851:
[----:B------:R-:W-:-:S13]  /*8350*/  ISETP.NE.AND P0, PT, R0, 0x1c, PT ;  /* 0x0000001c0000780c */ /* 0x000fda0003f05270 */
[----:B------:R-:W-:Y:S05]  /*8360*/  @!P0 BRA `(.L_x_12862) ;  /* 0x00000000009c8947 */ /* 0x000fea0003800000 */
[----:B------:R-:W-:-:S13]  /*8370*/  ISETP.NE.AND P0, PT, R0, 0x1d, PT ;  /* 0x0000001d0000780c */ /* 0x000fda0003f05270 */
[----:B------:R-:W-:Y:S05]  /*8380*/  @!P0 BRA `(.L_x_12863) ;  /* 0x00000000008c8947 */ /* 0x000fea0003800000 */
[----:B------:R-:W-:-:S13]  /*8390*/  ISETP.NE.AND P0, PT, R0, 0x2c, PT ;  /* 0x0000002c0000780c */ /* 0x000fda0003f05270 */
[----:B------:R-:W-:Y:S05]  /*83a0*/  @!P0 BRA `(.L_x_12864) ;  /* 0x0000000000448947 */ /* 0x000fea0003800000 */
.L_x_12834:
        /* <DEDUP_REMOVED lines=16> */
.L_x_12865:
[----:B------:R-:W-:Y:S05]  /*84b0*/  BRA `(.L_x_12835) ;  /* 0x00000000004c7947 */ /* 0x000fea0003800000 */
.L_x_12864:
[----:B------:R-:W0:Y:S02]  /*84c0*/  I2F.S64 R4, R4 ;  /* 0x0000000400047312 */ /* 0x000e240000301400 */
        /* <DEDUP_REMOVED lines=15> */
.L_x_12863:
[----:B------:R0:W-:Y:S01]  /*85c0*/  STG.E.64 desc[UR36][R8.64], R4 ;  /* 0x0000000408007986 */ /* 0x0001e2000c101b24 */
[----:B------:R-:W-:Y:S05]  /*85d0*/  BRA `(.L_x_12835) ;  /* 0x0000000000047947 */ /* 0x000fea0003800000 */
.L_x_12862:
[----:B------:R0:W-:Y:S02]  /*85e0*/  STG.E desc[UR36][R8.64], R31 ;  /* 0x0000001f08007986 */ /* 0x0001e4000c101924 */
.L_x_12835:
        /* <DEDUP_REMOVED lines=23> */
.L_x_12870:
[----:B------:R4:W-:Y:S01]  /*8760*/  STG.E.U8 desc[UR36][R8.64], R30 ;  /* 0x0000001e08007986 */ /* 0x0009e2000c101124 */
[----:B------:R-:W-:Y:S05]  /*8770*/  BRA `(.L_x_12872) ;  /* 0x0000000c00347947 */ /* 0x000fea0003800000 */
.L_x_12869:
        /* <DEDUP_REMOVED lines=8> */
.L_x_12874:
[----:B------:R2:W-:Y:S01]  /*8800*/  STG.E desc[UR36][R8.64], R30 ;  /* 0x0000001e08007986 */ /* 0x0005e2000c101924 */
[----:B------:R-:W-:Y:S05]  /*8810*/  BRA `(.L_x_12872) ;  /* 0x0000000c000c7947 */ /* 0x000fea0003800000 */
.L_x_12873:
[----:B------:R0:W-:Y:S01]  /*8820*/  STG.E.U16 desc[UR36][R8.64], R30 ;  /* 0x0000001e08007986 */ /* 0x0001e2000c101524 */
[----:B------:R-:W-:Y:S05]  /*8830*/  BRA `(.L_x_12872) ;  /* 0x0000000c00047947 */ /* 0x000fea0003800000 */
.L_x_12868:
        /* <DEDUP_REMOVED lines=9> */
.L_x_12876:
[----:B------:R-:W0:Y:S02]  /*88d0*/  I2F.S64 R0, R24 ;  /* 0x0000001800007312 */ /* 0x000e240000301400 */
[----:B0-----:R-:W-:-:S05]  /*88e0*/  F2FP.F16.F32.PACK_AB R0, RZ, R0 ;  /* 0x00000000ff00723e */ /* 0x001fca00000000ff */
[----:B------:R0:W-:Y:S01]  /*88f0*/  STG.E.U16 desc[UR36][R8.64], R0 ;  /* 0x0000000008007986 */ /* 0x0001e2000c101524 */
[----:B------:R-:W-:Y:S05]  /*8900*/  BRA `(.L_x_12872) ;  /* 0x0000000800d07947 */ /* 0x000fea0003800000 */
.L_x_12875:
        /* <DEDUP_REMOVED lines=10> */
.L_x_12878:
[----:B------:R-:W0:Y:S02]  /*89b0*/  I2F.S64 R24, R24 ;  /* 0x0000001800187312 */ /* 0x000e240000301400 */
[----:B0-----:R-:W-:-:S04]  /*89c0*/  F2FP.F16.F32.PACK_AB R3, RZ, R24 ;  /* 0x00000018ff03723e */ /* 0x001fc800000000ff */
[----:B------:R-:W-:-:S05]  /*89d0*/  PRMT R3, R3, 0x5410, RZ ;  /* 0x0000541003037816 */ /* 0x000fca00000000ff */
[----:B------:R0:W-:Y:S01]  /*89e0*/  STG.E desc[UR36][R8.64], R3 ;  /* 0x0000000308007986 */ /* 0x0001e2000c101924 */
[----:B------:R-:W-:Y:S05]  /*89f0*/  BRA `(.L_x_12872) ;  /* 0x0000000800947947 */ /* 0x000fea0003800000 */
.L_x_12877:
[----:B------:R-:W0:Y:S02]  /*8a00*/  I2F.F64.S64 R24, R24 ;  /* 0x0000001800187312 */ /* 0x000e240000301c00 */
[----:B0-----:R0:W-:Y:S01]  /*8a10*/  STG.E.64 desc[UR36][R8.64], R24 ;  /* 0x0000001808007986 */ /* 0x0011e2000c101b24 */
[----:B------:R-:W-:Y:S05]  /*8a20*/  BRA `(.L_x_12872) ;  /* 0x0000000800887947 */ /* 0x000fea0003800000 */
.L_x_12867:
        /* <DEDUP_REMOVED lines=12> */
.L_x_12882:
        /* <DEDUP_REMOVED lines=17> */
.L_x_12885:
[----:B------:R-:W-:-:S04]  /*8c00*/  SHF.R.U32.HI R3, RZ, 0x18, R25 ;  /* 0x00000018ff037819 */ /* 0x000fc80000011619 */
[----:B------:R-:W-:-:S04]  /*8c10*/  LOP3.LUT R0, R0, 0x80, R3, 0xf8, !PT ;  /* 0x0000008000007812 */ /* 0x000fc800078ef803 */
[----:B------:R-:W-:-:S07]  /*8c20*/  PRMT R4, R0, 0x7610, R4 ;  /* 0x0000761000047816 */ /* 0x000fce0000000004 */
.L_x_12884:
[----:B------:R-:W-:Y:S05]  /*8c30*/  BSYNC.RECONVERGENT B0 ;  /* 0x0000000000007941 */ /* 0x000fea0003800200 */
.L_x_12883:
[----:B------:R0:W-:Y:S01]  /*8c40*/  STG.E.U8 desc[UR36][R8.64], R4 ;  /* 0x0000000408007986 */ /* 0x0001e2000c101124 */
[----:B------:R-:W-:Y:S05]  /*8c50*/  BRA `(.L_x_12872) ;  /* 0x0000000400fc7947 */ /* 0x000fea0003800000 */
.L_x_12881:
        /* <DEDUP_REMOVED lines=17> */
.L_x_12888:
[----:B------:R-:W-:-:S04]  /*8d70*/  SHF.R.U32.HI R3, RZ, 0x18, R25 ;  /* 0x00000018ff037819 */ /* 0x000fc80000011619 */
[----:B------:R-:W-:-:S04]  /*8d80*/  LOP3.LUT R0, R0, 0x80, R3, 0xf8, !PT ;  /* 0x0000008000007812 */ /* 0x000fc800078ef803 */
[----:B------:R-:W-:-:S07]  /*8d90*/  PRMT R4, R0, 0x7610, R4 ;  /* 0x0000761000047816 */ /* 0x000fce0000000004 */
.L_x_12887:
[----:B------:R-:W-:Y:S05]  /*8da0*/  BSYNC.RECONVERGENT B0 ;  /* 0x0000000000007941 */ /* 0x000fea0003800200 */
.L_x_12886:
[----:B------:R0:W-:Y:S01]  /*8db0*/  STG.E.U8 desc[UR36][R8.64], R4 ;  /* 0x0000000408007986 */ /* 0x0001e2000c101124 */
[----:B------:R-:W-:Y:S05]  /*8dc0*/  BRA `(.L_x_12872) ;  /* 0x0000000400a07947 */ /* 0x000fea0003800000 */
.L_x_12880:
[----:B------:R-:W-:-:S13]  /*8dd0*/  ISETP.NE.AND P0, PT, R0, 0x1c, PT ;  /* 0x0000001c0000780c */ /* 0x000fda0003f05270 */
[----:B------:R-:W-:Y:S05]  /*8de0*/  @!P0 BRA `(.L_x_12889) ;  /* 0x0000000000588947 */ /* 0x000fea0003800000 */
[----:B------:R-:W-:-:S13]  /*8df0*/  ISETP.NE.AND P0, PT, R0, 0x1d, PT ;  /* 0x0000001d0000780c */ /* 0x000fda0003f05270 */
[----:B------:R-:W-:Y:S05]  /*8e00*/  @!P0 BRA `(.L_x_12890) ;  /* 0x0000000000488947 */ /* 0x000fea0003800000 */
[----:B------:R-:W-:-:S13]  /*8e10*/  ISETP.NE.AND P0, PT, R0, 0x2c, PT ;  /* 0x0000002c0000780c */ /* 0x000fda0003f05270 */
[----:B------:R-:W-:Y:S05]  /*8e20*/  @P0 BRA `(.L_x_12871) ;  /* 0x0000000000a40947 */ /* 0x000fea0003800000 */
        /* <DEDUP_REMOVED lines=16> */
.L_x_12890:
[----:B------:R0:W-:Y:S01]  /*8f30*/  STG.E.64 desc[UR36][R8.64], R24 ;  /* 0x0000001808007986 */ /* 0x0001e2000c101b24 */
[----:B------:R-:W-:Y:S05]  /*8f40*/  BRA `(.L_x_12872) ;  /* 0x0000000400407947 */ /* 0x000fea0003800000 */
.L_x_12889:
[----:B------:R0:W-:Y:S01]  /*8f50*/  STG.E desc[UR36][R8.64], R30 ;  /* 0x0000001e08007986 */ /* 0x0001e2000c101924 */
[----:B------:R-:W-:Y:S05]  /*8f60*/  BRA `(.L_x_12872) ;  /* 0x0000000400387947 */ /* 0x000fea0003800000 */
.L_x_12879:
        /* <DEDUP_REMOVED lines=11> */
.L_x_12892:
[----:B------:R-:W-:Y:S01]  /*9020*/  CS2R R6, SRZ ;  /* 0x0000000000067805 */ /* 0x000fe2000001ff00 */
[----:B------:R-:W0:Y:S04]  /*9030*/  I2F.F64.S64 R4, R24 ;  /* 0x0000001800047312 */ /* 0x000e280000301c00 */
[----:B0-----:R0:W-:Y:S01]  /*9040*/  STG.E.128 desc[UR36][R8.64], R4 ;  /* 0x0000000408007986 */ /* 0x0011e2000c101d24 */
[----:B------:R-:W-:Y:S05]  /*9050*/  BRA `(.L_x_12872) ;  /* 0x0000000000fc7947 */ /* 0x000fea0003800000 */
.L_x_12891:
[----:B------:R-:W-:-:S13]  /*9060*/  ISETP.NE.AND P0, PT, R0, 0xf, PT ;  /* 0x0000000f0000780c */ /* 0x000fda0003f05270 */
[----:B------:R-:W-:Y:S05]  /*9070*/  @!P0 BRA `(.L_x_12893) ;  /* 0x0000000000e88947 */ /* 0x000fea0003800000 */
[----:B------:R-:W-:-:S13]  /*9080*/  ISETP.NE.AND P0, PT, R0, 0x17, PT ;  /* 0x000000170000780c */ /* 0x000fda0003f05270 */
[----:B------:R-:W-:Y:S05]  /*9090*/  @!P0 BRA `(.L_x_12894) ;  /* 0x0000000000908947 */ /* 0x000fea0003800000 */
[----:B------:R-:W-:-:S13]  /*90a0*/  ISETP.NE.AND P0, PT, R0, 0x18, PT ;  /* 0x000000180000780c */ /* 0x000fda0003f05270 */
[----:B------:R-:W-:Y:S05]  /*90b0*/  @!P0 BRA `(.L_x_12895) ;  /* 0x0000000000448947 */ /* 0x000fea0003800000 */
.L_x_12871:
        /* <DEDUP_REMOVED lines=16> */
.L_x_12896:
[----:B------:R-:W-:Y:S05]  /*91c0*/  BRA `(.L_x_12872) ;  /* 0x0000000000a07947 */ /* 0x000fea0003800000 */
.L_x_12895:
[----:B------:R-:W0:Y:S01]  /*91d0*/  I2F.S64 R25, R24 ;  /* 0x0000001800197312 */ /* 0x000e220000301400 */
[----:B------:R-:W-:Y:S01]  /*91e0*/  BSSY.RECONVERGENT B0, `(.L_x_12897) ;  /* 0x000000c000007945 */ /* 0x000fe20003800200 */
[----:B0-----:R-:W-:Y:S01]  /*91f0*/  LOP3.LUT R4, R25, 0x7fffffff, RZ, 0xc0, !PT ;  /* 0x7fffffff19047812 */ /* 0x001fe200078ec0ff */
        /* <DEDUP_REMOVED lines=10> */
.L_x_12898:
[----:B------:R-:W-:Y:S05]  /*92a0*/  BSYNC.RECONVERGENT B0 ;  /* 0x0000000000007941 */ /* 0x000fea0003800200 */
.L_x_12897:
[----:B------:R-:W-:-:S05]  /*92b0*/  LOP3.LUT R3, R0, 0x80, R3, 0xf8, !PT ;  /* 0x0000008000037812 */ /* 0x000fca00078ef803 */
[----:B------:R0:W-:Y:S01]  /*92c0*/  STG.E.U8 desc[UR36][R8.64], R3 ;  /* 0x0000000308007986 */ /* 0x0001e2000c101124 */
[----:B------:R-:W-:Y:S05]  /*92d0*/  BRA `(.L_x_12872) ;  /* 0x00000000005c7947 */ /* 0x000fea0003800000 */
.L_x_12894:
        /* <DEDUP_REMOVED lines=12> */
.L_x_12900:
[----:B------:R-:W-:Y:S01]  /*93a0*/  IMAD.MOV.U32 R0, RZ, RZ, 0x7f ;  /* 0x0000007fff007424 */ /* 0x000fe200078e00ff */
[----:B------:R-:W-:-:S04]  /*93b0*/  ISETP.GT.U32.AND P0, PT, R3, 0x7f800000, PT ;  /* 0x7f8000000300780c */ /* 0x000fc80003f04070 */
[----:B------:R-:W-:-:S09]  /*93c0*/  SEL R0, R0, 0x7c, P0 ;  /* 0x0000007c00007807 */ /* 0x000fd20000000000 */
.L_x_12901:
[----:B------:R-:W-:Y:S05]  /*93d0*/  BSYNC.RECONVERGENT B0 ;  /* 0x0000000000007941 */ /* 0x000fea0003800200 */
.L_x_12899:
[----:B------:R-:W-:-:S04]  /*93e0*/  SHF.R.U32.HI R3, RZ, 0x18, R25 ;  /* 0x00000018ff037819 */ /* 0x000fc80000011619 */
[----:B------:R-:W-:-:S05]  /*93f0*/  LOP3.LUT R3, R0, 0x80, R3, 0xf8, !PT ;  /* 0x0000008000037812 */ /* 0x000fca00078ef803 */
[----:B------:R0:W-:Y:S01]  /*9400*/  STG.E.U8 desc[UR36][R8.64], R3 ;  /* 0x0000000308007986 */ /* 0x0001e2000c101124 */
[----:B------:R-:W-:Y:S05]  /*9410*/  BRA `(.L_x_12872) ;  /* 0x00000000000c7947 */ /* 0x000fea0003800000 */
.L_x_12893:
[----:B------:R-:W0:Y:S02]  /*9420*/  I2F.S64 R0, R24 ;  /* 0x0000001800007312 */ /* 0x000e240000301400 */
[----:B0-----:R-:W-:-:S05]  /*9430*/  F2FP.BF16.F32.PACK_AB R0, RZ, R0 ;  /* 0x00000000ff00723e */ /* 0x001fca00000010ff */
[----:B------:R0:W-:Y:S02]  /*9440*/  STG.E.U16 desc[UR36][R8.64], R0 ;  /* 0x0000000008007986 */ /* 0x0001e4000c101524 */
.L_x_12872:
[----:B------:R-:W-:-:S07]  /*9450*/  VIADD R32, R32, 0x80 ;  /* 0x0000008020207836 */ /* 0x000fce0000000000 */
.L_x_12829:
[----:B------:R-:W-:-:S13]  /*9460*/  ISETP.GE.AND P0, PT, R32, R33, PT ;  /* 0x000000212000720c */ /* 0x000fda0003f06270 */
[----:B------:R-:W-:Y:S05]  /*9470*/  @P0 BREAK.RELIABLE B6 ;  /* 0x0000000000060942 */ /* 0x000fea0003800100 */
[----:B------:R-:W-:Y:S05]  /*9480*/  @P0 BRA `(.L_x_12866) ;  /* 0x0000000c00940947 */ /* 0x000fea0003800000 */
[----:B------:R-:W-:Y:S05]  /*9490*/  BSYNC.RELIABLE B6 ;  /* 0x0000000000067941 */ /* 0x000fea0003800100 */
.L_x_12828:
        /* <DEDUP_REMOVED lines=20> */
.L_x_12905:
[----:B------:R0:W-:Y:S01]  /*95e0*/  STG.E.U8 desc[UR36][R8.64], R2 ;  /* 0x0000000208007986 */ /* 0x0001e2000c101124 */
[----:B------:R-:W-:Y:S05]  /*95f0*/  BRA `(.L_x_12907) ;  /* 0x0000000c00347947 */ /* 0x000fea0003800000 */
.L_x_12904:
        /* <DEDUP_REMOVED lines=8> */
.L_x_12909:
[----:B------:R0:W-:Y:S01]  /*9680*/  STG.E desc[UR36][R8.64], R2 ;  /* 0x0000000208007986 */ /* 0x0001e2000c101924 */
[----:B------:R-:W-:Y:S05]  /*9690*/  BRA `(.L_x_12907) ;  /* 0x0000000c000c7947 */ /* 0x000fea0003800000 */
.L_x_12908:
[----:B------:R0:W-:Y:S01]  /*96a0*/  STG.E.U16 desc[UR36][R8.64], R2 ;  /* 0x0000000208007986 */ /* 0x0001e2000c101524 */
[----:B------:R-:W-:Y:S05]  /*96b0*/  BRA `(.L_x_12907) ;  /* 0x0000000c00047947 */ /* 0x000fea0003800000 */
.L_x_12903:
        /* <DEDUP_REMOVED lines=9> */
.L_x_12911:
[----:B------:R-:W0:Y:S02]  /*9750*/  I2F.S64 R0, R16 ;  /* 0x0000001000007312 */ /* 0x000e240000301400 */
[----:B0-----:R-:W-:-:S05]  /*9760*/  F2FP.F16.F32.PACK_AB R0, RZ, R0 ;  /* 0x00000000ff00723e */ /* 0x001fca00000000ff */
[----:B------:R0:W-:Y:S01]  /*9770*/  STG.E.U16 desc[UR36][R8.64], R0 ;  /* 0x0000000008007986 */ /* 0x0001e2000c101524 */
[----:B------:R-:W-:Y:S05]  /*9780*/  BRA `(.L_x_12907) ;  /* 0x0000000800d07947 */ /* 0x000fea0003800000 */
.L_x_12910:
        /* <DEDUP_REMOVED lines=10> */
.L_x_12913:
[----:B------:R-:W0:Y:S02]  /*9830*/  I2F.S64 R16, R16 ;  /* 0x0000001000107312 */ /* 0x000e240000301400 */
[----:B0-----:R-:W-:-:S04]  /*9840*/  F2FP.F16.F32.PACK_AB R3, RZ, R16 ;  /* 0x00000010ff03723e */ /* 0x001fc800000000ff */
[----:B------:R-:W-:-:S05]  /*9850*/  PRMT R3, R3, 0x5410, RZ ;  /* 0x0000541003037816 */ /* 0x000fca00000000ff */
[----:B------:R2:W-:Y:S01]  /*9860*/  STG.E desc[UR36][R8.64], R3 ;  /* 0x0000000308007986 */ /* 0x0005e2000c101924 */
[----:B------:R-:W-:Y:S05]  /*9870*/  BRA `(.L_x_12907) ;  /* 0x0000000800947947 */ /* 0x000fea0003800000 */
.L_x_12912:
[----:B------:R-:W0:Y:S02]  /*9880*/  I2F.F64.S64 R16, R16 ;  /* 0x0000001000107312 */ /* 0x000e240000301c00 */
[----:B0-----:R4:W-:Y:S01]  /*9890*/  STG.E.64 desc[UR36][R8.64], R16 ;  /* 0x0000001008007986 */ /* 0x0019e2000c101b24 */
[----:B------:R-:W-:Y:S05]  /*98a0*/  BRA `(.L_x_12907) ;  /* 0x0000000800887947 */ /* 0x000fea0003800000 */
.L_x_12902:
        /* <DEDUP_REMOVED lines=12> */
.L_x_12917:
        /* <DEDUP_REMOVED lines=17> */
.L_x_12920:
[----:B------:R-:W-:-:S04]  /*9a80*/  SHF.R.U32.HI R3, RZ, 0x18, R3 ;  /* 0x00000018ff037819 */ /* 0x000fc80000011603 */
[----:B------:R-:W-:-:S04]  /*9a90*/  LOP3.LUT R0, R0, 0x80, R3, 0xf8, !PT ;  /* 0x0000008000007812 */ /* 0x000fc800078ef803 */
[----:B------:R-:W-:-:S07]  /*9aa0*/  PRMT R4, R0, 0x7610, R4 ;  /* 0x0000761000047816 */ /* 0x000fce0000000004 */
.L_x_12919:
[----:B------:R-:W-:Y:S05]  /*9ab0*/  BSYNC.RECONVERGENT B0 ;  /* 0x0000000000007941 */ /* 0x000fea0003800200 */
.L_x_12918:
[----:B------:R0:W-:Y:S01]  /*9ac0*/  STG.E.U8 desc[UR36][R8.64], R4 ;  /* 0x0000000408007986 */ /* 0x0001e2000c101124 */
[----:B------:R-:W-:Y:S05]  /*9ad0*/  BRA `(.L_x_12907) ;  /* 0x0000000400fc7947 */ /* 0x000fea0003800000 */
.L_x_12916:
        /* <DEDUP_REMOVED lines=17> */
.L_x_12923:
[----:B------:R-:W-:-:S04]  /*9bf0*/  SHF.R.U32.HI R3, RZ, 0x18, R3 ;  /* 0x00000018ff037819 */ /* 0x000fc80000011603 */
[----:B------:R-:W-:-:S04]  /*9c00*/  LOP3.LUT R0, R0, 0x80, R3, 0xf8, !PT ;  /* 0x0000008000007812 */ /* 0x000fc800078ef803 */
[----:B------:R-:W-:-:S07]  /*9c10*/  PRMT R4, R0, 0x7610, R4 ;  /* 0x0000761000047816 */ /* 0x000fce0000000004 */
.L_x_12922:
[----:B------:R-:W-:Y:S05]  /*9c20*/  BSYNC.RECONVERGENT B0 ;  /* 0x0000000000007941 */ /* 0x000fea0003800200 */
.L_x_12921:
[----:B------:R0:W-:Y:S01]  /*9c30*/  STG.E.U8 desc[UR36][R8.64], R4 ;  /* 0x0000000408007986 */ /* 0x0001e2000c101124 */
[----:B------:R-:W-:Y:S05]  /*9c40*/  BRA `(.L_x_12907) ;  /* 0x0000000400a07947 */ /* 0x000fea0003800000 */
.L_x_12915:
        /* <DEDUP_REMOVED lines=22> */
.L_x_12925:
[----:B------:R0:W-:Y:S01]  /*9db0*/  STG.E.64 desc[UR36][R8.64], R16 ;  /* 0x0000001008007986 */ /* 0x0001e2000c101b24 */
[----:B------:R-:W-:Y:S05]  /*9dc0*/  BRA `(.L_x_12907) ;  /* 0x0000000400407947 */ /* 0x000fea0003800000 */
.L_x_12924:
[----:B------:R0:W-:Y:S01]  /*9dd0*/  STG.E desc[UR36][R8.64], R2 ;  /* 0x0000000208007986 */ /* 0x0001e2000c101924 */
[----:B------:R-:W-:Y:S05]  /*9de0*/  BRA `(.L_x_12907) ;  /* 0x0000000400387947 */ /* 0x000fea0003800000 */
.L_x_12914:
        /* <DEDUP_REMOVED lines=11> */
.L_x_12927:
[----:B------:R-:W-:Y:S01]  /*9ea0*/  CS2R R6, SRZ ;  /* 0x0000000000067805 */ /* 0x000fe2000001ff00 */
[----:B------:R-:W0:Y:S04]  /*9eb0*/  I2F.F64.S64 R4, R16 ;  /* 0x0000001000047312 */ /* 0x000e280000301c00 */
[----:B0-----:R0:W-:Y:S01]  /*9ec0*/  STG.E.128 desc[UR36][R8.64], R4 ;  /* 0x0000000408007986 */ /* 0x0011e2000c101d24 */
[----:B------:R-:W-:Y:S05]  /*9ed0*/  BRA `(.L_x_12907) ;  /* 0x0000000000fc7947 */ /* 0x000fea0003800000 */
.L_x_12926:
[----:B------:R-:W-:-:S13]  /*9ee0*/  ISETP.NE.AND P0, PT, R0, 0xf, PT ;  /* 0x0000000f0000780c */ /* 0x000fda0003f05270 */
[----:B------:R-:W-:Y:S05]  /*9ef0*/  @!P0 BRA `(.L_x_12928) ;  /* 0x0000000000e88947 */ /* 0x000fea0003800000 */
[----:B------:R-:W-:-:S13]  /*9f00*/  ISETP.NE.AND P0, PT, R0, 0x17, PT ;  /* 0x000000170000780c */ /* 0x000fda0003f05270 */
[----:B------:R-:W-:Y:S05]  /*9f10*/  @!P0 BRA `(.L_x_12929) ;  /* 0x0000000000908947 */ /* 0x000fea0003800000 */
[----:B------:R-:W-:-:S13]  /*9f20*/  ISETP.NE.AND P0, PT, R0, 0x18, PT ;  /* 0x000000180000780c */ /* 0x000fda0003f05270 */
[----:B------:R-:W-:Y:S05]  /*9f30*/  @!P0 BRA `(.L_x_12930) ;  /* 0x0000000000448947 */ /* 0x000fea0003800000 */
.L_x_12906:
        /* <DEDUP_REMOVED lines=16> */
.L_x_12931:
[----:B------:R-:W-:Y:S05]  /*a040*/  BRA `(.L_x_12907) ;  /* 0x0000000000a07947 */ /* 0x000fea0003800000 */
.L_x_12930:
        /* <DEDUP_REMOVED lines=13> */
.L_x_12933:
[----:B------:R-:W-:Y:S05]  /*a120*/  BSYNC.RECONVERGENT B0 ;  /* 0x0000000000007941 */ /* 0x000fea0003800200 */
.L_x_12932:
[----:B------:R-:W-:-:S05]  /*a130*/  LOP3.LUT R3, R0, 0x80, R3, 0xf8, !PT ;  /* 0x0000008000037812 */ /* 0x000fca00078ef803 */
[----:B------:R0:W-:Y:S01]  /*a140*/  STG.E.U8 desc[UR36][R8.64], R3 ;  /* 0x0000000308007986 */ /* 0x0001e2000c101124 */
[----:B------:R-:W-:Y:S05]  /*a150*/  BRA `(.L_x_12907) ;  /* 0x00000000005c7947 */ /* 0x000fea0003800000 */
.L_x_12929:
        /* <DEDUP_REMOVED lines=12> */
.L_x_12935:
[----:B------:R-:W-:Y:S01]  /*a220*/  IMAD.MOV.U32 R0, RZ, RZ, 0x7f ;  /* 0x0000007fff007424 */ /* 0x000fe200078e00ff */
[----:B------:R-:W-:-:S04]  /*a230*/  ISETP.GT.U32.AND P0, PT, R2, 0x7f800000, PT ;  /* 0x7f8000000200780c */ /* 0x000fc80003f04070 */
[----:B------:R-:W-:-:S09]  /*a240*/  SEL R0, R0, 0x7c, P0 ;  /* 0x0000007c00007807 */ /* 0x000fd20000000000 */
.L_x_12936:
[----:B------:R-:W-:Y:S05]  /*a250*/  BSYNC.RECONVERGENT B0 ;  /* 0x0000000000007941 */ /* 0x000fea0003800200 */
.L_x_12934:
[----:B------:R-:W-:-:S04]  /*a260*/  SHF.R.U32.HI R3, RZ, 0x18, R3 ;  /* 0x00000018ff037819 */ /* 0x000fc80000011603 */
[----:B------:R-:W-:-:S05]  /*a270*/  LOP3.LUT R3, R0, 0x80, R3, 0xf8, !PT ;  /* 0x0000008000037812 */ /* 0x000fca00078ef803 */
[----:B------:R0:W-:Y:S01]  /*a280*/  STG.E.U8 desc[UR36][R8.64], R3 ;  /* 0x0000000308007986 */ /* 0x0001e2000c101124 */
[----:B------:R-:W-:Y:S05]  /*a290*/  BRA `(.L_x_12907) ;  /* 0x00000000000c7947 */ /* 0x000fea0003800000 */
.L_x_12928:
[----:B------:R-:W0:Y:S02]  /*a2a0*/  I2F.S64 R0, R16 ;  /* 0x0000001000007312 */ /* 0x000e240000301400 */
[----:B0-----:R-:W-:-:S05]  /*a2b0*/  F2FP.BF16.F32.PACK_AB R0, RZ, R0 ;  /* 0x00000000ff00723e */ /* 0x001fca00000010ff */
[----:B------:R0:W-:Y:S02]  /*a2c0*/  STG.E.U16 desc[UR36][R8.64], R0 ;  /* 0x0000000008007986 */ /* 0x0001e4000c101524 */
.L_x_12907:
[----:B------:R-:W-:-:S07]  /*a2d0*/  VIADD R32, R32, 0x80 ;  /* 0x0000008020207836 */ /* 0x000fce0000000000 */
.L_x_12866:
[----:B------:R-:W-:Y:S05]  /*a2e0*/  BSYNC.RECONVERGENT B7 ;  /* 0x0000000000077941 */ /* 0x000fea0003800200 */
.L_x_12827:
[----:B------:R-:W-:-:S13]  /*a2f0*/  ISETP.GE.AND P0, PT, R32, R33, PT ;  /* 0x000000212000720c */ /* 0x000fda0003f06270 */
[----:B------:R-:W-:Y:S05]  /*a300*/  @P0 EXIT ;  /* 0x000000000000094d */ /* 0x000fea0003800000 */
[----:B0-23--:R-:W0:Y:S01]  /*a310*/  LDC.64 R2, c[0x0][0x388] ;  /* 0x0000e200ff027b82 */ /* 0x00de220000000a00 */
[----:B------:R-:W1:Y:S01]  /*a320*/  LDCU UR4, c[0x0][0x3b4] ;  /* 0x00007680ff0477ac */ /* 0x000e620008000800 */
[----:B------:R-:W-:Y:S01]  /*a330*/  PRMT R0, R22, 0x9910, RZ ;  /* 0x0000991016007816 */ /* 0x000fe200000000ff */
[----:B------:R-:W-:-:S03]  /*a340*/  IMAD R32, R34, 0x200, R32 ;  /* 0x0000020022207824 */ /* 0x000fc600078e0220 */
[----:B------:R-:W-:Y:S01]  /*a350*/  ISETP.GT.AND P1, PT, R0, 0x9, PT ;  /* 0x000000090000780c */ /* 0x000fe20003f24270 */
[----:B-1--4-:R-:W-:-:S05]  /*a360*/  IMAD R5, R32, UR4, RZ ;  /* 0x0000000420057c24 */ /* 0x012fca000f8e02ff */
        /* <DEDUP_REMOVED lines=13> */
.L_x_12940:
[----:B------:R-:W-:Y:S01]  /*a440*/  STG.E.U8 desc[UR36][R2.64], R18 ;  /* 0x0000001202007986 */ /* 0x000fe2000c101124 */
[----:B------:R-:W-:Y:S05]  /*a450*/  EXIT ;  /* 0x000000000000794d */ /* 0x000fea0003800000 */
.L_x_12939:
[----:B------:R-:W-:-:S13]  /*a460*/  ISETP.NE.AND P0, PT, R0, 0x2, PT ;  /* 0x000000020000780c */ /* 0x000fda0003f05270 */
[----:B------:R-:W-:Y:S05]  /*a470*/  @!P0 BRA `(.L_x_12942) ;  /* 0x0000000000208947 */ /* 0x000fea0003800000 */
[----:B------:R-:W-:-:S13]  /*a480*/  ISETP.NE.AND P0, PT, R0, 0x3, PT ;  /* 0x000000030000780c */ /* 0x000fda0003f05270 */
[----:B------:R-:W-:Y:S05]  /*a490*/  @!P0 BRA `(.L_x_12943) ;  /* 0x0000000000108947 */ /* 0x000fea0003800000 */
[----:B------:R-:W-:-:S13]  /*a4a0*/  ISETP.NE.AND P0, PT, R0, 0x4, PT ;  /* 0x000000040000780c */ /* 0x000fda0003f05270 */
[----:B------:R-:W-:Y:S05]  /*a4b0*/  @P0 BRA `(.L_x_12941) ;  /* 0x0000000800380947 */ /* 0x000fea0003800000 */
[----:B------:R-:W-:Y:S01]  /*a4c0*/  STG.E.64 desc[UR36][R2.64], R18 ;  /* 0x0000001202007986 */ /* 0x000fe2000c101b24 */
[----:B------:R-:W-:Y:S05]  /*a4d0*/  EXIT ;  /* 0x000000000000794d */ /* 0x000fea0003800000 */
.L_x_12943:
[----:B------:R-:W-:Y:S01]  /*a4e0*/  STG.E desc[UR36][R2.64], R18 ;  /* 0x0000001202007986 */ /* 0x000fe2000c101924 */
[----:B------:R-:W-:Y:S05]  /*a4f0*/  EXIT ;  /* 0x000000000000794d */ /* 0x000fea0003800000 */
.L_x_12942:
[----:B------:R-:W-:Y:S01]  /*a500*/  STG.E.U16 desc[UR36][R2.64], R18 ;  /* 0x0000001202007986 */ /* 0x000fe2000c101524 */
[----:B------:R-:W-:Y:S05]  /*a510*/  EXIT ;  /* 0x000000000000794d */ /* 0x000fea0003800000 */
.L_x_12938:
[----:B------:R-:W-:-:S13]  /*a520*/  ISETP.GT.AND P0, PT, R0, 0x6, PT ;  /* 0x000000060000780c */ /* 0x000fda0003f04270 */
[----:B------:R-:W-:Y:S05]  /*a530*/  @P0 BRA `(.L_x_12944) ;  /* 0x00000000002c0947 */ /* 0x000fea0003800000 */
[----:B------:R-:W-:-:S13]  /*a540*/  ISETP.NE.AND P0, PT, R0, 0x5, PT ;  /* 0x000000050000780c */ /* 0x000fda0003f05270 */
[----:B------:R-:W-:Y:S05]  /*a550*/  @!P0 BRA `(.L_x_12945) ;  /* 0x0000000000148947 */ /* 0x000fea0003800000 */
[----:B------:R-:W-:-:S13]  /*a560*/  ISETP.NE.AND P0, PT, R0, 0x6, PT ;  /* 0x000000060000780c */ /* 0x000fda0003f05270 */
[----:B------:R-:W-:Y:S05]  /*a570*/  @P0 BRA `(.L_x_12941) ;  /* 0x0000000800080947 */ /* 0x000fea0003800000 */
[----:B------:R-:W0:Y:S02]  /*a580*/  I2F.S64 R19, R18 ;  /* 0x0000001200137312 */ /* 0x000e240000301400 */
[----:B0-----:R-:W-:Y:S01]  /*a590*/  STG.E desc[UR36][R2.64], R19 ;  /* 0x0000001302007986 */ /* 0x001fe2000c101924 */
[----:B------:R-:W-:Y:S05]  /*a5a0*/  EXIT ;  /* 0x000000000000794d */ /* 0x000fea0003800000 */
.L_x_12945:
[----:B------:R-:W0:Y:S02]  /*a5b0*/  I2F.S64 R0, R18 ;  /* 0x0000001200007312 */ /* 0x000e240000301400 */
[----:B0-----:R-:W-:-:S05]  /*a5c0*/  F2FP.F16.F32.PACK_AB R0, RZ, R0 ;  /* 0x00000000ff00723e */ /* 0x001fca00000000ff */
[----:B------:R-:W-:Y:S01]  /*a5d0*/  STG.E.U16 desc[UR36][R2.64], R0 ;  /* 0x0000000002007986 */ /* 0x000fe2000c101524 */
[----:B------:R-:W-:Y:S05]  /*a5e0*/  EXIT ;  /* 0x000000000000794d */ /* 0x000fea0003800000 */
.L_x_12944:
        /* <DEDUP_REMOVED lines=8> */
[----:B0-----:R-:W-:Y:S01]  /*a670*/  STG.E.64 desc[UR36][R2.64], R4 ;  /* 0x0000000402007986 */ /* 0x001fe2000c101b24 */
[----:B------:R-:W-:Y:S05]  /*a680*/  EXIT ;  /* 0x000000000000794d */ /* 0x000fea0003800000 */
.L_x_12947:
[----:B------:R-:W0:Y:S02]  /*a690*/  I2F.S64 R18, R18 ;  /* 0x0000001200127312 */ /* 0x000e240000301400 */
[----:B0-----:R-:W-:-:S04]  /*a6a0*/  F2FP.F16.F32.PACK_AB R5, RZ, R18 ;  /* 0x00000012ff05723e */ /* 0x001fc800000000ff */
[----:B------:R-:W-:-:S05]  /*a6b0*/  PRMT R5, R5, 0x5410, RZ ;  /* 0x0000541005057816 */ /* 0x000fca00000000ff */
[----:B------:R-:W-:Y:S01]  /*a6c0*/  STG.E desc[UR36][R2.64], R5 ;  /* 0x0000000502007986 */ /* 0x000fe2000c101924 */
[----:B------:R-:W-:Y:S05]  /*a6d0*/  EXIT ;  /* 0x000000000000794d */ /* 0x000fea0003800000 */
.L_x_12946:
[----:B------:R-:W0:Y:S02]  /*a6e0*/  I2F.F64.S64 R18, R18 ;  /* 0x0000001200127312 */ /* 0x000e240000301c00 */
[----:B0-----:R-:W-:Y:S01]  /*a6f0*/  STG.E.64 desc[UR36][R2.64], R18 ;  /* 0x0000001202007986 */ /* 0x001fe2000c101b24 */
[----:B------:R-:W-:Y:S05]  /*a700*/  EXIT ;  /* 0x000000000000794d */ /* 0x000fea0003800000 */
.L_x_12937:
        /* <DEDUP_REMOVED lines=12> */
.L_x_12951:
        /* <DEDUP_REMOVED lines=18> */
.L_x_12954:
[----:B------:R-:W-:-:S04]  /*a8f0*/  SHF.R.U32.HI R5, RZ, 0x18, R5 ;  /* 0x00000018ff057819 */ /* 0x000fc80000011605 */
[----:B------:R-:W-:-:S07]  /*a900*/  LOP3.LUT R0, R0, 0x80, R5, 0xf8, !PT ;  /* 0x0000008000007812 */ /* 0x000fce00078ef805 */
.L_x_12953:
[----:B------:R-:W-:Y:S05]  /*a910*/  BSYNC.RECONVERGENT B0 ;  /* 0x0000000000007941 */ /* 0x000fea0003800200 */
.L_x_12952:
[----:B------:R-:W-:Y:S01]  /*a920*/  STG.E.U8 desc[UR36][R2.64], R0 ;  /* 0x0000000002007986 */ /* 0x000fe2000c101124 */
[----:B------:R-:W-:Y:S05]  /*a930*/  EXIT ;  /* 0x000000000000794d */ /* 0x000fea0003800000 */
.L_x_12950:
        /* <DEDUP_REMOVED lines=18> */
.L_x_12957:
[----:B------:R-:W-:-:S04]  /*aa60*/  SHF.R.U32.HI R5, RZ, 0x18, R5 ;  /* 0x00000018ff057819 */ /* 0x000fc80000011605 */
[----:B------:R-:W-:-:S07]  /*aa70*/  LOP3.LUT R0, R0, 0x80, R5, 0xf8, !PT ;  /* 0x0000008000007812 */ /* 0x000fce00078ef805 */
.L_x_12956:
[----:B------:R-:W-:Y:S05]  /*aa80*/  BSYNC.RECONVERGENT B0 ;  /* 0x0000000000007941 */ /* 0x000fea0003800200 */
.L_x_12955:
[----:B------:R-:W-:Y:S01]  /*aa90*/  STG.E.U8 desc[UR36][R2.64], R0 ;  /* 0x0000000002007986 */ /* 0x000fe2000c101124 */
[----:B------:R-:W-:Y:S05]  /*aaa0*/  EXIT ;  /* 0x000000000000794d */ /* 0x000fea0003800000 */
.L_x_12949:
        /* <DEDUP_REMOVED lines=22> */
.L_x_12959:
[----:B------:R-:W-:Y:S01]  /*ac10*/  STG.E.64 desc[UR36][R2.64], R18 ;  /* 0x0000001202007986 */ /* 0x000fe2000c101b24 */
[----:B------:R-:W-:Y:S05]  /*ac20*/  EXIT ;  /* 0x000000000000794d */ /* 0x000fea0003800000 */
.L_x_12958:
[----:B------:R-:W-:Y:S01]  /*ac30*/  STG.E desc[UR36][R2.64], R18 ;  /* 0x0000001202007986 */ /* 0x000fe2000c101924 */
[----:B------:R-:W-:Y:S05]  /*ac40*/  EXIT ;  /* 0x000000000000794d */ /* 0x000fea0003800000 */
.L_x_12948:
        /* <DEDUP_REMOVED lines=9> */
[----:B------:R-:W-:Y:S01]  /*ace0*/  STG.E.U8 desc[UR36][R2.64], R5 ;  /* 0x0000000502007986 */ /* 0x000fe2000c101124 */
[----:B------:R-:W-:Y:S05]  /*acf0*/  EXIT ;  /* 0x000000000000794d */ /* 0x000fea0003800000 */
.L_x_12961:
[----:B------:R-:W-:Y:S01]  /*ad00*/  CS2R R6, SRZ ;  /* 0x0000000000067805 */ /* 0x000fe2000001ff00 */
[----:B------:R-:W0:Y:S04]  /*ad10*/  I2F.F64.S64 R4, R18 ;  /* 0x0000001200047312 */ /* 0x000e280000301c00 */
[----:B0-----:R-:W-:Y:S01]  /*ad20*/  STG.E.128 desc[UR36][R2.64], R4 ;  /* 0x0000000402007986 */ /* 0x001fe2000c101d24 */
[----:B------:R-:W-:Y:S05]  /*ad30*/  EXIT ;  /* 0x000000000000794d */ /* 0x000fea0003800000 */
.L_x_12960:
[----:B------:R-:W-:-:S13]  /*ad40*/  ISETP.NE.AND P0, PT, R0, 0xf, PT ;  /* 0x0000000f0000780c */ /* 0x000fda0003f05270 */
[----:B------:R-:W-:Y:S05]  /*ad50*/  @!P0 BRA `(.L_x_12962) ;  /* 0x0000000000e88947 */ /* 0x000fea0003800000 */
[----:B------:R-:W-:-:S13]  /*ad60*/  ISETP.NE.AND P0, PT, R0, 0x17, PT ;  /* 0x000000170000780c */ /* 0x000fda0003f05270 */
[----:B------:R-:W-:Y:S05]  /*ad70*/  @!P0 BRA `(.L_x_12963) ;  /* 0x0000000000908947 */ /* 0x000fea0003800000 */
[----:B------:R-:W-:-:S13]  /*ad80*/  ISETP.NE.AND P0, PT, R0, 0x18, PT ;  /* 0x000000180000780c */ /* 0x000fda0003f05270 */
[----:B------:R-:W-:Y:S05]  /*ad90*/  @!P0 BRA `(.L_x_12964) ;  /* 0x0000000000448947 */ /* 0x000fea0003800000 */
.L_x_12941:
        /* <DEDUP_REMOVED lines=16> */
.L_x_12965:
[----:B------:R-:W-:Y:S05]  /*aea0*/  EXIT ;  /* 0x000000000000794d */ /* 0x000fea0003800000 */
.L_x_12964:
        /* <DEDUP_REMOVED lines=13> */
.L_x_12967:
[----:B------:R-:W-:Y:S05]  /*af80*/  BSYNC.RECONVERGENT B0 ;  /* 0x0000000000007941 */ /* 0x000fea0003800200 */
.L_x_12966:
[----:B------:R-:W-:-:S05]  /*af90*/  LOP3.LUT R5, R0, 0x80, R5, 0xf8, !PT ;  /* 0x0000008000057812 */ /* 0x000fca00078ef805 */
[----:B------:R-:W-:Y:S01]  /*afa0*/  STG.E.U8 desc[UR36][R2.64], R5 ;  /* 0x0000000502007986 */ /* 0x000fe2000c101124 */
[----:B------:R-:W-:Y:S05]  /*afb0*/  EXIT ;  /* 0x000000000000794d */ /* 0x000fea0003800000 */
.L_x_12963:
        /* <DEDUP_REMOVED lines=12> */
.L_x_12969:
[----:B------:R-:W-:Y:S01]  /*b080*/  IMAD.MOV.U32 R0, RZ, RZ, 0x7f ;  /* 0x0000007fff007424 */ /* 0x000fe200078e00ff */
[----:B------:R-:W-:-:S04]  /*b090*/  ISETP.GT.U32.AND P0, PT, R4, 0x7f800000, PT ;  /* 0x7f8000000400780c */ /* 0x000fc80003f04070 */
[----:B------:R-:W-:-:S09]  /*b0a0*/  SEL R0, R0, 0x7c, P0 ;  /* 0x0000007c00007807 */ /* 0x000fd20000000000 */
.L_x_12970:
[----:B------:R-:W-:Y:S05]  /*b0b0*/  BSYNC.RECONVERGENT B0 ;  /* 0x0000000000007941 */ /* 0x000fea0003800200 */
.L_x_12968:
[----:B------:R-:W-:-:S04]  /*b0c0*/  SHF.R.U32.HI R5, RZ, 0x18, R5 ;  /* 0x00000018ff057819 */ /* 0x000fc80000011605 */
[----:B------:R-:W-:-:S05]  /*b0d0*/  LOP3.LUT R5, R0, 0x80, R5, 0xf8, !PT ;  /* 0x0000008000057812 */ /* 0x000fca00078ef805 */
[----:B------:R-:W-:Y:S01]  /*b0e0*/  STG.E.U8 desc[UR36][R2.64], R5 ;  /* 0x0000000502007986 */ /* 0x000fe2000c101124 */
[----:B------:R-:W-:Y:S05]  /*b0f0*/  EXIT ;  /* 0x000000000000794d */ /* 0x000fea0003800000 */
.L_x_12962:
[----:B------:R-:W0:Y:S02]  /*b100*/  I2F.S64 R0, R18 ;  /* 0x0000001200007312 */ /* 0x000e240000301400 */
[----:B0-----:R-:W-:-:S05]  /*b110*/  F2FP.BF16.F32.PACK_AB R0, RZ, R0 ;  /* 0x00000000ff00723e */ /* 0x001fca00000010ff */
[----:B------:R-:W-:Y:S01]  /*b120*/  STG.E.U16 desc[UR36][R2.64], R0 ;  /* 0x0000000002007986 */ /* 0x000fe2000c101524 */
[----:B------:R-:W-:Y:S05]  /*b130*/  EXIT ;  /* 0x000000000000794d */ /* 0x000fea0003800000 */
.L_x_12971:
        /* <DEDUP_REMOVED lines=12> */
.L_x_31137:


//--------------------- .text._ZN2at6native18elementwise_kernelILi128ELi2EZNS0_22gpu_kernel_impl_nocastINS0_13BinaryFunctorIlllZZZNS0_21heaviside_kernel_cudaERNS_18TensorIteratorBaseEENKUlvE_clEvENKUlvE2_clEvEUlllE_EEEEvS5_RKT_EUliE_EEviT1_ --------------------------
	.section	.text._ZN2at6native18elementwise_kernelILi128ELi2EZNS0_22gpu_kernel_impl_nocastINS0_13BinaryFunctorIlllZZZNS0_21heaviside_kernel_cudaERNS_18TensorIteratorBaseEENKUlvE_clEvENKUlvE2_clEvEUlllE_EEEEvS5_RKT_EUliE_EEviT1_,"ax",@progbits
	.align	128
        .global         _ZN2at6native18elementwise_kernelILi128ELi2EZNS0_22gpu_kernel_impl_nocastINS0_13BinaryFunctorIlllZZZNS0_21heaviside_kernel_cudaERNS_18TensorIteratorBaseEENKUlvE_clEvENKUlvE2_clEvEUlllE_EEEEvS5_RKT_EUliE_EEviT1_
        .type           _ZN2at6native18elementwise_kernelILi128ELi2EZNS0_22gpu_kernel_impl_nocastINS0_13BinaryFunctorIlllZZZNS0_21heaviside_kernel_cudaERNS_18TensorIteratorBaseEENKUlvE_clEvENKUlvE2_clEvEUlllE_EEEEvS5_RKT_EUliE_EEviT1_,@function
        .size           _ZN2at6native18elementwise_kernelILi128ELi2EZNS0_22gpu_kernel_impl_nocastINS0_13BinaryFunctorIlllZZZNS0_21heaviside_kernel_cudaERNS_18TensorIteratorBaseEENKUlvE_clEvENKUlvE2_clEvEUlllE_EEEEvS5_RKT_EUliE_EEviT1_,(.L_x_31138 - _ZN2at6native18elementwise_kernelILi128ELi2EZNS0_22gpu_kernel_impl_nocastINS0_13BinaryFunctorIlllZZZNS0_21heaviside_kernel_cudaERNS_18TensorIteratorBaseEENKUlvE_clEvENKUlvE2_clEvEUlllE_EEEEvS5_RKT_EUliE_EEviT1_)
        .other          _ZN2at6native18elementwise_kernelILi128ELi2EZNS0_22gpu_kernel_impl_nocastINS0_13BinaryFunctorIlllZZZNS0_21heaviside_kernel_cudaERNS_18TensorIteratorBaseEENKUlvE_clEvENKUlvE2_clEvEUlllE_EEEEvS5_RKT_EUliE_EEviT1_,@"STO_CUDA_ENTRY STV_DEFAULT"
_ZN2at6native18elementwise_kernelILi128ELi2EZNS0_22gpu_kernel_impl_nocastINS0_13BinaryFunctorIlllZZZNS0_21heaviside_kernel_cudaERNS_18TensorIteratorBaseEENKUlvE_clEvENKUlvE2_clEvEUlllE_EEEEvS5_RKT_EUliE_EEviT1_:
.text._ZN2at6native18elementwise_kernelILi128ELi2EZNS0_22gpu_kernel_impl_nocastINS0_13BinaryFunctorIlllZZZNS0_21heaviside_kernel_cudaERNS_18TensorIteratorBaseEENKUlvE_clEvENKUlvE2_clEvEUlllE_EEEEvS5_RKT_EUliE_EEviT1_:
        /* <DEDUP_REMOVED lines=18> */
[----:B------:R-:W-:-:S02]  /*0120*/  IADD3 R3, PT, PT, R3, 0x80, RZ ;  /* 0x0000008003037810 */ /* 0x000fc40007ffe0ff */
[C---:B--2---:R-:W-:Y:S02]  /*0130*/  ISETP.GT.U32.AND P0, PT, R4.reuse, RZ, PT ;  /* 0x000000ff0400720c */ /* 0x044fe40003f04070 */
[----:B------:R-:W-:Y:S02]  /*0140*/  ISETP.NE.U32.AND P1, PT, R4, RZ, PT ;  /* 0x000000ff0400720c */ /* 0x000fe40003f25070 */
[C---:B------:R-:W-:Y:S02]  /*0150*/  ISETP.GT.AND.EX P0, PT, R5.reuse, RZ, PT, P0 ;  /* 0x000000ff0500720c */ /* 0x040fe40003f04300 */
[----:B------:R-:W-:Y:S02]  /*0160*/  ISETP.NE.AND.EX P1, PT, R5, RZ, PT, P1 ;  /* 0x000000ff0500720c */ /* 0x000fe40003f25310 */
[----:B------:R-:W-:Y:S02]  /*0170*/  SEL R13, RZ, 0x1, !P0 ;  /* 0x00000001ff0d7807 */ /* 0x000fe40004000000 */
[----:B---3--:R-:W-:-:S02]  /*0180*/  SEL R11, R7, RZ, !P1 ;  /* 0x000000ff070b7207 */ /* 0x008fc40004800000 */
[----:B------:R-:W-:-:S05]  /*0190*/  SEL R10, R6, R13, !P1 ;  /* 0x0000000d060a7207 */ /* 0x000fca0004800000 */
[----:B0-----:R0:W-:Y:S02]  /*01a0*/  STG.E.64 desc[UR6][R8.64], R10 ;  /* 0x0000000a08007986 */ /* 0x0011e4000c101b06 */
.L_x_12974:
[----:B------:R-:W-:Y:S05]  /*01b0*/  BSYNC.RECONVERGENT B0 ;  /* 0x0000000000007941 */ /* 0x000fea0003800200 */
.L_x_12973:
[----:B------:R-:W-:-:S13]  /*01c0*/  ISETP.GE.AND P0, PT, R3, UR4, PT ;  /* 0x0000000403007c0c */ /* 0x000fda000bf06270 */
[----:B------:R-:W-:Y:S05]  /*01d0*/  @P0 EXIT ;  /* 0x000000000000094d */ /* 0x000fea0003800000 */
[----:B------:R-:W1:Y:S08]  /*01e0*/  LDC.64 R6, c[0x0][0x5f0] ;  /* 0x00017c00ff067b82 */ /* 0x000e700000000a00 */
[----:B------:R-:W2:Y:S01]  /*01f0*/  LDC.64 R4, c[0x0][0x5f8] ;  /* 0x00017e00ff047b82 */ /* 0x000ea20000000a00 */
[----:B-1----:R-:W3:Y:S04]  /*0200*/  LDG.E.64 R2, desc[UR6][R6.64] ;  /* 0x0000000606027981 */ /* 0x002ee8000c1e1b00 */
[----:B--2---:R-:W2:Y:S03]  /*0210*/  LDG.E.64 R4, desc[UR6][R4.64] ;  /* 0x0000000604047981 */ /* 0x004ea6000c1e1b00 */
[----:B0-----:R-:W0:Y:S01]  /*0220*/  LDC.64 R8, c[0x0][0x5e8] ;  /* 0x00017a00ff087b82 */ /* 0x001e220000000a00 */
[----:B---3--:R-:W-:-:S02]  /*0230*/  ISETP.GT.U32.AND P0, PT, R2, RZ, PT ;  /* 0x000000ff0200720c */ /* 0x008fc40003f04070 */
[----:B------:R-:W-:Y:S02]  /*0240*/  ISETP.NE.U32.AND P1, PT, R2, RZ, PT ;  /* 0x000000ff0200720c */ /* 0x000fe40003f25070 */
[C---:B------:R-:W-:Y:S02]  /*0250*/  ISETP.GT.AND.EX P0, PT, R3.reuse, RZ, PT, P0 ;  /* 0x000000ff0300720c */ /* 0x040fe40003f04300 */
[----:B------:R-:W-:Y:S02]  /*0260*/  ISETP.NE.AND.EX P1, PT, R3, RZ, PT, P1 ;  /* 0x000000ff0300720c */ /* 0x000fe40003f25310 */
[----:B------:R-:W-:Y:S02]  /*0270*/  SEL R11, RZ, 0x1, !P0 ;  /* 0x00000001ff0b7807 */ /* 0x000fe40004000000 */
[----:B--2---:R-:W-:Y:S02]  /*0280*/  SEL R3, R5, RZ, !P1 ;  /* 0x000000ff05037207 */ /* 0x004fe40004800000 */
[----:B------:R-:W-:-:S05]  /*0290*/  SEL R2, R4, R11, !P1 ;  /* 0x0000000b04027207 */ /* 0x000fca0004800000 */
[----:B0-----:R-:W-:Y:S01]  /*02a0*/  STG.E.64 desc[UR6][R8.64], R2 ;  /* 0x0000000208007986 */ /* 0x001fe2000c101b06 */
[----:B------:R-:W-:Y:S05]  /*02b0*/  EXIT ;  /* 0x000000000000794d */ /* 0x000fea0003800000 */
.L_x_12972:
        /* <DEDUP_REMOVED lines=355> */
.L_x_12977:
        /* <DEDUP_REMOVED lines=10> */
[----:B------:R-:W-:Y:S02]  /*1990*/  IADD3.X R11, PT, PT, RZ, UR9, RZ, P2, !PT ;  /* 0x00000009ff0b7c10 */ /* 0x000fe400097fe4ff */
[C---:B--2---:R-:W-:Y:S02]  /*19a0*/  ISETP.GT.U32.AND P0, PT, R6.reuse, RZ, PT ;  /* 0x000000ff0600720c */ /* 0x044fe40003f04070 */
[----:B------:R-:W-:Y:S02]  /*19b0*/  ISETP.NE.U32.AND P1, PT, R6, RZ, PT ;  /* 0x000000ff0600720c */ /* 0x000fe40003f25070 */
[C---:B------:R-:W-:Y:S02]  /*19c0*/  ISETP.GT.AND.EX P0, PT, R7.reuse, RZ, PT, P0 ;  /* 0x000000ff0700720c */ /* 0x040fe40003f04300 */
[----:B------:R-:W-:Y:S02]  /*19d0*/  ISETP.NE.AND.EX P1, PT, R7, RZ, PT, P1 ;  /* 0x000000ff0700720c */ /* 0x000fe40003f25310 */
[----:B------:R-:W-:-:S02]  /*19e0*/  SEL R13, RZ, 0x1, !P0 ;  /* 0x00000001ff0d7807 */ /* 0x000fc40004000000 */
[----:B---3--:R-:W-:Y:S02]  /*19f0*/  SEL R5, R9, RZ, !P1 ;  /* 0x000000ff09057207 */ /* 0x008fe40004800000 */
[----:B------:R-:W-:-:S05]  /*1a00*/  SEL R4, R8, R13, !P1 ;  /* 0x0000000d08047207 */ /* 0x000fca0004800000 */
[----:B------:R0:W-:Y:S02]  /*1a10*/  STG.E.64 desc[UR6][R10.64], R4 ;  /* 0x000000040a007986 */ /* 0x0001e4000c101b06 */
.L_x_12976:
[----:B------:R-:W-:Y:S05]  /*1a20*/  BSYNC.RECONVERGENT B0 ;  /* 0x0000000000007941 */ /* 0x000fea0003800200 */
.L_x_12975:
[----:B------:R-:W-:-:S13]  /*1a30*/  ISETP.GE.AND P0, PT, R3, UR4, PT ;  /* 0x0000000403007c0c */ /* 0x000fda000bf06270 */
[----:B------:R-:W-:Y:S05]  /*1a40*/  @P0 EXIT ;  /* 0x000000000000094d */ /* 0x000fea0003800000 */
        /* <DEDUP_REMOVED lines=348> */
.L_x_12978:
        /* <DEDUP_REMOVED lines=17> */
[----:B------:R-:W-:Y:S01]  /*3120*/  STG.E.64 desc[UR6][R8.64], R2 ;  /* 0x0000000208007986 */ /* 0x000fe2000c101b06 */
[----:B------:R-:W-:Y:S05]  /*3130*/  EXIT ;  /* 0x000000000000794d */ /* 0x000fea0003800000 */
.L_x_12979:
        /* <DEDUP_REMOVED lines=12> */
.L_x_31138:


//--------------------- .text._ZN2at6native27unrolled_elementwise_kernelINS0_13BinaryFunctorIlllZZZNS0_21heaviside_kernel_cudaERNS_18TensorIteratorBaseEENKUlvE_clEvENKUlvE2_clEvEUlllE_EESt5arrayIPcLm3EELi4E23TrivialOffsetCalculatorILi2EjESC_ILi1EjENS0_6memory15LoadWithoutCastENSF_16StoreWithoutCastEEEviT_T0_T2_T3_T4_T5_ --------------------------
	.section	.text._ZN2at6native27unrolled_elementwise_kernelINS0_13BinaryFunctorIlllZZZNS0_21heaviside_kernel_cudaERNS_18TensorIteratorBaseEENKUlvE_clEvENKUlvE2_clEvEUlllE_EESt5arrayIPcLm3EELi4E23TrivialOffsetCalculatorILi2EjESC_ILi1EjENS0_6memory15LoadWithoutCastENSF_16StoreWithoutCastEEEviT_T0_T2_T3_T4_T5_,"ax",@progbits
	.align	128
        .global         _ZN2at6native27unrolled_elementwise_kernelINS0_13BinaryFunctorIlllZZZNS0_21heaviside_kernel_cudaERNS_18TensorIteratorBaseEENKUlvE_clEvENKUlvE2_clEvEUlllE_EESt5arrayIPcLm3EELi4E23TrivialOffsetCalculatorILi2EjESC_ILi1EjENS0_6memory15LoadWithoutCastENSF_16StoreWithoutCastEEEviT_T0_T2_T3_T4_T5_
        .type           _ZN2at6native27unrolled_elementwise_kernelINS0_13BinaryFunctorIlllZZZNS0_21heaviside_kernel_cudaERNS_18TensorIteratorBaseEENKUlvE_clEvENKUlvE2_clEvEUlllE_EESt5arrayIPcLm3EELi4E23TrivialOffsetCalculatorILi2EjESC_ILi1EjENS0_6memory15LoadWithoutCastENSF_16StoreWithoutCastEEEviT_T0_T2_T3_T4_T5_,@function
        .size           _ZN2at6native27unrolled_elementwise_kernelINS0_13BinaryFunctorIlllZZZNS0_21heaviside_kernel_cudaERNS_18TensorIteratorBaseEENKUlvE_clEvENKUlvE2_clEvEUlllE_EESt5arrayIPcLm3EELi4E23TrivialOffsetCalculatorILi2EjESC_ILi1EjENS0_6memory15LoadWithoutCastENSF_16StoreWithoutCastEEEviT_T0_T2_T3_T4_T5_,(.L_x_31139 - _ZN2at6native27unrolled_elementwise_kernelINS0_13BinaryFunctorIlllZZZNS0_21heaviside_kernel_cudaERNS_18TensorIteratorBaseEENKUlvE_clEvENKUlvE2_clEvEUlllE_EESt5arrayIPcLm3EELi4E23TrivialOffsetCalculatorILi2EjESC_ILi1EjENS0_6memory15LoadWithoutCastENSF_16StoreWithoutCastEEEviT_T0_T2_T3_T4_T5_)
        .other          _ZN2at6native27unrolled_elementwise_kernelINS0_13BinaryFunctorIlllZZZNS0_21heaviside_kernel_cudaERNS_18TensorIteratorBaseEENKUlvE_clEvENKUlvE2_clEvEUlllE_EESt5arrayIPcLm3EELi4E23TrivialOffsetCalculatorILi2EjESC_ILi1EjENS0_6memory15LoadWithoutCastENSF_16StoreWithoutCastEEEviT_T0_T2_T3_T4_T5_,@"STO_CUDA_ENTRY STV_DEFAULT"
_ZN2at6native27unrolled_elementwise_kernelINS0_13BinaryFunctorIlllZZZNS0_21heaviside_kernel_cudaERNS_18TensorIteratorBaseEENKUlvE_clEvENKUlvE2_clEvEUlllE_EESt5arrayIPcLm3EELi4E23TrivialOffsetCalculatorILi2EjESC_ILi1EjENS0_6memory15LoadWithoutCastENSF_16StoreWithoutCastEEEviT_T0_T2_T3_T4_T5_:
.text._ZN2at6native27unrolled_elementwise_kernelINS0_13BinaryFunctorIlllZZZNS0_21heaviside_kernel_cudaERNS_18TensorIteratorBaseEENKUlvE_clEvENKUlvE2_clEvEUlllE_EESt5arrayIPcLm3EELi4E23TrivialOffsetCalculatorILi2EjESC_ILi1EjENS0_6memory15LoadWithoutCastENSF_16StoreWithoutCastEEEviT_T0_T2_T3_T4_T5_:
        /* <DEDUP_REMOVED lines=19> */
[C---:B---3--:R-:W-:Y:S01]  /*0130*/  @!P0 IMAD.WIDE.U32 R18, R7.reuse, 0x8, R18 ;  /* 0x0000000807128825 */ /* 0x048fe200078e0012 */
[----:B------:R-:W3:Y:S01]  /*0140*/  LDC.64 R20, c[0x0][0x398] ;  /* 0x0000e600ff147b82 */ /* 0x000ee20000000a00 */
[----:B------:R-:W-:Y:S02]  /*0150*/  CS2R R22, SRZ ;  /* 0x0000000000167805 */ /* 0x000fe4000001ff00 */
[----:B-----5:R-:W-:Y:S01]  /*0160*/  @!P0 IMAD.WIDE.U32 R28, R7, 0x8, R28 ;  /* 0x00000008071c8825 */ /* 0x020fe200078e001c */
[----:B-1----:R1:W5:Y:S01]  /*0170*/  @!P0 LDG.E.64 R8, desc[UR4][R18.64] ;  /* 0x0000000412088981 */ /* 0x002362000c1e1b00 */
[----:B------:R-:W-:-:S06]  /*0180*/  CS2R R6, SRZ ;  /* 0x0000000000067805 */ /* 0x000fcc000001ff00 */
[----:B------:R-:W-:Y:S01]  /*0190*/  @!P1 IMAD R4, R0, 0x200, R5 ;  /* 0x0000020000049824 */ /* 0x000fe200078e0205 */
[----:B------:R-:W5:Y:S01]  /*01a0*/  @!P0 LDG.E.64 R6, desc[UR4][R28.64] ;  /* 0x000000041c068981 */ /* 0x000f62000c1e1b00 */
[----:B------:R-:W-:Y:S01]  /*01b0*/  @!P1 VIADD R5, R5, 0x80 ;  /* 0x0000008005059836 */ /* 0x000fe20000000000 */
[----:B-1----:R-:W1:Y:S01]  /*01c0*/  LDC.64 R18, c[0x0][0x398] ;  /* 0x0000e600ff127b82 */ /* 0x002e620000000a00 */
[----:B0-----:R-:W-:-:S03]  /*01d0*/  @!P1 IMAD.WIDE.U32 R24, R4, 0x8, R24 ;  /* 0x0000000804189825 */ /* 0x001fc600078e0018 */
[----:B------:R-:W-:Y:S02]  /*01e0*/  ISETP.GE.AND P3, PT, R5, R2, PT ;  /* 0x000000020500720c */ /* 0x000fe40003f66270 */
[----:B------:R-:W5:Y:S11]  /*01f0*/  @!P1 LDG.E.64 R10, desc[UR4][R24.64] ;  /* 0x00000004180a9981 */ /* 0x000f76000c1e1b00 */
[----:B------:R-:W-:-:S02]  /*0200*/  @!P3 IMAD R27, R0, 0x200, R5 ;  /* 0x00000200001bb824 */ /* 0x000fc400078e0205 */
[----:B------:R-:W-:-:S05]  /*0210*/  @!P3 VIADD R5, R5, 0x80 ;  /* 0x000000800505b836 */ /* 0x000fca0000000000 */
[----:B------:R-:W-:Y:S01]  /*0220*/  ISETP.GE.AND P2, PT, R5, R2, PT ;  /* 0x000000020500720c */ /* 0x000fe20003f46270 */
[----:B----4-:R-:W-:-:S05]  /*0230*/  @!P3 IMAD.WIDE.U32 R14, R27, 0x8, R14 ;  /* 0x000000081b0eb825 */ /* 0x010fca00078e000e */
[----:B------:R0:W4:Y:S07]  /*0240*/  @!P3 LDG.E.64 R22, desc[UR4][R14.64] ;  /* 0x000000040e16b981 */ /* 0x00012e000c1e1b00 */
[----:B------:R-:W-:Y:S01]  /*0250*/  @!P2 IMAD R5, R0, 0x200, R5 ;  /* 0x000002000005a824 */ /* 0x000fe200078e0205 */
[----:B0-----:R-:W-:-:S03]  /*0260*/  CS2R R14, SRZ ;  /* 0x00000000000e7805 */ /* 0x001fc6000001ff00 */
[----:B--2---:R-:W-:-:S05]  /*0270*/  @!P2 IMAD.WIDE.U32 R16, R5, 0x8, R16 ;  /* 0x000000080510a825 */ /* 0x004fca00078e0010 */
[----:B------:R-:W2:Y:S01]  /*0280*/  @!P2 LDG.E.64 R14, desc[UR4][R16.64] ;  /* 0x00000004100ea981 */ /* 0x000ea2000c1e1b00 */
[----:B------:R-:W-:Y:S01]  /*0290*/  @!P1 IMAD.WIDE.U32 R12, R4, 0x8, R12 ;  /* 0x00000008040c9825 */ /* 0x000fe200078e000c */
[----:B------:R-:W-:-:S03]  /*02a0*/  CS2R R28, SRZ ;  /* 0x00000000001c7805 */ /* 0x000fc6000001ff00 */
[----:B---3--:R-:W-:Y:S01]  /*02b0*/  @!P2 IMAD.WIDE.U32 R20, R5, 0x8, R20 ;  /* 0x000000080514a825 */ /* 0x008fe200078e0014 */
[----:B------:R-:W-:Y:S02]  /*02c0*/  CS2R R4, SRZ ;  /* 0x0000000000047805 */ /* 0x000fe4000001ff00 */
[----:B------:R0:W3:Y:S01]  /*02d0*/  @!P1 LDG.E.64 R28, desc[UR4][R12.64] ;  /* 0x000000040c1c9981 */ /* 0x0000e2000c1e1b00 */
[----:B-1----:R-:W-:Y:S01]  /*02e0*/  @!P3 IMAD.WIDE.U32 R24, R27, 0x8, R18 ;  /* 0x000000081b18b825 */ /* 0x002fe200078e0012 */
[----:B------:R-:W-:Y:S02]  /*02f0*/  CS2R R18, SRZ ;  /* 0x0000000000127805 */ /* 0x000fe4000001ff00 */
[----:B------:R-:W3:Y:S04]  /*0300*/  @!P2 LDG.E.64 R4, desc[UR4][R20.64] ;  /* 0x000000041404a981 */ /* 0x000ee8000c1e1b00 */
[----:B------:R-:W3:Y:S01]  /*0310*/  @!P3 LDG.E.64 R18, desc[UR4][R24.64] ;  /* 0x000000041812b981 */ /* 0x000ee2000c1e1b00 */
[----:B------:R-:W-:Y:S01]  /*0320*/  ISETP.GE.AND P6, PT, R3, R2, PT ;  /* 0x000000020300720c */ /* 0x000fe20003fc6270 */
[----:B------:R-:W-:Y:S04]  /*0330*/  BSSY.RECONVERGENT B0, `(.L_x_12980) ;  /* 0x0000034000007945 */ /* 0x000fe80003800200 */
[----:B------:R-:W-:Y:S01]  /*0340*/  BSSY.RELIABLE B1, `(.L_x_12981) ;  /* 0x000002b000017945 */ /* 0x000fe20003800100 */
[----:B-----5:R-:W-:-:S04]  /*0350*/  ISETP.NE.U32.AND P2, PT, R8, RZ, PT ;  /* 0x000000ff0800720c */ /* 0x020fc80003f45070 */
[----:B------:R-:W-:Y:S02]  /*0360*/  ISETP.NE.AND.EX P2, PT, R9, RZ, PT, P2 ;  /* 0x000000ff0900720c */ /* 0x000fe40003f45320 */
[----:B------:R-:W-:-:S04]  /*0370*/  ISETP.GT.U32.AND P3, PT, R8, RZ, PT ;  /* 0x000000ff0800720c */ /* 0x000fc80003f64070 */
[----:B------:R-:W-:Y:S01]  /*0380*/  ISETP.GT.AND.EX P3, PT, R9, RZ, PT, P3 ;  /* 0x000000ff0900720c */ /* 0x000fe20003f64330 */
[----:B0-----:R-:W-:Y:S01]  /*0390*/  IMAD.MOV.U32 R13, RZ, RZ, R6 ;  /* 0x000000ffff0d7224 */ /* 0x001fe200078e0006 */
[----:B------:R-:W-:Y:S02]  /*03a0*/  SEL R7, R7, RZ, !P2 ;  /* 0x000000ff07077207 */ /* 0x000fe40005000000 */
[----:B------:R-:W-:-:S03]  /*03b0*/  ISETP.NE.U32.AND P0, PT, R10, RZ, PT ;  /* 0x000000ff0a00720c */ /* 0x000fc60003f05070 */
[----:B------:R-:W-:Y:S02]  /*03c0*/  @P2 SEL R13, RZ, 0x1, !P3 ;  /* 0x00000001ff0d2807 */ /* 0x000fe40005800000 */
[----:B------:R-:W-:Y:S02]  /*03d0*/  ISETP.NE.AND.EX P0, PT, R11, RZ, PT, P0 ;  /* 0x000000ff0b00720c */ /* 0x000fe40003f05300 */
[----:B------:R-:W-:-:S04]  /*03e0*/  ISETP.GT.U32.AND P1, PT, R10, RZ, PT ;  /* 0x000000ff0a00720c */ /* 0x000fc80003f24070 */
[----:B------:R-:W-:Y:S02]  /*03f0*/  ISETP.GT.AND.EX P1, PT, R11, RZ, PT, P1 ;  /* 0x000000ff0b00720c */ /* 0x000fe40003f24310 */
[----:B----4-:R-:W-:-:S04]  /*0400*/  ISETP.NE.U32.AND P5, PT, R22, RZ, PT ;  /* 0x000000ff1600720c */ /* 0x010fc80003fa5070 */
[----:B------:R-:W-:Y:S02]  /*0410*/  ISETP.NE.AND.EX P2, PT, R23, RZ, PT, P5 ;  /* 0x000000ff1700720c */ /* 0x000fe40003f45350 */
[----:B------:R-:W-:Y:S02]  /*0420*/  ISETP.GT.U32.AND P3, PT, R22, RZ, PT ;  /* 0x000000ff1600720c */ /* 0x000fe40003f64070 */
[----:B--2---:R-:W-:-:S04]  /*0430*/  ISETP.NE.U32.AND P4, PT, R14, RZ, PT ;  /* 0x000000ff0e00720c */ /* 0x004fc80003f85070 */
[----:B------:R-:W-:Y:S02]  /*0440*/  ISETP.NE.AND.EX P4, PT, R15, RZ, PT, P4 ;  /* 0x000000ff0f00720c */ /* 0x000fe40003f85340 */
[----:B------:R-:W-:Y:S02]  /*0450*/  ISETP.GT.U32.AND P5, PT, R14, RZ, PT ;  /* 0x000000ff0e00720c */ /* 0x000fe40003fa4070 */
[----:B------:R-:W-:Y:S02]  /*0460*/  ISETP.GT.AND.EX P3, PT, R23, RZ, PT, P3 ;  /* 0x000000ff1700720c */ /* 0x000fe40003f64330 */
[----:B------:R-:W-:Y:S01]  /*0470*/  ISETP.GT.AND.EX P5, PT, R15, RZ, PT, P5 ;  /* 0x000000ff0f00720c */ /* 0x000fe20003fa4350 */
[----:B---3--:R-:W-:Y:S01]  /*0480*/  IMAD.MOV.U32 R15, RZ, RZ, R4 ;  /* 0x000000ffff0f7224 */ /* 0x008fe200078e0004 */
[----:B------:R-:W-:Y:S02]  /*0490*/  SEL R9, R29, RZ, !P0 ;  /* 0x000000ff1d097207 */ /* 0x000fe40004000000 */
[----:B------:R-:W-:-:S02]  /*04a0*/  SEL R5, R5, RZ, !P4 ;  /* 0x000000ff05057207 */ /* 0x000fc40006000000 */
[----:B------:R-:W-:Y:S02]  /*04b0*/  SEL R11, R19, RZ, !P2 ;  /* 0x000000ff130b7207 */ /* 0x000fe40005000000 */
[----:B------:R-:W-:Y:S02]  /*04c0*/  @P0 SEL R28, RZ, 0x1, !P1 ;  /* 0x00000001ff1c0807 */ /* 0x000fe40004800000 */
[----:B------:R-:W-:Y:S02]  /*04d0*/  @P2 SEL R18, RZ, 0x1, !P3 ;  /* 0x00000001ff122807 */ /* 0x000fe40005800000 */
[----:B------:R-:W-:Y:S01]  /*04e0*/  @P4 SEL R15, RZ, 0x1, !P5 ;  /* 0x00000001ff0f4807 */ /* 0x000fe20006800000 */
[----:B------:R-:W-:Y:S06]  /*04f0*/  @P6 BRA `(.L_x_12982) ;  /* 0x00000000003c6947 */ /* 0x000fec0003800000 */
[----:B------:R-:W0:Y:S01]  /*0500*/  LDC.64 R16, c[0x0][0x388] ;  /* 0x0000e200ff107b82 */ /* 0x000e220000000a00 */
[----:B------:R-:W-:Y:S02]  /*0510*/  IMAD R19, R0, 0x200, R3 ;  /* 0x0000020000137824 */ /* 0x000fe400078e0203 */
[----:B------:R-:W-:Y:S02]  /*0520*/  IMAD.MOV.U32 R6, RZ, RZ, R13 ;  /* 0x000000ffff067224 */ /* 0x000fe400078e000d */
        /* <DEDUP_REMOVED lines=8> */
[----:B------:R-:W-:Y:S02]  /*05b0*/  IMAD.MOV.U32 R8, RZ, RZ, R28 ;  /* 0x000000ffff087224 */ /* 0x000fe400078e001c */
[----:B------:R-:W-:Y:S02]  /*05c0*/  VIADD R3, R3, 0x80 ;  /* 0x0000008003037836 */ /* 0x000fe40000000000 */
[----:B0-----:R-:W-:-:S05]  /*05d0*/  IMAD.WIDE.U32 R6, R13, 0x8, R6 ;  /* 0x000000080d067825 */ /* 0x001fca00078e0006 */
[----:B------:R0:W-:Y:S02]  /*05e0*/  STG.E.64 desc[UR4][R6.64], R8 ;  /* 0x0000000806007986 */ /* 0x0001e4000c101b04 */
.L_x_12982:
[----:B------:R-:W-:Y:S05]  /*05f0*/  BSYNC.RELIABLE B1 ;  /* 0x0000000000017941 */ /* 0x000fea0003800100 */
.L_x_12981:
[----:B------:R-:W-:-:S13]  /*0600*/  ISETP.GE.AND P0, PT, R3, R2, PT ;  /* 0x000000020300720c */ /* 0x000fda0003f06270 */
[----:B0-----:R-:W0:Y:S01]  /*0610*/  @!P0 LDC.64 R6, c[0x0][0x388] ;  /* 0x0000e200ff068b82 */ /* 0x001e220000000a00 */
[----:B------:R-:W-:Y:S02]  /*0620*/  @!P0 IMAD R9, R0, 0x200, R3 ;  /* 0x0000020000098824 */ /* 0x000fe400078e0203 */
[----:B------:R-:W-:Y:S02]  /*0630*/  @!P0 IMAD.MOV.U32 R10, RZ, RZ, R18 ;  /* 0x000000ffff0a8224 */ /* 0x000fe400078e0012 */
[----:B------:R-:W-:Y:S02]  /*0640*/  @!P0 VIADD R3, R3, 0x80 ;  /* 0x0000008003038836 */ /* 0x000fe40000000000 */
[----:B0-----:R-:W-:-:S05]  /*0650*/  @!P0 IMAD.WIDE.U32 R6, R9, 0x8, R6 ;  /* 0x0000000809068825 */ /* 0x001fca00078e0006 */
[----:B------:R1:W-:Y:S02]  /*0660*/  @!P0 STG.E.64 desc[UR4][R6.64], R10 ;  /* 0x0000000a06008986 */ /* 0x0003e4000c101b04 */
.L_x_12983:
[----:B------:R-:W-:Y:S05]  /*0670*/  BSYNC.RECONVERGENT B0 ;  /* 0x0000000000007941 */ /* 0x000fea0003800200 */
.L_x_12980:
[----:B------:R-:W-:Y:S05]  /*0680*/  WARPSYNC.ALL ;  /* 0x0000000000007948 */ /* 0x000fea0003800000 */
[----:B------:R-:W-:-:S13]  /*0690*/  ISETP.GE.AND P0, PT, R3, R2, PT ;  /* 0x000000020300720c */ /* 0x000fda0003f06270 */
[----:B------:R-:W-:Y:S05]  /*06a0*/  @P0 EXIT ;  /* 0x000000000000094d */ /* 0x000fea0003800000 */
[----:B01----:R-:W0:Y:S01]  /*06b0*/  LDC.64 R6, c[0x0][0x388] ;  /* 0x0000e200ff067b82 */ /* 0x003e220000000a00 */
[----:B------:R-:W-:Y:S02]  /*06c0*/  IMAD R3, R0, 0x200, R3 ;  /* 0x0000020000037824 */ /* 0x000fe400078e0203 */
[----:B------:R-:W-:Y:S02]  /*06d0*/  IMAD.MOV.U32 R4, RZ, RZ, R15 ;  /* 0x000000ffff047224 */ /* 0x000fe400078e000f */
[----:B0-----:R-:W-:-:S05]  /*06e0*/  IMAD.WIDE.U32 R2, R3, 0x8, R6 ;  /* 0x0000000803027825 */ /* 0x001fca00078e0006 */
[----:B------:R-:W-:Y:S01]  /*06f0*/  STG.E.64 desc[UR4][R2.64], R4 ;  /* 0x0000000402007986 */ /* 0x000fe2000c101b04 */
[----:B------:R-:W-:Y:S05]  /*0700*/  EXIT ;  /* 0x000000000000794d */ /* 0x000fea0003800000 */
.L_x_12984:
        /* <DEDUP_REMOVED lines=15> */
.L_x_31139:


//--------------------- .text._ZN2at6native29vectorized_elementwise_kernelILi2ENS0_13BinaryFunctorIlllZZZNS0_21heaviside_kernel_cudaERNS_18TensorIteratorBaseEENKUlvE_clEvENKUlvE2_clEvEUlllE_EESt5arrayIPcLm3EEEEviT0_T1_ --------------------------
	.section	.text._ZN2at6native29vectorized_elementwise_kernelILi2ENS0_13BinaryFunctorIlllZZZNS0_21heaviside_kernel_cudaERNS_18TensorIteratorBaseEENKUlvE_clEvENKUlvE2_clEvEUlllE_EESt5arrayIPcLm3EEEEviT0_T1_,"ax",@progbits
	.align	128
        .global         _ZN2at6native29vectorized_elementwise_kernelILi2ENS0_13BinaryFunctorIlllZZZNS0_21heaviside_kernel_cudaERNS_18TensorIteratorBaseEENKUlvE_clEvENKUlvE2_clEvEUlllE_EESt5arrayIPcLm3EEEEviT0_T1_
        .type           _ZN2at6native29vectorized_elementwise_kernelILi2ENS0_13BinaryFunctorIlllZZZNS0_21heaviside_kernel_cudaERNS_18TensorIteratorBaseEENKUlvE_clEvENKUlvE2_clEvEUlllE_EESt5arrayIPcLm3EEEEviT0_T1_,@function
        .size           _ZN2at6native29vectorized_elementwise_kernelILi2ENS0_13BinaryFunctorIlllZZZNS0_21heaviside_kernel_cudaERNS_18TensorIteratorBaseEENKUlvE_clEvENKUlvE2_clEvEUlllE_EESt5arrayIPcLm3EEEEviT0_T1_,(.L_x_31140 - _ZN2at6native29vectorized_elementwise_kernelILi2ENS0_13BinaryFunctorIlllZZZNS0_21heaviside_kernel_cudaERNS_18TensorIteratorBaseEENKUlvE_clEvENKUlvE2_clEvEUlllE_EESt5arrayIPcLm3EEEEviT0_T1_)
        .other          _ZN2at6native29vectorized_elementwise_kernelILi2ENS0_13BinaryFunctorIlllZZZNS0_21heaviside_kernel_cudaERNS_18TensorIteratorBaseEENKUlvE_clEvENKUlvE2_clEvEUlllE_EESt5arrayIPcLm3EEEEviT0_T1_,@"STO_CUDA_ENTRY STV_DEFAULT"
_ZN2at6native29vectorized_elementwise_kernelILi2ENS0_13BinaryFunctorIlllZZZNS0_21heaviside_kernel_cudaERNS_18TensorIteratorBaseEENKUlvE_clEvENKUlvE2_clEvEUlllE_EESt5arrayIPcLm3EEEEviT0_T1_:
.text._ZN2at6native29vectorized_elementwise_kernelILi2ENS0_13BinaryFunctorIlllZZZNS0_21heaviside_kernel_cudaERNS_18TensorIteratorBaseEENKUlvE_clEvENKUlvE2_clEvEUlllE_EESt5arrayIPcLm3EEEEviT0_T1_:
        /* <DEDUP_REMOVED lines=11> */
[----:B------:R-:W2:Y:S01]  /*00b0*/  LDC.64 R4, c[0x0][0x390] ;  /* 0x0000e400ff047b82 */ /* 0x000ea20000000a00 */
[----:B------:R-:W-:-:S07]  /*00c0*/  CS2R R22, SRZ ;  /* 0x0000000000167805 */ /* 0x000fce000001ff00 */
        /* <DEDUP_REMOVED lines=11> */
[----:B------:R3:W4:Y:S04]  /*0180*/  @!P0 LDG.E.64 R20, desc[UR4][R2.64] ;  /* 0x0000000402148981 */ /* 0x000728000c1e1b00 */
[----:B------:R-:W1:Y:S03]  /*0190*/  LDC.64 R16, c[0x0][0x398] ;  /* 0x0000e600ff107b82 */ /* 0x000e660000000a00 */
[----:B------:R-:W-:-:S04]  /*01a0*/  @!P1 IMAD.IADD R13, R0, 0x1, R29 ;  /* 0x00000001000d9824 */ /* 0x000fc800078e021d */
[----:B--2---:R-:W-:Y:S01]  /*01b0*/  @!P1 IMAD.WIDE.U32 R4, R13, 0x8, R4 ;  /* 0x000000080d049825 */ /* 0x004fe200078e0004 */
[----:B------:R-:W2:Y:S04]  /*01c0*/  LDC.64 R18, c[0x0][0x390] ;  /* 0x0000e400ff127b82 */ /* 0x000ea80000000a00 */
[----:B------:R0:W2:Y:S01]  /*01d0*/  @!P1 LDG.E.64 R22, desc[UR4][R4.64] ;  /* 0x0000000404169981 */ /* 0x0000a2000c1e1b00 */
[----:B------:R-:W-:Y:S01]  /*01e0*/  @!P1 VIADD R29, R29, 0x80 ;  /* 0x000000801d1d9836 */ /* 0x000fe20000000000 */
[----:B---3--:R-:W-:Y:S01]  /*01f0*/  CS2R R2, SRZ ;  /* 0x0000000000027805 */ /* 0x008fe2000001ff00 */
[----:B------:R-:W-:-:S03]  /*0200*/  @!P0 IMAD.WIDE.U32 R34, R7, 0x8, R34 ;  /* 0x0000000807228825 */ /* 0x000fc600078e0022 */
[----:B------:R-:W-:Y:S02]  /*0210*/  ISETP.GE.U32.AND P2, PT, R29, R32, PT ;  /* 0x000000201d00720c */ /* 0x000fe40003f46070 */
[----:B------:R-:W-:Y:S01]  /*0220*/  CS2R R6, SRZ ;  /* 0x0000000000067805 */ /* 0x000fe2000001ff00 */
[----:B-----5:R-:W-:Y:S01]  /*0230*/  @!P1 IMAD.WIDE.U32 R10, R13, 0x8, R10 ;  /* 0x000000080d0a9825 */ /* 0x020fe200078e000a */
[----:B------:R3:W5:Y:S01]  /*0240*/  @!P0 LDG.E.64 R2, desc[UR4][R34.64] ;  /* 0x0000000422028981 */ /* 0x000762000c1e1b00 */
[----:B------:R-:W1:Y:S01]  /*0250*/  LDC.64 R12, c[0x0][0x398] ;  /* 0x0000e600ff0c7b82 */ /* 0x000e620000000a00 */
[----:B0-----:R-:W-:-:S06]  /*0260*/  CS2R R4, SRZ ;  /* 0x0000000000047805 */ /* 0x001fcc000001ff00 */
[----:B------:R0:W5:Y:S01]  /*0270*/  @!P1 LDG.E.64 R4, desc[UR4][R10.64] ;  /* 0x000000040a049981 */ /* 0x000162000c1e1b00 */
[----:B------:R-:W-:Y:S01]  /*0280*/  @!P2 IMAD.IADD R9, R0, 0x1, R29 ;  /* 0x000000010009a824 */ /* 0x000fe200078e021d */
[----:B---3--:R-:W3:Y:S01]  /*0290*/  LDC.64 R34, c[0x0][0x390] ;  /* 0x0000e400ff227b82 */ /* 0x008ee20000000a00 */
[----:B------:R-:W-:-:S05]  /*02a0*/  @!P2 VIADD R29, R29, 0x80 ;  /* 0x000000801d1da836 */ /* 0x000fca0000000000 */
[----:B------:R-:W-:-:S13]  /*02b0*/  ISETP.GE.U32.AND P3, PT, R29, R32, PT ;  /* 0x000000201d00720c */ /* 0x000fda0003f66070 */
[----:B------:R-:W-:Y:S02]  /*02c0*/  @!P3 IMAD.IADD R15, R0, 0x1, R29 ;  /* 0x00000001000fb824 */ /* 0x000fe400078e021d */
[----:B------:R-:W-:-:S05]  /*02d0*/  @!P3 VIADD R29, R29, 0x80 ;  /* 0x000000801d1db836 */ /* 0x000fca0000000000 */
[----:B------:R-:W-:Y:S01]  /*02e0*/  ISETP.GE.U32.AND P4, PT, R29, R32, PT ;  /* 0x000000201d00720c */ /* 0x000fe20003f86070 */
[----:B----4-:R-:W-:-:S04]  /*02f0*/  @!P2 IMAD.WIDE.U32 R24, R9, 0x8, R24 ;  /* 0x000000080918a825 */ /* 0x010fc800078e0018 */
[----:B------:R-:W-:Y:S01]  /*0300*/  @!P2 IMAD.WIDE.U32 R26, R9, 0x8, R26 ;  /* 0x00000008091aa825 */ /* 0x000fe200078e001a */
[----:B------:R-:W-:Y:S01]  /*0310*/  CS2R R8, SRZ ;  /* 0x0000000000087805 */ /* 0x000fe2000001ff00 */
[----:B------:R-:W4:Y:S05]  /*0320*/  @!P2 LDG.E.64 R6, desc[UR4][R24.64] ;  /* 0x000000041806a981 */ /* 0x000f2a000c1e1b00 */
[----:B------:R3:W4:Y:S01]  /*0330*/  @!P2 LDG.E.64 R8, desc[UR4][R26.64] ;  /* 0x000000041a08a981 */ /* 0x000722000c1e1b00 */
[----:B------:R-:W-:Y:S02]  /*0340*/  @!P4 IMAD.IADD R37, R0, 0x1, R29 ;  /* 0x000000010025c824 */ /* 0x000fe400078e021d */
[----:B------:R-:W-:-:S05]  /*0350*/  @!P4 VIADD R29, R29, 0x80 ;  /* 0x000000801d1dc836 */ /* 0x000fca0000000000 */
[----:B------:R-:W-:Y:S02]  /*0360*/  ISETP.GE.U32.AND P2, PT, R29, R32, PT ;  /* 0x000000201d00720c */ /* 0x000fe40003f46070 */
[----:B0-----:R-:W-:Y:S01]  /*0370*/  CS2R R10, SRZ ;  /* 0x00000000000a7805 */ /* 0x001fe2000001ff00 */
[----:B-1----:R-:W-:Y:S01]  /*0380*/  @!P3 IMAD.WIDE.U32 R30, R15, 0x8, R30 ;  /* 0x000000080f1eb825 */ /* 0x002fe200078e001e */
[----:B---3--:R-:W0:Y:S04]  /*0390*/  LDC.64 R26, c[0x0][0x398] ;  /* 0x0000e600ff1a7b82 */ /* 0x008e280000000a00 */
[----:B------:R1:W3:Y:S05]  /*03a0*/  @!P3 LDG.E.64 R10, desc[UR4][R30.64] ;  /* 0x000000041e0ab981 */ /* 0x0002ea000c1e1b00 */
[----:B------:R-:W-:-:S02]  /*03b0*/  @!P2 IMAD.IADD R28, R0, 0x1, R29 ;  /* 0x00000001001ca824 */ /* 0x000fc400078e021d */
[----:B------:R-:W-:-:S05]  /*03c0*/  @!P2 VIADD R29, R29, 0x80 ;  /* 0x000000801d1da836 */ /* 0x000fca0000000000 */
[----:B------:R-:W-:Y:S01]  /*03d0*/  ISETP.GE.U32.AND P6, PT, R29, R32, PT ;  /* 0x000000201d00720c */ /* 0x000fe20003fc6070 */
[----:B-1----:R-:W-:Y:S01]  /*03e0*/  @!P3 IMAD.WIDE.U32 R30, R15, 0x8, R12 ;  /* 0x000000080f1eb825 */ /* 0x002fe200078e000c */
[----:B------:R-:W-:-:S03]  /*03f0*/  CS2R R12, SRZ ;  /* 0x00000000000c7805 */ /* 0x000fc6000001ff00 */
[C---:B------:R-:W-:Y:S01]  /*0400*/  @!P4 IMAD.WIDE.U32 R24, R37.reuse, 0x8, R16 ;  /* 0x000000082518c825 */ /* 0x040fe200078e0010 */
[----:B------:R-:W-:Y:S02]  /*0410*/  CS2R R16, SRZ ;  /* 0x0000000000107805 */ /* 0x000fe4000001ff00 */
[----:B------:R1:W3:Y:S01]  /*0420*/  @!P3 LDG.E.64 R12, desc[UR4][R30.64] ;  /* 0x000000041e0cb981 */ /* 0x0002e2000c1e1b00 */
[----:B------:R-:W-:Y:S01]  /*0430*/  CS2R R14, SRZ ;  /* 0x00000000000e7805 */ /* 0x000fe2000001ff00 */
[----:B--2---:R-:W-:Y:S02]  /*0440*/  @!P4 IMAD.WIDE.U32 R18, R37, 0x8, R18 ;  /* 0x000000082512c825 */ /* 0x004fe400078e0012 */
[----:B------:R2:W3:Y:S01]  /*0450*/  @!P4 LDG.E.64 R16, desc[UR4][R24.64] ;  /* 0x000000041810c981 */ /* 0x0004e2000c1e1b00 */
[----:B------:R-:W0:Y:S01]  /*0460*/  LDC.64 R36, c[0x0][0x390] ;  /* 0x0000e400ff247b82 */ /* 0x000e220000000a00 */
[----:B------:R-:W-:Y:S02]  /*0470*/  @!P2 IMAD.WIDE.U32 R34, R28, 0x8, R34 ;  /* 0x000000081c22a825 */ /* 0x000fe400078e0022 */
[----:B------:R2:W3:Y:S02]  /*0480*/  @!P4 LDG.E.64 R14, desc[UR4][R18.64] ;  /* 0x00000004120ec981 */ /* 0x0004e4000c1e1b00 */
[----:B-1----:R-:W-:-:S02]  /*0490*/  @!P6 IMAD.IADD R31, R0, 0x1, R29 ;  /* 0x00000001001fe824 */ /* 0x002fc400078e021d */
[----:B------:R-:W-:Y:S01]  /*04a0*/  @!P6 VIADD R29, R29, 0x80 ;  /* 0x000000801d1de836 */ /* 0x000fe20000000000 */
[----:B--2---:R-:W1:Y:S04]  /*04b0*/  LDC.64 R24, c[0x0][0x390] ;  /* 0x0000e400ff187b82 */ /* 0x004e680000000a00 */
[----:B------:R-:W-:Y:S02]  /*04c0*/  ISETP.GE.U32.AND P3, PT, R29, R32, PT ;  /* 0x000000201d00720c */ /* 0x000fe40003f66070 */
[----:B------:R-:W-:Y:S01]  /*04d0*/  CS2R R18, SRZ ;  /* 0x0000000000127805 */ /* 0x000fe2000001ff00 */
[----:B0-----:R-:W-:-:S05]  /*04e0*/  @!P2 IMAD.WIDE.U32 R26, R28, 0x8, R26 ;  /* 0x000000081c1aa825 */ /* 0x001fca00078e001a */
[----:B------:R0:W2:Y:S05]  /*04f0*/  @!P2 LDG.E.64 R18, desc[UR4][R34.64] ;  /* 0x000000042212a981 */ /* 0x0000aa000c1e1b00 */
[----:B0-----:R-:W-:Y:S02]  /*0500*/  @!P3 IMAD.IADD R35, R0, 0x1, R29 ;  /* 0x000000010023b824 */ /* 0x001fe400078e021d */
[----:B------:R-:W0:Y:S01]  /*0510*/  LDC.64 R28, c[0x0][0x398] ;  /* 0x0000e600ff1c7b82 */ /* 0x000e220000000a00 */
[----:B-1----:R-:W-:-:S04]  /*0520*/  @!P6 IMAD.WIDE.U32 R24, R31, 0x8, R24 ;  /* 0x000000081f18e825 */ /* 0x002fc800078e0018 */
[----:B------:R-:W-:-:S04]  /*0530*/  @!P3 IMAD.WIDE.U32 R36, R35, 0x8, R36 ;  /* 0x000000082324b825 */ /* 0x000fc800078e0024 */
[----:B0-----:R-:W-:Y:S01]  /*0540*/  @!P6 IMAD.WIDE.U32 R28, R31, 0x8, R28 ;  /* 0x000000081f1ce825 */ /* 0x001fe200078e001c */
[----:B------:R-:W-:-:S06]  /*0550*/  CS2R R30, SRZ ;  /* 0x00000000001e7805 */ /* 0x000fcc000001ff00 */
[----:B------:R-:W2:Y:S01]  /*0560*/  @!P6 LDG.E.64 R30, desc[UR4][R28.64] ;  /* 0x000000041c1ee981 */ /* 0x000ea2000c1e1b00 */
[C---:B------:R-:W-:Y:S02]  /*0570*/  ISETP.NE.U32.AND P0, PT, R20.reuse, RZ, PT ;  /* 0x000000ff1400720c */ /* 0x040fe40003f05070 */
[----:B------:R-:W-:Y:S02]  /*0580*/  ISETP.GT.U32.AND P1, PT, R20, RZ, PT ;  /* 0x000000ff1400720c */ /* 0x000fe40003f24070 */
[C---:B------:R-:W-:Y:S02]  /*0590*/  ISETP.NE.AND.EX P0, PT, R21.reuse, RZ, PT, P0 ;  /* 0x000000ff1500720c */ /* 0x040fe40003f05300 */
[----:B------:R-:W-:Y:S02]  /*05a0*/  ISETP.GT.AND.EX P1, PT, R21, RZ, PT, P1 ;  /* 0x000000ff1500720c */ /* 0x000fe40003f24310 */
[----:B------:R-:W-:-:S06]  /*05b0*/  CS2R R20, SRZ ;  /* 0x0000000000147805 */ /* 0x000fcc000001ff00 */
[----:B------:R0:W2:Y:S01]  /*05c0*/  @!P2 LDG.E.64 R20, desc[UR4][R26.64] ;  /* 0x000000041a14a981 */ /* 0x0000a2000c1e1b00 */
[C---:B------:R-:W-:Y:S02]  /*05d0*/  ISETP.NE.U32.AND P4, PT, R22.reuse, RZ, PT ;  /* 0x000000ff1600720c */ /* 0x040fe40003f85070 */
[----:B------:R-:W-:Y:S02]  /*05e0*/  ISETP.GT.U32.AND P5, PT, R22, RZ, PT ;  /* 0x000000ff1600720c */ /* 0x000fe40003fa4070 */
[C---:B------:R-:W-:Y:S02]  /*05f0*/  ISETP.NE.AND.EX P4, PT, R23.reuse, RZ, PT, P4 ;  /* 0x000000ff1700720c */ /* 0x040fe40003f85340 */
[----:B------:R-:W-:Y:S01]  /*0600*/  ISETP.GT.AND.EX P5, PT, R23, RZ, PT, P5 ;  /* 0x000000ff1700720c */ /* 0x000fe20003fa4350 */
[----:B0-----:R-:W0:Y:S01]  /*0610*/  LDC.64 R26, c[0x0][0x398] ;  /* 0x0000e600ff1a7b82 */ /* 0x001e220000000a00 */
[----:B------:R-:W-:-:S06]  /*0620*/  CS2R R22, SRZ ;  /* 0x0000000000167805 */ /* 0x000fcc000001ff00 */
[----:B------:R1:W2:Y:S02]  /*0630*/  @!P6 LDG.E.64 R22, desc[UR4][R24.64] ;  /* 0x000000041816e981 */ /* 0x0002a4000c1e1b00 */
[----:B-1----:R-:W-:-:S06]  /*0640*/  CS2R R24, SRZ ;  /* 0x0000000000187805 */ /* 0x002fcc000001ff00 */
[----:B------:R1:W2:Y:S01]  /*0650*/  @!P3 LDG.E.64 R24, desc[UR4][R36.64] ;  /* 0x000000042418b981 */ /* 0x0002a2000c1e1b00 */
[----:B0-----:R-:W-:Y:S01]  /*0660*/  @!P3 IMAD.WIDE.U32 R28, R35, 0x8, R26 ;  /* 0x00000008231cb825 */ /* 0x001fe200078e001a */
[----:B------:R-:W-:-:S06]  /*0670*/  CS2R R26, SRZ ;  /* 0x00000000001a7805 */ /* 0x000fcc000001ff00 */
[----:B------:R-:W2:Y:S01]  /*0680*/  @!P3 LDG.E.64 R26, desc[UR4][R28.64] ;  /* 0x000000041c1ab981 */ /* 0x000ea2000c1e1b00 */
[----:B-----5:R-:W-:Y:S01]  /*0690*/  IMAD.MOV.U32 R35, RZ, RZ, R2 ;  /* 0x000000ffff237224 */ /* 0x020fe200078e0002 */
[----:B------:R-:W-:Y:S02]  /*06a0*/  @P0 SEL R35, RZ, 0x1, !P1 ;  /* 0x00000001ff230807 */ /* 0x000fe40004800000 */
[----:B------:R-:W-:Y:S02]  /*06b0*/  SEL R3, R3, RZ, !P0 ;  /* 0x000000ff03037207 */ /* 0x000fe40004000000 */
[----:B----4-:R-:W-:-:S04]  /*06c0*/  ISETP.NE.U32.AND P3, PT, R6, RZ, PT ;  /* 0x000000ff0600720c */ /* 0x010fc80003f65070 */
[----:B------:R-:W-:Y:S02]  /*06d0*/  ISETP.NE.AND.EX P3, PT, R7, RZ, PT, P3 ;  /* 0x000000ff0700720c */ /* 0x000fe40003f65330 */
[----:B------:R-:W-:Y:S01]  /*06e0*/  ISETP.GT.U32.AND P2, PT, R6, RZ, PT ;  /* 0x000000ff0600720c */ /* 0x000fe20003f44070 */
[----:B-1----:R-:W-:Y:S01]  /*06f0*/  IMAD.MOV.U32 R37, RZ, RZ, R4 ;  /* 0x000000ffff257224 */ /* 0x002fe200078e0004 */
[----:B------:R-:W-:Y:S02]  /*0700*/  SEL R5, R5, RZ, !P4 ;  /* 0x000000ff05057207 */ /* 0x000fe40006000000 */
[----:B---3--:R-:W-:-:S04]  /*0710*/  ISETP.NE.U32.AND P1, PT, R10, RZ, PT ;  /* 0x000000ff0a00720c */ /* 0x008fc80003f25070 */
[----:B------:R-:W-:Y:S02]  /*0720*/  ISETP.NE.AND.EX P1, PT, R11, RZ, PT, P1 ;  /* 0x000000ff0b00720c */ /* 0x000fe40003f25310 */
[----:B------:R-:W-:Y:S02]  /*0730*/  ISETP.GT.U32.AND P0, PT, R10, RZ, PT ;  /* 0x000000ff0a00720c */ /* 0x000fe40003f04070 */
[----:B------:R-:W-:Y:S02]  /*0740*/  @P4 SEL R37, RZ, 0x1, !P5 ;  /* 0x00000001ff254807 */ /* 0x000fe40006800000 */
[----:B------:R-:W-:Y:S02]  /*0750*/  ISETP.GT.AND.EX P2, PT, R7, RZ, PT, P2 ;  /* 0x000000ff0700720c */ /* 0x000fe40003f44320 */
[----:B------:R-:W-:Y:S02]  /*0760*/  ISETP.GT.AND.EX P0, PT, R11, RZ, PT, P0 ;  /* 0x000000ff0b00720c */ /* 0x000fe40003f04300 */
[----:B------:R-:W-:-:S02]  /*0770*/  @P3 SEL R8, RZ, 0x1, !P2 ;  /* 0x00000001ff083807 */ /* 0x000fc40005000000 */
[----:B------:R-:W-:Y:S02]  /*0780*/  SEL R11, R13, RZ, !P1 ;  /* 0x000000ff0d0b7207 */ /* 0x000fe40004800000 */
[----:B------:R-:W-:-:S04]  /*0790*/  ISETP.NE.U32.AND P6, PT, R14, RZ, PT ;  /* 0x000000ff0e00720c */ /* 0x000fc80003fc5070 */
[----:B------:R-:W-:Y:S02]  /*07a0*/  ISETP.NE.AND.EX P4, PT, R15, RZ, PT, P6 ;  /* 0x000000ff0f00720c */ /* 0x000fe40003f85360 */
[----:B------:R-:W-:Y:S02]  /*07b0*/  @P1 SEL R12, RZ, 0x1, !P0 ;  /* 0x00000001ff0c1807 */ /* 0x000fe40004000000 */
[----:B------:R-:W-:Y:S02]  /*07c0*/  ISETP.GT.U32.AND P5, PT, R14, RZ, PT ;  /* 0x000000ff0e00720c */ /* 0x000fe40003fa4070 */
[----:B------:R-:W-:Y:S02]  /*07d0*/  ISETP.GE.U32.AND P6, PT, R33, R32, PT ;  /* 0x000000202100720c */ /* 0x000fe40003fc6070 */
[----:B------:R-:W-:Y:S02]  /*07e0*/  ISETP.GT.AND.EX P5, PT, R15, RZ, PT, P5 ;  /* 0x000000ff0f00720c */ /* 0x000fe40003fa4350 */
[----:B--2---:R-:W-:-:S04]  /*07f0*/  ISETP.NE.U32.AND P2, PT, R18, RZ, PT ;  /* 0x000000ff1200720c */ /* 0x004fc80003f45070 */
[----:B------:R-:W-:Y:S02]  /*0800*/  ISETP.NE.AND.EX P2, PT, R19, RZ, PT, P2 ;  /* 0x000000ff1300720c */ /* 0x000fe40003f45320 */
[----:B------:R-:W-:Y:S02]  /*0810*/  SEL R7, R9, RZ, !P3 ;  /* 0x000000ff09077207 */ /* 0x000fe40005800000 */
[----:B------:R-:W-:Y:S02]  /*0820*/  SEL R9, R17, RZ, !P4 ;  /* 0x000000ff11097207 */ /* 0x000fe40006000000 */
[----:B------:R-:W-:Y:S02]  /*0830*/  @P4 SEL R16, RZ, 0x1, !P5 ;  /* 0x00000001ff104807 */ /* 0x000fe40006800000 */
[----:B------:R-:W-:Y:S01]  /*0840*/  ISETP.GT.U32.AND P3, PT, R18, RZ, PT ;  /* 0x000000ff1200720c */ /* 0x000fe20003f64070 */
[----:B------:R-:W-:Y:S04]  /*0850*/  BSSY.RECONVERGENT B0, `(.L_x_12986) ;  /* 0x0000049000007945 */ /* 0x000fe80003800200 */
[----:B------:R-:W-:Y:S01]  /*0860*/  BSSY.RELIABLE B1, `(.L_x_12987) ;  /* 0x0000040000017945 */ /* 0x000fe20003800100 */
[----:B------:R-:W-:-:S02]  /*0870*/  ISETP.GT.AND.EX P3, PT, R19, RZ, PT, P3 ;  /* 0x000000ff1300720c */ /* 0x000fc40003f64330 */
[----:B------:R-:W-:Y:S02]  /*0880*/  SEL R13, R21, RZ, !P2 ;  /* 0x000000ff150d7207 */ /* 0x000fe40005000000 */
[----:B------:R-:W-:-:S04]  /*0890*/  ISETP.NE.U32.AND P0, PT, R22, RZ, PT ;  /* 0x000000ff1600720c */ /* 0x000fc80003f05070 */
[----:B------:R-:W-:Y:S02]  /*08a0*/  ISETP.NE.AND.EX P0, PT, R23, RZ, PT, P0 ;  /* 0x000000ff1700720c */ /* 0x000fe40003f05300 */
[----:B------:R-:W-:Y:S02]  /*08b0*/  ISETP.GT.U32.AND P4, PT, R22, RZ, PT ;  /* 0x000000ff1600720c */ /* 0x000fe40003f84070 */
[----:B------:R-:W-:-:S04]  /*08c0*/  ISETP.NE.U32.AND P1, PT, R24, RZ, PT ;  /* 0x000000ff1800720c */ /* 0x000fc80003f25070 */
[----:B------:R-:W-:Y:S02]  /*08d0*/  ISETP.NE.AND.EX P1, PT, R25, RZ, PT, P1 ;  /* 0x000000ff1900720c */ /* 0x000fe40003f25310 */
[----:B------:R-:W-:Y:S02]  /*08e0*/  ISETP.GT.U32.AND P5, PT, R24, RZ, PT ;  /* 0x000000ff1800720c */ /* 0x000fe40003fa4070 */
[----:B------:R-:W-:Y:S02]  /*08f0*/  ISETP.GT.AND.EX P4, PT, R23, RZ, PT, P4 ;  /* 0x000000ff1700720c */ /* 0x000fe40003f84340 */
[----:B------:R-:W-:Y:S02]  /*0900*/  ISETP.GT.AND.EX P5, PT, R25, RZ, PT, P5 ;  /* 0x000000ff1900720c */ /* 0x000fe40003fa4350 */
[----:B------:R-:W-:Y:S02]  /*0910*/  SEL R15, R31, RZ, !P0 ;  /* 0x000000ff1f0f7207 */ /* 0x000fe40004000000 */
[----:B------:R-:W-:-:S02]  /*0920*/  SEL R17, R27, RZ, !P1 ;  /* 0x000000ff1b117207 */ /* 0x000fc40004800000 */
[----:B------:R-:W-:Y:S02]  /*0930*/  @P2 SEL R20, RZ, 0x1, !P3 ;  /* 0x00000001ff142807 */ /* 0x000fe40005800000 */
[----:B------:R-:W-:Y:S02]  /*0940*/  @P0 SEL R30, RZ, 0x1, !P4 ;  /* 0x00000001ff1e0807 */ /* 0x000fe40006000000 */
[----:B------:R-:W-:Y:S01]  /*0950*/  @P1 SEL R26, RZ, 0x1, !P5 ;  /* 0x00000001ff1a1807 */ /* 0x000fe20006800000 */
[----:B------:R-:W-:Y:S06]  /*0960*/  @P6 BRA `(.L_x_12988) ;  /* 0x0000000000386947 */ /* 0x000fec0003800000 */
[----:B------:R-:W0:Y:S01]  /*0970*/  LDC.64 R18, c[0x0][0x388] ;  /* 0x0000e200ff127b82 */ /* 0x000e220000000a00 */
[----:B------:R-:W-:Y:S02]  /*0980*/  IMAD.IADD R21, R0, 0x1, R33 ;  /* 0x0000000100157824 */ /* 0x000fe400078e0221 */
[----:B------:R-:W-:Y:S02]  /*0990*/  IMAD.MOV.U32 R2, RZ, RZ, R35 ;  /* 0x000000ffff027224 */ /* 0x000fe400078e0023 */
[----:B------:R-:W-:-:S05]  /*09a0*/  VIADD R33, R33, 0x80 ;  /* 0x0000008021217836 */ /* 0x000fca0000000000 */
[----:B------:R-:W-:Y:S01]  /*09b0*/  ISETP.GE.U32.AND P0, PT, R33, R32, PT ;  /* 0x000000202100720c */ /* 0x000fe20003f06070 */
[----:B0-----:R-:W-:-:S05]  /*09c0*/  IMAD.WIDE.U32 R18, R21, 0x8, R18 ;  /* 0x0000000815127825 */ /* 0x001fca00078e0012 */
[----:B------:R0:W-:Y:S07]  /*09d0*/  STG.E.64 desc[UR4][R18.64], R2 ;  /* 0x0000000212007986 */ /* 0x0001ee000c101b04 */
[----:B------:R-:W-:Y:S05]  /*09e0*/  @P0 BRA `(.L_x_12989) ;  /* 0x0000000000380947 */ /* 0x000fea0003800000 */
[----:B0-----:R-:W0:Y:S01]  /*09f0*/  LDC.64 R2, c[0x0][0x388] ;  /* 0x0000e200ff027b82 */ /* 0x001e220000000a00 */
[----:B------:R-:W-:Y:S02]  /*0a00*/  IMAD.IADD R19, R0, 0x1, R33 ;  /* 0x0000000100137824 */ /* 0x000fe400078e0221 */
[----:B------:R-:W-:Y:S02]  /*0a10*/  IMAD.MOV.U32 R4, RZ, RZ, R37 ;  /* 0x000000ffff047224 */ /* 0x000fe400078e0025 */
[----:B------:R-:W-:Y:S02]  /*0a20*/  VIADD R33, R33, 0x80 ;  /* 0x0000008021217836 */ /* 0x000fe40000000000 */
[----:B0-----:R-:W-:-:S05]  /*0a30*/  IMAD.WIDE.U32 R2, R19, 0x8, R2 ;  /* 0x0000000813027825 */ /* 0x001fca00078e0002 */
[----:B------:R0:W-:Y:S02]  /*0a40*/  STG.E.64 desc[UR4][R2.64], R4 ;  /* 0x0000000402007986 */ /* 0x0001e4000c101b04 */
.L_x_12988:
[----:B------:R-:W-:-:S13]  /*0a50*/  ISETP.GE.U32.AND P0, PT, R33, R32, PT ;  /* 0x000000202100720c */ /* 0x000fda0003f06070 */
[----:B------:R-:W-:Y:S05]  /*0a60*/  @P0 BRA `(.L_x_12990) ;  /* 0x0000000000380947 */ /* 0x000fea0003800000 */
[----:B0-----:R-:W0:Y:S01]  /*0a70*/  LDC.64 R2, c[0x0][0x388] ;  /* 0x0000e200ff027b82 */ /* 0x001e220000000a00 */
[----:B------:R-:W-:Y:S02]  /*0a80*/  IMAD.IADD R5, R0, 0x1, R33 ;  /* 0x0000000100057824 */ /* 0x000fe400078e0221 */
[----:B------:R-:W-:Y:S02]  /*0a90*/  IMAD.MOV.U32 R6, RZ, RZ, R8 ;  /* 0x000000ffff067224 */ /* 0x000fe400078e0008 */
[----:B------:R-:W-:Y:S02]  /*0aa0*/  VIADD R33, R33, 0x80 ;  /* 0x0000008021217836 */ /* 0x000fe40000000000 */
[----:B0-----:R-:W-:-:S05]  /*0ab0*/  IMAD.WIDE.U32 R2, R5, 0x8, R2 ;  /* 0x0000000805027825 */ /* 0x001fca00078e0002 */
[----:B------:R1:W-:Y:S02]  /*0ac0*/  STG.E.64 desc[UR4][R2.64], R6 ;  /* 0x0000000602007986 */ /* 0x0003e4000c101b04 */
.L_x_12989:
[----:B------:R-:W-:-:S13]  /*0ad0*/  ISETP.GE.U32.AND P0, PT, R33, R32, PT ;  /* 0x000000202100720c */ /* 0x000fda0003f06070 */
[----:B------:R-:W-:Y:S05]  /*0ae0*/  @P0 BRA `(.L_x_12991) ;  /* 0x0000000000380947 */ /* 0x000fea0003800000 */
[----:B01----:R-:W0:Y:S01]  /*0af0*/  LDC.64 R2, c[0x0][0x388] ;  /* 0x0000e200ff027b82 */ /* 0x003e220000000a00 */
[----:B------:R-:W-:Y:S02]  /*0b00*/  IMAD.IADD R5, R0, 0x1, R33 ;  /* 0x0000000100057824 */ /* 0x000fe400078e0221 */
[----:B------:R-:W-:Y:S02]  /*0b10*/  IMAD.MOV.U32 R10, RZ, RZ, R12 ;  /* 0x000000ffff0a7224 */ /* 0x000fe400078e000c */
[----:B------:R-:W-:Y:S02]  /*0b20*/  VIADD R33, R33, 0x80 ;  /* 0x0000008021217836 */ /* 0x000fe40000000000 */
[----:B0-----:R-:W-:-:S05]  /*0b30*/  IMAD.WIDE.U32 R2, R5, 0x8, R2 ;  /* 0x0000000805027825 */ /* 0x001fca00078e0002 */
[----:B------:R1:W-:Y:S02]  /*0b40*/  STG.E.64 desc[UR4][R2.64], R10 ;  /* 0x0000000a02007986 */ /* 0x0003e4000c101b04 */
.L_x_12990:
        /* <DEDUP_REMOVED lines=8> */
.L_x_12991:
[----:B------:R-:W-:-:S13]  /*0bd0*/  ISETP.GE.U32.AND P0, PT, R33, R32, PT ;  /* 0x000000202100720c */ /* 0x000fda0003f06070 */
[----:B------:R-:W-:Y:S05]  /*0be0*/  @P0 BREAK.RELIABLE B1 ;  /* 0x0000000000010942 */ /* 0x000fea0003800100 */
[----:B------:R-:W-:Y:S05]  /*0bf0*/  @P0 BRA `(.L_x_12993) ;  /* 0x0000000000380947 */ /* 0x000fea0003800000 */
[----:B012---:R-:W0:Y:S01]  /*0c00*/  LDC.64 R2, c[0x0][0x388] ;  /* 0x0000e200ff027b82 */ /* 0x007e220000000a00 */
[----:B------:R-:W-:Y:S02]  /*0c10*/  IMAD.IADD R5, R0, 0x1, R33 ;  /* 0x0000000100057824 */ /* 0x000fe400078e0221 */
[----:B------:R-:W-:Y:S02]  /*0c20*/  IMAD.MOV.U32 R12, RZ, RZ, R20 ;  /* 0x000000ffff0c7224 */ /* 0x000fe400078e0014 */
[----:B------:R-:W-:Y:S02]  /*0c30*/  VIADD R33, R33, 0x80 ;  /* 0x0000008021217836 */ /* 0x000fe40000000000 */
[----:B0-----:R-:W-:-:S05]  /*0c40*/  IMAD.WIDE.U32 R2, R5, 0x8, R2 ;  /* 0x0000000805027825 */ /* 0x001fca00078e0002 */
[----:B------:R2:W-:Y:S02]  /*0c50*/  STG.E.64 desc[UR4][R2.64], R12 ;  /* 0x0000000c02007986 */ /* 0x0005e4000c101b04 */
.L_x_12992:
[----:B------:R-:W-:Y:S05]  /*0c60*/  BSYNC.RELIABLE B1 ;  /* 0x0000000000017941 */ /* 0x000fea0003800100 */
.L_x_12987:
[----:B------:R-:W-:-:S13]  /*0c70*/  ISETP.GE.U32.AND P0, PT, R33, R32, PT ;  /* 0x000000202100720c */ /* 0x000fda0003f06070 */
[----:B012---:R-:W0:Y:S01]  /*0c80*/  @!P0 LDC.64 R2, c[0x0][0x388] ;  /* 0x0000e200ff028b82 */ /* 0x007e220000000a00 */
[----:B------:R-:W-:Y:S02]  /*0c90*/  @!P0 IMAD.IADD R5, R0, 0x1, R33 ;  /* 0x0000000100058824 */ /* 0x000fe400078e0221 */
[----:B------:R-:W-:Y:S02]  /*0ca0*/  @!P0 IMAD.MOV.U32 R14, RZ, RZ, R30 ;  /* 0x000000ffff0e8224 */ /* 0x000fe400078e001e */
[----:B------:R-:W-:Y:S02]  /*0cb0*/  @!P0 VIADD R33, R33, 0x80 ;  /* 0x0000008021218836 */ /* 0x000fe40000000000 */
[----:B0-----:R-:W-:-:S05]  /*0cc0*/  @!P0 IMAD.WIDE.U32 R2, R5, 0x8, R2 ;  /* 0x0000000805028825 */ /* 0x001fca00078e0002 */
[----:B------:R3:W-:Y:S02]  /*0cd0*/  @!P0 STG.E.64 desc[UR4][R2.64], R14 ;  /* 0x0000000e02008986 */ /* 0x0007e4000c101b04 */
.L_x_12993:
[----:B------:R-:W-:Y:S05]  /*0ce0*/  BSYNC.RECONVERGENT B0 ;  /* 0x0000000000007941 */ /* 0x000fea0003800200 */
.L_x_12986:
        /* <DEDUP_REMOVED lines=9> */
.L_x_12985:
[----:B------:R-:W0:Y:S01]  /*0d80*/  S2R R2, SR_TID.X ;  /* 0x0000000000027919 */ /* 0x000e220000002100 */
[----:B------:R-:W1:Y:S08]  /*0d90*/  LDC.64 R4, c[0x0][0x390] ;  /* 0x0000e400ff047b82 */ /* 0x000e700000000a00 */
[----:B------:R-:W2:Y:S01]  /*0da0*/  LDC.64 R8, c[0x0][0x398] ;  /* 0x0000e600ff087b82 */ /* 0x000ea20000000a00 */
[----:B-1----:R-:W-:-:S04]  /*0db0*/  IMAD.WIDE.U32 R4, R0, 0x8, R4 ;  /* 0x0000000800047825 */ /* 0x002fc800078e0004 */
[----:B0-----:R-:W-:-:S05]  /*0dc0*/  IMAD.WIDE.U32 R36, R2, 0x10, R4 ;  /* 0x0000001002247825 */ /* 0x001fca00078e0004 */
[----:B------:R-:W3:Y:S04]  /*0dd0*/  LDG.E.128 R32, desc[UR4][R36.64] ;  /* 0x0000000424207981 */ /* 0x000ee8000c1e1d00 */
[----:B------:R-:W4:Y:S01]  /*0de0*/  LDG.E.128 R4, desc[UR4][R36.64+0x800] ;  /* 0x0008000424047981 */ /* 0x000f22000c1e1d00 */
[----:B--2---:R-:W-:-:S03]  /*0df0*/  IMAD.WIDE.U32 R8, R0, 0x8, R8 ;  /* 0x0000000800087825 */ /* 0x004fc600078e0008 */
[----:B------:R-:W2:Y:S01]  /*0e00*/  LDG.E.128 R16, desc[UR4][R36.64+0x1000] ;  /* 0x0010000424107981 */ /* 0x000ea2000c1e1d00 */
[----:B------:R-:W-:-:S03]  /*0e10*/  IMAD.WIDE.U32 R28, R2, 0x10, R8 ;  /* 0x00000010021c7825 */ /* 0x000fc600078e0008 */
[----:B------:R-:W5:Y:S04]  /*0e20*/  LDG.E.128 R20, desc[UR4][R36.64+0x1800] ;  /* 0x0018000424147981 */ /* 0x000f68000c1e1d00 */
[----:B------:R-:W2:Y:S04]  /*0e30*/  LDG.E.128 R8, desc[UR4][R28.64] ;  /* 0x000000041c087981 */ /* 0x000ea8000c1e1d00 */
[----:B------:R-:W5:Y:S04]  /*0e40*/  LDG.E.128 R12, desc[UR4][R28.64+0x800] ;  /* 0x000800041c0c7981 */ /* 0x000f68000c1e1d00 */
[----:B------:R-:W5:Y:S04]  /*0e50*/  LDG.E.128 R24, desc[UR4][R28.64+0x1000] ;  /* 0x001000041c187981 */ /* 0x000f68000c1e1d00 */
[----:B------:R-:W5:Y:S01]  /*0e60*/  LDG.E.128 R28, desc[UR4][R28.64+0x1800] ;  /* 0x001800041c1c7981 */ /* 0x000f62000c1e1d00 */
[----:B---3--:R-:W-:-:S02]  /*0e70*/  ISETP.NE.U32.AND P4, PT, R32, RZ, PT ;  /* 0x000000ff2000720c */ /* 0x008fc40003f85070 */
[----:B------:R-:W-:Y:S02]  /*0e80*/  ISETP.GT.U32.AND P5, PT, R32, RZ, PT ;  /* 0x000000ff2000720c */ /* 0x000fe40003fa4070 */
[C---:B------:R-:W-:Y:S02]  /*0e90*/  ISETP.NE.AND.EX P4, PT, R33.reuse, RZ, PT, P4 ;  /* 0x000000ff2100720c */ /* 0x040fe40003f85340 */
[----:B------:R-:W-:Y:S02]  /*0ea0*/  ISETP.GT.AND.EX P5, PT, R33, RZ, PT, P5 ;  /* 0x000000ff2100720c */ /* 0x000fe40003fa4350 */
[----:B------:R-:W0:Y:S01]  /*0eb0*/  LDC.64 R32, c[0x0][0x388] ;  /* 0x0000e200ff207b82 */ /* 0x000e220000000a00 */
[C---:B----4-:R-:W-:Y:S02]  /*0ec0*/  ISETP.NE.U32.AND P0, PT, R4.reuse, RZ, PT ;  /* 0x000000ff0400720c */ /* 0x050fe40003f05070 */
[----:B------:R-:W-:Y:S02]  /*0ed0*/  ISETP.GT.U32.AND P2, PT, R4, RZ, PT ;  /* 0x000000ff0400720c */ /* 0x000fe40003f44070 */
[----:B------:R-:W-:-:S02]  /*0ee0*/  ISETP.GT.U32.AND P1, PT, R34, RZ, PT ;  /* 0x000000ff2200720c */ /* 0x000fc40003f24070 */
[C---:B------:R-:W-:Y:S02]  /*0ef0*/  ISETP.NE.AND.EX P0, PT, R5.reuse, RZ, PT, P0 ;  /* 0x000000ff0500720c */ /* 0x040fe40003f05300 */
[----:B------:R-:W-:Y:S02]  /*0f00*/  ISETP.GT.AND.EX P2, PT, R5, RZ, PT, P2 ;  /* 0x000000ff0500720c */ /* 0x000fe40003f44320 */
[----:B------:R-:W-:Y:S02]  /*0f10*/  SEL R5, RZ, 0x1, !P5 ;  /* 0x00000001ff057807 */ /* 0x000fe40006800000 */
[C---:B------:R-:W-:Y:S02]  /*0f20*/  ISETP.NE.U32.AND P6, PT, R6.reuse, RZ, PT ;  /* 0x000000ff0600720c */ /* 0x040fe40003fc5070 */
[----:B------:R-:W-:Y:S02]  /*0f30*/  ISETP.GT.U32.AND P5, PT, R6, RZ, PT ;  /* 0x000000ff0600720c */ /* 0x000fe40003fa4070 */
[----:B------:R-:W-:-:S02]  /*0f40*/  ISETP.NE.U32.AND P3, PT, R34, RZ, PT ;  /* 0x000000ff2200720c */ /* 0x000fc40003f65070 */
[----:B------:R-:W-:Y:S02]  /*0f50*/  ISETP.GT.AND.EX P1, PT, R35, RZ, PT, P1 ;  /* 0x000000ff2300720c */ /* 0x000fe40003f24310 */
[C---:B------:R-:W-:Y:S02]  /*0f60*/  ISETP.NE.AND.EX P6, PT, R7.reuse, RZ, PT, P6 ;  /* 0x000000ff0700720c */ /* 0x040fe40003fc5360 */
[----:B------:R-:W-:Y:S02]  /*0f70*/  ISETP.GT.AND.EX P5, PT, R7, RZ, PT, P5 ;  /* 0x000000ff0700720c */ /* 0x000fe40003fa4350 */
[----:B------:R-:W-:Y:S02]  /*0f80*/  ISETP.NE.AND.EX P3, PT, R35, RZ, PT, P3 ;  /* 0x000000ff2300720c */ /* 0x000fe40003f65330 */
[----:B------:R-:W-:-:S04]  /*0f90*/  SEL R7, RZ, 0x1, !P1 ;  /* 0x00000001ff077807 */ /* 0x000fc80004800000 */
[----:B--2---:R-:W-:Y:S02]  /*0fa0*/  SEL R4, R10, R7, !P3 ;  /* 0x000000070a047207 */ /* 0x004fe40005800000 */
[----:B------:R-:W-:Y:S01]  /*0fb0*/  SEL R7, RZ, 0x1, !P2 ;  /* 0x00000001ff077807 */ /* 0x000fe20005000000 */
[----:B0-----:R-:W-:Y:S01]  /*0fc0*/  IMAD.WIDE.U32 R32, R0, 0x8, R32 ;  /* 0x0000000800207825 */ /* 0x001fe200078e0020 */
[----:B------:R-:W-:Y:S02]  /*0fd0*/  SEL R3, R9, RZ, !P4 ;  /* 0x000000ff09037207 */ /* 0x000fe40006000000 */
[----:B------:R-:W-:Y:S02]  /*0fe0*/  SEL R8, R8, R5, !P4 ;  /* 0x0000000508087207 */ /* 0x000fe40006000000 */
[----:B------:R-:W-:Y:S02]  /*0ff0*/  SEL R5, R11, RZ, !P3 ;  /* 0x000000ff0b057207 */ /* 0x000fe40005800000 */
[----:B-----5:R-:W-:-:S02]  /*1000*/  SEL R9, R13, RZ, !P0 ;  /* 0x000000ff0d097207 */ /* 0x020fc40004000000 */
[----:B------:R-:W-:Y:S02]  /*1010*/  SEL R0, R12, R7, !P0 ;  /* 0x000000070c007207 */ /* 0x000fe40004000000 */
[----:B------:R-:W-:Y:S02]  /*1020*/  SEL R11, RZ, 0x1, !P5 ;  /* 0x00000001ff0b7807 */ /* 0x000fe40006800000 */
[----:B------:R-:W-:Y:S02]  /*1030*/  ISETP.GT.U32.AND P0, PT, R16, RZ, PT ;  /* 0x000000ff1000720c */ /* 0x000fe40003f04070 */
[----:B------:R-:W-:Y:S02]  /*1040*/  SEL R7, R15, RZ, !P6 ;  /* 0x000000ff0f077207 */ /* 0x000fe40007000000 */
[----:B------:R-:W-:Y:S02]  /*1050*/  SEL R6, R14, R11, !P6 ;  /* 0x0000000b0e067207 */ /* 0x000fe40007000000 */
[----:B------:R-:W-:-:S02]  /*1060*/  ISETP.NE.U32.AND P4, PT, R16, RZ, PT ;  /* 0x000000ff1000720c */ /* 0x000fc40003f85070 */
[C---:B------:R-:W-:Y:S02]  /*1070*/  ISETP.GT.AND.EX P0, PT, R17.reuse, RZ, PT, P0 ;  /* 0x000000ff1100720c */ /* 0x040fe40003f04300 */
[----:B------:R-:W-:Y:S02]  /*1080*/  ISETP.GT.U32.AND P6, PT, R20, RZ, PT ;  /* 0x000000ff1400720c */ /* 0x000fe40003fc4070 */
[----:B------:R-:W-:Y:S02]  /*1090*/  ISETP.GT.U32.AND P2, PT, R18, RZ, PT ;  /* 0x000000ff1200720c */ /* 0x000fe40003f44070 */
[----:B------:R-:W-:Y:S02]  /*10a0*/  ISETP.NE.AND.EX P4, PT, R17, RZ, PT, P4 ;  /* 0x000000ff1100720c */ /* 0x000fe40003f85340 */
[----:B------:R-:W-:Y:S02]  /*10b0*/  SEL R15, RZ, 0x1, !P0 ;  /* 0x00000001ff0f7807 */ /* 0x000fe40004000000 */
[----:B------:R-:W-:-:S02]  /*10c0*/  ISETP.NE.U32.AND P1, PT, R20, RZ, PT ;  /* 0x000000ff1400720c */ /* 0x000fc40003f25070 */
[----:B------:R-:W-:Y:S02]  /*10d0*/  ISETP.GT.AND.EX P6, PT, R21, RZ, PT, P6 ;  /* 0x000000ff1500720c */ /* 0x000fe40003fc4360 */
[----:B------:R-:W-:Y:S02]  /*10e0*/  ISETP.NE.U32.AND P3, PT, R18, RZ, PT ;  /* 0x000000ff1200720c */ /* 0x000fe40003f65070 */
[----:B------:R-:W-:Y:S02]  /*10f0*/  ISETP.GT.AND.EX P2, PT, R19, RZ, PT, P2 ;  /* 0x000000ff1300720c */ /* 0x000fe40003f44320 */
[----:B------:R-:W-:Y:S02]  /*1100*/  SEL R10, R24, R15, !P4 ;  /* 0x0000000f180a7207 */ /* 0x000fe40006000000 */
[----:B------:R-:W-:Y:S02]  /*1110*/  ISETP.NE.AND.EX P1, PT, R21, RZ, PT, P1 ;  /* 0x000000ff1500720c */ /* 0x000fe40003f25310 */
[----:B------:R-:W-:-:S02]  /*1120*/  SEL R15, RZ, 0x1, !P6 ;  /* 0x00000001ff0f7807 */ /* 0x000fc40007000000 */
[----:B------:R-:W-:Y:S02]  /*1130*/  ISETP.GT.U32.AND P0, PT, R22, RZ, PT ;  /* 0x000000ff1600720c */ /* 0x000fe40003f04070 */
[----:B------:R-:W-:Y:S02]  /*1140*/  ISETP.NE.AND.EX P3, PT, R19, RZ, PT, P3 ;  /* 0x000000ff1300720c */ /* 0x000fe40003f65330 */
[----:B------:R-:W-:Y:S01]  /*1150*/  SEL R13, RZ, 0x1, !P2 ;  /* 0x00000001ff0d7807 */ /* 0x000fe20005000000 */
[----:B------:R-:W-:Y:S01]  /*1160*/  IMAD.MOV.U32 R14, RZ, RZ, R4 ;  /* 0x000000ffff0e7224 */ /* 0x000fe200078e0004 */
[----:B------:R-:W-:Y:S01]  /*1170*/  SEL R28, R28, R15, !P1 ;  /* 0x0000000f1c1c7207 */ /* 0x000fe20004800000 */
[----:B------:R-:W-:Y:S01]  /*1180*/  IMAD.MOV.U32 R15, RZ, RZ, R5 ;  /* 0x000000ffff0f7224 */ /* 0x000fe200078e0005 */
[----:B------:R-:W-:Y:S01]  /*1190*/  ISETP.NE.U32.AND P5, PT, R22, RZ, PT ;  /* 0x000000ff1600720c */ /* 0x000fe20003fa5070 */
[----:B------:R-:W-:Y:S01]  /*11a0*/  IMAD.WIDE.U32 R32, R2, 0x10, R32 ;  /* 0x0000001002207825 */ /* 0x000fe200078e0020 */
[----:B------:R-:W-:-:S02]  /*11b0*/  ISETP.GT.AND.EX P0, PT, R23, RZ, PT, P0 ;  /* 0x000000ff1700720c */ /* 0x000fc40003f04300 */
[----:B------:R-:W-:Y:S01]  /*11c0*/  SEL R11, R25, RZ, !P4 ;  /* 0x000000ff190b7207 */ /* 0x000fe20006000000 */
[----:B------:R-:W-:Y:S01]  /*11d0*/  IMAD.MOV.U32 R4, RZ, RZ, R0 ;  /* 0x000000ffff047224 */ /* 0x000fe200078e0000 */
[----:B------:R-:W-:Y:S01]  /*11e0*/  SEL R27, R27, RZ, !P3 ;  /* 0x000000ff1b1b7207 */ /* 0x000fe20005800000 */
[----:B------:R-:W-:Y:S01]  /*11f0*/  IMAD.MOV.U32 R5, RZ, RZ, R9 ;  /* 0x000000ffff057224 */ /* 0x000fe200078e0009 */
[----:B------:R-:W-:Y:S02]  /*1200*/  SEL R26, R26, R13, !P3 ;  /* 0x0000000d1a1a7207 */ /* 0x000fe40005800000 */
[----:B------:R-:W-:Y:S02]  /*1210*/  ISETP.NE.AND.EX P5, PT, R23, RZ, PT, P5 ;  /* 0x000000ff1700720c */ /* 0x000fe40003fa5350 */
[----:B------:R-:W-:Y:S01]  /*1220*/  SEL R13, RZ, 0x1, !P0 ;  /* 0x00000001ff0d7807 */ /* 0x000fe20004000000 */
[----:B------:R0:W-:Y:S01]  /*1230*/  STG.E.128 desc[UR4][R32.64+0x800], R4 ;  /* 0x0008000420007986 */ /* 0x0001e2000c101d04 */
[----:B------:R-:W-:-:S02]  /*1240*/  SEL R29, R29, RZ, !P1 ;  /* 0x000000ff1d1d7207 */ /* 0x000fc40004800000 */
[----:B------:R-:W-:Y:S02]  /*1250*/  SEL R31, R31, RZ, !P5 ;  /* 0x000000ff1f1f7207 */ /* 0x000fe40006800000 */
[----:B------:R-:W-:Y:S01]  /*1260*/  SEL R30, R30, R13, !P5 ;  /* 0x0000000d1e1e7207 */ /* 0x000fe20006800000 */
[----:B------:R-:W-:Y:S02]  /*1270*/  IMAD.MOV.U32 R12, RZ, RZ, R8 ;  /* 0x000000ffff0c7224 */ /* 0x000fe400078e0008 */
[----:B------:R-:W-:Y:S02]  /*1280*/  IMAD.MOV.U32 R13, RZ, RZ, R3 ;  /* 0x000000ffff0d7224 */ /* 0x000fe400078e0003 */
[----:B0-----:R-:W-:Y:S02]  /*1290*/  IMAD.MOV.U32 R4, RZ, RZ, R10 ;  /* 0x000000ffff047224 */ /* 0x001fe400078e000a */
[----:B------:R-:W-:Y:S02]  /*12a0*/  IMAD.MOV.U32 R5, RZ, RZ, R11 ;  /* 0x000000ffff057224 */ /* 0x000fe400078e000b */
[----:B------:R-:W-:-:S02]  /*12b0*/  IMAD.MOV.U32 R6, RZ, RZ, R26 ;  /* 0x000000ffff067224 */ /* 0x000fc400078e001a */
[----:B------:R-:W-:-:S05]  /*12c0*/  IMAD.MOV.U32 R7, RZ, RZ, R27 ;  /* 0x000000ffff077224 */ /* 0x000fca00078e001b */
[----:B------:R0:W-:Y:S04]  /*12d0*/  STG.E.128 desc[UR4][R32.64+0x1000], R4 ;  /* 0x0010000420007986 */ /* 0x0001e8000c101d04 */
[----:B------:R-:W-:Y:S01]  /*12e0*/  STG.E.128 desc[UR4][R32.64], R12 ;  /* 0x0000000c20007986 */ /* 0x000fe2000c101d04 */
[----:B0-----:R-:W-:Y:S02]  /*12f0*/  IMAD.MOV.U32 R4, RZ, RZ, R28 ;  /* 0x000000ffff047224 */ /* 0x001fe400078e001c */
[----:B------:R-:W-:Y:S02]  /*1300*/  IMAD.MOV.U32 R5, RZ, RZ, R29 ;  /* 0x000000ffff057224 */ /* 0x000fe400078e001d */
[----:B------:R-:W-:Y:S02]  /*1310*/  IMAD.MOV.U32 R6, RZ, RZ, R30 ;  /* 0x000000ffff067224 */ /* 0x000fe400078e001e */
[----:B------:R-:W-:-:S05]  /*1320*/  IMAD.MOV.U32 R7, RZ, RZ, R31 ;  /* 0x000000ffff077224 */ /* 0x000fca00078e001f */
[----:B------:R-:W-:Y:S01]  /*1330*/  STG.E.128 desc[UR4][R32.64+0x1800], R4 ;  /* 0x0018000420007986 */ /* 0x000fe2000c101d04 */
[----:B------:R-:W-:Y:S05]  /*1340*/  EXIT ;  /* 0x000000000000794d */ /* 0x000fea0003800000 */
.L_x_12994:
        /* <DEDUP_REMOVED lines=11> */
.L_x_31140:


//--------------------- .text._ZN2at6native29vectorized_elementwise_kernelILi4ENS0_13BinaryFunctorIlllZZZNS0_21heaviside_kernel_cudaERNS_18TensorIteratorBaseEENKUlvE_clEvENKUlvE2_clEvEUlllE_EESt5arrayIPcLm3EEEEviT0_T1_ --------------------------
	.section	.text._ZN2at6native29vectorized_elementwise_kernelILi4ENS0_13BinaryFunctorIlllZZZNS0_21heaviside_kernel_cudaERNS_18TensorIteratorBaseEENKUlvE_clEvENKUlvE2_clEvEUlllE_EESt5arrayIPcLm3EEEEviT0_T1_,"ax",@progbits
	.align	128
        .global         _ZN2at6native29vectorized_elementwise_kernelILi4ENS0_13BinaryFunctorIlllZZZNS0_21heaviside_kernel_cudaERNS_18TensorIteratorBaseEENKUlvE_clEvENKUlvE2_clEvEUlllE_EESt5arrayIPcLm3EEEEviT0_T1_
        .type           _ZN2at6native29vectorized_elementwise_kernelILi4ENS0_13BinaryFunctorIlllZZZNS0_21heaviside_kernel_cudaERNS_18TensorIteratorBaseEENKUlvE_clEvENKUlvE2_clEvEUlllE_EESt5arrayIPcLm3EEEEviT0_T1_,@function
        .size           _ZN2at6native29vectorized_elementwise_kernelILi4ENS0_13BinaryFunctorIlllZZZNS0_21heaviside_kernel_cudaERNS_18TensorIteratorBaseEENKUlvE_clEvENKUlvE2_clEvEUlllE_EESt5arrayIPcLm3EEEEviT0_T1_,(.L_x_31141 - _ZN2at6native29vectorized_elementwise_kernelILi4ENS0_13BinaryFunctorIlllZZZNS0_21heaviside_kernel_cudaERNS_18TensorIteratorBaseEENKUlvE_clEvENKUlvE2_clEvEUlllE_EESt5arrayIPcLm3EEEEviT0_T1_)
        .other          _ZN2at6native29vectorized_elementwise_kernelILi4ENS0_13BinaryFunctorIlllZZZNS0_21heaviside_kernel_cudaERNS_18TensorIteratorBaseEENKUlvE_clEvENKUlvE2_clEvEUlllE_EESt5arrayIPcLm3EEEEviT0_T1_,@"STO_CUDA_ENTRY STV_DEFAULT"
_ZN2at6native29vectorized_elementwise_kernelILi4ENS0_13BinaryFunctorIlllZZZNS0_21heaviside_kernel_cudaERNS_18TensorIteratorBaseEENKUlvE_clEvENKUlvE2_clEvEUlllE_EESt5arrayIPcLm3EEEEviT0_T1_:
.text._ZN2at6native29vectorized_elementwise_kernelILi4ENS0_13BinaryFunctorIlllZZZNS0_21heaviside_kernel_cudaERNS_18TensorIteratorBaseEENKUlvE_clEvENKUlvE2_clEvEUlllE_EESt5arrayIPcLm3EEEEviT0_T1_:
        /* <DEDUP_REMOVED lines=165> */
.L_x_12998:
        /* <DEDUP_REMOVED lines=8> */
.L_x_12999:
        /* <DEDUP_REMOVED lines=8> */
.L_x_13000:
        /* <DEDUP_REMOVED lines=8> */
.L_x_13001:
        /* <DEDUP_REMOVED lines=9> */
.L_x_13002:
[----:B------:R-:W-:Y:S05]  /*0c60*/  BSYNC.RELIABLE B1 ;  /* 0x0000000000017941 */ /* 0x000fea0003800100 */
.L_x_12997:
[----:B------:R-:W-:-:S13]  /*0c70*/  ISETP.GE.U32.AND P0, PT, R33, R32, PT ;  /* 0x000000202100720c */ /* 0x000fda0003f06070 */
[----:B012---:R-:W0:Y:S01]  /*0c80*/  @!P0 LDC.64 R2, c[0x0][0x388] ;  /* 0x0000e200ff028b82 */ /* 0x007e220000000a00 */
[----:B------:R-:W-:Y:S02]  /*0c90*/  @!P0 IMAD.IADD R5, R0, 0x1, R33 ;  /* 0x0000000100058824 */ /* 0x000fe400078e0221 */
[----:B------:R-:W-:Y:S02]  /*0ca0*/  @!P0 IMAD.MOV.U32 R14, RZ, RZ, R30 ;  /* 0x000000ffff0e8224 */ /* 0x000fe400078e001e */
[----:B------:R-:W-:Y:S02]  /*0cb0*/  @!P0 VIADD R33, R33, 0x80 ;  /* 0x0000008021218836 */ /* 0x000fe40000000000 */
[----:B0-----:R-:W-:-:S05]  /*0cc0*/  @!P0 IMAD.WIDE.U32 R2, R5, 0x8, R2 ;  /* 0x0000000805028825 */ /* 0x001fca00078e0002 */
[----:B------:R3:W-:Y:S02]  /*0cd0*/  @!P0 STG.E.64 desc[UR4][R2.64], R14 ;  /* 0x0000000e02008986 */ /* 0x0007e4000c101b04 */
.L_x_13003:
[----:B------:R-:W-:Y:S05]  /*0ce0*/  BSYNC.RECONVERGENT B0 ;  /* 0x0000000000007941 */ /* 0x000fea0003800200 */
.L_x_12996:
        /* <DEDUP_REMOVED lines=9> */
.L_x_12995:
        /* <DEDUP_REMOVED lines=9> */
[----:B------:R-:W4:Y:S01]  /*0e10*/  LDG.E.ENL2.256 R8, R4, desc[UR4][R20.64] ;  /* 0xfe0000041404797e */ /* 0x000f220008121908 */
[----:B0-----:R-:W0:Y:S03]  /*0e20*/  LDC.64 R2, c[0x0][0x388] ;  /* 0x0000e200ff027b82 */ /* 0x001e260000000a00 */
[----:B------:R-:W5:Y:S01]  /*0e30*/  LDG.E.ENL2.256 R24, R20, desc[UR4][R20.64+0x1000] ;  /* 0xfe0080041414797e */ /* 0x000f620008121918 */
[----:B0-----:R-:W-:-:S04]  /*0e40*/  IMAD.WIDE.U32 R2, R0, 0x8, R2 ;  /* 0x0000000800027825 */ /* 0x001fc800078e0002 */
[----:B------:R-:W-:Y:S01]  /*0e50*/  IMAD.WIDE.U32 R2, R36, 0x20, R2 ;  /* 0x0000002024027825 */ /* 0x000fe200078e0002 */
[----:B--2---:R-:W-:Y:S02]  /*0e60*/  ISETP.GT.U32.AND P5, PT, R28, RZ, PT ;  /* 0x000000ff1c00720c */ /* 0x004fe40003fa4070 */
[C---:B------:R-:W-:Y:S02]  /*0e70*/  ISETP.NE.U32.AND P3, PT, R30.reuse, RZ, PT ;  /* 0x000000ff1e00720c */ /* 0x040fe40003f65070 */
[----:B------:R-:W-:Y:S02]  /*0e80*/  ISETP.GT.U32.AND P1, PT, R30, RZ, PT ;  /* 0x000000ff1e00720c */ /* 0x000fe40003f24070 */
[----:B------:R-:W-:Y:S02]  /*0e90*/  ISETP.NE.U32.AND P4, PT, R28, RZ, PT ;  /* 0x000000ff1c00720c */ /* 0x000fe40003f85070 */
[----:B------:R-:W-:Y:S02]  /*0ea0*/  ISETP.GT.AND.EX P5, PT, R29, RZ, PT, P5 ;  /* 0x000000ff1d00720c */ /* 0x000fe40003fa4350 */
[----:B------:R-:W-:-:S02]  /*0eb0*/  ISETP.GT.U32.AND P2, PT, R32, RZ, PT ;  /* 0x000000ff2000720c */ /* 0x000fc40003f44070 */
[C---:B------:R-:W-:Y:S02]  /*0ec0*/  ISETP.NE.AND.EX P3, PT, R31.reuse, RZ, PT, P3 ;  /* 0x000000ff1f00720c */ /* 0x040fe40003f65330 */
[----:B------:R-:W-:Y:S02]  /*0ed0*/  ISETP.GT.AND.EX P1, PT, R31, RZ, PT, P1 ;  /* 0x000000ff1f00720c */ /* 0x000fe40003f24310 */
[----:B------:R-:W-:Y:S02]  /*0ee0*/  ISETP.NE.AND.EX P4, PT, R29, RZ, PT, P4 ;  /* 0x000000ff1d00720c */ /* 0x000fe40003f85340 */
[----:B------:R-:W-:Y:S02]  /*0ef0*/  SEL R31, RZ, 0x1, !P5 ;  /* 0x00000001ff1f7807 */ /* 0x000fe40006800000 */
[----:B------:R-:W-:Y:S02]  /*0f00*/  ISETP.NE.U32.AND P0, PT, R32, RZ, PT ;  /* 0x000000ff2000720c */ /* 0x000fe40003f05070 */
[----:B------:R-:W-:-:S02]  /*0f10*/  ISETP.GT.AND.EX P2, PT, R33, RZ, PT, P2 ;  /* 0x000000ff2100720c */ /* 0x000fc40003f44320 */
[----:B----4-:R-:W-:Y:S02]  /*0f20*/  SEL R4, R4, R31, !P4 ;  /* 0x0000001f04047207 */ /* 0x010fe40006000000 */
[----:B------:R-:W-:Y:S02]  /*0f30*/  ISETP.NE.AND.EX P0, PT, R33, RZ, PT, P0 ;  /* 0x000000ff2100720c */ /* 0x000fe40003f05300 */
[----:B------:R-:W-:Y:S02]  /*0f40*/  SEL R31, RZ, 0x1, !P2 ;  /* 0x00000001ff1f7807 */ /* 0x000fe40005000000 */
[----:B------:R-:W-:Y:S02]  /*0f50*/  ISETP.GT.U32.AND P5, PT, R34, RZ, PT ;  /* 0x000000ff2200720c */ /* 0x000fe40003fa4070 */
[----:B------:R-:W-:Y:S02]  /*0f60*/  SEL R29, RZ, 0x1, !P1 ;  /* 0x00000001ff1d7807 */ /* 0x000fe40004800000 */
[----:B------:R-:W-:-:S02]  /*0f70*/  SEL R9, R9, RZ, !P0 ;  /* 0x000000ff09097207 */ /* 0x000fc40004000000 */
[----:B------:R-:W-:Y:S02]  /*0f80*/  SEL R8, R8, R31, !P0 ;  /* 0x0000001f08087207 */ /* 0x000fe40004000000 */
[----:B------:R-:W-:Y:S02]  /*0f90*/  ISETP.NE.U32.AND P6, PT, R34, RZ, PT ;  /* 0x000000ff2200720c */ /* 0x000fe40003fc5070 */
[----:B------:R-:W-:Y:S02]  /*0fa0*/  ISETP.GT.AND.EX P5, PT, R35, RZ, PT, P5 ;  /* 0x000000ff2300720c */ /* 0x000fe40003fa4350 */
[----:B---3--:R-:W-:Y:S02]  /*0fb0*/  ISETP.GT.U32.AND P0, PT, R12, RZ, PT ;  /* 0x000000ff0c00720c */ /* 0x008fe40003f04070 */
[----:B------:R-:W-:Y:S02]  /*0fc0*/  SEL R7, R7, RZ, !P3 ;  /* 0x000000ff07077207 */ /* 0x000fe40005800000 */
[----:B------:R-:W-:-:S02]  /*0fd0*/  SEL R6, R6, R29, !P3 ;  /* 0x0000001d06067207 */ /* 0x000fc40005800000 */
[C---:B------:R-:W-:Y:S02]  /*0fe0*/  ISETP.NE.U32.AND P3, PT, R14.reuse, RZ, PT ;  /* 0x000000ff0e00720c */ /* 0x040fe40003f65070 */
[----:B------:R-:W-:Y:S02]  /*0ff0*/  ISETP.GT.U32.AND P2, PT, R14, RZ, PT ;  /* 0x000000ff0e00720c */ /* 0x000fe40003f44070 */
[----:B------:R-:W-:Y:S02]  /*1000*/  ISETP.NE.AND.EX P6, PT, R35, RZ, PT, P6 ;  /* 0x000000ff2300720c */ /* 0x000fe40003fc5360 */
[----:B------:R-:W-:Y:S02]  /*1010*/  SEL R29, RZ, 0x1, !P5 ;  /* 0x00000001ff1d7807 */ /* 0x000fe40006800000 */
[----:B------:R-:W-:Y:S02]  /*1020*/  ISETP.GT.AND.EX P0, PT, R13, RZ, PT, P0 ;  /* 0x000000ff0d00720c */ /* 0x000fe40003f04300 */
[----:B------:R-:W-:-:S02]  /*1030*/  SEL R5, R5, RZ, !P4 ;  /* 0x000000ff05057207 */ /* 0x000fc40006000000 */
[----:B------:R-:W-:Y:S02]  /*1040*/  ISETP.NE.U32.AND P4, PT, R12, RZ, PT ;  /* 0x000000ff0c00720c */ /* 0x000fe40003f85070 */
[C---:B------:R-:W-:Y:S02]  /*1050*/  ISETP.NE.AND.EX P3, PT, R15.reuse, RZ, PT, P3 ;  /* 0x000000ff0f00720c */ /* 0x040fe40003f65330 */
[----:B------:R-:W-:Y:S02]  /*1060*/  ISETP.GT.AND.EX P2, PT, R15, RZ, PT, P2 ;  /* 0x000000ff0f00720c */ /* 0x000fe40003f44320 */
[----:B------:R-:W-:Y:S02]  /*1070*/  SEL R11, R11, RZ, !P6 ;  /* 0x000000ff0b0b7207 */ /* 0x000fe40007000000 */
[----:B------:R-:W-:Y:S02]  /*1080*/  SEL R10, R10, R29, !P6 ;  /* 0x0000001d0a0a7207 */ /* 0x000fe40007000000 */
[----:B------:R-:W-:-:S02]  /*1090*/  SEL R15, RZ, 0x1, !P0 ;  /* 0x00000001ff0f7807 */ /* 0x000fc40004000000 */
[----:B------:R-:W-:Y:S02]  /*10a0*/  ISETP.GT.U32.AND P6, PT, R16, RZ, PT ;  /* 0x000000ff1000720c */ /* 0x000fe40003fc4070 */
[----:B------:R-:W-:Y:S02]  /*10b0*/  ISETP.GT.U32.AND P0, PT, R18, RZ, PT ;  /* 0x000000ff1200720c */ /* 0x000fe40003f04070 */
[----:B------:R-:W-:Y:S02]  /*10c0*/  ISETP.NE.AND.EX P4, PT, R13, RZ, PT, P4 ;  /* 0x000000ff0d00720c */ /* 0x000fe40003f85340 */
[----:B------:R-:W-:Y:S02]  /*10d0*/  SEL R13, RZ, 0x1, !P2 ;  /* 0x00000001ff0d7807 */ /* 0x000fe40005000000 */
[----:B------:R-:W-:Y:S02]  /*10e0*/  ISETP.NE.U32.AND P1, PT, R16, RZ, PT ;  /* 0x000000ff1000720c */ /* 0x000fe40003f25070 */
[----:B------:R-:W-:-:S02]  /*10f0*/  ISETP.NE.U32.AND P5, PT, R18, RZ, PT ;  /* 0x000000ff1200720c */ /* 0x000fc40003fa5070 */
[----:B------:R-:W-:Y:S02]  /*1100*/  ISETP.GT.AND.EX P6, PT, R17, RZ, PT, P6 ;  /* 0x000000ff1100720c */ /* 0x000fe40003fc4360 */
[----:B------:R-:W-:Y:S02]  /*1110*/  ISETP.GT.AND.EX P0, PT, R19, RZ, PT, P0 ;  /* 0x000000ff1300720c */ /* 0x000fe40003f04300 */
[----:B-----5:R-:W-:Y:S02]  /*1120*/  SEL R0, R21, RZ, !P4 ;  /* 0x000000ff15007207 */ /* 0x020fe40006000000 */
[----:B------:R-:W-:Y:S02]  /*1130*/  SEL R21, R20, R15, !P4 ;  /* 0x0000000f14157207 */ /* 0x000fe40006000000 */
[----:B------:R-:W-:Y:S02]  /*1140*/  SEL R22, R22, R13, !P3 ;  /* 0x0000000d16167207 */ /* 0x000fe40005800000 */
[----:B------:R-:W-:-:S02]  /*1150*/  ISETP.NE.AND.EX P1, PT, R17, RZ, PT, P1 ;  /* 0x000000ff1100720c */ /* 0x000fc40003f25310 */
[----:B------:R-:W-:Y:S02]  /*1160*/  ISETP.NE.AND.EX P5, PT, R19, RZ, PT, P5 ;  /* 0x000000ff1300720c */ /* 0x000fe40003fa5350 */
[----:B------:R-:W-:Y:S02]  /*1170*/  SEL R15, RZ, 0x1, !P6 ;  /* 0x00000001ff0f7807 */ /* 0x000fe40007000000 */
[----:B------:R-:W-:Y:S02]  /*1180*/  SEL R13, RZ, 0x1, !P0 ;  /* 0x00000001ff0d7807 */ /* 0x000fe40004000000 */
[----:B------:R-:W-:Y:S02]  /*1190*/  SEL R23, R23, RZ, !P3 ;  /* 0x000000ff17177207 */ /* 0x000fe40005800000 */
[----:B------:R-:W-:Y:S02]  /*11a0*/  SEL R25, R25, RZ, !P1 ;  /* 0x000000ff19197207 */ /* 0x000fe40004800000 */
[----:B------:R-:W-:-:S02]  /*11b0*/  SEL R24, R24, R15, !P1 ;  /* 0x0000000f18187207 */ /* 0x000fc40004800000 */
[----:B------:R-:W-:Y:S02]  /*11c0*/  SEL R27, R27, RZ, !P5 ;  /* 0x000000ff1b1b7207 */ /* 0x000fe40006800000 */
[----:B------:R-:W-:Y:S01]  /*11d0*/  SEL R26, R26, R13, !P5 ;  /* 0x0000000d1a1a7207 */ /* 0x000fe20006800000 */
[----:B------:R0:W-:Y:S02]  /*11e0*/  STG.E.ENL2.256 desc[UR4][R2.64], R4, R8 ;  /* 0xf80000040208797f */ /* 0x0001e4000f121804 */
[----:B0-----:R-:W-:Y:S02]  /*11f0*/  IMAD.MOV.U32 R4, RZ, RZ, R21 ;  /* 0x000000ffff047224 */ /* 0x001fe400078e0015 */
[----:B------:R-:W-:Y:S02]  /*1200*/  IMAD.MOV.U32 R5, RZ, RZ, R0 ;  /* 0x000000ffff057224 */ /* 0x000fe400078e0000 */
[----:B------:R-:W-:Y:S02]  /*1210*/  IMAD.MOV.U32 R6, RZ, RZ, R22 ;  /* 0x000000ffff067224 */ /* 0x000fe400078e0016 */
[----:B------:R-:W-:-:S02]  /*1220*/  IMAD.MOV.U32 R7, RZ, RZ, R23 ;  /* 0x000000ffff077224 */ /* 0x000fc400078e0017 */
[----:B------:R-:W-:Y:S02]  /*1230*/  IMAD.MOV.U32 R8, RZ, RZ, R24 ;  /* 0x000000ffff087224 */ /* 0x000fe400078e0018 */
[----:B------:R-:W-:Y:S02]  /*1240*/  IMAD.MOV.U32 R9, RZ, RZ, R25 ;  /* 0x000000ffff097224 */ /* 0x000fe400078e0019 */
[----:B------:R-:W-:Y:S02]  /*1250*/  IMAD.MOV.U32 R10, RZ, RZ, R26 ;  /* 0x000000ffff0a7224 */ /* 0x000fe400078e001a */
[----:B------:R-:W-:-:S05]  /*1260*/  IMAD.MOV.U32 R11, RZ, RZ, R27 ;  /* 0x000000ffff0b7224 */ /* 0x000fca00078e001b */
[----:B------:R-:W-:Y:S01]  /*1270*/  STG.E.ENL2.256 desc[UR4][R2.64+0x1000], R4, R8 ;  /* 0xf80080040208797f */ /* 0x000fe2000f121804 */
[----:B------:R-:W-:Y:S05]  /*1280*/  EXIT ;  /* 0x000000000000794d */ /* 0x000fea0003800000 */
.L_x_13004:
        /* <DEDUP_REMOVED lines=15> */
.L_x_31141:


//--------------------- .text._ZN2at6native29vectorized_elementwise_kernelILi8ENS0_13BinaryFunctorIlllZZZNS0_21heaviside_kernel_cudaERNS_18TensorIteratorBaseEENKUlvE_clEvENKUlvE2_clEvEUlllE_EESt5arrayIPcLm3EEEEviT0_T1_ --------------------------
	.section	.text._ZN2at6native29vectorized_elementwise_kernelILi8ENS0_13BinaryFunctorIlllZZZNS0_21heaviside_kernel_cudaERNS_18TensorIteratorBaseEENKUlvE_clEvENKUlvE2_clEvEUlllE_EESt5arrayIPcLm3EEEEviT0_T1_,"ax",@progbits
	.align	128
        .global         _ZN2at6native29vectorized_elementwise_kernelILi8ENS0_13BinaryFunctorIlllZZZNS0_21heaviside_kernel_cudaERNS_18TensorIteratorBaseEENKUlvE_clEvENKUlvE2_clEvEUlllE_EESt5arrayIPcLm3EEEEviT0_T1_
        .type           _ZN2at6native29vectorized_elementwise_kernelILi8ENS0_13BinaryFunctorIlllZZZNS0_21heaviside_kernel_cudaERNS_18TensorIteratorBaseEENKUlvE_clEvENKUlvE2_clEvEUlllE_EESt5arrayIPcLm3EEEEviT0_T1_,@function
        .size           _ZN2at6native29vectorized_elementwise_kernelILi8ENS0_13BinaryFunctorIlllZZZNS0_21heaviside_kernel_cudaERNS_18TensorIteratorBaseEENKUlvE_clEvENKUlvE2_clEvEUlllE_EESt5arrayIPcLm3EEEEviT0_T1_,(.L_x_31142 - _ZN2at6native29vectorized_elementwise_kernelILi8ENS0_13BinaryFunctorIlllZZZNS0_21heaviside_kernel_cudaERNS_18TensorIteratorBaseEENKUlvE_clEvENKUlvE2_clEvEUlllE_EESt5arrayIPcLm3EEEEviT0_T1_)
        .other          _ZN2at6native29vectorized_elementwise_kernelILi8ENS0_13BinaryFunctorIlllZZZNS0_21heaviside_kernel_cudaERNS_18TensorIteratorBaseEENKUlvE_clEvENKUlvE2_clEvEUlllE_EESt5arrayIPcLm3EEEEviT0_T1_,@"STO_CUDA_ENTRY STV_DEFAULT"
_ZN2at6native29vectorized_elementwise_kernelILi8ENS0_13BinaryFunctorIlllZZZNS0_21heaviside_kernel_cudaERNS_18TensorIteratorBaseEENKUlvE_clEvENKUlvE2_clEvEUlllE_EESt5arrayIPcLm3EEEEviT0_T1_:
.text._ZN2at6native29vectorized_elementwise_kernelILi8ENS0_13BinaryFunctorIlllZZZNS0_21heaviside_kernel_cudaERNS_18TensorIteratorBaseEENKUlvE_clEvENKUlvE2_clEvEUlllE_EESt5arrayIPcLm3EEEEviT0_T1_:
[----:B------:R-:W-:Y:S01]  /*0000*/  LDC R1, c[0x0][0x37c] ;  /* 0x0000df00ff017b82 */ /* 0x000fe20000000800 */
[----:B------:R-:W-:Y:S05]  /*0010*/  EXIT ;  /* 0x000000000000794d */ /* 0x000fea0003800000 */
.L_x_13005:
        /* <DEDUP_REMOVED lines=14> */
.L_x_31142:


//--------------------- .text._ZN2at6native18elementwise_kernelILi128ELi4EZNS0_15gpu_kernel_implINS0_13BUnaryFunctorIlllZZZNS0_21heaviside_kernel_cudaERNS_18TensorIteratorBaseEENKUlvE_clEvENKUlvE2_clEvEUlllE_EEEEvS5_RKT_EUliE_EEviT1_ --------------------------
	.section	.text._ZN2at6native18elementwise_kernelILi128ELi4EZNS0_15gpu_kernel_implINS0_13BUnaryFunctorIlllZZZNS0_21heaviside_kernel_cudaERNS_18TensorIteratorBaseEENKUlvE_clEvENKUlvE2_clEvEUlllE_EEEEvS5_RKT_EUliE_EEviT1_,"ax",@progbits
	.align	128
        .global         _ZN2at6native18elementwise_kernelILi128ELi4EZNS0_15gpu_kernel_implINS0_13BUnaryFunctorIlllZZZNS0_21heaviside_kernel_cudaERNS_18TensorIteratorBaseEENKUlvE_clEvENKUlvE2_clEvEUlllE_EEEEvS5_RKT_EUliE_EEviT1_
        .type           _ZN2at6native18elementwise_kernelILi128ELi4EZNS0_15gpu_kernel_implINS0_13BUnaryFunctorIlllZZZNS0_21heaviside_kernel_cudaERNS_18TensorIteratorBaseEENKUlvE_clEvENKUlvE2_clEvEUlllE_EEEEvS5_RKT_EUliE_EEviT1_,@function
        .size           _ZN2at6native18elementwise_kernelILi128ELi4EZNS0_15gpu_kernel_implINS0_13BUnaryFunctorIlllZZZNS0_21heaviside_kernel_cudaERNS_18TensorIteratorBaseEENKUlvE_clEvENKUlvE2_clEvEUlllE_EEEEvS5_RKT_EUliE_EEviT1_,(.L_x_31143 - _ZN2at6native18elementwise_kernelILi128ELi4EZNS0_15gpu_kernel_implINS0_13BUnaryFunctorIlllZZZNS0_21heaviside_kernel_cudaERNS_18TensorIteratorBaseEENKUlvE_clEvENKUlvE2_clEvEUlllE_EEEEvS5_RKT_EUliE_EEviT1_)
        .other          _ZN2at6native18elementwise_kernelILi128ELi4EZNS0_15gpu_kernel_implINS0_13BUnaryFunctorIlllZZZNS0_21heaviside_kernel_cudaERNS_18TensorIteratorBaseEENKUlvE_clEvENKUlvE2_clEvEUlllE_EEEEvS5_RKT_EUliE_EEviT1_,@"STO_CUDA_ENTRY STV_DEFAULT"
_ZN2at6native18elementwise_kernelILi128ELi4EZNS0_15gpu_kernel_implINS0_13BUnaryFunctorIlllZZZNS0_21heaviside_kernel_cudaERNS_18TensorIteratorBaseEENKUlvE_clEvENKUlvE2_clEvEUlllE_EEEEvS5_RKT_EUliE_EEviT1_:
.text._ZN2at6native18elementwise_kernelILi128ELi4EZNS0_15gpu_kernel_implINS0_13BUnaryFunctorIlllZZZNS0_21heaviside_kernel_cudaERNS_18TensorIteratorBaseEENKUlvE_clEvENKUlvE2_clEvEUlllE_EEEEvS5_RKT_EUliE_EEviT1_:
        /* <DEDUP_REMOVED lines=319> */
.L_x_13008:
        /* <DEDUP_REMOVED lines=17> */
.L_x_13012:
[----:B------:R4:W5:Y:S01]  /*1500*/  LDG.E.U8 R2, desc[UR36][R4.64] ;  /* 0x0000002404027981 */ /* 0x000962000c1e1100 */
[----:B------:R-:W-:Y:S01]  /*1510*/  IMAD.MOV.U32 R3, RZ, RZ, RZ ;  /* 0x000000ffff037224 */ /* 0x000fe200078e00ff */
[----:B------:R-:W-:Y:S06]  /*1520*/  BRA `(.L_x_13014) ;  /* 0x0000000c00407947 */ /* 0x000fec0003800000 */
.L_x_13011:
        /* <DEDUP_REMOVED lines=8> */
.L_x_13016:
[----:B------:R-:W2:Y:S02]  /*15b0*/  LDG.E R2, desc[UR36][R4.64] ;  /* 0x0000002404027981 */ /* 0x000ea4000c1e1900 */
[----:B--2---:R-:W-:Y:S01]  /*15c0*/  SHF.R.S32.HI R3, RZ, 0x1f, R2 ;  /* 0x0000001fff037819 */ /* 0x004fe20000011402 */
[----:B------:R-:W-:Y:S06]  /*15d0*/  BRA `(.L_x_13014) ;  /* 0x0000000c00147947 */ /* 0x000fec0003800000 */
.L_x_13015:
[----:B------:R-:W2:Y:S02]  /*15e0*/  LDG.E.S16 R2, desc[UR36][R4.64] ;  /* 0x0000002404027981 */ /* 0x000ea4000c1e1700 */
[----:B--2---:R-:W-:Y:S01]  /*15f0*/  SHF.R.S32.HI R3, RZ, 0x1f, R2 ;  /* 0x0000001fff037819 */ /* 0x004fe20000011402 */
[----:B------:R-:W-:Y:S06]  /*1600*/  BRA `(.L_x_13014) ;  /* 0x0000000c00087947 */ /* 0x000fec0003800000 */
.L_x_13010:
[----:B------:R-:W-:-:S09]  /*1610*/  UISETP.GT.AND UP0, UPT, UR4, 0x6, UPT ;  /* 0x000000060400788c */ /* 0x000fd2000bf04270 */
[----:B------:R-:W-:Y:S05]  /*1620*/  BRA.U UP0, `(.L_x_13017) ;  /* 0x00000001002c7547 */ /* 0x000fea000b800000 */
[----:B------:R-:W-:-:S09]  /*1630*/  UISETP.NE.AND UP0, UPT, UR4, 0x5, UPT ;  /* 0x000000050400788c */ /* 0x000fd2000bf05270 */
[----:B------:R-:W-:Y:S05]  /*1640*/  BRA.U !UP0, `(.L_x_13018) ;  /* 0x0000000108147547 */ /* 0x000fea000b800000 */
[----:B------:R-:W-:-:S09]  /*1650*/  UISETP.NE.AND UP0, UPT, UR4, 0x6, UPT ;  /* 0x000000060400788c */ /* 0x000fd2000bf05270 */
[----:B------:R-:W-:Y:S05]  /*1660*/  BRA.U UP0, `(.L_x_13013) ;  /* 0x00000009006c7547 */ /* 0x000fea000b800000 */
[----:B------:R-:W2:Y:S02]  /*1670*/  LDG.E R2, desc[UR36][R4.64] ;  /* 0x0000002404027981 */ /* 0x000ea4000c1e1900 */
[----:B--2---:R-:W3:Y:S02]  /*1680*/  F2I.S64.TRUNC R2, R2 ;  /* 0x0000000200027311 */ /* 0x004ee4000020d900 */
[----:B---3--:R-:W-:Y:S05]  /*1690*/  BRA `(.L_x_13014) ;  /* 0x0000000800e47947 */ /* 0x008fea0003800000 */
.L_x_13018:
[----:B------:R-:W2:Y:S02]  /*16a0*/  LDG.E.U16 R4, desc[UR36][R4.64] ;  /* 0x0000002404047981 */ /* 0x000ea4000c1e1500 */
[----:B--2---:R-:W-:-:S06]  /*16b0*/  HADD2.F32 R2, -RZ, R4.H0_H0 ;  /* 0x20000004ff027230 */ /* 0x004fcc0000004100 */
[----:B------:R-:W3:Y:S02]  /*16c0*/  F2I.S64.TRUNC R2, R2 ;  /* 0x0000000200027311 */ /* 0x000ee4000020d900 */
[----:B---3--:R-:W-:Y:S05]  /*16d0*/  BRA `(.L_x_13014) ;  /* 0x0000000800d47947 */ /* 0x008fea0003800000 */
.L_x_13017:
[----:B------:R-:W-:-:S09]  /*16e0*/  UISETP.NE.AND UP0, UPT, UR4, 0x7, UPT ;  /* 0x000000070400788c */ /* 0x000fd2000bf05270 */
[----:B------:R-:W-:Y:S05]  /*16f0*/  BRA.U !UP0, `(.L_x_13019) ;  /* 0x00000001082c7547 */ /* 0x000fea000b800000 */
[----:B------:R-:W-:-:S09]  /*1700*/  UISETP.NE.AND UP0, UPT, UR4, 0x8, UPT ;  /* 0x000000080400788c */ /* 0x000fd2000bf05270 */
[----:B------:R-:W-:Y:S05]  /*1710*/  BRA.U !UP0, `(.L_x_13020) ;  /* 0x0000000108147547 */ /* 0x000fea000b800000 */
[----:B------:R-:W-:-:S09]  /*1720*/  UISETP.NE.AND UP0, UPT, UR4, 0x9, UPT ;  /* 0x000000090400788c */ /* 0x000fd2000bf05270 */
[----:B------:R-:W-:Y:S05]  /*1730*/  BRA.U UP0, `(.L_x_13013) ;  /* 0x0000000900387547 */ /* 0x000fea000b800000 */
[----:B------:R-:W2:Y:S02]  /*1740*/  LDG.E R2, desc[UR36][R4.64] ;  /* 0x0000002404027981 */ /* 0x000ea4000c1e1900 */
[----:B--2---:R-:W3:Y:S02]  /*1750*/  F2I.S64.TRUNC R2, R2 ;  /* 0x0000000200027311 */ /* 0x004ee4000020d900 */
[----:B---3--:R-:W-:Y:S05]  /*1760*/  BRA `(.L_x_13014) ;  /* 0x0000000800b07947 */ /* 0x008fea0003800000 */
.L_x_13020:
[----:B------:R-:W2:Y:S02]  /*1770*/  LDG.E.U16 R4, desc[UR36][R4.64] ;  /* 0x0000002404047981 */ /* 0x000ea4000c1e1500 */
[----:B--2---:R-:W-:-:S06]  /*1780*/  HADD2.F32 R2, -RZ, R4.H0_H0 ;  /* 0x20000004ff027230 */ /* 0x004fcc0000004100 */
[----:B------:R-:W3:Y:S02]  /*1790*/  F2I.S64.TRUNC R2, R2 ;  /* 0x0000000200027311 */ /* 0x000ee4000020d900 */
[----:B---3--:R-:W-:Y:S05]  /*17a0*/  BRA `(.L_x_13014) ;  /* 0x0000000800a07947 */ /* 0x008fea0003800000 */
.L_x_13019:
[----:B------:R-:W2:Y:S02]  /*17b0*/  LDG.E.64 R2, desc[UR36][R4.64] ;  /* 0x0000002404027981 */ /* 0x000ea4000c1e1b00 */
[----:B--2---:R-:W3:Y:S02]  /*17c0*/  F2I.S64.F64.TRUNC R2, R2 ;  /* 0x0000000200027311 */ /* 0x004ee4000030d900 */
[----:B---3--:R-:W-:Y:S05]  /*17d0*/  BRA `(.L_x_13014) ;  /* 0x0000000800947947 */ /* 0x008fea0003800000 */
.L_x_13009:
        /* <DEDUP_REMOVED lines=13> */
.L_x_13023:
[----:B------:R-:W2:Y:S02]  /*18b0*/  LDG.E.64 R2, desc[UR36][R4.64] ;  /* 0x0000002404027981 */ /* 0x000ea4000c1e1b00 */
[----:B--2---:R-:W3:Y:S02]  /*18c0*/  F2I.S64.F64.TRUNC R2, R2 ;  /* 0x0000000200027311 */ /* 0x004ee4000030d900 */
[----:B---3--:R-:W-:Y:S05]  /*18d0*/  BRA `(.L_x_13014) ;  /* 0x0000000800547947 */ /* 0x008fea0003800000 */
.L_x_13022:
        /* <DEDUP_REMOVED lines=24> */
[----:B------:R-:W3:Y:S02]  /*1a60*/  F2I.S64.TRUNC R2, R3 ;  /* 0x0000000300027311 */ /* 0x000ee4000020d900 */
[----:B---3--:R-:W-:Y:S05]  /*1a70*/  BRA `(.L_x_13014) ;  /* 0x0000000400ec7947 */ /* 0x008fea0003800000 */
.L_x_13025:
        /* <DEDUP_REMOVED lines=11> */
[----:B------:R-:W3:Y:S02]  /*1b30*/  F2I.S64.TRUNC R2, R3 ;  /* 0x0000000300027311 */ /* 0x000ee4000020d900 */
[----:B---3--:R-:W-:Y:S05]  /*1b40*/  BRA `(.L_x_13014) ;  /* 0x0000000400b87947 */ /* 0x008fea0003800000 */
.L_x_13024:
[----:B------:R-:W2:Y:S02]  /*1b50*/  LDG.E.U16 R2, desc[UR36][R4.64] ;  /* 0x0000002404027981 */ /* 0x000ea4000c1e1500 */
[----:B--2---:R-:W-:-:S06]  /*1b60*/  IMAD.U32 R2, R2, 0x10000, RZ ;  /* 0x0001000002027824 */ /* 0x004fcc00078e00ff */
[----:B------:R-:W3:Y:S02]  /*1b70*/  F2I.S64.TRUNC R2, R2 ;  /* 0x0000000200027311 */ /* 0x000ee4000020d900 */
[----:B---3--:R-:W-:Y:S05]  /*1b80*/  BRA `(.L_x_13014) ;  /* 0x0000000400a87947 */ /* 0x008fea0003800000 */
.L_x_13021:
        /* <DEDUP_REMOVED lines=11> */
.L_x_13028:
        /* <DEDUP_REMOVED lines=21> */
.L_x_13032:
[----:B------:R-:W-:Y:S05]  /*1d90*/  BSYNC.RECONVERGENT B1 ;  /* 0x0000000000017941 */ /* 0x000fea0003800200 */
.L_x_13031:
[----:B------:R-:W-:Y:S01]  /*1da0*/  IMAD.SHL.U32 R0, R0, 0x100000, RZ ;  /* 0x0010000000007824 */ /* 0x000fe200078e00ff */
[----:B------:R-:W-:-:S04]  /*1db0*/  LEA R2, R2, 0x3b800000, 0x17 ;  /* 0x3b80000002027811 */ /* 0x000fc800078eb8ff */
[----:B------:R-:W-:-:S07]  /*1dc0*/  LOP3.LUT R2, R2, R0, R7, 0xfe, !PT ;  /* 0x0000000002027212 */ /* 0x000fce00078efe07 */
.L_x_13030:
[----:B------:R-:W-:Y:S05]  /*1dd0*/  BSYNC.RECONVERGENT B0 ;  /* 0x0000000000007941 */ /* 0x000fea0003800200 */
.L_x_13029:
[----:B------:R-:W1:Y:S02]  /*1de0*/  F2I.S64.TRUNC R2, R2 ;  /* 0x0000000200027311 */ /* 0x000e64000020d900 */
[----:B-1----:R-:W-:Y:S05]  /*1df0*/  BRA `(.L_x_13014) ;  /* 0x00000004000c7947 */ /* 0x002fea0003800000 */
.L_x_13027:
        /* <DEDUP_REMOVED lines=21> */
.L_x_13036:
[----:B------:R-:W-:Y:S05]  /*1f50*/  BSYNC.RECONVERGENT B1 ;  /* 0x0000000000017941 */ /* 0x000fea0003800200 */
.L_x_13035:
[----:B------:R-:W-:Y:S02]  /*1f60*/  SHF.L.U32 R0, R0, 0x15, RZ ;  /* 0x0000001500007819 */ /* 0x000fe400000006ff */
[----:B------:R-:W-:-:S04]  /*1f70*/  LEA R2, R2, 0x37800000, 0x17 ;  /* 0x3780000002027811 */ /* 0x000fc800078eb8ff */
[----:B------:R-:W-:-:S07]  /*1f80*/  LOP3.LUT R2, R2, R0, R7, 0xfe, !PT ;  /* 0x0000000002027212 */ /* 0x000fce00078efe07 */
.L_x_13034:
[----:B------:R-:W-:Y:S05]  /*1f90*/  BSYNC.RECONVERGENT B0 ;  /* 0x0000000000007941 */ /* 0x000fea0003800200 */
.L_x_13033:
[----:B------:R-:W1:Y:S02]  /*1fa0*/  F2I.S64.TRUNC R2, R2 ;  /* 0x0000000200027311 */ /* 0x000e64000020d900 */
[----:B-1----:R-:W-:Y:S05]  /*1fb0*/  BRA `(.L_x_13014) ;  /* 0x00000000009c7947 */ /* 0x002fea0003800000 */
.L_x_13026:
[----:B------:R-:W-:-:S09]  /*1fc0*/  UISETP.NE.AND UP0, UPT, UR4, 0x1c, UPT ;  /* 0x0000001c0400788c */ /* 0x000fd2000bf05270 */
[----:B------:R-:W-:Y:S05]  /*1fd0*/  BRA.U !UP0, `(.L_x_13037) ;  /* 0x00000001088c7547 */ /* 0x000fea000b800000 */
[----:B------:R-:W-:-:S09]  /*1fe0*/  UISETP.NE.AND UP0, UPT, UR4, 0x1d, UPT ;  /* 0x0000001d0400788c */ /* 0x000fd2000bf05270 */
[----:B------:R-:W-:Y:S05]  /*1ff0*/  BRA.U !UP0, `(.L_x_13038) ;  /* 0x00000001087c7547 */ /* 0x000fea000b800000 */
[----:B------:R-:W-:-:S09]  /*2000*/  UISETP.NE.AND UP0, UPT, UR4, 0x2c, UPT ;  /* 0x0000002c0400788c */ /* 0x000fd2000bf05270 */
[----:B------:R-:W-:Y:S05]  /*2010*/  BRA.U !UP0, `(.L_x_13039) ;  /* 0x0000000108487547 */ /* 0x000fea000b800000 */
.L_x_13013:
        /* <DEDUP_REMOVED lines=16> */
.L_x_13040:
[----:B------:R-:W-:Y:S01]  /*2120*/  CS2R R2, SRZ ;  /* 0x0000000000027805 */ /* 0x000fe2000001ff00 */
[----:B------:R-:W-:Y:S06]  /*2130*/  BRA `(.L_x_13014) ;  /* 0x00000000003c7947 */ /* 0x000fec0003800000 */
.L_x_13039:
        /* <DEDUP_REMOVED lines=8> */
.L_x_13042:
[----:B------:R-:W-:Y:S05]  /*21c0*/  BSYNC.RECONVERGENT B0 ;  /* 0x0000000000007941 */ /* 0x000fea0003800200 */
.L_x_13041:
[----:B------:R-:W2:Y:S02]  /*21d0*/  F2I.S64.TRUNC R2, R2 ;  /* 0x0000000200027311 */ /* 0x000ea4000020d900 */
[----:B--2---:R-:W-:Y:S05]  /*21e0*/  BRA `(.L_x_13014) ;  /* 0x0000000000107947 */ /* 0x004fea0003800000 */
.L_x_13038:
[----:B------:R2:W5:Y:S01]  /*21f0*/  LDG.E.64 R2, desc[UR36][R4.64] ;  /* 0x0000002404027981 */ /* 0x000562000c1e1b00 */
[----:B------:R-:W-:Y:S05]  /*2200*/  BRA `(.L_x_13014) ;  /* 0x0000000000087947 */ /* 0x000fea0003800000 */
.L_x_13037:
[----:B------:R1:W5:Y:S01]  /*2210*/  LDG.E R2, desc[UR36][R4.64] ;  /* 0x0000002404027981 */ /* 0x000362000c1e1900 */
[----:B------:R-:W-:-:S07]  /*2220*/  IMAD.MOV.U32 R3, RZ, RZ, RZ ;  /* 0x000000ffff037224 */ /* 0x000fce00078e00ff */
.L_x_13014:
[C---:B-----5:R-:W-:Y:S01]  /*2230*/  ISETP.NE.U32.AND P0, PT, R2.reuse, RZ, PT ;  /* 0x000000ff0200720c */ /* 0x060fe20003f05070 */
[----:B01234-:R-:W0:Y:S01]  /*2240*/  LDC R4, c[0x0][0x59c] ;  /* 0x00016700ff047b82 */ /* 0x01fe220000000800 */
[----:B------:R-:W-:Y:S01]  /*2250*/  ISETP.GT.U32.AND P1, PT, R2, RZ, PT ;  /* 0x000000ff0200720c */ /* 0x000fe20003f24070 */
[----:B------:R-:W1:Y:S01]  /*2260*/  LDCU.64 UR6, c[0x0][0x580] ;  /* 0x0000b000ff0677ac */ /* 0x000e620008000a00 */
[C---:B------:R-:W-:Y:S02]  /*2270*/  ISETP.NE.AND.EX P0, PT, R3.reuse, RZ, PT, P0 ;  /* 0x000000ff0300720c */ /* 0x040fe40003f05300 */
[----:B------:R-:W-:Y:S01]  /*2280*/  ISETP.GT.AND.EX P1, PT, R3, RZ, PT, P1 ;  /* 0x000000ff0300720c */ /* 0x000fe20003f24310 */
[----:B------:R-:W-:-:S03]  /*2290*/  UPRMT UR4, UR41, 0x9910, URZ ;  /* 0x0000991029047896 */ /* 0x000fc600080000ff */
[----:B------:R-:W-:Y:S01]  /*22a0*/  SEL R7, RZ, 0x1, !P1 ;  /* 0x00000001ff077807 */ /* 0x000fe20004800000 */
[----:B------:R-:W-:-:S06]  /*22b0*/  UISETP.GT.AND UP0, UPT, UR4, 0x9, UPT ;  /* 0x000000090400788c */ /* 0x000fcc000bf04270 */
[----:B------:R-:W2:Y:S01]  /*22c0*/  @!P0 LDC R7, c[0x0][0x598] ;  /* 0x00016600ff078b82 */ /* 0x000ea20000000800 */
[----:B-1----:R-:W-:Y:S02]  /*22d0*/  IADD3 R2, P1, PT, R16, UR6, RZ ;  /* 0x0000000610027c10 */ /* 0x002fe4000ff3e0ff */
[----:B0-----:R-:W-:-:S03]  /*22e0*/  SEL R5, R4, RZ, !P0 ;  /* 0x000000ff04057207 */ /* 0x001fc60004000000 */
[----:B------:R-:W-:Y:S01]  /*22f0*/  IMAD.X R3, RZ, RZ, UR7, P1 ;  /* 0x00000007ff037e24 */ /* 0x000fe200088e06ff */
[----:B--2---:R-:W-:Y:S01]  /*2300*/  MOV R4, R7 ;  /* 0x0000000700047202 */ /* 0x004fe20000000f00 */
        /* <DEDUP_REMOVED lines=11> */
.L_x_13046:
[----:B------:R3:W-:Y:S01]  /*23c0*/  STG.E.U8 desc[UR36][R2.64], R7 ;  /* 0x0000000702007986 */ /* 0x0007e2000c101124 */
[----:B------:R-:W-:Y:S05]  /*23d0*/  BRA `(.L_x_13048) ;  /* 0x0000000c003c7947 */ /* 0x000fea0003800000 */
.L_x_13045:
        /* <DEDUP_REMOVED lines=8> */
.L_x_13050:
[----:B------:R1:W-:Y:S01]  /*2460*/  STG.E desc[UR36][R2.64], R7 ;  /* 0x0000000702007986 */ /* 0x0003e2000c101924 */
[----:B------:R-:W-:Y:S05]  /*2470*/  BRA `(.L_x_13048) ;  /* 0x0000000c00147947 */ /* 0x000fea0003800000 */
.L_x_13049:
[----:B------:R2:W-:Y:S01]  /*2480*/  STG.E.U16 desc[UR36][R2.64], R7 ;  /* 0x0000000702007986 */ /* 0x0005e2000c101524 */
[----:B------:R-:W-:Y:S05]  /*2490*/  BRA `(.L_x_13048) ;  /* 0x0000000c000c7947 */ /* 0x000fea0003800000 */
.L_x_13044:
        /* <DEDUP_REMOVED lines=9> */
.L_x_13052:
[----:B------:R-:W0:Y:S02]  /*2530*/  I2F.S64 R0, R4 ;  /* 0x0000000400007312 */ /* 0x000e240000301400 */
[----:B0-----:R-:W-:-:S05]  /*2540*/  F2FP.F16.F32.PACK_AB R0, RZ, R0 ;  /* 0x00000000ff00723e */ /* 0x001fca00000000ff */
[----:B------:R0:W-:Y:S01]  /*2550*/  STG.E.U16 desc[UR36][R2.64], R0 ;  /* 0x0000000002007986 */ /* 0x0001e2000c101524 */
[----:B------:R-:W-:Y:S05]  /*2560*/  BRA `(.L_x_13048) ;  /* 0x0000000800d87947 */ /* 0x000fea0003800000 */
.L_x_13051:
[----:B------:R-:W-:-:S09]  /*2570*/  UISETP.NE.AND UP0, UPT, UR4, 0x7, UPT ;  /* 0x000000070400788c */ /* 0x000fd2000bf05270 */
[----:B------:R-:W-:Y:S05]  /*2580*/  BRA.U !UP0, `(.L_x_13053) ;  /* 0x0000000108347547 */ /* 0x000fea000b800000 */
[----:B------:R-:W-:-:S09]  /*2590*/  UISETP.NE.AND UP0, UPT, UR4, 0x8, UPT ;  /* 0x000000080400788c */ /* 0x000fd2000bf05270 */
[----:B------:R-:W-:Y:S05]  /*25a0*/  BRA.U !UP0, `(.L_x_13054) ;  /* 0x0000000108187547 */ /* 0x000fea000b800000 */
[----:B------:R-:W-:-:S09]  /*25b0*/  UISETP.NE.AND UP0, UPT, UR4, 0x9, UPT ;  /* 0x000000090400788c */ /* 0x000fd2000bf05270 */
[----:B------:R-:W-:Y:S05]  /*25c0*/  BRA.U UP0, `(.L_x_13047) ;  /* 0x00000009002c7547 */ /* 0x000fea000b800000 */
[----:B------:R-:W-:Y:S01]  /*25d0*/  IMAD.MOV.U32 R7, RZ, RZ, RZ ;  /* 0x000000ffff077224 */ /* 0x000fe200078e00ff */
[----:B------:R-:W0:Y:S04]  /*25e0*/  I2F.S64 R6, R4 ;  /* 0x0000000400067312 */ /* 0x000e280000301400 */
[----:B0-----:R0:W-:Y:S01]  /*25f0*/  STG.E.64 desc[UR36][R2.64], R6 ;  /* 0x0000000602007986 */ /* 0x0011e2000c101b24 */
[----:B------:R-:W-:Y:S05]  /*2600*/  BRA `(.L_x_13048) ;  /* 0x0000000800b07947 */ /* 0x000fea0003800000 */
.L_x_13054:
[----:B------:R-:W0:Y:S02]  /*2610*/  I2F.S64 R4, R4 ;  /* 0x0000000400047312 */ /* 0x000e240000301400 */
[----:B0-----:R-:W-:-:S04]  /*2620*/  F2FP.F16.F32.PACK_AB R5, RZ, R4 ;  /* 0x00000004ff05723e */ /* 0x001fc800000000ff */
[----:B------:R-:W-:-:S05]  /*2630*/  PRMT R5, R5, 0x5410, RZ ;  /* 0x0000541005057816 */ /* 0x000fca00000000ff */
[----:B------:R0:W-:Y:S01]  /*2640*/  STG.E desc[UR36][R2.64], R5 ;  /* 0x0000000502007986 */ /* 0x0001e2000c101924 */
[----:B------:R-:W-:Y:S05]  /*2650*/  BRA `(.L_x_13048) ;  /* 0x00000008009c7947 */ /* 0x000fea0003800000 */
.L_x_13053:
[----:B------:R-:W0:Y:S02]  /*2660*/  I2F.F64.S64 R4, R4 ;  /* 0x0000000400047312 */ /* 0x000e240000301c00 */
[----:B0-----:R0:W-:Y:S01]  /*2670*/  STG.E.64 desc[UR36][R2.64], R4 ;  /* 0x0000000402007986 */ /* 0x0011e2000c101b24 */
[----:B------:R-:W-:Y:S05]  /*2680*/  BRA `(.L_x_13048) ;  /* 0x0000000800907947 */ /* 0x000fea0003800000 */
.L_x_13043:
        /* <DEDUP_REMOVED lines=13> */
.L_x_13057:
[----:B------:R-:W-:Y:S01]  /*2760*/  CS2R R6, SRZ ;  /* 0x0000000000067805 */ /* 0x000fe2000001ff00 */
[----:B------:R-:W0:Y:S04]  /*2770*/  I2F.F64.S64 R4, R4 ;  /* 0x0000000400047312 */ /* 0x000e280000301c00 */
[----:B0-----:R0:W-:Y:S01]  /*2780*/  STG.E.128 desc[UR36][R2.64], R4 ;  /* 0x0000000402007986 */ /* 0x0011e2000c101d24 */
[----:B------:R-:W-:Y:S05]  /*2790*/  BRA `(.L_x_13048) ;  /* 0x00000008004c7947 */ /* 0x000fea0003800000 */
.L_x_13056:
[----:B------:R-:W-:-:S09]  /*27a0*/  UISETP.NE.AND UP0, UPT, UR4, 0xf, UPT ;  /* 0x0000000f0400788c */ /* 0x000fd2000bf05270 */
[----:B------:R-:W-:Y:S05]  /*27b0*/  BRA.U !UP0, `(.L_x_13058) ;  /* 0x0000000108a07547 */ /* 0x000fea000b800000 */
[----:B------:R-:W-:-:S09]  /*27c0*/  UISETP.NE.AND UP0, UPT, UR4, 0x17, UPT ;  /* 0x000000170400788c */ /* 0x000fd2000bf05270 */
[----:B------:R-:W-:Y:S05]  /*27d0*/  BRA.U !UP0, `(.L_x_13059) ;  /* 0x00000001084c7547 */ /* 0x000fea000b800000 */
[----:B------:R-:W-:-:S09]  /*27e0*/  UISETP.NE.AND UP0, UPT, UR4, 0x18, UPT ;  /* 0x000000180400788c */ /* 0x000fd2000bf05270 */
[----:B------:R-:W-:Y:S05]  /*27f0*/  BRA.U UP0, `(.L_x_13047) ;  /* 0x0000000500a07547 */ /* 0x000fea000b800000 */
        /* <DEDUP_REMOVED lines=13> */
.L_x_13061:
[----:B------:R-:W-:Y:S05]  /*28d0*/  BSYNC.RECONVERGENT B0 ;  /* 0x0000000000007941 */ /* 0x000fea0003800200 */
.L_x_13060:
[----:B------:R-:W-:-:S05]  /*28e0*/  LOP3.LUT R7, R0, 0x80, R7, 0xf8, !PT ;  /* 0x0000008000077812 */ /* 0x000fca00078ef807 */
[----:B------:R0:W-:Y:S01]  /*28f0*/  STG.E.U8 desc[UR36][R2.64], R7 ;  /* 0x0000000702007986 */ /* 0x0001e2000c101124 */
[----:B------:R-:W-:Y:S05]  /*2900*/  BRA `(.L_x_13048) ;  /* 0x0000000400f07947 */ /* 0x000fea0003800000 */
.L_x_13059:
[----:B------:R-:W0:Y:S01]  /*2910*/  I2F.S64 R5, R4 ;  /* 0x0000000400057312 */ /* 0x000e220000301400 */
[----:B------:R-:W-:Y:S01]  /*2920*/  BSSY.RECONVERGENT B0, `(.L_x_13062) ;  /* 0x000000e000007945 */ /* 0x000fe20003800200 */
[----:B0-----:R-:W-:Y:S02]  /*2930*/  LOP3.LUT R6, R5, 0x7fffffff, RZ, 0xc0, !PT ;  /* 0x7fffffff05067812 */ /* 0x001fe400078ec0ff */
        /* <DEDUP_REMOVED lines=12> */
.L_x_13063:
[----:B------:R-:W-:Y:S05]  /*2a00*/  BSYNC.RECONVERGENT B0 ;  /* 0x0000000000007941 */ /* 0x000fea0003800200 */
.L_x_13062:
[----:B------:R-:W-:-:S05]  /*2a10*/  LOP3.LUT R7, R0, 0x80, R7, 0xf8, !PT ;  /* 0x0000008000077812 */ /* 0x000fca00078ef807 */
[----:B------:R0:W-:Y:S01]  /*2a20*/  STG.E.U8 desc[UR36][R2.64], R7 ;  /* 0x0000000702007986 */ /* 0x0001e2000c101124 */
[----:B------:R-:W-:Y:S05]  /*2a30*/  BRA `(.L_x_13048) ;  /* 0x0000000400a47947 */ /* 0x000fea0003800000 */
.L_x_13058:
[----:B------:R-:W0:Y:S02]  /*2a40*/  I2F.S64 R0, R4 ;  /* 0x0000000400007312 */ /* 0x000e240000301400 */
[----:B0-----:R-:W-:-:S05]  /*2a50*/  F2FP.BF16.F32.PACK_AB R0, RZ, R0 ;  /* 0x00000000ff00723e */ /* 0x001fca00000010ff */
[----:B------:R0:W-:Y:S01]  /*2a60*/  STG.E.U16 desc[UR36][R2.64], R0 ;  /* 0x0000000002007986 */ /* 0x0001e2000c101524 */
[----:B------:R-:W-:Y:S05]  /*2a70*/  BRA `(.L_x_13048) ;  /* 0x0000000400947947 */ /* 0x000fea0003800000 */
.L_x_13055:
        /* <DEDUP_REMOVED lines=10> */
.L_x_13066:
        /* <DEDUP_REMOVED lines=13> */
.L_x_13069:
[----:B------:R-:W-:-:S04]  /*2bf0*/  SHF.R.U32.HI R0, RZ, 0x14, R5 ;  /* 0x00000014ff007819 */ /* 0x000fc80000011605 */
[----:B------:R-:W-:-:S04]  /*2c00*/  LOP3.LUT R0, R0, 0x1, RZ, 0xc0, !PT ;  /* 0x0000000100007812 */ /* 0x000fc800078ec0ff */
[----:B------:R-:W-:-:S04]  /*2c10*/  IADD3 R0, PT, PT, R5, 0x487ffff, R0 ;  /* 0x0487ffff05007810 */ /* 0x000fc80007ffe000 */
[----:B------:R-:W-:-:S04]  /*2c20*/  SHF.R.U32.HI R0, RZ, 0x14, R0 ;  /* 0x00000014ff007819 */ /* 0x000fc80000011600 */
[----:B------:R-:W-:-:S07]  /*2c30*/  LOP3.LUT R4, R0, 0xff, RZ, 0xc0, !PT ;  /* 0x000000ff00047812 */ /* 0x000fce00078ec0ff */
.L_x_13070:
[----:B------:R-:W-:-:S04]  /*2c40*/  SHF.R.U32.HI R5, RZ, 0x18, R5 ;  /* 0x00000018ff057819 */ /* 0x000fc80000011605 */
[----:B------:R-:W-:-:S04]  /*2c50*/  LOP3.LUT R4, R4, 0x80, R5, 0xf8, !PT ;  /* 0x0000008004047812 */ /* 0x000fc800078ef805 */
[----:B------:R-:W-:-:S07]  /*2c60*/  PRMT R0, R4, 0x7610, R0 ;  /* 0x0000761004007816 */ /* 0x000fce0000000000 */
.L_x_13068:
[----:B------:R-:W-:Y:S05]  /*2c70*/  BSYNC.RECONVERGENT B0 ;  /* 0x0000000000007941 */ /* 0x000fea0003800200 */
.L_x_13067:
[----:B------:R0:W-:Y:S01]  /*2c80*/  STG.E.U8 desc[UR36][R2.64], R0 ;  /* 0x0000000002007986 */ /* 0x0001e2000c101124 */
[----:B------:R-:W-:Y:S05]  /*2c90*/  BRA `(.L_x_13048) ;  /* 0x00000004000c7947 */ /* 0x000fea0003800000 */
.L_x_13065:
        /* <DEDUP_REMOVED lines=13> */
.L_x_13073:
[----:B------:R-:W-:-:S04]  /*2d70*/  SHF.R.U32.HI R0, RZ, 0x15, R5 ;  /* 0x00000015ff007819 */ /* 0x000fc80000011605 */
[----:B------:R-:W-:-:S04]  /*2d80*/  LOP3.LUT R0, R0, 0x1, RZ, 0xc0, !PT ;  /* 0x0000000100007812 */ /* 0x000fc800078ec0ff */
[----:B------:R-:W-:-:S04]  /*2d90*/  IADD3 R0, PT, PT, R5, 0x88fffff, R0 ;  /* 0x088fffff05007810 */ /* 0x000fc80007ffe000 */
[----:B------:R-:W-:-:S04]  /*2da0*/  SHF.R.U32.HI R0, RZ, 0x15, R0 ;  /* 0x00000015ff007819 */ /* 0x000fc80000011600 */
[----:B------:R-:W-:-:S07]  /*2db0*/  LOP3.LUT R4, R0, 0xff, RZ, 0xc0, !PT ;  /* 0x000000ff00047812 */ /* 0x000fce00078ec0ff */
.L_x_13074:
[----:B------:R-:W-:-:S04]  /*2dc0*/  SHF.R.U32.HI R5, RZ, 0x18, R5 ;  /* 0x00000018ff057819 */ /* 0x000fc80000011605 */
[----:B------:R-:W-:-:S04]  /*2dd0*/  LOP3.LUT R4, R4, 0x80, R5, 0xf8, !PT ;  /* 0x0000008004047812 */ /* 0x000fc800078ef805 */
[----:B------:R-:W-:-:S07]  /*2de0*/  PRMT R0, R4, 0x7610, R0 ;  /* 0x0000761004007816 */ /* 0x000fce0000000000 */
.L_x_13072:
[----:B------:R-:W-:Y:S05]  /*2df0*/  BSYNC.RECONVERGENT B0 ;  /* 0x0000000000007941 */ /* 0x000fea0003800200 */
.L_x_13071:
[----:B------:R0:W-:Y:S01]  /*2e00*/  STG.E.U8 desc[UR36][R2.64], R0 ;  /* 0x0000000002007986 */ /* 0x0001e2000c101124 */
[----:B------:R-:W-:Y:S05]  /*2e10*/  BRA `(.L_x_13048) ;  /* 0x0000000000ac7947 */ /* 0x000fea0003800000 */
.L_x_13064:
[----:B------:R-:W-:-:S09]  /*2e20*/  UISETP.NE.AND UP0, UPT, UR4, 0x1c, UPT ;  /* 0x0000001c0400788c */ /* 0x000fd2000bf05270 */
[----:B------:R-:W-:Y:S05]  /*2e30*/  BRA.U !UP0, `(.L_x_13075) ;  /* 0x0000000108a07547 */ /* 0x000fea000b800000 */
[----:B------:R-:W-:-:S09]  /*2e40*/  UISETP.NE.AND UP0, UPT, UR4, 0x1d, UPT ;  /* 0x0000001d0400788c */ /* 0x000fd2000bf05270 */
[----:B------:R-:W-:Y:S05]  /*2e50*/  BRA.U !UP0, `(.L_x_13076) ;  /* 0x0000000108907547 */ /* 0x000fea000b800000 */
[----:B------:R-:W-:-:S09]  /*2e60*/  UISETP.NE.AND UP0, UPT, UR4, 0x2c, UPT ;  /* 0x0000002c0400788c */ /* 0x000fd2000bf05270 */
[----:B------:R-:W-:Y:S05]  /*2e70*/  BRA.U !UP0, `(.L_x_13077) ;  /* 0x0000000108447547 */ /* 0x000fea000b800000 */
.L_x_13047:
        /* <DEDUP_REMOVED lines=16> */
.L_x_13078:
[----:B------:R-:W-:Y:S05]  /*2f80*/  BRA `(.L_x_13048) ;  /* 0x0000000000507947 */ /* 0x000fea0003800000 */
.L_x_13077:
[----:B------:R-:W0:Y:S02]  /*2f90*/  I2F.S64 R4, R4 ;  /* 0x0000000400047312 */ /* 0x000e240000301400 */
        /* <DEDUP_REMOVED lines=16> */
.L_x_13076:
[----:B------:R0:W-:Y:S01]  /*30a0*/  STG.E.64 desc[UR36][R2.64], R4 ;  /* 0x0000000402007986 */ /* 0x0001e2000c101b24 */
[----:B------:R-:W-:Y:S05]  /*30b0*/  BRA `(.L_x_13048) ;  /* 0x0000000000047947 */ /* 0x000fea0003800000 */
.L_x_13075:
[----:B------:R0:W-:Y:S02]  /*30c0*/  STG.E desc[UR36][R2.64], R7 ;  /* 0x0000000702007986 */ /* 0x0001e4000c101924 */
.L_x_13048:
[----:B------:R-:W-:-:S07]  /*30d0*/  VIADD R17, R17, 0x80 ;  /* 0x0000008011117836 */ /* 0x000fce0000000000 */
.L_x_13007:
[----:B------:R-:W-:Y:S05]  /*30e0*/  BSYNC.RECONVERGENT B6 ;  /* 0x0000000000067941 */ /* 0x000fea0003800200 */
.L_x_13006:
        /* <DEDUP_REMOVED lines=307> */
.L_x_13081:
        /* <DEDUP_REMOVED lines=14> */
[----:B-1234-:R-:W2:Y:S02]  /*4500*/  LDG.E.S8 R2, desc[UR36][R4.64] ;  /* 0x0000002404027981 */ /* 0x01eea4000c1e1300 */
[----:B--2---:R-:W-:Y:S01]  /*4510*/  SHF.R.S32.HI R3, RZ, 0x1f, R2 ;  /* 0x0000001fff037819 */ /* 0x004fe20000011402 */
[----:B------:R-:W-:Y:S06]  /*4520*/  BRA `(.L_x_13087) ;  /* 0x0000000c004c7947 */ /* 0x000fec0003800000 */
.L_x_13085:
[----:B-1234-:R0:W5:Y:S01]  /*4530*/  LDG.E.U8 R2, desc[UR36][R4.64] ;  /* 0x0000002404027981 */ /* 0x01e162000c1e1100 */
[----:B------:R-:W-:Y:S01]  /*4540*/  IMAD.MOV.U32 R3, RZ, RZ, RZ ;  /* 0x000000ffff037224 */ /* 0x000fe200078e00ff */
[----:B------:R-:W-:Y:S06]  /*4550*/  BRA `(.L_x_13087) ;  /* 0x0000000c00407947 */ /* 0x000fec0003800000 */
.L_x_13084:
[----:B------:R-:W-:-:S09]  /*4560*/  UISETP.NE.AND UP0, UPT, UR4, 0x2, UPT ;  /* 0x000000020400788c */ /* 0x000fd2000bf05270 */
[----:B------:R-:W-:Y:S05]  /*4570*/  BRA.U !UP0, `(.L_x_13088) ;  /* 0x0000000108247547 */ /* 0x000fea000b800000 */
[----:B------:R-:W-:-:S09]  /*4580*/  UISETP.NE.AND UP0, UPT, UR4, 0x3, UPT ;  /* 0x000000030400788c */ /* 0x000fd2000bf05270 */
[----:B------:R-:W-:Y:S05]  /*4590*/  BRA.U !UP0, `(.L_x_13089) ;  /* 0x0000000108107547 */ /* 0x000fea000b800000 */
[----:B------:R-:W-:-:S09]  /*45a0*/  UISETP.NE.AND UP0, UPT, UR4, 0x4, UPT ;  /* 0x000000040400788c */ /* 0x000fd2000bf05270 */
[----:B------:R-:W-:Y:S05]  /*45b0*/  BRA.U UP0, `(.L_x_13086) ;  /* 0x0000000900d07547 */ /* 0x000fea000b800000 */
[----:B-1234-:R1:W5:Y:S01]  /*45c0*/  LDG.E.64 R2, desc[UR36][R4.64] ;  /* 0x0000002404027981 */ /* 0x01e362000c1e1b00 */
[----:B------:R-:W-:Y:S05]  /*45d0*/  BRA `(.L_x_13087) ;  /* 0x0000000c00207947 */ /* 0x000fea0003800000 */
.L_x_13089:
[----:B-1234-:R-:W2:Y:S02]  /*45e0*/  LDG.E R2, desc[UR36][R4.64] ;  /* 0x0000002404027981 */ /* 0x01eea4000c1e1900 */
[----:B--2---:R-:W-:Y:S01]  /*45f0*/  SHF.R.S32.HI R3, RZ, 0x1f, R2 ;  /* 0x0000001fff037819 */ /* 0x004fe20000011402 */
[----:B------:R-:W-:Y:S06]  /*4600*/  BRA `(.L_x_13087) ;  /* 0x0000000c00147947 */ /* 0x000fec0003800000 */
.L_x_13088:
[----:B-1234-:R-:W2:Y:S02]  /*4610*/  LDG.E.S16 R2, desc[UR36][R4.64] ;  /* 0x0000002404027981 */ /* 0x01eea4000c1e1700 */
[----:B--2---:R-:W-:Y:S01]  /*4620*/  SHF.R.S32.HI R3, RZ, 0x1f, R2 ;  /* 0x0000001fff037819 */ /* 0x004fe20000011402 */
[----:B------:R-:W-:Y:S06]  /*4630*/  BRA `(.L_x_13087) ;  /* 0x0000000c00087947 */ /* 0x000fec0003800000 */
.L_x_13083:
[----:B------:R-:W-:-:S09]  /*4640*/  UISETP.GT.AND UP0, UPT, UR4, 0x6, UPT ;  /* 0x000000060400788c */ /* 0x000fd2000bf04270 */
[----:B------:R-:W-:Y:S05]  /*4650*/  BRA.U UP0, `(.L_x_13090) ;  /* 0x00000001002c7547 */ /* 0x000fea000b800000 */
[----:B------:R-:W-:-:S09]  /*4660*/  UISETP.NE.AND UP0, UPT, UR4, 0x5, UPT ;  /* 0x000000050400788c */ /* 0x000fd2000bf05270 */
[----:B------:R-:W-:Y:S05]  /*4670*/  BRA.U !UP0, `(.L_x_13091) ;  /* 0x0000000108147547 */ /* 0x000fea000b800000 */
[----:B------:R-:W-:-:S09]  /*4680*/  UISETP.NE.AND UP0, UPT, UR4, 0x6, UPT ;  /* 0x000000060400788c */ /* 0x000fd2000bf05270 */
[----:B------:R-:W-:Y:S05]  /*4690*/  BRA.U UP0, `(.L_x_13086) ;  /* 0x0000000900987547 */ /* 0x000fea000b800000 */
[----:B-1234-:R-:W2:Y:S02]  /*46a0*/  LDG.E R2, desc[UR36][R4.64] ;  /* 0x0000002404027981 */ /* 0x01eea4000c1e1900 */
[----:B--2---:R-:W2:Y:S02]  /*46b0*/  F2I.S64.TRUNC R2, R2 ;  /* 0x0000000200027311 */ /* 0x004ea4000020d900 */
[----:B--2---:R-:W-:Y:S05]  /*46c0*/  BRA `(.L_x_13087) ;  /* 0x0000000800e47947 */ /* 0x004fea0003800000 */
.L_x_13091:
[----:B------:R-:W1:Y:S02]  /*46d0*/  LDG.E.U16 R4, desc[UR36][R4.64] ;  /* 0x0000002404047981 */ /* 0x000e64000c1e1500 */
[----:B-1234-:R-:W-:-:S06]  /*46e0*/  HADD2.F32 R2, -RZ, R4.H0_H0 ;  /* 0x20000004ff027230 */ /* 0x01efcc0000004100 */
[----:B------:R-:W2:Y:S02]  /*46f0*/  F2I.S64.TRUNC R2, R2 ;  /* 0x0000000200027311 */ /* 0x000ea4000020d900 */
[----:B--2---:R-:W-:Y:S05]  /*4700*/  BRA `(.L_x_13087) ;  /* 0x0000000800d47947 */ /* 0x004fea0003800000 */
.L_x_13090:
[----:B------:R-:W-:-:S09]  /*4710*/  UISETP.NE.AND UP0, UPT, UR4, 0x7, UPT ;  /* 0x000000070400788c */ /* 0x000fd2000bf05270 */
[----:B------:R-:W-:Y:S05]  /*4720*/  BRA.U !UP0, `(.L_x_13092) ;  /* 0x00000001082c7547 */ /* 0x000fea000b800000 */
[----:B------:R-:W-:-:S09]  /*4730*/  UISETP.NE.AND UP0, UPT, UR4, 0x8, UPT ;  /* 0x000000080400788c */ /* 0x000fd2000bf05270 */
[----:B------:R-:W-:Y:S05]  /*4740*/  BRA.U !UP0, `(.L_x_13093) ;  /* 0x0000000108147547 */ /* 0x000fea000b800000 */
[----:B------:R-:W-:-:S09]  /*4750*/  UISETP.NE.AND UP0, UPT, UR4, 0x9, UPT ;  /* 0x000000090400788c */ /* 0x000fd2000bf05270 */
[----:B------:R-:W-:Y:S05]  /*4760*/  BRA.U UP0, `(.L_x_13086) ;  /* 0x0000000900647547 */ /* 0x000fea000b800000 */
[----:B-1234-:R-:W2:Y:S02]  /*4770*/  LDG.E R2, desc[UR36][R4.64] ;  /* 0x0000002404027981 */ /* 0x01eea4000c1e1900 */
[----:B--2---:R-:W2:Y:S02]  /*4780*/  F2I.S64.TRUNC R2, R2 ;  /* 0x0000000200027311 */ /* 0x004ea4000020d900 */
[----:B--2---:R-:W-:Y:S05]  /*4790*/  BRA `(.L_x_13087) ;  /* 0x0000000800b07947 */ /* 0x004fea0003800000 */
.L_x_13093:
[----:B------:R-:W1:Y:S02]  /*47a0*/  LDG.E.U16 R4, desc[UR36][R4.64] ;  /* 0x0000002404047981 */ /* 0x000e64000c1e1500 */
[----:B-1234-:R-:W-:-:S06]  /*47b0*/  HADD2.F32 R2, -RZ, R4.H0_H0 ;  /* 0x20000004ff027230 */ /* 0x01efcc0000004100 */
[----:B------:R-:W2:Y:S02]  /*47c0*/  F2I.S64.TRUNC R2, R2 ;  /* 0x0000000200027311 */ /* 0x000ea4000020d900 */
[----:B--2---:R-:W-:Y:S05]  /*47d0*/  BRA `(.L_x_13087) ;  /* 0x0000000800a07947 */ /* 0x004fea0003800000 */
.L_x_13092:
[----:B-1234-:R-:W2:Y:S02]  /*47e0*/  LDG.E.64 R2, desc[UR36][R4.64] ;  /* 0x0000002404027981 */ /* 0x01eea4000c1e1b00 */
[----:B--2---:R-:W2:Y:S02]  /*47f0*/  F2I.S64.F64.TRUNC R2, R2 ;  /* 0x0000000200027311 */ /* 0x004ea4000030d900 */
[----:B--2---:R-:W-:Y:S05]  /*4800*/  BRA `(.L_x_13087) ;  /* 0x0000000800947947 */ /* 0x004fea0003800000 */
.L_x_13082:
        /* <DEDUP_REMOVED lines=8> */
[----:B------:R-:W5:Y:S01]  /*4890*/  LDG.E.U8 R4, desc[UR36][R4.64] ;  /* 0x0000002404047981 */ /* 0x000f62000c1e1100 */
[----:B-1234-:R-:W-:Y:S01]  /*48a0*/  IMAD.MOV.U32 R3, RZ, RZ, RZ ;  /* 0x000000ffff037224 */ /* 0x01efe200078e00ff */
[----:B-----5:R-:W-:-:S04]  /*48b0*/  ISETP.NE.AND P0, PT, R4, RZ, PT ;  /* 0x000000ff0400720c */ /* 0x020fc80003f05270 */
[----:B------:R-:W-:Y:S01]  /*48c0*/  SEL R2, RZ, 0x1, !P0 ;  /* 0x00000001ff027807 */ /* 0x000fe20004000000 */
[----:B------:R-:W-:Y:S08]  /*48d0*/  BRA `(.L_x_13087) ;  /* 0x0000000800607947 */ /* 0x000ff00003800000 */
.L_x_13096:
[----:B-1234-:R-:W2:Y:S02]  /*48e0*/  LDG.E.64 R2, desc[UR36][R4.64] ;  /* 0x0000002404027981 */ /* 0x01eea4000c1e1b00 */
[----:B--2---:R-:W0:Y:S02]  /*48f0*/  F2I.S64.F64.TRUNC R2, R2 ;  /* 0x0000000200027311 */ /* 0x004e24000030d900 */
[----:B0-----:R-:W-:Y:S05]  /*4900*/  BRA `(.L_x_13087) ;  /* 0x0000000800547947 */ /* 0x001fea0003800000 */
.L_x_13095:
[----:B------:R-:W-:-:S09]  /*4910*/  UISETP.NE.AND UP0, UPT, UR4, 0xf, UPT ;  /* 0x0000000f0400788c */ /* 0x000fd2000bf05270 */
[----:B------:R-:W-:Y:S05]  /*4920*/  BRA.U !UP0, `(.L_x_13097) ;  /* 0x0000000108947547 */ /* 0x000fea000b800000 */
[----:B------:R-:W-:-:S09]  /*4930*/  UISETP.NE.AND UP0, UPT, UR4, 0x17, UPT ;  /* 0x000000170400788c */ /* 0x000fd2000bf05270 */
[----:B------:R-:W-:Y:S05]  /*4940*/  BRA.U !UP0, `(.L_x_13098) ;  /* 0x0000000108587547 */ /* 0x000fea000b800000 */
[----:B------:R-:W-:-:S09]  /*4950*/  UISETP.NE.AND UP0, UPT, UR4, 0x18, UPT ;  /* 0x000000180400788c */ /* 0x000fd2000bf05270 */
[----:B------:R-:W-:Y:S05]  /*4960*/  BRA.U UP0, `(.L_x_13086) ;  /* 0x0000000500e47547 */ /* 0x000fea000b800000 */
[----:B------:R-:W5:Y:S01]  /*4970*/  LDG.E.U8 R0, desc[UR36][R4.64] ;  /* 0x0000002404007981 */ /* 0x000f62000c1e1100 */
[----:B------:R-:W-:Y:S01]  /*4980*/  IMAD.MOV.U32 R6, RZ, RZ, 0x1f ;  /* 0x0000001fff067424 */ /* 0x000fe200078e00ff */
[----:B-----5:R-:W-:-:S04]  /*4990*/  SHF.L.U32 R0, R0, 0x18, RZ ;  /* 0x0000001800007819 */ /* 0x020fc800000006ff */
[C---:B-1234-:R-:W-:Y:S02]  /*49a0*/  LOP3.LUT R2, R0.reuse, 0x7f000000, RZ, 0xc0, !PT ;  /* 0x7f00000000027812 */ /* 0x05efe400078ec0ff */
        /* <DEDUP_REMOVED lines=14> */
[----:B------:R-:W0:Y:S02]  /*4a90*/  F2I.S64.TRUNC R2, R3 ;  /* 0x0000000300027311 */ /* 0x000e24000020d900 */
[----:B0-----:R-:W-:Y:S05]  /*4aa0*/  BRA `(.L_x_13087) ;  /* 0x0000000400ec7947 */ /* 0x001fea0003800000 */
.L_x_13098:
[----:B-1234-:R-:W2:Y:S02]  /*4ab0*/  LDG.E.U8 R3, desc[UR36][R4.64] ;  /* 0x0000002404037981 */ /* 0x01eea4000c1e1100 */
        /* <DEDUP_REMOVED lines=10> */
[----:B------:R-:W0:Y:S02]  /*4b60*/  F2I.S64.TRUNC R2, R3 ;  /* 0x0000000300027311 */ /* 0x000e24000020d900 */
[----:B0-----:R-:W-:Y:S05]  /*4b70*/  BRA `(.L_x_13087) ;  /* 0x0000000400b87947 */ /* 0x001fea0003800000 */
.L_x_13097:
[----:B-1234-:R-:W2:Y:S02]  /*4b80*/  LDG.E.U16 R2, desc[UR36][R4.64] ;  /* 0x0000002404027981 */ /* 0x01eea4000c1e1500 */
[----:B--2---:R-:W-:-:S06]  /*4b90*/  SHF.L.U32 R2, R2, 0x10, RZ ;  /* 0x0000001002027819 */ /* 0x004fcc00000006ff */
[----:B------:R-:W0:Y:S02]  /*4ba0*/  F2I.S64.TRUNC R2, R2 ;  /* 0x0000000200027311 */ /* 0x000e24000020d900 */
[----:B0-----:R-:W-:Y:S05]  /*4bb0*/  BRA `(.L_x_13087) ;  /* 0x0000000400a87947 */ /* 0x001fea0003800000 */
.L_x_13094:
        /* <DEDUP_REMOVED lines=8> */
[----:B-1234-:R4:W5:Y:S01]  /*4c40*/  LDG.E.U16 R2, desc[UR36][R4.64] ;  /* 0x0000002404027981 */ /* 0x01e962000c1e1500 */
[----:B------:R-:W-:Y:S01]  /*4c50*/  IMAD.MOV.U32 R3, RZ, RZ, RZ ;  /* 0x000000ffff037224 */ /* 0x000fe200078e00ff */
[----:B------:R-:W-:Y:S06]  /*4c60*/  BRA `(.L_x_13087) ;  /* 0x00000004007c7947 */ /* 0x000fec0003800000 */
.L_x_13101:
[----:B------:R-:W5:Y:S01]  /*4c70*/  LDG.E.U8 R4, desc[UR36][R4.64] ;  /* 0x0000002404047981 */ /* 0x000f62000c1e1100 */
[----:B------:R-:W-:Y:S01]  /*4c80*/  BSSY.RECONVERGENT B0, `(.L_x_13102) ;  /* 0x0000018000007945 */ /* 0x000fe20003800200 */
[----:B-1234-:R-:W-:Y:S01]  /*4c90*/  IMAD.MOV.U32 R2, RZ, RZ, RZ ;  /* 0x000000ffff027224 */ /* 0x01efe200078e00ff */
[----:B-----5:R-:W-:-:S13]  /*4ca0*/  ISETP.NE.AND P0, PT, R4, RZ, PT ;  /* 0x000000ff0400720c */ /* 0x020fda0003f05270 */
        /* <DEDUP_REMOVED lines=17> */
.L_x_13105:
[----:B------:R-:W-:Y:S05]  /*4dc0*/  BSYNC.RECONVERGENT B1 ;  /* 0x0000000000017941 */ /* 0x000fea0003800200 */
.L_x_13104:
[----:B------:R-:W-:Y:S02]  /*4dd0*/  SHF.L.U32 R0, R0, 0x14, RZ ;  /* 0x0000001400007819 */ /* 0x000fe400000006ff */
[----:B------:R-:W-:-:S04]  /*4de0*/  LEA R2, R2, 0x3b800000, 0x17 ;  /* 0x3b80000002027811 */ /* 0x000fc800078eb8ff */
[----:B------:R-:W-:-:S07]  /*4df0*/  LOP3.LUT R2, R2, R0, R7, 0xfe, !PT ;  /* 0x0000000002027212 */ /* 0x000fce00078efe07 */
.L_x_13103:
[----:B------:R-:W-:Y:S05]  /*4e00*/  BSYNC.RECONVERGENT B0 ;  /* 0x0000000000007941 */ /* 0x000fea0003800200 */
.L_x_13102:
[----:B------:R-:W4:Y:S02]  /*4e10*/  F2I.S64.TRUNC R2, R2 ;  /* 0x0000000200027311 */ /* 0x000f24000020d900 */
[----:B----4-:R-:W-:Y:S05]  /*4e20*/  BRA `(.L_x_13087) ;  /* 0x00000004000c7947 */ /* 0x010fea0003800000 */
.L_x_13100:
[----:B------:R-:W5:Y:S01]  /*4e30*/  LDG.E.U8 R4, desc[UR36][R4.64] ;  /* 0x0000002404047981 */ /* 0x000f62000c1e1100 */
[----:B------:R-:W-:Y:S01]  /*4e40*/  BSSY.RECONVERGENT B0, `(.L_x_13106) ;  /* 0x0000018000007945 */ /* 0x000fe20003800200 */
[----:B-1234-:R-:W-:Y:S01]  /*4e50*/  IMAD.MOV.U32 R2, RZ, RZ, RZ ;  /* 0x000000ffff027224 */ /* 0x01efe200078e00ff */
[----:B-----5:R-:W-:-:S13]  /*4e60*/  ISETP.NE.AND P0, PT, R4, RZ, PT ;  /* 0x000000ff0400720c */ /* 0x020fda0003f05270 */
        /* <DEDUP_REMOVED lines=17> */
.L_x_13109:
[----:B------:R-:W-:Y:S05]  /*4f80*/  BSYNC.RECONVERGENT B1 ;  /* 0x0000000000017941 */ /* 0x000fea0003800200 */
.L_x_13108:
[----:B------:R-:W-:Y:S01]  /*4f90*/  IMAD.SHL.U32 R0, R0, 0x200000, RZ ;  /* 0x0020000000007824 */ /* 0x000fe200078e00ff */
[----:B------:R-:W-:-:S04]  /*4fa0*/  LEA R2, R2, 0x37800000, 0x17 ;  /* 0x3780000002027811 */ /* 0x000fc800078eb8ff */
[----:B------:R-:W-:-:S07]  /*4fb0*/  LOP3.LUT R2, R2, R0, R7, 0xfe, !PT ;  /* 0x0000000002027212 */ /* 0x000fce00078efe07 */
.L_x_13107:
[----:B------:R-:W-:Y:S05]  /*4fc0*/  BSYNC.RECONVERGENT B0 ;  /* 0x0000000000007941 */ /* 0x000fea0003800200 */
.L_x_13106:
[----:B------:R-:W4:Y:S02]  /*4fd0*/  F2I.S64.TRUNC R2, R2 ;  /* 0x0000000200027311 */ /* 0x000f24000020d900 */
[----:B----4-:R-:W-:Y:S05]  /*4fe0*/  BRA `(.L_x_13087) ;  /* 0x00000000009c7947 */ /* 0x010fea0003800000 */
.L_x_13099:
[----:B------:R-:W-:-:S09]  /*4ff0*/  UISETP.NE.AND UP0, UPT, UR4, 0x1c, UPT ;  /* 0x0000001c0400788c */ /* 0x000fd2000bf05270 */
[----:B------:R-:W-:Y:S05]  /*5000*/  BRA.U !UP0, `(.L_x_13110) ;  /* 0x00000001088c7547 */ /* 0x000fea000b800000 */
[----:B------:R-:W-:-:S09]  /*5010*/  UISETP.NE.AND UP0, UPT, UR4, 0x1d, UPT ;  /* 0x0000001d0400788c */ /* 0x000fd2000bf05270 */
[----:B------:R-:W-:Y:S05]  /*5020*/  BRA.U !UP0, `(.L_x_13111) ;  /* 0x00000001087c7547 */ /* 0x000fea000b800000 */
[----:B------:R-:W-:-:S09]  /*5030*/  UISETP.NE.AND UP0, UPT, UR4, 0x2c, UPT ;  /* 0x0000002c0400788c */ /* 0x000fd2000bf05270 */
[----:B------:R-:W-:Y:S05]  /*5040*/  BRA.U UP0, `(.L_x_13086) ;  /* 0x00000001002c7547 */ /* 0x000fea000b800000 */
[----:B------:R-:W5:Y:S01]  /*5050*/  LDG.E.U8 R4, desc[UR36][R4.64] ;  /* 0x0000002404047981 */ /* 0x000f62000c1e1100 */
[----:B------:R-:W-:Y:S01]  /*5060*/  BSSY.RECONVERGENT B0, `(.L_x_13112) ;  /* 0x0000007000007945 */ /* 0x000fe20003800200 */
[----:B-1234-:R-:W-:Y:S01]  /*5070*/  HFMA2 R2, -RZ, RZ, 3.814697265625e-06, 0 ;  /* 0x00400000ff027431 */ /* 0x01efe200000001ff */
[----:B-----5:R-:W-:-:S13]  /*5080*/  ISETP.NE.AND P0, PT, R4, RZ, PT ;  /* 0x000000ff0400720c */ /* 0x020fda0003f05270 */
[----:B------:R-:W-:Y:S05]  /*5090*/  @!P0 BRA `(.L_x_13113) ;  /* 0x00000000000c8947 */ /* 0x000fea0003800000 */
[----:B------:R-:W-:-:S13]  /*50a0*/  ISETP.NE.AND P0, PT, R4, 0xff, PT ;  /* 0x000000ff0400780c */ /* 0x000fda0003f05270 */
[----:B------:R-:W-:Y:S02]  /*50b0*/  @!P0 IMAD.MOV.U32 R2, RZ, RZ, 0x7f800001 ;  /* 0x7f800001ff028424 */ /* 0x000fe400078e00ff */
[----:B------:R-:W-:-:S07]  /*50c0*/  @P0 IMAD.SHL.U32 R2, R4, 0x800000, RZ ;  /* 0x0080000004020824 */ /* 0x000fce00078e00ff */
.L_x_13113:
[----:B------:R-:W-:Y:S05]  /*50d0*/  BSYNC.RECONVERGENT B0 ;  /* 0x0000000000007941 */ /* 0x000fea0003800200 */
.L_x_13112:
[----:B------:R-:W2:Y:S02]  /*50e0*/  F2I.S64.TRUNC R2, R2 ;  /* 0x0000000200027311 */ /* 0x000ea4000020d900 */
[----:B--2---:R-:W-:Y:S05]  /*50f0*/  BRA `(.L_x_13087) ;  /* 0x0000000000587947 */ /* 0x004fea0003800000 */
.L_x_13086:
[----:B-1234-:R-:W-:Y:S01]  /*5100*/  MOV R2, 0x0 ;  /* 0x0000000000027802 */ /* 0x01efe20000000f00 */
        /* <DEDUP_REMOVED lines=15> */
.L_x_13114:
[----:B------:R-:W-:Y:S01]  /*5200*/  CS2R R2, SRZ ;  /* 0x0000000000027805 */ /* 0x000fe2000001ff00 */
[----:B------:R-:W-:Y:S06]  /*5210*/  BRA `(.L_x_13087) ;  /* 0x0000000000107947 */ /* 0x000fec0003800000 */
.L_x_13111:
[----:B-1234-:R2:W5:Y:S01]  /*5220*/  LDG.E.64 R2, desc[UR36][R4.64] ;  /* 0x0000002404027981 */ /* 0x01e562000c1e1b00 */
[----:B------:R-:W-:Y:S05]  /*5230*/  BRA `(.L_x_13087) ;  /* 0x0000000000087947 */ /* 0x000fea0003800000 */
.L_x_13110:
[----:B-1234-:R3:W5:Y:S01]  /*5240*/  LDG.E R2, desc[UR36][R4.64] ;  /* 0x0000002404027981 */ /* 0x01e762000c1e1900 */
[----:B------:R-:W-:-:S07]  /*5250*/  MOV R3, RZ ;  /* 0x000000ff00037202 */ /* 0x000fce0000000f00 */
.L_x_13087:
        /* <DEDUP_REMOVED lines=12> */
[----:B------:R-:W-:Y:S02]  /*5320*/  IMAD.X R3, RZ, RZ, UR7, P1 ;  /* 0x00000007ff037e24 */ /* 0x000fe400088e06ff */
[----:B--2---:R-:W-:Y:S01]  /*5330*/  IMAD.MOV.U32 R4, RZ, RZ, R7 ;  /* 0x000000ffff047224 */ /* 0x004fe200078e0007 */
        /* <DEDUP_REMOVED lines=11> */
.L_x_13118:
[----:B------:R0:W-:Y:S01]  /*53f0*/  STG.E.U8 desc[UR36][R2.64], R7 ;  /* 0x0000000702007986 */ /* 0x0001e2000c101124 */
[----:B------:R-:W-:Y:S05]  /*5400*/  BRA `(.L_x_13120) ;  /* 0x0000000c00387947 */ /* 0x000fea0003800000 */
.L_x_13117:
        /* <DEDUP_REMOVED lines=8> */
.L_x_13122:
[----:B------:R0:W-:Y:S01]  /*5490*/  STG.E desc[UR36][R2.64], R7 ;  /* 0x0000000702007986 */ /* 0x0001e2000c101924 */
[----:B------:R-:W-:Y:S05]  /*54a0*/  BRA `(.L_x_13120) ;  /* 0x0000000c00107947 */ /* 0x000fea0003800000 */
.L_x_13121:
[----:B------:R0:W-:Y:S01]  /*54b0*/  STG.E.U16 desc[UR36][R2.64], R7 ;  /* 0x0000000702007986 */ /* 0x0001e2000c101524 */
[----:B------:R-:W-:Y:S05]  /*54c0*/  BRA `(.L_x_13120) ;  /* 0x0000000c00087947 */ /* 0x000fea0003800000 */
.L_x_13116:
        /* <DEDUP_REMOVED lines=9> */
.L_x_13124:
[----:B------:R-:W0:Y:S02]  /*5560*/  I2F.S64 R0, R4 ;  /* 0x0000000400007312 */ /* 0x000e240000301400 */
[----:B0-----:R-:W-:-:S05]  /*5570*/  F2FP.F16.F32.PACK_AB R0, RZ, R0 ;  /* 0x00000000ff00723e */ /* 0x001fca00000000ff */
[----:B------:R0:W-:Y:S01]  /*5580*/  STG.E.U16 desc[UR36][R2.64], R0 ;  /* 0x0000000002007986 */ /* 0x0001e2000c101524 */
[----:B------:R-:W-:Y:S05]  /*5590*/  BRA `(.L_x_13120) ;  /* 0x0000000800d47947 */ /* 0x000fea0003800000 */
.L_x_13123:
[----:B------:R-:W-:-:S09]  /*55a0*/  UISETP.NE.AND UP0, UPT, UR4, 0x7, UPT ;  /* 0x000000070400788c */ /* 0x000fd2000bf05270 */
[----:B------:R-:W-:Y:S05]  /*55b0*/  BRA.U !UP0, `(.L_x_13125) ;  /* 0x0000000108347547 */ /* 0x000fea000b800000 */
[----:B------:R-:W-:-:S09]  /*55c0*/  UISETP.NE.AND UP0, UPT, UR4, 0x8, UPT ;  /* 0x000000080400788c */ /* 0x000fd2000bf05270 */
[----:B------:R-:W-:Y:S05]  /*55d0*/  BRA.U !UP0, `(.L_x_13126) ;  /* 0x0000000108187547 */ /* 0x000fea000b800000 */
[----:B------:R-:W-:-:S09]  /*55e0*/  UISETP.NE.AND UP0, UPT, UR4, 0x9, UPT ;  /* 0x000000090400788c */ /* 0x000fd2000bf05270 */
[----:B------:R-:W-:Y:S05]  /*55f0*/  BRA.U UP0, `(.L_x_13119) ;  /* 0x0000000500d87547 */ /* 0x000fea000b800000 */
[----:B------:R-:W-:Y:S01]  /*5600*/  HFMA2 R7, -RZ, RZ, 0, 0 ;  /* 0x00000000ff077431 */ /* 0x000fe200000001ff */
[----:B------:R-:W0:Y:S04]  /*5610*/  I2F.S64 R6, R4 ;  /* 0x0000000400067312 */ /* 0x000e280000301400 */
[----:B0-----:R0:W-:Y:S01]  /*5620*/  STG.E.64 desc[UR36][R2.64], R6 ;  /* 0x0000000602007986 */ /* 0x0011e2000c101b24 */
[----:B------:R-:W-:Y:S05]  /*5630*/  BRA `(.L_x_13120) ;  /* 0x0000000800ac7947 */ /* 0x000fea0003800000 */
.L_x_13126:
[----:B------:R-:W0:Y:S02]  /*5640*/  I2F.S64 R4, R4 ;  /* 0x0000000400047312 */ /* 0x000e240000301400 */
[----:B0-----:R-:W-:-:S04]  /*5650*/  F2FP.F16.F32.PACK_AB R5, RZ, R4 ;  /* 0x00000004ff05723e */ /* 0x001fc800000000ff */
[----:B------:R-:W-:-:S05]  /*5660*/  PRMT R5, R5, 0x5410, RZ ;  /* 0x0000541005057816 */ /* 0x000fca00000000ff */
[----:B------:R0:W-:Y:S01]  /*5670*/  STG.E desc[UR36][R2.64], R5 ;  /* 0x0000000502007986 */ /* 0x0001e2000c101924 */
[----:B------:R-:W-:Y:S05]  /*5680*/  BRA `(.L_x_13120) ;  /* 0x0000000800987947 */ /* 0x000fea0003800000 */
.L_x_13125:
[----:B------:R-:W0:Y:S02]  /*5690*/  I2F.F64.S64 R4, R4 ;  /* 0x0000000400047312 */ /* 0x000e240000301c00 */
[----:B0-----:R0:W-:Y:S01]  /*56a0*/  STG.E.64 desc[UR36][R2.64], R4 ;  /* 0x0000000402007986 */ /* 0x0011e2000c101b24 */
[----:B------:R-:W-:Y:S05]  /*56b0*/  BRA `(.L_x_13120) ;  /* 0x00000008008c7947 */ /* 0x000fea0003800000 */
.L_x_13115:
        /* <DEDUP_REMOVED lines=12> */
.L_x_13130:
        /* <DEDUP_REMOVED lines=18> */
.L_x_13133:
[----:B------:R-:W-:-:S04]  /*58a0*/  SHF.R.U32.HI R5, RZ, 0x18, R5 ;  /* 0x00000018ff057819 */ /* 0x000fc80000011605 */
[----:B------:R-:W-:-:S07]  /*58b0*/  LOP3.LUT R0, R0, 0x80, R5, 0xf8, !PT ;  /* 0x0000008000007812 */ /* 0x000fce00078ef805 */
.L_x_13132:
[----:B------:R-:W-:Y:S05]  /*58c0*/  BSYNC.RECONVERGENT B0 ;  /* 0x0000000000007941 */ /* 0x000fea0003800200 */
.L_x_13131:
[----:B------:R0:W-:Y:S01]  /*58d0*/  STG.E.U8 desc[UR36][R2.64], R0 ;  /* 0x0000000002007986 */ /* 0x0001e2000c101124 */
[----:B------:R-:W-:Y:S05]  /*58e0*/  BRA `(.L_x_13120) ;  /* 0x0000000800007947 */ /* 0x000fea0003800000 */
.L_x_13129:
[----:B------:R-:W0:Y:S01]  /*58f0*/  I2F.S64 R5, R4 ;  /* 0x0000000400057312 */ /* 0x000e220000301400 */
[----:B------:R-:W-:Y:S01]  /*5900*/  BSSY.RECONVERGENT B0, `(.L_x_13134) ;  /* 0x0000013000007945 */ /* 0x000fe20003800200 */
[----:B0-----:R-:W-:Y:S02]  /*5910*/  LOP3.LUT R6, R5, 0x7fffffff, RZ, 0xc0, !PT ;  /* 0x7fffffff05067812 */ /* 0x001fe400078ec0ff */
        /* <DEDUP_REMOVED lines=15> */
.L_x_13136:
[----:B------:R-:W-:-:S04]  /*5a10*/  SHF.R.U32.HI R5, RZ, 0x18, R5 ;  /* 0x00000018ff057819 */ /* 0x000fc80000011605 */
[----:B------:R-:W-:-:S07]  /*5a20*/  LOP3.LUT R0, R0, 0x80, R5, 0xf8, !PT ;  /* 0x0000008000007812 */ /* 0x000fce00078ef805 */
.L_x_13135:
[----:B------:R-:W-:Y:S05]  /*5a30*/  BSYNC.RECONVERGENT B0 ;  /* 0x0000000000007941 */ /* 0x000fea0003800200 */
.L_x_13134:
[----:B------:R0:W-:Y:S01]  /*5a40*/  STG.E.U8 desc[UR36][R2.64], R0 ;  /* 0x0000000002007986 */ /* 0x0001e2000c101124 */
[----:B------:R-:W-:Y:S05]  /*5a50*/  BRA `(.L_x_13120) ;  /* 0x0000000400a47947 */ /* 0x000fea0003800000 */
.L_x_13128:
        /* <DEDUP_REMOVED lines=23> */
.L_x_13138:
[----:B------:R0:W-:Y:S01]  /*5bd0*/  STG.E.64 desc[UR36][R2.64], R4 ;  /* 0x0000000402007986 */ /* 0x0001e2000c101b24 */
[----:B------:R-:W-:Y:S05]  /*5be0*/  BRA `(.L_x_13120) ;  /* 0x0000000400407947 */ /* 0x000fea0003800000 */
.L_x_13137:
[----:B------:R0:W-:Y:S01]  /*5bf0*/  STG.E desc[UR36][R2.64], R7 ;  /* 0x0000000702007986 */ /* 0x0001e2000c101924 */
[----:B------:R-:W-:Y:S05]  /*5c00*/  BRA `(.L_x_13120) ;  /* 0x0000000400387947 */ /* 0x000fea0003800000 */
.L_x_13127:
        /* <DEDUP_REMOVED lines=11> */
.L_x_13140:
[----:B------:R-:W-:Y:S01]  /*5cc0*/  CS2R R6, SRZ ;  /* 0x0000000000067805 */ /* 0x000fe2000001ff00 */
[----:B------:R-:W0:Y:S04]  /*5cd0*/  I2F.F64.S64 R4, R4 ;  /* 0x0000000400047312 */ /* 0x000e280000301c00 */
[----:B0-----:R4:W-:Y:S01]  /*5ce0*/  STG.E.128 desc[UR36][R2.64], R4 ;  /* 0x0000000402007986 */ /* 0x0019e2000c101d24 */
[----:B------:R-:W-:Y:S05]  /*5cf0*/  BRA `(.L_x_13120) ;  /* 0x0000000000fc7947 */ /* 0x000fea0003800000 */
.L_x_13139:
[----:B------:R-:W-:-:S09]  /*5d00*/  UISETP.NE.AND UP0, UPT, UR4, 0xf, UPT ;  /* 0x0000000f0400788c */ /* 0x000fd2000bf05270 */
[----:B------:R-:W-:Y:S05]  /*5d10*/  BRA.U !UP0, `(.L_x_13141) ;  /* 0x0000000108e87547 */ /* 0x000fea000b800000 */
[----:B------:R-:W-:-:S09]  /*5d20*/  UISETP.NE.AND UP0, UPT, UR4, 0x17, UPT ;  /* 0x000000170400788c */ /* 0x000fd2000bf05270 */
[----:B------:R-:W-:Y:S05]  /*5d30*/  BRA.U !UP0, `(.L_x_13142) ;  /* 0x0000000108907547 */ /* 0x000fea000b800000 */
[----:B------:R-:W-:-:S09]  /*5d40*/  UISETP.NE.AND UP0, UPT, UR4, 0x18, UPT ;  /* 0x000000180400788c */ /* 0x000fd2000bf05270 */
[----:B------:R-:W-:Y:S05]  /*5d50*/  BRA.U !UP0, `(.L_x_13143) ;  /* 0x0000000108447547 */ /* 0x000fea000b800000 */
.L_x_13119:
        /* <DEDUP_REMOVED lines=16> */
.L_x_13144:
[----:B------:R-:W-:Y:S05]  /*5e60*/  BRA `(.L_x_13120) ;  /* 0x0000000000a07947 */ /* 0x000fea0003800000 */
.L_x_13143:
        /* <DEDUP_REMOVED lines=13> */
.L_x_13146:
[----:B------:R-:W-:Y:S05]  /*5f40*/  BSYNC.RECONVERGENT B0 ;  /* 0x0000000000007941 */ /* 0x000fea0003800200 */
.L_x_13145:
[----:B------:R-:W-:-:S05]  /*5f50*/  LOP3.LUT R7, R0, 0x80, R7, 0xf8, !PT ;  /* 0x0000008000077812 */ /* 0x000fca00078ef807 */
[----:B------:R2:W-:Y:S01]  /*5f60*/  STG.E.U8 desc[UR36][R2.64], R7 ;  /* 0x0000000702007986 */ /* 0x0005e2000c101124 */
[----:B------:R-:W-:Y:S05]  /*5f70*/  BRA `(.L_x_13120) ;  /* 0x00000000005c7947 */ /* 0x000fea0003800000 */
.L_x_13142:
        /* <DEDUP_REMOVED lines=12> */
.L_x_13148:
[----:B------:R-:W-:Y:S01]  /*6040*/  IMAD.MOV.U32 R0, RZ, RZ, 0x7f ;  /* 0x0000007fff007424 */ /* 0x000fe200078e00ff */
[----:B------:R-:W-:-:S04]  /*6050*/  ISETP.GT.U32.AND P0, PT, R6, 0x7f800000, PT ;  /* 0x7f8000000600780c */ /* 0x000fc80003f04070 */
[----:B------:R-:W-:-:S09]  /*6060*/  SEL R0, R0, 0x7c, P0 ;  /* 0x0000007c00007807 */ /* 0x000fd20000000000 */
.L_x_13149:
[----:B------:R-:W-:Y:S05]  /*6070*/  BSYNC.RECONVERGENT B0 ;  /* 0x0000000000007941 */ /* 0x000fea0003800200 */
.L_x_13147:
[----:B------:R-:W-:-:S04]  /*6080*/  SHF.R.U32.HI R5, RZ, 0x18, R5 ;  /* 0x00000018ff057819 */ /* 0x000fc80000011605 */
[----:B------:R-:W-:-:S05]  /*6090*/  LOP3.LUT R5, R0, 0x80, R5, 0xf8, !PT ;  /* 0x0000008000057812 */ /* 0x000fca00078ef805 */
[----:B------:R1:W-:Y:S01]  /*60a0*/  STG.E.U8 desc[UR36][R2.64], R5 ;  /* 0x0000000502007986 */ /* 0x0003e2000c101124 */
[----:B------:R-:W-:Y:S05]  /*60b0*/  BRA `(.L_x_13120) ;  /* 0x00000000000c7947 */ /* 0x000fea0003800000 */
.L_x_13141:
[----:B------:R-:W0:Y:S02]  /*60c0*/  I2F.S64 R0, R4 ;  /* 0x0000000400007312 */ /* 0x000e240000301400 */
[----:B0-----:R-:W-:-:S05]  /*60d0*/  F2FP.BF16.F32.PACK_AB R0, RZ, R0 ;  /* 0x00000000ff00723e */ /* 0x001fca00000010ff */
[----:B------:R0:W-:Y:S02]  /*60e0*/  STG.E.U16 desc[UR36][R2.64], R0 ;  /* 0x0000000002007986 */ /* 0x0001e4000c101524 */
.L_x_13120:
[----:B------:R-:W-:-:S07]  /*60f0*/  VIADD R17, R17, 0x80 ;  /* 0x0000008011117836 */ /* 0x000fce0000000000 */
.L_x_13080:
[----:B------:R-:W-:Y:S05]  /*6100*/  BSYNC.RECONVERGENT B6 ;  /* 0x0000000000067941 */ /* 0x000fea0003800200 */
.L_x_13079:
        /* <DEDUP_REMOVED lines=307> */
.L_x_13152:
[----:B------:R-:W4:Y:S01]  /*7440*/  LDCU.64 UR6, c[0x0][0x588] ;  /* 0x0000b100ff0677ac */ /* 0x000f220008000a00 */
[----:B------:R-:W-:-:S04]  /*7450*/  UPRMT UR4, UR42, 0x9910, URZ ;  /* 0x000099102a047896 */ /* 0x000fc800080000ff */
[----:B------:R-:W-:Y:S01]  /*7460*/  UISETP.GT.AND UP0, UPT, UR4, 0x9, UPT ;  /* 0x000000090400788c */ /* 0x000fe2000bf04270 */
[----:B----4-:R-:W-:-:S05]  /*7470*/  IADD3 R4, P0, PT, R0, UR6, RZ ;  /* 0x0000000600047c10 */ /* 0x010fca000ff1e0ff */
[----:B-1-3--:R-:W-:-:S03]  /*7480*/  IMAD.X R5, RZ, RZ, UR7, P0 ;  /* 0x00000007ff057e24 */ /* 0x00afc600080e06ff */
        /* <DEDUP_REMOVED lines=9> */
[----:B--2---:R-:W2:Y:S02]  /*7520*/  LDG.E.S8 R2, desc[UR36][R4.64] ;  /* 0x0000002404027981 */ /* 0x004ea4000c1e1300 */
[----:B--2---:R-:W-:Y:S01]  /*7530*/  SHF.R.S32.HI R3, RZ, 0x1f, R2 ;  /* 0x0000001fff037819 */ /* 0x004fe20000011402 */
[----:B------:R-:W-:Y:S06]  /*7540*/  BRA `(.L_x_13158) ;  /* 0x0000000c004c7947 */ /* 0x000fec0003800000 */
.L_x_13156:
[----:B--2---:R4:W5:Y:S01]  /*7550*/  LDG.E.U8 R2, desc[UR36][R4.64] ;  /* 0x0000002404027981 */ /* 0x004962000c1e1100 */
[----:B------:R-:W-:Y:S01]  /*7560*/  IMAD.MOV.U32 R3, RZ, RZ, RZ ;  /* 0x000000ffff037224 */ /* 0x000fe200078e00ff */
[----:B------:R-:W-:Y:S06]  /*7570*/  BRA `(.L_x_13158) ;  /* 0x0000000c00407947 */ /* 0x000fec0003800000 */
.L_x_13155:
[----:B------:R-:W-:-:S09]  /*7580*/  UISETP.NE.AND UP0, UPT, UR4, 0x2, UPT ;  /* 0x000000020400788c */ /* 0x000fd2000bf05270 */
[----:B------:R-:W-:Y:S05]  /*7590*/  BRA.U !UP0, `(.L_x_13159) ;  /* 0x0000000108247547 */ /* 0x000fea000b800000 */
[----:B------:R-:W-:-:S09]  /*75a0*/  UISETP.NE.AND UP0, UPT, UR4, 0x3, UPT ;  /* 0x000000030400788c */ /* 0x000fd2000bf05270 */
[----:B------:R-:W-:Y:S05]  /*75b0*/  BRA.U !UP0, `(.L_x_13160) ;  /* 0x0000000108107547 */ /* 0x000fea000b800000 */
[----:B------:R-:W-:-:S09]  /*75c0*/  UISETP.NE.AND UP0, UPT, UR4, 0x4, UPT ;  /* 0x000000040400788c */ /* 0x000fd2000bf05270 */
[----:B------:R-:W-:Y:S05]  /*75d0*/  BRA.U UP0, `(.L_x_13157) ;  /* 0x0000000900d07547 */ /* 0x000fea000b800000 */
[----:B--2---:R3:W5:Y:S01]  /*75e0*/  LDG.E.64 R2, desc[UR36][R4.64] ;  /* 0x0000002404027981 */ /* 0x004762000c1e1b00 */
[----:B------:R-:W-:Y:S05]  /*75f0*/  BRA `(.L_x_13158) ;  /* 0x0000000c00207947 */ /* 0x000fea0003800000 */
.L_x_13160:
[----:B--2---:R-:W2:Y:S02]  /*7600*/  LDG.E R2, desc[UR36][R4.64] ;  /* 0x0000002404027981 */ /* 0x004ea4000c1e1900 */
[----:B--2---:R-:W-:Y:S01]  /*7610*/  SHF.R.S32.HI R3, RZ, 0x1f, R2 ;  /* 0x0000001fff037819 */ /* 0x004fe20000011402 */
[----:B------:R-:W-:Y:S06]  /*7620*/  BRA `(.L_x_13158) ;  /* 0x0000000c00147947 */ /* 0x000fec0003800000 */
.L_x_13159:
[----:B--2---:R-:W2:Y:S02]  /*7630*/  LDG.E.S16 R2, desc[UR36][R4.64] ;  /* 0x0000002404027981 */ /* 0x004ea4000c1e1700 */
[----:B--2---:R-:W-:Y:S01]  /*7640*/  SHF.R.S32.HI R3, RZ, 0x1f, R2 ;  /* 0x0000001fff037819 */ /* 0x004fe20000011402 */
[----:B------:R-:W-:Y:S06]  /*7650*/  BRA `(.L_x_13158) ;  /* 0x0000000c00087947 */ /* 0x000fec0003800000 */
.L_x_13154:
[----:B------:R-:W-:-:S09]  /*7660*/  UISETP.GT.AND UP0, UPT, UR4, 0x6, UPT ;  /* 0x000000060400788c */ /* 0x000fd2000bf04270 */
[----:B------:R-:W-:Y:S05]  /*7670*/  BRA.U UP0, `(.L_x_13161) ;  /* 0x00000001002c7547 */ /* 0x000fea000b800000 */
[----:B------:R-:W-:-:S09]  /*7680*/  UISETP.NE.AND UP0, UPT, UR4, 0x5, UPT ;  /* 0x000000050400788c */ /* 0x000fd2000bf05270 */
[----:B------:R-:W-:Y:S05]  /*7690*/  BRA.U !UP0, `(.L_x_13162) ;  /* 0x0000000108147547 */ /* 0x000fea000b800000 */
[----:B------:R-:W-:-:S09]  /*76a0*/  UISETP.NE.AND UP0, UPT, UR4, 0x6, UPT ;  /* 0x000000060400788c */ /* 0x000fd2000bf05270 */
[----:B------:R-:W-:Y:S05]  /*76b0*/  BRA.U UP0, `(.L_x_13157) ;  /* 0x0000000900987547 */ /* 0x000fea000b800000 */
[----:B--2---:R-:W2:Y:S02]  /*76c0*/  LDG.E R2, desc[UR36][R4.64] ;  /* 0x0000002404027981 */ /* 0x004ea4000c1e1900 */
[----:B--2---:R-:W0:Y:S02]  /*76d0*/  F2I.S64.TRUNC R2, R2 ;  /* 0x0000000200027311 */ /* 0x004e24000020d900 */
[----:B0-----:R-:W-:Y:S05]  /*76e0*/  BRA `(.L_x_13158) ;  /* 0x0000000800e47947 */ /* 0x001fea0003800000 */
.L_x_13162:
[----:B------:R-:W2:Y:S02]  /*76f0*/  LDG.E.U16 R4, desc[UR36][R4.64] ;  /* 0x0000002404047981 */ /* 0x000ea4000c1e1500 */
[----:B--2---:R-:W-:-:S06]  /*7700*/  HADD2.F32 R2, -RZ, R4.H0_H0 ;  /* 0x20000004ff027230 */ /* 0x004fcc0000004100 */
[----:B------:R-:W0:Y:S02]  /*7710*/  F2I.S64.TRUNC R2, R2 ;  /* 0x0000000200027311 */ /* 0x000e24000020d900 */
[----:B0-----:R-:W-:Y:S05]  /*7720*/  BRA `(.L_x_13158) ;  /* 0x0000000800d47947 */ /* 0x001fea0003800000 */
.L_x_13161:
[----:B------:R-:W-:-:S09]  /*7730*/  UISETP.NE.AND UP0, UPT, UR4, 0x7, UPT ;  /* 0x000000070400788c */ /* 0x000fd2000bf05270 */
[----:B------:R-:W-:Y:S05]  /*7740*/  BRA.U !UP0, `(.L_x_13163) ;  /* 0x00000001082c7547 */ /* 0x000fea000b800000 */
[----:B------:R-:W-:-:S09]  /*7750*/  UISETP.NE.AND UP0, UPT, UR4, 0x8, UPT ;  /* 0x000000080400788c */ /* 0x000fd2000bf05270 */
[----:B------:R-:W-:Y:S05]  /*7760*/  BRA.U !UP0, `(.L_x_13164) ;  /* 0x0000000108147547 */ /* 0x000fea000b800000 */
[----:B------:R-:W-:-:S09]  /*7770*/  UISETP.NE.AND UP0, UPT, UR4, 0x9, UPT ;  /* 0x000000090400788c */ /* 0x000fd2000bf05270 */
[----:B------:R-:W-:Y:S05]  /*7780*/  BRA.U UP0, `(.L_x_13157) ;  /* 0x0000000900647547 */ /* 0x000fea000b800000 */
[----:B--2---:R-:W2:Y:S02]  /*7790*/  LDG.E R2, desc[UR36][R4.64] ;  /* 0x0000002404027981 */ /* 0x004ea4000c1e1900 */
[----:B--2---:R-:W0:Y:S02]  /*77a0*/  F2I.S64.TRUNC R2, R2 ;  /* 0x0000000200027311 */ /* 0x004e24000020d900 */
[----:B0-----:R-:W-:Y:S05]  /*77b0*/  BRA `(.L_x_13158) ;  /* 0x0000000800b07947 */ /* 0x001fea0003800000 */
.L_x_13164:
[----:B------:R-:W2:Y:S02]  /*77c0*/  LDG.E.U16 R4, desc[UR36][R4.64] ;  /* 0x0000002404047981 */ /* 0x000ea4000c1e1500 */
[----:B--2---:R-:W-:-:S06]  /*77d0*/  HADD2.F32 R2, -RZ, R4.H0_H0 ;  /* 0x20000004ff027230 */ /* 0x004fcc0000004100 */
[----:B------:R-:W0:Y:S02]  /*77e0*/  F2I.S64.TRUNC R2, R2 ;  /* 0x0000000200027311 */ /* 0x000e24000020d900 */
[----:B0-----:R-:W-:Y:S05]  /*77f0*/  BRA `(.L_x_13158) ;  /* 0x0000000800a07947 */ /* 0x001fea0003800000 */
.L_x_13163:
[----:B--2---:R-:W2:Y:S02]  /*7800*/  LDG.E.64 R2, desc[UR36][R4.64] ;  /* 0x0000002404027981 */ /* 0x004ea4000c1e1b00 */
[----:B--2---:R-:W0:Y:S02]  /*7810*/  F2I.S64.F64.TRUNC R2, R2 ;  /* 0x0000000200027311 */ /* 0x004e24000030d900 */
[----:B0-----:R-:W-:Y:S05]  /*7820*/  BRA `(.L_x_13158) ;  /* 0x0000000800947947 */ /* 0x001fea0003800000 */
.L_x_13153:
        /* <DEDUP_REMOVED lines=8> */
[----:B------:R-:W3:Y:S01]  /*78b0*/  LDG.E.U8 R4, desc[UR36][R4.64] ;  /* 0x0000002404047981 */ /* 0x000ee2000c1e1100 */
[----:B--2---:R-:W-:Y:S02]  /*78c0*/  MOV R3, RZ ;  /* 0x000000ff00037202 */ /* 0x004fe40000000f00 */
[----:B---3--:R-:W-:-:S04]  /*78d0*/  ISETP.NE.AND P0, PT, R4, RZ, PT ;  /* 0x000000ff0400720c */ /* 0x008fc80003f05270 */
[----:B------:R-:W-:Y:S01]  /*78e0*/  SEL R2, RZ, 0x1, !P0 ;  /* 0x00000001ff027807 */ /* 0x000fe20004000000 */
[----:B------:R-:W-:Y:S08]  /*78f0*/  BRA `(.L_x_13158) ;  /* 0x0000000800607947 */ /* 0x000ff00003800000 */
.L_x_13167:
[----:B--2---:R-:W2:Y:S02]  /*7900*/  LDG.E.64 R2, desc[UR36][R4.64] ;  /* 0x0000002404027981 */ /* 0x004ea4000c1e1b00 */
[----:B--2---:R-:W0:Y:S02]  /*7910*/  F2I.S64.F64.TRUNC R2, R2 ;  /* 0x0000000200027311 */ /* 0x004e24000030d900 */
[----:B0-----:R-:W-:Y:S05]  /*7920*/  BRA `(.L_x_13158) ;  /* 0x0000000800547947 */ /* 0x001fea0003800000 */
.L_x_13166:
[----:B------:R-:W-:-:S09]  /*7930*/  UISETP.NE.AND UP0, UPT, UR4, 0xf, UPT ;  /* 0x0000000f0400788c */ /* 0x000fd2000bf05270 */
[----:B------:R-:W-:Y:S05]  /*7940*/  BRA.U !UP0, `(.L_x_13168) ;  /* 0x0000000108947547 */ /* 0x000fea000b800000 */
[----:B------:R-:W-:-:S09]  /*7950*/  UISETP.NE.AND UP0, UPT, UR4, 0x17, UPT ;  /* 0x000000170400788c */ /* 0x000fd2000bf05270 */
[----:B------:R-:W-:Y:S05]  /*7960*/  BRA.U !UP0, `(.L_x_13169) ;  /* 0x0000000108587547 */ /* 0x000fea000b800000 */
[----:B------:R-:W-:-:S09]  /*7970*/  UISETP.NE.AND UP0, UPT, UR4, 0x18, UPT ;  /* 0x000000180400788c */ /* 0x000fd2000bf05270 */
[----:B------:R-:W-:Y:S05]  /*7980*/  BRA.U UP0, `(.L_x_13157) ;  /* 0x0000000500e47547 */ /* 0x000fea000b800000 */
[----:B------:R-:W3:Y:S01]  /*7990*/  LDG.E.U8 R0, desc[UR36][R4.64] ;  /* 0x0000002404007981 */ /* 0x000ee2000c1e1100 */
[----:B------:R-:W-:Y:S02]  /*79a0*/  IMAD.MOV.U32 R6, RZ, RZ, 0x1f ;  /* 0x0000001fff067424 */ /* 0x000fe400078e00ff */
[----:B---3--:R-:W-:-:S05]  /*79b0*/  IMAD.SHL.U32 R0, R0, 0x1000000, RZ ;  /* 0x0100000000007824 */ /* 0x008fca00078e00ff */
[C---:B--2---:R-:W-:Y:S02]  /*79c0*/  LOP3.LUT R2, R0.reuse, 0x7f000000, RZ, 0xc0, !PT ;  /* 0x7f00000000027812 */ /* 0x044fe400078ec0ff */
        /* <DEDUP_REMOVED lines=14> */
[----:B------:R-:W0:Y:S02]  /*7ab0*/  F2I.S64.TRUNC R2, R3 ;  /* 0x0000000300027311 */ /* 0x000e24000020d900 */
[----:B0-----:R-:W-:Y:S05]  /*7ac0*/  BRA `(.L_x_13158) ;  /* 0x0000000400ec7947 */ /* 0x001fea0003800000 */
.L_x_13169:
[----:B--2---:R-:W2:Y:S02]  /*7ad0*/  LDG.E.U8 R3, desc[UR36][R4.64] ;  /* 0x0000002404037981 */ /* 0x004ea4000c1e1100 */
        /* <DEDUP_REMOVED lines=12> */
.L_x_13168:
[----:B--2---:R-:W2:Y:S02]  /*7ba0*/  LDG.E.U16 R2, desc[UR36][R4.64] ;  /* 0x0000002404027981 */ /* 0x004ea4000c1e1500 */
[----:B--2---:R-:W-:-:S06]  /*7bb0*/  IMAD.U32 R2, R2, 0x10000, RZ ;  /* 0x0001000002027824 */ /* 0x004fcc00078e00ff */
[----:B------:R-:W0:Y:S02]  /*7bc0*/  F2I.S64.TRUNC R2, R2 ;  /* 0x0000000200027311 */ /* 0x000e24000020d900 */
[----:B0-----:R-:W-:Y:S05]  /*7bd0*/  BRA `(.L_x_13158) ;  /* 0x0000000400a87947 */ /* 0x001fea0003800000 */
.L_x_13165:
        /* <DEDUP_REMOVED lines=8> */
[----:B--2---:R0:W5:Y:S01]  /*7c60*/  LDG.E.U16 R2, desc[UR36][R4.64] ;  /* 0x0000002404027981 */ /* 0x004162000c1e1500 */
[----:B------:R-:W-:Y:S01]  /*7c70*/  IMAD.MOV.U32 R3, RZ, RZ, RZ ;  /* 0x000000ffff037224 */ /* 0x000fe200078e00ff */
[----:B------:R-:W-:Y:S06]  /*7c80*/  BRA `(.L_x_13158) ;  /* 0x00000004007c7947 */ /* 0x000fec0003800000 */
.L_x_13172:
[----:B------:R-:W3:Y:S01]  /*7c90*/  LDG.E.U8 R4, desc[UR36][R4.64] ;  /* 0x0000002404047981 */ /* 0x000ee2000c1e1100 */
[----:B------:R-:W-:Y:S01]  /*7ca0*/  BSSY.RECONVERGENT B0, `(.L_x_13173) ;  /* 0x0000018000007945 */ /* 0x000fe20003800200 */
[----:B--2---:R-:W-:Y:S01]  /*7cb0*/  HFMA2 R2, -RZ, RZ, 0, 0 ;  /* 0x00000000ff027431 */ /* 0x004fe200000001ff */
[----:B---3--:R-:W-:-:S13]  /*7cc0*/  ISETP.NE.AND P0, PT, R4, RZ, PT ;  /* 0x000000ff0400720c */ /* 0x008fda0003f05270 */
        /* <DEDUP_REMOVED lines=17> */
.L_x_13176:
[----:B------:R-:W-:Y:S05]  /*7de0*/  BSYNC.RECONVERGENT B1 ;  /* 0x0000000000017941 */ /* 0x000fea0003800200 */
.L_x_13175:
[----:B------:R-:W-:Y:S01]  /*7df0*/  IMAD.SHL.U32 R0, R0, 0x100000, RZ ;  /* 0x0010000000007824 */ /* 0x000fe200078e00ff */
[----:B------:R-:W-:-:S04]  /*7e00*/  LEA R2, R2, 0x3b800000, 0x17 ;  /* 0x3b80000002027811 */ /* 0x000fc800078eb8ff */
[----:B------:R-:W-:-:S07]  /*7e10*/  LOP3.LUT R2, R2, R0, R7, 0xfe, !PT ;  /* 0x0000000002027212 */ /* 0x000fce00078efe07 */
.L_x_13174:
[----:B------:R-:W-:Y:S05]  /*7e20*/  BSYNC.RECONVERGENT B0 ;  /* 0x0000000000007941 */ /* 0x000fea0003800200 */
.L_x_13173:
[----:B------:R-:W1:Y:S02]  /*7e30*/  F2I.S64.TRUNC R2, R2 ;  /* 0x0000000200027311 */ /* 0x000e64000020d900 */
[----:B-1----:R-:W-:Y:S05]  /*7e40*/  BRA `(.L_x_13158) ;  /* 0x00000004000c7947 */ /* 0x002fea0003800000 */
.L_x_13171:
[----:B------:R-:W3:Y:S01]  /*7e50*/  LDG.E.U8 R4, desc[UR36][R4.64] ;  /* 0x0000002404047981 */ /* 0x000ee2000c1e1100 */
[----:B------:R-:W-:Y:S01]  /*7e60*/  BSSY.RECONVERGENT B0, `(.L_x_13177) ;  /* 0x0000018000007945 */ /* 0x000fe20003800200 */
[----:B--2---:R-:W-:Y:S01]  /*7e70*/  IMAD.MOV.U32 R2, RZ, RZ, RZ ;  /* 0x000000ffff027224 */ /* 0x004fe200078e00ff */
[----:B---3--:R-:W-:-:S13]  /*7e80*/  ISETP.NE.AND P0, PT, R4, RZ, PT ;  /* 0x000000ff0400720c */ /* 0x008fda0003f05270 */
        /* <DEDUP_REMOVED lines=17> */
.L_x_13180:
[----:B------:R-:W-:Y:S05]  /*7fa0*/  BSYNC.RECONVERGENT B1 ;  /* 0x0000000000017941 */ /* 0x000fea0003800200 */
.L_x_13179:
[----:B------:R-:W-:Y:S02]  /*7fb0*/  SHF.L.U32 R0, R0, 0x15, RZ ;  /* 0x0000001500007819 */ /* 0x000fe400000006ff */
[----:B------:R-:W-:-:S04]  /*7fc0*/  LEA R2, R2, 0x37800000, 0x17 ;  /* 0x3780000002027811 */ /* 0x000fc800078eb8ff */
[----:B------:R-:W-:-:S07]  /*7fd0*/  LOP3.LUT R2, R2, R0, R7, 0xfe, !PT ;  /* 0x0000000002027212 */ /* 0x000fce00078efe07 */
.L_x_13178:
[----:B------:R-:W-:Y:S05]  /*7fe0*/  BSYNC.RECONVERGENT B0 ;  /* 0x0000000000007941 */ /* 0x000fea0003800200 */
.L_x_13177:
[----:B------:R-:W1:Y:S02]  /*7ff0*/  F2I.S64.TRUNC R2, R2 ;  /* 0x0000000200027311 */ /* 0x000e64000020d900 */
[----:B-1----:R-:W-:Y:S05]  /*8000*/  BRA `(.L_x_13158) ;  /* 0x00000000009c7947 */ /* 0x002fea0003800000 */
.L_x_13170:
[----:B------:R-:W-:-:S09]  /*8010*/  UISETP.NE.AND UP0, UPT, UR4, 0x1c, UPT ;  /* 0x0000001c0400788c */ /* 0x000fd2000bf05270 */
[----:B------:R-:W-:Y:S05]  /*8020*/  BRA.U !UP0, `(.L_x_13181) ;  /* 0x00000001088c7547 */ /* 0x000fea000b800000 */
[----:B------:R-:W-:-:S09]  /*8030*/  UISETP.NE.AND UP0, UPT, UR4, 0x1d, UPT ;  /* 0x0000001d0400788c */ /* 0x000fd2000bf05270 */
[----:B------:R-:W-:Y:S05]  /*8040*/  BRA.U !UP0, `(.L_x_13182) ;  /* 0x00000001087c7547 */ /* 0x000fea000b800000 */
[----:B------:R-:W-:-:S09]  /*8050*/  UISETP.NE.AND UP0, UPT, UR4, 0x2c, UPT ;  /* 0x0000002c0400788c */ /* 0x000fd2000bf05270 */
[----:B------:R-:W-:Y:S05]  /*8060*/  BRA.U UP0, `(.L_x_13157) ;  /* 0x00000001002c7547 */ /* 0x000fea000b800000 */
[----:B------:R-:W3:Y:S01]  /*8070*/  LDG.E.U8 R4, desc[UR36][R4.64] ;  /* 0x0000002404047981 */ /* 0x000ee2000c1e1100 */
[----:B------:R-:W-:Y:S01]  /*8080*/  BSSY.RECONVERGENT B0, `(.L_x_13183) ;  /* 0x0000007000007945 */ /* 0x000fe20003800200 */
[----:B--2---:R-:W-:Y:S01]  /*8090*/  IMAD.MOV.U32 R2, RZ, RZ, 0x400000 ;  /* 0x00400000ff027424 */ /* 0x004fe200078e00ff */
[----:B---3--:R-:W-:-:S13]  /*80a0*/  ISETP.NE.AND P0, PT, R4, RZ, PT ;  /* 0x000000ff0400720c */ /* 0x008fda0003f05270 */
[----:B------:R-:W-:Y:S05]  /*80b0*/  @!P0 BRA `(.L_x_13184) ;  /* 0x00000000000c8947 */ /* 0x000fea0003800000 */
[----:B------:R-:W-:-:S13]  /*80c0*/  ISETP.NE.AND P0, PT, R4, 0xff, PT ;  /* 0x000000ff0400780c */ /* 0x000fda0003f05270 */
[----:B------:R-:W-:Y:S01]  /*80d0*/  @!P0 IMAD.MOV.U32 R2, RZ, RZ, 0x7f800001 ;  /* 0x7f800001ff028424 */ /* 0x000fe200078e00ff */
[----:B------:R-:W-:-:S07]  /*80e0*/  @P0 SHF.L.U32 R2, R4, 0x17, RZ ;  /* 0x0000001704020819 */ /* 0x000fce00000006ff */
.L_x_13184:
[----:B------:R-:W-:Y:S05]  /*80f0*/  BSYNC.RECONVERGENT B0 ;  /* 0x0000000000007941 */ /* 0x000fea0003800200 */
.L_x_13183:
[----:B------:R-:W1:Y:S02]  /*8100*/  F2I.S64.TRUNC R2, R2 ;  /* 0x0000000200027311 */ /* 0x000e64000020d900 */
[----:B-1----:R-:W-:Y:S05]  /*8110*/  BRA `(.L_x_13158) ;  /* 0x0000000000587947 */ /* 0x002fea0003800000 */
.L_x_13157:
[----:B--2---:R-:W-:Y:S01]  /*8120*/  MOV R2, 0x0 ;  /* 0x0000000000027802 */ /* 0x004fe20000000f00 */
        /* <DEDUP_REMOVED lines=15> */
.L_x_13185:
[----:B------:R-:W-:Y:S01]  /*8220*/  CS2R R2, SRZ ;  /* 0x0000000000027805 */ /* 0x000fe2000001ff00 */
[----:B------:R-:W-:Y:S06]  /*8230*/  BRA `(.L_x_13158) ;  /* 0x0000000000107947 */ /* 0x000fec0003800000 */
.L_x_13182:
[----:B--2---:R1:W5:Y:S01]  /*8240*/  LDG.E.64 R2, desc[UR36][R4.64] ;  /* 0x0000002404027981 */ /* 0x004362000c1e1b00 */
[----:B------:R-:W-:Y:S05]  /*8250*/  BRA `(.L_x_13158) ;  /* 0x0000000000087947 */ /* 0x000fea0003800000 */
.L_x_13181:
[----:B--2---:R2:W5:Y:S01]  /*8260*/  LDG.E R2, desc[UR36][R4.64] ;  /* 0x0000002404027981 */ /* 0x004562000c1e1900 */
[----:B------:R-:W-:-:S07]  /*8270*/  IMAD.MOV.U32 R3, RZ, RZ, RZ ;  /* 0x000000ffff037224 */ /* 0x000fce00078e00ff */
.L_x_13158:
        /* <DEDUP_REMOVED lines=25> */
.L_x_13189:
[----:B------:R4:W-:Y:S01]  /*8410*/  STG.E.U8 desc[UR36][R2.64], R7 ;  /* 0x0000000702007986 */ /* 0x0009e2000c101124 */
[----:B------:R-:W-:Y:S05]  /*8420*/  BRA `(.L_x_13191) ;  /* 0x0000000c00387947 */ /* 0x000fea0003800000 */
.L_x_13188:
        /* <DEDUP_REMOVED lines=8> */
.L_x_13193:
[----:B------:R2:W-:Y:S01]  /*84b0*/  STG.E desc[UR36][R2.64], R7 ;  /* 0x0000000702007986 */ /* 0x0005e2000c101924 */
[----:B------:R-:W-:Y:S05]  /*84c0*/  BRA `(.L_x_13191) ;  /* 0x0000000c00107947 */ /* 0x000fea0003800000 */
.L_x_13192:
[----:B------:R0:W-:Y:S01]  /*84d0*/  STG.E.U16 desc[UR36][R2.64], R7 ;  /* 0x0000000702007986 */ /* 0x0001e2000c101524 */
[----:B------:R-:W-:Y:S05]  /*84e0*/  BRA `(.L_x_13191) ;  /* 0x0000000c00087947 */ /* 0x000fea0003800000 */
.L_x_13187:
        /* <DEDUP_REMOVED lines=9> */
.L_x_13195:
[----:B------:R-:W0:Y:S02]  /*8580*/  I2F.S64 R0, R4 ;  /* 0x0000000400007312 */ /* 0x000e240000301400 */
[----:B0-----:R-:W-:-:S05]  /*8590*/  F2FP.F16.F32.PACK_AB R0, RZ, R0 ;  /* 0x00000000ff00723e */ /* 0x001fca00000000ff */
[----:B------:R0:W-:Y:S01]  /*85a0*/  STG.E.U16 desc[UR36][R2.64], R0 ;  /* 0x0000000002007986 */ /* 0x0001e2000c101524 */
[----:B------:R-:W-:Y:S05]  /*85b0*/  BRA `(.L_x_13191) ;  /* 0x0000000800d47947 */ /* 0x000fea0003800000 */
.L_x_13194:
        /* <DEDUP_REMOVED lines=10> */
.L_x_13197:
[----:B------:R-:W0:Y:S02]  /*8660*/  I2F.S64 R4, R4 ;  /* 0x0000000400047312 */ /* 0x000e240000301400 */
[----:B0-----:R-:W-:-:S04]  /*8670*/  F2FP.F16.F32.PACK_AB R5, RZ, R4 ;  /* 0x00000004ff05723e */ /* 0x001fc800000000ff */
[----:B------:R-:W-:-:S05]  /*8680*/  PRMT R5, R5, 0x5410, RZ ;  /* 0x0000541005057816 */ /* 0x000fca00000000ff */
[----:B------:R0:W-:Y:S01]  /*8690*/  STG.E desc[UR36][R2.64], R5 ;  /* 0x0000000502007986 */ /* 0x0001e2000c101924 */
[----:B------:R-:W-:Y:S05]  /*86a0*/  BRA `(.L_x_13191) ;  /* 0x0000000800987947 */ /* 0x000fea0003800000 */
.L_x_13196:
[----:B------:R-:W0:Y:S02]  /*86b0*/  I2F.F64.S64 R4, R4 ;  /* 0x0000000400047312 */ /* 0x000e240000301c00 */
[----:B0-----:R0:W-:Y:S01]  /*86c0*/  STG.E.64 desc[UR36][R2.64], R4 ;  /* 0x0000000402007986 */ /* 0x0011e2000c101b24 */
[----:B------:R-:W-:Y:S05]  /*86d0*/  BRA `(.L_x_13191) ;  /* 0x00000008008c7947 */ /* 0x000fea0003800000 */
.L_x_13186:
        /* <DEDUP_REMOVED lines=12> */
.L_x_13201:
        /* <DEDUP_REMOVED lines=18> */
.L_x_13204:
[----:B------:R-:W-:-:S04]  /*88c0*/  SHF.R.U32.HI R5, RZ, 0x18, R5 ;  /* 0x00000018ff057819 */ /* 0x000fc80000011605 */
[----:B------:R-:W-:-:S07]  /*88d0*/  LOP3.LUT R0, R0, 0x80, R5, 0xf8, !PT ;  /* 0x0000008000007812 */ /* 0x000fce00078ef805 */
.L_x_13203:
[----:B------:R-:W-:Y:S05]  /*88e0*/  BSYNC.RECONVERGENT B0 ;  /* 0x0000000000007941 */ /* 0x000fea0003800200 */
.L_x_13202:
[----:B------:R0:W-:Y:S01]  /*88f0*/  STG.E.U8 desc[UR36][R2.64], R0 ;  /* 0x0000000002007986 */ /* 0x0001e2000c101124 */
[----:B------:R-:W-:Y:S05]  /*8900*/  BRA `(.L_x_13191) ;  /* 0x0000000800007947 */ /* 0x000fea0003800000 */
.L_x_13200:
        /* <DEDUP_REMOVED lines=18> */
.L_x_13207:
[----:B------:R-:W-:-:S04]  /*8a30*/  SHF.R.U32.HI R5, RZ, 0x18, R5 ;  /* 0x00000018ff057819 */ /* 0x000fc80000011605 */
[----:B------:R-:W-:-:S07]  /*8a40*/  LOP3.LUT R0, R0, 0x80, R5, 0xf8, !PT ;  /* 0x0000008000007812 */ /* 0x000fce00078ef805 */
.L_x_13206:
[----:B------:R-:W-:Y:S05]  /*8a50*/  BSYNC.RECONVERGENT B0 ;  /* 0x0000000000007941 */ /* 0x000fea0003800200 */
.L_x_13205:
[----:B------:R0:W-:Y:S01]  /*8a60*/  STG.E.U8 desc[UR36][R2.64], R0 ;  /* 0x0000000002007986 */ /* 0x0001e2000c101124 */
[----:B------:R-:W-:Y:S05]  /*8a70*/  BRA `(.L_x_13191) ;  /* 0x0000000400a47947 */ /* 0x000fea0003800000 */
.L_x_13199:
        /* <DEDUP_REMOVED lines=23> */
.L_x_13209:
[----:B------:R0:W-:Y:S01]  /*8bf0*/  STG.E.64 desc[UR36][R2.64], R4 ;  /* 0x0000000402007986 */ /* 0x0001e2000c101b24 */
[----:B------:R-:W-:Y:S05]  /*8c00*/  BRA `(.L_x_13191) ;  /* 0x0000000400407947 */ /* 0x000fea0003800000 */
.L_x_13208:
[----:B------:R0:W-:Y:S01]  /*8c10*/  STG.E desc[UR36][R2.64], R7 ;  /* 0x0000000702007986 */ /* 0x0001e2000c101924 */
[----:B------:R-:W-:Y:S05]  /*8c20*/  BRA `(.L_x_13191) ;  /* 0x0000000400387947 */ /* 0x000fea0003800000 */
.L_x_13198:
        /* <DEDUP_REMOVED lines=11> */
.L_x_13211:
[----:B------:R-:W-:Y:S01]  /*8ce0*/  CS2R R6, SRZ ;  /* 0x0000000000067805 */ /* 0x000fe2000001ff00 */
[----:B------:R-:W0:Y:S04]  /*8cf0*/  I2F.F64.S64 R4, R4 ;  /* 0x0000000400047312 */ /* 0x000e280000301c00 */
[----:B0-----:R0:W-:Y:S01]  /*8d00*/  STG.E.128 desc[UR36][R2.64], R4 ;  /* 0x0000000402007986 */ /* 0x0011e2000c101d24 */
[----:B------:R-:W-:Y:S05]  /*8d10*/  BRA `(.L_x_13191) ;  /* 0x0000000000fc7947 */ /* 0x000fea0003800000 */
.L_x_13210:
[----:B------:R-:W-:-:S09]  /*8d20*/  UISETP.NE.AND UP0, UPT, UR4, 0xf, UPT ;  /* 0x0000000f0400788c */ /* 0x000fd2000bf05270 */
[----:B------:R-:W-:Y:S05]  /*8d30*/  BRA.U !UP0, `(.L_x_13212) ;  /* 0x0000000108e87547 */ /* 0x000fea000b800000 */
[----:B------:R-:W-:-:S09]  /*8d40*/  UISETP.NE.AND UP0, UPT, UR4, 0x17, UPT ;  /* 0x000000170400788c */ /* 0x000fd2000bf05270 */
[----:B------:R-:W-:Y:S05]  /*8d50*/  BRA.U !UP0, `(.L_x_13213) ;  /* 0x0000000108907547 */ /* 0x000fea000b800000 */
[----:B------:R-:W-:-:S09]  /*8d60*/  UISETP.NE.AND UP0, UPT, UR4, 0x18, UPT ;  /* 0x000000180400788c */ /* 0x000fd2000bf05270 */
[----:B------:R-:W-:Y:S05]  /*8d70*/  BRA.U !UP0, `(.L_x_13214) ;  /* 0x0000000108447547 */ /* 0x000fea000b800000 */
.L_x_13190:
        /* <DEDUP_REMOVED lines=16> */
.L_x_13215:
[----:B------:R-:W-:Y:S05]  /*8e80*/  BRA `(.L_x_13191) ;  /* 0x0000000000a07947 */ /* 0x000fea0003800000 */
.L_x_13214:
        /* <DEDUP_REMOVED lines=13> */
.L_x_13217:
[----:B------:R-:W-:Y:S05]  /*8f60*/  BSYNC.RECONVERGENT B0 ;  /* 0x0000000000007941 */ /* 0x000fea0003800200 */
.L_x_13216:
[----:B------:R-:W-:-:S05]  /*8f70*/  LOP3.LUT R7, R0, 0x80, R7, 0xf8, !PT ;  /* 0x0000008000077812 */ /* 0x000fca00078ef807 */
[----:B------:R0:W-:Y:S01]  /*8f80*/  STG.E.U8 desc[UR36][R2.64], R7 ;  /* 0x0000000702007986 */ /* 0x0001e2000c101124 */
[----:B------:R-:W-:Y:S05]  /*8f90*/  BRA `(.L_x_13191) ;  /* 0x00000000005c7947 */ /* 0x000fea0003800000 */
.L_x_13213:
        /* <DEDUP_REMOVED lines=12> */
.L_x_13219:
[----:B------:R-:W-:Y:S01]  /*9060*/  IMAD.MOV.U32 R0, RZ, RZ, 0x7f ;  /* 0x0000007fff007424 */ /* 0x000fe200078e00ff */
[----:B------:R-:W-:-:S04]  /*9070*/  ISETP.GT.U32.AND P0, PT, R6, 0x7f800000, PT ;  /* 0x7f8000000600780c */ /* 0x000fc80003f04070 */
[----:B------:R-:W-:-:S09]  /*9080*/  SEL R0, R0, 0x7c, P0 ;  /* 0x0000007c00007807 */ /* 0x000fd20000000000 */
.L_x_13220:
[----:B------:R-:W-:Y:S05]  /*9090*/  BSYNC.RECONVERGENT B0 ;  /* 0x0000000000007941 */ /* 0x000fea0003800200 */
.L_x_13218:
[----:B------:R-:W-:-:S04]  /*90a0*/  SHF.R.U32.HI R5, RZ, 0x18, R5 ;  /* 0x00000018ff057819 */ /* 0x000fc80000011605 */
[----:B------:R-:W-:-:S05]  /*90b0*/  LOP3.LUT R5, R0, 0x80, R5, 0xf8, !PT ;  /* 0x0000008000057812 */ /* 0x000fca00078ef805 */
[----:B------:R0:W-:Y:S01]  /*90c0*/  STG.E.U8 desc[UR36][R2.64], R5 ;  /* 0x0000000502007986 */ /* 0x0001e2000c101124 */
[----:B------:R-:W-:Y:S05]  /*90d0*/  BRA `(.L_x_13191) ;  /* 0x00000000000c7947 */ /* 0x000fea0003800000 */
.L_x_13212:
[----:B------:R-:W0:Y:S02]  /*90e0*/  I2F.S64 R0, R4 ;  /* 0x0000000400007312 */ /* 0x000e240000301400 */
[----:B0-----:R-:W-:-:S05]  /*90f0*/  F2FP.BF16.F32.PACK_AB R0, RZ, R0 ;  /* 0x00000000ff00723e */ /* 0x001fca00000010ff */
[----:B------:R0:W-:Y:S02]  /*9100*/  STG.E.U16 desc[UR36][R2.64], R0 ;  /* 0x0000000002007986 */ /* 0x0001e4000c101524 */
.L_x_13191:
[----:B------:R-:W-:-:S07]  /*9110*/  IADD3 R17, PT, PT, R17, 0x80, RZ ;  /* 0x0000008011117810 */ /* 0x000fce0007ffe0ff */
.L_x_13151:
[----:B------:R-:W-:Y:S05]  /*9120*/  BSYNC.RECONVERGENT B6 ;  /* 0x0000000000067941 */ /* 0x000fea0003800200 */
.L_x_13150:
        /* <DEDUP_REMOVED lines=306> */
.L_x_13221:
[----:B------:R-:W0:Y:S01]  /*a450*/  LDCU.128 UR8, c[0x0][0x580] ;  /* 0x0000b000ff0877ac */ /* 0x000e220008000c00 */
[----:B------:R-:W-:-:S04]  /*a460*/  UPRMT UR4, UR42, 0x9910, URZ ;  /* 0x000099102a047896 */ /* 0x000fc800080000ff */
[----:B------:R-:W-:Y:S01]  /*a470*/  UISETP.GT.AND UP0, UPT, UR4, 0x9, UPT ;  /* 0x000000090400788c */ /* 0x000fe2000bf04270 */
[----:B0-----:R-:W-:Y:S02]  /*a480*/  IADD3 R16, P0, PT, R16, UR8, RZ ;  /* 0x0000000810107c10 */ /* 0x001fe4000ff1e0ff */
[----:B-1--4-:R-:W-:-:S03]  /*a490*/  IADD3 R4, P1, PT, R0, UR10, RZ ;  /* 0x0000000a00047c10 */ /* 0x012fc6000ff3e0ff */
[----:B------:R-:W-:Y:S01]  /*a4a0*/  IMAD.X R17, RZ, RZ, UR9, P0 ;  /* 0x00000009ff117e24 */ /* 0x000fe200080e06ff */
[----:B---3--:R-:W-:Y:S02]  /*a4b0*/  IADD3.X R5, PT, PT, RZ, UR11, RZ, P1, !PT ;  /* 0x0000000bff057c10 */ /* 0x008fe40008ffe4ff */
        /* <DEDUP_REMOVED lines=12> */
.L_x_13225:
[----:B--2---:R3:W5:Y:S01]  /*a580*/  LDG.E.U8 R2, desc[UR36][R4.64] ;  /* 0x0000002404027981 */ /* 0x004762000c1e1100 */
[----:B------:R-:W-:Y:S01]  /*a590*/  IMAD.MOV.U32 R3, RZ, RZ, RZ ;  /* 0x000000ffff037224 */ /* 0x000fe200078e00ff */
[----:B------:R-:W-:Y:S06]  /*a5a0*/  BRA `(.L_x_13227) ;  /* 0x0000000c00407947 */ /* 0x000fec0003800000 */
.L_x_13224:
        /* <DEDUP_REMOVED lines=8> */
.L_x_13229:
[----:B--2---:R-:W2:Y:S02]  /*a630*/  LDG.E R2, desc[UR36][R4.64] ;  /* 0x0000002404027981 */ /* 0x004ea4000c1e1900 */
[----:B--2---:R-:W-:Y:S01]  /*a640*/  SHF.R.S32.HI R3, RZ, 0x1f, R2 ;  /* 0x0000001fff037819 */ /* 0x004fe20000011402 */
[----:B------:R-:W-:Y:S06]  /*a650*/  BRA `(.L_x_13227) ;  /* 0x0000000c00147947 */ /* 0x000fec0003800000 */
.L_x_13228:
[----:B--2---:R-:W2:Y:S02]  /*a660*/  LDG.E.S16 R2, desc[UR36][R4.64] ;  /* 0x0000002404027981 */ /* 0x004ea4000c1e1700 */
[----:B--2---:R-:W-:Y:S01]  /*a670*/  SHF.R.S32.HI R3, RZ, 0x1f, R2 ;  /* 0x0000001fff037819 */ /* 0x004fe20000011402 */
[----:B------:R-:W-:Y:S06]  /*a680*/  BRA `(.L_x_13227) ;  /* 0x0000000c00087947 */ /* 0x000fec0003800000 */
.L_x_13223:
[----:B------:R-:W-:-:S09]  /*a690*/  UISETP.GT.AND UP0, UPT, UR4, 0x6, UPT ;  /* 0x000000060400788c */ /* 0x000fd2000bf04270 */
[----:B------:R-:W-:Y:S05]  /*a6a0*/  BRA.U UP0, `(.L_x_13230) ;  /* 0x00000001002c7547 */ /* 0x000fea000b800000 */
[----:B------:R-:W-:-:S09]  /*a6b0*/  UISETP.NE.AND UP0, UPT, UR4, 0x5, UPT ;  /* 0x000000050400788c */ /* 0x000fd2000bf05270 */
[----:B------:R-:W-:Y:S05]  /*a6c0*/  BRA.U !UP0, `(.L_x_13231) ;  /* 0x0000000108147547 */ /* 0x000fea000b800000 */
[----:B------:R-:W-:-:S09]  /*a6d0*/  UISETP.NE.AND UP0, UPT, UR4, 0x6, UPT ;  /* 0x000000060400788c */ /* 0x000fd2000bf05270 */
[----:B------:R-:W-:Y:S05]  /*a6e0*/  BRA.U UP0, `(.L_x_13226) ;  /* 0x0000000900987547 */ /* 0x000fea000b800000 */
[----:B--2---:R-:W2:Y:S02]  /*a6f0*/  LDG.E R2, desc[UR36][R4.64] ;  /* 0x0000002404027981 */ /* 0x004ea4000c1e1900 */
[----:B--2---:R-:W3:Y:S02]  /*a700*/  F2I.S64.TRUNC R2, R2 ;  /* 0x0000000200027311 */ /* 0x004ee4000020d900 */
[----:B---3--:R-:W-:Y:S05]  /*a710*/  BRA `(.L_x_13227) ;  /* 0x0000000800e47947 */ /* 0x008fea0003800000 */
.L_x_13231:
[----:B------:R-:W2:Y:S02]  /*a720*/  LDG.E.U16 R4, desc[UR36][R4.64] ;  /* 0x0000002404047981 */ /* 0x000ea4000c1e1500 */
[----:B--2---:R-:W-:-:S06]  /*a730*/  HADD2.F32 R2, -RZ, R4.H0_H0 ;  /* 0x20000004ff027230 */ /* 0x004fcc0000004100 */
[----:B------:R-:W3:Y:S02]  /*a740*/  F2I.S64.TRUNC R2, R2 ;  /* 0x0000000200027311 */ /* 0x000ee4000020d900 */
[----:B---3--:R-:W-:Y:S05]  /*a750*/  BRA `(.L_x_13227) ;  /* 0x0000000800d47947 */ /* 0x008fea0003800000 */
.L_x_13230:
[----:B------:R-:W-:-:S09]  /*a760*/  UISETP.NE.AND UP0, UPT, UR4, 0x7, UPT ;  /* 0x000000070400788c */ /* 0x000fd2000bf05270 */
[----:B------:R-:W-:Y:S05]  /*a770*/  BRA.U !UP0, `(.L_x_13232) ;  /* 0x00000001082c7547 */ /* 0x000fea000b800000 */
[----:B------:R-:W-:-:S09]  /*a780*/  UISETP.NE.AND UP0, UPT, UR4, 0x8, UPT ;  /* 0x000000080400788c */ /* 0x000fd2000bf05270 */
[----:B------:R-:W-:Y:S05]  /*a790*/  BRA.U !UP0, `(.L_x_13233) ;  /* 0x0000000108147547 */ /* 0x000fea000b800000 */
[----:B------:R-:W-:-:S09]  /*a7a0*/  UISETP.NE.AND UP0, UPT, UR4, 0x9, UPT ;  /* 0x000000090400788c */ /* 0x000fd2000bf05270 */
[----:B------:R-:W-:Y:S05]  /*a7b0*/  BRA.U UP0, `(.L_x_13226) ;  /* 0x0000000900647547 */ /* 0x000fea000b800000 */
[----:B--2---:R-:W2:Y:S02]  /*a7c0*/  LDG.E R2, desc[UR36][R4.64] ;  /* 0x0000002404027981 */ /* 0x004ea4000c1e1900 */
[----:B--2---:R-:W3:Y:S02]  /*a7d0*/  F2I.S64.TRUNC R2, R2 ;  /* 0x0000000200027311 */ /* 0x004ee4000020d900 */
[----:B---3--:R-:W-:Y:S05]  /*a7e0*/  BRA `(.L_x_13227) ;  /* 0x0000000800b07947 */ /* 0x008fea0003800000 */
.L_x_13233:
[----:B------:R-:W2:Y:S02]  /*a7f0*/  LDG.E.U16 R4, desc[UR36][R4.64] ;  /* 0x0000002404047981 */ /* 0x000ea4000c1e1500 */
[----:B--2---:R-:W-:-:S06]  /*a800*/  HADD2.F32 R2, -RZ, R4.H0_H0 ;  /* 0x20000004ff027230 */ /* 0x004fcc0000004100 */
[----:B------:R-:W3:Y:S02]  /*a810*/  F2I.S64.TRUNC R2, R2 ;  /* 0x0000000200027311 */ /* 0x000ee4000020d900 */
[----:B---3--:R-:W-:Y:S05]  /*a820*/  BRA `(.L_x_13227) ;  /* 0x0000000800a07947 */ /* 0x008fea0003800000 */
.L_x_13232:
[----:B--2---:R-:W2:Y:S02]  /*a830*/  LDG.E.64 R2, desc[UR36][R4.64] ;  /* 0x0000002404027981 */ /* 0x004ea4000c1e1b00 */
[----:B--2---:R-:W3:Y:S02]  /*a840*/  F2I.S64.F64.TRUNC R2, R2 ;  /* 0x0000000200027311 */ /* 0x004ee4000030d900 */
[----:B---3--:R-:W-:Y:S05]  /*a850*/  BRA `(.L_x_13227) ;  /* 0x0000000800947947 */ /* 0x008fea0003800000 */
.L_x_13222:
        /* <DEDUP_REMOVED lines=9> */
[----:B--2---:R-:W-:Y:S01]  /*a8f0*/  IMAD.MOV.U32 R3, RZ, RZ, RZ ;  /* 0x000000ffff037224 */ /* 0x004fe200078e00ff */
[----:B---3--:R-:W-:-:S04]  /*a900*/  ISETP.NE.AND P0, PT, R4, RZ, PT ;  /* 0x000000ff0400720c */ /* 0x008fc80003f05270 */
[----:B------:R-:W-:Y:S01]  /*a910*/  SEL R2, RZ, 0x1, !P0 ;  /* 0x00000001ff027807 */ /* 0x000fe20004000000 */
[----:B------:R-:W-:Y:S08]  /*a920*/  BRA `(.L_x_13227) ;  /* 0x0000000800607947 */ /* 0x000ff00003800000 */
.L_x_13236:
[----:B--2---:R-:W2:Y:S02]  /*a930*/  LDG.E.64 R2, desc[UR36][R4.64] ;  /* 0x0000002404027981 */ /* 0x004ea4000c1e1b00 */
[----:B--2---:R-:W3:Y:S02]  /*a940*/  F2I.S64.F64.TRUNC R2, R2 ;  /* 0x0000000200027311 */ /* 0x004ee4000030d900 */
[----:B---3--:R-:W-:Y:S05]  /*a950*/  BRA `(.L_x_13227) ;  /* 0x0000000800547947 */ /* 0x008fea0003800000 */
.L_x_13235:
[----:B------:R-:W-:-:S09]  /*a960*/  UISETP.NE.AND UP0, UPT, UR4, 0xf, UPT ;  /* 0x0000000f0400788c */ /* 0x000fd2000bf05270 */
[----:B------:R-:W-:Y:S05]  /*a970*/  BRA.U !UP0, `(.L_x_13237) ;  /* 0x0000000108947547 */ /* 0x000fea000b800000 */
[----:B------:R-:W-:-:S09]  /*a980*/  UISETP.NE.AND UP0, UPT, UR4, 0x17, UPT ;  /* 0x000000170400788c */ /* 0x000fd2000bf05270 */
[----:B------:R-:W-:Y:S05]  /*a990*/  BRA.U !UP0, `(.L_x_13238) ;  /* 0x0000000108587547 */ /* 0x000fea000b800000 */
[----:B------:R-:W-:-:S09]  /*a9a0*/  UISETP.NE.AND UP0, UPT, UR4, 0x18, UPT ;  /* 0x000000180400788c */ /* 0x000fd2000bf05270 */
[----:B------:R-:W-:Y:S05]  /*a9b0*/  BRA.U UP0, `(.L_x_13226) ;  /* 0x0000000500e47547 */ /* 0x000fea000b800000 */
[----:B------:R-:W3:Y:S01]  /*a9c0*/  LDG.E.U8 R0, desc[UR36][R4.64] ;  /* 0x0000002404007981 */ /* 0x000ee2000c1e1100 */
[----:B------:R-:W-:Y:S01]  /*a9d0*/  IMAD.MOV.U32 R6, RZ, RZ, 0x1f ;  /* 0x0000001fff067424 */ /* 0x000fe200078e00ff */
[----:B---3--:R-:W-:-:S04]  /*a9e0*/  SHF.L.U32 R0, R0, 0x18, RZ ;  /* 0x0000001800007819 */ /* 0x008fc800000006ff */
[C---:B--2---:R-:W-:Y:S02]  /*a9f0*/  LOP3.LUT R2, R0.reuse, 0x7f000000, RZ, 0xc0, !PT ;  /* 0x7f00000000027812 */ /* 0x044fe400078ec0ff */
        /* <DEDUP_REMOVED lines=14> */
[----:B------:R-:W3:Y:S02]  /*aae0*/  F2I.S64.TRUNC R2, R3 ;  /* 0x0000000300027311 */ /* 0x000ee4000020d900 */
[----:B---3--:R-:W-:Y:S05]  /*aaf0*/  BRA `(.L_x_13227) ;  /* 0x0000000400ec7947 */ /* 0x008fea0003800000 */
.L_x_13238:
[----:B--2---:R-:W2:Y:S02]  /*ab00*/  LDG.E.U8 R3, desc[UR36][R4.64] ;  /* 0x0000002404037981 */ /* 0x004ea4000c1e1100 */
        /* <DEDUP_REMOVED lines=10> */
[----:B------:R-:W3:Y:S02]  /*abb0*/  F2I.S64.TRUNC R2, R3 ;  /* 0x0000000300027311 */ /* 0x000ee4000020d900 */
[----:B---3--:R-:W-:Y:S05]  /*abc0*/  BRA `(.L_x_13227) ;  /* 0x0000000400b87947 */ /* 0x008fea0003800000 */
.L_x_13237:
[----:B--2---:R-:W2:Y:S02]  /*abd0*/  LDG.E.U16 R2, desc[UR36][R4.64] ;  /* 0x0000002404027981 */ /* 0x004ea4000c1e1500 */
[----:B--2---:R-:W-:-:S06]  /*abe0*/  SHF.L.U32 R2, R2, 0x10, RZ ;  /* 0x0000001002027819 */ /* 0x004fcc00000006ff */
[----:B------:R-:W3:Y:S02]  /*abf0*/  F2I.S64.TRUNC R2, R2 ;  /* 0x0000000200027311 */ /* 0x000ee4000020d900 */
[----:B---3--:R-:W-:Y:S05]  /*ac00*/  BRA `(.L_x_13227) ;  /* 0x0000000400a87947 */ /* 0x008fea0003800000 */
.L_x_13234:
        /* <DEDUP_REMOVED lines=11> */
.L_x_13241:
        /* <DEDUP_REMOVED lines=21> */
.L_x_13245:
[----:B------:R-:W-:Y:S05]  /*ae10*/  BSYNC.RECONVERGENT B1 ;  /* 0x0000000000017941 */ /* 0x000fea0003800200 */
.L_x_13244:
[----:B------:R-:W-:Y:S02]  /*ae20*/  SHF.L.U32 R0, R0, 0x14, RZ ;  /* 0x0000001400007819 */ /* 0x000fe400000006ff */
[----:B------:R-:W-:-:S04]  /*ae30*/  LEA R2, R2, 0x3b800000, 0x17 ;  /* 0x3b80000002027811 */ /* 0x000fc800078eb8ff */
[----:B------:R-:W-:-:S07]  /*ae40*/  LOP3.LUT R2, R2, R0, R7, 0xfe, !PT ;  /* 0x0000000002027212 */ /* 0x000fce00078efe07 */
.L_x_13243:
[----:B------:R-:W-:Y:S05]  /*ae50*/  BSYNC.RECONVERGENT B0 ;  /* 0x0000000000007941 */ /* 0x000fea0003800200 */
.L_x_13242:
[----:B------:R-:W1:Y:S02]  /*ae60*/  F2I.S64.TRUNC R2, R2 ;  /* 0x0000000200027311 */ /* 0x000e64000020d900 */
[----:B-1----:R-:W-:Y:S05]  /*ae70*/  BRA `(.L_x_13227) ;  /* 0x00000004000c7947 */ /* 0x002fea0003800000 */
.L_x_13240:
[----:B------:R-:W3:Y:S01]  /*ae80*/  LDG.E.U8 R4, desc[UR36][R4.64] ;  /* 0x0000002404047981 */ /* 0x000ee2000c1e1100 */
[----:B------:R-:W-:Y:S01]  /*ae90*/  BSSY.RECONVERGENT B0, `(.L_x_13246) ;  /* 0x0000018000007945 */ /* 0x000fe20003800200 */
[----:B--2---:R-:W-:Y:S01]  /*aea0*/  IMAD.MOV.U32 R2, RZ, RZ, RZ ;  /* 0x000000ffff027224 */ /* 0x004fe200078e00ff */
        /* <DEDUP_REMOVED lines=18> */
.L_x_13249:
[----:B------:R-:W-:Y:S05]  /*afd0*/  BSYNC.RECONVERGENT B1 ;  /* 0x0000000000017941 */ /* 0x000fea0003800200 */
.L_x_13248:
[----:B------:R-:W-:Y:S01]  /*afe0*/  IMAD.SHL.U32 R0, R0, 0x200000, RZ ;  /* 0x0020000000007824 */ /* 0x000fe200078e00ff */
[----:B------:R-:W-:-:S04]  /*aff0*/  LEA R2, R2, 0x37800000, 0x17 ;  /* 0x3780000002027811 */ /* 0x000fc800078eb8ff */
[----:B------:R-:W-:-:S07]  /*b000*/  LOP3.LUT R2, R2, R0, R7, 0xfe, !PT ;  /* 0x0000000002027212 */ /* 0x000fce00078efe07 */
.L_x_13247:
[----:B------:R-:W-:Y:S05]  /*b010*/  BSYNC.RECONVERGENT B0 ;  /* 0x0000000000007941 */ /* 0x000fea0003800200 */
.L_x_13246:
[----:B------:R-:W0:Y:S02]  /*b020*/  F2I.S64.TRUNC R2, R2 ;  /* 0x0000000200027311 */ /* 0x000e24000020d900 */
[----:B0-----:R-:W-:Y:S05]  /*b030*/  BRA `(.L_x_13227) ;  /* 0x00000000009c7947 */ /* 0x001fea0003800000 */
.L_x_13239:
        /* <DEDUP_REMOVED lines=8> */
[----:B--2---:R-:W-:Y:S01]  /*b0c0*/  HFMA2 R2, -RZ, RZ, 3.814697265625e-06, 0 ;  /* 0x00400000ff027431 */ /* 0x004fe200000001ff */
[----:B---3--:R-:W-:-:S13]  /*b0d0*/  ISETP.NE.AND P0, PT, R4, RZ, PT ;  /* 0x000000ff0400720c */ /* 0x008fda0003f05270 */
[----:B------:R-:W-:Y:S05]  /*b0e0*/  @!P0 BRA `(.L_x_13253) ;  /* 0x00000000000c8947 */ /* 0x000fea0003800000 */
[----:B------:R-:W-:-:S13]  /*b0f0*/  ISETP.NE.AND P0, PT, R4, 0xff, PT ;  /* 0x000000ff0400780c */ /* 0x000fda0003f05270 */
[----:B------:R-:W-:Y:S02]  /*b100*/  @!P0 IMAD.MOV.U32 R2, RZ, RZ, 0x7f800001 ;  /* 0x7f800001ff028424 */ /* 0x000fe400078e00ff */
[----:B------:R-:W-:-:S07]  /*b110*/  @P0 IMAD.SHL.U32 R2, R4, 0x800000, RZ ;  /* 0x0080000004020824 */ /* 0x000fce00078e00ff */
.L_x_13253:
[----:B------:R-:W-:Y:S05]  /*b120*/  BSYNC.RECONVERGENT B0 ;  /* 0x0000000000007941 */ /* 0x000fea0003800200 */
.L_x_13252:
[----:B------:R-:W2:Y:S02]  /*b130*/  F2I.S64.TRUNC R2, R2 ;  /* 0x0000000200027311 */ /* 0x000ea4000020d900 */
[----:B--2---:R-:W-:Y:S05]  /*b140*/  BRA `(.L_x_13227) ;  /* 0x0000000000587947 */ /* 0x004fea0003800000 */
.L_x_13226:
[----:B------:R-:W-:Y:S01]  /*b150*/  MOV R0, 0x0 ;  /* 0x0000000000007802 */ /* 0x000fe20000000f00 */
[----:B------:R-:W0:Y:S01]  /*b160*/  LDCU.64 UR4, c[0x4][0x188] ;  /* 0x01003100ff0477ac */ /* 0x000e220008000a00 */
[----:B------:R-:W-:Y:S02]  /*b170*/  HFMA2 R8, -RZ, RZ, 0, 4.64916229248046875e-06 ;  /* 0x0000004eff087431 */ /* 0x000fe400000001ff */
[----:B------:R-:W-:Y:S01]  /*b180*/  IMAD.MOV.U32 R12, RZ, RZ, 0x1 ;  /* 0x00000001ff0c7424 */ /* 0x000fe200078e00ff */
[----:B--2---:R1:W2:Y:S01]  /*b190*/  LDC.64 R2, c[0x4][R0] ;  /* 0x0100000000027b82 */ /* 0x0042a20000000a00 */
        /* <DEDUP_REMOVED lines=11> */
.L_x_13254:
[----:B------:R-:W-:Y:S01]  /*b250*/  CS2R R2, SRZ ;  /* 0x0000000000027805 */ /* 0x000fe2000001ff00 */
[----:B------:R-:W-:Y:S06]  /*b260*/  BRA `(.L_x_13227) ;  /* 0x0000000000107947 */ /* 0x000fec0003800000 */
.L_x_13251:
[----:B--2---:R2:W5:Y:S01]  /*b270*/  LDG.E.64 R2, desc[UR36][R4.64] ;  /* 0x0000002404027981 */ /* 0x004562000c1e1b00 */
[----:B------:R-:W-:Y:S05]  /*b280*/  BRA `(.L_x_13227) ;  /* 0x0000000000087947 */ /* 0x000fea0003800000 */
.L_x_13250:
[----:B--2---:R1:W5:Y:S01]  /*b290*/  LDG.E R2, desc[UR36][R4.64] ;  /* 0x0000002404027981 */ /* 0x004362000c1e1900 */
[----:B------:R-:W-:-:S07]  /*b2a0*/  MOV R3, RZ ;  /* 0x000000ff00037202 */ /* 0x000fce0000000f00 */
.L_x_13227:
[C---:B-----5:R-:W-:Y:S01]  /*b2b0*/  ISETP.NE.U32.AND P1, PT, R2.reuse, RZ, PT ;  /* 0x000000ff0200720c */ /* 0x060fe20003f25070 */
[----:B------:R-:W-:Y:S01]  /*b2c0*/  UPRMT UR4, UR41, 0x9910, URZ ;  /* 0x0000991029047896 */ /* 0x000fe200080000ff */
[----:B------:R-:W-:Y:S02]  /*b2d0*/  ISETP.GT.U32.AND P0, PT, R2, RZ, PT ;  /* 0x000000ff0200720c */ /* 0x000fe40003f04070 */
[C---:B------:R-:W-:Y:S01]  /*b2e0*/  ISETP.NE.AND.EX P1, PT, R3.reuse, RZ, PT, P1 ;  /* 0x000000ff0300720c */ /* 0x040fe20003f25310 */
[----:B------:R-:W0:Y:S01]  /*b2f0*/  LDC R2, c[0x0][0x59c] ;  /* 0x00016700ff027b82 */ /* 0x000e220000000800 */
[----:B------:R-:W-:Y:S01]  /*b300*/  ISETP.GT.AND.EX P0, PT, R3, RZ, PT, P0 ;  /* 0x000000ff0300720c */ /* 0x000fe20003f04300 */
[----:B------:R-:W-:-:S03]  /*b310*/  UISETP.GT.AND UP0, UPT, UR4, 0x9, UPT ;  /* 0x000000090400788c */ /* 0x000fc6000bf04270 */
[----:B01234-:R-:W-:-:S07]  /*b320*/  SEL R5, RZ, 0x1, !P0 ;  /* 0x00000001ff057807 */ /* 0x01ffce0004000000 */
[----:B------:R-:W0:Y:S01]  /*b330*/  @!P1 LDC R5, c[0x0][0x598] ;  /* 0x00016600ff059b82 */ /* 0x000e220000000800 */
[----:B------:R-:W-:Y:S01]  /*b340*/  SEL R3, R2, RZ, !P1 ;  /* 0x000000ff02037207 */ /* 0x000fe20004800000 */
[----:B0-----:R-:W-:Y:S01]  /*b350*/  IMAD.MOV.U32 R2, RZ, RZ, R5 ;  /* 0x000000ffff027224 */ /* 0x001fe200078e0005 */
        /* <DEDUP_REMOVED lines=11> */
.L_x_13258:
[----:B------:R-:W-:Y:S01]  /*b410*/  STG.E.U8 desc[UR36][R16.64], R5 ;  /* 0x0000000510007986 */ /* 0x000fe2000c101124 */
[----:B------:R-:W-:Y:S05]  /*b420*/  EXIT ;  /* 0x000000000000794d */ /* 0x000fea0003800000 */
.L_x_13257:
        /* <DEDUP_REMOVED lines=8> */
.L_x_13261:
[----:B------:R-:W-:Y:S01]  /*b4b0*/  STG.E desc[UR36][R16.64], R5 ;  /* 0x0000000510007986 */ /* 0x000fe2000c101924 */
[----:B------:R-:W-:Y:S05]  /*b4c0*/  EXIT ;  /* 0x000000000000794d */ /* 0x000fea0003800000 */
.L_x_13260:
[----:B------:R-:W-:Y:S01]  /*b4d0*/  STG.E.U16 desc[UR36][R16.64], R5 ;  /* 0x0000000510007986 */ /* 0x000fe2000c101524 */
[----:B------:R-:W-:Y:S05]  /*b4e0*/  EXIT ;  /* 0x000000000000794d */ /* 0x000fea0003800000 */
.L_x_13256:
[----:B------:R-:W-:-:S09]  /*b4f0*/  UISETP.GT.AND UP0, UPT, UR4, 0x6, UPT ;  /* 0x000000060400788c */ /* 0x000fd2000bf04270 */
[----:B------:R-:W-:Y:S05]  /*b500*/  BRA.U UP0, `(.L_x_13262) ;  /* 0x00000001002c7547 */ /* 0x000fea000b800000 */
[----:B------:R-:W-:-:S09]  /*b510*/  UISETP.NE.AND UP0, UPT, UR4, 0x5, UPT ;  /* 0x000000050400788c */ /* 0x000fd2000bf05270 */
[----:B------:R-:W-:Y:S05]  /*b520*/  BRA.U !UP0, `(.L_x_13263) ;  /* 0x0000000108147547 */ /* 0x000fea000b800000 */
[----:B------:R-:W-:-:S09]  /*b530*/  UISETP.NE.AND UP0, UPT, UR4, 0x6, UPT ;  /* 0x000000060400788c */ /* 0x000fd2000bf05270 */
[----:B------:R-:W-:Y:S05]  /*b540*/  BRA.U UP0, `(.L_x_13259) ;  /* 0x00000009000c7547 */ /* 0x000fea000b800000 */
[----:B------:R-:W0:Y:S02]  /*b550*/  I2F.S64 R3, R2 ;  /* 0x0000000200037312 */ /* 0x000e240000301400 */
[----:B0-----:R-:W-:Y:S01]  /*b560*/  STG.E desc[UR36][R16.64], R3 ;  /* 0x0000000310007986 */ /* 0x001fe2000c101924 */
[----:B------:R-:W-:Y:S05]  /*b570*/  EXIT ;  /* 0x000000000000794d */ /* 0x000fea0003800000 */
.L_x_13263:
[----:B------:R-:W0:Y:S02]  /*b580*/  I2F.S64 R0, R2 ;  /* 0x0000000200007312 */ /* 0x000e240000301400 */
[----:B0-----:R-:W-:-:S05]  /*b590*/  F2FP.F16.F32.PACK_AB R0, RZ, R0 ;  /* 0x00000000ff00723e */ /* 0x001fca00000000ff */
[----:B------:R-:W-:Y:S01]  /*b5a0*/  STG.E.U16 desc[UR36][R16.64], R0 ;  /* 0x0000000010007986 */ /* 0x000fe2000c101524 */
[----:B------:R-:W-:Y:S05]  /*b5b0*/  EXIT ;  /* 0x000000000000794d */ /* 0x000fea0003800000 */
.L_x_13262:
        /* <DEDUP_REMOVED lines=8> */
[----:B0-----:R-:W-:Y:S01]  /*b640*/  STG.E.64 desc[UR36][R16.64], R4 ;  /* 0x0000000410007986 */ /* 0x001fe2000c101b24 */
[----:B------:R-:W-:Y:S05]  /*b650*/  EXIT ;  /* 0x000000000000794d */ /* 0x000fea0003800000 */
.L_x_13265:
[----:B------:R-:W0:Y:S02]  /*b660*/  I2F.S64 R2, R2 ;  /* 0x0000000200027312 */ /* 0x000e240000301400 */
[----:B0-----:R-:W-:-:S04]  /*b670*/  F2FP.F16.F32.PACK_AB R3, RZ, R2 ;  /* 0x00000002ff03723e */ /* 0x001fc800000000ff */
[----:B------:R-:W-:-:S05]  /*b680*/  PRMT R3, R3, 0x5410, RZ ;  /* 0x0000541003037816 */ /* 0x000fca00000000ff */
[----:B------:R-:W-:Y:S01]  /*b690*/  STG.E desc[UR36][R16.64], R3 ;  /* 0x0000000310007986 */ /* 0x000fe2000c101924 */
[----:B------:R-:W-:Y:S05]  /*b6a0*/  EXIT ;  /* 0x000000000000794d */ /* 0x000fea0003800000 */
.L_x_13264:
[----:B------:R-:W0:Y:S02]  /*b6b0*/  I2F.F64.S64 R2, R2 ;  /* 0x0000000200027312 */ /* 0x000e240000301c00 */
[----:B0-----:R-:W-:Y:S01]  /*b6c0*/  STG.E.64 desc[UR36][R16.64], R2 ;  /* 0x0000000210007986 */ /* 0x001fe2000c101b24 */
[----:B------:R-:W-:Y:S05]  /*b6d0*/  EXIT ;  /* 0x000000000000794d */ /* 0x000fea0003800000 */
.L_x_13255:
        /* <DEDUP_REMOVED lines=12> */
.L_x_13269:
        /* <DEDUP_REMOVED lines=17> */
.L_x_13272:
[----:B------:R-:W-:-:S04]  /*b8b0*/  SHF.R.U32.HI R3, RZ, 0x18, R3 ;  /* 0x00000018ff037819 */ /* 0x000fc80000011603 */
[----:B------:R-:W-:-:S04]  /*b8c0*/  LOP3.LUT R0, R0, 0x80, R3, 0xf8, !PT ;  /* 0x0000008000007812 */ /* 0x000fc800078ef803 */
[----:B------:R-:W-:-:S07]  /*b8d0*/  PRMT R8, R0, 0x7610, R8 ;  /* 0x0000761000087816 */ /* 0x000fce0000000008 */
.L_x_13271:
[----:B------:R-:W-:Y:S05]  /*b8e0*/  BSYNC.RECONVERGENT B0 ;  /* 0x0000000000007941 */ /* 0x000fea0003800200 */
.L_x_13270:
[----:B------:R-:W-:Y:S01]  /*b8f0*/  STG.E.U8 desc[UR36][R16.64], R8 ;  /* 0x0000000810007986 */ /* 0x000fe2000c101124 */
[----:B------:R-:W-:Y:S05]  /*b900*/  EXIT ;  /* 0x000000000000794d */ /* 0x000fea0003800000 */
.L_x_13268:
        /* <DEDUP_REMOVED lines=17> */
.L_x_13275:
[----:B------:R-:W-:-:S04]  /*ba20*/  SHF.R.U32.HI R3, RZ, 0x18, R3 ;  /* 0x00000018ff037819 */ /* 0x000fc80000011603 */
[----:B------:R-:W-:-:S04]  /*ba30*/  LOP3.LUT R0, R0, 0x80, R3, 0xf8, !PT ;  /* 0x0000008000007812 */ /* 0x000fc800078ef803 */
[----:B------:R-:W-:-:S07]  /*ba40*/  PRMT R8, R0, 0x7610, R8 ;  /* 0x0000761000087816 */ /* 0x000fce0000000008 */
.L_x_13274:
[----:B------:R-:W-:Y:S05]  /*ba50*/  BSYNC.RECONVERGENT B0 ;  /* 0x0000000000007941 */ /* 0x000fea0003800200 */
.L_x_13273:
[----:B------:R-:W-:Y:S01]  /*ba60*/  STG.E.U8 desc[UR36][R16.64], R8 ;  /* 0x0000000810007986 */ /* 0x000fe2000c101124 */
[----:B------:R-:W-:Y:S05]  /*ba70*/  EXIT ;  /* 0x000000000000794d */ /* 0x000fea0003800000 */
.L_x_13267:
        /* <DEDUP_REMOVED lines=23> */
.L_x_13277:
[----:B------:R-:W-:Y:S01]  /*bbf0*/  STG.E.64 desc[UR36][R16.64], R2 ;  /* 0x0000000210007986 */ /* 0x000fe2000c101b24 */
[----:B------:R-:W-:Y:S05]  /*bc00*/  EXIT ;  /* 0x000000000000794d */ /* 0x000fea0003800000 */
.L_x_13276:
[----:B------:R-:W-:Y:S01]  /*bc10*/  STG.E desc[UR36][R16.64], R5 ;  /* 0x0000000510007986 */ /* 0x000fe2000c101924 */
[----:B------:R-:W-:Y:S05]  /*bc20*/  EXIT ;  /* 0x000000000000794d */ /* 0x000fea0003800000 */
.L_x_13266:
        /* <DEDUP_REMOVED lines=11> */
.L_x_13279:
[----:B------:R-:W-:Y:S01]  /*bce0*/  CS2R R6, SRZ ;  /* 0x0000000000067805 */ /* 0x000fe2000001ff00 */
[----:B------:R-:W0:Y:S04]  /*bcf0*/  I2F.F64.S64 R4, R2 ;  /* 0x0000000200047312 */ /* 0x000e280000301c00 */
[----:B0-----:R-:W-:Y:S01]  /*bd00*/  STG.E.128 desc[UR36][R16.64], R4 ;  /* 0x0000000410007986 */ /* 0x001fe2000c101d24 */
[----:B------:R-:W-:Y:S05]  /*bd10*/  EXIT ;  /* 0x000000000000794d */ /* 0x000fea0003800000 */
.L_x_13278:
[----:B------:R-:W-:-:S09]  /*bd20*/  UISETP.NE.AND UP0, UPT, UR4, 0xf, UPT ;  /* 0x0000000f0400788c */ /* 0x000fd2000bf05270 */
[----:B------:R-:W-:Y:S05]  /*bd30*/  BRA.U !UP0, `(.L_x_13280) ;  /* 0x0000000108e87547 */ /* 0x000fea000b800000 */
[----:B------:R-:W-:-:S09]  /*bd40*/  UISETP.NE.AND UP0, UPT, UR4, 0x17, UPT ;  /* 0x000000170400788c */ /* 0x000fd2000bf05270 */
[----:B------:R-:W-:Y:S05]  /*bd50*/  BRA.U !UP0, `(.L_x_13281) ;  /* 0x0000000108907547 */ /* 0x000fea000b800000 */
[----:B------:R-:W-:-:S09]  /*bd60*/  UISETP.NE.AND UP0, UPT, UR4, 0x18, UPT ;  /* 0x000000180400788c */ /* 0x000fd2000bf05270 */
[----:B------:R-:W-:Y:S05]  /*bd70*/  BRA.U !UP0, `(.L_x_13282) ;  /* 0x0000000108447547 */ /* 0x000fea000b800000 */
.L_x_13259:
        /* <DEDUP_REMOVED lines=16> */
.L_x_13283:
[----:B------:R-:W-:Y:S05]  /*be80*/  EXIT ;  /* 0x000000000000794d */ /* 0x000fea0003800000 */
.L_x_13282:
        /* <DEDUP_REMOVED lines=13> */
.L_x_13285:
[----:B------:R-:W-:Y:S05]  /*bf60*/  BSYNC.RECONVERGENT B0 ;  /* 0x0000000000007941 */ /* 0x000fea0003800200 */
.L_x_13284:
[----:B------:R-:W-:-:S05]  /*bf70*/  LOP3.LUT R5, R0, 0x80, R5, 0xf8, !PT ;  /* 0x0000008000057812 */ /* 0x000fca00078ef805 */
[----:B------:R-:W-:Y:S01]  /*bf80*/  STG.E.U8 desc[UR36][R16.64], R5 ;  /* 0x0000000510007986 */ /* 0x000fe2000c101124 */
[----:B------:R-:W-:Y:S05]  /*bf90*/  EXIT ;  /* 0x000000000000794d */ /* 0x000fea0003800000 */
.L_x_13281:
        /* <DEDUP_REMOVED lines=12> */
.L_x_13287:
[----:B------:R-:W-:Y:S01]  /*c060*/  IMAD.MOV.U32 R0, RZ, RZ, 0x7f ;  /* 0x0000007fff007424 */ /* 0x000fe200078e00ff */
[----:B------:R-:W-:-:S04]  /*c070*/  ISETP.GT.U32.AND P0, PT, R4, 0x7f800000, PT ;  /* 0x7f8000000400780c */ /* 0x000fc80003f04070 */
[----:B------:R-:W-:-:S09]  /*c080*/  SEL R0, R0, 0x7c, P0 ;  /* 0x0000007c00007807 */ /* 0x000fd20000000000 */
.L_x_13288:
[----:B------:R-:W-:Y:S05]  /*c090*/  BSYNC.RECONVERGENT B0 ;  /* 0x0000000000007941 */ /* 0x000fea0003800200 */
.L_x_13286:
[----:B------:R-:W-:-:S04]  /*c0a0*/  SHF.R.U32.HI R3, RZ, 0x18, R3 ;  /* 0x00000018ff037819 */ /* 0x000fc80000011603 */
[----:B------:R-:W-:-:S05]  /*c0b0*/  LOP3.LUT R3, R0, 0x80, R3, 0xf8, !PT ;  /* 0x0000008000037812 */ /* 0x000fca00078ef803 */
[----:B------:R-:W-:Y:S01]  /*c0c0*/  STG.E.U8 desc[UR36][R16.64], R3 ;  /* 0x0000000310007986 */ /* 0x000fe2000c101124 */
[----:B------:R-:W-:Y:S05]  /*c0d0*/  EXIT ;  /* 0x000000000000794d */ /* 0x000fea0003800000 */
.L_x_13280:
[----:B------:R-:W0:Y:S02]  /*c0e0*/  I2F.S64 R0, R2 ;  /* 0x0000000200007312 */ /* 0x000e240000301400 */
[----:B0-----:R-:W-:-:S05]  /*c0f0*/  F2FP.BF16.F32.PACK_AB R0, RZ, R0 ;  /* 0x00000000ff00723e */ /* 0x001fca00000010ff */
[----:B------:R-:W-:Y:S01]  /*c100*/  STG.E.U16 desc[UR36][R16.64], R0 ;  /* 0x0000000010007986 */ /* 0x000fe2000c101524 */
[----:B------:R-:W-:Y:S05]  /*c110*/  EXIT ;  /* 0x000000000000794d */ /* 0x000fea0003800000 */
.L_x_13289:
        /* <DEDUP_REMOVED lines=14> */
.L_x_31143:


//--------------------- .text._ZN2at6native27unrolled_elementwise_kernelINS0_13BUnaryFunctorIlllZZZNS0_21heaviside_kernel_cudaERNS_18TensorIteratorBaseEENKUlvE_clEvENKUlvE2_clEvEUlllE_EESt5arrayIPcLm2EELi4E23TrivialOffsetCalculatorILi1EjESD_NS0_6memory12LoadWithCastILi1EEENSE_13StoreWithCastILi1EEEEEviT_T0_T2_T3_T4_T5_ --------------------------
	.section	.text._ZN2at6native27unrolled_elementwise_kernelINS0_13BUnaryFunctorIlllZZZNS0_21heaviside_kernel_cudaERNS_18TensorIteratorBaseEENKUlvE_clEvENKUlvE2_clEvEUlllE_EESt5arrayIPcLm2EELi4E23TrivialOffsetCalculatorILi1EjESD_NS0_6memory12LoadWithCastILi1EEENSE_13StoreWithCastILi1EEEEEviT_T0_T2_T3_T4_T5_,"ax",@progbits
	.align	128
        .global         _ZN2at6native27unrolled_elementwise_kernelINS0_13BUnaryFunctorIlllZZZNS0_21heaviside_kernel_cudaERNS_18TensorIteratorBaseEENKUlvE_clEvENKUlvE2_clEvEUlllE_EESt5arrayIPcLm2EELi4E23TrivialOffsetCalculatorILi1EjESD_NS0_6memory12LoadWithCastILi1EEENSE_13StoreWithCastILi1EEEEEviT_T0_T2_T3_T4_T5_
        .type           _ZN2at6native27unrolled_elementwise_kernelINS0_13BUnaryFunctorIlllZZZNS0_21heaviside_kernel_cudaERNS_18TensorIteratorBaseEENKUlvE_clEvENKUlvE2_clEvEUlllE_EESt5arrayIPcLm2EELi4E23TrivialOffsetCalculatorILi1EjESD_NS0_6memory12LoadWithCastILi1EEENSE_13StoreWithCastILi1EEEEEviT_T0_T2_T3_T4_T5_,@function
        .size           _ZN2at6native27unrolled_elementwise_kernelINS0_13BUnaryFunctorIlllZZZNS0_21heaviside_kernel_cudaERNS_18TensorIteratorBaseEENKUlvE_clEvENKUlvE2_clEvEUlllE_EESt5arrayIPcLm2EELi4E23TrivialOffsetCalculatorILi1EjESD_NS0_6memory12LoadWithCastILi1EEENSE_13StoreWithCastILi1EEEEEviT_T0_T2_T3_T4_T5_,(.L_x_31144 - _ZN2at6native27unrolled_elementwise_kernelINS0_13BUnaryFunctorIlllZZZNS0_21heaviside_kernel_cudaERNS_18TensorIteratorBaseEENKUlvE_clEvENKUlvE2_clEvEUlllE_EESt5arrayIPcLm2EELi4E23TrivialOffsetCalculatorILi1EjESD_NS0_6memory12LoadWithCastILi1EEENSE_13StoreWithCastILi1EEEEEviT_T0_T2_T3_T4_T5_)
        .other          _ZN2at6native27unrolled_elementwise_kernelINS0_13BUnaryFunctorIlllZZZNS0_21heaviside_kernel_cudaERNS_18TensorIteratorBaseEENKUlvE_clEvENKUlvE2_clEvEUlllE_EESt5arrayIPcLm2EELi4E23TrivialOffsetCalculatorILi1EjESD_NS0_6memory12LoadWithCastILi1EEENSE_13StoreWithCastILi1EEEEEviT_T0_T2_T3_T4_T5_,@"STO_CUDA_ENTRY STV_DEFAULT"
_ZN2at6native27unrolled_elementwise_kernelINS0_13BUnaryFunctorIlllZZZNS0_21heaviside_kernel_cudaERNS_18TensorIteratorBaseEENKUlvE_clEvENKUlvE2_clEvEUlllE_EESt5arrayIPcLm2EELi4E23TrivialOffsetCalculatorILi1EjESD_NS0_6memory12LoadWithCastILi1EEENSE_13StoreWithCastILi1EEEEEviT_T0_T2_T3_T4_T5_:
.text._ZN2at6native27unrolled_elementwise_kernelINS0_13BUnaryFunctorIlllZZZNS0_21heaviside_kernel_cudaERNS_18TensorIteratorBaseEENKUlvE_clEvENKUlvE2_clEvEUlllE_EESt5arrayIPcLm2EELi4E23TrivialOffsetCalculatorILi1EjESD_NS0_6memory12LoadWithCastILi1EEENSE_13StoreWithCastILi1EEEEEviT_T0_T2_T3_T4_T5_:
        /* <DEDUP_REMOVED lines=32> */
.L_x_13295:
[----:B------:R1:W5:Y:S01]  /*0200*/  LDG.E.U8 R22, desc[UR36][R2.64] ;  /* 0x0000002402167981 */ /* 0x000362000c1e1100 */
[----:B------:R-:W-:Y:S01]  /*0210*/  IMAD.MOV.U32 R23, RZ, RZ, RZ ;  /* 0x000000ffff177224 */ /* 0x000fe200078e00ff */
[----:B------:R-:W-:Y:S06]  /*0220*/  BRA `(.L_x_13297) ;  /* 0x0000000c00407947 */ /* 0x000fec0003800000 */
.L_x_13294:
        /* <DEDUP_REMOVED lines=8> */
.L_x_13299:
[----:B------:R-:W2:Y:S02]  /*02b0*/  LDG.E R22, desc[UR36][R2.64] ;  /* 0x0000002402167981 */ /* 0x000ea4000c1e1900 */
[----:B--2---:R-:W-:Y:S01]  /*02c0*/  SHF.R.S32.HI R23, RZ, 0x1f, R22 ;  /* 0x0000001fff177819 */ /* 0x004fe20000011416 */
[----:B------:R-:W-:Y:S06]  /*02d0*/  BRA `(.L_x_13297) ;  /* 0x0000000c00147947 */ /* 0x000fec0003800000 */
.L_x_13298:
[----:B------:R-:W2:Y:S02]  /*02e0*/  LDG.E.S16 R22, desc[UR36][R2.64] ;  /* 0x0000002402167981 */ /* 0x000ea4000c1e1700 */
[----:B--2---:R-:W-:Y:S01]  /*02f0*/  SHF.R.S32.HI R23, RZ, 0x1f, R22 ;  /* 0x0000001fff177819 */ /* 0x004fe20000011416 */
[----:B------:R-:W-:Y:S06]  /*0300*/  BRA `(.L_x_13297) ;  /* 0x0000000c00087947 */ /* 0x000fec0003800000 */
.L_x_13293:
        /* <DEDUP_REMOVED lines=9> */
.L_x_13301:
[----:B------:R-:W2:Y:S02]  /*03a0*/  LDG.E.U16 R2, desc[UR36][R2.64] ;  /* 0x0000002402027981 */ /* 0x000ea4000c1e1500 */
[----:B--2---:R-:W-:-:S06]  /*03b0*/  HADD2.F32 R22, -RZ, R2.H0_H0 ;  /* 0x20000002ff167230 */ /* 0x004fcc0000004100 */
[----:B------:R-:W2:Y:S02]  /*03c0*/  F2I.S64.TRUNC R22, R22 ;  /* 0x0000001600167311 */ /* 0x000ea4000020d900 */
[----:B--2---:R-:W-:Y:S05]  /*03d0*/  BRA `(.L_x_13297) ;  /* 0x0000000800d47947 */ /* 0x004fea0003800000 */
.L_x_13300:
        /* <DEDUP_REMOVED lines=9> */
.L_x_13303:
[----:B------:R-:W2:Y:S02]  /*0470*/  LDG.E.U16 R2, desc[UR36][R2.64] ;  /* 0x0000002402027981 */ /* 0x000ea4000c1e1500 */
[----:B--2---:R-:W-:-:S06]  /*0480*/  HADD2.F32 R22, -RZ, R2.H0_H0 ;  /* 0x20000002ff167230 */ /* 0x004fcc0000004100 */
[----:B------:R-:W2:Y:S02]  /*0490*/  F2I.S64.TRUNC R22, R22 ;  /* 0x0000001600167311 */ /* 0x000ea4000020d900 */
[----:B--2---:R-:W-:Y:S05]  /*04a0*/  BRA `(.L_x_13297) ;  /* 0x0000000800a07947 */ /* 0x004fea0003800000 */
.L_x_13302:
[----:B------:R-:W2:Y:S02]  /*04b0*/  LDG.E.64 R2, desc[UR36][R2.64] ;  /* 0x0000002402027981 */ /* 0x000ea4000c1e1b00 */
[----:B--2---:R2:W3:Y:S02]  /*04c0*/  F2I.S64.F64.TRUNC R22, R2 ;  /* 0x0000000200167311 */ /* 0x0044e4000030d900 */
[----:B--23--:R-:W-:Y:S05]  /*04d0*/  BRA `(.L_x_13297) ;  /* 0x0000000800947947 */ /* 0x00cfea0003800000 */
.L_x_13292:
        /* <DEDUP_REMOVED lines=13> */
.L_x_13306:
[----:B------:R-:W2:Y:S02]  /*05b0*/  LDG.E.64 R2, desc[UR36][R2.64] ;  /* 0x0000002402027981 */ /* 0x000ea4000c1e1b00 */
[----:B--2---:R2:W3:Y:S02]  /*05c0*/  F2I.S64.F64.TRUNC R22, R2 ;  /* 0x0000000200167311 */ /* 0x0044e4000030d900 */
[----:B--23--:R-:W-:Y:S05]  /*05d0*/  BRA `(.L_x_13297) ;  /* 0x0000000800547947 */ /* 0x00cfea0003800000 */
.L_x_13305:
        /* <DEDUP_REMOVED lines=26> */
.L_x_13308:
        /* <DEDUP_REMOVED lines=13> */
.L_x_13307:
[----:B------:R-:W2:Y:S02]  /*0850*/  LDG.E.U16 R22, desc[UR36][R2.64] ;  /* 0x0000002402167981 */ /* 0x000ea4000c1e1500 */
[----:B--2---:R-:W-:-:S06]  /*0860*/  IMAD.U32 R22, R22, 0x10000, RZ ;  /* 0x0001000016167824 */ /* 0x004fcc00078e00ff */
[----:B------:R-:W2:Y:S02]  /*0870*/  F2I.S64.TRUNC R22, R22 ;  /* 0x0000001600167311 */ /* 0x000ea4000020d900 */
[----:B--2---:R-:W-:Y:S05]  /*0880*/  BRA `(.L_x_13297) ;  /* 0x0000000400a87947 */ /* 0x004fea0003800000 */
.L_x_13304:
        /* <DEDUP_REMOVED lines=11> */
.L_x_13311:
        /* <DEDUP_REMOVED lines=21> */
.L_x_13315:
[----:B------:R-:W-:Y:S05]  /*0a90*/  BSYNC.RECONVERGENT B1 ;  /* 0x0000000000017941 */ /* 0x000fea0003800200 */
.L_x_13314:
[----:B------:R-:W-:Y:S01]  /*0aa0*/  IMAD.SHL.U32 R0, R0, 0x100000, RZ ;  /* 0x0010000000007824 */ /* 0x000fe200078e00ff */
[----:B------:R-:W-:-:S04]  /*0ab0*/  LEA R2, R2, 0x3b800000, 0x17 ;  /* 0x3b80000002027811 */ /* 0x000fc800078eb8ff */
[----:B------:R-:W-:-:S07]  /*0ac0*/  LOP3.LUT R22, R2, R0, R7, 0xfe, !PT ;  /* 0x0000000002167212 */ /* 0x000fce00078efe07 */
.L_x_13313:
[----:B------:R-:W-:Y:S05]  /*0ad0*/  BSYNC.RECONVERGENT B0 ;  /* 0x0000000000007941 */ /* 0x000fea0003800200 */
.L_x_13312:
[----:B------:R-:W4:Y:S02]  /*0ae0*/  F2I.S64.TRUNC R22, R22 ;  /* 0x0000001600167311 */ /* 0x000f24000020d900 */
[----:B----4-:R-:W-:Y:S05]  /*0af0*/  BRA `(.L_x_13297) ;  /* 0x00000004000c7947 */ /* 0x010fea0003800000 */
.L_x_13310:
        /* <DEDUP_REMOVED lines=21> */
.L_x_13319:
[----:B------:R-:W-:Y:S05]  /*0c50*/  BSYNC.RECONVERGENT B1 ;  /* 0x0000000000017941 */ /* 0x000fea0003800200 */
.L_x_13318:
[----:B------:R-:W-:Y:S01]  /*0c60*/  IMAD.SHL.U32 R0, R0, 0x200000, RZ ;  /* 0x0020000000007824 */ /* 0x000fe200078e00ff */
[----:B------:R-:W-:-:S04]  /*0c70*/  LEA R2, R2, 0x37800000, 0x17 ;  /* 0x3780000002027811 */ /* 0x000fc800078eb8ff */
[----:B------:R-:W-:-:S07]  /*0c80*/  LOP3.LUT R22, R2, R0, R7, 0xfe, !PT ;  /* 0x0000000002167212 */ /* 0x000fce00078efe07 */
.L_x_13317:
[----:B------:R-:W-:Y:S05]  /*0c90*/  BSYNC.RECONVERGENT B0 ;  /* 0x0000000000007941 */ /* 0x000fea0003800200 */
.L_x_13316:
[----:B------:R-:W4:Y:S02]  /*0ca0*/  F2I.S64.TRUNC R22, R22 ;  /* 0x0000001600167311 */ /* 0x000f24000020d900 */
[----:B----4-:R-:W-:Y:S05]  /*0cb0*/  BRA `(.L_x_13297) ;  /* 0x00000000009c7947 */ /* 0x010fea0003800000 */
.L_x_13309:
[----:B------:R-:W-:-:S09]  /*0cc0*/  UISETP.NE.AND UP0, UPT, UR4, 0x1c, UPT ;  /* 0x0000001c0400788c */ /* 0x000fd2000bf05270 */
[----:B------:R-:W-:Y:S05]  /*0cd0*/  BRA.U !UP0, `(.L_x_13320) ;  /* 0x00000001088c7547 */ /* 0x000fea000b800000 */
[----:B------:R-:W-:-:S09]  /*0ce0*/  UISETP.NE.AND UP0, UPT, UR4, 0x1d, UPT ;  /* 0x0000001d0400788c */ /* 0x000fd2000bf05270 */
[----:B------:R-:W-:Y:S05]  /*0cf0*/  BRA.U !UP0, `(.L_x_13321) ;  /* 0x00000001087c7547 */ /* 0x000fea000b800000 */
[----:B------:R-:W-:-:S09]  /*0d00*/  UISETP.NE.AND UP0, UPT, UR4, 0x2c, UPT ;  /* 0x0000002c0400788c */ /* 0x000fd2000bf05270 */
[----:B------:R-:W-:Y:S05]  /*0d10*/  BRA.U !UP0, `(.L_x_13322) ;  /* 0x0000000108487547 */ /* 0x000fea000b800000 */
.L_x_13296:
        /* <DEDUP_REMOVED lines=16> */
.L_x_13323:
[----:B------:R-:W-:Y:S01]  /*0e20*/  CS2R R22, SRZ ;  /* 0x0000000000167805 */ /* 0x000fe2000001ff00 */
[----:B------:R-:W-:Y:S06]  /*0e30*/  BRA `(.L_x_13297) ;  /* 0x00000000003c7947 */ /* 0x000fec0003800000 */
.L_x_13322:
        /* <DEDUP_REMOVED lines=8> */
.L_x_13325:
[----:B------:R-:W-:Y:S05]  /*0ec0*/  BSYNC.RECONVERGENT B0 ;  /* 0x0000000000007941 */ /* 0x000fea0003800200 */
.L_x_13324:
[----:B------:R-:W2:Y:S02]  /*0ed0*/  F2I.S64.TRUNC R22, R22 ;  /* 0x0000001600167311 */ /* 0x000ea4000020d900 */
[----:B--2---:R-:W-:Y:S05]  /*0ee0*/  BRA `(.L_x_13297) ;  /* 0x0000000000107947 */ /* 0x004fea0003800000 */
.L_x_13321:
[----:B------:R2:W5:Y:S01]  /*0ef0*/  LDG.E.64 R22, desc[UR36][R2.64] ;  /* 0x0000002402167981 */ /* 0x000562000c1e1b00 */
[----:B------:R-:W-:Y:S05]  /*0f00*/  BRA `(.L_x_13297) ;  /* 0x0000000000087947 */ /* 0x000fea0003800000 */
.L_x_13320:
[----:B------:R3:W5:Y:S01]  /*0f10*/  LDG.E R22, desc[UR36][R2.64] ;  /* 0x0000002402167981 */ /* 0x000762000c1e1900 */
[----:B------:R-:W-:-:S07]  /*0f20*/  IMAD.MOV.U32 R23, RZ, RZ, RZ ;  /* 0x000000ffff177224 */ /* 0x000fce00078e00ff */
.L_x_13297:
[----:B------:R-:W-:-:S07]  /*0f30*/  VIADD R27, R26, 0x80 ;  /* 0x000000801a1b7836 */ /* 0x000fce0000000000 */
.L_x_13291:
[----:B------:R-:W-:Y:S05]  /*0f40*/  BSYNC.RECONVERGENT B6 ;  /* 0x0000000000067941 */ /* 0x000fea0003800200 */
.L_x_13290:
[----:B------:R-:W-:Y:S01]  /*0f50*/  ISETP.GE.AND P0, PT, R27, R24, PT ;  /* 0x000000181b00720c */ /* 0x000fe20003f06270 */
[----:B------:R-:W-:Y:S01]  /*0f60*/  BSSY.RECONVERGENT B6, `(.L_x_13326) ;  /* 0x00000eb000067945 */ /* 0x000fe20003800200 */
[----:B------:R-:W-:-:S11]  /*0f70*/  CS2R R18, SRZ ;  /* 0x0000000000127805 */ /* 0x000fd6000001ff00 */
        /* <DEDUP_REMOVED lines=21> */
.L_x_13331:
[----:B------:R4:W5:Y:S01]  /*10d0*/  LDG.E.U8 R18, desc[UR36][R2.64] ;  /* 0x0000002402127981 */ /* 0x000962000c1e1100 */
[----:B------:R-:W-:Y:S01]  /*10e0*/  IMAD.MOV.U32 R19, RZ, RZ, RZ ;  /* 0x000000ffff137224 */ /* 0x000fe200078e00ff */
[----:B------:R-:W-:Y:S06]  /*10f0*/  BRA `(.L_x_13333) ;  /* 0x0000000c00407947 */ /* 0x000fec0003800000 */
.L_x_13330:
        /* <DEDUP_REMOVED lines=8> */
.L_x_13335:
[----:B------:R-:W2:Y:S02]  /*1180*/  LDG.E R18, desc[UR36][R2.64] ;  /* 0x0000002402127981 */ /* 0x000ea4000c1e1900 */
[----:B--2---:R-:W-:Y:S01]  /*1190*/  SHF.R.S32.HI R19, RZ, 0x1f, R18 ;  /* 0x0000001fff137819 */ /* 0x004fe20000011412 */
[----:B------:R-:W-:Y:S06]  /*11a0*/  BRA `(.L_x_13333) ;  /* 0x0000000c00147947 */ /* 0x000fec0003800000 */
.L_x_13334:
[----:B------:R-:W2:Y:S02]  /*11b0*/  LDG.E.S16 R18, desc[UR36][R2.64] ;  /* 0x0000002402127981 */ /* 0x000ea4000c1e1700 */
[----:B--2---:R-:W-:Y:S01]  /*11c0*/  SHF.R.S32.HI R19, RZ, 0x1f, R18 ;  /* 0x0000001fff137819 */ /* 0x004fe20000011412 */
[----:B------:R-:W-:Y:S06]  /*11d0*/  BRA `(.L_x_13333) ;  /* 0x0000000c00087947 */ /* 0x000fec0003800000 */
.L_x_13329:
        /* <DEDUP_REMOVED lines=9> */
.L_x_13337:
[----:B------:R-:W2:Y:S02]  /*1270*/  LDG.E.U16 R2, desc[UR36][R2.64] ;  /* 0x0000002402027981 */ /* 0x000ea4000c1e1500 */
[----:B--2---:R-:W-:-:S06]  /*1280*/  HADD2.F32 R18, -RZ, R2.H0_H0 ;  /* 0x20000002ff127230 */ /* 0x004fcc0000004100 */
[----:B------:R-:W3:Y:S02]  /*1290*/  F2I.S64.TRUNC R18, R18 ;  /* 0x0000001200127311 */ /* 0x000ee4000020d900 */
[----:B---3--:R-:W-:Y:S05]  /*12a0*/  BRA `(.L_x_13333) ;  /* 0x0000000800d47947 */ /* 0x008fea0003800000 */
.L_x_13336:
        /* <DEDUP_REMOVED lines=9> */
.L_x_13339:
[----:B------:R-:W2:Y:S02]  /*1340*/  LDG.E.U16 R2, desc[UR36][R2.64] ;  /* 0x0000002402027981 */ /* 0x000ea4000c1e1500 */
[----:B--2---:R-:W-:-:S06]  /*1350*/  HADD2.F32 R18, -RZ, R2.H0_H0 ;  /* 0x20000002ff127230 */ /* 0x004fcc0000004100 */
[----:B------:R-:W3:Y:S02]  /*1360*/  F2I.S64.TRUNC R18, R18 ;  /* 0x0000001200127311 */ /* 0x000ee4000020d900 */
[----:B---3--:R-:W-:Y:S05]  /*1370*/  BRA `(.L_x_13333) ;  /* 0x0000000800a07947 */ /* 0x008fea0003800000 */
.L_x_13338:
[----:B------:R-:W2:Y:S02]  /*1380*/  LDG.E.64 R2, desc[UR36][R2.64] ;  /* 0x0000002402027981 */ /* 0x000ea4000c1e1b00 */
[----:B--2---:R3:W4:Y:S02]  /*1390*/  F2I.S64.F64.TRUNC R18, R2 ;  /* 0x0000000200127311 */ /* 0x004724000030d900 */
[----:B---34-:R-:W-:Y:S05]  /*13a0*/  BRA `(.L_x_13333) ;  /* 0x0000000800947947 */ /* 0x018fea0003800000 */
.L_x_13328:
        /* <DEDUP_REMOVED lines=13> */
.L_x_13342:
[----:B------:R-:W2:Y:S02]  /*1480*/  LDG.E.64 R2, desc[UR36][R2.64] ;  /* 0x0000002402027981 */ /* 0x000ea4000c1e1b00 */
[----:B--2---:R0:W1:Y:S02]  /*1490*/  F2I.S64.F64.TRUNC R18, R2 ;  /* 0x0000000200127311 */ /* 0x004064000030d900 */
[----:B01----:R-:W-:Y:S05]  /*14a0*/  BRA `(.L_x_13333) ;  /* 0x0000000800547947 */ /* 0x003fea0003800000 */
.L_x_13341:
        /* <DEDUP_REMOVED lines=26> */
.L_x_13344:
        /* <DEDUP_REMOVED lines=13> */
.L_x_13343:
[----:B------:R-:W2:Y:S02]  /*1720*/  LDG.E.U16 R18, desc[UR36][R2.64] ;  /* 0x0000002402127981 */ /* 0x000ea4000c1e1500 */
[----:B--2---:R-:W-:-:S06]  /*1730*/  IMAD.U32 R18, R18, 0x10000, RZ ;  /* 0x0001000012127824 */ /* 0x004fcc00078e00ff */
[----:B------:R-:W0:Y:S02]  /*1740*/  F2I.S64.TRUNC R18, R18 ;  /* 0x0000001200127311 */ /* 0x000e24000020d900 */
[----:B0-----:R-:W-:Y:S05]  /*1750*/  BRA `(.L_x_13333) ;  /* 0x0000000400a87947 */ /* 0x001fea0003800000 */
.L_x_13340:
        /* <DEDUP_REMOVED lines=11> */
.L_x_13347:
        /* <DEDUP_REMOVED lines=21> */
.L_x_13351:
[----:B------:R-:W-:Y:S05]  /*1960*/  BSYNC.RECONVERGENT B1 ;  /* 0x0000000000017941 */ /* 0x000fea0003800200 */
.L_x_13350:
[----:B------:R-:W-:Y:S01]  /*1970*/  IMAD.SHL.U32 R0, R0, 0x100000, RZ ;  /* 0x0010000000007824 */ /* 0x000fe200078e00ff */
[----:B------:R-:W-:-:S04]  /*1980*/  LEA R2, R2, 0x3b800000, 0x17 ;  /* 0x3b80000002027811 */ /* 0x000fc800078eb8ff */
[----:B------:R-:W-:-:S07]  /*1990*/  LOP3.LUT R18, R2, R0, R7, 0xfe, !PT ;  /* 0x0000000002127212 */ /* 0x000fce00078efe07 */
.L_x_13349:
[----:B------:R-:W-:Y:S05]  /*19a0*/  BSYNC.RECONVERGENT B0 ;  /* 0x0000000000007941 */ /* 0x000fea0003800200 */
.L_x_13348:
[----:B------:R-:W2:Y:S02]  /*19b0*/  F2I.S64.TRUNC R18, R18 ;  /* 0x0000001200127311 */ /* 0x000ea4000020d900 */
[----:B--2---:R-:W-:Y:S05]  /*19c0*/  BRA `(.L_x_13333) ;  /* 0x00000004000c7947 */ /* 0x004fea0003800000 */
.L_x_13346:
        /* <DEDUP_REMOVED lines=21> */
.L_x_13355:
[----:B------:R-:W-:Y:S05]  /*1b20*/  BSYNC.RECONVERGENT B1 ;  /* 0x0000000000017941 */ /* 0x000fea0003800200 */
.L_x_13354:
[----:B------:R-:W-:Y:S01]  /*1b30*/  IMAD.SHL.U32 R0, R0, 0x200000, RZ ;  /* 0x0020000000007824 */ /* 0x000fe200078e00ff */
[----:B------:R-:W-:-:S04]  /*1b40*/  LEA R2, R2, 0x37800000, 0x17 ;  /* 0x3780000002027811 */ /* 0x000fc800078eb8ff */
[----:B------:R-:W-:-:S07]  /*1b50*/  LOP3.LUT R18, R2, R0, R7, 0xfe, !PT ;  /* 0x0000000002127212 */ /* 0x000fce00078efe07 */
.L_x_13353:
[----:B------:R-:W-:Y:S05]  /*1b60*/  BSYNC.RECONVERGENT B0 ;  /* 0x0000000000007941 */ /* 0x000fea0003800200 */
.L_x_13352:
[----:B------:R-:W2:Y:S02]  /*1b70*/  F2I.S64.TRUNC R18, R18 ;  /* 0x0000001200127311 */ /* 0x000ea4000020d900 */
[----:B--2---:R-:W-:Y:S05]  /*1b80*/  BRA `(.L_x_13333) ;  /* 0x00000000009c7947 */ /* 0x004fea0003800000 */
.L_x_13345:
        /* <DEDUP_REMOVED lines=14> */
.L_x_13359:
[----:B------:R-:W-:Y:S05]  /*1c70*/  BSYNC.RECONVERGENT B0 ;  /* 0x0000000000007941 */ /* 0x000fea0003800200 */
.L_x_13358:
[----:B------:R-:W2:Y:S02]  /*1c80*/  F2I.S64.TRUNC R18, R18 ;  /* 0x0000001200127311 */ /* 0x000ea4000020d900 */
[----:B--2---:R-:W-:Y:S05]  /*1c90*/  BRA `(.L_x_13333) ;  /* 0x0000000000587947 */ /* 0x004fea0003800000 */
.L_x_13332:
        /* <DEDUP_REMOVED lines=16> */
.L_x_13360:
[----:B------:R-:W-:Y:S01]  /*1da0*/  CS2R R18, SRZ ;  /* 0x0000000000127805 */ /* 0x000fe2000001ff00 */
[----:B------:R-:W-:Y:S06]  /*1db0*/  BRA `(.L_x_13333) ;  /* 0x0000000000107947 */ /* 0x000fec0003800000 */
.L_x_13357:
[----:B------:R1:W5:Y:S01]  /*1dc0*/  LDG.E.64 R18, desc[UR36][R2.64] ;  /* 0x0000002402127981 */ /* 0x000362000c1e1b00 */
[----:B------:R-:W-:Y:S05]  /*1dd0*/  BRA `(.L_x_13333) ;  /* 0x0000000000087947 */ /* 0x000fea0003800000 */
.L_x_13356:
[----:B------:R0:W5:Y:S01]  /*1de0*/  LDG.E R18, desc[UR36][R2.64] ;  /* 0x0000002402127981 */ /* 0x000162000c1e1900 */
[----:B------:R-:W-:-:S07]  /*1df0*/  IMAD.MOV.U32 R19, RZ, RZ, RZ ;  /* 0x000000ffff137224 */ /* 0x000fce00078e00ff */
.L_x_13333:
[----:B------:R-:W-:-:S07]  /*1e00*/  VIADD R27, R27, 0x80 ;  /* 0x000000801b1b7836 */ /* 0x000fce0000000000 */
.L_x_13327:
[----:B------:R-:W-:Y:S05]  /*1e10*/  BSYNC.RECONVERGENT B6 ;  /* 0x0000000000067941 */ /* 0x000fea0003800200 */
.L_x_13326:
        /* <DEDUP_REMOVED lines=24> */
.L_x_13366:
[----:B------:R4:W5:Y:S01]  /*1fa0*/  LDG.E.U8 R16, desc[UR36][R2.64] ;  /* 0x0000002402107981 */ /* 0x000962000c1e1100 */
[----:B------:R-:W-:Y:S01]  /*1fb0*/  IMAD.MOV.U32 R17, RZ, RZ, RZ ;  /* 0x000000ffff117224 */ /* 0x000fe200078e00ff */
[----:B------:R-:W-:Y:S06]  /*1fc0*/  BRA `(.L_x_13368) ;  /* 0x0000000c00407947 */ /* 0x000fec0003800000 */
.L_x_13365:
        /* <DEDUP_REMOVED lines=8> */
.L_x_13370:
[----:B------:R-:W2:Y:S02]  /*2050*/  LDG.E R16, desc[UR36][R2.64] ;  /* 0x0000002402107981 */ /* 0x000ea4000c1e1900 */
[----:B--2---:R-:W-:Y:S01]  /*2060*/  SHF.R.S32.HI R17, RZ, 0x1f, R16 ;  /* 0x0000001fff117819 */ /* 0x004fe20000011410 */
[----:B------:R-:W-:Y:S06]  /*2070*/  BRA `(.L_x_13368) ;  /* 0x0000000c00147947 */ /* 0x000fec0003800000 */
.L_x_13369:
[----:B------:R-:W2:Y:S02]  /*2080*/  LDG.E.S16 R16, desc[UR36][R2.64] ;  /* 0x0000002402107981 */ /* 0x000ea4000c1e1700 */
[----:B--2---:R-:W-:Y:S01]  /*2090*/  SHF.R.S32.HI R17, RZ, 0x1f, R16 ;  /* 0x0000001fff117819 */ /* 0x004fe20000011410 */
[----:B------:R-:W-:Y:S06]  /*20a0*/  BRA `(.L_x_13368) ;  /* 0x0000000c00087947 */ /* 0x000fec0003800000 */
.L_x_13364:
        /* <DEDUP_REMOVED lines=9> */
.L_x_13372:
[----:B------:R-:W2:Y:S02]  /*2140*/  LDG.E.U16 R2, desc[UR36][R2.64] ;  /* 0x0000002402027981 */ /* 0x000ea4000c1e1500 */
[----:B--2---:R-:W-:-:S06]  /*2150*/  HADD2.F32 R16, -RZ, R2.H0_H0 ;  /* 0x20000002ff107230 */ /* 0x004fcc0000004100 */
[----:B------:R-:W3:Y:S02]  /*2160*/  F2I.S64.TRUNC R16, R16 ;  /* 0x0000001000107311 */ /* 0x000ee4000020d900 */
[----:B---3--:R-:W-:Y:S05]  /*2170*/  BRA `(.L_x_13368) ;  /* 0x0000000800d47947 */ /* 0x008fea0003800000 */
.L_x_13371:
        /* <DEDUP_REMOVED lines=9> */
.L_x_13374:
[----:B------:R-:W2:Y:S02]  /*2210*/  LDG.E.U16 R2, desc[UR36][R2.64] ;  /* 0x0000002402027981 */ /* 0x000ea4000c1e1500 */
[----:B--2---:R-:W-:-:S06]  /*2220*/  HADD2.F32 R16, -RZ, R2.H0_H0 ;  /* 0x20000002ff107230 */ /* 0x004fcc0000004100 */
[----:B------:R-:W3:Y:S02]  /*2230*/  F2I.S64.TRUNC R16, R16 ;  /* 0x0000001000107311 */ /* 0x000ee4000020d900 */
[----:B---3--:R-:W-:Y:S05]  /*2240*/  BRA `(.L_x_13368) ;  /* 0x0000000800a07947 */ /* 0x008fea0003800000 */
.L_x_13373:
[----:B------:R-:W2:Y:S02]  /*2250*/  LDG.E.64 R2, desc[UR36][R2.64] ;  /* 0x0000002402027981 */ /* 0x000ea4000c1e1b00 */
[----:B--2---:R3:W4:Y:S02]  /*2260*/  F2I.S64.F64.TRUNC R16, R2 ;  /* 0x0000000200107311 */ /* 0x004724000030d900 */
[----:B---34-:R-:W-:Y:S05]  /*2270*/  BRA `(.L_x_13368) ;  /* 0x0000000800947947 */ /* 0x018fea0003800000 */
.L_x_13363:
        /* <DEDUP_REMOVED lines=13> */
.L_x_13377:
[----:B------:R-:W2:Y:S02]  /*2350*/  LDG.E.64 R2, desc[UR36][R2.64] ;  /* 0x0000002402027981 */ /* 0x000ea4000c1e1b00 */
[----:B--2---:R3:W4:Y:S02]  /*2360*/  F2I.S64.F64.TRUNC R16, R2 ;  /* 0x0000000200107311 */ /* 0x004724000030d900 */
[----:B---34-:R-:W-:Y:S05]  /*2370*/  BRA `(.L_x_13368) ;  /* 0x0000000800547947 */ /* 0x018fea0003800000 */
.L_x_13376:
        /* <DEDUP_REMOVED lines=26> */
.L_x_13379:
        /* <DEDUP_REMOVED lines=13> */
.L_x_13378:
[----:B------:R-:W2:Y:S02]  /*25f0*/  LDG.E.U16 R16, desc[UR36][R2.64] ;  /* 0x0000002402107981 */ /* 0x000ea4000c1e1500 */
[----:B--2---:R-:W-:-:S06]  /*2600*/  IMAD.U32 R16, R16, 0x10000, RZ ;  /* 0x0001000010107824 */ /* 0x004fcc00078e00ff */
[----:B------:R-:W3:Y:S02]  /*2610*/  F2I.S64.TRUNC R16, R16 ;  /* 0x0000001000107311 */ /* 0x000ee4000020d900 */
[----:B---3--:R-:W-:Y:S05]  /*2620*/  BRA `(.L_x_13368) ;  /* 0x0000000400a87947 */ /* 0x008fea0003800000 */
.L_x_13375:
        /* <DEDUP_REMOVED lines=11> */
.L_x_13382:
        /* <DEDUP_REMOVED lines=21> */
.L_x_13386:
[----:B------:R-:W-:Y:S05]  /*2830*/  BSYNC.RECONVERGENT B1 ;  /* 0x0000000000017941 */ /* 0x000fea0003800200 */
.L_x_13385:
[----:B------:R-:W-:Y:S01]  /*2840*/  IMAD.SHL.U32 R0, R0, 0x100000, RZ ;  /* 0x0010000000007824 */ /* 0x000fe200078e00ff */
[----:B------:R-:W-:-:S04]  /*2850*/  LEA R2, R2, 0x3b800000, 0x17 ;  /* 0x3b80000002027811 */ /* 0x000fc800078eb8ff */
[----:B------:R-:W-:-:S07]  /*2860*/  LOP3.LUT R16, R2, R0, R7, 0xfe, !PT ;  /* 0x0000000002107212 */ /* 0x000fce00078efe07 */
.L_x_13384:
[----:B------:R-:W-:Y:S05]  /*2870*/  BSYNC.RECONVERGENT B0 ;  /* 0x0000000000007941 */ /* 0x000fea0003800200 */
.L_x_13383:
[----:B------:R-:W1:Y:S02]  /*2880*/  F2I.S64.TRUNC R16, R16 ;  /* 0x0000001000107311 */ /* 0x000e64000020d900 */
[----:B-1----:R-:W-:Y:S05]  /*2890*/  BRA `(.L_x_13368) ;  /* 0x00000004000c7947 */ /* 0x002fea0003800000 */
.L_x_13381:
        /* <DEDUP_REMOVED lines=21> */
.L_x_13390:
[----:B------:R-:W-:Y:S05]  /*29f0*/  BSYNC.RECONVERGENT B1 ;  /* 0x0000000000017941 */ /* 0x000fea0003800200 */
.L_x_13389:
[----:B------:R-:W-:Y:S01]  /*2a00*/  IMAD.SHL.U32 R0, R0, 0x200000, RZ ;  /* 0x0020000000007824 */ /* 0x000fe200078e00ff */
[----:B------:R-:W-:-:S04]  /*2a10*/  LEA R2, R2, 0x37800000, 0x17 ;  /* 0x3780000002027811 */ /* 0x000fc800078eb8ff */
[----:B------:R-:W-:-:S07]  /*2a20*/  LOP3.LUT R16, R2, R0, R7, 0xfe, !PT ;  /* 0x0000000002107212 */ /* 0x000fce00078efe07 */
.L_x_13388:
[----:B------:R-:W-:Y:S05]  /*2a30*/  BSYNC.RECONVERGENT B0 ;  /* 0x0000000000007941 */ /* 0x000fea0003800200 */
.L_x_13387:
[----:B------:R-:W1:Y:S02]  /*2a40*/  F2I.S64.TRUNC R16, R16 ;  /* 0x0000001000107311 */ /* 0x000e64000020d900 */
[----:B-1----:R-:W-:Y:S05]  /*2a50*/  BRA `(.L_x_13368) ;  /* 0x00000000009c7947 */ /* 0x002fea0003800000 */
.L_x_13380:
        /* <DEDUP_REMOVED lines=14> */
.L_x_13394:
[----:B------:R-:W-:Y:S05]  /*2b40*/  BSYNC.RECONVERGENT B0 ;  /* 0x0000000000007941 */ /* 0x000fea0003800200 */
.L_x_13393:
[----:B------:R-:W2:Y:S02]  /*2b50*/  F2I.S64.TRUNC R16, R16 ;  /* 0x0000001000107311 */ /* 0x000ea4000020d900 */
[----:B--2---:R-:W-:Y:S05]  /*2b60*/  BRA `(.L_x_13368) ;  /* 0x0000000000587947 */ /* 0x004fea0003800000 */
.L_x_13367:
        /* <DEDUP_REMOVED lines=16> */
.L_x_13395:
[----:B------:R-:W-:Y:S01]  /*2c70*/  CS2R R16, SRZ ;  /* 0x0000000000107805 */ /* 0x000fe2000001ff00 */
[----:B------:R-:W-:Y:S06]  /*2c80*/  BRA `(.L_x_13368) ;  /* 0x0000000000107947 */ /* 0x000fec0003800000 */
.L_x_13392:
[----:B------:R2:W5:Y:S01]  /*2c90*/  LDG.E.64 R16, desc[UR36][R2.64] ;  /* 0x0000002402107981 */ /* 0x000562000c1e1b00 */
[----:B------:R-:W-:Y:S05]  /*2ca0*/  BRA `(.L_x_13368) ;  /* 0x0000000000087947 */ /* 0x000fea0003800000 */
.L_x_13391:
[----:B------:R1:W5:Y:S01]  /*2cb0*/  LDG.E R16, desc[UR36][R2.64] ;  /* 0x0000002402107981 */ /* 0x000362000c1e1900 */
[----:B------:R-:W-:-:S07]  /*2cc0*/  IMAD.MOV.U32 R17, RZ, RZ, RZ ;  /* 0x000000ffff117224 */ /* 0x000fce00078e00ff */
.L_x_13368:
[----:B------:R-:W-:-:S07]  /*2cd0*/  VIADD R27, R27, 0x80 ;  /* 0x000000801b1b7836 */ /* 0x000fce0000000000 */
.L_x_13362:
[----:B------:R-:W-:Y:S05]  /*2ce0*/  BSYNC.RECONVERGENT B6 ;  /* 0x0000000000067941 */ /* 0x000fea0003800200 */
.L_x_13361:
        /* <DEDUP_REMOVED lines=24> */
.L_x_13401:
[----:B------:R0:W5:Y:S01]  /*2e70*/  LDG.E.U8 R24, desc[UR36][R2.64] ;  /* 0x0000002402187981 */ /* 0x000162000c1e1100 */
[----:B------:R-:W-:Y:S01]  /*2e80*/  IMAD.MOV.U32 R25, RZ, RZ, RZ ;  /* 0x000000ffff197224 */ /* 0x000fe200078e00ff */
[----:B------:R-:W-:Y:S06]  /*2e90*/  BRA `(.L_x_13397) ;  /* 0x0000000c003c7947 */ /* 0x000fec0003800000 */
.L_x_13400:
        /* <DEDUP_REMOVED lines=8> */
.L_x_13404:
[----:B------:R-:W2:Y:S02]  /*2f20*/  LDG.E R24, desc[UR36][R2.64] ;  /* 0x0000002402187981 */ /* 0x000ea4000c1e1900 */
[----:B--2---:R-:W-:Y:S01]  /*2f30*/  SHF.R.S32.HI R25, RZ, 0x1f, R24 ;  /* 0x0000001fff197819 */ /* 0x004fe20000011418 */
[----:B------:R-:W-:Y:S06]  /*2f40*/  BRA `(.L_x_13397) ;  /* 0x0000000c00107947 */ /* 0x000fec0003800000 */
.L_x_13403:
[----:B------:R-:W2:Y:S02]  /*2f50*/  LDG.E.S16 R24, desc[UR36][R2.64] ;  /* 0x0000002402187981 */ /* 0x000ea4000c1e1700 */
[----:B--2---:R-:W-:Y:S01]  /*2f60*/  SHF.R.S32.HI R25, RZ, 0x1f, R24 ;  /* 0x0000001fff197819 */ /* 0x004fe20000011418 */
[----:B------:R-:W-:Y:S06]  /*2f70*/  BRA `(.L_x_13397) ;  /* 0x0000000c00047947 */ /* 0x000fec0003800000 */
.L_x_13399:
        /* <DEDUP_REMOVED lines=9> */
.L_x_13406:
[----:B------:R-:W2:Y:S02]  /*3010*/  LDG.E.U16 R2, desc[UR36][R2.64] ;  /* 0x0000002402027981 */ /* 0x000ea4000c1e1500 */
[----:B--2---:R-:W-:-:S06]  /*3020*/  HADD2.F32 R24, -RZ, R2.H0_H0 ;  /* 0x20000002ff187230 */ /* 0x004fcc0000004100 */
[----:B------:R-:W0:Y:S02]  /*3030*/  F2I.S64.TRUNC R24, R24 ;  /* 0x0000001800187311 */ /* 0x000e24000020d900 */
[----:B0-----:R-:W-:Y:S05]  /*3040*/  BRA `(.L_x_13397) ;  /* 0x0000000800d07947 */ /* 0x001fea0003800000 */
.L_x_13405:
        /* <DEDUP_REMOVED lines=9> */
.L_x_13408:
[----:B------:R-:W2:Y:S02]  /*30e0*/  LDG.E.U16 R2, desc[UR36][R2.64] ;  /* 0x0000002402027981 */ /* 0x000ea4000c1e1500 */
[----:B--2---:R-:W-:-:S06]  /*30f0*/  HADD2.F32 R24, -RZ, R2.H0_H0 ;  /* 0x20000002ff187230 */ /* 0x004fcc0000004100 */
[----:B------:R-:W0:Y:S02]  /*3100*/  F2I.S64.TRUNC R24, R24 ;  /* 0x0000001800187311 */ /* 0x000e24000020d900 */
[----:B0-----:R-:W-:Y:S05]  /*3110*/  BRA `(.L_x_13397) ;  /* 0x00000008009c7947 */ /* 0x001fea0003800000 */
.L_x_13407:
[----:B------:R-:W2:Y:S02]  /*3120*/  LDG.E.64 R2, desc[UR36][R2.64] ;  /* 0x0000002402027981 */ /* 0x000ea4000c1e1b00 */
[----:B--2---:R0:W1:Y:S02]  /*3130*/  F2I.S64.F64.TRUNC R24, R2 ;  /* 0x0000000200187311 */ /* 0x004064000030d900 */
[----:B01----:R-:W-:Y:S05]  /*3140*/  BRA `(.L_x_13397) ;  /* 0x0000000800907947 */ /* 0x003fea0003800000 */
.L_x_13398:
        /* <DEDUP_REMOVED lines=13> */
.L_x_13411:
[----:B------:R-:W2:Y:S02]  /*3220*/  LDG.E.64 R2, desc[UR36][R2.64] ;  /* 0x0000002402027981 */ /* 0x000ea4000c1e1b00 */
[----:B--2---:R0:W1:Y:S02]  /*3230*/  F2I.S64.F64.TRUNC R24, R2 ;  /* 0x0000000200187311 */ /* 0x004064000030d900 */
[----:B01----:R-:W-:Y:S05]  /*3240*/  BRA `(.L_x_13397) ;  /* 0x0000000800507947 */ /* 0x003fea0003800000 */
.L_x_13410:
        /* <DEDUP_REMOVED lines=26> */
.L_x_13413:
        /* <DEDUP_REMOVED lines=13> */
.L_x_13412:
[----:B------:R-:W2:Y:S02]  /*34c0*/  LDG.E.U16 R24, desc[UR36][R2.64] ;  /* 0x0000002402187981 */ /* 0x000ea4000c1e1500 */
[----:B--2---:R-:W-:-:S06]  /*34d0*/  IMAD.U32 R24, R24, 0x10000, RZ ;  /* 0x0001000018187824 */ /* 0x004fcc00078e00ff */
[----:B------:R-:W0:Y:S02]  /*34e0*/  F2I.S64.TRUNC R24, R24 ;  /* 0x0000001800187311 */ /* 0x000e24000020d900 */
[----:B0-----:R-:W-:Y:S05]  /*34f0*/  BRA `(.L_x_13397) ;  /* 0x0000000400a47947 */ /* 0x001fea0003800000 */
.L_x_13409:
        /* <DEDUP_REMOVED lines=11> */
.L_x_13416:
        /* <DEDUP_REMOVED lines=21> */
.L_x_13420:
[----:B------:R-:W-:Y:S05]  /*3700*/  BSYNC.RECONVERGENT B1 ;  /* 0x0000000000017941 */ /* 0x000fea0003800200 */
.L_x_13419:
[----:B------:R-:W-:Y:S01]  /*3710*/  IMAD.SHL.U32 R0, R0, 0x100000, RZ ;  /* 0x0010000000007824 */ /* 0x000fe200078e00ff */
[----:B------:R-:W-:-:S04]  /*3720*/  LEA R2, R2, 0x3b800000, 0x17 ;  /* 0x3b80000002027811 */ /* 0x000fc800078eb8ff */
[----:B------:R-:W-:-:S07]  /*3730*/  LOP3.LUT R24, R2, R0, R7, 0xfe, !PT ;  /* 0x0000000002187212 */ /* 0x000fce00078efe07 */
.L_x_13418:
[----:B------:R-:W-:Y:S05]  /*3740*/  BSYNC.RECONVERGENT B0 ;  /* 0x0000000000007941 */ /* 0x000fea0003800200 */
.L_x_13417:
[----:B------:R-:W0:Y:S02]  /*3750*/  F2I.S64.TRUNC R24, R24 ;  /* 0x0000001800187311 */ /* 0x000e24000020d900 */
[----:B0-----:R-:W-:Y:S05]  /*3760*/  BRA `(.L_x_13397) ;  /* 0x0000000400087947 */ /* 0x001fea0003800000 */
.L_x_13415:
        /* <DEDUP_REMOVED lines=21> */
.L_x_13424:
[----:B------:R-:W-:Y:S05]  /*38c0*/  BSYNC.RECONVERGENT B1 ;  /* 0x0000000000017941 */ /* 0x000fea0003800200 */
.L_x_13423:
[----:B------:R-:W-:Y:S01]  /*38d0*/  IMAD.SHL.U32 R0, R0, 0x200000, RZ ;  /* 0x0020000000007824 */ /* 0x000fe200078e00ff */
[----:B------:R-:W-:-:S04]  /*38e0*/  LEA R2, R2, 0x37800000, 0x17 ;  /* 0x3780000002027811 */ /* 0x000fc800078eb8ff */
[----:B------:R-:W-:-:S07]  /*38f0*/  LOP3.LUT R24, R2, R0, R7, 0xfe, !PT ;  /* 0x0000000002187212 */ /* 0x000fce00078efe07 */
.L_x_13422:
[----:B------:R-:W-:Y:S05]  /*3900*/  BSYNC.RECONVERGENT B0 ;  /* 0x0000000000007941 */ /* 0x000fea0003800200 */
.L_x_13421:
[----:B------:R-:W0:Y:S02]  /*3910*/  F2I.S64.TRUNC R24, R24 ;  /* 0x0000001800187311 */ /* 0x000e24000020d900 */
[----:B0-----:R-:W-:Y:S05]  /*3920*/  BRA `(.L_x_13397) ;  /* 0x0000000000987947 */ /* 0x001fea0003800000 */
.L_x_13414:
        /* <DEDUP_REMOVED lines=14> */
.L_x_13428:
[----:B------:R-:W-:Y:S05]  /*3a10*/  BSYNC.RECONVERGENT B0 ;  /* 0x0000000000007941 */ /* 0x000fea0003800200 */
.L_x_13427:
[----:B------:R-:W0:Y:S02]  /*3a20*/  F2I.S64.TRUNC R24, R24 ;  /* 0x0000001800187311 */ /* 0x000e24000020d900 */
[----:B0-----:R-:W-:Y:S05]  /*3a30*/  BRA `(.L_x_13397) ;  /* 0x0000000000547947 */ /* 0x001fea0003800000 */
.L_x_13402:
        /* <DEDUP_REMOVED lines=16> */
.L_x_13429:
[----:B------:R-:W-:Y:S05]  /*3b40*/  BRA `(.L_x_13397) ;  /* 0x0000000000107947 */ /* 0x000fea0003800000 */
.L_x_13426:
[----:B------:R0:W5:Y:S01]  /*3b50*/  LDG.E.64 R24, desc[UR36][R2.64] ;  /* 0x0000002402187981 */ /* 0x000162000c1e1b00 */
[----:B------:R-:W-:Y:S05]  /*3b60*/  BRA `(.L_x_13397) ;  /* 0x0000000000087947 */ /* 0x000fea0003800000 */
.L_x_13425:
[----:B------:R0:W5:Y:S01]  /*3b70*/  LDG.E R24, desc[UR36][R2.64] ;  /* 0x0000002402187981 */ /* 0x000162000c1e1900 */
[----:B------:R-:W-:-:S07]  /*3b80*/  IMAD.MOV.U32 R25, RZ, RZ, RZ ;  /* 0x000000ffff197224 */ /* 0x000fce00078e00ff */
.L_x_13397:
[----:B------:R-:W-:Y:S05]  /*3b90*/  BSYNC.RECONVERGENT B6 ;  /* 0x0000000000067941 */ /* 0x000fea0003800200 */
.L_x_13396:
[----:B-----5:R-:W-:Y:S01]  /*3ba0*/  ISETP.GT.U32.AND P3, PT, R22, RZ, PT ;  /* 0x000000ff1600720c */ /* 0x020fe20003f64070 */
[----:B------:R-:W0:Y:S01]  /*3bb0*/  S2R R0, SR_CTAID.X ;  /* 0x0000000000007919 */ /* 0x000e220000002500 */
[----:B------:R-:W-:Y:S01]  /*3bc0*/  ISETP.NE.U32.AND P5, PT, R24, RZ, PT ;  /* 0x000000ff1800720c */ /* 0x000fe20003fa5070 */
[----:B------:R-:W0:Y:S01]  /*3bd0*/  LDC.64 R28, c[0x0][0x390] ;  /* 0x0000e400ff1c7b82 */ /* 0x000e220000000a00 */
[----:B------:R-:W-:Y:S01]  /*3be0*/  ISETP.GT.AND.EX P3, PT, R23, RZ, PT, P3 ;  /* 0x000000ff1700720c */ /* 0x000fe20003f64330 */
[----:B------:R-:W-:Y:S01]  /*3bf0*/  BSSY.RECONVERGENT B7, `(.L_x_13430) ;  /* 0x00002d9000077945 */ /* 0x000fe20003800200 */
[----:B------:R-:W-:-:S03]  /*3c00*/  ISETP.NE.AND.EX P5, PT, R25, RZ, PT, P5 ;  /* 0x000000ff1900720c */ /* 0x000fc60003fa5350 */
[----:B------:R-:W-:Y:S01]  /*3c10*/  BSSY.RELIABLE B6, `(.L_x_13431) ;  /* 0x00001f1000067945 */ /* 0x000fe20003800100 */
[----:B------:R-:W-:Y:S02]  /*3c20*/  SEL R7, RZ, 0x1, !P3 ;  /* 0x00000001ff077807 */ /* 0x000fe40005800000 */
[----:B------:R-:W-:Y:S01]  /*3c30*/  ISETP.GT.U32.AND P3, PT, R24, RZ, PT ;  /* 0x000000ff1800720c */ /* 0x000fe20003f64070 */
[----:B------:R-:W0:Y:S01]  /*3c40*/  LDC.U8 R27, c[0x0][0x3b4] ;  /* 0x0000ed00ff1b7b82 */ /* 0x000e220000000000 */
[----:B------:R-:W-:Y:S02]  /*3c50*/  ISETP.GT.U32.AND P6, PT, R18, RZ, PT ;  /* 0x000000ff1200720c */ /* 0x000fe40003fc4070 */
[----:B------:R-:W-:Y:S02]  /*3c60*/  ISETP.GT.AND.EX P3, PT, R25, RZ, PT, P3 ;  /* 0x000000ff1900720c */ /* 0x000fe40003f64330 */
[----:B------:R-:W-:Y:S02]  /*3c70*/  ISETP.GT.AND.EX P6, PT, R19, RZ, PT, P6 ;  /* 0x000000ff1300720c */ /* 0x000fe40003fc4360 */
[----:B------:R-:W-:Y:S01]  /*3c80*/  ISETP.GT.U32.AND P2, PT, R16, RZ, PT ;  /* 0x000000ff1000720c */ /* 0x000fe20003f44070 */
[----:B------:R-:W0:Y:S01]  /*3c90*/  LDC R25, c[0x0][0x380] ;  /* 0x0000e000ff197b82 */ /* 0x000e220000000800 */
[----:B------:R-:W-:-:S02]  /*3ca0*/  SEL R5, RZ, 0x1, !P6 ;  /* 0x00000001ff057807 */ /* 0x000fc40007000000 */
[----:B------:R-:W-:Y:S02]  /*3cb0*/  ISETP.NE.U32.AND P0, PT, R22, RZ, PT ;  /* 0x000000ff1600720c */ /* 0x000fe40003f05070 */
[----:B------:R-:W-:Y:S02]  /*3cc0*/  ISETP.NE.U32.AND P4, PT, R18, RZ, PT ;  /* 0x000000ff1200720c */ /* 0x000fe40003f85070 */
[----:B------:R-:W-:Y:S02]  /*3cd0*/  ISETP.NE.U32.AND P1, PT, R16, RZ, PT ;  /* 0x000000ff1000720c */ /* 0x000fe40003f25070 */
[----:B------:R-:W-:Y:S02]  /*3ce0*/  ISETP.GT.AND.EX P2, PT, R17, RZ, PT, P2 ;  /* 0x000000ff1100720c */ /* 0x000fe40003f44320 */
[----:B------:R-:W-:Y:S02]  /*3cf0*/  ISETP.NE.AND.EX P0, PT, R23, RZ, PT, P0 ;  /* 0x000000ff1700720c */ /* 0x000fe40003f05300 */
[----:B------:R-:W-:-:S02]  /*3d00*/  ISETP.NE.AND.EX P4, PT, R19, RZ, PT, P4 ;  /* 0x000000ff1300720c */ /* 0x000fc40003f85340 */
[----:B------:R-:W-:Y:S02]  /*3d10*/  ISETP.NE.AND.EX P1, PT, R17, RZ, PT, P1 ;  /* 0x000000ff1100720c */ /* 0x000fe40003f25310 */
[----:B01234-:R-:W-:Y:S02]  /*3d20*/  SEL R3, RZ, 0x1, !P2 ;  /* 0x00000001ff037807 */ /* 0x01ffe40005000000 */
[-C--:B------:R-:W-:Y:S02]  /*3d30*/  SEL R7, R7, R28.reuse, P0 ;  /* 0x0000001c07077207 */ /* 0x080fe40000000000 */
[-C--:B------:R-:W-:Y:S02]  /*3d40*/  SEL R24, R5, R28.reuse, P4 ;  /* 0x0000001c05187207 */ /* 0x080fe40002000000 */
[----:B------:R-:W-:Y:S01]  /*3d50*/  SEL R22, R3, R28, P1 ;  /* 0x0000001c03167207 */ /* 0x000fe20000800000 */
[----:B------:R-:W-:Y:S01]  /*3d60*/  IMAD R25, R0, -0x200, R25 ;  /* 0xfffffe0000197824 */ /* 0x000fe200078e0219 */
[----:B------:R-:W-:-:S02]  /*3d70*/  @P5 SEL R28, RZ, 0x1, !P3 ;  /* 0x00000001ff1c5807 */ /* 0x000fc40005800000 */
[C---:B------:R-:W-:Y:S02]  /*3d80*/  SEL R23, R29.reuse, RZ, !P1 ;  /* 0x000000ff1d177207 */ /* 0x040fe40004800000 */
[----:B------:R-:W-:Y:S01]  /*3d90*/  ISETP.GE.AND P6, PT, R26, R25, PT ;  /* 0x000000191a00720c */ /* 0x000fe20003fc6270 */
[----:B------:R-:W-:Y:S01]  /*3da0*/  IMAD.MOV.U32 R16, RZ, RZ, R28 ;  /* 0x000000ffff107224 */ /* 0x000fe200078e001c */
[C---:B------:R-:W-:Y:S02]  /*3db0*/  SEL R17, R29.reuse, RZ, !P5 ;  /* 0x000000ff1d117207 */ /* 0x040fe40006800000 */
[C---:B------:R-:W-:Y:S02]  /*3dc0*/  SEL R5, R29.reuse, RZ, !P0 ;  /* 0x000000ff1d057207 */ /* 0x040fe40004000000 */
[----:B------:R-:W-:-:S07]  /*3dd0*/  SEL R19, R29, RZ, !P4 ;  /* 0x000000ff1d137207 */ /* 0x000fce0006000000 */
[----:B------:R-:W-:Y:S05]  /*3de0*/  @P6 BRA `(.L_x_13432) ;  /* 0x0000001c00406947 */ /* 0x000fea0003800000 */
[----:B------:R-:W0:Y:S01]  /*3df0*/  S2R R29, SR_CTAID.X ;  /* 0x00000000001d7919 */ /* 0x000e220000002500 */
[----:B------:R-:W1:Y:S01]  /*3e00*/  LDCU UR4, c[0x0][0x3b8] ;  /* 0x00007700ff0477ac */ /* 0x000e620008000800 */
[----:B------:R-:W2:Y:S01]  /*3e10*/  LDC.64 R2, c[0x0][0x398] ;  /* 0x0000e600ff027b82 */ /* 0x000ea20000000a00 */
[----:B------:R-:W-:Y:S01]  /*3e20*/  PRMT R4, R27, 0x9910, RZ ;  /* 0x000099101b047816 */ /* 0x000fe200000000ff */
[----:B------:R-:W-:Y:S02]  /*3e30*/  IMAD.MOV.U32 R18, RZ, RZ, R24 ;  /* 0x000000ffff127224 */ /* 0x000fe400078e0018 */
[----:B0-----:R-:W-:Y:S02]  /*3e40*/  IMAD R0, R29, 0x200, R26 ;  /* 0x000002001d007824 */ /* 0x001fe400078e021a */
[----:B------:R-:W-:Y:S02]  /*3e50*/  VIADD R26, R26, 0x80 ;  /* 0x000000801a1a7836 */ /* 0x000fe40000000000 */
[----:B-1----:R-:W-:-:S02]  /*3e60*/  IMAD R9, R0, UR4, RZ ;  /* 0x0000000400097c24 */ /* 0x002fc4000f8e02ff */
[----:B------:R-:W-:Y:S02]  /*3e70*/  IMAD.MOV.U32 R0, RZ, RZ, R4 ;  /* 0x000000ffff007224 */ /* 0x000fe400078e0004 */
[----:B------:R-:W-:Y:S01]  /*3e80*/  IMAD.MOV.U32 R4, RZ, RZ, R7 ;  /* 0x000000ffff047224 */ /* 0x000fe200078e0007 */
[----:B--2---:R-:W-:Y:S02]  /*3e90*/  IADD3 R2, P1, PT, R9, R2, RZ ;  /* 0x0000000209027210 */ /* 0x004fe40007f3e0ff */
[----:B------:R-:W-:-:S03]  /*3ea0*/  ISETP.GT.AND P0, PT, R0, 0x9, PT ;  /* 0x000000090000780c */ /* 0x000fc60003f04270 */
[----:B------:R-:W-:-:S10]  /*3eb0*/  IMAD.X R3, RZ, RZ, R3, P1 ;  /* 0x000000ffff037224 */ /* 0x000fd400008e0603 */
        /* <DEDUP_REMOVED lines=11> */
.L_x_13436:
[----:B------:R0:W-:Y:S01]  /*3f70*/  STG.E.U8 desc[UR36][R2.64], R7 ;  /* 0x0000000702007986 */ /* 0x0001e2000c101124 */
[----:B------:R-:W-:Y:S05]  /*3f80*/  BRA `(.L_x_13438) ;  /* 0x0000000c003c7947 */ /* 0x000fea0003800000 */
.L_x_13435:
        /* <DEDUP_REMOVED lines=8> */
.L_x_13440:
[----:B------:R0:W-:Y:S01]  /*4010*/  STG.E desc[UR36][R2.64], R7 ;  /* 0x0000000702007986 */ /* 0x0001e2000c101924 */
[----:B------:R-:W-:Y:S05]  /*4020*/  BRA `(.L_x_13438) ;  /* 0x0000000c00147947 */ /* 0x000fea0003800000 */
.L_x_13439:
[----:B------:R0:W-:Y:S01]  /*4030*/  STG.E.U16 desc[UR36][R2.64], R7 ;  /* 0x0000000702007986 */ /* 0x0001e2000c101524 */
[----:B------:R-:W-:Y:S05]  /*4040*/  BRA `(.L_x_13438) ;  /* 0x0000000c000c7947 */ /* 0x000fea0003800000 */
.L_x_13434:
        /* <DEDUP_REMOVED lines=9> */
.L_x_13442:
[----:B------:R-:W0:Y:S02]  /*40e0*/  I2F.S64 R0, R4 ;  /* 0x0000000400007312 */ /* 0x000e240000301400 */
[----:B0-----:R-:W-:-:S05]  /*40f0*/  F2FP.F16.F32.PACK_AB R0, RZ, R0 ;  /* 0x00000000ff00723e */ /* 0x001fca00000000ff */
[----:B------:R0:W-:Y:S01]  /*4100*/  STG.E.U16 desc[UR36][R2.64], R0 ;  /* 0x0000000002007986 */ /* 0x0001e2000c101524 */
[----:B------:R-:W-:Y:S05]  /*4110*/  BRA `(.L_x_13438) ;  /* 0x0000000800d87947 */ /* 0x000fea0003800000 */
.L_x_13441:
        /* <DEDUP_REMOVED lines=10> */
.L_x_13444:
[----:B------:R-:W0:Y:S02]  /*41c0*/  I2F.S64 R4, R4 ;  /* 0x0000000400047312 */ /* 0x000e240000301400 */
[----:B0-----:R-:W-:-:S04]  /*41d0*/  F2FP.F16.F32.PACK_AB R5, RZ, R4 ;  /* 0x00000004ff05723e */ /* 0x001fc800000000ff */
[----:B------:R-:W-:-:S05]  /*41e0*/  PRMT R5, R5, 0x5410, RZ ;  /* 0x0000541005057816 */ /* 0x000fca00000000ff */
[----:B------:R0:W-:Y:S01]  /*41f0*/  STG.E desc[UR36][R2.64], R5 ;  /* 0x0000000502007986 */ /* 0x0001e2000c101924 */
[----:B------:R-:W-:Y:S05]  /*4200*/  BRA `(.L_x_13438) ;  /* 0x00000008009c7947 */ /* 0x000fea0003800000 */
.L_x_13443:
[----:B------:R-:W0:Y:S02]  /*4210*/  I2F.F64.S64 R4, R4 ;  /* 0x0000000400047312 */ /* 0x000e240000301c00 */
[----:B0-----:R0:W-:Y:S01]  /*4220*/  STG.E.64 desc[UR36][R2.64], R4 ;  /* 0x0000000402007986 */ /* 0x0011e2000c101b24 */
[----:B------:R-:W-:Y:S05]  /*4230*/  BRA `(.L_x_13438) ;  /* 0x0000000800907947 */ /* 0x000fea0003800000 */
.L_x_13433:
        /* <DEDUP_REMOVED lines=13> */
.L_x_13447:
[----:B------:R-:W-:Y:S01]  /*4310*/  CS2R R6, SRZ ;  /* 0x0000000000067805 */ /* 0x000fe2000001ff00 */
[----:B------:R-:W0:Y:S04]  /*4320*/  I2F.F64.S64 R4, R4 ;  /* 0x0000000400047312 */ /* 0x000e280000301c00 */
[----:B0-----:R3:W-:Y:S01]  /*4330*/  STG.E.128 desc[UR36][R2.64], R4 ;  /* 0x0000000402007986 */ /* 0x0017e2000c101d24 */
[----:B------:R-:W-:Y:S05]  /*4340*/  BRA `(.L_x_13438) ;  /* 0x00000008004c7947 */ /* 0x000fea0003800000 */
.L_x_13446:
        /* <DEDUP_REMOVED lines=19> */
.L_x_13451:
[----:B------:R-:W-:Y:S05]  /*4480*/  BSYNC.RECONVERGENT B0 ;  /* 0x0000000000007941 */ /* 0x000fea0003800200 */
.L_x_13450:
[----:B------:R-:W-:-:S05]  /*4490*/  LOP3.LUT R7, R0, 0x80, R7, 0xf8, !PT ;  /* 0x0000008000077812 */ /* 0x000fca00078ef807 */
[----:B------:R2:W-:Y:S01]  /*44a0*/  STG.E.U8 desc[UR36][R2.64], R7 ;  /* 0x0000000702007986 */ /* 0x0005e2000c101124 */
[----:B------:R-:W-:Y:S05]  /*44b0*/  BRA `(.L_x_13438) ;  /* 0x0000000400f07947 */ /* 0x000fea0003800000 */
.L_x_13449:
        /* <DEDUP_REMOVED lines=15> */
.L_x_13453:
[----:B------:R-:W-:Y:S05]  /*45b0*/  BSYNC.RECONVERGENT B0 ;  /* 0x0000000000007941 */ /* 0x000fea0003800200 */
.L_x_13452:
[----:B------:R-:W-:-:S05]  /*45c0*/  LOP3.LUT R7, R0, 0x80, R7, 0xf8, !PT ;  /* 0x0000008000077812 */ /* 0x000fca00078ef807 */
[----:B------:R1:W-:Y:S01]  /*45d0*/  STG.E.U8 desc[UR36][R2.64], R7 ;  /* 0x0000000702007986 */ /* 0x0003e2000c101124 */
[----:B------:R-:W-:Y:S05]  /*45e0*/  BRA `(.L_x_13438) ;  /* 0x0000000400a47947 */ /* 0x000fea0003800000 */
.L_x_13448:
[----:B------:R-:W0:Y:S02]  /*45f0*/  I2F.S64 R0, R4 ;  /* 0x0000000400007312 */ /* 0x000e240000301400 */
[----:B0-----:R-:W-:-:S05]  /*4600*/  F2FP.BF16.F32.PACK_AB R0, RZ, R0 ;  /* 0x00000000ff00723e */ /* 0x001fca00000010ff */
[----:B------:R0:W-:Y:S01]  /*4610*/  STG.E.U16 desc[UR36][R2.64], R0 ;  /* 0x0000000002007986 */ /* 0x0001e2000c101524 */
[----:B------:R-:W-:Y:S05]  /*4620*/  BRA `(.L_x_13438) ;  /* 0x0000000400947947 */ /* 0x000fea0003800000 */
.L_x_13445:
        /* <DEDUP_REMOVED lines=10> */
.L_x_13456:
        /* <DEDUP_REMOVED lines=13> */
.L_x_13459:
[----:B------:R-:W-:-:S04]  /*47a0*/  SHF.R.U32.HI R0, RZ, 0x14, R5 ;  /* 0x00000014ff007819 */ /* 0x000fc80000011605 */
[----:B------:R-:W-:-:S04]  /*47b0*/  LOP3.LUT R0, R0, 0x1, RZ, 0xc0, !PT ;  /* 0x0000000100007812 */ /* 0x000fc800078ec0ff */
[----:B------:R-:W-:-:S04]  /*47c0*/  IADD3 R0, PT, PT, R5, 0x487ffff, R0 ;  /* 0x0487ffff05007810 */ /* 0x000fc80007ffe000 */
[----:B------:R-:W-:-:S04]  /*47d0*/  SHF.R.U32.HI R0, RZ, 0x14, R0 ;  /* 0x00000014ff007819 */ /* 0x000fc80000011600 */
[----:B------:R-:W-:-:S07]  /*47e0*/  LOP3.LUT R4, R0, 0xff, RZ, 0xc0, !PT ;  /* 0x000000ff00047812 */ /* 0x000fce00078ec0ff */
.L_x_13460:
[----:B------:R-:W-:-:S04]  /*47f0*/  SHF.R.U32.HI R5, RZ, 0x18, R5 ;  /* 0x00000018ff057819 */ /* 0x000fc80000011605 */
[----:B------:R-:W-:-:S04]  /*4800*/  LOP3.LUT R4, R4, 0x80, R5, 0xf8, !PT ;  /* 0x0000008004047812 */ /* 0x000fc800078ef805 */
[----:B------:R-:W-:-:S07]  /*4810*/  PRMT R0, R4, 0x7610, R0 ;  /* 0x0000761004007816 */ /* 0x000fce0000000000 */
.L_x_13458:
[----:B------:R-:W-:Y:S05]  /*4820*/  BSYNC.RECONVERGENT B0 ;  /* 0x0000000000007941 */ /* 0x000fea0003800200 */
.L_x_13457:
[----:B------:R0:W-:Y:S01]  /*4830*/  STG.E.U8 desc[UR36][R2.64], R0 ;  /* 0x0000000002007986 */ /* 0x0001e2000c101124 */
[----:B------:R-:W-:Y:S05]  /*4840*/  BRA `(.L_x_13438) ;  /* 0x00000004000c7947 */ /* 0x000fea0003800000 */
.L_x_13455:
        /* <DEDUP_REMOVED lines=13> */
.L_x_13463:
[----:B------:R-:W-:-:S04]  /*4920*/  SHF.R.U32.HI R0, RZ, 0x15, R5 ;  /* 0x00000015ff007819 */ /* 0x000fc80000011605 */
[----:B------:R-:W-:-:S04]  /*4930*/  LOP3.LUT R0, R0, 0x1, RZ, 0xc0, !PT ;  /* 0x0000000100007812 */ /* 0x000fc800078ec0ff */
[----:B------:R-:W-:-:S04]  /*4940*/  IADD3 R0, PT, PT, R5, 0x88fffff, R0 ;  /* 0x088fffff05007810 */ /* 0x000fc80007ffe000 */
[----:B------:R-:W-:-:S04]  /*4950*/  SHF.R.U32.HI R0, RZ, 0x15, R0 ;  /* 0x00000015ff007819 */ /* 0x000fc80000011600 */
[----:B------:R-:W-:-:S07]  /*4960*/  LOP3.LUT R4, R0, 0xff, RZ, 0xc0, !PT ;  /* 0x000000ff00047812 */ /* 0x000fce00078ec0ff */
.L_x_13464:
[----:B------:R-:W-:-:S04]  /*4970*/  SHF.R.U32.HI R5, RZ, 0x18, R5 ;  /* 0x00000018ff057819 */ /* 0x000fc80000011605 */
[----:B------:R-:W-:-:S04]  /*4980*/  LOP3.LUT R4, R4, 0x80, R5, 0xf8, !PT ;  /* 0x0000008004047812 */ /* 0x000fc800078ef805 */
[----:B------:R-:W-:-:S07]  /*4990*/  PRMT R0, R4, 0x7610, R0 ;  /* 0x0000761004007816 */ /* 0x000fce0000000000 */
.L_x_13462:
[----:B------:R-:W-:Y:S05]  /*49a0*/  BSYNC.RECONVERGENT B0 ;  /* 0x0000000000007941 */ /* 0x000fea0003800200 */
.L_x_13461:
[----:B------:R0:W-:Y:S01]  /*49b0*/  STG.E.U8 desc[UR36][R2.64], R0 ;  /* 0x0000000002007986 */ /* 0x0001e2000c101124 */
[----:B------:R-:W-:Y:S05]  /*49c0*/  BRA `(.L_x_13438) ;  /* 0x0000000000ac7947 */ /* 0x000fea0003800000 */
.L_x_13454:
[----:B------:R-:W-:-:S13]  /*49d0*/  ISETP.NE.AND P0, PT, R0, 0x1c, PT ;  /* 0x0000001c0000780c */ /* 0x000fda0003f05270 */
[----:B------:R-:W-:Y:S05]  /*49e0*/  @!P0 BRA `(.L_x_13465) ;  /* 0x0000000000a08947 */ /* 0x000fea0003800000 */
[----:B------:R-:W-:-:S13]  /*49f0*/  ISETP.NE.AND P0, PT, R0, 0x1d, PT ;  /* 0x0000001d0000780c */ /* 0x000fda0003f05270 */
[----:B------:R-:W-:Y:S05]  /*4a00*/  @!P0 BRA `(.L_x_13466) ;  /* 0x0000000000908947 */ /* 0x000fea0003800000 */
[----:B------:R-:W-:-:S13]  /*4a10*/  ISETP.NE.AND P0, PT, R0, 0x2c, PT ;  /* 0x0000002c0000780c */ /* 0x000fda0003f05270 */
[----:B------:R-:W-:Y:S05]  /*4a20*/  @!P0 BRA `(.L_x_13467) ;  /* 0x0000000000448947 */ /* 0x000fea0003800000 */
.L_x_13437:
        /* <DEDUP_REMOVED lines=16> */
.L_x_13468:
[----:B------:R-:W-:Y:S05]  /*4b30*/  BRA `(.L_x_13438) ;  /* 0x0000000000507947 */ /* 0x000fea0003800000 */
.L_x_13467:
        /* <DEDUP_REMOVED lines=17> */
.L_x_13466:
[----:B------:R0:W-:Y:S01]  /*4c50*/  STG.E.64 desc[UR36][R2.64], R4 ;  /* 0x0000000402007986 */ /* 0x0001e2000c101b24 */
[----:B------:R-:W-:Y:S05]  /*4c60*/  BRA `(.L_x_13438) ;  /* 0x0000000000047947 */ /* 0x000fea0003800000 */
.L_x_13465:
[----:B------:R0:W-:Y:S02]  /*4c70*/  STG.E desc[UR36][R2.64], R7 ;  /* 0x0000000702007986 */ /* 0x0001e4000c101924 */
.L_x_13438:
        /* <DEDUP_REMOVED lines=23> */
.L_x_13473:
[----:B------:R0:W-:Y:S01]  /*4df0*/  STG.E.U8 desc[UR36][R2.64], R24 ;  /* 0x0000001802007986 */ /* 0x0001e2000c101124 */
[----:B------:R-:W-:Y:S05]  /*4e00*/  BRA `(.L_x_13475) ;  /* 0x0000000c00347947 */ /* 0x000fea0003800000 */
.L_x_13472:
        /* <DEDUP_REMOVED lines=8> */
.L_x_13477:
[----:B------:R3:W-:Y:S01]  /*4e90*/  STG.E desc[UR36][R2.64], R24 ;  /* 0x0000001802007986 */ /* 0x0007e2000c101924 */
[----:B------:R-:W-:Y:S05]  /*4ea0*/  BRA `(.L_x_13475) ;  /* 0x0000000c000c7947 */ /* 0x000fea0003800000 */
.L_x_13476:
[----:B------:R2:W-:Y:S01]  /*4eb0*/  STG.E.U16 desc[UR36][R2.64], R24 ;  /* 0x0000001802007986 */ /* 0x0005e2000c101524 */
[----:B------:R-:W-:Y:S05]  /*4ec0*/  BRA `(.L_x_13475) ;  /* 0x0000000c00047947 */ /* 0x000fea0003800000 */
.L_x_13471:
        /* <DEDUP_REMOVED lines=9> */
.L_x_13479:
[----:B------:R-:W0:Y:S02]  /*4f60*/  I2F.S64 R0, R18 ;  /* 0x0000001200007312 */ /* 0x000e240000301400 */
[----:B0-----:R-:W-:-:S05]  /*4f70*/  F2FP.F16.F32.PACK_AB R0, RZ, R0 ;  /* 0x00000000ff00723e */ /* 0x001fca00000000ff */
[----:B------:R0:W-:Y:S01]  /*4f80*/  STG.E.U16 desc[UR36][R2.64], R0 ;  /* 0x0000000002007986 */ /* 0x0001e2000c101524 */
[----:B------:R-:W-:Y:S05]  /*4f90*/  BRA `(.L_x_13475) ;  /* 0x0000000800d07947 */ /* 0x000fea0003800000 */
.L_x_13478:
        /* <DEDUP_REMOVED lines=10> */
.L_x_13481:
[----:B------:R-:W0:Y:S02]  /*5040*/  I2F.S64 R18, R18 ;  /* 0x0000001200127312 */ /* 0x000e240000301400 */
[----:B0-----:R-:W-:-:S04]  /*5050*/  F2FP.F16.F32.PACK_AB R5, RZ, R18 ;  /* 0x00000012ff05723e */ /* 0x001fc800000000ff */
[----:B------:R-:W-:-:S05]  /*5060*/  PRMT R5, R5, 0x5410, RZ ;  /* 0x0000541005057816 */ /* 0x000fca00000000ff */
[----:B------:R0:W-:Y:S01]  /*5070*/  STG.E desc[UR36][R2.64], R5 ;  /* 0x0000000502007986 */ /* 0x0001e2000c101924 */
[----:B------:R-:W-:Y:S05]  /*5080*/  BRA `(.L_x_13475) ;  /* 0x0000000800947947 */ /* 0x000fea0003800000 */
.L_x_13480:
[----:B------:R-:W0:Y:S02]  /*5090*/  I2F.F64.S64 R18, R18 ;  /* 0x0000001200127312 */ /* 0x000e240000301c00 */
[----:B0-----:R0:W-:Y:S01]  /*50a0*/  STG.E.64 desc[UR36][R2.64], R18 ;  /* 0x0000001202007986 */ /* 0x0011e2000c101b24 */
[----:B------:R-:W-:Y:S05]  /*50b0*/  BRA `(.L_x_13475) ;  /* 0x0000000800887947 */ /* 0x000fea0003800000 */
.L_x_13470:
        /* <DEDUP_REMOVED lines=12> */
.L_x_13485:
        /* <DEDUP_REMOVED lines=18> */
.L_x_13488:
[----:B------:R-:W-:-:S04]  /*52a0*/  SHF.R.U32.HI R5, RZ, 0x18, R5 ;  /* 0x00000018ff057819 */ /* 0x000fc80000011605 */
[----:B------:R-:W-:-:S07]  /*52b0*/  LOP3.LUT R0, R0, 0x80, R5, 0xf8, !PT ;  /* 0x0000008000007812 */ /* 0x000fce00078ef805 */
.L_x_13487:
[----:B------:R-:W-:Y:S05]  /*52c0*/  BSYNC.RECONVERGENT B0 ;  /* 0x0000000000007941 */ /* 0x000fea0003800200 */
.L_x_13486:
[----:B------:R0:W-:Y:S01]  /*52d0*/  STG.E.U8 desc[UR36][R2.64], R0 ;  /* 0x0000000002007986 */ /* 0x0001e2000c101124 */
[----:B------:R-:W-:Y:S05]  /*52e0*/  BRA `(.L_x_13475) ;  /* 0x0000000400fc7947 */ /* 0x000fea0003800000 */
.L_x_13484:
        /* <DEDUP_REMOVED lines=18> */
.L_x_13491:
[----:B------:R-:W-:-:S04]  /*5410*/  SHF.R.U32.HI R5, RZ, 0x18, R5 ;  /* 0x00000018ff057819 */ /* 0x000fc80000011605 */
[----:B------:R-:W-:-:S07]  /*5420*/  LOP3.LUT R0, R0, 0x80, R5, 0xf8, !PT ;  /* 0x0000008000007812 */ /* 0x000fce00078ef805 */
.L_x_13490:
[----:B------:R-:W-:Y:S05]  /*5430*/  BSYNC.RECONVERGENT B0 ;  /* 0x0000000000007941 */ /* 0x000fea0003800200 */
.L_x_13489:
[----:B------:R0:W-:Y:S01]  /*5440*/  STG.E.U8 desc[UR36][R2.64], R0 ;  /* 0x0000000002007986 */ /* 0x0001e2000c101124 */
[----:B------:R-:W-:Y:S05]  /*5450*/  BRA `(.L_x_13475) ;  /* 0x0000000400a07947 */ /* 0x000fea0003800000 */
.L_x_13483:
        /* <DEDUP_REMOVED lines=22> */
.L_x_13493:
[----:B------:R0:W-:Y:S01]  /*55c0*/  STG.E.64 desc[UR36][R2.64], R18 ;  /* 0x0000001202007986 */ /* 0x0001e2000c101b24 */
[----:B------:R-:W-:Y:S05]  /*55d0*/  BRA `(.L_x_13475) ;  /* 0x0000000400407947 */ /* 0x000fea0003800000 */
.L_x_13492:
[----:B------:R0:W-:Y:S01]  /*55e0*/  STG.E desc[UR36][R2.64], R24 ;  /* 0x0000001802007986 */ /* 0x0001e2000c101924 */
[----:B------:R-:W-:Y:S05]  /*55f0*/  BRA `(.L_x_13475) ;  /* 0x0000000400387947 */ /* 0x000fea0003800000 */
.L_x_13482:
        /* <DEDUP_REMOVED lines=11> */
.L_x_13495:
[----:B------:R-:W-:Y:S01]  /*56b0*/  CS2R R6, SRZ ;  /* 0x0000000000067805 */ /* 0x000fe2000001ff00 */
[----:B------:R-:W0:Y:S04]  /*56c0*/  I2F.F64.S64 R4, R18 ;  /* 0x0000001200047312 */ /* 0x000e280000301c00 */
[----:B0-----:R0:W-:Y:S01]  /*56d0*/  STG.E.128 desc[UR36][R2.64], R4 ;  /* 0x0000000402007986 */ /* 0x0011e2000c101d24 */
[----:B------:R-:W-:Y:S05]  /*56e0*/  BRA `(.L_x_13475) ;  /* 0x0000000000fc7947 */ /* 0x000fea0003800000 */
.L_x_13494:
[----:B------:R-:W-:-:S13]  /*56f0*/  ISETP.NE.AND P0, PT, R0, 0xf, PT ;  /* 0x0000000f0000780c */ /* 0x000fda0003f05270 */
[----:B------:R-:W-:Y:S05]  /*5700*/  @!P0 BRA `(.L_x_13496) ;  /* 0x0000000000e88947 */ /* 0x000fea0003800000 */
[----:B------:R-:W-:-:S13]  /*5710*/  ISETP.NE.AND P0, PT, R0, 0x17, PT ;  /* 0x000000170000780c */ /* 0x000fda0003f05270 */
[----:B------:R-:W-:Y:S05]  /*5720*/  @!P0 BRA `(.L_x_13497) ;  /* 0x0000000000908947 */ /* 0x000fea0003800000 */
[----:B------:R-:W-:-:S13]  /*5730*/  ISETP.NE.AND P0, PT, R0, 0x18, PT ;  /* 0x000000180000780c */ /* 0x000fda0003f05270 */
[----:B------:R-:W-:Y:S05]  /*5740*/  @!P0 BRA `(.L_x_13498) ;  /* 0x0000000000448947 */ /* 0x000fea0003800000 */
.L_x_13474:
        /* <DEDUP_REMOVED lines=16> */
.L_x_13499:
[----:B------:R-:W-:Y:S05]  /*5850*/  BRA `(.L_x_13475) ;  /* 0x0000000000a07947 */ /* 0x000fea0003800000 */
.L_x_13498:
        /* <DEDUP_REMOVED lines=13> */
.L_x_13501:
[----:B------:R-:W-:Y:S05]  /*5930*/  BSYNC.RECONVERGENT B0 ;  /* 0x0000000000007941 */ /* 0x000fea0003800200 */
.L_x_13500:
[----:B------:R-:W-:-:S05]  /*5940*/  LOP3.LUT R5, R0, 0x80, R5, 0xf8, !PT ;  /* 0x0000008000057812 */ /* 0x000fca00078ef805 */
[----:B------:R0:W-:Y:S01]  /*5950*/  STG.E.U8 desc[UR36][R2.64], R5 ;  /* 0x0000000502007986 */ /* 0x0001e2000c101124 */
[----:B------:R-:W-:Y:S05]  /*5960*/  BRA `(.L_x_13475) ;  /* 0x00000000005c7947 */ /* 0x000fea0003800000 */
.L_x_13497:
        /* <DEDUP_REMOVED lines=12> */
.L_x_13503:
[----:B------:R-:W-:Y:S01]  /*5a30*/  IMAD.MOV.U32 R0, RZ, RZ, 0x7f ;  /* 0x0000007fff007424 */ /* 0x000fe200078e00ff */
[----:B------:R-:W-:-:S04]  /*5a40*/  ISETP.GT.U32.AND P0, PT, R4, 0x7f800000, PT ;  /* 0x7f8000000400780c */ /* 0x000fc80003f04070 */
[----:B------:R-:W-:-:S09]  /*5a50*/  SEL R0, R0, 0x7c, P0 ;  /* 0x0000007c00007807 */ /* 0x000fd20000000000 */
.L_x_13504:
[----:B------:R-:W-:Y:S05]  /*5a60*/  BSYNC.RECONVERGENT B0 ;  /* 0x0000000000007941 */ /* 0x000fea0003800200 */
.L_x_13502:
[----:B------:R-:W-:-:S04]  /*5a70*/  SHF.R.U32.HI R5, RZ, 0x18, R5 ;  /* 0x00000018ff057819 */ /* 0x000fc80000011605 */
[----:B------:R-:W-:-:S05]  /*5a80*/  LOP3.LUT R5, R0, 0x80, R5, 0xf8, !PT ;  /* 0x0000008000057812 */ /* 0x000fca00078ef805 */
[----:B------:R0:W-:Y:S01]  /*5a90*/  STG.E.U8 desc[UR36][R2.64], R5 ;  /* 0x0000000502007986 */ /* 0x0001e2000c101124 */
[----:B------:R-:W-:Y:S05]  /*5aa0*/  BRA `(.L_x_13475) ;  /* 0x00000000000c7947 */ /* 0x000fea0003800000 */
.L_x_13496:
[----:B------:R-:W0:Y:S02]  /*5ab0*/  I2F.S64 R0, R18 ;  /* 0x0000001200007312 */ /* 0x000e240000301400 */
[----:B0-----:R-:W-:-:S05]  /*5ac0*/  F2FP.BF16.F32.PACK_AB R0, RZ, R0 ;  /* 0x00000000ff00723e */ /* 0x001fca00000010ff */
[----:B------:R0:W-:Y:S02]  /*5ad0*/  STG.E.U16 desc[UR36][R2.64], R0 ;  /* 0x0000000002007986 */ /* 0x0001e4000c101524 */
.L_x_13475:
[----:B------:R-:W-:-:S07]  /*5ae0*/  VIADD R26, R26, 0x80 ;  /* 0x000000801a1a7836 */ /* 0x000fce0000000000 */
.L_x_13432:
[----:B------:R-:W-:-:S13]  /*5af0*/  ISETP.GE.AND P0, PT, R26, R25, PT ;  /* 0x000000191a00720c */ /* 0x000fda0003f06270 */
[----:B------:R-:W-:Y:S05]  /*5b00*/  @P0 BREAK.RELIABLE B6 ;  /* 0x0000000000060942 */ /* 0x000fea0003800100 */
[----:B------:R-:W-:Y:S05]  /*5b10*/  @P0 BRA `(.L_x_13469) ;  /* 0x0000000c00980947 */ /* 0x000fea0003800000 */
[----:B------:R-:W-:Y:S05]  /*5b20*/  BSYNC.RELIABLE B6 ;  /* 0x0000000000067941 */ /* 0x000fea0003800100 */
.L_x_13431:
[----:B0-----:R-:W0:Y:S01]  /*5b30*/  S2R R0, SR_CTAID.X ;  /* 0x0000000000007919 */ /* 0x001e220000002500 */
[----:B------:R-:W5:Y:S01]  /*5b40*/  LDCU UR4, c[0x0][0x3b8] ;  /* 0x00007700ff0477ac */ /* 0x000f620008000800 */
[----:B-1234-:R-:W1:Y:S01]  /*5b50*/  LDC.64 R2, c[0x0][0x398] ;  /* 0x0000e600ff027b82 */ /* 0x01ee620000000a00 */
[----:B------:R-:W-:Y:S01]  /*5b60*/  PRMT R4, R27, 0x9910, RZ ;  /* 0x000099101b047816 */ /* 0x000fe200000000ff */
[----:B0-----:R-:W-:-:S04]  /*5b70*/  IMAD R0, R0, 0x200, R26 ;  /* 0x0000020000007824 */ /* 0x001fc800078e021a */
[----:B-----5:R-:W-:Y:S02]  /*5b80*/  IMAD R5, R0, UR4, RZ ;  /* 0x0000000400057c24 */ /* 0x020fe4000f8e02ff */
[----:B------:R-:W-:-:S03]  /*5b90*/  IMAD.MOV.U32 R0, RZ, RZ, R4 ;  /* 0x000000ffff007224 */ /* 0x000fc600078e0004 */
[----:B-1----:R-:W-:Y:S02]  /*5ba0*/  IADD3 R2, P0, PT, R5, R2, RZ ;  /* 0x0000000205027210 */ /* 0x002fe40007f1e0ff */
        /* <DEDUP_REMOVED lines=13> */
.L_x_13508:
[----:B------:R0:W-:Y:S01]  /*5c80*/  STG.E.U8 desc[UR36][R2.64], R22 ;  /* 0x0000001602007986 */ /* 0x0001e2000c101124 */
[----:B------:R-:W-:Y:S05]  /*5c90*/  BRA `(.L_x_13510) ;  /* 0x0000000c00347947 */ /* 0x000fea0003800000 */
.L_x_13507:
        /* <DEDUP_REMOVED lines=8> */
.L_x_13512:
[----:B------:R0:W-:Y:S01]  /*5d20*/  STG.E desc[UR36][R2.64], R22 ;  /* 0x0000001602007986 */ /* 0x0001e2000c101924 */
[----:B------:R-:W-:Y:S05]  /*5d30*/  BRA `(.L_x_13510) ;  /* 0x0000000c000c7947 */ /* 0x000fea0003800000 */
.L_x_13511:
[----:B------:R0:W-:Y:S01]  /*5d40*/  STG.E.U16 desc[UR36][R2.64], R22 ;  /* 0x0000001602007986 */ /* 0x0001e2000c101524 */
[----:B------:R-:W-:Y:S05]  /*5d50*/  BRA `(.L_x_13510) ;  /* 0x0000000c00047947 */ /* 0x000fea0003800000 */
.L_x_13506:
        /* <DEDUP_REMOVED lines=9> */
.L_x_13514:
[----:B------:R-:W0:Y:S02]  /*5df0*/  I2F.S64 R0, R22 ;  /* 0x0000001600007312 */ /* 0x000e240000301400 */
[----:B0-----:R-:W-:-:S05]  /*5e00*/  F2FP.F16.F32.PACK_AB R0, RZ, R0 ;  /* 0x00000000ff00723e */ /* 0x001fca00000000ff */
[----:B------:R0:W-:Y:S01]  /*5e10*/  STG.E.U16 desc[UR36][R2.64], R0 ;  /* 0x0000000002007986 */ /* 0x0001e2000c101524 */
[----:B------:R-:W-:Y:S05]  /*5e20*/  BRA `(.L_x_13510) ;  /* 0x0000000800d07947 */ /* 0x000fea0003800000 */
.L_x_13513:
        /* <DEDUP_REMOVED lines=10> */
.L_x_13516:
[----:B------:R-:W0:Y:S02]  /*5ed0*/  I2F.S64 R22, R22 ;  /* 0x0000001600167312 */ /* 0x000e240000301400 */
[----:B0-----:R-:W-:-:S04]  /*5ee0*/  F2FP.F16.F32.PACK_AB R5, RZ, R22 ;  /* 0x00000016ff05723e */ /* 0x001fc800000000ff */
[----:B------:R-:W-:-:S05]  /*5ef0*/  PRMT R5, R5, 0x5410, RZ ;  /* 0x0000541005057816 */ /* 0x000fca00000000ff */
[----:B------:R0:W-:Y:S01]  /*5f00*/  STG.E desc[UR36][R2.64], R5 ;  /* 0x0000000502007986 */ /* 0x0001e2000c101924 */
[----:B------:R-:W-:Y:S05]  /*5f10*/  BRA `(.L_x_13510) ;  /* 0x0000000800947947 */ /* 0x000fea0003800000 */
.L_x_13515:
[----:B------:R-:W0:Y:S02]  /*5f20*/  I2F.F64.S64 R22, R22 ;  /* 0x0000001600167312 */ /* 0x000e240000301c00 */
[----:B0-----:R0:W-:Y:S01]  /*5f30*/  STG.E.64 desc[UR36][R2.64], R22 ;  /* 0x0000001602007986 */ /* 0x0011e2000c101b24 */
[----:B------:R-:W-:Y:S05]  /*5f40*/  BRA `(.L_x_13510) ;  /* 0x0000000800887947 */ /* 0x000fea0003800000 */
.L_x_13505:
        /* <DEDUP_REMOVED lines=12> */
.L_x_13520:
        /* <DEDUP_REMOVED lines=18> */
.L_x_13523:
[----:B------:R-:W-:-:S04]  /*6130*/  SHF.R.U32.HI R5, RZ, 0x18, R5 ;  /* 0x00000018ff057819 */ /* 0x000fc80000011605 */
[----:B------:R-:W-:-:S07]  /*6140*/  LOP3.LUT R0, R0, 0x80, R5, 0xf8, !PT ;  /* 0x0000008000007812 */ /* 0x000fce00078ef805 */
.L_x_13522:
[----:B------:R-:W-:Y:S05]  /*6150*/  BSYNC.RECONVERGENT B0 ;  /* 0x0000000000007941 */ /* 0x000fea0003800200 */
.L_x_13521:
[----:B------:R3:W-:Y:S01]  /*6160*/  STG.E.U8 desc[UR36][R2.64], R0 ;  /* 0x0000000002007986 */ /* 0x0007e2000c101124 */
[----:B------:R-:W-:Y:S05]  /*6170*/  BRA `(.L_x_13510) ;  /* 0x0000000400fc7947 */ /* 0x000fea0003800000 */
.L_x_13519:
        /* <DEDUP_REMOVED lines=18> */
.L_x_13526:
[----:B------:R-:W-:-:S04]  /*62a0*/  SHF.R.U32.HI R5, RZ, 0x18, R5 ;  /* 0x00000018ff057819 */ /* 0x000fc80000011605 */
[----:B------:R-:W-:-:S07]  /*62b0*/  LOP3.LUT R0, R0, 0x80, R5, 0xf8, !PT ;  /* 0x0000008000007812 */ /* 0x000fce00078ef805 */
.L_x_13525:
[----:B------:R-:W-:Y:S05]  /*62c0*/  BSYNC.RECONVERGENT B0 ;  /* 0x0000000000007941 */ /* 0x000fea0003800200 */
.L_x_13524:
[----:B------:R0:W-:Y:S01]  /*62d0*/  STG.E.U8 desc[UR36][R2.64], R0 ;  /* 0x0000000002007986 */ /* 0x0001e2000c101124 */
[----:B------:R-:W-:Y:S05]  /*62e0*/  BRA `(.L_x_13510) ;  /* 0x0000000400a07947 */ /* 0x000fea0003800000 */
.L_x_13518:
        /* <DEDUP_REMOVED lines=22> */
.L_x_13528:
[----:B------:R1:W-:Y:S01]  /*6450*/  STG.E.64 desc[UR36][R2.64], R22 ;  /* 0x0000001602007986 */ /* 0x0003e2000c101b24 */
[----:B------:R-:W-:Y:S05]  /*6460*/  BRA `(.L_x_13510) ;  /* 0x0000000400407947 */ /* 0x000fea0003800000 */
.L_x_13527:
[----:B------:R0:W-:Y:S01]  /*6470*/  STG.E desc[UR36][R2.64], R22 ;  /* 0x0000001602007986 */ /* 0x0001e2000c101924 */
[----:B------:R-:W-:Y:S05]  /*6480*/  BRA `(.L_x_13510) ;  /* 0x0000000400387947 */ /* 0x000fea0003800000 */
.L_x_13517:
        /* <DEDUP_REMOVED lines=11> */
.L_x_13530:
[----:B------:R-:W-:Y:S01]  /*6540*/  CS2R R6, SRZ ;  /* 0x0000000000067805 */ /* 0x000fe2000001ff00 */
[----:B------:R-:W0:Y:S04]  /*6550*/  I2F.F64.S64 R4, R22 ;  /* 0x0000001600047312 */ /* 0x000e280000301c00 */
[----:B0-----:R0:W-:Y:S01]  /*6560*/  STG.E.128 desc[UR36][R2.64], R4 ;  /* 0x0000000402007986 */ /* 0x0011e2000c101d24 */
[----:B------:R-:W-:Y:S05]  /*6570*/  BRA `(.L_x_13510) ;  /* 0x0000000000fc7947 */ /* 0x000fea0003800000 */
.L_x_13529:
[----:B------:R-:W-:-:S13]  /*6580*/  ISETP.NE.AND P0, PT, R0, 0xf, PT ;  /* 0x0000000f0000780c */ /* 0x000fda0003f05270 */
[----:B------:R-:W-:Y:S05]  /*6590*/  @!P0 BRA `(.L_x_13531) ;  /* 0x0000000000e88947 */ /* 0x000fea0003800000 */
[----:B------:R-:W-:-:S13]  /*65a0*/  ISETP.NE.AND P0, PT, R0, 0x17, PT ;  /* 0x000000170000780c */ /* 0x000fda0003f05270 */
[----:B------:R-:W-:Y:S05]  /*65b0*/  @!P0 BRA `(.L_x_13532) ;  /* 0x0000000000908947 */ /* 0x000fea0003800000 */
[----:B------:R-:W-:-:S13]  /*65c0*/  ISETP.NE.AND P0, PT, R0, 0x18, PT ;  /* 0x000000180000780c */ /* 0x000fda0003f05270 */
[----:B------:R-:W-:Y:S05]  /*65d0*/  @!P0 BRA `(.L_x_13533) ;  /* 0x0000000000448947 */ /* 0x000fea0003800000 */
.L_x_13509:
        /* <DEDUP_REMOVED lines=16> */
.L_x_13534:
[----:B------:R-:W-:Y:S05]  /*66e0*/  BRA `(.L_x_13510) ;  /* 0x0000000000a07947 */ /* 0x000fea0003800000 */
.L_x_13533:
        /* <DEDUP_REMOVED lines=13> */
.L_x_13536:
[----:B------:R-:W-:Y:S05]  /*67c0*/  BSYNC.RECONVERGENT B0 ;  /* 0x0000000000007941 */ /* 0x000fea0003800200 */
.L_x_13535:
[----:B------:R-:W-:-:S05]  /*67d0*/  LOP3.LUT R5, R0, 0x80, R5, 0xf8, !PT ;  /* 0x0000008000057812 */ /* 0x000fca00078ef805 */
[----:B------:R0:W-:Y:S01]  /*67e0*/  STG.E.U8 desc[UR36][R2.64], R5 ;  /* 0x0000000502007986 */ /* 0x0001e2000c101124 */
[----:B------:R-:W-:Y:S05]  /*67f0*/  BRA `(.L_x_13510) ;  /* 0x00000000005c7947 */ /* 0x000fea0003800000 */
.L_x_13532:
        /* <DEDUP_REMOVED lines=12> */
.L_x_13538:
[----:B------:R-:W-:Y:S01]  /*68c0*/  IMAD.MOV.U32 R0, RZ, RZ, 0x7f ;  /* 0x0000007fff007424 */ /* 0x000fe200078e00ff */
[----:B------:R-:W-:-:S04]  /*68d0*/  ISETP.GT.U32.AND P0, PT, R4, 0x7f800000, PT ;  /* 0x7f8000000400780c */ /* 0x000fc80003f04070 */
[----:B------:R-:W-:-:S09]  /*68e0*/  SEL R0, R0, 0x7c, P0 ;  /* 0x0000007c00007807 */ /* 0x000fd20000000000 */
.L_x_13539:
[----:B------:R-:W-:Y:S05]  /*68f0*/  BSYNC.RECONVERGENT B0 ;  /* 0x0000000000007941 */ /* 0x000fea0003800200 */
.L_x_13537:
[----:B------:R-:W-:-:S04]  /*6900*/  SHF.R.U32.HI R5, RZ, 0x18, R5 ;  /* 0x00000018ff057819 */ /* 0x000fc80000011605 */
[----:B------:R-:W-:-:S05]  /*6910*/  LOP3.LUT R5, R0, 0x80, R5, 0xf8, !PT ;  /* 0x0000008000057812 */ /* 0x000fca00078ef805 */
[----:B------:R0:W-:Y:S01]  /*6920*/  STG.E.U8 desc[UR36][R2.64], R5 ;  /* 0x0000000502007986 */ /* 0x0001e2000c101124 */
[----:B------:R-:W-:Y:S05]  /*6930*/  BRA `(.L_x_13510) ;  /* 0x00000000000c7947 */ /* 0x000fea0003800000 */
.L_x_13531:
[----:B------:R-:W0:Y:S02]  /*6940*/  I2F.S64 R0, R22 ;  /* 0x0000001600007312 */ /* 0x000e240000301400 */
[----:B0-----:R-:W-:-:S05]  /*6950*/  F2FP.BF16.F32.PACK_AB R0, RZ, R0 ;  /* 0x00000000ff00723e */ /* 0x001fca00000010ff */
[----:B------:R0:W-:Y:S02]  /*6960*/  STG.E.U16 desc[UR36][R2.64], R0 ;  /* 0x0000000002007986 */ /* 0x0001e4000c101524 */
.L_x_13510:
[----:B------:R-:W-:-:S07]  /*6970*/  VIADD R26, R26, 0x80 ;  /* 0x000000801a1a7836 */ /* 0x000fce0000000000 */
.L_x_13469:
[----:B------:R-:W-:Y:S05]  /*6980*/  BSYNC.RECONVERGENT B7 ;  /* 0x0000000000077941 */ /* 0x000fea0003800200 */
.L_x_13430:
[----:B------:R-:W-:-:S13]  /*6990*/  ISETP.GE.AND P0, PT, R26, R25, PT ;  /* 0x000000191a00720c */ /* 0x000fda0003f06270 */
[----:B------:R-:W-:Y:S05]  /*69a0*/  @P0 EXIT ;  /* 0x000000000000094d */ /* 0x000fea0003800000 */
[----:B0--3--:R-:W0:Y:S01]  /*69b0*/  S2R R0, SR_CTAID.X ;  /* 0x0000000000007919 */ /* 0x009e220000002500 */
[----:B-12-4-:R-:W1:Y:S01]  /*69c0*/  LDC.64 R2, c[0x0][0x398] ;  /* 0x0000e600ff027b82 */ /* 0x016e620000000a00 */
[----:B------:R-:W2:Y:S01]  /*69d0*/  LDCU UR4, c[0x0][0x3b8] ;  /* 0x00007700ff0477ac */ /* 0x000ea20008000800 */
[----:B0-----:R-:W-:Y:S01]  /*69e0*/  IMAD R26, R0, 0x200, R26 ;  /* 0x00000200001a7824 */ /* 0x001fe200078e021a */
[----:B------:R-:W-:-:S03]  /*69f0*/  PRMT R0, R27, 0x9910, RZ ;  /* 0x000099101b007816 */ /* 0x000fc600000000ff */
[----:B--2---:R-:W-:Y:S01]  /*6a00*/  IMAD R5, R26, UR4, RZ ;  /* 0x000000041a057c24 */ /* 0x004fe2000f8e02ff */
[----:B------:R-:W-:-:S04]  /*6a10*/  ISETP.GT.AND P1, PT, R0, 0x9, PT ;  /* 0x000000090000780c */ /* 0x000fc80003f24270 */
[----:B-1----:R-:W-:-:S05]  /*6a20*/  IADD3 R2, P0, PT, R5, R2, RZ ;  /* 0x0000000205027210 */ /* 0x002fca0007f1e0ff */
[----:B------:R-:W-:-:S04]  /*6a30*/  IMAD.X R3, RZ, RZ, R3, P0 ;  /* 0x000000ffff037224 */ /* 0x000fc800000e0603 */
        /* <DEDUP_REMOVED lines=11> */
.L_x_13543:
[----:B------:R-:W-:Y:S01]  /*6af0*/  STG.E.U8 desc[UR36][R2.64], R28 ;  /* 0x0000001c02007986 */ /* 0x000fe2000c101124 */
[----:B------:R-:W-:Y:S05]  /*6b00*/  EXIT ;  /* 0x000000000000794d */ /* 0x000fea0003800000 */
.L_x_13542:
        /* <DEDUP_REMOVED lines=8> */
.L_x_13546:
[----:B------:R-:W-:Y:S01]  /*6b90*/  STG.E desc[UR36][R2.64], R28 ;  /* 0x0000001c02007986 */ /* 0x000fe2000c101924 */
[----:B------:R-:W-:Y:S05]  /*6ba0*/  EXIT ;  /* 0x000000000000794d */ /* 0x000fea0003800000 */
.L_x_13545:
[----:B------:R-:W-:Y:S01]  /*6bb0*/  STG.E.U16 desc[UR36][R2.64], R28 ;  /* 0x0000001c02007986 */ /* 0x000fe2000c101524 */
[----:B------:R-:W-:Y:S05]  /*6bc0*/  EXIT ;  /* 0x000000000000794d */ /* 0x000fea0003800000 */
.L_x_13541:
        /* <DEDUP_REMOVED lines=9> */
.L_x_13548:
[----:B------:R-:W0:Y:S02]  /*6c60*/  I2F.S64 R0, R16 ;  /* 0x0000001000007312 */ /* 0x000e240000301400 */
[----:B0-----:R-:W-:-:S05]  /*6c70*/  F2FP.F16.F32.PACK_AB R0, RZ, R0 ;  /* 0x00000000ff00723e */ /* 0x001fca00000000ff */
[----:B------:R-:W-:Y:S01]  /*6c80*/  STG.E.U16 desc[UR36][R2.64], R0 ;  /* 0x0000000002007986 */ /* 0x000fe2000c101524 */
[----:B------:R-:W-:Y:S05]  /*6c90*/  EXIT ;  /* 0x000000000000794d */ /* 0x000fea0003800000 */
.L_x_13547:
        /* <DEDUP_REMOVED lines=10> */
.L_x_13550:
[----:B------:R-:W0:Y:S02]  /*6d40*/  I2F.S64 R16, R16 ;  /* 0x0000001000107312 */ /* 0x000e240000301400 */
[----:B0-----:R-:W-:-:S04]  /*6d50*/  F2FP.F16.F32.PACK_AB R5, RZ, R16 ;  /* 0x00000010ff05723e */ /* 0x001fc800000000ff */
[----:B------:R-:W-:-:S05]  /*6d60*/  PRMT R5, R5, 0x5410, RZ ;  /* 0x0000541005057816 */ /* 0x000fca00000000ff */
[----:B------:R-:W-:Y:S01]  /*6d70*/  STG.E desc[UR36][R2.64], R5 ;  /* 0x0000000502007986 */ /* 0x000fe2000c101924 */
[----:B------:R-:W-:Y:S05]  /*6d80*/  EXIT ;  /* 0x000000000000794d */ /* 0x000fea0003800000 */
.L_x_13549:
[----:B------:R-:W0:Y:S02]  /*6d90*/  I2F.F64.S64 R16, R16 ;  /* 0x0000001000107312 */ /* 0x000e240000301c00 */
[----:B0-----:R-:W-:Y:S01]  /*6da0*/  STG.E.64 desc[UR36][R2.64], R16 ;  /* 0x0000001002007986 */ /* 0x001fe2000c101b24 */
[----:B------:R-:W-:Y:S05]  /*6db0*/  EXIT ;  /* 0x000000000000794d */ /* 0x000fea0003800000 */
.L_x_13540:
        /* <DEDUP_REMOVED lines=12> */
.L_x_13554:
        /* <DEDUP_REMOVED lines=18> */
.L_x_13557:
[----:B------:R-:W-:-:S04]  /*6fa0*/  SHF.R.U32.HI R5, RZ, 0x18, R5 ;  /* 0x00000018ff057819 */ /* 0x000fc80000011605 */
[----:B------:R-:W-:-:S07]  /*6fb0*/  LOP3.LUT R0, R0, 0x80, R5, 0xf8, !PT ;  /* 0x0000008000007812 */ /* 0x000fce00078ef805 */
.L_x_13556:
[----:B------:R-:W-:Y:S05]  /*6fc0*/  BSYNC.RECONVERGENT B0 ;  /* 0x0000000000007941 */ /* 0x000fea0003800200 */
.L_x_13555:
[----:B------:R-:W-:Y:S01]  /*6fd0*/  STG.E.U8 desc[UR36][R2.64], R0 ;  /* 0x0000000002007986 */ /* 0x000fe2000c101124 */
[----:B------:R-:W-:Y:S05]  /*6fe0*/  EXIT ;  /* 0x000000000000794d */ /* 0x000fea0003800000 */
.L_x_13553:
        /* <DEDUP_REMOVED lines=18> */
.L_x_13560:
[----:B------:R-:W-:-:S04]  /*7110*/  SHF.R.U32.HI R5, RZ, 0x18, R5 ;  /* 0x00000018ff057819 */ /* 0x000fc80000011605 */
[----:B------:R-:W-:-:S07]  /*7120*/  LOP3.LUT R0, R0, 0x80, R5, 0xf8, !PT ;  /* 0x0000008000007812 */ /* 0x000fce00078ef805 */
.L_x_13559:
[----:B------:R-:W-:Y:S05]  /*7130*/  BSYNC.RECONVERGENT B0 ;  /* 0x0000000000007941 */ /* 0x000fea0003800200 */
.L_x_13558:
[----:B------:R-:W-:Y:S01]  /*7140*/  STG.E.U8 desc[UR36][R2.64], R0 ;  /* 0x0000000002007986 */ /* 0x000fe2000c101124 */
[----:B------:R-:W-:Y:S05]  /*7150*/  EXIT ;  /* 0x000000000000794d */ /* 0x000fea0003800000 */
.L_x_13552:
        /* <DEDUP_REMOVED lines=22> */
.L_x_13562:
[----:B------:R-:W-:Y:S01]  /*72c0*/  STG.E.64 desc[UR36][R2.64], R16 ;  /* 0x0000001002007986 */ /* 0x000fe2000c101b24 */
[----:B------:R-:W-:Y:S05]  /*72d0*/  EXIT ;  /* 0x000000000000794d */ /* 0x000fea0003800000 */
.L_x_13561:
[----:B------:R-:W-:Y:S01]  /*72e0*/  STG.E desc[UR36][R2.64], R28 ;  /* 0x0000001c02007986 */ /* 0x000fe2000c101924 */
[----:B------:R-:W-:Y:S05]  /*72f0*/  EXIT ;  /* 0x000000000000794d */ /* 0x000fea0003800000 */
.L_x_13551:
        /* <DEDUP_REMOVED lines=11> */
.L_x_13564:
[----:B------:R-:W-:Y:S01]  /*73b0*/  CS2R R18, SRZ ;  /* 0x0000000000127805 */ /* 0x000fe2000001ff00 */
[----:B------:R-:W0:Y:S04]  /*73c0*/  I2F.F64.S64 R16, R16 ;  /* 0x0000001000107312 */ /* 0x000e280000301c00 */
[----:B0-----:R-:W-:Y:S01]  /*73d0*/  STG.E.128 desc[UR36][R2.64], R16 ;  /* 0x0000001002007986 */ /* 0x001fe2000c101d24 */
[----:B------:R-:W-:Y:S05]  /*73e0*/  EXIT ;  /* 0x000000000000794d */ /* 0x000fea0003800000 */
.L_x_13563:
[----:B------:R-:W-:-:S13]  /*73f0*/  ISETP.NE.AND P0, PT, R0, 0xf, PT ;  /* 0x0000000f0000780c */ /* 0x000fda0003f05270 */
[----:B------:R-:W-:Y:S05]  /*7400*/  @!P0 BRA `(.L_x_13565) ;  /* 0x0000000000e88947 */ /* 0x000fea0003800000 */
[----:B------:R-:W-:-:S13]  /*7410*/  ISETP.NE.AND P0, PT, R0, 0x17, PT ;  /* 0x000000170000780c */ /* 0x000fda0003f05270 */
[----:B------:R-:W-:Y:S05]  /*7420*/  @!P0 BRA `(.L_x_13566) ;  /* 0x0000000000908947 */ /* 0x000fea0003800000 */
[----:B------:R-:W-:-:S13]  /*7430*/  ISETP.NE.AND P0, PT, R0, 0x18, PT ;  /* 0x000000180000780c */ /* 0x000fda0003f05270 */
[----:B------:R-:W-:Y:S05]  /*7440*/  @!P0 BRA `(.L_x_13567) ;  /* 0x0000000000448947 */ /* 0x000fea0003800000 */
.L_x_13544:
        /* <DEDUP_REMOVED lines=16> */
.L_x_13568:
[----:B------:R-:W-:Y:S05]  /*7550*/  EXIT ;  /* 0x000000000000794d */ /* 0x000fea0003800000 */
.L_x_13567:
        /* <DEDUP_REMOVED lines=13> */
.L_x_13570:
[----:B------:R-:W-:Y:S05]  /*7630*/  BSYNC.RECONVERGENT B0 ;  /* 0x0000000000007941 */ /* 0x000fea0003800200 */
.L_x_13569:
[----:B------:R-:W-:-:S05]  /*7640*/  LOP3.LUT R5, R0, 0x80, R5, 0xf8, !PT ;  /* 0x0000008000057812 */ /* 0x000fca00078ef805 */
[----:B------:R-:W-:Y:S01]  /*7650*/  STG.E.U8 desc[UR36][R2.64], R5 ;  /* 0x0000000502007986 */ /* 0x000fe2000c101124 */
[----:B------:R-:W-:Y:S05]  /*7660*/  EXIT ;  /* 0x000000000000794d */ /* 0x000fea0003800000 */
.L_x_13566:
        /* <DEDUP_REMOVED lines=12> */
.L_x_13572:
[----:B------:R-:W-:Y:S01]  /*7730*/  IMAD.MOV.U32 R0, RZ, RZ, 0x7f ;  /* 0x0000007fff007424 */ /* 0x000fe200078e00ff */
[----:B------:R-:W-:-:S04]  /*7740*/  ISETP.GT.U32.AND P0, PT, R4, 0x7f800000, PT ;  /* 0x7f8000000400780c */ /* 0x000fc80003f04070 */
[----:B------:R-:W-:-:S09]  /*7750*/  SEL R0, R0, 0x7c, P0 ;  /* 0x0000007c00007807 */ /* 0x000fd20000000000 */
.L_x_13573:
[----:B------:R-:W-:Y:S05]  /*7760*/  BSYNC.RECONVERGENT B0 ;  /* 0x0000000000007941 */ /* 0x000fea0003800200 */
.L_x_13571:
[----:B------:R-:W-:-:S04]  /*7770*/  SHF.R.U32.HI R5, RZ, 0x18, R5 ;  /* 0x00000018ff057819 */ /* 0x000fc80000011605 */
[----:B------:R-:W-:-:S05]  /*7780*/  LOP3.LUT R5, R0, 0x80, R5, 0xf8, !PT ;  /* 0x0000008000057812 */ /* 0x000fca00078ef805 */
[----:B------:R-:W-:Y:S01]  /*7790*/  STG.E.U8 desc[UR36][R2.64], R5 ;  /* 0x0000000502007986 */ /* 0x000fe2000c101124 */
[----:B------:R-:W-:Y:S05]  /*77a0*/  EXIT ;  /* 0x000000000000794d */ /* 0x000fea0003800000 */
.L_x_13565:
[----:B------:R-:W0:Y:S02]  /*77b0*/  I2F.S64 R0, R16 ;  /* 0x0000001000007312 */ /* 0x000e240000301400 */
[----:B0-----:R-:W-:-:S05]  /*77c0*/  F2FP.BF16.F32.PACK_AB R0, RZ, R0 ;  /* 0x00000000ff00723e */ /* 0x001fca00000010ff */
[----:B------:R-:W-:Y:S01]  /*77d0*/  STG.E.U16 desc[UR36][R2.64], R0 ;  /* 0x0000000002007986 */ /* 0x000fe2000c101524 */
[----:B------:R-:W-:Y:S05]  /*77e0*/  EXIT ;  /* 0x000000000000794d */ /* 0x000fea0003800000 */
.L_x_13574:
        /* <DEDUP_REMOVED lines=9> */
.L_x_31144:


//--------------------- .text._ZN2at6native18elementwise_kernelILi128ELi2EZNS0_22gpu_kernel_impl_nocastINS0_13BUnaryFunctorIlllZZZNS0_21heaviside_kernel_cudaERNS_18TensorIteratorBaseEENKUlvE_clEvENKUlvE2_clEvEUlllE_EEEEvS5_RKT_EUliE_EEviT1_ --------------------------
	.section	.text._ZN2at6native18elementwise_kernelILi128ELi2EZNS0_22gpu_kernel_impl_nocastINS0_13BUnaryFunctorIlllZZZNS0_21heaviside_kernel_cudaERNS_18TensorIteratorBaseEENKUlvE_clEvENKUlvE2_clEvEUlllE_EEEEvS5_RKT_EUliE_EEviT1_,"ax",@progbits
	.align	128
        .global         _ZN2at6native18elementwise_kernelILi128ELi2EZNS0_22gpu_kernel_impl_nocastINS0_13BUnaryFunctorIlllZZZNS0_21heaviside_kernel_cudaERNS_18TensorIteratorBaseEENKUlvE_clEvENKUlvE2_clEvEUlllE_EEEEvS5_RKT_EUliE_EEviT1_
        .type           _ZN2at6native18elementwise_kernelILi128ELi2EZNS0_22gpu_kernel_impl_nocastINS0_13BUnaryFunctorIlllZZZNS0_21heaviside_kernel_cudaERNS_18TensorIteratorBaseEENKUlvE_clEvENKUlvE2_clEvEUlllE_EEEEvS5_RKT_EUliE_EEviT1_,@function
        .size           _ZN2at6native18elementwise_kernelILi128ELi2EZNS0_22gpu_kernel_impl_nocastINS0_13BUnaryFunctorIlllZZZNS0_21heaviside_kernel_cudaERNS_18TensorIteratorBaseEENKUlvE_clEvENKUlvE2_clEvEUlllE_EEEEvS5_RKT_EUliE_EEviT1_,(.L_x_31145 - _ZN2at6native18elementwise_kernelILi128ELi2EZNS0_22gpu_kernel_impl_nocastINS0_13BUnaryFunctorIlllZZZNS0_21heaviside_kernel_cudaERNS_18TensorIteratorBaseEENKUlvE_clEvENKUlvE2_clEvEUlllE_EEEEvS5_RKT_EUliE_EEviT1_)
        .other          _ZN2at6native18elementwise_kernelILi128ELi2EZNS0_22gpu_kernel_impl_nocastINS0_13BUnaryFunctorIlllZZZNS0_21heaviside_kernel_cudaERNS_18TensorIteratorBaseEENKUlvE_clEvENKUlvE2_clEvEUlllE_EEEEvS5_RKT_EUliE_EEviT1_,@"STO_CUDA_ENTRY STV_DEFAULT"
_ZN2at6native18elementwise_kernelILi128ELi2EZNS0_22gpu_kernel_impl_nocastINS0_13BUnaryFunctorIlllZZZNS0_21heaviside_kernel_cudaERNS_18TensorIteratorBaseEENKUlvE_clEvENKUlvE2_clEvEUlllE_EEEEvS5_RKT_EUliE_EEviT1_:
.text._ZN2at6native18elementwise_kernelILi128ELi2EZNS0_22gpu_kernel_impl_nocastINS0_13BUnaryFunctorIlllZZZNS0_21heaviside_kernel_cudaERNS_18TensorIteratorBaseEENKUlvE_clEvENKUlvE2_clEvEUlllE_EEEEvS5_RKT_EUliE_EEviT1_:
        /* <DEDUP_REMOVED lines=17> */
[----:B------:R-:W-:-:S02]  /*0110*/  IADD3 R3, PT, PT, R3, 0x80, RZ ;  /* 0x0000008003037810 */ /* 0x000fc40007ffe0ff */
[C---:B--2---:R-:W-:Y:S02]  /*0120*/  ISETP.NE.U32.AND P0, PT, R4.reuse, RZ, PT ;  /* 0x000000ff0400720c */ /* 0x044fe40003f05070 */
[----:B------:R-:W-:Y:S02]  /*0130*/  ISETP.GT.U32.AND P1, PT, R4, RZ, PT ;  /* 0x000000ff0400720c */ /* 0x000fe40003f24070 */
[C---:B------:R-:W-:Y:S02]  /*0140*/  ISETP.NE.AND.EX P0, PT, R5.reuse, RZ, PT, P0 ;  /* 0x000000ff0500720c */ /* 0x040fe40003f05300 */
[----:B------:R-:W-:Y:S02]  /*0150*/  ISETP.GT.AND.EX P1, PT, R5, RZ, PT, P1 ;  /* 0x000000ff0500720c */ /* 0x000fe40003f24310 */
[----:B-1----:R-:W-:Y:S02]  /*0160*/  SEL R9, R9, RZ, !P0 ;  /* 0x000000ff09097207 */ /* 0x002fe40004000000 */
[----:B------:R-:W-:-:S07]  /*0170*/  SEL R8, RZ, 0x1, !P1 ;  /* 0x00000001ff087807 */ /* 0x000fce0004800000 */
[----:B------:R-:W0:Y:S02]  /*0180*/  @!P0 LDC R8, c[0x0][0x598] ;  /* 0x00016600ff088b82 */ /* 0x000e240000000800 */
[----:B0-----:R0:W-:Y:S02]  /*0190*/  STG.E.64 desc[UR6][R6.64], R8 ;  /* 0x0000000806007986 */ /* 0x0011e4000c101b06 */
.L_x_13577:
[----:B------:R-:W-:Y:S05]  /*01a0*/  BSYNC.RECONVERGENT B0 ;  /* 0x0000000000007941 */ /* 0x000fea0003800200 */
.L_x_13576:
[----:B------:R-:W-:-:S13]  /*01b0*/  ISETP.GE.AND P0, PT, R3, UR4, PT ;  /* 0x0000000403007c0c */ /* 0x000fda000bf06270 */
[----:B------:R-:W-:Y:S05]  /*01c0*/  @P0 EXIT ;  /* 0x000000000000094d */ /* 0x000fea0003800000 */
[----:B------:R-:W1:Y:S02]  /*01d0*/  LDC.64 R4, c[0x0][0x588] ;  /* 0x00016200ff047b82 */ /* 0x000e640000000a00 */
[----:B-1----:R-:W2:Y:S06]  /*01e0*/  LDG.E.64 R2, desc[UR6][R4.64] ;  /* 0x0000000604027981 */ /* 0x002eac000c1e1b00 */
[----:B0-----:R-:W0:Y:S01]  /*01f0*/  LDC.64 R6, c[0x0][0x580] ;  /* 0x00016000ff067b82 */ /* 0x001e220000000a00 */
[C---:B--2---:R-:W-:Y:S02]  /*0200*/  ISETP.NE.U32.AND P0, PT, R2.reuse, RZ, PT ;  /* 0x000000ff0200720c */ /* 0x044fe40003f05070 */
[----:B------:R-:W-:-:S02]  /*0210*/  ISETP.GT.U32.AND P1, PT, R2, RZ, PT ;  /* 0x000000ff0200720c */ /* 0x000fc40003f24070 */
[C---:B------:R-:W-:Y:S02]  /*0220*/  ISETP.NE.AND.EX P0, PT, R3.reuse, RZ, PT, P0 ;  /* 0x000000ff0300720c */ /* 0x040fe40003f05300 */
[----:B------:R-:W-:Y:S02]  /*0230*/  ISETP.GT.AND.EX P1, PT, R3, RZ, PT, P1 ;  /* 0x000000ff0300720c */ /* 0x000fe40003f24310 */
[----:B------:R-:W1:Y:S02]  /*0240*/  LDC R3, c[0x0][0x59c] ;  /* 0x00016700ff037b82 */ /* 0x000e640000000800 */
[----:B------:R-:W-:-:S07]  /*0250*/  SEL R2, RZ, 0x1, !P1 ;  /* 0x00000001ff027807 */ /* 0x000fce0004800000 */
[----:B------:R-:W0:Y:S01]  /*0260*/  @!P0 LDC R2, c[0x0][0x598] ;  /* 0x00016600ff028b82 */ /* 0x000e220000000800 */
[----:B-1----:R-:W-:-:S05]  /*0270*/  SEL R3, R3, RZ, !P0 ;  /* 0x000000ff03037207 */ /* 0x002fca0004000000 */
[----:B0-----:R-:W-:Y:S01]  /*0280*/  STG.E.64 desc[UR6][R6.64], R2 ;  /* 0x0000000206007986 */ /* 0x001fe2000c101b06 */
[----:B------:R-:W-:Y:S05]  /*0290*/  EXIT ;  /* 0x000000000000794d */ /* 0x000fea0003800000 */
.L_x_13575:
        /* <DEDUP_REMOVED lines=305> */
.L_x_13580:
[----:B------:R-:W0:Y:S01]  /*15b0*/  LDCU.128 UR8, c[0x0][0x580] ;  /* 0x0000b000ff0877ac */ /* 0x000e220008000c00 */
[----:B------:R-:W1:Y:S01]  /*15c0*/  LDC R10, c[0x0][0x59c] ;  /* 0x00016700ff0a7b82 */ /* 0x000e620000000800 */
[----:B0-----:R-:W-:-:S05]  /*15d0*/  IADD3 R6, P0, PT, R4, UR10, RZ ;  /* 0x0000000a04067c10 */ /* 0x001fca000ff1e0ff */
[----:B------:R-:W-:-:S06]  /*15e0*/  IMAD.X R7, RZ, RZ, UR11, P0 ;  /* 0x0000000bff077e24 */ /* 0x000fcc00080e06ff */
[----:B------:R-:W2:Y:S01]  /*15f0*/  LDG.E.64 R6, desc[UR6][R6.64] ;  /* 0x0000000606067981 */ /* 0x000ea2000c1e1b00 */
[----:B------:R-:W-:Y:S02]  /*1600*/  IADD3 R3, PT, PT, R3, 0x80, RZ ;  /* 0x0000008003037810 */ /* 0x000fe40007ffe0ff */
[C---:B--2---:R-:W-:Y:S02]  /*1610*/  ISETP.NE.U32.AND P0, PT, R6.reuse, RZ, PT ;  /* 0x000000ff0600720c */ /* 0x044fe40003f05070 */
[----:B------:R-:W-:Y:S02]  /*1620*/  ISETP.GT.U32.AND P1, PT, R6, RZ, PT ;  /* 0x000000ff0600720c */ /* 0x000fe40003f24070 */
[C---:B------:R-:W-:Y:S02]  /*1630*/  ISETP.NE.AND.EX P0, PT, R7.reuse, RZ, PT, P0 ;  /* 0x000000ff0700720c */ /* 0x040fe40003f05300 */
[----:B------:R-:W-:-:S04]  /*1640*/  ISETP.GT.AND.EX P1, PT, R7, RZ, PT, P1 ;  /* 0x000000ff0700720c */ /* 0x000fc80003f24310 */
[----:B------:R-:W-:Y:S02]  /*1650*/  SEL R4, RZ, 0x1, !P1 ;  /* 0x00000001ff047807 */ /* 0x000fe40004800000 */
[----:B------:R-:W-:Y:S02]  /*1660*/  IADD3 R8, P1, PT, R5, UR8, RZ ;  /* 0x0000000805087c10 */ /* 0x000fe4000ff3e0ff */
[----:B-1----:R-:W-:Y:S02]  /*1670*/  SEL R5, R10, RZ, !P0 ;  /* 0x000000ff0a057207 */ /* 0x002fe40004000000 */
[----:B------:R-:W-:Y:S01]  /*1680*/  IADD3.X R9, PT, PT, RZ, UR9, RZ, P1, !PT ;  /* 0x00000009ff097c10 */ /* 0x000fe20008ffe4ff */
[----:B------:R-:W0:Y:S04]  /*1690*/  @!P0 LDC R4, c[0x0][0x598] ;  /* 0x00016600ff048b82 */ /* 0x000e280000000800 */
[----:B0-----:R0:W-:Y:S04]  /*16a0*/  STG.E.64 desc[UR6][R8.64], R4 ;  /* 0x0000000408007986 */ /* 0x0011e8000c101b06 */
.L_x_13579:
[----:B------:R-:W-:Y:S05]  /*16b0*/  BSYNC.RECONVERGENT B0 ;  /* 0x0000000000007941 */ /* 0x000fea0003800200 */
.L_x_13578:
        /* <DEDUP_REMOVED lines=300> */
.L_x_13581:
[----:B------:R-:W0:Y:S01]  /*2980*/  LDCU.128 UR8, c[0x0][0x580] ;  /* 0x0000b000ff0877ac */ /* 0x000e220008000c00 */
[----:B------:R-:W1:Y:S01]  /*2990*/  LDC R0, c[0x0][0x59c] ;  /* 0x00016700ff007b82 */ /* 0x000e620000000800 */
[----:B0-----:R-:W-:-:S04]  /*29a0*/  IADD3 R4, P0, PT, R2, UR10, RZ ;  /* 0x0000000a02047c10 */ /* 0x001fc8000ff1e0ff */
[----:B------:R-:W-:-:S06]  /*29b0*/  IADD3.X R5, PT, PT, RZ, UR11, RZ, P0, !PT ;  /* 0x0000000bff057c10 */ /* 0x000fcc00087fe4ff */
[----:B------:R-:W2:Y:S02]  /*29c0*/  LDG.E.64 R4, desc[UR6][R4.64] ;  /* 0x0000000604047981 */ /* 0x000ea4000c1e1b00 */
        /* <DEDUP_REMOVED lines=9> */
[----:B0-----:R-:W-:Y:S01]  /*2a60*/  STG.E.64 desc[UR6][R6.64], R2 ;  /* 0x0000000206007986 */ /* 0x001fe2000c101b06 */
[----:B------:R-:W-:Y:S05]  /*2a70*/  EXIT ;  /* 0x000000000000794d */ /* 0x000fea0003800000 */
.L_x_13582:
        /* <DEDUP_REMOVED lines=16> */
.L_x_31145:


//--------------------- .text._ZN2at6native27unrolled_elementwise_kernelINS0_13BUnaryFunctorIlllZZZNS0_21heaviside_kernel_cudaERNS_18TensorIteratorBaseEENKUlvE_clEvENKUlvE2_clEvEUlllE_EESt5arrayIPcLm2EELi4E23TrivialOffsetCalculatorILi1EjESD_NS0_6memory15LoadWithoutCastENSE_16StoreWithoutCastEEEviT_T0_T2_T3_T4_T5_ --------------------------
	.section	.text._ZN2at6native27unrolled_elementwise_kernelINS0_13BUnaryFunctorIlllZZZNS0_21heaviside_kernel_cudaERNS_18TensorIteratorBaseEENKUlvE_clEvENKUlvE2_clEvEUlllE_EESt5arrayIPcLm2EELi4E23TrivialOffsetCalculatorILi1EjESD_NS0_6memory15LoadWithoutCastENSE_16StoreWithoutCastEEEviT_T0_T2_T3_T4_T5_,"ax",@progbits
	.align	128
        .global         _ZN2at6native27unrolled_elementwise_kernelINS0_13BUnaryFunctorIlllZZZNS0_21heaviside_kernel_cudaERNS_18TensorIteratorBaseEENKUlvE_clEvENKUlvE2_clEvEUlllE_EESt5arrayIPcLm2EELi4E23TrivialOffsetCalculatorILi1EjESD_NS0_6memory15LoadWithoutCastENSE_16StoreWithoutCastEEEviT_T0_T2_T3_T4_T5_
        .type           _ZN2at6native27unrolled_elementwise_kernelINS0_13BUnaryFunctorIlllZZZNS0_21heaviside_kernel_cudaERNS_18TensorIteratorBaseEENKUlvE_clEvENKUlvE2_clEvEUlllE_EESt5arrayIPcLm2EELi4E23TrivialOffsetCalculatorILi1EjESD_NS0_6memory15LoadWithoutCastENSE_16StoreWithoutCastEEEviT_T0_T2_T3_T4_T5_,@function
        .size           _ZN2at6native27unrolled_elementwise_kernelINS0_13BUnaryFunctorIlllZZZNS0_21heaviside_kernel_cudaERNS_18TensorIteratorBaseEENKUlvE_clEvENKUlvE2_clEvEUlllE_EESt5arrayIPcLm2EELi4E23TrivialOffsetCalculatorILi1EjESD_NS0_6memory15LoadWithoutCastENSE_16StoreWithoutCastEEEviT_T0_T2_T3_T4_T5_,(.L_x_31146 - _ZN2at6native27unrolled_elementwise_kernelINS0_13BUnaryFunctorIlllZZZNS0_21heaviside_kernel_cudaERNS_18TensorIteratorBaseEENKUlvE_clEvENKUlvE2_clEvEUlllE_EESt5arrayIPcLm2EELi4E23TrivialOffsetCalculatorILi1EjESD_NS0_6memory15LoadWithoutCastENSE_16StoreWithoutCastEEEviT_T0_T2_T3_T4_T5_)
        .other          _ZN2at6native27unrolled_elementwise_kernelINS0_13BUnaryFunctorIlllZZZNS0_21heaviside_kernel_cudaERNS_18TensorIteratorBaseEENKUlvE_clEvENKUlvE2_clEvEUlllE_EESt5arrayIPcLm2EELi4E23TrivialOffsetCalculatorILi1EjESD_NS0_6memory15LoadWithoutCastENSE_16StoreWithoutCastEEEviT_T0_T2_T3_T4_T5_,@"STO_CUDA_ENTRY STV_DEFAULT"
_ZN2at6native27unrolled_elementwise_kernelINS0_13BUnaryFunctorIlllZZZNS0_21heaviside_kernel_cudaERNS_18TensorIteratorBaseEENKUlvE_clEvENKUlvE2_clEvEUlllE_EESt5arrayIPcLm2EELi4E23TrivialOffsetCalculatorILi1EjESD_NS0_6memory15LoadWithoutCastENSE_16StoreWithoutCastEEEviT_T0_T2_T3_T4_T5_:
.text._ZN2at6native27unrolled_elementwise_kernelINS0_13BUnaryFunctorIlllZZZNS0_21heaviside_kernel_cudaERNS_18TensorIteratorBaseEENKUlvE_clEvENKUlvE2_clEvEUlllE_EESt5arrayIPcLm2EELi4E23TrivialOffsetCalculatorILi1EjESD_NS0_6memory15LoadWithoutCastENSE_16StoreWithoutCastEEEviT_T0_T2_T3_T4_T5_:
        /* <DEDUP_REMOVED lines=18> */
[----:B------:R-:W-:-:S04]  /*0120*/  CS2R R8, SRZ ;  /* 0x0000000000087805 */ /* 0x000fc8000001ff00 */
[----:B-1----:R-:W3:Y:S07]  /*0130*/  @!P0 LDG.E.64 R22, desc[UR4][R12.64] ;  /* 0x000000040c168981 */ /* 0x002eee000c1e1b00 */
[----:B------:R-:W-:Y:S01]  /*0140*/  @!P3 IMAD R21, R5, 0x200, R2 ;  /* 0x000002000515b824 */ /* 0x000fe200078e0202 */
[----:B------:R-:W0:Y:S01]  /*0150*/  @!P3 LDC.64 R10, c[0x0][0x3a0] ;  /* 0x0000e800ff0abb82 */ /* 0x000e220000000a00 */
[----:B------:R-:W-:Y:S02]  /*0160*/  @!P3 VIADD R2, R2, 0x80 ;  /* 0x000000800202b836 */ /* 0x000fe40000000000 */
[----:B--2---:R-:W-:-:S03]  /*0170*/  @!P1 IMAD.WIDE.U32 R14, R17, 0x8, R14 ;  /* 0x00000008110e9825 */ /* 0x004fc600078e000e */
[----:B------:R-:W-:Y:S02]  /*0180*/  ISETP.GE.AND P2, PT, R2, R3, PT ;  /* 0x000000030200720c */ /* 0x000fe40003f46270 */
[----:B------:R-:W-:Y:S01]  /*0190*/  CS2R R16, SRZ ;  /* 0x0000000000107805 */ /* 0x000fe2000001ff00 */
[----:B------:R-:W2:Y:S10]  /*01a0*/  @!P1 LDG.E.64 R8, desc[UR4][R14.64] ;  /* 0x000000040e089981 */ /* 0x000eb4000c1e1b00 */
[----:B------:R-:W1:Y:S01]  /*01b0*/  @!P2 LDC.64 R6, c[0x0][0x3a0] ;  /* 0x0000e800ff06ab82 */ /* 0x000e620000000a00 */
[----:B------:R-:W-:-:S02]  /*01c0*/  @!P2 IMAD R19, R5, 0x200, R2 ;  /* 0x000002000513a824 */ /* 0x000fc400078e0202 */
[----:B0-----:R-:W-:Y:S01]  /*01d0*/  @!P3 IMAD.WIDE.U32 R20, R21, 0x8, R10 ;  /* 0x000000081514b825 */ /* 0x001fe200078e000a */
[----:B------:R-:W-:-:S06]  /*01e0*/  CS2R R10, SRZ ;  /* 0x00000000000a7805 */ /* 0x000fcc000001ff00 */
[----:B------:R-:W4:Y:S01]  /*01f0*/  @!P3 LDG.E.64 R10, desc[UR4][R20.64] ;  /* 0x00000004140ab981 */ /* 0x000f22000c1e1b00 */
[----:B-1----:R-:W-:Y:S02]  /*0200*/  @!P2 IMAD.WIDE.U32 R18, R19, 0x8, R6 ;  /* 0x000000081312a825 */ /* 0x002fe400078e0006 */
[----:B------:R-:W0:Y:S03]  /*0210*/  LDC.64 R6, c[0x0][0x390] ;  /* 0x0000e400ff067b82 */ /* 0x000e260000000a00 */
[----:B------:R-:W5:Y:S01]  /*0220*/  @!P2 LDG.E.64 R16, desc[UR4][R18.64] ;  /* 0x000000041210a981 */ /* 0x000f62000c1e1b00 */
[----:B------:R-:W-:Y:S04]  /*0230*/  BSSY.RECONVERGENT B0, `(.L_x_13583) ;  /* 0x0000033000007945 */ /* 0x000fe80003800200 */
[----:B------:R-:W-:Y:S01]  /*0240*/  BSSY.RELIABLE B1, `(.L_x_13584) ;  /* 0x000002b000017945 */ /* 0x000fe20003800100 */
[----:B---3--:R-:W-:-:S04]  /*0250*/  ISETP.GT.U32.AND P2, PT, R22, RZ, PT ;  /* 0x000000ff1600720c */ /* 0x008fc80003f44070 */
[----:B------:R-:W-:Y:S02]  /*0260*/  ISETP.GT.AND.EX P2, PT, R23, RZ, PT, P2 ;  /* 0x000000ff1700720c */ /* 0x000fe40003f44320 */
[----:B------:R-:W-:Y:S02]  /*0270*/  ISETP.NE.U32.AND P0, PT, R22, RZ, PT ;  /* 0x000000ff1600720c */ /* 0x000fe40003f05070 */
[C---:B--2---:R-:W-:Y:S02]  /*0280*/  ISETP.GT.U32.AND P1, PT, R8.reuse, RZ, PT ;  /* 0x000000ff0800720c */ /* 0x044fe40003f24070 */
[----:B------:R-:W-:Y:S02]  /*0290*/  ISETP.NE.U32.AND P4, PT, R8, RZ, PT ;  /* 0x000000ff0800720c */ /* 0x000fe40003f85070 */
[C---:B------:R-:W-:Y:S02]  /*02a0*/  ISETP.GT.AND.EX P1, PT, R9.reuse, RZ, PT, P1 ;  /* 0x000000ff0900720c */ /* 0x040fe40003f24310 */
[----:B------:R-:W-:-:S02]  /*02b0*/  ISETP.NE.AND.EX P4, PT, R9, RZ, PT, P4 ;  /* 0x000000ff0900720c */ /* 0x000fc40003f85340 */
[----:B------:R-:W-:Y:S02]  /*02c0*/  SEL R9, RZ, 0x1, !P2 ;  /* 0x00000001ff097807 */ /* 0x000fe40005000000 */
[----:B------:R-:W-:Y:S02]  /*02d0*/  ISETP.NE.AND.EX P0, PT, R23, RZ, PT, P0 ;  /* 0x000000ff1700720c */ /* 0x000fe40003f05300 */
[C---:B----4-:R-:W-:Y:S02]  /*02e0*/  ISETP.NE.U32.AND P3, PT, R10.reuse, RZ, PT ;  /* 0x000000ff0a00720c */ /* 0x050fe40003f65070 */
[----:B------:R-:W-:Y:S02]  /*02f0*/  ISETP.GT.U32.AND P6, PT, R10, RZ, PT ;  /* 0x000000ff0a00720c */ /* 0x000fe40003fc4070 */
[C---:B------:R-:W-:Y:S02]  /*0300*/  ISETP.NE.AND.EX P3, PT, R11.reuse, RZ, PT, P3 ;  /* 0x000000ff0b00720c */ /* 0x040fe40003f65330 */
[----:B------:R-:W-:-:S02]  /*0310*/  ISETP.GT.AND.EX P6, PT, R11, RZ, PT, P6 ;  /* 0x000000ff0b00720c */ /* 0x000fc40003fc4360 */
[----:B------:R-:W-:Y:S02]  /*0320*/  SEL R11, RZ, 0x1, !P1 ;  /* 0x00000001ff0b7807 */ /* 0x000fe40004800000 */
[----:B------:R-:W-:Y:S02]  /*0330*/  ISETP.GE.AND P1, PT, R0, R3, PT ;  /* 0x000000030000720c */ /* 0x000fe40003f26270 */
[----:B-----5:R-:W-:-:S04]  /*0340*/  ISETP.NE.U32.AND P2, PT, R16, RZ, PT ;  /* 0x000000ff1000720c */ /* 0x020fc80003f45070 */
[----:B------:R-:W-:Y:S02]  /*0350*/  ISETP.NE.AND.EX P2, PT, R17, RZ, PT, P2 ;  /* 0x000000ff1100720c */ /* 0x000fe40003f45320 */
[----:B------:R-:W-:Y:S02]  /*0360*/  ISETP.GT.U32.AND P5, PT, R16, RZ, PT ;  /* 0x000000ff1000720c */ /* 0x000fe40003fa4070 */
[-C--:B0-----:R-:W-:Y:S02]  /*0370*/  SEL R16, R9, R6.reuse, P0 ;  /* 0x0000000609107207 */ /* 0x081fe40000000000 */
[----:B------:R-:W-:Y:S02]  /*0380*/  SEL R9, RZ, 0x1, !P6 ;  /* 0x00000001ff097807 */ /* 0x000fe40007000000 */
[----:B------:R-:W-:Y:S02]  /*0390*/  ISETP.GT.AND.EX P5, PT, R17, RZ, PT, P5 ;  /* 0x000000ff1100720c */ /* 0x000fe40003fa4350 */
[----:B------:R-:W-:-:S02]  /*03a0*/  SEL R12, R11, R6, P4 ;  /* 0x000000060b0c7207 */ /* 0x000fc40002000000 */
[----:B------:R-:W-:Y:S02]  /*03b0*/  SEL R10, R9, R6, P3 ;  /* 0x00000006090a7207 */ /* 0x000fe40001800000 */
[C---:B------:R-:W-:Y:S02]  /*03c0*/  SEL R17, R7.reuse, RZ, !P0 ;  /* 0x000000ff07117207 */ /* 0x040fe40004000000 */
[C---:B------:R-:W-:Y:S02]  /*03d0*/  SEL R13, R7.reuse, RZ, !P4 ;  /* 0x000000ff070d7207 */ /* 0x040fe40006000000 */
[C---:B------:R-:W-:Y:S02]  /*03e0*/  SEL R11, R7.reuse, RZ, !P3 ;  /* 0x000000ff070b7207 */ /* 0x040fe40005800000 */
[----:B------:R-:W-:Y:S02]  /*03f0*/  SEL R9, R7, RZ, !P2 ;  /* 0x000000ff07097207 */ /* 0x000fe40005000000 */
        /* <DEDUP_REMOVED lines=15> */
.L_x_13585:
[----:B------:R-:W-:Y:S05]  /*04f0*/  BSYNC.RELIABLE B1 ;  /* 0x0000000000017941 */ /* 0x000fea0003800100 */
.L_x_13584:
[----:B------:R-:W-:-:S13]  /*0500*/  ISETP.GE.AND P0, PT, R0, R3, PT ;  /* 0x000000030000720c */ /* 0x000fda0003f06270 */
[----:B0-----:R-:W0:Y:S01]  /*0510*/  @!P0 LDC.64 R12, c[0x0][0x398] ;  /* 0x0000e600ff0c8b82 */ /* 0x001e220000000a00 */
[----:B------:R-:W-:Y:S02]  /*0520*/  @!P0 IMAD R7, R5, 0x200, R0 ;  /* 0x0000020005078824 */ /* 0x000fe400078e0200 */
[----:B------:R-:W-:Y:S02]  /*0530*/  @!P0 VIADD R0, R0, 0x80 ;  /* 0x0000008000008836 */ /* 0x000fe40000000000 */
[----:B0-----:R-:W-:-:S05]  /*0540*/  @!P0 IMAD.WIDE.U32 R12, R7, 0x8, R12 ;  /* 0x00000008070c8825 */ /* 0x001fca00078e000c */
[----:B------:R1:W-:Y:S02]  /*0550*/  @!P0 STG.E.64 desc[UR4][R12.64], R10 ;  /* 0x0000000a0c008986 */ /* 0x0003e4000c101b04 */
.L_x_13586:
[----:B------:R-:W-:Y:S05]  /*0560*/  BSYNC.RECONVERGENT B0 ;  /* 0x0000000000007941 */ /* 0x000fea0003800200 */
.L_x_13583:
[----:B------:R-:W-:Y:S05]  /*0570*/  WARPSYNC.ALL ;  /* 0x0000000000007948 */ /* 0x000fea0003800000 */
[----:B------:R-:W-:-:S13]  /*0580*/  ISETP.GE.AND P0, PT, R0, R3, PT ;  /* 0x000000030000720c */ /* 0x000fda0003f06270 */
[----:B------:R-:W-:Y:S05]  /*0590*/  @P0 EXIT ;  /* 0x000000000000094d */ /* 0x000fea0003800000 */
[----:B------:R-:W2:Y:S01]  /*05a0*/  LDC.64 R2, c[0x0][0x398] ;  /* 0x0000e600ff027b82 */ /* 0x000ea20000000a00 */
[----:B------:R-:W-:Y:S02]  /*05b0*/  IMAD R5, R5, 0x200, R0 ;  /* 0x0000020005057824 */ /* 0x000fe400078e0200 */
[----:B------:R-:W-:Y:S02]  /*05c0*/  IMAD.MOV.U32 R8, RZ, RZ, R6 ;  /* 0x000000ffff087224 */ /* 0x000fe400078e0006 */
[----:B--2---:R-:W-:-:S05]  /*05d0*/  IMAD.WIDE.U32 R2, R5, 0x8, R2 ;  /* 0x0000000805027825 */ /* 0x004fca00078e0002 */
[----:B------:R-:W-:Y:S01]  /*05e0*/  STG.E.64 desc[UR4][R2.64], R8 ;  /* 0x0000000802007986 */ /* 0x000fe2000c101b04 */
[----:B------:R-:W-:Y:S05]  /*05f0*/  EXIT ;  /* 0x000000000000794d */ /* 0x000fea0003800000 */
.L_x_13587:
        /* <DEDUP_REMOVED lines=16> */
.L_x_31146:


//--------------------- .text._ZN2at6native29vectorized_elementwise_kernelILi2ENS0_13BUnaryFunctorIlllZZZNS0_21heaviside_kernel_cudaERNS_18TensorIteratorBaseEENKUlvE_clEvENKUlvE2_clEvEUlllE_EESt5arrayIPcLm2EEEEviT0_T1_ --------------------------
	.section	.text._ZN2at6native29vectorized_elementwise_kernelILi2ENS0_13BUnaryFunctorIlllZZZNS0_21heaviside_kernel_cudaERNS_18TensorIteratorBaseEENKUlvE_clEvENKUlvE2_clEvEUlllE_EESt5arrayIPcLm2EEEEviT0_T1_,"ax",@progbits
	.align	128
        .global         _ZN2at6native29vectorized_elementwise_kernelILi2ENS0_13BUnaryFunctorIlllZZZNS0_21heaviside_kernel_cudaERNS_18TensorIteratorBaseEENKUlvE_clEvENKUlvE2_clEvEUlllE_EESt5arrayIPcLm2EEEEviT0_T1_
        .type           _ZN2at6native29vectorized_elementwise_kernelILi2ENS0_13BUnaryFunctorIlllZZZNS0_21heaviside_kernel_cudaERNS_18TensorIteratorBaseEENKUlvE_clEvENKUlvE2_clEvEUlllE_EESt5arrayIPcLm2EEEEviT0_T1_,@function
        .size           _ZN2at6native29vectorized_elementwise_kernelILi2ENS0_13BUnaryFunctorIlllZZZNS0_21heaviside_kernel_cudaERNS_18TensorIteratorBaseEENKUlvE_clEvENKUlvE2_clEvEUlllE_EESt5arrayIPcLm2EEEEviT0_T1_,(.L_x_31147 - _ZN2at6native29vectorized_elementwise_kernelILi2ENS0_13BUnaryFunctorIlllZZZNS0_21heaviside_kernel_cudaERNS_18TensorIteratorBaseEENKUlvE_clEvENKUlvE2_clEvEUlllE_EESt5arrayIPcLm2EEEEviT0_T1_)
        .other          _ZN2at6native29vectorized_elementwise_kernelILi2ENS0_13BUnaryFunctorIlllZZZNS0_21heaviside_kernel_cudaERNS_18TensorIteratorBaseEENKUlvE_clEvENKUlvE2_clEvEUlllE_EESt5arrayIPcLm2EEEEviT0_T1_,@"STO_CUDA_ENTRY STV_DEFAULT"
_ZN2at6native29vectorized_elementwise_kernelILi2ENS0_13BUnaryFunctorIlllZZZNS0_21heaviside_kernel_cudaERNS_18TensorIteratorBaseEENKUlvE_clEvENKUlvE2_clEvEUlllE_EESt5arrayIPcLm2EEEEviT0_T1_:
.text._ZN2at6native29vectorized_elementwise_kernelILi2ENS0_13BUnaryFunctorIlllZZZNS0_21heaviside_kernel_cudaERNS_18TensorIteratorBaseEENKUlvE_clEvENKUlvE2_clEvEUlllE_EESt5arrayIPcLm2EEEEviT0_T1_:
        /* <DEDUP_REMOVED lines=8> */
[----:B------:R-:W0:Y:S02]  /*0080*/  S2R R27, SR_TID.X ;  /* 0x00000000001b7919 */ /* 0x000e240000002100 */
        /* <DEDUP_REMOVED lines=11> */
[----:B------:R-:W-:-:S06]  /*0140*/  CS2R R2, SRZ ;  /* 0x0000000000027805 */ /* 0x000fcc000001ff00 */
[----:B------:R0:W2:Y:S05]  /*0150*/  @!P6 LDG.E.64 R2, desc[UR4][R6.64] ;  /* 0x000000040602e981 */ /* 0x0000aa000c1e1b00 */
        /* <DEDUP_REMOVED lines=9> */
[----:B0-----:R-:W-:Y:S01]  /*01f0*/  CS2R R6, SRZ ;  /* 0x0000000000067805 */ /* 0x001fe2000001ff00 */
[----:B------:R-:W-:Y:S01]  /*0200*/  @!P2 VIADD R27, R27, 0x80 ;  /* 0x000000801b1ba836 */ /* 0x000fe20000000000 */
[----:B------:R-:W0:Y:S04]  /*0210*/  @!P2 LDC.64 R14, c[0x0][0x3a0] ;  /* 0x0000e800ff0eab82 */ /* 0x000e280000000a00 */
[----:B------:R-:W-:-:S13]  /*0220*/  ISETP.GE.U32.AND P1, PT, R27, R22, PT ;  /* 0x000000161b00720c */ /* 0x000fda0003f26070 */
[----:B------:R-:W-:Y:S01]  /*0230*/  @!P1 IMAD.IADD R21, R0, 0x1, R27 ;  /* 0x0000000100159824 */ /* 0x000fe200078e021b */
[----:B------:R-:W5:Y:S01]  /*0240*/  @!P1 LDC.64 R18, c[0x0][0x3a0] ;  /* 0x0000e800ff129b82 */ /* 0x000f620000000a00 */
[----:B------:R-:W-:-:S05]  /*0250*/  @!P1 VIADD R27, R27, 0x80 ;  /* 0x000000801b1b9836 */ /* 0x000fca0000000000 */
[----:B------:R-:W-:Y:S01]  /*0260*/  ISETP.GE.U32.AND P0, PT, R27, R22, PT ;  /* 0x000000161b00720c */ /* 0x000fe20003f06070 */
[----:B---3--:R-:W-:-:S04]  /*0270*/  @!P4 IMAD.WIDE.U32 R10, R4, 0x8, R10 ;  /* 0x00000008040ac825 */ /* 0x008fc800078e000a */
[----:B-1----:R-:W-:-:S08]  /*0280*/  @!P5 IMAD.WIDE.U32 R12, R5, 0x8, R12 ;  /* 0x00000008050cd825 */ /* 0x002fd000078e000c */
[----:B------:R-:W-:Y:S01]  /*0290*/  @!P0 IMAD.IADD R25, R0, 0x1, R27 ;  /* 0x0000000100198824 */ /* 0x000fe200078e021b */
[----:B------:R1:W3:Y:S01]  /*02a0*/  @!P4 LDG.E.64 R6, desc[UR4][R10.64] ;  /* 0x000000040a06c981 */ /* 0x0002e2000c1e1b00 */
[----:B------:R-:W-:-:S05]  /*02b0*/  @!P0 VIADD R27, R27, 0x80 ;  /* 0x000000801b1b8836 */ /* 0x000fca0000000000 */
[----:B------:R-:W-:Y:S02]  /*02c0*/  ISETP.GE.U32.AND P6, PT, R27, R22, PT ;  /* 0x000000161b00720c */ /* 0x000fe40003fc6070 */
[----:B------:R-:W-:Y:S01]  /*02d0*/  CS2R R4, SRZ ;  /* 0x0000000000047805 */ /* 0x000fe2000001ff00 */
[----:B-1----:R-:W1:Y:S05]  /*02e0*/  @!P0 LDC.64 R10, c[0x0][0x3a0] ;  /* 0x0000e800ff0a8b82 */ /* 0x002e6a0000000a00 */
[----:B------:R4:W3:Y:S05]  /*02f0*/  @!P5 LDG.E.64 R4, desc[UR4][R12.64] ;  /* 0x000000040c04d981 */ /* 0x0008ea000c1e1b00 */
[----:B----4-:R-:W4:Y:S01]  /*0300*/  @!P6 LDC.64 R12, c[0x0][0x3a0] ;  /* 0x0000e800ff0ceb82 */ /* 0x010f220000000a00 */
[----:B------:R-:W-:Y:S01]  /*0310*/  @!P3 IMAD.WIDE.U32 R28, R9, 0x8, R28 ;  /* 0x00000008091cb825 */ /* 0x000fe200078e001c */
[----:B------:R-:W-:-:S03]  /*0320*/  CS2R R8, SRZ ;  /* 0x0000000000087805 */ /* 0x000fc6000001ff00 */
[----:B0-----:R-:W-:Y:S01]  /*0330*/  @!P2 IMAD.WIDE.U32 R14, R17, 0x8, R14 ;  /* 0x00000008110ea825 */ /* 0x001fe200078e000e */
[----:B------:R-:W-:Y:S02]  /*0340*/  CS2R R16, SRZ ;  /* 0x0000000000107805 */ /* 0x000fe4000001ff00 */
[----:B------:R-:W3:Y:S01]  /*0350*/  @!P3 LDG.E.64 R8, desc[UR4][R28.64] ;  /* 0x000000041c08b981 */ /* 0x000ee2000c1e1b00 */
[----:B------:R-:W-:Y:S02]  /*0360*/  @!P6 IMAD.IADD R24, R0, 0x1, R27 ;  /* 0x000000010018e824 */ /* 0x000fe400078e021b */
[----:B-1----:R-:W-:Y:S01]  /*0370*/  @!P0 IMAD.WIDE.U32 R26, R25, 0x8, R10 ;  /* 0x00000008191a8825 */ /* 0x002fe200078e000a */
[----:B------:R-:W-:Y:S01]  /*0380*/  CS2R R10, SRZ ;  /* 0x00000000000a7805 */ /* 0x000fe2000001ff00 */
[----:B------:R4:W3:Y:S02]  /*0390*/  @!P2 LDG.E.64 R16, desc[UR4][R14.64] ;  /* 0x000000040e10a981 */ /* 0x0008e4000c1e1b00 */
[----:B-----5:R-:W-:Y:S01]  /*03a0*/  @!P1 IMAD.WIDE.U32 R18, R21, 0x8, R18 ;  /* 0x0000000815129825 */ /* 0x020fe200078e0012 */
[----:B------:R-:W-:-:S02]  /*03b0*/  CS2R R20, SRZ ;  /* 0x0000000000147805 */ /* 0x000fc4000001ff00 */
[----:B------:R-:W5:Y:S04]  /*03c0*/  @!P0 LDG.E.64 R10, desc[UR4][R26.64] ;  /* 0x000000041a0a8981 */ /* 0x000f68000c1e1b00 */
[----:B------:R-:W5:Y:S01]  /*03d0*/  @!P1 LDG.E.64 R20, desc[UR4][R18.64] ;  /* 0x0000000412149981 */ /* 0x000f62000c1e1b00 */
[----:B----4-:R-:W-:Y:S01]  /*03e0*/  @!P6 IMAD.WIDE.U32 R14, R24, 0x8, R12 ;  /* 0x00000008180ee825 */ /* 0x010fe200078e000c */
[----:B------:R-:W-:Y:S01]  /*03f0*/  CS2R R12, SRZ ;  /* 0x00000000000c7805 */ /* 0x000fe2000001ff00 */
[----:B------:R-:W0:Y:S05]  /*0400*/  LDC.64 R24, c[0x0][0x390] ;  /* 0x0000e400ff187b82 */ /* 0x000e2a0000000a00 */
[----:B------:R1:W4:Y:S01]  /*0410*/  @!P6 LDG.E.64 R12, desc[UR4][R14.64] ;  /* 0x000000040e0ce981 */ /* 0x000322000c1e1b00 */
[----:B------:R-:W-:Y:S04]  /*0420*/  BSSY.RECONVERGENT B0, `(.L_x_13589) ;  /* 0x000006b000007945 */ /* 0x000fe80003800200 */
[----:B------:R-:W-:Y:S01]  /*0430*/  BSSY.RELIABLE B1, `(.L_x_13590) ;  /* 0x0000063000017945 */ /* 0x000fe20003800100 */
[----:B--2---:R-:W-:-:S02]  /*0440*/  ISETP.GT.U32.AND P0, PT, R2, RZ, PT ;  /* 0x000000ff0200720c */ /* 0x004fc40003f04070 */
[----:B------:R-:W-:Y:S02]  /*0450*/  ISETP.NE.U32.AND P5, PT, R2, RZ, PT ;  /* 0x000000ff0200720c */ /* 0x000fe40003fa5070 */
[C---:B------:R-:W-:Y:S02]  /*0460*/  ISETP.GT.AND.EX P0, PT, R3.reuse, RZ, PT, P0 ;  /* 0x000000ff0300720c */ /* 0x040fe40003f04300 */
[----:B------:R-:W-:Y:S02]  /*0470*/  ISETP.NE.AND.EX P5, PT, R3, RZ, PT, P5 ;  /* 0x000000ff0300720c */ /* 0x000fe40003fa5350 */
[----:B------:R-:W-:Y:S02]  /*0480*/  SEL R3, RZ, 0x1, !P0 ;  /* 0x00000001ff037807 */ /* 0x000fe40004000000 */
[C---:B---3--:R-:W-:Y:S02]  /*0490*/  ISETP.NE.U32.AND P1, PT, R6.reuse, RZ, PT ;  /* 0x000000ff0600720c */ /* 0x048fe40003f25070 */
[----:B------:R-:W-:-:S02]  /*04a0*/  ISETP.GT.U32.AND P6, PT, R6, RZ, PT ;  /* 0x000000ff0600720c */ /* 0x000fc40003fc4070 */
[C---:B------:R-:W-:Y:S02]  /*04b0*/  ISETP.NE.AND.EX P1, PT, R7.reuse, RZ, PT, P1 ;  /* 0x000000ff0700720c */ /* 0x040fe40003f25310 */
[----:B------:R-:W-:Y:S02]  /*04c0*/  ISETP.GT.AND.EX P6, PT, R7, RZ, PT, P6 ;  /* 0x000000ff0700720c */ /* 0x000fe40003fc4360 */
[C---:B------:R-:W-:Y:S02]  /*04d0*/  ISETP.GT.U32.AND P3, PT, R4.reuse, RZ, PT ;  /* 0x000000ff0400720c */ /* 0x040fe40003f64070 */
[----:B------:R-:W-:Y:S02]  /*04e0*/  ISETP.NE.U32.AND P4, PT, R4, RZ, PT ;  /* 0x000000ff0400720c */ /* 0x000fe40003f85070 */
[C---:B------:R-:W-:Y:S02]  /*04f0*/  ISETP.GT.AND.EX P3, PT, R5.reuse, RZ, PT, P3 ;  /* 0x000000ff0500720c */ /* 0x040fe40003f64330 */
[----:B------:R-:W-:-:S02]  /*0500*/  ISETP.NE.AND.EX P4, PT, R5, RZ, PT, P4 ;  /* 0x000000ff0500720c */ /* 0x000fc40003f85340 */
[----:B------:R-:W-:-:S04]  /*0510*/  SEL R7, RZ, 0x1, !P3 ;  /* 0x00000001ff077807 */ /* 0x000fc80005800000 */
[----:B0-----:R-:W-:Y:S02]  /*0520*/  SEL R2, R7, R24, P4 ;  /* 0x0000001807027207 */ /* 0x001fe40002000000 */
[----:B------:R-:W-:Y:S02]  /*0530*/  SEL R7, RZ, 0x1, !P6 ;  /* 0x00000001ff077807 */ /* 0x000fe40007000000 */
[C---:B------:R-:W-:Y:S02]  /*0540*/  ISETP.GT.U32.AND P2, PT, R8.reuse, RZ, PT ;  /* 0x000000ff0800720c */ /* 0x040fe40003f44070 */
[----:B------:R-:W-:Y:S02]  /*0550*/  ISETP.NE.U32.AND P0, PT, R8, RZ, PT ;  /* 0x000000ff0800720c */ /* 0x000fe40003f05070 */
[----:B------:R-:W-:Y:S02]  /*0560*/  ISETP.GT.AND.EX P2, PT, R9, RZ, PT, P2 ;  /* 0x000000ff0900720c */ /* 0x000fe40003f44320 */
[----:B------:R-:W-:-:S02]  /*0570*/  ISETP.GT.U32.AND P6, PT, R16, RZ, PT ;  /* 0x000000ff1000720c */ /* 0x000fc40003fc4070 */
[----:B------:R-:W-:Y:S02]  /*0580*/  SEL R6, R7, R24, P1 ;  /* 0x0000001807067207 */ /* 0x000fe40000800000 */
[----:B------:R-:W-:Y:S02]  /*0590*/  ISETP.GT.AND.EX P6, PT, R17, RZ, PT, P6 ;  /* 0x000000ff1100720c */ /* 0x000fe40003fc4360 */
[----:B------:R-:W-:Y:S02]  /*05a0*/  SEL R7, R25, RZ, !P1 ;  /* 0x000000ff19077207 */ /* 0x000fe40004800000 */
[----:B-1----:R-:W-:Y:S02]  /*05b0*/  SEL R15, RZ, 0x1, !P2 ;  /* 0x00000001ff0f7807 */ /* 0x002fe40005000000 */
[C---:B-----5:R-:W-:Y:S02]  /*05c0*/  ISETP.NE.U32.AND P1, PT, R10.reuse, RZ, PT ;  /* 0x000000ff0a00720c */ /* 0x060fe40003f25070 */
[----:B------:R-:W-:-:S02]  /*05d0*/  ISETP.GT.U32.AND P2, PT, R10, RZ, PT ;  /* 0x000000ff0a00720c */ /* 0x000fc40003f44070 */
[----:B------:R-:W-:Y:S02]  /*05e0*/  ISETP.NE.AND.EX P0, PT, R9, RZ, PT, P0 ;  /* 0x000000ff0900720c */ /* 0x000fe40003f05300 */
[----:B------:R-:W-:Y:S02]  /*05f0*/  SEL R5, R25, RZ, !P5 ;  /* 0x000000ff19057207 */ /* 0x000fe40006800000 */
[----:B------:R-:W-:Y:S02]  /*0600*/  SEL R4, R3, R24, P5 ;  /* 0x0000001803047207 */ /* 0x000fe40002800000 */
[----:B------:R-:W-:Y:S02]  /*0610*/  SEL R9, RZ, 0x1, !P6 ;  /* 0x00000001ff097807 */ /* 0x000fe40007000000 */
[----:B------:R-:W-:Y:S02]  /*0620*/  ISETP.GT.U32.AND P5, PT, R20, RZ, PT ;  /* 0x000000ff1400720c */ /* 0x000fe40003fa4070 */
[----:B----4-:R-:W-:-:S02]  /*0630*/  ISETP.NE.U32.AND P6, PT, R12, RZ, PT ;  /* 0x000000ff0c00720c */ /* 0x010fc40003fc5070 */
[C---:B------:R-:W-:Y:S02]  /*0640*/  ISETP.NE.AND.EX P1, PT, R11.reuse, RZ, PT, P1 ;  /* 0x000000ff0b00720c */ /* 0x040fe40003f25310 */
[----:B------:R-:W-:Y:S02]  /*0650*/  ISETP.GT.AND.EX P2, PT, R11, RZ, PT, P2 ;  /* 0x000000ff0b00720c */ /* 0x000fe40003f44320 */
[----:B------:R-:W-:Y:S02]  /*0660*/  SEL R10, R15, R24, P0 ;  /* 0x000000180f0a7207 */ /* 0x000fe40000000000 */
[----:B------:R-:W-:Y:S02]  /*0670*/  SEL R11, R25, RZ, !P0 ;  /* 0x000000ff190b7207 */ /* 0x000fe40004000000 */
[----:B------:R-:W-:Y:S02]  /*0680*/  ISETP.GE.U32.AND P0, PT, R23, R22, PT ;  /* 0x000000161700720c */ /* 0x000fe40003f06070 */
[----:B------:R-:W-:-:S02]  /*0690*/  ISETP.NE.U32.AND P3, PT, R16, RZ, PT ;  /* 0x000000ff1000720c */ /* 0x000fc40003f65070 */
[----:B------:R-:W-:Y:S02]  /*06a0*/  ISETP.GT.AND.EX P5, PT, R21, RZ, PT, P5 ;  /* 0x000000ff1500720c */ /* 0x000fe40003fa4350 */
[----:B------:R-:W-:Y:S02]  /*06b0*/  ISETP.NE.AND.EX P6, PT, R13, RZ, PT, P6 ;  /* 0x000000ff0d00720c */ /* 0x000fe40003fc5360 */
[----:B------:R-:W-:Y:S02]  /*06c0*/  SEL R3, R25, RZ, !P4 ;  /* 0x000000ff19037207 */ /* 0x000fe40006000000 */
[----:B------:R-:W-:Y:S02]  /*06d0*/  ISETP.NE.AND.EX P3, PT, R17, RZ, PT, P3 ;  /* 0x000000ff1100720c */ /* 0x000fe40003f65330 */
[----:B------:R-:W-:Y:S02]  /*06e0*/  ISETP.NE.U32.AND P4, PT, R20, RZ, PT ;  /* 0x000000ff1400720c */ /* 0x000fe40003f85070 */
[----:B------:R-:W-:-:S02]  /*06f0*/  SEL R17, RZ, 0x1, !P5 ;  /* 0x00000001ff117807 */ /* 0x000fc40006800000 */
[----:B------:R-:W-:Y:S02]  /*0700*/  ISETP.GT.U32.AND P5, PT, R12, RZ, PT ;  /* 0x000000ff0c00720c */ /* 0x000fe40003fa4070 */
[-C--:B------:R-:W-:Y:S02]  /*0710*/  SEL R12, R9, R24.reuse, P3 ;  /* 0x00000018090c7207 */ /* 0x080fe40001800000 */
[----:B------:R-:W-:Y:S02]  /*0720*/  ISETP.NE.AND.EX P4, PT, R21, RZ, PT, P4 ;  /* 0x000000ff1500720c */ /* 0x000fe40003f85340 */
        /* <DEDUP_REMOVED lines=22> */
.L_x_13591:
[----:B------:R-:W-:-:S13]  /*0890*/  ISETP.GE.U32.AND P0, PT, R23, R22, PT ;  /* 0x000000161700720c */ /* 0x000fda0003f06070 */
[----:B------:R-:W-:Y:S05]  /*08a0*/  @P0 BRA `(.L_x_13593) ;  /* 0x0000000000300947 */ /* 0x000fea0003800000 */
[----:B0-----:R-:W0:Y:S01]  /*08b0*/  LDC.64 R2, c[0x0][0x398] ;  /* 0x0000e600ff027b82 */ /* 0x001e220000000a00 */
[----:B------:R-:W-:Y:S02]  /*08c0*/  IMAD.IADD R5, R0, 0x1, R23 ;  /* 0x0000000100057824 */ /* 0x000fe400078e0217 */
[----:B------:R-:W-:Y:S02]  /*08d0*/  VIADD R23, R23, 0x80 ;  /* 0x0000008017177836 */ /* 0x000fe40000000000 */
[----:B0-----:R-:W-:-:S05]  /*08e0*/  IMAD.WIDE.U32 R2, R5, 0x8, R2 ;  /* 0x0000000805027825 */ /* 0x001fca00078e0002 */
[----:B------:R1:W-:Y:S02]  /*08f0*/  STG.E.64 desc[UR4][R2.64], R6 ;  /* 0x0000000602007986 */ /* 0x0003e4000c101b04 */
.L_x_13592:
[----:B------:R-:W-:-:S13]  /*0900*/  ISETP.GE.U32.AND P0, PT, R23, R22, PT ;  /* 0x000000161700720c */ /* 0x000fda0003f06070 */
[----:B------:R-:W-:Y:S05]  /*0910*/  @P0 BRA `(.L_x_13594) ;  /* 0x0000000000300947 */ /* 0x000fea0003800000 */
[----:B-1----:R-:W1:Y:S01]  /*0920*/  LDC.64 R2, c[0x0][0x398] ;  /* 0x0000e600ff027b82 */ /* 0x002e620000000a00 */
[----:B0-----:R-:W-:Y:S02]  /*0930*/  IMAD.IADD R5, R0, 0x1, R23 ;  /* 0x0000000100057824 */ /* 0x001fe400078e0217 */
[----:B------:R-:W-:Y:S02]  /*0940*/  VIADD R23, R23, 0x80 ;  /* 0x0000008017177836 */ /* 0x000fe40000000000 */
[----:B-1----:R-:W-:-:S05]  /*0950*/  IMAD.WIDE.U32 R2, R5, 0x8, R2 ;  /* 0x0000000805027825 */ /* 0x002fca00078e0002 */
[----:B------:R1:W-:Y:S02]  /*0960*/  STG.E.64 desc[UR4][R2.64], R10 ;  /* 0x0000000a02007986 */ /* 0x0003e4000c101b04 */
.L_x_13593:
[----:B------:R-:W-:-:S13]  /*0970*/  ISETP.GE.U32.AND P0, PT, R23, R22, PT ;  /* 0x000000161700720c */ /* 0x000fda0003f06070 */
[----:B------:R-:W-:Y:S05]  /*0980*/  @P0 BRA `(.L_x_13595) ;  /* 0x0000000000340947 */ /* 0x000fea0003800000 */
[----:B01----:R-:W0:Y:S01]  /*0990*/  LDC.64 R2, c[0x0][0x398] ;  /* 0x0000e600ff027b82 */ /* 0x003e220000000a00 */
[----:B------:R-:W-:Y:S02]  /*09a0*/  IMAD.IADD R5, R0, 0x1, R23 ;  /* 0x0000000100057824 */ /* 0x000fe400078e0217 */
[----:B------:R-:W-:Y:S02]  /*09b0*/  VIADD R23, R23, 0x80 ;  /* 0x0000008017177836 */ /* 0x000fe40000000000 */
[----:B0-----:R-:W-:-:S05]  /*09c0*/  IMAD.WIDE.U32 R2, R5, 0x8, R2 ;  /* 0x0000000805027825 */ /* 0x001fca00078e0002 */
[----:B------:R2:W-:Y:S02]  /*09d0*/  STG.E.64 desc[UR4][R2.64], R12 ;  /* 0x0000000c02007986 */ /* 0x0005e4000c101b04 */
.L_x_13594:
[----:B------:R-:W-:-:S13]  /*09e0*/  ISETP.GE.U32.AND P0, PT, R23, R22, PT ;  /* 0x000000161700720c */ /* 0x000fda0003f06070 */
[----:B------:R-:W-:Y:S05]  /*09f0*/  @P0 BREAK.RELIABLE B1 ;  /* 0x0000000000010942 */ /* 0x000fea0003800100 */
[----:B------:R-:W-:Y:S05]  /*0a00*/  @P0 BRA `(.L_x_13596) ;  /* 0x0000000000300947 */ /* 0x000fea0003800000 */
[----:B-12---:R-:W1:Y:S01]  /*0a10*/  LDC.64 R2, c[0x0][0x398] ;  /* 0x0000e600ff027b82 */ /* 0x006e620000000a00 */
[----:B0-----:R-:W-:Y:S02]  /*0a20*/  IMAD.IADD R5, R0, 0x1, R23 ;  /* 0x0000000100057824 */ /* 0x001fe400078e0217 */
[----:B------:R-:W-:Y:S02]  /*0a30*/  VIADD R23, R23, 0x80 ;  /* 0x0000008017177836 */ /* 0x000fe40000000000 */
[----:B-1----:R-:W-:-:S05]  /*0a40*/  IMAD.WIDE.U32 R2, R5, 0x8, R2 ;  /* 0x0000000805027825 */ /* 0x002fca00078e0002 */
[----:B------:R2:W-:Y:S02]  /*0a50*/  STG.E.64 desc[UR4][R2.64], R14 ;  /* 0x0000000e02007986 */ /* 0x0005e4000c101b04 */
.L_x_13595:
[----:B------:R-:W-:Y:S05]  /*0a60*/  BSYNC.RELIABLE B1 ;  /* 0x0000000000017941 */ /* 0x000fea0003800100 */
.L_x_13590:
[----:B------:R-:W-:-:S13]  /*0a70*/  ISETP.GE.U32.AND P0, PT, R23, R22, PT ;  /* 0x000000161700720c */ /* 0x000fda0003f06070 */
[----:B012---:R-:W0:Y:S01]  /*0a80*/  @!P0 LDC.64 R2, c[0x0][0x398] ;  /* 0x0000e600ff028b82 */ /* 0x007e220000000a00 */
[----:B------:R-:W-:Y:S02]  /*0a90*/  @!P0 IMAD.IADD R5, R0, 0x1, R23 ;  /* 0x0000000100058824 */ /* 0x000fe400078e0217 */
[----:B------:R-:W-:Y:S02]  /*0aa0*/  @!P0 VIADD R23, R23, 0x80 ;  /* 0x0000008017178836 */ /* 0x000fe40000000000 */
[----:B0-----:R-:W-:-:S05]  /*0ab0*/  @!P0 IMAD.WIDE.U32 R2, R5, 0x8, R2 ;  /* 0x0000000805028825 */ /* 0x001fca00078e0002 */
[----:B------:R3:W-:Y:S02]  /*0ac0*/  @!P0 STG.E.64 desc[UR4][R2.64], R16 ;  /* 0x0000001002008986 */ /* 0x0007e4000c101b04 */
.L_x_13596:
[----:B------:R-:W-:Y:S05]  /*0ad0*/  BSYNC.RECONVERGENT B0 ;  /* 0x0000000000007941 */ /* 0x000fea0003800200 */
.L_x_13589:
[----:B------:R-:W-:Y:S05]  /*0ae0*/  WARPSYNC.ALL ;  /* 0x0000000000007948 */ /* 0x000fea0003800000 */
[----:B------:R-:W-:-:S13]  /*0af0*/  ISETP.GE.U32.AND P0, PT, R23, R22, PT ;  /* 0x000000161700720c */ /* 0x000fda0003f06070 */
[----:B------:R-:W-:Y:S05]  /*0b00*/  @P0 EXIT ;  /* 0x000000000000094d */ /* 0x000fea0003800000 */
[----:B-123--:R-:W1:Y:S01]  /*0b10*/  LDC.64 R2, c[0x0][0x398] ;  /* 0x0000e600ff027b82 */ /* 0x00ee620000000a00 */
[----:B------:R-:W-:Y:S02]  /*0b20*/  IMAD.IADD R23, R0, 0x1, R23 ;  /* 0x0000000100177824 */ /* 0x000fe400078e0217 */
[----:B------:R-:W-:Y:S02]  /*0b30*/  IMAD.MOV.U32 R8, RZ, RZ, R24 ;  /* 0x000000ffff087224 */ /* 0x000fe400078e0018 */
[----:B-1----:R-:W-:-:S05]  /*0b40*/  IMAD.WIDE.U32 R2, R23, 0x8, R2 ;  /* 0x0000000817027825 */ /* 0x002fca00078e0002 */
[----:B------:R-:W-:Y:S01]  /*0b50*/  STG.E.64 desc[UR4][R2.64], R8 ;  /* 0x0000000802007986 */ /* 0x000fe2000c101b04 */
[----:B------:R-:W-:Y:S05]  /*0b60*/  EXIT ;  /* 0x000000000000794d */ /* 0x000fea0003800000 */
.L_x_13588:
        /* <DEDUP_REMOVED lines=9> */
[----:B------:R-:W5:Y:S01]  /*0c00*/  LDG.E.128 R8, desc[UR4][R22.64+0x1800] ;  /* 0x0018000416087981 */ /* 0x000f62000c1e1d00 */
[----:B---3--:R-:W-:-:S02]  /*0c10*/  ISETP.GT.U32.AND P5, PT, R16, RZ, PT ;  /* 0x000000ff1000720c */ /* 0x008fc40003fa4070 */
[----:B------:R-:W-:Y:S02]  /*0c20*/  ISETP.NE.U32.AND P3, PT, R16, RZ, PT ;  /* 0x000000ff1000720c */ /* 0x000fe40003f65070 */
[C---:B------:R-:W-:Y:S02]  /*0c30*/  ISETP.GT.AND.EX P5, PT, R17.reuse, RZ, PT, P5 ;  /* 0x000000ff1100720c */ /* 0x040fe40003fa4350 */
[----:B------:R-:W-:Y:S02]  /*0c40*/  ISETP.GT.U32.AND P4, PT, R18, RZ, PT ;  /* 0x000000ff1200720c */ /* 0x000fe40003f84070 */
[----:B------:R-:W-:Y:S01]  /*0c50*/  ISETP.NE.AND.EX P3, PT, R17, RZ, PT, P3 ;  /* 0x000000ff1100720c */ /* 0x000fe20003f65330 */
[----:B--2---:R-:W-:Y:S01]  /*0c60*/  IMAD.WIDE.U32 R16, R0, 0x8, R24 ;  /* 0x0000000800107825 */ /* 0x004fe200078e0018 */
[C---:B----4-:R-:W-:Y:S02]  /*0c70*/  ISETP.GT.U32.AND P6, PT, R12.reuse, RZ, PT ;  /* 0x000000ff0c00720c */ /* 0x050fe40003fc4070 */
[----:B------:R-:W-:-:S02]  /*0c80*/  ISETP.NE.U32.AND P1, PT, R12, RZ, PT ;  /* 0x000000ff0c00720c */ /* 0x000fc40003f25070 */
[----:B------:R-:W-:Y:S02]  /*0c90*/  SEL R21, RZ, 0x1, !P5 ;  /* 0x00000001ff157807 */ /* 0x000fe40006800000 */
[----:B------:R-:W-:Y:S02]  /*0ca0*/  ISETP.NE.U32.AND P0, PT, R18, RZ, PT ;  /* 0x000000ff1200720c */ /* 0x000fe40003f05070 */
[C---:B------:R-:W-:Y:S02]  /*0cb0*/  ISETP.GT.U32.AND P5, PT, R14.reuse, RZ, PT ;  /* 0x000000ff0e00720c */ /* 0x040fe40003fa4070 */
[----:B------:R-:W-:Y:S02]  /*0cc0*/  ISETP.GT.AND.EX P4, PT, R19, RZ, PT, P4 ;  /* 0x000000ff1300720c */ /* 0x000fe40003f84340 */
[----:B------:R-:W-:Y:S02]  /*0cd0*/  ISETP.GT.AND.EX P6, PT, R13, RZ, PT, P6 ;  /* 0x000000ff0d00720c */ /* 0x000fe40003fc4360 */
[----:B------:R-:W-:-:S02]  /*0ce0*/  ISETP.NE.U32.AND P2, PT, R14, RZ, PT ;  /* 0x000000ff0e00720c */ /* 0x000fc40003f45070 */
[----:B------:R-:W-:Y:S01]  /*0cf0*/  ISETP.NE.AND.EX P1, PT, R13, RZ, PT, P1 ;  /* 0x000000ff0d00720c */ /* 0x000fe20003f25310 */
[----:B------:R-:W-:Y:S01]  /*0d00*/  IMAD.WIDE.U32 R12, R20, 0x10, R16 ;  /* 0x00000010140c7825 */ /* 0x000fe200078e0010 */
[----:B------:R-:W-:Y:S02]  /*0d10*/  ISETP.NE.AND.EX P0, PT, R19, RZ, PT, P0 ;  /* 0x000000ff1300720c */ /* 0x000fe40003f05300 */
[----:B------:R-:W-:Y:S02]  /*0d20*/  ISETP.GT.AND.EX P5, PT, R15, RZ, PT, P5 ;  /* 0x000000ff0f00720c */ /* 0x000fe40003fa4350 */
[----:B------:R-:W-:Y:S02]  /*0d30*/  SEL R19, RZ, 0x1, !P4 ;  /* 0x00000001ff137807 */ /* 0x000fe40006000000 */
[----:B------:R-:W-:Y:S02]  /*0d40*/  SEL R17, RZ, 0x1, !P6 ;  /* 0x00000001ff117807 */ /* 0x000fe40007000000 */
[----:B-----5:R-:W-:-:S02]  /*0d50*/  ISETP.NE.U32.AND P4, PT, R4, RZ, PT ;  /* 0x000000ff0400720c */ /* 0x020fc40003f85070 */
[----:B------:R-:W-:Y:S02]  /*0d60*/  ISETP.GT.U32.AND P6, PT, R4, RZ, PT ;  /* 0x000000ff0400720c */ /* 0x000fe40003fc4070 */
[----:B------:R-:W-:Y:S02]  /*0d70*/  ISETP.NE.AND.EX P2, PT, R15, RZ, PT, P2 ;  /* 0x000000ff0f00720c */ /* 0x000fe40003f45320 */
[----:B0-----:R-:W-:Y:S02]  /*0d80*/  SEL R4, R21, R2, P3 ;  /* 0x0000000215047207 */ /* 0x001fe40001800000 */
[----:B------:R-:W-:Y:S02]  /*0d90*/  SEL R15, RZ, 0x1, !P5 ;  /* 0x00000001ff0f7807 */ /* 0x000fe40006800000 */
[----:B------:R-:W-:Y:S02]  /*0da0*/  SEL R21, R3, RZ, !P3 ;  /* 0x000000ff03157207 */ /* 0x000fe40005800000 */
[----:B------:R-:W-:-:S02]  /*0db0*/  ISETP.NE.U32.AND P5, PT, R6, RZ, PT ;  /* 0x000000ff0600720c */ /* 0x000fc40003fa5070 */
[----:B------:R-:W-:Y:S02]  /*0dc0*/  ISETP.GT.U32.AND P3, PT, R6, RZ, PT ;  /* 0x000000ff0600720c */ /* 0x000fe40003f64070 */
[----:B------:R-:W-:Y:S02]  /*0dd0*/  SEL R14, R17, R2, P1 ;  /* 0x00000002110e7207 */ /* 0x000fe40000800000 */
[C---:B------:R-:W-:Y:S02]  /*0de0*/  ISETP.NE.AND.EX P4, PT, R5.reuse, RZ, PT, P4 ;  /* 0x000000ff0500720c */ /* 0x040fe40003f85340 */
[----:B------:R-:W-:Y:S01]  /*0df0*/  ISETP.GT.AND.EX P6, PT, R5, RZ, PT, P6 ;  /* 0x000000ff0500720c */ /* 0x000fe20003fc4360 */
[----:B------:R-:W-:Y:S01]  /*0e00*/  IMAD.MOV.U32 R5, RZ, RZ, R21 ;  /* 0x000000ffff057224 */ /* 0x000fe200078e0015 */
[C---:B------:R-:W-:Y:S02]  /*0e10*/  ISETP.NE.AND.EX P5, PT, R7.reuse, RZ, PT, P5 ;  /* 0x000000ff0700720c */ /* 0x040fe40003fa5350 */
[----:B------:R-:W-:-:S02]  /*0e20*/  ISETP.GT.AND.EX P3, PT, R7, RZ, PT, P3 ;  /* 0x000000ff0700720c */ /* 0x000fc40003f64330 */
[-C--:B------:R-:W-:Y:S02]  /*0e30*/  SEL R0, R15, R2.reuse, P2 ;  /* 0x000000020f007207 */ /* 0x080fe40001000000 */
[----:B------:R-:W-:Y:S02]  /*0e40*/  SEL R17, R3, RZ, !P2 ;  /* 0x000000ff03117207 */ /* 0x000fe40005000000 */
[----:B------:R-:W-:Y:S02]  /*0e50*/  SEL R6, R19, R2, P0 ;  /* 0x0000000213067207 */ /* 0x000fe40000000000 */
[C---:B------:R-:W-:Y:S02]  /*0e60*/  SEL R7, R3.reuse, RZ, !P0 ;  /* 0x000000ff03077207 */ /* 0x040fe40004000000 */
[----:B------:R-:W-:Y:S02]  /*0e70*/  ISETP.NE.U32.AND P2, PT, R10, RZ, PT ;  /* 0x000000ff0a00720c */ /* 0x000fe40003f45070 */
[----:B------:R-:W-:Y:S01]  /*0e80*/  SEL R19, R3, RZ, !P1 ;  /* 0x000000ff03137207 */ /* 0x000fe20004800000 */
[----:B------:R0:W-:Y:S01]  /*0e90*/  STG.E.128 desc[UR4][R12.64], R4 ;  /* 0x000000040c007986 */ /* 0x0001e2000c101d04 */
[----:B------:R-:W-:-:S02]  /*0ea0*/  ISETP.GT.U32.AND P1, PT, R8, RZ, PT ;  /* 0x000000ff0800720c */ /* 0x000fc40003f24070 */
[----:B------:R-:W-:Y:S02]  /*0eb0*/  ISETP.NE.AND.EX P2, PT, R11, RZ, PT, P2 ;  /* 0x000000ff0b00720c */ /* 0x000fe40003f45320 */
[----:B------:R-:W-:Y:S02]  /*0ec0*/  SEL R15, RZ, 0x1, !P6 ;  /* 0x00000001ff0f7807 */ /* 0x000fe40007000000 */
[----:B------:R-:W-:Y:S02]  /*0ed0*/  ISETP.GT.U32.AND P6, PT, R10, RZ, PT ;  /* 0x000000ff0a00720c */ /* 0x000fe40003fc4070 */
[----:B------:R-:W-:Y:S02]  /*0ee0*/  ISETP.NE.U32.AND P0, PT, R8, RZ, PT ;  /* 0x000000ff0800720c */ /* 0x000fe40003f05070 */
[----:B------:R-:W-:Y:S02]  /*0ef0*/  ISETP.GT.AND.EX P1, PT, R9, RZ, PT, P1 ;  /* 0x000000ff0900720c */ /* 0x000fe40003f24310 */
[----:B------:R-:W-:-:S02]  /*0f00*/  ISETP.GT.AND.EX P6, PT, R11, RZ, PT, P6 ;  /* 0x000000ff0b00720c */ /* 0x000fc40003fc4360 */
[----:B------:R-:W-:Y:S02]  /*0f10*/  SEL R10, R3, RZ, !P4 ;  /* 0x000000ff030a7207 */ /* 0x000fe40006000000 */
[-C--:B------:R-:W-:Y:S01]  /*0f20*/  SEL R15, R15, R2.reuse, P4 ;  /* 0x000000020f0f7207 */ /* 0x080fe20002000000 */
[----:B0-----:R-:W-:Y:S01]  /*0f30*/  IMAD.MOV.U32 R5, RZ, RZ, R19 ;  /* 0x000000ffff057224 */ /* 0x001fe200078e0013 */
[----:B------:R-:W-:Y:S01]  /*0f40*/  SEL R19, RZ, 0x1, !P3 ;  /* 0x00000001ff137807 */ /* 0x000fe20005800000 */
[----:B------:R-:W-:Y:S01]  /*0f50*/  IMAD.MOV.U32 R4, RZ, RZ, R14 ;  /* 0x000000ffff047224 */ /* 0x000fe200078e000e */
[----:B------:R-:W-:Y:S01]  /*0f60*/  ISETP.NE.AND.EX P0, PT, R9, RZ, PT, P0 ;  /* 0x000000ff0900720c */ /* 0x000fe20003f05300 */
[----:B------:R-:W-:Y:S01]  /*0f70*/  IMAD.MOV.U32 R6, RZ, RZ, R0 ;  /* 0x000000ffff067224 */ /* 0x000fe200078e0000 */
[----:B------:R-:W-:Y:S01]  /*0f80*/  SEL R8, R19, R2, P5 ;  /* 0x0000000213087207 */ /* 0x000fe20002800000 */
[----:B------:R-:W-:Y:S01]  /*0f90*/  IMAD.MOV.U32 R7, RZ, RZ, R17 ;  /* 0x000000ffff077224 */ /* 0x000fe200078e0011 */
[----:B------:R-:W-:-:S02]  /*0fa0*/  SEL R17, R3, RZ, !P5 ;  /* 0x000000ff03117207 */ /* 0x000fc40006800000 */
[----:B------:R-:W-:Y:S02]  /*0fb0*/  SEL R11, RZ, 0x1, !P1 ;  /* 0x00000001ff0b7807 */ /* 0x000fe40004800000 */
[----:B------:R0:W-:Y:S01]  /*0fc0*/  STG.E.128 desc[UR4][R12.64+0x800], R4 ;  /* 0x000800040c007986 */ /* 0x0001e2000c101d04 */
[----:B------:R-:W-:Y:S02]  /*0fd0*/  SEL R9, R3, RZ, !P0 ;  /* 0x000000ff03097207 */ /* 0x000fe40004000000 */
[----:B------:R-:W-:Y:S02]  /*0fe0*/  SEL R0, R11, R2, P0 ;  /* 0x000000020b007207 */ /* 0x000fe40000000000 */
[----:B------:R-:W-:Y:S02]  /*0ff0*/  SEL R3, R3, RZ, !P2 ;  /* 0x000000ff03037207 */ /* 0x000fe40005000000 */
[----:B------:R-:W-:Y:S01]  /*1000*/  @P2 SEL R2, RZ, 0x1, !P6 ;  /* 0x00000001ff022807 */ /* 0x000fe20007000000 */
[----:B0-----:R-:W-:-:S02]  /*1010*/  IMAD.MOV.U32 R4, RZ, RZ, R15 ;  /* 0x000000ffff047224 */ /* 0x001fc400078e000f */
        /* <DEDUP_REMOVED lines=10> */
.L_x_13597:
        /* <DEDUP_REMOVED lines=12> */
.L_x_31147:


//--------------------- .text._ZN2at6native29vectorized_elementwise_kernelILi4ENS0_13BUnaryFunctorIlllZZZNS0_21heaviside_kernel_cudaERNS_18TensorIteratorBaseEENKUlvE_clEvENKUlvE2_clEvEUlllE_EESt5arrayIPcLm2EEEEviT0_T1_ --------------------------
	.section	.text._ZN2at6native29vectorized_elementwise_kernelILi4ENS0_13BUnaryFunctorIlllZZZNS0_21heaviside_kernel_cudaERNS_18TensorIteratorBaseEENKUlvE_clEvENKUlvE2_clEvEUlllE_EESt5arrayIPcLm2EEEEviT0_T1_,"ax",@progbits
	.align	128
        .global         _ZN2at6native29vectorized_elementwise_kernelILi4ENS0_13BUnaryFunctorIlllZZZNS0_21heaviside_kernel_cudaERNS_18TensorIteratorBaseEENKUlvE_clEvENKUlvE2_clEvEUlllE_EESt5arrayIPcLm2EEEEviT0_T1_
        .type           _ZN2at6native29vectorized_elementwise_kernelILi4ENS0_13BUnaryFunctorIlllZZZNS0_21heaviside_kernel_cudaERNS_18TensorIteratorBaseEENKUlvE_clEvENKUlvE2_clEvEUlllE_EESt5arrayIPcLm2EEEEviT0_T1_,@function
        .size           _ZN2at6native29vectorized_elementwise_kernelILi4ENS0_13BUnaryFunctorIlllZZZNS0_21heaviside_kernel_cudaERNS_18TensorIteratorBaseEENKUlvE_clEvENKUlvE2_clEvEUlllE_EESt5arrayIPcLm2EEEEviT0_T1_,(.L_x_31148 - _ZN2at6native29vectorized_elementwise_kernelILi4ENS0_13BUnaryFunctorIlllZZZNS0_21heaviside_kernel_cudaERNS_18TensorIteratorBaseEENKUlvE_clEvENKUlvE2_clEvEUlllE_EESt5arrayIPcLm2EEEEviT0_T1_)
        .other          _ZN2at6native29vectorized_elementwise_kernelILi4ENS0_13BUnaryFunctorIlllZZZNS0_21heaviside_kernel_cudaERNS_18TensorIteratorBaseEENKUlvE_clEvENKUlvE2_clEvEUlllE_EESt5arrayIPcLm2EEEEviT0_T1_,@"STO_CUDA_ENTRY STV_DEFAULT"
_ZN2at6native29vectorized_elementwise_kernelILi4ENS0_13BUnaryFunctorIlllZZZNS0_21heaviside_kernel_cudaERNS_18TensorIteratorBaseEENKUlvE_clEvENKUlvE2_clEvEUlllE_EESt5arrayIPcLm2EEEEviT0_T1_:
.text._ZN2at6native29vectorized_elementwise_kernelILi4ENS0_13BUnaryFunctorIlllZZZNS0_21heaviside_kernel_cudaERNS_18TensorIteratorBaseEENKUlvE_clEvENKUlvE2_clEvEUlllE_EESt5arrayIPcLm2EEEEviT0_T1_:
        /* <DEDUP_REMOVED lines=137> */
.L_x_13601:
[----:B------:R-:W-:-:S13]  /*0890*/  ISETP.GE.U32.AND P0, PT, R23, R22, PT ;  /* 0x000000161700720c */ /* 0x000fda0003f06070 */
[----:B------:R-:W-:Y:S05]  /*08a0*/  @P0 BRA `(.L_x_13603) ;  /* 0x0000000000300947 */ /* 0x000fea0003800000 */
[----:B0-----:R-:W0:Y:S01]  /*08b0*/  LDC.64 R2, c[0x0][0x398] ;  /* 0x0000e600ff027b82 */ /* 0x001e220000000a00 */
[----:B------:R-:W-:Y:S02]  /*08c0*/  IMAD.IADD R5, R0, 0x1, R23 ;  /* 0x0000000100057824 */ /* 0x000fe400078e0217 */
[----:B------:R-:W-:Y:S02]  /*08d0*/  VIADD R23, R23, 0x80 ;  /* 0x0000008017177836 */ /* 0x000fe40000000000 */
[----:B0-----:R-:W-:-:S05]  /*08e0*/  IMAD.WIDE.U32 R2, R5, 0x8, R2 ;  /* 0x0000000805027825 */ /* 0x001fca00078e0002 */
[----:B------:R1:W-:Y:S02]  /*08f0*/  STG.E.64 desc[UR4][R2.64], R6 ;  /* 0x0000000602007986 */ /* 0x0003e4000c101b04 */
.L_x_13602:
[----:B------:R-:W-:-:S13]  /*0900*/  ISETP.GE.U32.AND P0, PT, R23, R22, PT ;  /* 0x000000161700720c */ /* 0x000fda0003f06070 */
[----:B------:R-:W-:Y:S05]  /*0910*/  @P0 BRA `(.L_x_13604) ;  /* 0x0000000000300947 */ /* 0x000fea0003800000 */
[----:B-1----:R-:W1:Y:S01]  /*0920*/  LDC.64 R2, c[0x0][0x398] ;  /* 0x0000e600ff027b82 */ /* 0x002e620000000a00 */
[----:B0-----:R-:W-:Y:S02]  /*0930*/  IMAD.IADD R5, R0, 0x1, R23 ;  /* 0x0000000100057824 */ /* 0x001fe400078e0217 */
[----:B------:R-:W-:Y:S02]  /*0940*/  VIADD R23, R23, 0x80 ;  /* 0x0000008017177836 */ /* 0x000fe40000000000 */
[----:B-1----:R-:W-:-:S05]  /*0950*/  IMAD.WIDE.U32 R2, R5, 0x8, R2 ;  /* 0x0000000805027825 */ /* 0x002fca00078e0002 */
[----:B------:R1:W-:Y:S02]  /*0960*/  STG.E.64 desc[UR4][R2.64], R10 ;  /* 0x0000000a02007986 */ /* 0x0003e4000c101b04 */
.L_x_13603:
[----:B------:R-:W-:-:S13]  /*0970*/  ISETP.GE.U32.AND P0, PT, R23, R22, PT ;  /* 0x000000161700720c */ /* 0x000fda0003f06070 */
[----:B------:R-:W-:Y:S05]  /*0980*/  @P0 BRA `(.L_x_13605) ;  /* 0x0000000000340947 */ /* 0x000fea0003800000 */
[----:B01----:R-:W0:Y:S01]  /*0990*/  LDC.64 R2, c[0x0][0x398] ;  /* 0x0000e600ff027b82 */ /* 0x003e220000000a00 */
[----:B------:R-:W-:Y:S02]  /*09a0*/  IMAD.IADD R5, R0, 0x1, R23 ;  /* 0x0000000100057824 */ /* 0x000fe400078e0217 */
[----:B------:R-:W-:Y:S02]  /*09b0*/  VIADD R23, R23, 0x80 ;  /* 0x0000008017177836 */ /* 0x000fe40000000000 */
[----:B0-----:R-:W-:-:S05]  /*09c0*/  IMAD.WIDE.U32 R2, R5, 0x8, R2 ;  /* 0x0000000805027825 */ /* 0x001fca00078e0002 */
[----:B------:R2:W-:Y:S02]  /*09d0*/  STG.E.64 desc[UR4][R2.64], R12 ;  /* 0x0000000c02007986 */ /* 0x0005e4000c101b04 */
.L_x_13604:
        /* <DEDUP_REMOVED lines=8> */
.L_x_13605:
[----:B------:R-:W-:Y:S05]  /*0a60*/  BSYNC.RELIABLE B1 ;  /* 0x0000000000017941 */ /* 0x000fea0003800100 */
.L_x_13600:
[----:B------:R-:W-:-:S13]  /*0a70*/  ISETP.GE.U32.AND P0, PT, R23, R22, PT ;  /* 0x000000161700720c */ /* 0x000fda0003f06070 */
[----:B012---:R-:W0:Y:S01]  /*0a80*/  @!P0 LDC.64 R2, c[0x0][0x398] ;  /* 0x0000e600ff028b82 */ /* 0x007e220000000a00 */
[----:B------:R-:W-:Y:S02]  /*0a90*/  @!P0 IMAD.IADD R5, R0, 0x1, R23 ;  /* 0x0000000100058824 */ /* 0x000fe400078e0217 */
[----:B------:R-:W-:Y:S02]  /*0aa0*/  @!P0 VIADD R23, R23, 0x80 ;  /* 0x0000008017178836 */ /* 0x000fe40000000000 */
[----:B0-----:R-:W-:-:S05]  /*0ab0*/  @!P0 IMAD.WIDE.U32 R2, R5, 0x8, R2 ;  /* 0x0000000805028825 */ /* 0x001fca00078e0002 */
[----:B------:R3:W-:Y:S02]  /*0ac0*/  @!P0 STG.E.64 desc[UR4][R2.64], R16 ;  /* 0x0000001002008986 */ /* 0x0007e4000c101b04 */
.L_x_13606:
[----:B------:R-:W-:Y:S05]  /*0ad0*/  BSYNC.RECONVERGENT B0 ;  /* 0x0000000000007941 */ /* 0x000fea0003800200 */
.L_x_13599:
        /* <DEDUP_REMOVED lines=9> */
.L_x_13598:
        /* <DEDUP_REMOVED lines=8> */
[----:B---3--:R-:W-:Y:S02]  /*0bf0*/  ISETP.GT.U32.AND P5, PT, R12, RZ, PT ;  /* 0x000000ff0c00720c */ /* 0x008fe40003fa4070 */
[----:B------:R-:W-:Y:S02]  /*0c00*/  ISETP.GT.U32.AND P6, PT, R16, RZ, PT ;  /* 0x000000ff1000720c */ /* 0x000fe40003fc4070 */
[----:B------:R-:W-:-:S02]  /*0c10*/  ISETP.NE.U32.AND P0, PT, R14, RZ, PT ;  /* 0x000000ff0e00720c */ /* 0x000fc40003f05070 */
[----:B------:R-:W-:Y:S02]  /*0c20*/  ISETP.GT.U32.AND P3, PT, R14, RZ, PT ;  /* 0x000000ff0e00720c */ /* 0x000fe40003f64070 */
[----:B------:R-:W-:Y:S02]  /*0c30*/  ISETP.GT.AND.EX P5, PT, R13, RZ, PT, P5 ;  /* 0x000000ff0d00720c */ /* 0x000fe40003fa4350 */
[----:B------:R-:W-:Y:S02]  /*0c40*/  ISETP.GT.AND.EX P6, PT, R17, RZ, PT, P6 ;  /* 0x000000ff1100720c */ /* 0x000fe40003fc4360 */
[C---:B------:R-:W-:Y:S02]  /*0c50*/  ISETP.NE.AND.EX P0, PT, R15.reuse, RZ, PT, P0 ;  /* 0x000000ff0f00720c */ /* 0x040fe40003f05300 */
[----:B------:R-:W-:Y:S02]  /*0c60*/  ISETP.GT.AND.EX P3, PT, R15, RZ, PT, P3 ;  /* 0x000000ff0f00720c */ /* 0x000fe40003f64330 */
[----:B------:R-:W-:-:S02]  /*0c70*/  SEL R21, RZ, 0x1, !P5 ;  /* 0x00000001ff157807 */ /* 0x000fc40006800000 */
[----:B------:R-:W-:Y:S02]  /*0c80*/  ISETP.NE.U32.AND P2, PT, R12, RZ, PT ;  /* 0x000000ff0c00720c */ /* 0x000fe40003f45070 */
[----:B------:R-:W-:Y:S02]  /*0c90*/  ISETP.GT.U32.AND P5, PT, R18, RZ, PT ;  /* 0x000000ff1200720c */ /* 0x000fe40003fa4070 */
[----:B------:R-:W-:Y:S02]  /*0ca0*/  SEL R15, RZ, 0x1, !P6 ;  /* 0x00000001ff0f7807 */ /* 0x000fe40007000000 */
[----:B------:R-:W-:Y:S02]  /*0cb0*/  ISETP.NE.U32.AND P1, PT, R16, RZ, PT ;  /* 0x000000ff1000720c */ /* 0x000fe40003f25070 */
[----:B----4-:R-:W-:Y:S02]  /*0cc0*/  ISETP.GT.U32.AND P6, PT, R4, RZ, PT ;  /* 0x000000ff0400720c */ /* 0x010fe40003fc4070 */
[----:B------:R-:W-:-:S02]  /*0cd0*/  ISETP.NE.U32.AND P4, PT, R18, RZ, PT ;  /* 0x000000ff1200720c */ /* 0x000fc40003f85070 */
[----:B------:R-:W-:Y:S01]  /*0ce0*/  ISETP.NE.AND.EX P2, PT, R13, RZ, PT, P2 ;  /* 0x000000ff0d00720c */ /* 0x000fe20003f45320 */
[----:B--2---:R-:W-:Y:S01]  /*0cf0*/  IMAD.WIDE.U32 R12, R0, 0x8, R24 ;  /* 0x00000008000c7825 */ /* 0x004fe200078e0018 */
[----:B------:R-:W-:Y:S02]  /*0d00*/  ISETP.GT.AND.EX P5, PT, R19, RZ, PT, P5 ;  /* 0x000000ff1300720c */ /* 0x000fe40003fa4350 */
[----:B------:R-:W-:Y:S02]  /*0d10*/  ISETP.NE.AND.EX P1, PT, R17, RZ, PT, P1 ;  /* 0x000000ff1100720c */ /* 0x000fe40003f25310 */
[----:B------:R-:W-:Y:S01]  /*0d20*/  ISETP.GT.AND.EX P6, PT, R5, RZ, PT, P6 ;  /* 0x000000ff0500720c */ /* 0x000fe20003fc4360 */
[----:B------:R-:W-:Y:S01]  /*0d30*/  IMAD.WIDE.U32 R12, R20, 0x20, R12 ;  /* 0x00000020140c7825 */ /* 0x000fe200078e000c */
[----:B------:R-:W-:Y:S02]  /*0d40*/  SEL R17, RZ, 0x1, !P3 ;  /* 0x00000001ff117807 */ /* 0x000fe40005800000 */
[----:B------:R-:W-:-:S02]  /*0d50*/  ISETP.NE.AND.EX P4, PT, R19, RZ, PT, P4 ;  /* 0x000000ff1300720c */ /* 0x000fc40003f85340 */
[----:B------:R-:W-:Y:S02]  /*0d60*/  ISETP.NE.U32.AND P3, PT, R4, RZ, PT ;  /* 0x000000ff0400720c */ /* 0x000fe40003f65070 */
[----:B------:R-:W-:Y:S02]  /*0d70*/  SEL R19, RZ, 0x1, !P5 ;  /* 0x00000001ff137807 */ /* 0x000fe40006800000 */
[----:B0-----:R-:W-:Y:S02]  /*0d80*/  SEL R4, R21, R2, P2 ;  /* 0x0000000215047207 */ /* 0x001fe40001000000 */
[----:B------:R-:W-:Y:S02]  /*0d90*/  SEL R14, R3, RZ, !P2 ;  /* 0x000000ff030e7207 */ /* 0x000fe40005000000 */
[C---:B------:R-:W-:Y:S02]  /*0da0*/  ISETP.NE.U32.AND P5, PT, R6.reuse, RZ, PT ;  /* 0x000000ff0600720c */ /* 0x040fe40003fa5070 */
[----:B------:R-:W-:-:S02]  /*0db0*/  ISETP.GT.U32.AND P2, PT, R6, RZ, PT ;  /* 0x000000ff0600720c */ /* 0x000fc40003f44070 */
[----:B------:R-:W-:Y:S02]  /*0dc0*/  SEL R23, RZ, 0x1, !P6 ;  /* 0x00000001ff177807 */ /* 0x000fe40007000000 */
[-C--:B------:R-:W-:Y:S02]  /*0dd0*/  SEL R6, R17, R2.reuse, P0 ;  /* 0x0000000211067207 */ /* 0x080fe40000000000 */
[----:B------:R-:W-:Y:S02]  /*0de0*/  ISETP.NE.U32.AND P6, PT, R10, RZ, PT ;  /* 0x000000ff0a00720c */ /* 0x000fe40003fc5070 */
[----:B------:R-:W-:Y:S02]  /*0df0*/  SEL R18, R15, R2, P1 ;  /* 0x000000020f127207 */ /* 0x000fe40000800000 */
[----:B------:R-:W-:Y:S02]  /*0e00*/  SEL R17, R3, RZ, !P1 ;  /* 0x000000ff03117207 */ /* 0x000fe40004800000 */
[----:B------:R-:W-:-:S02]  /*0e10*/  ISETP.GT.U32.AND P1, PT, R8, RZ, PT ;  /* 0x000000ff0800720c */ /* 0x000fc40003f24070 */
[C---:B------:R-:W-:Y:S02]  /*0e20*/  ISETP.NE.AND.EX P5, PT, R7.reuse, RZ, PT, P5 ;  /* 0x000000ff0700720c */ /* 0x040fe40003fa5350 */
[----:B------:R-:W-:Y:S02]  /*0e30*/  ISETP.GT.AND.EX P2, PT, R7, RZ, PT, P2 ;  /* 0x000000ff0700720c */ /* 0x000fe40003f44320 */
[----:B------:R-:W-:Y:S02]  /*0e40*/  ISETP.NE.AND.EX P6, PT, R11, RZ, PT, P6 ;  /* 0x000000ff0b00720c */ /* 0x000fe40003fc5360 */
[----:B------:R-:W-:Y:S02]  /*0e50*/  SEL R7, R3, RZ, !P0 ;  /* 0x000000ff03077207 */ /* 0x000fe40004000000 */
[----:B------:R-:W-:Y:S01]  /*0e60*/  ISETP.NE.U32.AND P0, PT, R8, RZ, PT ;  /* 0x000000ff0800720c */ /* 0x000fe20003f05070 */
[----:B------:R-:W-:Y:S01]  /*0e70*/  IMAD.MOV.U32 R8, RZ, RZ, R18 ;  /* 0x000000ffff087224 */ /* 0x000fe200078e0012 */
[----:B------:R-:W-:-:S02]  /*0e80*/  ISETP.GT.AND.EX P1, PT, R9, RZ, PT, P1 ;  /* 0x000000ff0900720c */ /* 0x000fc40003f24310 */
[----:B------:R-:W-:Y:S02]  /*0e90*/  SEL R21, RZ, 0x1, !P2 ;  /* 0x00000001ff157807 */ /* 0x000fe40005000000 */
[----:B------:R-:W-:Y:S02]  /*0ea0*/  ISETP.NE.AND.EX P3, PT, R5, RZ, PT, P3 ;  /* 0x000000ff0500720c */ /* 0x000fe40003f65330 */
[----:B------:R-:W-:Y:S02]  /*0eb0*/  ISETP.GT.U32.AND P2, PT, R10, RZ, PT ;  /* 0x000000ff0a00720c */ /* 0x000fe40003f44070 */
[----:B------:R-:W-:Y:S01]  /*0ec0*/  ISETP.NE.AND.EX P0, PT, R9, RZ, PT, P0 ;  /* 0x000000ff0900720c */ /* 0x000fe20003f05300 */
[----:B------:R-:W-:Y:S01]  /*0ed0*/  IMAD.MOV.U32 R9, RZ, RZ, R17 ;  /* 0x000000ffff097224 */ /* 0x000fe200078e0011 */
[----:B------:R-:W-:Y:S02]  /*0ee0*/  SEL R5, RZ, 0x1, !P1 ;  /* 0x00000001ff057807 */ /* 0x000fe40004800000 */
[----:B------:R-:W-:-:S02]  /*0ef0*/  ISETP.GT.AND.EX P2, PT, R11, RZ, PT, P2 ;  /* 0x000000ff0b00720c */ /* 0x000fc40003f44320 */
[-C--:B------:R-:W-:Y:S01]  /*0f00*/  SEL R20, R5, R2.reuse, P0 ;  /* 0x0000000205147207 */ /* 0x080fe20000000000 */
[----:B------:R-:W-:Y:S01]  /*0f10*/  IMAD.MOV.U32 R5, RZ, RZ, R14 ;  /* 0x000000ffff057224 */ /* 0x000fe200078e000e */
[----:B------:R-:W-:Y:S02]  /*0f20*/  SEL R11, R3, RZ, !P4 ;  /* 0x000000ff030b7207 */ /* 0x000fe40006000000 */
[----:B------:R-:W-:Y:S02]  /*0f30*/  SEL R10, R19, R2, P4 ;  /* 0x00000002130a7207 */ /* 0x000fe40002000000 */
[C---:B------:R-:W-:Y:S02]  /*0f40*/  SEL R16, R3.reuse, RZ, !P3 ;  /* 0x000000ff03107207 */ /* 0x040fe40005800000 */
[C---:B------:R-:W-:Y:S01]  /*0f50*/  SEL R0, R3.reuse, RZ, !P5 ;  /* 0x000000ff03007207 */ /* 0x040fe20006800000 */
[----:B------:R0:W-:Y:S01]  /*0f60*/  STG.E.ENL2.256 desc[UR4][R12.64], R4, R8 ;  /* 0xf80000040c08797f */ /* 0x0001e2000f121804 */
[----:B------:R-:W-:-:S02]  /*0f70*/  SEL R15, R3, RZ, !P0 ;  /* 0x000000ff030f7207 */ /* 0x000fc40004000000 */
[-C--:B------:R-:W-:Y:S02]  /*0f80*/  SEL R23, R23, R2.reuse, P3 ;  /* 0x0000000217177207 */ /* 0x080fe40001800000 */
[----:B------:R-:W-:Y:S01]  /*0f90*/  SEL R19, R21, R2, P5 ;  /* 0x0000000215137207 */ /* 0x000fe20002800000 */
[----:B------:R-:W-:Y:S01]  /*0fa0*/  IMAD.MOV.U32 R21, RZ, RZ, R15 ;  /* 0x000000ffff157224 */ /* 0x000fe200078e000f */
[----:B------:R-:W-:Y:S02]  /*0fb0*/  SEL R3, R3, RZ, !P6 ;  /* 0x000000ff03037207 */ /* 0x000fe40007000000 */
[----:B------:R-:W-:-:S05]  /*0fc0*/  @P6 SEL R2, RZ, 0x1, !P2 ;  /* 0x00000001ff026807 */ /* 0x000fca0005000000 */
[----:B------:R-:W-:Y:S02]  /*0fd0*/  IMAD.MOV.U32 R22, RZ, RZ, R2 ;  /* 0x000000ffff167224 */ /* 0x000fe400078e0002 */
[----:B0-----:R-:W-:Y:S02]  /*0fe0*/  IMAD.MOV.U32 R4, RZ, RZ, R23 ;  /* 0x000000ffff047224 */ /* 0x001fe400078e0017 */
[----:B------:R-:W-:Y:S02]  /*0ff0*/  IMAD.MOV.U32 R5, RZ, RZ, R16 ;  /* 0x000000ffff057224 */ /* 0x000fe400078e0010 */
[----:B------:R-:W-:Y:S02]  /*1000*/  IMAD.MOV.U32 R6, RZ, RZ, R19 ;  /* 0x000000ffff067224 */ /* 0x000fe400078e0013 */
[----:B------:R-:W-:Y:S02]  /*1010*/  IMAD.MOV.U32 R7, RZ, RZ, R0 ;  /* 0x000000ffff077224 */ /* 0x000fe400078e0000 */
[----:B------:R-:W-:-:S05]  /*1020*/  IMAD.MOV.U32 R23, RZ, RZ, R3 ;  /* 0x000000ffff177224 */ /* 0x000fca00078e0003 */
[----:B------:R-:W-:Y:S01]  /*1030*/  STG.E.ENL2.256 desc[UR4][R12.64+0x1000], R4, R20 ;  /* 0xf80080040c14797f */ /* 0x000fe2000f121804 */
[----:B------:R-:W-:Y:S05]  /*1040*/  EXIT ;  /* 0x000000000000794d */ /* 0x000fea0003800000 */
.L_x_13607:
        /* <DEDUP_REMOVED lines=11> */
.L_x_31148:


//--------------------- .text._ZN2at6native29vectorized_elementwise_kernelILi8ENS0_13BUnaryFunctorIlllZZZNS0_21heaviside_kernel_cudaERNS_18TensorIteratorBaseEENKUlvE_clEvENKUlvE2_clEvEUlllE_EESt5arrayIPcLm2EEEEviT0_T1_ --------------------------
	.section	.text._ZN2at6native29vectorized_elementwise_kernelILi8ENS0_13BUnaryFunctorIlllZZZNS0_21heaviside_kernel_cudaERNS_18TensorIteratorBaseEENKUlvE_clEvENKUlvE2_clEvEUlllE_EESt5arrayIPcLm2EEEEviT0_T1_,"ax",@progbits
	.align	128
        .global         _ZN2at6native29vectorized_elementwise_kernelILi8ENS0_13BUnaryFunctorIlllZZZNS0_21heaviside_kernel_cudaERNS_18TensorIteratorBaseEENKUlvE_clEvENKUlvE2_clEvEUlllE_EESt5arrayIPcLm2EEEEviT0_T1_
        .type           _ZN2at6native29vectorized_elementwise_kernelILi8ENS0_13BUnaryFunctorIlllZZZNS0_21heaviside_kernel_cudaERNS_18TensorIteratorBaseEENKUlvE_clEvENKUlvE2_clEvEUlllE_EESt5arrayIPcLm2EEEEviT0_T1_,@function
        .size           _ZN2at6native29vectorized_elementwise_kernelILi8ENS0_13BUnaryFunctorIlllZZZNS0_21heaviside_kernel_cudaERNS_18TensorIteratorBaseEENKUlvE_clEvENKUlvE2_clEvEUlllE_EESt5arrayIPcLm2EEEEviT0_T1_,(.L_x_31149 - _ZN2at6native29vectorized_elementwise_kernelILi8ENS0_13BUnaryFunctorIlllZZZNS0_21heaviside_kernel_cudaERNS_18TensorIteratorBaseEENKUlvE_clEvENKUlvE2_clEvEUlllE_EESt5arrayIPcLm2EEEEviT0_T1_)
        .other          _ZN2at6native29vectorized_elementwise_kernelILi8ENS0_13BUnaryFunctorIlllZZZNS0_21heaviside_kernel_cudaERNS_18TensorIteratorBaseEENKUlvE_clEvENKUlvE2_clEvEUlllE_EESt5arrayIPcLm2EEEEviT0_T1_,@"STO_CUDA_ENTRY STV_DEFAULT"
_ZN2at6native29vectorized_elementwise_kernelILi8ENS0_13BUnaryFunctorIlllZZZNS0_21heaviside_kernel_cudaERNS_18TensorIteratorBaseEENKUlvE_clEvENKUlvE2_clEvEUlllE_EESt5arrayIPcLm2EEEEviT0_T1_:
.text._ZN2at6native29vectorized_elementwise_kernelILi8ENS0_13BUnaryFunctorIlllZZZNS0_21heaviside_kernel_cudaERNS_18TensorIteratorBaseEENKUlvE_clEvENKUlvE2_clEvEUlllE_EESt5arrayIPcLm2EEEEviT0_T1_:
[----:B------:R-:W-:Y:S01]  /*0000*/  LDC R1, c[0x0][0x37c] ;  /* 0x0000df00ff017b82 */ /* 0x000fe20000000800 */
[----:B------:R-:W-:Y:S05]  /*0010*/  EXIT ;  /* 0x000000000000794d */ /* 0x000fea0003800000 */
.L_x_13608:
        /* <DEDUP_REMOVED lines=14> */
.L_x_31149:


//--------------------- .text._ZN2at6native18elementwise_kernelILi128ELi4EZNS0_15gpu_kernel_implINS0_13AUnaryFunctorIlllZZZNS0_21heaviside_kernel_cudaERNS_18TensorIteratorBaseEENKUlvE_clEvENKUlvE2_clEvEUlllE_EEEEvS5_RKT_EUliE_EEviT1_ --------------------------
	.section	.text._ZN2at6native18elementwise_kernelILi128ELi4EZNS0_15gpu_kernel_implINS0_13AUnaryFunctorIlllZZZNS0_21heaviside_kernel_cudaERNS_18TensorIteratorBaseEENKUlvE_clEvENKUlvE2_clEvEUlllE_EEEEvS5_RKT_EUliE_EEviT1_,"ax",@progbits
	.align	128
        .global         _ZN2at6native18elementwise_kernelILi128ELi4EZNS0_15gpu_kernel_implINS0_13AUnaryFunctorIlllZZZNS0_21heaviside_kernel_cudaERNS_18TensorIteratorBaseEENKUlvE_clEvENKUlvE2_clEvEUlllE_EEEEvS5_RKT_EUliE_EEviT1_
        .type           _ZN2at6native18elementwise_kernelILi128ELi4EZNS0_15gpu_kernel_implINS0_13AUnaryFunctorIlllZZZNS0_21heaviside_kernel_cudaERNS_18TensorIteratorBaseEENKUlvE_clEvENKUlvE2_clEvEUlllE_EEEEvS5_RKT_EUliE_EEviT1_,@function
        .size           _ZN2at6native18elementwise_kernelILi128ELi4EZNS0_15gpu_kernel_implINS0_13AUnaryFunctorIlllZZZNS0_21heaviside_kernel_cudaERNS_18TensorIteratorBaseEENKUlvE_clEvENKUlvE2_clEvEUlllE_EEEEvS5_RKT_EUliE_EEviT1_,(.L_x_31150 - _ZN2at6native18elementwise_kernelILi128ELi4EZNS0_15gpu_kernel_implINS0_13AUnaryFunctorIlllZZZNS0_21heaviside_kernel_cudaERNS_18TensorIteratorBaseEENKUlvE_clEvENKUlvE2_clEvEUlllE_EEEEvS5_RKT_EUliE_EEviT1_)
        .other          _ZN2at6native18elementwise_kernelILi128ELi4EZNS0_15gpu_kernel_implINS0_13AUnaryFunctorIlllZZZNS0_21heaviside_kernel_cudaERNS_18TensorIteratorBaseEENKUlvE_clEvENKUlvE2_clEvEUlllE_EEEEvS5_RKT_EUliE_EEviT1_,@"STO_CUDA_ENTRY STV_DEFAULT"
_ZN2at6native18elementwise_kernelILi128ELi4EZNS0_15gpu_kernel_implINS0_13AUnaryFunctorIlllZZZNS0_21heaviside_kernel_cudaERNS_18TensorIteratorBaseEENKUlvE_clEvENKUlvE2_clEvEUlllE_EEEEvS5_RKT_EUliE_EEviT1_:
.text._ZN2at6native18elementwise_kernelILi128ELi4EZNS0_15gpu_kernel_implINS0_13AUnaryFunctorIlllZZZNS0_21heaviside_kernel_cudaERNS_18TensorIteratorBaseEENKUlvE_clEvENKUlvE2_clEvEUlllE_EEEEvS5_RKT_EUliE_EEviT1_:
        /* <DEDUP_REMOVED lines=11> */
[----:B--2---:R-:W-:-:S02]  /*00b0*/  USHF.L.U32 UR4, UR4, 0x9, URZ ;  /* 0x0000000904047899 */ /* 0x004fc400080006ff */
[----:B-----5:R-:W-:Y:S02]  /*00c0*/  UISETP.GT.U32.AND UP0, UPT, UR6, URZ, UPT ;  /* 0x000000ff0600728c */ /* 0x020fe4000bf04070 */
[----:B------:R-:W-:Y:S02]  /*00d0*/  UISETP.LT.U32.AND UP1, UPT, UR40, 0x18, UPT ;  /* 0x000000182800788c */ /* 0x000fe4000bf21070 */
[----:B-1----:R-:W-:Y:S01]  /*00e0*/  LOP3.LUT R17, R17, UR4, RZ, 0xfc, !PT ;  /* 0x0000000411117c12 */ /* 0x002fe2000f8efcff */
[----:B------:R-:W-:Y:S02]  /*00f0*/  UISETP.GT.AND.EX UP0, UPT, UR7, URZ, UPT, UP0 ;  /* 0x000000ff0700728c */ /* 0x000fe4000bf04300 */
        /* <DEDUP_REMOVED lines=307> */
.L_x_13611:
        /* <DEDUP_REMOVED lines=17> */
.L_x_13615:
[----:B------:R4:W5:Y:S01]  /*1540*/  LDG.E.U8 R4, desc[UR36][R2.64] ;  /* 0x0000002402047981 */ /* 0x000962000c1e1100 */
[----:B------:R-:W-:Y:S01]  /*1550*/  IMAD.MOV.U32 R5, RZ, RZ, RZ ;  /* 0x000000ffff057224 */ /* 0x000fe200078e00ff */
[----:B------:R-:W-:Y:S06]  /*1560*/  BRA `(.L_x_13617) ;  /* 0x0000000c00407947 */ /* 0x000fec0003800000 */
.L_x_13614:
        /* <DEDUP_REMOVED lines=8> */
.L_x_13619:
[----:B------:R-:W2:Y:S02]  /*15f0*/  LDG.E R4, desc[UR36][R2.64] ;  /* 0x0000002402047981 */ /* 0x000ea4000c1e1900 */
[----:B--2---:R-:W-:Y:S01]  /*1600*/  SHF.R.S32.HI R5, RZ, 0x1f, R4 ;  /* 0x0000001fff057819 */ /* 0x004fe20000011404 */
[----:B------:R-:W-:Y:S06]  /*1610*/  BRA `(.L_x_13617) ;  /* 0x0000000c00147947 */ /* 0x000fec0003800000 */
.L_x_13618:
[----:B------:R-:W2:Y:S02]  /*1620*/  LDG.E.S16 R4, desc[UR36][R2.64] ;  /* 0x0000002402047981 */ /* 0x000ea4000c1e1700 */
[----:B--2---:R-:W-:Y:S01]  /*1630*/  SHF.R.S32.HI R5, RZ, 0x1f, R4 ;  /* 0x0000001fff057819 */ /* 0x004fe20000011404 */
[----:B------:R-:W-:Y:S06]  /*1640*/  BRA `(.L_x_13617) ;  /* 0x0000000c00087947 */ /* 0x000fec0003800000 */
.L_x_13613:
        /* <DEDUP_REMOVED lines=9> */
.L_x_13621:
[----:B------:R-:W2:Y:S02]  /*16e0*/  LDG.E.U16 R2, desc[UR36][R2.64] ;  /* 0x0000002402027981 */ /* 0x000ea4000c1e1500 */
[----:B--2---:R-:W-:-:S06]  /*16f0*/  HADD2.F32 R4, -RZ, R2.H0_H0 ;  /* 0x20000002ff047230 */ /* 0x004fcc0000004100 */
[----:B------:R-:W3:Y:S02]  /*1700*/  F2I.S64.TRUNC R4, R4 ;  /* 0x0000000400047311 */ /* 0x000ee4000020d900 */
[----:B---3--:R-:W-:Y:S05]  /*1710*/  BRA `(.L_x_13617) ;  /* 0x0000000800d47947 */ /* 0x008fea0003800000 */
.L_x_13620:
        /* <DEDUP_REMOVED lines=9> */
.L_x_13623:
[----:B------:R-:W2:Y:S02]  /*17b0*/  LDG.E.U16 R2, desc[UR36][R2.64] ;  /* 0x0000002402027981 */ /* 0x000ea4000c1e1500 */
[----:B--2---:R-:W-:-:S06]  /*17c0*/  HADD2.F32 R4, -RZ, R2.H0_H0 ;  /* 0x20000002ff047230 */ /* 0x004fcc0000004100 */
[----:B------:R-:W3:Y:S02]  /*17d0*/  F2I.S64.TRUNC R4, R4 ;  /* 0x0000000400047311 */ /* 0x000ee4000020d900 */
[----:B---3--:R-:W-:Y:S05]  /*17e0*/  BRA `(.L_x_13617) ;  /* 0x0000000800a07947 */ /* 0x008fea0003800000 */
.L_x_13622:
[----:B------:R-:W2:Y:S02]  /*17f0*/  LDG.E.64 R2, desc[UR36][R2.64] ;  /* 0x0000002402027981 */ /* 0x000ea4000c1e1b00 */
[----:B--2---:R3:W4:Y:S02]  /*1800*/  F2I.S64.F64.TRUNC R4, R2 ;  /* 0x0000000200047311 */ /* 0x004724000030d900 */
[----:B---34-:R-:W-:Y:S05]  /*1810*/  BRA `(.L_x_13617) ;  /* 0x0000000800947947 */ /* 0x018fea0003800000 */
.L_x_13612:
        /* <DEDUP_REMOVED lines=13> */
.L_x_13626:
[----:B------:R-:W2:Y:S02]  /*18f0*/  LDG.E.64 R2, desc[UR36][R2.64] ;  /* 0x0000002402027981 */ /* 0x000ea4000c1e1b00 */
[----:B--2---:R3:W4:Y:S02]  /*1900*/  F2I.S64.F64.TRUNC R4, R2 ;  /* 0x0000000200047311 */ /* 0x004724000030d900 */
[----:B---34-:R-:W-:Y:S05]  /*1910*/  BRA `(.L_x_13617) ;  /* 0x0000000800547947 */ /* 0x018fea0003800000 */
.L_x_13625:
        /* <DEDUP_REMOVED lines=26> */
.L_x_13628:
        /* <DEDUP_REMOVED lines=13> */
.L_x_13627:
[----:B------:R-:W2:Y:S02]  /*1b90*/  LDG.E.U16 R4, desc[UR36][R2.64] ;  /* 0x0000002402047981 */ /* 0x000ea4000c1e1500 */
[----:B--2---:R-:W-:-:S06]  /*1ba0*/  IMAD.U32 R4, R4, 0x10000, RZ ;  /* 0x0001000004047824 */ /* 0x004fcc00078e00ff */
[----:B------:R-:W3:Y:S02]  /*1bb0*/  F2I.S64.TRUNC R4, R4 ;  /* 0x0000000400047311 */ /* 0x000ee4000020d900 */
[----:B---3--:R-:W-:Y:S05]  /*1bc0*/  BRA `(.L_x_13617) ;  /* 0x0000000400a87947 */ /* 0x008fea0003800000 */
.L_x_13624:
        /* <DEDUP_REMOVED lines=11> */
.L_x_13631:
        /* <DEDUP_REMOVED lines=21> */
.L_x_13635:
[----:B------:R-:W-:Y:S05]  /*1dd0*/  BSYNC.RECONVERGENT B1 ;  /* 0x0000000000017941 */ /* 0x000fea0003800200 */
.L_x_13634:
[----:B------:R-:W-:Y:S01]  /*1de0*/  IMAD.SHL.U32 R0, R0, 0x100000, RZ ;  /* 0x0010000000007824 */ /* 0x000fe200078e00ff */
[----:B------:R-:W-:-:S04]  /*1df0*/  LEA R2, R2, 0x3b800000, 0x17 ;  /* 0x3b80000002027811 */ /* 0x000fc800078eb8ff */
[----:B------:R-:W-:-:S07]  /*1e00*/  LOP3.LUT R4, R2, R0, R7, 0xfe, !PT ;  /* 0x0000000002047212 */ /* 0x000fce00078efe07 */
.L_x_13633:
[----:B------:R-:W-:Y:S05]  /*1e10*/  BSYNC.RECONVERGENT B0 ;  /* 0x0000000000007941 */ /* 0x000fea0003800200 */
.L_x_13632:
[----:B------:R-:W1:Y:S02]  /*1e20*/  F2I.S64.TRUNC R4, R4 ;  /* 0x0000000400047311 */ /* 0x000e64000020d900 */
[----:B-1----:R-:W-:Y:S05]  /*1e30*/  BRA `(.L_x_13617) ;  /* 0x00000004000c7947 */ /* 0x002fea0003800000 */
.L_x_13630:
        /* <DEDUP_REMOVED lines=21> */
.L_x_13639:
[----:B------:R-:W-:Y:S05]  /*1f90*/  BSYNC.RECONVERGENT B1 ;  /* 0x0000000000017941 */ /* 0x000fea0003800200 */
.L_x_13638:
[----:B------:R-:W-:Y:S02]  /*1fa0*/  SHF.L.U32 R0, R0, 0x15, RZ ;  /* 0x0000001500007819 */ /* 0x000fe400000006ff */
[----:B------:R-:W-:-:S04]  /*1fb0*/  LEA R2, R2, 0x37800000, 0x17 ;  /* 0x3780000002027811 */ /* 0x000fc800078eb8ff */
[----:B------:R-:W-:-:S07]  /*1fc0*/  LOP3.LUT R4, R2, R0, R7, 0xfe, !PT ;  /* 0x0000000002047212 */ /* 0x000fce00078efe07 */
.L_x_13637:
[----:B------:R-:W-:Y:S05]  /*1fd0*/  BSYNC.RECONVERGENT B0 ;  /* 0x0000000000007941 */ /* 0x000fea0003800200 */
.L_x_13636:
[----:B------:R-:W1:Y:S02]  /*1fe0*/  F2I.S64.TRUNC R4, R4 ;  /* 0x0000000400047311 */ /* 0x000e64000020d900 */
[----:B-1----:R-:W-:Y:S05]  /*1ff0*/  BRA `(.L_x_13617) ;  /* 0x00000000009c7947 */ /* 0x002fea0003800000 */
.L_x_13629:
[----:B------:R-:W-:-:S09]  /*2000*/  UISETP.NE.AND UP0, UPT, UR4, 0x1c, UPT ;  /* 0x0000001c0400788c */ /* 0x000fd2000bf05270 */
[----:B------:R-:W-:Y:S05]  /*2010*/  BRA.U !UP0, `(.L_x_13640) ;  /* 0x00000001088c7547 */ /* 0x000fea000b800000 */
[----:B------:R-:W-:-:S09]  /*2020*/  UISETP.NE.AND UP0, UPT, UR4, 0x1d, UPT ;  /* 0x0000001d0400788c */ /* 0x000fd2000bf05270 */
[----:B------:R-:W-:Y:S05]  /*2030*/  BRA.U !UP0, `(.L_x_13641) ;  /* 0x00000001087c7547 */ /* 0x000fea000b800000 */
[----:B------:R-:W-:-:S09]  /*2040*/  UISETP.NE.AND UP0, UPT, UR4, 0x2c, UPT ;  /* 0x0000002c0400788c */ /* 0x000fd2000bf05270 */
[----:B------:R-:W-:Y:S05]  /*2050*/  BRA.U !UP0, `(.L_x_13642) ;  /* 0x0000000108487547 */ /* 0x000fea000b800000 */
.L_x_13616:
        /* <DEDUP_REMOVED lines=16> */
.L_x_13643:
[----:B------:R-:W-:Y:S01]  /*2160*/  CS2R R4, SRZ ;  /* 0x0000000000047805 */ /* 0x000fe2000001ff00 */
[----:B------:R-:W-:Y:S06]  /*2170*/  BRA `(.L_x_13617) ;  /* 0x00000000003c7947 */ /* 0x000fec0003800000 */
.L_x_13642:
        /* <DEDUP_REMOVED lines=8> */
.L_x_13645:
[----:B------:R-:W-:Y:S05]  /*2200*/  BSYNC.RECONVERGENT B0 ;  /* 0x0000000000007941 */ /* 0x000fea0003800200 */
.L_x_13644:
[----:B------:R-:W2:Y:S02]  /*2210*/  F2I.S64.TRUNC R4, R4 ;  /* 0x0000000400047311 */ /* 0x000ea4000020d900 */
[----:B--2---:R-:W-:Y:S05]  /*2220*/  BRA `(.L_x_13617) ;  /* 0x0000000000107947 */ /* 0x004fea0003800000 */
.L_x_13641:
[----:B------:R2:W5:Y:S01]  /*2230*/  LDG.E.64 R4, desc[UR36][R2.64] ;  /* 0x0000002402047981 */ /* 0x000562000c1e1b00 */
[----:B------:R-:W-:Y:S05]  /*2240*/  BRA `(.L_x_13617) ;  /* 0x0000000000087947 */ /* 0x000fea0003800000 */
.L_x_13640:
[----:B------:R1:W5:Y:S01]  /*2250*/  LDG.E R4, desc[UR36][R2.64] ;  /* 0x0000002402047981 */ /* 0x000362000c1e1900 */
[----:B------:R-:W-:-:S07]  /*2260*/  IMAD.MOV.U32 R5, RZ, RZ, RZ ;  /* 0x000000ffff057224 */ /* 0x000fce00078e00ff */
.L_x_13617:
[----:B------:R-:W0:Y:S01]  /*2270*/  LDCU.64 UR8, c[0x0][0x598] ;  /* 0x0000b300ff0877ac */ /* 0x000e220008000a00 */
[----:B------:R-:W1:Y:S01]  /*2280*/  LDCU.64 UR6, c[0x0][0x580] ;  /* 0x0000b000ff0677ac */ /* 0x000e620008000a00 */
[----:B------:R-:W-:-:S04]  /*2290*/  UPRMT UR4, UR41, 0x9910, URZ ;  /* 0x0000991029047896 */ /* 0x000fc800080000ff */
[----:B------:R-:W-:Y:S01]  /*22a0*/  UISETP.GT.AND UP0, UPT, UR4, 0x9, UPT ;  /* 0x000000090400788c */ /* 0x000fe2000bf04270 */
[----:B0-----:R-:W-:-:S04]  /*22b0*/  ISETP.NE.U32.AND P0, PT, RZ, UR8, PT ;  /* 0x00000008ff007c0c */ /* 0x001fc8000bf05070 */
[----:B------:R-:W-:Y:S02]  /*22c0*/  ISETP.NE.AND.EX P0, PT, RZ, UR9, PT, P0 ;  /* 0x00000009ff007c0c */ /* 0x000fe4000bf05300 */
[----:B-1234-:R-:W-:Y:S02]  /*22d0*/  IADD3 R2, P1, PT, R16, UR6, RZ ;  /* 0x0000000610027c10 */ /* 0x01efe4000ff3e0ff */
[----:B-----5:R-:W-:Y:S02]  /*22e0*/  SEL R7, R4, UR43, !P0 ;  /* 0x0000002b04077c07 */ /* 0x020fe4000c000000 */
[----:B------:R-:W-:Y:S01]  /*22f0*/  SEL R5, R5, RZ, !P0 ;  /* 0x000000ff05057207 */ /* 0x000fe20004000000 */
[----:B------:R-:W-:Y:S01]  /*2300*/  IMAD.X R3, RZ, RZ, UR7, P1 ;  /* 0x00000007ff037e24 */ /* 0x000fe200088e06ff */
[----:B------:R-:W-:Y:S01]  /*2310*/  MOV R4, R7 ;  /* 0x0000000700047202 */ /* 0x000fe20000000f00 */
        /* <DEDUP_REMOVED lines=11> */
.L_x_13649:
[----:B------:R3:W-:Y:S01]  /*23d0*/  STG.E.U8 desc[UR36][R2.64], R7 ;  /* 0x0000000702007986 */ /* 0x0007e2000c101124 */
[----:B------:R-:W-:Y:S05]  /*23e0*/  BRA `(.L_x_13651) ;  /* 0x0000000c003c7947 */ /* 0x000fea0003800000 */
.L_x_13648:
        /* <DEDUP_REMOVED lines=8> */
.L_x_13653:
[----:B------:R1:W-:Y:S01]  /*2470*/  STG.E desc[UR36][R2.64], R7 ;  /* 0x0000000702007986 */ /* 0x0003e2000c101924 */
[----:B------:R-:W-:Y:S05]  /*2480*/  BRA `(.L_x_13651) ;  /* 0x0000000c00147947 */ /* 0x000fea0003800000 */
.L_x_13652:
[----:B------:R2:W-:Y:S01]  /*2490*/  STG.E.U16 desc[UR36][R2.64], R7 ;  /* 0x0000000702007986 */ /* 0x0005e2000c101524 */
[----:B------:R-:W-:Y:S05]  /*24a0*/  BRA `(.L_x_13651) ;  /* 0x0000000c000c7947 */ /* 0x000fea0003800000 */
.L_x_13647:
        /* <DEDUP_REMOVED lines=9> */
.L_x_13655:
[----:B------:R-:W0:Y:S02]  /*2540*/  I2F.S64 R0, R4 ;  /* 0x0000000400007312 */ /* 0x000e240000301400 */
[----:B0-----:R-:W-:-:S05]  /*2550*/  F2FP.F16.F32.PACK_AB R0, RZ, R0 ;  /* 0x00000000ff00723e */ /* 0x001fca00000000ff */
[----:B------:R0:W-:Y:S01]  /*2560*/  STG.E.U16 desc[UR36][R2.64], R0 ;  /* 0x0000000002007986 */ /* 0x0001e2000c101524 */
[----:B------:R-:W-:Y:S05]  /*2570*/  BRA `(.L_x_13651) ;  /* 0x0000000800d87947 */ /* 0x000fea0003800000 */
.L_x_13654:
        /* <DEDUP_REMOVED lines=10> */
.L_x_13657:
[----:B------:R-:W0:Y:S02]  /*2620*/  I2F.S64 R4, R4 ;  /* 0x0000000400047312 */ /* 0x000e240000301400 */
[----:B0-----:R-:W-:-:S04]  /*2630*/  F2FP.F16.F32.PACK_AB R5, RZ, R4 ;  /* 0x00000004ff05723e */ /* 0x001fc800000000ff */
[----:B------:R-:W-:-:S05]  /*2640*/  PRMT R5, R5, 0x5410, RZ ;  /* 0x0000541005057816 */ /* 0x000fca00000000ff */
[----:B------:R0:W-:Y:S01]  /*2650*/  STG.E desc[UR36][R2.64], R5 ;  /* 0x0000000502007986 */ /* 0x0001e2000c101924 */
[----:B------:R-:W-:Y:S05]  /*2660*/  BRA `(.L_x_13651) ;  /* 0x00000008009c7947 */ /* 0x000fea0003800000 */
.L_x_13656:
[----:B------:R-:W0:Y:S02]  /*2670*/  I2F.F64.S64 R4, R4 ;  /* 0x0000000400047312 */ /* 0x000e240000301c00 */
[----:B0-----:R0:W-:Y:S01]  /*2680*/  STG.E.64 desc[UR36][R2.64], R4 ;  /* 0x0000000402007986 */ /* 0x0011e2000c101b24 */
[----:B------:R-:W-:Y:S05]  /*2690*/  BRA `(.L_x_13651) ;  /* 0x0000000800907947 */ /* 0x000fea0003800000 */
.L_x_13646:
        /* <DEDUP_REMOVED lines=13> */
.L_x_13660:
[----:B------:R-:W-:Y:S01]  /*2770*/  CS2R R6, SRZ ;  /* 0x0000000000067805 */ /* 0x000fe2000001ff00 */
[----:B------:R-:W0:Y:S04]  /*2780*/  I2F.F64.S64 R4, R4 ;  /* 0x0000000400047312 */ /* 0x000e280000301c00 */
[----:B0-----:R0:W-:Y:S01]  /*2790*/  STG.E.128 desc[UR36][R2.64], R4 ;  /* 0x0000000402007986 */ /* 0x0011e2000c101d24 */
[----:B------:R-:W-:Y:S05]  /*27a0*/  BRA `(.L_x_13651) ;  /* 0x00000008004c7947 */ /* 0x000fea0003800000 */
.L_x_13659:
        /* <DEDUP_REMOVED lines=19> */
.L_x_13664:
[----:B------:R-:W-:Y:S05]  /*28e0*/  BSYNC.RECONVERGENT B0 ;  /* 0x0000000000007941 */ /* 0x000fea0003800200 */
.L_x_13663:
[----:B------:R-:W-:-:S05]  /*28f0*/  LOP3.LUT R7, R0, 0x80, R7, 0xf8, !PT ;  /* 0x0000008000077812 */ /* 0x000fca00078ef807 */
[----:B------:R0:W-:Y:S01]  /*2900*/  STG.E.U8 desc[UR36][R2.64], R7 ;  /* 0x0000000702007986 */ /* 0x0001e2000c101124 */
[----:B------:R-:W-:Y:S05]  /*2910*/  BRA `(.L_x_13651) ;  /* 0x0000000400f07947 */ /* 0x000fea0003800000 */
.L_x_13662:
        /* <DEDUP_REMOVED lines=15> */
.L_x_13666:
[----:B------:R-:W-:Y:S05]  /*2a10*/  BSYNC.RECONVERGENT B0 ;  /* 0x0000000000007941 */ /* 0x000fea0003800200 */
.L_x_13665:
[----:B------:R-:W-:-:S05]  /*2a20*/  LOP3.LUT R7, R0, 0x80, R7, 0xf8, !PT ;  /* 0x0000008000077812 */ /* 0x000fca00078ef807 */
[----:B------:R0:W-:Y:S01]  /*2a30*/  STG.E.U8 desc[UR36][R2.64], R7 ;  /* 0x0000000702007986 */ /* 0x0001e2000c101124 */
[----:B------:R-:W-:Y:S05]  /*2a40*/  BRA `(.L_x_13651) ;  /* 0x0000000400a47947 */ /* 0x000fea0003800000 */
.L_x_13661:
[----:B------:R-:W0:Y:S02]  /*2a50*/  I2F.S64 R0, R4 ;  /* 0x0000000400007312 */ /* 0x000e240000301400 */
[----:B0-----:R-:W-:-:S05]  /*2a60*/  F2FP.BF16.F32.PACK_AB R0, RZ, R0 ;  /* 0x00000000ff00723e */ /* 0x001fca00000010ff */
[----:B------:R0:W-:Y:S01]  /*2a70*/  STG.E.U16 desc[UR36][R2.64], R0 ;  /* 0x0000000002007986 */ /* 0x0001e2000c101524 */
[----:B------:R-:W-:Y:S05]  /*2a80*/  BRA `(.L_x_13651) ;  /* 0x0000000400947947 */ /* 0x000fea0003800000 */
.L_x_13658:
        /* <DEDUP_REMOVED lines=10> */
.L_x_13669:
        /* <DEDUP_REMOVED lines=13> */
.L_x_13672:
[----:B------:R-:W-:-:S04]  /*2c00*/  SHF.R.U32.HI R0, RZ, 0x14, R5 ;  /* 0x00000014ff007819 */ /* 0x000fc80000011605 */
[----:B------:R-:W-:-:S04]  /*2c10*/  LOP3.LUT R0, R0, 0x1, RZ, 0xc0, !PT ;  /* 0x0000000100007812 */ /* 0x000fc800078ec0ff */
[----:B------:R-:W-:-:S04]  /*2c20*/  IADD3 R0, PT, PT, R5, 0x487ffff, R0 ;  /* 0x0487ffff05007810 */ /* 0x000fc80007ffe000 */
[----:B------:R-:W-:-:S04]  /*2c30*/  SHF.R.U32.HI R0, RZ, 0x14, R0 ;  /* 0x00000014ff007819 */ /* 0x000fc80000011600 */
[----:B------:R-:W-:-:S07]  /*2c40*/  LOP3.LUT R4, R0, 0xff, RZ, 0xc0, !PT ;  /* 0x000000ff00047812 */ /* 0x000fce00078ec0ff */
.L_x_13673:
[----:B------:R-:W-:-:S04]  /*2c50*/  SHF.R.U32.HI R5, RZ, 0x18, R5 ;  /* 0x00000018ff057819 */ /* 0x000fc80000011605 */
[----:B------:R-:W-:-:S04]  /*2c60*/  LOP3.LUT R4, R4, 0x80, R5, 0xf8, !PT ;  /* 0x0000008004047812 */ /* 0x000fc800078ef805 */
[----:B------:R-:W-:-:S07]  /*2c70*/  PRMT R0, R4, 0x7610, R0 ;  /* 0x0000761004007816 */ /* 0x000fce0000000000 */
.L_x_13671:
[----:B------:R-:W-:Y:S05]  /*2c80*/  BSYNC.RECONVERGENT B0 ;  /* 0x0000000000007941 */ /* 0x000fea0003800200 */
.L_x_13670:
[----:B------:R0:W-:Y:S01]  /*2c90*/  STG.E.U8 desc[UR36][R2.64], R0 ;  /* 0x0000000002007986 */ /* 0x0001e2000c101124 */
[----:B------:R-:W-:Y:S05]  /*2ca0*/  BRA `(.L_x_13651) ;  /* 0x00000004000c7947 */ /* 0x000fea0003800000 */
.L_x_13668:
        /* <DEDUP_REMOVED lines=13> */
.L_x_13676:
[----:B------:R-:W-:-:S04]  /*2d80*/  SHF.R.U32.HI R0, RZ, 0x15, R5 ;  /* 0x00000015ff007819 */ /* 0x000fc80000011605 */
[----:B------:R-:W-:-:S04]  /*2d90*/  LOP3.LUT R0, R0, 0x1, RZ, 0xc0, !PT ;  /* 0x0000000100007812 */ /* 0x000fc800078ec0ff */
[----:B------:R-:W-:-:S04]  /*2da0*/  IADD3 R0, PT, PT, R5, 0x88fffff, R0 ;  /* 0x088fffff05007810 */ /* 0x000fc80007ffe000 */
[----:B------:R-:W-:-:S04]  /*2db0*/  SHF.R.U32.HI R0, RZ, 0x15, R0 ;  /* 0x00000015ff007819 */ /* 0x000fc80000011600 */
[----:B------:R-:W-:-:S07]  /*2dc0*/  LOP3.LUT R4, R0, 0xff, RZ, 0xc0, !PT ;  /* 0x000000ff00047812 */ /* 0x000fce00078ec0ff */
.L_x_13677:
[----:B------:R-:W-:-:S04]  /*2dd0*/  SHF.R.U32.HI R5, RZ, 0x18, R5 ;  /* 0x00000018ff057819 */ /* 0x000fc80000011605 */
[----:B------:R-:W-:-:S04]  /*2de0*/  LOP3.LUT R4, R4, 0x80, R5, 0xf8, !PT ;  /* 0x0000008004047812 */ /* 0x000fc800078ef805 */
[----:B------:R-:W-:-:S07]  /*2df0*/  PRMT R0, R4, 0x7610, R0 ;  /* 0x0000761004007816 */ /* 0x000fce0000000000 */
.L_x_13675:
[----:B------:R-:W-:Y:S05]  /*2e00*/  BSYNC.RECONVERGENT B0 ;  /* 0x0000000000007941 */ /* 0x000fea0003800200 */
.L_x_13674:
[----:B------:R0:W-:Y:S01]  /*2e10*/  STG.E.U8 desc[UR36][R2.64], R0 ;  /* 0x0000000002007986 */ /* 0x0001e2000c101124 */
[----:B------:R-:W-:Y:S05]  /*2e20*/  BRA `(.L_x_13651) ;  /* 0x0000000000ac7947 */ /* 0x000fea0003800000 */
.L_x_13667:
[----:B------:R-:W-:-:S09]  /*2e30*/  UISETP.NE.AND UP0, UPT, UR4, 0x1c, UPT ;  /* 0x0000001c0400788c */ /* 0x000fd2000bf05270 */
[----:B------:R-:W-:Y:S05]  /*2e40*/  BRA.U !UP0, `(.L_x_13678) ;  /* 0x0000000108a07547 */ /* 0x000fea000b800000 */
[----:B------:R-:W-:-:S09]  /*2e50*/  UISETP.NE.AND UP0, UPT, UR4, 0x1d, UPT ;  /* 0x0000001d0400788c */ /* 0x000fd2000bf05270 */
[----:B------:R-:W-:Y:S05]  /*2e60*/  BRA.U !UP0, `(.L_x_13679) ;  /* 0x0000000108907547 */ /* 0x000fea000b800000 */
[----:B------:R-:W-:-:S09]  /*2e70*/  UISETP.NE.AND UP0, UPT, UR4, 0x2c, UPT ;  /* 0x0000002c0400788c */ /* 0x000fd2000bf05270 */
[----:B------:R-:W-:Y:S05]  /*2e80*/  BRA.U !UP0, `(.L_x_13680) ;  /* 0x0000000108447547 */ /* 0x000fea000b800000 */
.L_x_13650:
        /* <DEDUP_REMOVED lines=16> */
.L_x_13681:
[----:B------:R-:W-:Y:S05]  /*2f90*/  BRA `(.L_x_13651) ;  /* 0x0000000000507947 */ /* 0x000fea0003800000 */
.L_x_13680:
        /* <DEDUP_REMOVED lines=17> */
.L_x_13679:
[----:B------:R0:W-:Y:S01]  /*30b0*/  STG.E.64 desc[UR36][R2.64], R4 ;  /* 0x0000000402007986 */ /* 0x0001e2000c101b24 */
[----:B------:R-:W-:Y:S05]  /*30c0*/  BRA `(.L_x_13651) ;  /* 0x0000000000047947 */ /* 0x000fea0003800000 */
.L_x_13678:
[----:B------:R0:W-:Y:S02]  /*30d0*/  STG.E desc[UR36][R2.64], R7 ;  /* 0x0000000702007986 */ /* 0x0001e4000c101924 */
.L_x_13651:
[----:B------:R-:W-:-:S07]  /*30e0*/  VIADD R17, R17, 0x80 ;  /* 0x0000008011117836 */ /* 0x000fce0000000000 */
.L_x_13610:
[----:B------:R-:W-:Y:S05]  /*30f0*/  BSYNC.RECONVERGENT B6 ;  /* 0x0000000000067941 */ /* 0x000fea0003800200 */
.L_x_13609:
        /* <DEDUP_REMOVED lines=307> */
.L_x_13684:
        /* <DEDUP_REMOVED lines=17> */
.L_x_13688:
[----:B------:R0:W5:Y:S01]  /*4540*/  LDG.E.U8 R4, desc[UR36][R2.64] ;  /* 0x0000002402047981 */ /* 0x000162000c1e1100 */
[----:B------:R-:W-:Y:S01]  /*4550*/  IMAD.MOV.U32 R5, RZ, RZ, RZ ;  /* 0x000000ffff057224 */ /* 0x000fe200078e00ff */
[----:B------:R-:W-:Y:S06]  /*4560*/  BRA `(.L_x_13690) ;  /* 0x0000000c00407947 */ /* 0x000fec0003800000 */
.L_x_13687:
        /* <DEDUP_REMOVED lines=8> */
.L_x_13692:
[----:B------:R-:W2:Y:S02]  /*45f0*/  LDG.E R4, desc[UR36][R2.64] ;  /* 0x0000002402047981 */ /* 0x000ea4000c1e1900 */
[----:B--2---:R-:W-:Y:S01]  /*4600*/  SHF.R.S32.HI R5, RZ, 0x1f, R4 ;  /* 0x0000001fff057819 */ /* 0x004fe20000011404 */
[----:B------:R-:W-:Y:S06]  /*4610*/  BRA `(.L_x_13690) ;  /* 0x0000000c00147947 */ /* 0x000fec0003800000 */
.L_x_13691:
[----:B------:R-:W2:Y:S02]  /*4620*/  LDG.E.S16 R4, desc[UR36][R2.64] ;  /* 0x0000002402047981 */ /* 0x000ea4000c1e1700 */
[----:B--2---:R-:W-:Y:S01]  /*4630*/  SHF.R.S32.HI R5, RZ, 0x1f, R4 ;  /* 0x0000001fff057819 */ /* 0x004fe20000011404 */
[----:B------:R-:W-:Y:S06]  /*4640*/  BRA `(.L_x_13690) ;  /* 0x0000000c00087947 */ /* 0x000fec0003800000 */
.L_x_13686:
        /* <DEDUP_REMOVED lines=9> */
.L_x_13694:
[----:B------:R-:W2:Y:S02]  /*46e0*/  LDG.E.U16 R2, desc[UR36][R2.64] ;  /* 0x0000002402027981 */ /* 0x000ea4000c1e1500 */
[----:B--2---:R-:W-:-:S06]  /*46f0*/  HADD2.F32 R4, -RZ, R2.H0_H0 ;  /* 0x20000002ff047230 */ /* 0x004fcc0000004100 */
[----:B------:R-:W2:Y:S02]  /*4700*/  F2I.S64.TRUNC R4, R4 ;  /* 0x0000000400047311 */ /* 0x000ea4000020d900 */
[----:B--2---:R-:W-:Y:S05]  /*4710*/  BRA `(.L_x_13690) ;  /* 0x0000000800d47947 */ /* 0x004fea0003800000 */
.L_x_13693:
        /* <DEDUP_REMOVED lines=9> */
.L_x_13696:
[----:B------:R-:W2:Y:S02]  /*47b0*/  LDG.E.U16 R2, desc[UR36][R2.64] ;  /* 0x0000002402027981 */ /* 0x000ea4000c1e1500 */
[----:B--2---:R-:W-:-:S06]  /*47c0*/  HADD2.F32 R4, -RZ, R2.H0_H0 ;  /* 0x20000002ff047230 */ /* 0x004fcc0000004100 */
[----:B------:R-:W2:Y:S02]  /*47d0*/  F2I.S64.TRUNC R4, R4 ;  /* 0x0000000400047311 */ /* 0x000ea4000020d900 */
[----:B--2---:R-:W-:Y:S05]  /*47e0*/  BRA `(.L_x_13690) ;  /* 0x0000000800a07947 */ /* 0x004fea0003800000 */
.L_x_13695:
[----:B------:R-:W2:Y:S02]  /*47f0*/  LDG.E.64 R2, desc[UR36][R2.64] ;  /* 0x0000002402027981 */ /* 0x000ea4000c1e1b00 */
[----:B--2---:R2:W3:Y:S02]  /*4800*/  F2I.S64.F64.TRUNC R4, R2 ;  /* 0x0000000200047311 */ /* 0x0044e4000030d900 */
[----:B--23--:R-:W-:Y:S05]  /*4810*/  BRA `(.L_x_13690) ;  /* 0x0000000800947947 */ /* 0x00cfea0003800000 */
.L_x_13685:
        /* <DEDUP_REMOVED lines=13> */
.L_x_13699:
[----:B------:R-:W2:Y:S02]  /*48f0*/  LDG.E.64 R2, desc[UR36][R2.64] ;  /* 0x0000002402027981 */ /* 0x000ea4000c1e1b00 */
[----:B--2---:R0:W1:Y:S02]  /*4900*/  F2I.S64.F64.TRUNC R4, R2 ;  /* 0x0000000200047311 */ /* 0x004064000030d900 */
[----:B01----:R-:W-:Y:S05]  /*4910*/  BRA `(.L_x_13690) ;  /* 0x0000000800547947 */ /* 0x003fea0003800000 */
.L_x_13698:
        /* <DEDUP_REMOVED lines=26> */
.L_x_13701:
        /* <DEDUP_REMOVED lines=13> */
.L_x_13700:
[----:B------:R-:W2:Y:S02]  /*4b90*/  LDG.E.U16 R4, desc[UR36][R2.64] ;  /* 0x0000002402047981 */ /* 0x000ea4000c1e1500 */
[----:B--2---:R-:W-:-:S06]  /*4ba0*/  SHF.L.U32 R4, R4, 0x10, RZ ;  /* 0x0000001004047819 */ /* 0x004fcc00000006ff */
[----:B------:R-:W0:Y:S02]  /*4bb0*/  F2I.S64.TRUNC R4, R4 ;  /* 0x0000000400047311 */ /* 0x000e24000020d900 */
[----:B0-----:R-:W-:Y:S05]  /*4bc0*/  BRA `(.L_x_13690) ;  /* 0x0000000400a87947 */ /* 0x001fea0003800000 */
.L_x_13697:
        /* <DEDUP_REMOVED lines=11> */
.L_x_13704:
        /* <DEDUP_REMOVED lines=21> */
.L_x_13708:
[----:B------:R-:W-:Y:S05]  /*4dd0*/  BSYNC.RECONVERGENT B1 ;  /* 0x0000000000017941 */ /* 0x000fea0003800200 */
.L_x_13707:
[----:B------:R-:W-:Y:S02]  /*4de0*/  SHF.L.U32 R0, R0, 0x14, RZ ;  /* 0x0000001400007819 */ /* 0x000fe400000006ff */
[----:B------:R-:W-:-:S04]  /*4df0*/  LEA R2, R2, 0x3b800000, 0x17 ;  /* 0x3b80000002027811 */ /* 0x000fc800078eb8ff */
[----:B------:R-:W-:-:S07]  /*4e00*/  LOP3.LUT R4, R2, R0, R7, 0xfe, !PT ;  /* 0x0000000002047212 */ /* 0x000fce00078efe07 */
.L_x_13706:
[----:B------:R-:W-:Y:S05]  /*4e10*/  BSYNC.RECONVERGENT B0 ;  /* 0x0000000000007941 */ /* 0x000fea0003800200 */
.L_x_13705:
[----:B------:R-:W4:Y:S02]  /*4e20*/  F2I.S64.TRUNC R4, R4 ;  /* 0x0000000400047311 */ /* 0x000f24000020d900 */
[----:B----4-:R-:W-:Y:S05]  /*4e30*/  BRA `(.L_x_13690) ;  /* 0x00000004000c7947 */ /* 0x010fea0003800000 */
.L_x_13703:
        /* <DEDUP_REMOVED lines=21> */
.L_x_13712:
[----:B------:R-:W-:Y:S05]  /*4f90*/  BSYNC.RECONVERGENT B1 ;  /* 0x0000000000017941 */ /* 0x000fea0003800200 */
.L_x_13711:
[----:B------:R-:W-:Y:S01]  /*4fa0*/  IMAD.SHL.U32 R0, R0, 0x200000, RZ ;  /* 0x0020000000007824 */ /* 0x000fe200078e00ff */
[----:B------:R-:W-:-:S04]  /*4fb0*/  LEA R2, R2, 0x37800000, 0x17 ;  /* 0x3780000002027811 */ /* 0x000fc800078eb8ff */
[----:B------:R-:W-:-:S07]  /*4fc0*/  LOP3.LUT R4, R2, R0, R7, 0xfe, !PT ;  /* 0x0000000002047212 */ /* 0x000fce00078efe07 */
.L_x_13710:
[----:B------:R-:W-:Y:S05]  /*4fd0*/  BSYNC.RECONVERGENT B0 ;  /* 0x0000000000007941 */ /* 0x000fea0003800200 */
.L_x_13709:
[----:B------:R-:W4:Y:S02]  /*4fe0*/  F2I.S64.TRUNC R4, R4 ;  /* 0x0000000400047311 */ /* 0x000f24000020d900 */
[----:B----4-:R-:W-:Y:S05]  /*4ff0*/  BRA `(.L_x_13690) ;  /* 0x00000000009c7947 */ /* 0x010fea0003800000 */
.L_x_13702:
        /* <DEDUP_REMOVED lines=14> */
.L_x_13716:
[----:B------:R-:W-:Y:S05]  /*50e0*/  BSYNC.RECONVERGENT B0 ;  /* 0x0000000000007941 */ /* 0x000fea0003800200 */
.L_x_13715:
[----:B------:R-:W2:Y:S02]  /*50f0*/  F2I.S64.TRUNC R4, R4 ;  /* 0x0000000400047311 */ /* 0x000ea4000020d900 */
[----:B--2---:R-:W-:Y:S05]  /*5100*/  BRA `(.L_x_13690) ;  /* 0x0000000000587947 */ /* 0x004fea0003800000 */
.L_x_13689:
        /* <DEDUP_REMOVED lines=16> */
.L_x_13717:
[----:B------:R-:W-:Y:S01]  /*5210*/  CS2R R4, SRZ ;  /* 0x0000000000047805 */ /* 0x000fe2000001ff00 */
[----:B------:R-:W-:Y:S06]  /*5220*/  BRA `(.L_x_13690) ;  /* 0x0000000000107947 */ /* 0x000fec0003800000 */
.L_x_13714:
[----:B------:R2:W5:Y:S01]  /*5230*/  LDG.E.64 R4, desc[UR36][R2.64] ;  /* 0x0000002402047981 */ /* 0x000562000c1e1b00 */
[----:B------:R-:W-:Y:S05]  /*5240*/  BRA `(.L_x_13690) ;  /* 0x0000000000087947 */ /* 0x000fea0003800000 */
.L_x_13713:
[----:B------:R3:W5:Y:S01]  /*5250*/  LDG.E R4, desc[UR36][R2.64] ;  /* 0x0000002402047981 */ /* 0x000762000c1e1900 */
[----:B------:R-:W-:-:S07]  /*5260*/  MOV R5, RZ ;  /* 0x000000ff00057202 */ /* 0x000fce0000000f00 */
.L_x_13690:
        /* <DEDUP_REMOVED lines=9> */
[----:B------:R-:W-:Y:S02]  /*5300*/  IMAD.X R3, RZ, RZ, UR7, P1 ;  /* 0x00000007ff037e24 */ /* 0x000fe400088e06ff */
[----:B------:R-:W-:Y:S01]  /*5310*/  IMAD.MOV.U32 R4, RZ, RZ, R7 ;  /* 0x000000ffff047224 */ /* 0x000fe200078e0007 */
        /* <DEDUP_REMOVED lines=11> */
.L_x_13721:
[----:B------:R0:W-:Y:S01]  /*53d0*/  STG.E.U8 desc[UR36][R2.64], R7 ;  /* 0x0000000702007986 */ /* 0x0001e2000c101124 */
[----:B------:R-:W-:Y:S05]  /*53e0*/  BRA `(.L_x_13723) ;  /* 0x0000000c00387947 */ /* 0x000fea0003800000 */
.L_x_13720:
        /* <DEDUP_REMOVED lines=8> */
.L_x_13725:
[----:B------:R0:W-:Y:S01]  /*5470*/  STG.E desc[UR36][R2.64], R7 ;  /* 0x0000000702007986 */ /* 0x0001e2000c101924 */
[----:B------:R-:W-:Y:S05]  /*5480*/  BRA `(.L_x_13723) ;  /* 0x0000000c00107947 */ /* 0x000fea0003800000 */
.L_x_13724:
[----:B------:R0:W-:Y:S01]  /*5490*/  STG.E.U16 desc[UR36][R2.64], R7 ;  /* 0x0000000702007986 */ /* 0x0001e2000c101524 */
[----:B------:R-:W-:Y:S05]  /*54a0*/  BRA `(.L_x_13723) ;  /* 0x0000000c00087947 */ /* 0x000fea0003800000 */
.L_x_13719:
        /* <DEDUP_REMOVED lines=9> */
.L_x_13727:
[----:B------:R-:W0:Y:S02]  /*5540*/  I2F.S64 R0, R4 ;  /* 0x0000000400007312 */ /* 0x000e240000301400 */
[----:B0-----:R-:W-:-:S05]  /*5550*/  F2FP.F16.F32.PACK_AB R0, RZ, R0 ;  /* 0x00000000ff00723e */ /* 0x001fca00000000ff */
[----:B------:R0:W-:Y:S01]  /*5560*/  STG.E.U16 desc[UR36][R2.64], R0 ;  /* 0x0000000002007986 */ /* 0x0001e2000c101524 */
[----:B------:R-:W-:Y:S05]  /*5570*/  BRA `(.L_x_13723) ;  /* 0x0000000800d47947 */ /* 0x000fea0003800000 */
.L_x_13726:
        /* <DEDUP_REMOVED lines=10> */
.L_x_13729:
[----:B------:R-:W0:Y:S02]  /*5620*/  I2F.S64 R4, R4 ;  /* 0x0000000400047312 */ /* 0x000e240000301400 */
[----:B0-----:R-:W-:-:S04]  /*5630*/  F2FP.F16.F32.PACK_AB R5, RZ, R4 ;  /* 0x00000004ff05723e */ /* 0x001fc800000000ff */
[----:B------:R-:W-:-:S05]  /*5640*/  PRMT R5, R5, 0x5410, RZ ;  /* 0x0000541005057816 */ /* 0x000fca00000000ff */
[----:B------:R0:W-:Y:S01]  /*5650*/  STG.E desc[UR36][R2.64], R5 ;  /* 0x0000000502007986 */ /* 0x0001e2000c101924 */
[----:B------:R-:W-:Y:S05]  /*5660*/  BRA `(.L_x_13723) ;  /* 0x0000000800987947 */ /* 0x000fea0003800000 */
.L_x_13728:
[----:B------:R-:W0:Y:S02]  /*5670*/  I2F.F64.S64 R4, R4 ;  /* 0x0000000400047312 */ /* 0x000e240000301c00 */
[----:B0-----:R0:W-:Y:S01]  /*5680*/  STG.E.64 desc[UR36][R2.64], R4 ;  /* 0x0000000402007986 */ /* 0x0011e2000c101b24 */
[----:B------:R-:W-:Y:S05]  /*5690*/  BRA `(.L_x_13723) ;  /* 0x00000008008c7947 */ /* 0x000fea0003800000 */
.L_x_13718:
        /* <DEDUP_REMOVED lines=12> */
.L_x_13733:
        /* <DEDUP_REMOVED lines=18> */
.L_x_13736:
[----:B------:R-:W-:-:S04]  /*5880*/  SHF.R.U32.HI R5, RZ, 0x18, R5 ;  /* 0x00000018ff057819 */ /* 0x000fc80000011605 */
[----:B------:R-:W-:-:S07]  /*5890*/  LOP3.LUT R0, R0, 0x80, R5, 0xf8, !PT ;  /* 0x0000008000007812 */ /* 0x000fce00078ef805 */
.L_x_13735:
[----:B------:R-:W-:Y:S05]  /*58a0*/  BSYNC.RECONVERGENT B0 ;  /* 0x0000000000007941 */ /* 0x000fea0003800200 */
.L_x_13734:
[----:B------:R0:W-:Y:S01]  /*58b0*/  STG.E.U8 desc[UR36][R2.64], R0 ;  /* 0x0000000002007986 */ /* 0x0001e2000c101124 */
[----:B------:R-:W-:Y:S05]  /*58c0*/  BRA `(.L_x_13723) ;  /* 0x0000000800007947 */ /* 0x000fea0003800000 */
.L_x_13732:
        /* <DEDUP_REMOVED lines=18> */
.L_x_13739:
[----:B------:R-:W-:-:S04]  /*59f0*/  SHF.R.U32.HI R5, RZ, 0x18, R5 ;  /* 0x00000018ff057819 */ /* 0x000fc80000011605 */
[----:B------:R-:W-:-:S07]  /*5a00*/  LOP3.LUT R0, R0, 0x80, R5, 0xf8, !PT ;  /* 0x0000008000007812 */ /* 0x000fce00078ef805 */
.L_x_13738:
[----:B------:R-:W-:Y:S05]  /*5a10*/  BSYNC.RECONVERGENT B0 ;  /* 0x0000000000007941 */ /* 0x000fea0003800200 */
.L_x_13737:
[----:B------:R0:W-:Y:S01]  /*5a20*/  STG.E.U8 desc[UR36][R2.64], R0 ;  /* 0x0000000002007986 */ /* 0x0001e2000c101124 */
[----:B------:R-:W-:Y:S05]  /*5a30*/  BRA `(.L_x_13723) ;  /* 0x0000000400a47947 */ /* 0x000fea0003800000 */
.L_x_13731:
        /* <DEDUP_REMOVED lines=23> */
.L_x_13741:
[----:B------:R0:W-:Y:S01]  /*5bb0*/  STG.E.64 desc[UR36][R2.64], R4 ;  /* 0x0000000402007986 */ /* 0x0001e2000c101b24 */
[----:B------:R-:W-:Y:S05]  /*5bc0*/  BRA `(.L_x_13723) ;  /* 0x0000000400407947 */ /* 0x000fea0003800000 */
.L_x_13740:
[----:B------:R0:W-:Y:S01]  /*5bd0*/  STG.E desc[UR36][R2.64], R7 ;  /* 0x0000000702007986 */ /* 0x0001e2000c101924 */
[----:B------:R-:W-:Y:S05]  /*5be0*/  BRA `(.L_x_13723) ;  /* 0x0000000400387947 */ /* 0x000fea0003800000 */
.L_x_13730:
        /* <DEDUP_REMOVED lines=11> */
.L_x_13743:
[----:B------:R-:W-:Y:S01]  /*5ca0*/  CS2R R6, SRZ ;  /* 0x0000000000067805 */ /* 0x000fe2000001ff00 */
[----:B------:R-:W0:Y:S04]  /*5cb0*/  I2F.F64.S64 R4, R4 ;  /* 0x0000000400047312 */ /* 0x000e280000301c00 */
[----:B0-----:R4:W-:Y:S01]  /*5cc0*/  STG.E.128 desc[UR36][R2.64], R4 ;  /* 0x0000000402007986 */ /* 0x0019e2000c101d24 */
[----:B------:R-:W-:Y:S05]  /*5cd0*/  BRA `(.L_x_13723) ;  /* 0x0000000000fc7947 */ /* 0x000fea0003800000 */
.L_x_13742:
[----:B------:R-:W-:-:S09]  /*5ce0*/  UISETP.NE.AND UP0, UPT, UR4, 0xf, UPT ;  /* 0x0000000f0400788c */ /* 0x000fd2000bf05270 */
[----:B------:R-:W-:Y:S05]  /*5cf0*/  BRA.U !UP0, `(.L_x_13744) ;  /* 0x0000000108e87547 */ /* 0x000fea000b800000 */
[----:B------:R-:W-:-:S09]  /*5d00*/  UISETP.NE.AND UP0, UPT, UR4, 0x17, UPT ;  /* 0x000000170400788c */ /* 0x000fd2000bf05270 */
[----:B------:R-:W-:Y:S05]  /*5d10*/  BRA.U !UP0, `(.L_x_13745) ;  /* 0x0000000108907547 */ /* 0x000fea000b800000 */
[----:B------:R-:W-:-:S09]  /*5d20*/  UISETP.NE.AND UP0, UPT, UR4, 0x18, UPT ;  /* 0x000000180400788c */ /* 0x000fd2000bf05270 */
[----:B------:R-:W-:Y:S05]  /*5d30*/  BRA.U !UP0, `(.L_x_13746) ;  /* 0x0000000108447547 */ /* 0x000fea000b800000 */
.L_x_13722:
        /* <DEDUP_REMOVED lines=16> */
.L_x_13747:
[----:B------:R-:W-:Y:S05]  /*5e40*/  BRA `(.L_x_13723) ;  /* 0x0000000000a07947 */ /* 0x000fea0003800000 */
.L_x_13746:
        /* <DEDUP_REMOVED lines=13> */
.L_x_13749:
[----:B------:R-:W-:Y:S05]  /*5f20*/  BSYNC.RECONVERGENT B0 ;  /* 0x0000000000007941 */ /* 0x000fea0003800200 */
.L_x_13748:
[----:B------:R-:W-:-:S05]  /*5f30*/  LOP3.LUT R7, R0, 0x80, R7, 0xf8, !PT ;  /* 0x0000008000077812 */ /* 0x000fca00078ef807 */
[----:B------:R2:W-:Y:S01]  /*5f40*/  STG.E.U8 desc[UR36][R2.64], R7 ;  /* 0x0000000702007986 */ /* 0x0005e2000c101124 */
[----:B------:R-:W-:Y:S05]  /*5f50*/  BRA `(.L_x_13723) ;  /* 0x00000000005c7947 */ /* 0x000fea0003800000 */
.L_x_13745:
        /* <DEDUP_REMOVED lines=12> */
.L_x_13751:
[----:B------:R-:W-:Y:S01]  /*6020*/  IMAD.MOV.U32 R0, RZ, RZ, 0x7f ;  /* 0x0000007fff007424 */ /* 0x000fe200078e00ff */
[----:B------:R-:W-:-:S04]  /*6030*/  ISETP.GT.U32.AND P0, PT, R6, 0x7f800000, PT ;  /* 0x7f8000000600780c */ /* 0x000fc80003f04070 */
[----:B------:R-:W-:-:S09]  /*6040*/  SEL R0, R0, 0x7c, P0 ;  /* 0x0000007c00007807 */ /* 0x000fd20000000000 */
.L_x_13752:
[----:B------:R-:W-:Y:S05]  /*6050*/  BSYNC.RECONVERGENT B0 ;  /* 0x0000000000007941 */ /* 0x000fea0003800200 */
.L_x_13750:
[----:B------:R-:W-:-:S04]  /*6060*/  SHF.R.U32.HI R5, RZ, 0x18, R5 ;  /* 0x00000018ff057819 */ /* 0x000fc80000011605 */
[----:B------:R-:W-:-:S05]  /*6070*/  LOP3.LUT R5, R0, 0x80, R5, 0xf8, !PT ;  /* 0x0000008000057812 */ /* 0x000fca00078ef805 */
[----:B------:R1:W-:Y:S01]  /*6080*/  STG.E.U8 desc[UR36][R2.64], R5 ;  /* 0x0000000502007986 */ /* 0x0003e2000c101124 */
[----:B------:R-:W-:Y:S05]  /*6090*/  BRA `(.L_x_13723) ;  /* 0x00000000000c7947 */ /* 0x000fea0003800000 */
.L_x_13744:
[----:B------:R-:W0:Y:S02]  /*60a0*/  I2F.S64 R0, R4 ;  /* 0x0000000400007312 */ /* 0x000e240000301400 */
[----:B0-----:R-:W-:-:S05]  /*60b0*/  F2FP.BF16.F32.PACK_AB R0, RZ, R0 ;  /* 0x00000000ff00723e */ /* 0x001fca00000010ff */
[----:B------:R0:W-:Y:S02]  /*60c0*/  STG.E.U16 desc[UR36][R2.64], R0 ;  /* 0x0000000002007986 */ /* 0x0001e4000c101524 */
.L_x_13723:
[----:B------:R-:W-:-:S07]  /*60d0*/  VIADD R17, R17, 0x80 ;  /* 0x0000008011117836 */ /* 0x000fce0000000000 */
.L_x_13683:
[----:B------:R-:W-:Y:S05]  /*60e0*/  BSYNC.RECONVERGENT B6 ;  /* 0x0000000000067941 */ /* 0x000fea0003800200 */
.L_x_13682:
        /* <DEDUP_REMOVED lines=307> */
.L_x_13755:
        /* <DEDUP_REMOVED lines=17> */
.L_x_13759:
[----:B------:R4:W5:Y:S01]  /*7530*/  LDG.E.U8 R4, desc[UR36][R2.64] ;  /* 0x0000002402047981 */ /* 0x000962000c1e1100 */
[----:B------:R-:W-:Y:S01]  /*7540*/  IMAD.MOV.U32 R5, RZ, RZ, RZ ;  /* 0x000000ffff057224 */ /* 0x000fe200078e00ff */
[----:B------:R-:W-:Y:S06]  /*7550*/  BRA `(.L_x_13761) ;  /* 0x0000000c00407947 */ /* 0x000fec0003800000 */
.L_x_13758:
        /* <DEDUP_REMOVED lines=8> */
.L_x_13763:
[----:B------:R-:W2:Y:S02]  /*75e0*/  LDG.E R4, desc[UR36][R2.64] ;  /* 0x0000002402047981 */ /* 0x000ea4000c1e1900 */
[----:B--2---:R-:W-:Y:S01]  /*75f0*/  SHF.R.S32.HI R5, RZ, 0x1f, R4 ;  /* 0x0000001fff057819 */ /* 0x004fe20000011404 */
[----:B------:R-:W-:Y:S06]  /*7600*/  BRA `(.L_x_13761) ;  /* 0x0000000c00147947 */ /* 0x000fec0003800000 */
.L_x_13762:
[----:B------:R-:W2:Y:S02]  /*7610*/  LDG.E.S16 R4, desc[UR36][R2.64] ;  /* 0x0000002402047981 */ /* 0x000ea4000c1e1700 */
[----:B--2---:R-:W-:Y:S01]  /*7620*/  SHF.R.S32.HI R5, RZ, 0x1f, R4 ;  /* 0x0000001fff057819 */ /* 0x004fe20000011404 */
[----:B------:R-:W-:Y:S06]  /*7630*/  BRA `(.L_x_13761) ;  /* 0x0000000c00087947 */ /* 0x000fec0003800000 */
.L_x_13757:
        /* <DEDUP_REMOVED lines=9> */
.L_x_13765:
[----:B------:R-:W2:Y:S02]  /*76d0*/  LDG.E.U16 R2, desc[UR36][R2.64] ;  /* 0x0000002402027981 */ /* 0x000ea4000c1e1500 */
[----:B--2---:R-:W-:-:S06]  /*76e0*/  HADD2.F32 R4, -RZ, R2.H0_H0 ;  /* 0x20000002ff047230 */ /* 0x004fcc0000004100 */
[----:B------:R-:W0:Y:S02]  /*76f0*/  F2I.S64.TRUNC R4, R4 ;  /* 0x0000000400047311 */ /* 0x000e24000020d900 */
[----:B0-----:R-:W-:Y:S05]  /*7700*/  BRA `(.L_x_13761) ;  /* 0x0000000800d47947 */ /* 0x001fea0003800000 */
.L_x_13764:
        /* <DEDUP_REMOVED lines=9> */
.L_x_13767:
[----:B------:R-:W2:Y:S02]  /*77a0*/  LDG.E.U16 R2, desc[UR36][R2.64] ;  /* 0x0000002402027981 */ /* 0x000ea4000c1e1500 */
[----:B--2---:R-:W-:-:S06]  /*77b0*/  HADD2.F32 R4, -RZ, R2.H0_H0 ;  /* 0x20000002ff047230 */ /* 0x004fcc0000004100 */
[----:B------:R-:W0:Y:S02]  /*77c0*/  F2I.S64.TRUNC R4, R4 ;  /* 0x0000000400047311 */ /* 0x000e24000020d900 */
[----:B0-----:R-:W-:Y:S05]  /*77d0*/  BRA `(.L_x_13761) ;  /* 0x0000000800a07947 */ /* 0x001fea0003800000 */
.L_x_13766:
[----:B------:R-:W2:Y:S02]  /*77e0*/  LDG.E.64 R2, desc[UR36][R2.64] ;  /* 0x0000002402027981 */ /* 0x000ea4000c1e1b00 */
[----:B--2---:R0:W1:Y:S02]  /*77f0*/  F2I.S64.F64.TRUNC R4, R2 ;  /* 0x0000000200047311 */ /* 0x004064000030d900 */
[----:B01----:R-:W-:Y:S05]  /*7800*/  BRA `(.L_x_13761) ;  /* 0x0000000800947947 */ /* 0x003fea0003800000 */
.L_x_13756:
        /* <DEDUP_REMOVED lines=13> */
.L_x_13770:
[----:B------:R-:W2:Y:S02]  /*78e0*/  LDG.E.64 R2, desc[UR36][R2.64] ;  /* 0x0000002402027981 */ /* 0x000ea4000c1e1b00 */
[----:B--2---:R0:W1:Y:S02]  /*78f0*/  F2I.S64.F64.TRUNC R4, R2 ;  /* 0x0000000200047311 */ /* 0x004064000030d900 */
[----:B01----:R-:W-:Y:S05]  /*7900*/  BRA `(.L_x_13761) ;  /* 0x0000000800547947 */ /* 0x003fea0003800000 */
.L_x_13769:
        /* <DEDUP_REMOVED lines=26> */
.L_x_13772:
        /* <DEDUP_REMOVED lines=13> */
.L_x_13771:
[----:B------:R-:W2:Y:S02]  /*7b80*/  LDG.E.U16 R4, desc[UR36][R2.64] ;  /* 0x0000002402047981 */ /* 0x000ea4000c1e1500 */
[----:B--2---:R-:W-:-:S06]  /*7b90*/  IMAD.U32 R4, R4, 0x10000, RZ ;  /* 0x0001000004047824 */ /* 0x004fcc00078e00ff */
[----:B------:R-:W0:Y:S02]  /*7ba0*/  F2I.S64.TRUNC R4, R4 ;  /* 0x0000000400047311 */ /* 0x000e24000020d900 */
[----:B0-----:R-:W-:Y:S05]  /*7bb0*/  BRA `(.L_x_13761) ;  /* 0x0000000400a87947 */ /* 0x001fea0003800000 */
.L_x_13768:
        /* <DEDUP_REMOVED lines=11> */
.L_x_13775:
        /* <DEDUP_REMOVED lines=21> */
.L_x_13779:
[----:B------:R-:W-:Y:S05]  /*7dc0*/  BSYNC.RECONVERGENT B1 ;  /* 0x0000000000017941 */ /* 0x000fea0003800200 */
.L_x_13778:
[----:B------:R-:W-:Y:S01]  /*7dd0*/  IMAD.SHL.U32 R0, R0, 0x100000, RZ ;  /* 0x0010000000007824 */ /* 0x000fe200078e00ff */
[----:B------:R-:W-:-:S04]  /*7de0*/  LEA R2, R2, 0x3b800000, 0x17 ;  /* 0x3b80000002027811 */ /* 0x000fc800078eb8ff */
[----:B------:R-:W-:-:S07]  /*7df0*/  LOP3.LUT R4, R2, R0, R7, 0xfe, !PT ;  /* 0x0000000002047212 */ /* 0x000fce00078efe07 */
.L_x_13777:
[----:B------:R-:W-:Y:S05]  /*7e00*/  BSYNC.RECONVERGENT B0 ;  /* 0x0000000000007941 */ /* 0x000fea0003800200 */
.L_x_13776:
[----:B------:R-:W1:Y:S02]  /*7e10*/  F2I.S64.TRUNC R4, R4 ;  /* 0x0000000400047311 */ /* 0x000e64000020d900 */
[----:B-1----:R-:W-:Y:S05]  /*7e20*/  BRA `(.L_x_13761) ;  /* 0x00000004000c7947 */ /* 0x002fea0003800000 */
.L_x_13774:
        /* <DEDUP_REMOVED lines=21> */
.L_x_13783:
[----:B------:R-:W-:Y:S05]  /*7f80*/  BSYNC.RECONVERGENT B1 ;  /* 0x0000000000017941 */ /* 0x000fea0003800200 */
.L_x_13782:
[----:B------:R-:W-:Y:S02]  /*7f90*/  SHF.L.U32 R0, R0, 0x15, RZ ;  /* 0x0000001500007819 */ /* 0x000fe400000006ff */
[----:B------:R-:W-:-:S04]  /*7fa0*/  LEA R2, R2, 0x37800000, 0x17 ;  /* 0x3780000002027811 */ /* 0x000fc800078eb8ff */
[----:B------:R-:W-:-:S07]  /*7fb0*/  LOP3.LUT R4, R2, R0, R7, 0xfe, !PT ;  /* 0x0000000002047212 */ /* 0x000fce00078efe07 */
.L_x_13781:
[----:B------:R-:W-:Y:S05]  /*7fc0*/  BSYNC.RECONVERGENT B0 ;  /* 0x0000000000007941 */ /* 0x000fea0003800200 */
.L_x_13780:
[----:B------:R-:W1:Y:S02]  /*7fd0*/  F2I.S64.TRUNC R4, R4 ;  /* 0x0000000400047311 */ /* 0x000e64000020d900 */
[----:B-1----:R-:W-:Y:S05]  /*7fe0*/  BRA `(.L_x_13761) ;  /* 0x00000000009c7947 */ /* 0x002fea0003800000 */
.L_x_13773:
        /* <DEDUP_REMOVED lines=14> */
.L_x_13787:
[----:B------:R-:W-:Y:S05]  /*80d0*/  BSYNC.RECONVERGENT B0 ;  /* 0x0000000000007941 */ /* 0x000fea0003800200 */
.L_x_13786:
[----:B------:R-:W1:Y:S02]  /*80e0*/  F2I.S64.TRUNC R4, R4 ;  /* 0x0000000400047311 */ /* 0x000e64000020d900 */
[----:B-1----:R-:W-:Y:S05]  /*80f0*/  BRA `(.L_x_13761) ;  /* 0x0000000000587947 */ /* 0x002fea0003800000 */
.L_x_13760:
        /* <DEDUP_REMOVED lines=16> */
.L_x_13788:
[----:B------:R-:W-:Y:S01]  /*8200*/  CS2R R4, SRZ ;  /* 0x0000000000047805 */ /* 0x000fe2000001ff00 */
[----:B------:R-:W-:Y:S06]  /*8210*/  BRA `(.L_x_13761) ;  /* 0x0000000000107947 */ /* 0x000fec0003800000 */
.L_x_13785:
[----:B------:R1:W5:Y:S01]  /*8220*/  LDG.E.64 R4, desc[UR36][R2.64] ;  /* 0x0000002402047981 */ /* 0x000362000c1e1b00 */
[----:B------:R-:W-:Y:S05]  /*8230*/  BRA `(.L_x_13761) ;  /* 0x0000000000087947 */ /* 0x000fea0003800000 */
.L_x_13784:
[----:B------:R2:W5:Y:S01]  /*8240*/  LDG.E R4, desc[UR36][R2.64] ;  /* 0x0000002402047981 */ /* 0x000562000c1e1900 */
[----:B------:R-:W-:-:S07]  /*8250*/  IMAD.MOV.U32 R5, RZ, RZ, RZ ;  /* 0x000000ffff057224 */ /* 0x000fce00078e00ff */
.L_x_13761:
        /* <DEDUP_REMOVED lines=22> */
.L_x_13792:
[----:B------:R4:W-:Y:S01]  /*83c0*/  STG.E.U8 desc[UR36][R2.64], R7 ;  /* 0x0000000702007986 */ /* 0x0009e2000c101124 */
[----:B------:R-:W-:Y:S05]  /*83d0*/  BRA `(.L_x_13794) ;  /* 0x0000000c00387947 */ /* 0x000fea0003800000 */
.L_x_13791:
        /* <DEDUP_REMOVED lines=8> */
.L_x_13796:
[----:B------:R2:W-:Y:S01]  /*8460*/  STG.E desc[UR36][R2.64], R7 ;  /* 0x0000000702007986 */ /* 0x0005e2000c101924 */
[----:B------:R-:W-:Y:S05]  /*8470*/  BRA `(.L_x_13794) ;  /* 0x0000000c00107947 */ /* 0x000fea0003800000 */
.L_x_13795:
[----:B------:R0:W-:Y:S01]  /*8480*/  STG.E.U16 desc[UR36][R2.64], R7 ;  /* 0x0000000702007986 */ /* 0x0001e2000c101524 */
[----:B------:R-:W-:Y:S05]  /*8490*/  BRA `(.L_x_13794) ;  /* 0x0000000c00087947 */ /* 0x000fea0003800000 */
.L_x_13790:
        /* <DEDUP_REMOVED lines=9> */
.L_x_13798:
[----:B------:R-:W0:Y:S02]  /*8530*/  I2F.S64 R0, R4 ;  /* 0x0000000400007312 */ /* 0x000e240000301400 */
[----:B0-----:R-:W-:-:S05]  /*8540*/  F2FP.F16.F32.PACK_AB R0, RZ, R0 ;  /* 0x00000000ff00723e */ /* 0x001fca00000000ff */
[----:B------:R0:W-:Y:S01]  /*8550*/  STG.E.U16 desc[UR36][R2.64], R0 ;  /* 0x0000000002007986 */ /* 0x0001e2000c101524 */
[----:B------:R-:W-:Y:S05]  /*8560*/  BRA `(.L_x_13794) ;  /* 0x0000000800d47947 */ /* 0x000fea0003800000 */
.L_x_13797:
        /* <DEDUP_REMOVED lines=10> */
.L_x_13800:
[----:B------:R-:W0:Y:S02]  /*8610*/  I2F.S64 R4, R4 ;  /* 0x0000000400047312 */ /* 0x000e240000301400 */
[----:B0-----:R-:W-:-:S04]  /*8620*/  F2FP.F16.F32.PACK_AB R5, RZ, R4 ;  /* 0x00000004ff05723e */ /* 0x001fc800000000ff */
[----:B------:R-:W-:-:S05]  /*8630*/  PRMT R5, R5, 0x5410, RZ ;  /* 0x0000541005057816 */ /* 0x000fca00000000ff */
[----:B------:R0:W-:Y:S01]  /*8640*/  STG.E desc[UR36][R2.64], R5 ;  /* 0x0000000502007986 */ /* 0x0001e2000c101924 */
[----:B------:R-:W-:Y:S05]  /*8650*/  BRA `(.L_x_13794) ;  /* 0x0000000800987947 */ /* 0x000fea0003800000 */
.L_x_13799:
[----:B------:R-:W0:Y:S02]  /*8660*/  I2F.F64.S64 R4, R4 ;  /* 0x0000000400047312 */ /* 0x000e240000301c00 */
[----:B0-----:R0:W-:Y:S01]  /*8670*/  STG.E.64 desc[UR36][R2.64], R4 ;  /* 0x0000000402007986 */ /* 0x0011e2000c101b24 */
[----:B------:R-:W-:Y:S05]  /*8680*/  BRA `(.L_x_13794) ;  /* 0x00000008008c7947 */ /* 0x000fea0003800000 */
.L_x_13789:
        /* <DEDUP_REMOVED lines=12> */
.L_x_13804:
        /* <DEDUP_REMOVED lines=18> */
.L_x_13807:
[----:B------:R-:W-:-:S04]  /*8870*/  SHF.R.U32.HI R5, RZ, 0x18, R5 ;  /* 0x00000018ff057819 */ /* 0x000fc80000011605 */
[----:B------:R-:W-:-:S07]  /*8880*/  LOP3.LUT R0, R0, 0x80, R5, 0xf8, !PT ;  /* 0x0000008000007812 */ /* 0x000fce00078ef805 */
.L_x_13806:
[----:B------:R-:W-:Y:S05]  /*8890*/  BSYNC.RECONVERGENT B0 ;  /* 0x0000000000007941 */ /* 0x000fea0003800200 */
.L_x_13805:
[----:B------:R0:W-:Y:S01]  /*88a0*/  STG.E.U8 desc[UR36][R2.64], R0 ;  /* 0x0000000002007986 */ /* 0x0001e2000c101124 */
[----:B------:R-:W-:Y:S05]  /*88b0*/  BRA `(.L_x_13794) ;  /* 0x0000000800007947 */ /* 0x000fea0003800000 */
.L_x_13803:
        /* <DEDUP_REMOVED lines=18> */
.L_x_13810:
[----:B------:R-:W-:-:S04]  /*89e0*/  SHF.R.U32.HI R5, RZ, 0x18, R5 ;  /* 0x00000018ff057819 */ /* 0x000fc80000011605 */
[----:B------:R-:W-:-:S07]  /*89f0*/  LOP3.LUT R0, R0, 0x80, R5, 0xf8, !PT ;  /* 0x0000008000007812 */ /* 0x000fce00078ef805 */
.L_x_13809:
[----:B------:R-:W-:Y:S05]  /*8a00*/  BSYNC.RECONVERGENT B0 ;  /* 0x0000000000007941 */ /* 0x000fea0003800200 */
.L_x_13808:
[----:B------:R0:W-:Y:S01]  /*8a10*/  STG.E.U8 desc[UR36][R2.64], R0 ;  /* 0x0000000002007986 */ /* 0x0001e2000c101124 */
[----:B------:R-:W-:Y:S05]  /*8a20*/  BRA `(.L_x_13794) ;  /* 0x0000000400a47947 */ /* 0x000fea0003800000 */
.L_x_13802:
        /* <DEDUP_REMOVED lines=23> */
.L_x_13812:
[----:B------:R0:W-:Y:S01]  /*8ba0*/  STG.E.64 desc[UR36][R2.64], R4 ;  /* 0x0000000402007986 */ /* 0x0001e2000c101b24 */
[----:B------:R-:W-:Y:S05]  /*8bb0*/  BRA `(.L_x_13794) ;  /* 0x0000000400407947 */ /* 0x000fea0003800000 */
.L_x_13811:
[----:B------:R0:W-:Y:S01]  /*8bc0*/  STG.E desc[UR36][R2.64], R7 ;  /* 0x0000000702007986 */ /* 0x0001e2000c101924 */
[----:B------:R-:W-:Y:S05]  /*8bd0*/  BRA `(.L_x_13794) ;  /* 0x0000000400387947 */ /* 0x000fea0003800000 */
.L_x_13801:
        /* <DEDUP_REMOVED lines=11> */
.L_x_13814:
[----:B------:R-:W-:Y:S01]  /*8c90*/  CS2R R6, SRZ ;  /* 0x0000000000067805 */ /* 0x000fe2000001ff00 */
[----:B------:R-:W0:Y:S04]  /*8ca0*/  I2F.F64.S64 R4, R4 ;  /* 0x0000000400047312 */ /* 0x000e280000301c00 */
[----:B0-----:R0:W-:Y:S01]  /*8cb0*/  STG.E.128 desc[UR36][R2.64], R4 ;  /* 0x0000000402007986 */ /* 0x0011e2000c101d24 */
[----:B------:R-:W-:Y:S05]  /*8cc0*/  BRA `(.L_x_13794) ;  /* 0x0000000000fc7947 */ /* 0x000fea0003800000 */
.L_x_13813:
[----:B------:R-:W-:-:S09]  /*8cd0*/  UISETP.NE.AND UP0, UPT, UR4, 0xf, UPT ;  /* 0x0000000f0400788c */ /* 0x000fd2000bf05270 */
[----:B------:R-:W-:Y:S05]  /*8ce0*/  BRA.U !UP0, `(.L_x_13815) ;  /* 0x0000000108e87547 */ /* 0x000fea000b800000 */
[----:B------:R-:W-:-:S09]  /*8cf0*/  UISETP.NE.AND UP0, UPT, UR4, 0x17, UPT ;  /* 0x000000170400788c */ /* 0x000fd2000bf05270 */
[----:B------:R-:W-:Y:S05]  /*8d00*/  BRA.U !UP0, `(.L_x_13816) ;  /* 0x0000000108907547 */ /* 0x000fea000b800000 */
[----:B------:R-:W-:-:S09]  /*8d10*/  UISETP.NE.AND UP0, UPT, UR4, 0x18, UPT ;  /* 0x000000180400788c */ /* 0x000fd2000bf05270 */
[----:B------:R-:W-:Y:S05]  /*8d20*/  BRA.U !UP0, `(.L_x_13817) ;  /* 0x0000000108447547 */ /* 0x000fea000b800000 */
.L_x_13793:
        /* <DEDUP_REMOVED lines=16> */
.L_x_13818:
[----:B------:R-:W-:Y:S05]  /*8e30*/  BRA `(.L_x_13794) ;  /* 0x0000000000a07947 */ /* 0x000fea0003800000 */
.L_x_13817:
        /* <DEDUP_REMOVED lines=13> */
.L_x_13820:
[----:B------:R-:W-:Y:S05]  /*8f10*/  BSYNC.RECONVERGENT B0 ;  /* 0x0000000000007941 */ /* 0x000fea0003800200 */
.L_x_13819:
[----:B------:R-:W-:-:S05]  /*8f20*/  LOP3.LUT R7, R0, 0x80, R7, 0xf8, !PT ;  /* 0x0000008000077812 */ /* 0x000fca00078ef807 */
[----:B------:R0:W-:Y:S01]  /*8f30*/  STG.E.U8 desc[UR36][R2.64], R7 ;  /* 0x0000000702007986 */ /* 0x0001e2000c101124 */
[----:B------:R-:W-:Y:S05]  /*8f40*/  BRA `(.L_x_13794) ;  /* 0x00000000005c7947 */ /* 0x000fea0003800000 */
.L_x_13816:
        /* <DEDUP_REMOVED lines=12> */
.L_x_13822:
[----:B------:R-:W-:Y:S01]  /*9010*/  IMAD.MOV.U32 R0, RZ, RZ, 0x7f ;  /* 0x0000007fff007424 */ /* 0x000fe200078e00ff */
[----:B------:R-:W-:-:S04]  /*9020*/  ISETP.GT.U32.AND P0, PT, R6, 0x7f800000, PT ;  /* 0x7f8000000600780c */ /* 0x000fc80003f04070 */
[----:B------:R-:W-:-:S09]  /*9030*/  SEL R0, R0, 0x7c, P0 ;  /* 0x0000007c00007807 */ /* 0x000fd20000000000 */
.L_x_13823:
[----:B------:R-:W-:Y:S05]  /*9040*/  BSYNC.RECONVERGENT B0 ;  /* 0x0000000000007941 */ /* 0x000fea0003800200 */
.L_x_13821:
[----:B------:R-:W-:-:S04]  /*9050*/  SHF.R.U32.HI R5, RZ, 0x18, R5 ;  /* 0x00000018ff057819 */ /* 0x000fc80000011605 */
[----:B------:R-:W-:-:S05]  /*9060*/  LOP3.LUT R5, R0, 0x80, R5, 0xf8, !PT ;  /* 0x0000008000057812 */ /* 0x000fca00078ef805 */
[----:B------:R0:W-:Y:S01]  /*9070*/  STG.E.U8 desc[UR36][R2.64], R5 ;  /* 0x0000000502007986 */ /* 0x0001e2000c101124 */
[----:B------:R-:W-:Y:S05]  /*9080*/  BRA `(.L_x_13794) ;  /* 0x00000000000c7947 */ /* 0x000fea0003800000 */
.L_x_13815:
[----:B------:R-:W0:Y:S02]  /*9090*/  I2F.S64 R0, R4 ;  /* 0x0000000400007312 */ /* 0x000e240000301400 */
[----:B0-----:R-:W-:-:S05]  /*90a0*/  F2FP.BF16.F32.PACK_AB R0, RZ, R0 ;  /* 0x00000000ff00723e */ /* 0x001fca00000010ff */
[----:B------:R0:W-:Y:S02]  /*90b0*/  STG.E.U16 desc[UR36][R2.64], R0 ;  /* 0x0000000002007986 */ /* 0x0001e4000c101524 */
.L_x_13794:
[----:B------:R-:W-:-:S07]  /*90c0*/  IADD3 R17, PT, PT, R17, 0x80, RZ ;  /* 0x0000008011117810 */ /* 0x000fce0007ffe0ff */
.L_x_13754:
[----:B------:R-:W-:Y:S05]  /*90d0*/  BSYNC.RECONVERGENT B6 ;  /* 0x0000000000067941 */ /* 0x000fea0003800200 */
.L_x_13753:
        /* <DEDUP_REMOVED lines=306> */
.L_x_13824:
        /* <DEDUP_REMOVED lines=19> */
.L_x_13828:
[----:B--2---:R3:W5:Y:S01]  /*a530*/  LDG.E.U8 R2, desc[UR36][R4.64] ;  /* 0x0000002404027981 */ /* 0x004762000c1e1100 */
[----:B------:R-:W-:Y:S01]  /*a540*/  IMAD.MOV.U32 R3, RZ, RZ, RZ ;  /* 0x000000ffff037224 */ /* 0x000fe200078e00ff */
[----:B------:R-:W-:Y:S06]  /*a550*/  BRA `(.L_x_13830) ;  /* 0x0000000c00407947 */ /* 0x000fec0003800000 */
.L_x_13827:
        /* <DEDUP_REMOVED lines=8> */
.L_x_13832:
[----:B--2---:R-:W2:Y:S02]  /*a5e0*/  LDG.E R2, desc[UR36][R4.64] ;  /* 0x0000002404027981 */ /* 0x004ea4000c1e1900 */
[----:B--2---:R-:W-:Y:S01]  /*a5f0*/  SHF.R.S32.HI R3, RZ, 0x1f, R2 ;  /* 0x0000001fff037819 */ /* 0x004fe20000011402 */
[----:B------:R-:W-:Y:S06]  /*a600*/  BRA `(.L_x_13830) ;  /* 0x0000000c00147947 */ /* 0x000fec0003800000 */
.L_x_13831:
[----:B--2---:R-:W2:Y:S02]  /*a610*/  LDG.E.S16 R2, desc[UR36][R4.64] ;  /* 0x0000002404027981 */ /* 0x004ea4000c1e1700 */
[----:B--2---:R-:W-:Y:S01]  /*a620*/  SHF.R.S32.HI R3, RZ, 0x1f, R2 ;  /* 0x0000001fff037819 */ /* 0x004fe20000011402 */
[----:B------:R-:W-:Y:S06]  /*a630*/  BRA `(.L_x_13830) ;  /* 0x0000000c00087947 */ /* 0x000fec0003800000 */
.L_x_13826:
        /* <DEDUP_REMOVED lines=9> */
.L_x_13834:
[----:B------:R-:W2:Y:S02]  /*a6d0*/  LDG.E.U16 R4, desc[UR36][R4.64] ;  /* 0x0000002404047981 */ /* 0x000ea4000c1e1500 */
[----:B--2---:R-:W-:-:S06]  /*a6e0*/  HADD2.F32 R2, -RZ, R4.H0_H0 ;  /* 0x20000004ff027230 */ /* 0x004fcc0000004100 */
[----:B------:R-:W3:Y:S02]  /*a6f0*/  F2I.S64.TRUNC R2, R2 ;  /* 0x0000000200027311 */ /* 0x000ee4000020d900 */
[----:B---3--:R-:W-:Y:S05]  /*a700*/  BRA `(.L_x_13830) ;  /* 0x0000000800d47947 */ /* 0x008fea0003800000 */
.L_x_13833:
        /* <DEDUP_REMOVED lines=9> */
.L_x_13836:
[----:B------:R-:W2:Y:S02]  /*a7a0*/  LDG.E.U16 R4, desc[UR36][R4.64] ;  /* 0x0000002404047981 */ /* 0x000ea4000c1e1500 */
[----:B--2---:R-:W-:-:S06]  /*a7b0*/  HADD2.F32 R2, -RZ, R4.H0_H0 ;  /* 0x20000004ff027230 */ /* 0x004fcc0000004100 */
[----:B------:R-:W3:Y:S02]  /*a7c0*/  F2I.S64.TRUNC R2, R2 ;  /* 0x0000000200027311 */ /* 0x000ee4000020d900 */
[----:B---3--:R-:W-:Y:S05]  /*a7d0*/  BRA `(.L_x_13830) ;  /* 0x0000000800a07947 */ /* 0x008fea0003800000 */
.L_x_13835:
[----:B--2---:R-:W2:Y:S02]  /*a7e0*/  LDG.E.64 R2, desc[UR36][R4.64] ;  /* 0x0000002404027981 */ /* 0x004ea4000c1e1b00 */
[----:B--2---:R-:W3:Y:S02]  /*a7f0*/  F2I.S64.F64.TRUNC R2, R2 ;  /* 0x0000000200027311 */ /* 0x004ee4000030d900 */
[----:B---3--:R-:W-:Y:S05]  /*a800*/  BRA `(.L_x_13830) ;  /* 0x0000000800947947 */ /* 0x008fea0003800000 */
.L_x_13825:
        /* <DEDUP_REMOVED lines=13> */
.L_x_13839:
[----:B--2---:R-:W2:Y:S02]  /*a8e0*/  LDG.E.64 R2, desc[UR36][R4.64] ;  /* 0x0000002404027981 */ /* 0x004ea4000c1e1b00 */
[----:B--2---:R-:W3:Y:S02]  /*a8f0*/  F2I.S64.F64.TRUNC R2, R2 ;  /* 0x0000000200027311 */ /* 0x004ee4000030d900 */
[----:B---3--:R-:W-:Y:S05]  /*a900*/  BRA `(.L_x_13830) ;  /* 0x0000000800547947 */ /* 0x008fea0003800000 */
.L_x_13838:
        /* <DEDUP_REMOVED lines=26> */
.L_x_13841:
        /* <DEDUP_REMOVED lines=13> */
.L_x_13840:
[----:B--2---:R-:W2:Y:S02]  /*ab80*/  LDG.E.U16 R2, desc[UR36][R4.64] ;  /* 0x0000002404027981 */ /* 0x004ea4000c1e1500 */
[----:B--2---:R-:W-:-:S06]  /*ab90*/  SHF.L.U32 R2, R2, 0x10, RZ ;  /* 0x0000001002027819 */ /* 0x004fcc00000006ff */
[----:B------:R-:W3:Y:S02]  /*aba0*/  F2I.S64.TRUNC R2, R2 ;  /* 0x0000000200027311 */ /* 0x000ee4000020d900 */
[----:B---3--:R-:W-:Y:S05]  /*abb0*/  BRA `(.L_x_13830) ;  /* 0x0000000400a87947 */ /* 0x008fea0003800000 */
.L_x_13837:
        /* <DEDUP_REMOVED lines=11> */
.L_x_13844:
        /* <DEDUP_REMOVED lines=21> */
.L_x_13848:
[----:B------:R-:W-:Y:S05]  /*adc0*/  BSYNC.RECONVERGENT B1 ;  /* 0x0000000000017941 */ /* 0x000fea0003800200 */
.L_x_13847:
[----:B------:R-:W-:Y:S02]  /*add0*/  SHF.L.U32 R0, R0, 0x14, RZ ;  /* 0x0000001400007819 */ /* 0x000fe400000006ff */
[----:B------:R-:W-:-:S04]  /*ade0*/  LEA R2, R2, 0x3b800000, 0x17 ;  /* 0x3b80000002027811 */ /* 0x000fc800078eb8ff */
[----:B------:R-:W-:-:S07]  /*adf0*/  LOP3.LUT R2, R2, R0, R7, 0xfe, !PT ;  /* 0x0000000002027212 */ /* 0x000fce00078efe07 */
.L_x_13846:
[----:B------:R-:W-:Y:S05]  /*ae00*/  BSYNC.RECONVERGENT B0 ;  /* 0x0000000000007941 */ /* 0x000fea0003800200 */
.L_x_13845:
[----:B------:R-:W1:Y:S02]  /*ae10*/  F2I.S64.TRUNC R2, R2 ;  /* 0x0000000200027311 */ /* 0x000e64000020d900 */
[----:B-1----:R-:W-:Y:S05]  /*ae20*/  BRA `(.L_x_13830) ;  /* 0x00000004000c7947 */ /* 0x002fea0003800000 */
.L_x_13843:
        /* <DEDUP_REMOVED lines=21> */
.L_x_13852:
[----:B------:R-:W-:Y:S05]  /*af80*/  BSYNC.RECONVERGENT B1 ;  /* 0x0000000000017941 */ /* 0x000fea0003800200 */
.L_x_13851:
[----:B------:R-:W-:Y:S01]  /*af90*/  IMAD.SHL.U32 R0, R0, 0x200000, RZ ;  /* 0x0020000000007824 */ /* 0x000fe200078e00ff */
[----:B------:R-:W-:-:S04]  /*afa0*/  LEA R2, R2, 0x37800000, 0x17 ;  /* 0x3780000002027811 */ /* 0x000fc800078eb8ff */
[----:B------:R-:W-:-:S07]  /*afb0*/  LOP3.LUT R2, R2, R0, R7, 0xfe, !PT ;  /* 0x0000000002027212 */ /* 0x000fce00078efe07 */
.L_x_13850:
[----:B------:R-:W-:Y:S05]  /*afc0*/  BSYNC.RECONVERGENT B0 ;  /* 0x0000000000007941 */ /* 0x000fea0003800200 */
.L_x_13849:
[----:B------:R-:W0:Y:S02]  /*afd0*/  F2I.S64.TRUNC R2, R2 ;  /* 0x0000000200027311 */ /* 0x000e24000020d900 */
[----:B0-----:R-:W-:Y:S05]  /*afe0*/  BRA `(.L_x_13830) ;  /* 0x00000000009c7947 */ /* 0x001fea0003800000 */
.L_x_13842:
        /* <DEDUP_REMOVED lines=14> */
.L_x_13856:
[----:B------:R-:W-:Y:S05]  /*b0d0*/  BSYNC.RECONVERGENT B0 ;  /* 0x0000000000007941 */ /* 0x000fea0003800200 */
.L_x_13855:
[----:B------:R-:W2:Y:S02]  /*b0e0*/  F2I.S64.TRUNC R2, R2 ;  /* 0x0000000200027311 */ /* 0x000ea4000020d900 */
[----:B--2---:R-:W-:Y:S05]  /*b0f0*/  BRA `(.L_x_13830) ;  /* 0x0000000000587947 */ /* 0x004fea0003800000 */
.L_x_13829:
        /* <DEDUP_REMOVED lines=16> */
.L_x_13857:
[----:B------:R-:W-:Y:S01]  /*b200*/  CS2R R2, SRZ ;  /* 0x0000000000027805 */ /* 0x000fe2000001ff00 */
[----:B------:R-:W-:Y:S06]  /*b210*/  BRA `(.L_x_13830) ;  /* 0x0000000000107947 */ /* 0x000fec0003800000 */
.L_x_13854:
[----:B--2---:R2:W5:Y:S01]  /*b220*/  LDG.E.64 R2, desc[UR36][R4.64] ;  /* 0x0000002404027981 */ /* 0x004562000c1e1b00 */
[----:B------:R-:W-:Y:S05]  /*b230*/  BRA `(.L_x_13830) ;  /* 0x0000000000087947 */ /* 0x000fea0003800000 */
.L_x_13853:
[----:B--2---:R1:W5:Y:S01]  /*b240*/  LDG.E R2, desc[UR36][R4.64] ;  /* 0x0000002404027981 */ /* 0x004362000c1e1900 */
[----:B------:R-:W-:-:S07]  /*b250*/  MOV R3, RZ ;  /* 0x000000ff00037202 */ /* 0x000fce0000000f00 */
.L_x_13830:
[----:B------:R-:W0:Y:S01]  /*b260*/  LDCU.64 UR6, c[0x0][0x598] ;  /* 0x0000b300ff0677ac */ /* 0x000e220008000a00 */
[----:B------:R-:W-:-:S04]  /*b270*/  UPRMT UR4, UR41, 0x9910, URZ ;  /* 0x0000991029047896 */ /* 0x000fc800080000ff */
[----:B------:R-:W-:Y:S01]  /*b280*/  UISETP.GT.AND UP0, UPT, UR4, 0x9, UPT ;  /* 0x000000090400788c */ /* 0x000fe2000bf04270 */
[----:B0-----:R-:W-:-:S04]  /*b290*/  ISETP.NE.U32.AND P0, PT, RZ, UR6, PT ;  /* 0x00000006ff007c0c */ /* 0x001fc8000bf05070 */
[----:B------:R-:W-:-:S04]  /*b2a0*/  ISETP.NE.AND.EX P0, PT, RZ, UR7, PT, P0 ;  /* 0x00000007ff007c0c */ /* 0x000fc8000bf05300 */
[----:B-12345:R-:W-:Y:S02]  /*b2b0*/  SEL R5, R2, UR43, !P0 ;  /* 0x0000002b02057c07 */ /* 0x03efe4000c000000 */
[----:B------:R-:W-:-:S03]  /*b2c0*/  SEL R3, R3, RZ, !P0 ;  /* 0x000000ff03037207 */ /* 0x000fc60004000000 */
        /* <DEDUP_REMOVED lines=12> */
.L_x_13861:
[----:B------:R-:W-:Y:S01]  /*b390*/  STG.E.U8 desc[UR36][R16.64], R5 ;  /* 0x0000000510007986 */ /* 0x000fe2000c101124 */
[----:B------:R-:W-:Y:S05]  /*b3a0*/  EXIT ;  /* 0x000000000000794d */ /* 0x000fea0003800000 */
.L_x_13860:
        /* <DEDUP_REMOVED lines=8> */
.L_x_13864:
[----:B------:R-:W-:Y:S01]  /*b430*/  STG.E desc[UR36][R16.64], R5 ;  /* 0x0000000510007986 */ /* 0x000fe2000c101924 */
[----:B------:R-:W-:Y:S05]  /*b440*/  EXIT ;  /* 0x000000000000794d */ /* 0x000fea0003800000 */
.L_x_13863:
[----:B------:R-:W-:Y:S01]  /*b450*/  STG.E.U16 desc[UR36][R16.64], R5 ;  /* 0x0000000510007986 */ /* 0x000fe2000c101524 */
[----:B------:R-:W-:Y:S05]  /*b460*/  EXIT ;  /* 0x000000000000794d */ /* 0x000fea0003800000 */
.L_x_13859:
        /* <DEDUP_REMOVED lines=9> */
.L_x_13866:
[----:B------:R-:W0:Y:S02]  /*b500*/  I2F.S64 R0, R2 ;  /* 0x0000000200007312 */ /* 0x000e240000301400 */
[----:B0-----:R-:W-:-:S05]  /*b510*/  F2FP.F16.F32.PACK_AB R0, RZ, R0 ;  /* 0x00000000ff00723e */ /* 0x001fca00000000ff */
[----:B------:R-:W-:Y:S01]  /*b520*/  STG.E.U16 desc[UR36][R16.64], R0 ;  /* 0x0000000010007986 */ /* 0x000fe2000c101524 */
[----:B------:R-:W-:Y:S05]  /*b530*/  EXIT ;  /* 0x000000000000794d */ /* 0x000fea0003800000 */
.L_x_13865:
        /* <DEDUP_REMOVED lines=10> */
.L_x_13868:
[----:B------:R-:W0:Y:S02]  /*b5e0*/  I2F.S64 R2, R2 ;  /* 0x0000000200027312 */ /* 0x000e240000301400 */
[----:B0-----:R-:W-:-:S04]  /*b5f0*/  F2FP.F16.F32.PACK_AB R3, RZ, R2 ;  /* 0x00000002ff03723e */ /* 0x001fc800000000ff */
[----:B------:R-:W-:-:S05]  /*b600*/  PRMT R3, R3, 0x5410, RZ ;  /* 0x0000541003037816 */ /* 0x000fca00000000ff */
[----:B------:R-:W-:Y:S01]  /*b610*/  STG.E desc[UR36][R16.64], R3 ;  /* 0x0000000310007986 */ /* 0x000fe2000c101924 */
[----:B------:R-:W-:Y:S05]  /*b620*/  EXIT ;  /* 0x000000000000794d */ /* 0x000fea0003800000 */
.L_x_13867:
[----:B------:R-:W0:Y:S02]  /*b630*/  I2F.F64.S64 R2, R2 ;  /* 0x0000000200027312 */ /* 0x000e240000301c00 */
[----:B0-----:R-:W-:Y:S01]  /*b640*/  STG.E.64 desc[UR36][R16.64], R2 ;  /* 0x0000000210007986 */ /* 0x001fe2000c101b24 */
[----:B------:R-:W-:Y:S05]  /*b650*/  EXIT ;  /* 0x000000000000794d */ /* 0x000fea0003800000 */
.L_x_13858:
        /* <DEDUP_REMOVED lines=12> */
.L_x_13872:
        /* <DEDUP_REMOVED lines=17> */
.L_x_13875:
[----:B------:R-:W-:-:S04]  /*b830*/  SHF.R.U32.HI R3, RZ, 0x18, R3 ;  /* 0x00000018ff037819 */ /* 0x000fc80000011603 */
[----:B------:R-:W-:-:S04]  /*b840*/  LOP3.LUT R0, R0, 0x80, R3, 0xf8, !PT ;  /* 0x0000008000007812 */ /* 0x000fc800078ef803 */
[----:B------:R-:W-:-:S07]  /*b850*/  PRMT R8, R0, 0x7610, R8 ;  /* 0x0000761000087816 */ /* 0x000fce0000000008 */
.L_x_13874:
[----:B------:R-:W-:Y:S05]  /*b860*/  BSYNC.RECONVERGENT B0 ;  /* 0x0000000000007941 */ /* 0x000fea0003800200 */
.L_x_13873:
[----:B------:R-:W-:Y:S01]  /*b870*/  STG.E.U8 desc[UR36][R16.64], R8 ;  /* 0x0000000810007986 */ /* 0x000fe2000c101124 */
[----:B------:R-:W-:Y:S05]  /*b880*/  EXIT ;  /* 0x000000000000794d */ /* 0x000fea0003800000 */
.L_x_13871:
        /* <DEDUP_REMOVED lines=17> */
.L_x_13878:
[----:B------:R-:W-:-:S04]  /*b9a0*/  SHF.R.U32.HI R3, RZ, 0x18, R3 ;  /* 0x00000018ff037819 */ /* 0x000fc80000011603 */
[----:B------:R-:W-:-:S04]  /*b9b0*/  LOP3.LUT R0, R0, 0x80, R3, 0xf8, !PT ;  /* 0x0000008000007812 */ /* 0x000fc800078ef803 */
[----:B------:R-:W-:-:S07]  /*b9c0*/  PRMT R8, R0, 0x7610, R8 ;  /* 0x0000761000087816 */ /* 0x000fce0000000008 */
.L_x_13877:
[----:B------:R-:W-:Y:S05]  /*b9d0*/  BSYNC.RECONVERGENT B0 ;  /* 0x0000000000007941 */ /* 0x000fea0003800200 */
.L_x_13876:
[----:B------:R-:W-:Y:S01]  /*b9e0*/  STG.E.U8 desc[UR36][R16.64], R8 ;  /* 0x0000000810007986 */ /* 0x000fe2000c101124 */
[----:B------:R-:W-:Y:S05]  /*b9f0*/  EXIT ;  /* 0x000000000000794d */ /* 0x000fea0003800000 */
.L_x_13870:
        /* <DEDUP_REMOVED lines=23> */
.L_x_13880:
[----:B------:R-:W-:Y:S01]  /*bb70*/  STG.E.64 desc[UR36][R16.64], R2 ;  /* 0x0000000210007986 */ /* 0x000fe2000c101b24 */
[----:B------:R-:W-:Y:S05]  /*bb80*/  EXIT ;  /* 0x000000000000794d */ /* 0x000fea0003800000 */
.L_x_13879:
[----:B------:R-:W-:Y:S01]  /*bb90*/  STG.E desc[UR36][R16.64], R5 ;  /* 0x0000000510007986 */ /* 0x000fe2000c101924 */
[----:B------:R-:W-:Y:S05]  /*bba0*/  EXIT ;  /* 0x000000000000794d */ /* 0x000fea0003800000 */
.L_x_13869:
        /* <DEDUP_REMOVED lines=11> */
.L_x_13882:
[----:B------:R-:W-:Y:S01]  /*bc60*/  CS2R R6, SRZ ;  /* 0x0000000000067805 */ /* 0x000fe2000001ff00 */
[----:B------:R-:W0:Y:S04]  /*bc70*/  I2F.F64.S64 R4, R2 ;  /* 0x0000000200047312 */ /* 0x000e280000301c00 */
[----:B0-----:R-:W-:Y:S01]  /*bc80*/  STG.E.128 desc[UR36][R16.64], R4 ;  /* 0x0000000410007986 */ /* 0x001fe2000c101d24 */
[----:B------:R-:W-:Y:S05]  /*bc90*/  EXIT ;  /* 0x000000000000794d */ /* 0x000fea0003800000 */
.L_x_13881:
[----:B------:R-:W-:-:S09]  /*bca0*/  UISETP.NE.AND UP0, UPT, UR4, 0xf, UPT ;  /* 0x0000000f0400788c */ /* 0x000fd2000bf05270 */
[----:B------:R-:W-:Y:S05]  /*bcb0*/  BRA.U !UP0, `(.L_x_13883) ;  /* 0x0000000108e87547 */ /* 0x000fea000b800000 */
[----:B------:R-:W-:-:S09]  /*bcc0*/  UISETP.NE.AND UP0, UPT, UR4, 0x17, UPT ;  /* 0x000000170400788c */ /* 0x000fd2000bf05270 */
[----:B------:R-:W-:Y:S05]  /*bcd0*/  BRA.U !UP0, `(.L_x_13884) ;  /* 0x0000000108907547 */ /* 0x000fea000b800000 */
[----:B------:R-:W-:-:S09]  /*bce0*/  UISETP.NE.AND UP0, UPT, UR4, 0x18, UPT ;  /* 0x000000180400788c */ /* 0x000fd2000bf05270 */
[----:B------:R-:W-:Y:S05]  /*bcf0*/  BRA.U !UP0, `(.L_x_13885) ;  /* 0x0000000108447547 */ /* 0x000fea000b800000 */
.L_x_13862:
        /* <DEDUP_REMOVED lines=16> */
.L_x_13886:
[----:B------:R-:W-:Y:S05]  /*be00*/  EXIT ;  /* 0x000000000000794d */ /* 0x000fea0003800000 */
.L_x_13885:
        /* <DEDUP_REMOVED lines=13> */
.L_x_13888:
[----:B------:R-:W-:Y:S05]  /*bee0*/  BSYNC.RECONVERGENT B0 ;  /* 0x0000000000007941 */ /* 0x000fea0003800200 */
.L_x_13887:
[----:B------:R-:W-:-:S05]  /*bef0*/  LOP3.LUT R5, R0, 0x80, R5, 0xf8, !PT ;  /* 0x0000008000057812 */ /* 0x000fca00078ef805 */
[----:B------:R-:W-:Y:S01]  /*bf00*/  STG.E.U8 desc[UR36][R16.64], R5 ;  /* 0x0000000510007986 */ /* 0x000fe2000c101124 */
[----:B------:R-:W-:Y:S05]  /*bf10*/  EXIT ;  /* 0x000000000000794d */ /* 0x000fea0003800000 */
.L_x_13884:
        /* <DEDUP_REMOVED lines=12> */
.L_x_13890:
[----:B------:R-:W-:Y:S01]  /*bfe0*/  IMAD.MOV.U32 R0, RZ, RZ, 0x7f ;  /* 0x0000007fff007424 */ /* 0x000fe200078e00ff */
[----:B------:R-:W-:-:S04]  /*bff0*/  ISETP.GT.U32.AND P0, PT, R4, 0x7f800000, PT ;  /* 0x7f8000000400780c */ /* 0x000fc80003f04070 */
[----:B------:R-:W-:-:S09]  /*c000*/  SEL R0, R0, 0x7c, P0 ;  /* 0x0000007c00007807 */ /* 0x000fd20000000000 */
.L_x_13891:
[----:B------:R-:W-:Y:S05]  /*c010*/  BSYNC.RECONVERGENT B0 ;  /* 0x0000000000007941 */ /* 0x000fea0003800200 */
.L_x_13889:
[----:B------:R-:W-:-:S04]  /*c020*/  SHF.R.U32.HI R3, RZ, 0x18, R3 ;  /* 0x00000018ff037819 */ /* 0x000fc80000011603 */
[----:B------:R-:W-:-:S05]  /*c030*/  LOP3.LUT R3, R0, 0x80, R3, 0xf8, !PT ;  /* 0x0000008000037812 */ /* 0x000fca00078ef803 */
[----:B------:R-:W-:Y:S01]  /*c040*/  STG.E.U8 desc[UR36][R16.64], R3 ;  /* 0x0000000310007986 */ /* 0x000fe2000c101124 */
[----:B------:R-:W-:Y:S05]  /*c050*/  EXIT ;  /* 0x000000000000794d */ /* 0x000fea0003800000 */
.L_x_13883:
[----:B------:R-:W0:Y:S02]  /*c060*/  I2F.S64 R0, R2 ;  /* 0x0000000200007312 */ /* 0x000e240000301400 */
[----:B0-----:R-:W-:-:S05]  /*c070*/  F2FP.BF16.F32.PACK_AB R0, RZ, R0 ;  /* 0x00000000ff00723e */ /* 0x001fca00000010ff */
[----:B------:R-:W-:Y:S01]  /*c080*/  STG.E.U16 desc[UR36][R16.64], R0 ;  /* 0x0000000010007986 */ /* 0x000fe2000c101524 */
[----:B------:R-:W-:Y:S05]  /*c090*/  EXIT ;  /* 0x000000000000794d */ /* 0x000fea0003800000 */
.L_x_13892:
        /* <DEDUP_REMOVED lines=14> */
.L_x_31150:


//--------------------- .text._ZN2at6native27unrolled_elementwise_kernelINS0_13AUnaryFunctorIlllZZZNS0_21heaviside_kernel_cudaERNS_18TensorIteratorBaseEENKUlvE_clEvENKUlvE2_clEvEUlllE_EESt5arrayIPcLm2EELi4E23TrivialOffsetCalculatorILi1EjESD_NS0_6memory12LoadWithCastILi1EEENSE_13StoreWithCastILi1EEEEEviT_T0_T2_T3_T4_T5_ --------------------------
	.section	.text._ZN2at6native27unrolled_elementwise_kernelINS0_13AUnaryFunctorIlllZZZNS0_21heaviside_kernel_cudaERNS_18TensorIteratorBaseEENKUlvE_clEvENKUlvE2_clEvEUlllE_EESt5arrayIPcLm2EELi4E23TrivialOffsetCalculatorILi1EjESD_NS0_6memory12LoadWithCastILi1EEENSE_13StoreWithCastILi1EEEEEviT_T0_T2_T3_T4_T5_,"ax",@progbits
	.align	128
        .global         _ZN2at6native27unrolled_elementwise_kernelINS0_13AUnaryFunctorIlllZZZNS0_21heaviside_kernel_cudaERNS_18TensorIteratorBaseEENKUlvE_clEvENKUlvE2_clEvEUlllE_EESt5arrayIPcLm2EELi4E23TrivialOffsetCalculatorILi1EjESD_NS0_6memory12LoadWithCastILi1EEENSE_13StoreWithCastILi1EEEEEviT_T0_T2_T3_T4_T5_
        .type           _ZN2at6native27unrolled_elementwise_kernelINS0_13AUnaryFunctorIlllZZZNS0_21heaviside_kernel_cudaERNS_18TensorIteratorBaseEENKUlvE_clEvENKUlvE2_clEvEUlllE_EESt5arrayIPcLm2EELi4E23TrivialOffsetCalculatorILi1EjESD_NS0_6memory12LoadWithCastILi1EEENSE_13StoreWithCastILi1EEEEEviT_T0_T2_T3_T4_T5_,@function
        .size           _ZN2at6native27unrolled_elementwise_kernelINS0_13AUnaryFunctorIlllZZZNS0_21heaviside_kernel_cudaERNS_18TensorIteratorBaseEENKUlvE_clEvENKUlvE2_clEvEUlllE_EESt5arrayIPcLm2EELi4E23TrivialOffsetCalculatorILi1EjESD_NS0_6memory12LoadWithCastILi1EEENSE_13StoreWithCastILi1EEEEEviT_T0_T2_T3_T4_T5_,(.L_x_31151 - _ZN2at6native27unrolled_elementwise_kernelINS0_13AUnaryFunctorIlllZZZNS0_21heaviside_kernel_cudaERNS_18TensorIteratorBaseEENKUlvE_clEvENKUlvE2_clEvEUlllE_EESt5arrayIPcLm2EELi4E23TrivialOffsetCalculatorILi1EjESD_NS0_6memory12LoadWithCastILi1EEENSE_13StoreWithCastILi1EEEEEviT_T0_T2_T3_T4_T5_)
        .other          _ZN2at6native27unrolled_elementwise_kernelINS0_13AUnaryFunctorIlllZZZNS0_21heaviside_kernel_cudaERNS_18TensorIteratorBaseEENKUlvE_clEvENKUlvE2_clEvEUlllE_EESt5arrayIPcLm2EELi4E23TrivialOffsetCalculatorILi1EjESD_NS0_6memory12LoadWithCastILi1EEENSE_13StoreWithCastILi1EEEEEviT_T0_T2_T3_T4_T5_,@"STO_CUDA_ENTRY STV_DEFAULT"
_ZN2at6native27unrolled_elementwise_kernelINS0_13AUnaryFunctorIlllZZZNS0_21heaviside_kernel_cudaERNS_18TensorIteratorBaseEENKUlvE_clEvENKUlvE2_clEvEUlllE_EESt5arrayIPcLm2EELi4E23TrivialOffsetCalculatorILi1EjESD_NS0_6memory12LoadWithCastILi1EEENSE_13StoreWithCastILi1EEEEEviT_T0_T2_T3_T4_T5_:
.text._ZN2at6native27unrolled_elementwise_kernelINS0_13AUnaryFunctorIlllZZZNS0_21heaviside_kernel_cudaERNS_18TensorIteratorBaseEENKUlvE_clEvENKUlvE2_clEvEUlllE_EESt5arrayIPcLm2EELi4E23TrivialOffsetCalculatorILi1EjESD_NS0_6memory12LoadWithCastILi1EEENSE_13StoreWithCastILi1EEEEEviT_T0_T2_T3_T4_T5_:
        /* <DEDUP_REMOVED lines=32> */
.L_x_13898:
[----:B------:R1:W5:Y:S01]  /*0200*/  LDG.E.U8 R28, desc[UR36][R4.64] ;  /* 0x00000024041c7981 */ /* 0x000362000c1e1100 */
[----:B------:R-:W-:Y:S01]  /*0210*/  IMAD.MOV.U32 R29, RZ, RZ, RZ ;  /* 0x000000ffff1d7224 */ /* 0x000fe200078e00ff */
[----:B------:R-:W-:Y:S06]  /*0220*/  BRA `(.L_x_13900) ;  /* 0x0000000c00447947 */ /* 0x000fec0003800000 */
.L_x_13897:
        /* <DEDUP_REMOVED lines=8> */
.L_x_13902:
[----:B------:R-:W2:Y:S02]  /*02b0*/  LDG.E R28, desc[UR36][R4.64] ;  /* 0x00000024041c7981 */ /* 0x000ea4000c1e1900 */
[----:B--2---:R-:W-:Y:S01]  /*02c0*/  SHF.R.S32.HI R29, RZ, 0x1f, R28 ;  /* 0x0000001fff1d7819 */ /* 0x004fe2000001141c */
[----:B------:R-:W-:Y:S06]  /*02d0*/  BRA `(.L_x_13900) ;  /* 0x0000000c00187947 */ /* 0x000fec0003800000 */
.L_x_13901:
[----:B------:R-:W2:Y:S02]  /*02e0*/  LDG.E.S16 R28, desc[UR36][R4.64] ;  /* 0x00000024041c7981 */ /* 0x000ea4000c1e1700 */
[----:B--2---:R-:W-:Y:S01]  /*02f0*/  SHF.R.S32.HI R29, RZ, 0x1f, R28 ;  /* 0x0000001fff1d7819 */ /* 0x004fe2000001141c */
[----:B------:R-:W-:Y:S06]  /*0300*/  BRA `(.L_x_13900) ;  /* 0x0000000c000c7947 */ /* 0x000fec0003800000 */
.L_x_13896:
        /* <DEDUP_REMOVED lines=9> */
.L_x_13904:
[----:B------:R-:W2:Y:S02]  /*03a0*/  LDG.E.U16 R4, desc[UR36][R4.64] ;  /* 0x0000002404047981 */ /* 0x000ea4000c1e1500 */
[----:B--2---:R-:W-:-:S06]  /*03b0*/  HADD2.F32 R28, -RZ, R4.H0_H0 ;  /* 0x20000004ff1c7230 */ /* 0x004fcc0000004100 */
[----:B------:R-:W2:Y:S02]  /*03c0*/  F2I.S64.TRUNC R28, R28 ;  /* 0x0000001c001c7311 */ /* 0x000ea4000020d900 */
[----:B--2---:R-:W-:Y:S05]  /*03d0*/  BRA `(.L_x_13900) ;  /* 0x0000000800d87947 */ /* 0x004fea0003800000 */
.L_x_13903:
        /* <DEDUP_REMOVED lines=9> */
.L_x_13906:
[----:B------:R-:W2:Y:S02]  /*0470*/  LDG.E.U16 R4, desc[UR36][R4.64] ;  /* 0x0000002404047981 */ /* 0x000ea4000c1e1500 */
[----:B--2---:R-:W-:-:S06]  /*0480*/  HADD2.F32 R28, -RZ, R4.H0_H0 ;  /* 0x20000004ff1c7230 */ /* 0x004fcc0000004100 */
[----:B------:R-:W2:Y:S02]  /*0490*/  F2I.S64.TRUNC R28, R28 ;  /* 0x0000001c001c7311 */ /* 0x000ea4000020d900 */
[----:B--2---:R-:W-:Y:S05]  /*04a0*/  BRA `(.L_x_13900) ;  /* 0x0000000800a47947 */ /* 0x004fea0003800000 */
.L_x_13905:
[----:B------:R-:W2:Y:S02]  /*04b0*/  LDG.E.64 R4, desc[UR36][R4.64] ;  /* 0x0000002404047981 */ /* 0x000ea4000c1e1b00 */
[----:B--2---:R2:W3:Y:S02]  /*04c0*/  F2I.S64.F64.TRUNC R28, R4 ;  /* 0x00000004001c7311 */ /* 0x0044e4000030d900 */
[----:B--23--:R-:W-:Y:S05]  /*04d0*/  BRA `(.L_x_13900) ;  /* 0x0000000800987947 */ /* 0x00cfea0003800000 */
.L_x_13895:
        /* <DEDUP_REMOVED lines=13> */
.L_x_13909:
[----:B------:R-:W2:Y:S02]  /*05b0*/  LDG.E.64 R4, desc[UR36][R4.64] ;  /* 0x0000002404047981 */ /* 0x000ea4000c1e1b00 */
[----:B--2---:R2:W3:Y:S02]  /*05c0*/  F2I.S64.F64.TRUNC R28, R4 ;  /* 0x00000004001c7311 */ /* 0x0044e4000030d900 */
[----:B--23--:R-:W-:Y:S05]  /*05d0*/  BRA `(.L_x_13900) ;  /* 0x0000000800587947 */ /* 0x00cfea0003800000 */
.L_x_13908:
        /* <DEDUP_REMOVED lines=26> */
.L_x_13911:
        /* <DEDUP_REMOVED lines=12> */
[----:B------:R2:W3:Y:S02]  /*0840*/  F2I.S64.TRUNC R28, R0 ;  /* 0x00000000001c7311 */ /* 0x0004e4000020d900 */
[----:B--23--:R-:W-:Y:S05]  /*0850*/  BRA `(.L_x_13900) ;  /* 0x0000000400b87947 */ /* 0x00cfea0003800000 */
.L_x_13910:
[----:B------:R-:W2:Y:S02]  /*0860*/  LDG.E.U16 R28, desc[UR36][R4.64] ;  /* 0x00000024041c7981 */ /* 0x000ea4000c1e1500 */
[----:B--2---:R-:W-:-:S06]  /*0870*/  IMAD.U32 R28, R28, 0x10000, RZ ;  /* 0x000100001c1c7824 */ /* 0x004fcc00078e00ff */
[----:B------:R-:W2:Y:S02]  /*0880*/  F2I.S64.TRUNC R28, R28 ;  /* 0x0000001c001c7311 */ /* 0x000ea4000020d900 */
[----:B--2---:R-:W-:Y:S05]  /*0890*/  BRA `(.L_x_13900) ;  /* 0x0000000400a87947 */ /* 0x004fea0003800000 */
.L_x_13907:
        /* <DEDUP_REMOVED lines=11> */
.L_x_13914:
        /* <DEDUP_REMOVED lines=21> */
.L_x_13918:
[----:B------:R-:W-:Y:S05]  /*0aa0*/  BSYNC.RECONVERGENT B1 ;  /* 0x0000000000017941 */ /* 0x000fea0003800200 */
.L_x_13917:
[----:B------:R-:W-:Y:S01]  /*0ab0*/  IMAD.SHL.U32 R0, R0, 0x100000, RZ ;  /* 0x0010000000007824 */ /* 0x000fe200078e00ff */
[----:B------:R-:W-:-:S04]  /*0ac0*/  LEA R3, R3, 0x3b800000, 0x17 ;  /* 0x3b80000003037811 */ /* 0x000fc800078eb8ff */
[----:B------:R-:W-:-:S07]  /*0ad0*/  LOP3.LUT R28, R3, R0, R7, 0xfe, !PT ;  /* 0x00000000031c7212 */ /* 0x000fce00078efe07 */
.L_x_13916:
[----:B------:R-:W-:Y:S05]  /*0ae0*/  BSYNC.RECONVERGENT B0 ;  /* 0x0000000000007941 */ /* 0x000fea0003800200 */
.L_x_13915:
[----:B------:R-:W4:Y:S02]  /*0af0*/  F2I.S64.TRUNC R28, R28 ;  /* 0x0000001c001c7311 */ /* 0x000f24000020d900 */
[----:B----4-:R-:W-:Y:S05]  /*0b00*/  BRA `(.L_x_13900) ;  /* 0x00000004000c7947 */ /* 0x010fea0003800000 */
.L_x_13913:
        /* <DEDUP_REMOVED lines=21> */
.L_x_13922:
[----:B------:R-:W-:Y:S05]  /*0c60*/  BSYNC.RECONVERGENT B1 ;  /* 0x0000000000017941 */ /* 0x000fea0003800200 */
.L_x_13921:
[----:B------:R-:W-:Y:S01]  /*0c70*/  IMAD.SHL.U32 R0, R0, 0x200000, RZ ;  /* 0x0020000000007824 */ /* 0x000fe200078e00ff */
[----:B------:R-:W-:-:S04]  /*0c80*/  LEA R3, R3, 0x37800000, 0x17 ;  /* 0x3780000003037811 */ /* 0x000fc800078eb8ff */
[----:B------:R-:W-:-:S07]  /*0c90*/  LOP3.LUT R28, R3, R0, R7, 0xfe, !PT ;  /* 0x00000000031c7212 */ /* 0x000fce00078efe07 */
.L_x_13920:
[----:B------:R-:W-:Y:S05]  /*0ca0*/  BSYNC.RECONVERGENT B0 ;  /* 0x0000000000007941 */ /* 0x000fea0003800200 */
.L_x_13919:
[----:B------:R-:W4:Y:S02]  /*0cb0*/  F2I.S64.TRUNC R28, R28 ;  /* 0x0000001c001c7311 */ /* 0x000f24000020d900 */
[----:B----4-:R-:W-:Y:S05]  /*0cc0*/  BRA `(.L_x_13900) ;  /* 0x00000000009c7947 */ /* 0x010fea0003800000 */
.L_x_13912:
[----:B------:R-:W-:-:S09]  /*0cd0*/  UISETP.NE.AND UP0, UPT, UR4, 0x1c, UPT ;  /* 0x0000001c0400788c */ /* 0x000fd2000bf05270 */
[----:B------:R-:W-:Y:S05]  /*0ce0*/  BRA.U !UP0, `(.L_x_13923) ;  /* 0x00000001088c7547 */ /* 0x000fea000b800000 */
[----:B------:R-:W-:-:S09]  /*0cf0*/  UISETP.NE.AND UP0, UPT, UR4, 0x1d, UPT ;  /* 0x0000001d0400788c */ /* 0x000fd2000bf05270 */
[----:B------:R-:W-:Y:S05]  /*0d00*/  BRA.U !UP0, `(.L_x_13924) ;  /* 0x00000001087c7547 */ /* 0x000fea000b800000 */
[----:B------:R-:W-:-:S09]  /*0d10*/  UISETP.NE.AND UP0, UPT, UR4, 0x2c, UPT ;  /* 0x0000002c0400788c */ /* 0x000fd2000bf05270 */
[----:B------:R-:W-:Y:S05]  /*0d20*/  BRA.U !UP0, `(.L_x_13925) ;  /* 0x0000000108487547 */ /* 0x000fea000b800000 */
.L_x_13899:
        /* <DEDUP_REMOVED lines=16> */
.L_x_13926:
[----:B------:R-:W-:Y:S01]  /*0e30*/  CS2R R28, SRZ ;  /* 0x00000000001c7805 */ /* 0x000fe2000001ff00 */
[----:B------:R-:W-:Y:S06]  /*0e40*/  BRA `(.L_x_13900) ;  /* 0x00000000003c7947 */ /* 0x000fec0003800000 */
.L_x_13925:
        /* <DEDUP_REMOVED lines=8> */
.L_x_13928:
[----:B------:R-:W-:Y:S05]  /*0ed0*/  BSYNC.RECONVERGENT B0 ;  /* 0x0000000000007941 */ /* 0x000fea0003800200 */
.L_x_13927:
[----:B------:R-:W2:Y:S02]  /*0ee0*/  F2I.S64.TRUNC R28, R28 ;  /* 0x0000001c001c7311 */ /* 0x000ea4000020d900 */
[----:B--2---:R-:W-:Y:S05]  /*0ef0*/  BRA `(.L_x_13900) ;  /* 0x0000000000107947 */ /* 0x004fea0003800000 */
.L_x_13924:
[----:B------:R2:W5:Y:S01]  /*0f00*/  LDG.E.64 R28, desc[UR36][R4.64] ;  /* 0x00000024041c7981 */ /* 0x000562000c1e1b00 */
[----:B------:R-:W-:Y:S05]  /*0f10*/  BRA `(.L_x_13900) ;  /* 0x0000000000087947 */ /* 0x000fea0003800000 */
.L_x_13923:
[----:B------:R3:W5:Y:S01]  /*0f20*/  LDG.E R28, desc[UR36][R4.64] ;  /* 0x00000024041c7981 */ /* 0x000762000c1e1900 */
[----:B------:R-:W-:-:S07]  /*0f30*/  IMAD.MOV.U32 R29, RZ, RZ, RZ ;  /* 0x000000ffff1d7224 */ /* 0x000fce00078e00ff */
.L_x_13900:
[----:B------:R-:W-:-:S07]  /*0f40*/  VIADD R17, R19, 0x80 ;  /* 0x0000008013117836 */ /* 0x000fce0000000000 */
.L_x_13894:
[----:B------:R-:W-:Y:S05]  /*0f50*/  BSYNC.RECONVERGENT B6 ;  /* 0x0000000000067941 */ /* 0x000fea0003800200 */
.L_x_13893:
        /* <DEDUP_REMOVED lines=24> */
.L_x_13934:
[----:B------:R4:W5:Y:S01]  /*10e0*/  LDG.E.U8 R24, desc[UR36][R4.64] ;  /* 0x0000002404187981 */ /* 0x000962000c1e1100 */
[----:B------:R-:W-:Y:S01]  /*10f0*/  IMAD.MOV.U32 R25, RZ, RZ, RZ ;  /* 0x000000ffff197224 */ /* 0x000fe200078e00ff */
[----:B------:R-:W-:Y:S06]  /*1100*/  BRA `(.L_x_13936) ;  /* 0x0000000c00447947 */ /* 0x000fec0003800000 */
.L_x_13933:
        /* <DEDUP_REMOVED lines=8> */
.L_x_13938:
[----:B------:R-:W2:Y:S02]  /*1190*/  LDG.E R24, desc[UR36][R4.64] ;  /* 0x0000002404187981 */ /* 0x000ea4000c1e1900 */
[----:B--2---:R-:W-:Y:S01]  /*11a0*/  SHF.R.S32.HI R25, RZ, 0x1f, R24 ;  /* 0x0000001fff197819 */ /* 0x004fe20000011418 */
[----:B------:R-:W-:Y:S06]  /*11b0*/  BRA `(.L_x_13936) ;  /* 0x0000000c00187947 */ /* 0x000fec0003800000 */
.L_x_13937:
[----:B------:R-:W2:Y:S02]  /*11c0*/  LDG.E.S16 R24, desc[UR36][R4.64] ;  /* 0x0000002404187981 */ /* 0x000ea4000c1e1700 */
[----:B--2---:R-:W-:Y:S01]  /*11d0*/  SHF.R.S32.HI R25, RZ, 0x1f, R24 ;  /* 0x0000001fff197819 */ /* 0x004fe20000011418 */
[----:B------:R-:W-:Y:S06]  /*11e0*/  BRA `(.L_x_13936) ;  /* 0x0000000c000c7947 */ /* 0x000fec0003800000 */
.L_x_13932:
        /* <DEDUP_REMOVED lines=9> */
.L_x_13940:
[----:B------:R-:W2:Y:S02]  /*1280*/  LDG.E.U16 R4, desc[UR36][R4.64] ;  /* 0x0000002404047981 */ /* 0x000ea4000c1e1500 */
[----:B--2---:R-:W-:-:S06]  /*1290*/  HADD2.F32 R24, -RZ, R4.H0_H0 ;  /* 0x20000004ff187230 */ /* 0x004fcc0000004100 */
[----:B------:R-:W3:Y:S02]  /*12a0*/  F2I.S64.TRUNC R24, R24 ;  /* 0x0000001800187311 */ /* 0x000ee4000020d900 */
[----:B---3--:R-:W-:Y:S05]  /*12b0*/  BRA `(.L_x_13936) ;  /* 0x0000000800d87947 */ /* 0x008fea0003800000 */
.L_x_13939:
        /* <DEDUP_REMOVED lines=9> */
.L_x_13942:
[----:B------:R-:W2:Y:S02]  /*1350*/  LDG.E.U16 R4, desc[UR36][R4.64] ;  /* 0x0000002404047981 */ /* 0x000ea4000c1e1500 */
[----:B--2---:R-:W-:-:S06]  /*1360*/  HADD2.F32 R24, -RZ, R4.H0_H0 ;  /* 0x20000004ff187230 */ /* 0x004fcc0000004100 */
[----:B------:R-:W3:Y:S02]  /*1370*/  F2I.S64.TRUNC R24, R24 ;  /* 0x0000001800187311 */ /* 0x000ee4000020d900 */
[----:B---3--:R-:W-:Y:S05]  /*1380*/  BRA `(.L_x_13936) ;  /* 0x0000000800a47947 */ /* 0x008fea0003800000 */
.L_x_13941:
[----:B------:R-:W2:Y:S02]  /*1390*/  LDG.E.64 R4, desc[UR36][R4.64] ;  /* 0x0000002404047981 */ /* 0x000ea4000c1e1b00 */
[----:B--2---:R3:W4:Y:S02]  /*13a0*/  F2I.S64.F64.TRUNC R24, R4 ;  /* 0x0000000400187311 */ /* 0x004724000030d900 */
[----:B---34-:R-:W-:Y:S05]  /*13b0*/  BRA `(.L_x_13936) ;  /* 0x0000000800987947 */ /* 0x018fea0003800000 */
.L_x_13931:
        /* <DEDUP_REMOVED lines=13> */
.L_x_13945:
[----:B------:R-:W2:Y:S02]  /*1490*/  LDG.E.64 R4, desc[UR36][R4.64] ;  /* 0x0000002404047981 */ /* 0x000ea4000c1e1b00 */
[----:B--2---:R0:W1:Y:S02]  /*14a0*/  F2I.S64.F64.TRUNC R24, R4 ;  /* 0x0000000400187311 */ /* 0x004064000030d900 */
[----:B01----:R-:W-:Y:S05]  /*14b0*/  BRA `(.L_x_13936) ;  /* 0x0000000800587947 */ /* 0x003fea0003800000 */
.L_x_13944:
        /* <DEDUP_REMOVED lines=26> */
.L_x_13947:
        /* <DEDUP_REMOVED lines=12> */
[----:B------:R0:W1:Y:S02]  /*1720*/  F2I.S64.TRUNC R24, R0 ;  /* 0x0000000000187311 */ /* 0x000064000020d900 */
[----:B01----:R-:W-:Y:S05]  /*1730*/  BRA `(.L_x_13936) ;  /* 0x0000000400b87947 */ /* 0x003fea0003800000 */
.L_x_13946:
[----:B------:R-:W2:Y:S02]  /*1740*/  LDG.E.U16 R24, desc[UR36][R4.64] ;  /* 0x0000002404187981 */ /* 0x000ea4000c1e1500 */
[----:B--2---:R-:W-:-:S06]  /*1750*/  IMAD.U32 R24, R24, 0x10000, RZ ;  /* 0x0001000018187824 */ /* 0x004fcc00078e00ff */
[----:B------:R-:W0:Y:S02]  /*1760*/  F2I.S64.TRUNC R24, R24 ;  /* 0x0000001800187311 */ /* 0x000e24000020d900 */
[----:B0-----:R-:W-:Y:S05]  /*1770*/  BRA `(.L_x_13936) ;  /* 0x0000000400a87947 */ /* 0x001fea0003800000 */
.L_x_13943:
        /* <DEDUP_REMOVED lines=11> */
.L_x_13950:
        /* <DEDUP_REMOVED lines=21> */
.L_x_13954:
[----:B------:R-:W-:Y:S05]  /*1980*/  BSYNC.RECONVERGENT B1 ;  /* 0x0000000000017941 */ /* 0x000fea0003800200 */
.L_x_13953:
[----:B------:R-:W-:Y:S01]  /*1990*/  IMAD.SHL.U32 R0, R0, 0x100000, RZ ;  /* 0x0010000000007824 */ /* 0x000fe200078e00ff */
[----:B------:R-:W-:-:S04]  /*19a0*/  LEA R3, R3, 0x3b800000, 0x17 ;  /* 0x3b80000003037811 */ /* 0x000fc800078eb8ff */
[----:B------:R-:W-:-:S07]  /*19b0*/  LOP3.LUT R24, R3, R0, R7, 0xfe, !PT ;  /* 0x0000000003187212 */ /* 0x000fce00078efe07 */
.L_x_13952:
[----:B------:R-:W-:Y:S05]  /*19c0*/  BSYNC.RECONVERGENT B0 ;  /* 0x0000000000007941 */ /* 0x000fea0003800200 */
.L_x_13951:
[----:B------:R-:W2:Y:S02]  /*19d0*/  F2I.S64.TRUNC R24, R24 ;  /* 0x0000001800187311 */ /* 0x000ea4000020d900 */
[----:B--2---:R-:W-:Y:S05]  /*19e0*/  BRA `(.L_x_13936) ;  /* 0x00000004000c7947 */ /* 0x004fea0003800000 */
.L_x_13949:
        /* <DEDUP_REMOVED lines=21> */
.L_x_13958:
[----:B------:R-:W-:Y:S05]  /*1b40*/  BSYNC.RECONVERGENT B1 ;  /* 0x0000000000017941 */ /* 0x000fea0003800200 */
.L_x_13957:
[----:B------:R-:W-:Y:S01]  /*1b50*/  IMAD.SHL.U32 R0, R0, 0x200000, RZ ;  /* 0x0020000000007824 */ /* 0x000fe200078e00ff */
[----:B------:R-:W-:-:S04]  /*1b60*/  LEA R3, R3, 0x37800000, 0x17 ;  /* 0x3780000003037811 */ /* 0x000fc800078eb8ff */
[----:B------:R-:W-:-:S07]  /*1b70*/  LOP3.LUT R24, R3, R0, R7, 0xfe, !PT ;  /* 0x0000000003187212 */ /* 0x000fce00078efe07 */
.L_x_13956:
[----:B------:R-:W-:Y:S05]  /*1b80*/  BSYNC.RECONVERGENT B0 ;  /* 0x0000000000007941 */ /* 0x000fea0003800200 */
.L_x_13955:
[----:B------:R-:W2:Y:S02]  /*1b90*/  F2I.S64.TRUNC R24, R24 ;  /* 0x0000001800187311 */ /* 0x000ea4000020d900 */
[----:B--2---:R-:W-:Y:S05]  /*1ba0*/  BRA `(.L_x_13936) ;  /* 0x00000000009c7947 */ /* 0x004fea0003800000 */
.L_x_13948:
        /* <DEDUP_REMOVED lines=14> */
.L_x_13962:
[----:B------:R-:W-:Y:S05]  /*1c90*/  BSYNC.RECONVERGENT B0 ;  /* 0x0000000000007941 */ /* 0x000fea0003800200 */
.L_x_13961:
[----:B------:R-:W2:Y:S02]  /*1ca0*/  F2I.S64.TRUNC R24, R24 ;  /* 0x0000001800187311 */ /* 0x000ea4000020d900 */
[----:B--2---:R-:W-:Y:S05]  /*1cb0*/  BRA `(.L_x_13936) ;  /* 0x0000000000587947 */ /* 0x004fea0003800000 */
.L_x_13935:
        /* <DEDUP_REMOVED lines=16> */
.L_x_13963:
[----:B------:R-:W-:Y:S01]  /*1dc0*/  CS2R R24, SRZ ;  /* 0x0000000000187805 */ /* 0x000fe2000001ff00 */
[----:B------:R-:W-:Y:S06]  /*1dd0*/  BRA `(.L_x_13936) ;  /* 0x0000000000107947 */ /* 0x000fec0003800000 */
.L_x_13960:
[----:B------:R1:W5:Y:S01]  /*1de0*/  LDG.E.64 R24, desc[UR36][R4.64] ;  /* 0x0000002404187981 */ /* 0x000362000c1e1b00 */
[----:B------:R-:W-:Y:S05]  /*1df0*/  BRA `(.L_x_13936) ;  /* 0x0000000000087947 */ /* 0x000fea0003800000 */
.L_x_13959:
[----:B------:R0:W5:Y:S01]  /*1e00*/  LDG.E R24, desc[UR36][R4.64] ;  /* 0x0000002404187981 */ /* 0x000162000c1e1900 */
[----:B------:R-:W-:-:S07]  /*1e10*/  IMAD.MOV.U32 R25, RZ, RZ, RZ ;  /* 0x000000ffff197224 */ /* 0x000fce00078e00ff */
.L_x_13936:
[----:B------:R-:W-:-:S07]  /*1e20*/  VIADD R17, R17, 0x80 ;  /* 0x0000008011117836 */ /* 0x000fce0000000000 */
.L_x_13930:
[----:B------:R-:W-:Y:S05]  /*1e30*/  BSYNC.RECONVERGENT B6 ;  /* 0x0000000000067941 */ /* 0x000fea0003800200 */
.L_x_13929:
        /* <DEDUP_REMOVED lines=24> */
.L_x_13969:
[----:B------:R4:W5:Y:S01]  /*1fc0*/  LDG.E.U8 R26, desc[UR36][R4.64] ;  /* 0x00000024041a7981 */ /* 0x000962000c1e1100 */
[----:B------:R-:W-:Y:S01]  /*1fd0*/  IMAD.MOV.U32 R27, RZ, RZ, RZ ;  /* 0x000000ffff1b7224 */ /* 0x000fe200078e00ff */
[----:B------:R-:W-:Y:S06]  /*1fe0*/  BRA `(.L_x_13971) ;  /* 0x0000000c00447947 */ /* 0x000fec0003800000 */
.L_x_13968:
        /* <DEDUP_REMOVED lines=8> */
.L_x_13973:
[----:B------:R-:W2:Y:S02]  /*2070*/  LDG.E R26, desc[UR36][R4.64] ;  /* 0x00000024041a7981 */ /* 0x000ea4000c1e1900 */
[----:B--2---:R-:W-:Y:S01]  /*2080*/  SHF.R.S32.HI R27, RZ, 0x1f, R26 ;  /* 0x0000001fff1b7819 */ /* 0x004fe2000001141a */
[----:B------:R-:W-:Y:S06]  /*2090*/  BRA `(.L_x_13971) ;  /* 0x0000000c00187947 */ /* 0x000fec0003800000 */
.L_x_13972:
[----:B------:R-:W2:Y:S02]  /*20a0*/  LDG.E.S16 R26, desc[UR36][R4.64] ;  /* 0x00000024041a7981 */ /* 0x000ea4000c1e1700 */
[----:B--2---:R-:W-:Y:S01]  /*20b0*/  SHF.R.S32.HI R27, RZ, 0x1f, R26 ;  /* 0x0000001fff1b7819 */ /* 0x004fe2000001141a */
[----:B------:R-:W-:Y:S06]  /*20c0*/  BRA `(.L_x_13971) ;  /* 0x0000000c000c7947 */ /* 0x000fec0003800000 */
.L_x_13967:
        /* <DEDUP_REMOVED lines=9> */
.L_x_13975:
[----:B------:R-:W2:Y:S02]  /*2160*/  LDG.E.U16 R4, desc[UR36][R4.64] ;  /* 0x0000002404047981 */ /* 0x000ea4000c1e1500 */
[----:B--2---:R-:W-:-:S06]  /*2170*/  HADD2.F32 R26, -RZ, R4.H0_H0 ;  /* 0x20000004ff1a7230 */ /* 0x004fcc0000004100 */
[----:B------:R-:W3:Y:S02]  /*2180*/  F2I.S64.TRUNC R26, R26 ;  /* 0x0000001a001a7311 */ /* 0x000ee4000020d900 */
[----:B---3--:R-:W-:Y:S05]  /*2190*/  BRA `(.L_x_13971) ;  /* 0x0000000800d87947 */ /* 0x008fea0003800000 */
.L_x_13974:
        /* <DEDUP_REMOVED lines=9> */
.L_x_13977:
[----:B------:R-:W2:Y:S02]  /*2230*/  LDG.E.U16 R4, desc[UR36][R4.64] ;  /* 0x0000002404047981 */ /* 0x000ea4000c1e1500 */
[----:B--2---:R-:W-:-:S06]  /*2240*/  HADD2.F32 R26, -RZ, R4.H0_H0 ;  /* 0x20000004ff1a7230 */ /* 0x004fcc0000004100 */
[----:B------:R-:W3:Y:S02]  /*2250*/  F2I.S64.TRUNC R26, R26 ;  /* 0x0000001a001a7311 */ /* 0x000ee4000020d900 */
[----:B---3--:R-:W-:Y:S05]  /*2260*/  BRA `(.L_x_13971) ;  /* 0x0000000800a47947 */ /* 0x008fea0003800000 */
.L_x_13976:
[----:B------:R-:W2:Y:S02]  /*2270*/  LDG.E.64 R4, desc[UR36][R4.64] ;  /* 0x0000002404047981 */ /* 0x000ea4000c1e1b00 */
[----:B--2---:R3:W4:Y:S02]  /*2280*/  F2I.S64.F64.TRUNC R26, R4 ;  /* 0x00000004001a7311 */ /* 0x004724000030d900 */
[----:B---34-:R-:W-:Y:S05]  /*2290*/  BRA `(.L_x_13971) ;  /* 0x0000000800987947 */ /* 0x018fea0003800000 */
.L_x_13966:
        /* <DEDUP_REMOVED lines=13> */
.L_x_13980:
[----:B------:R-:W2:Y:S02]  /*2370*/  LDG.E.64 R4, desc[UR36][R4.64] ;  /* 0x0000002404047981 */ /* 0x000ea4000c1e1b00 */
[----:B--2---:R3:W4:Y:S02]  /*2380*/  F2I.S64.F64.TRUNC R26, R4 ;  /* 0x00000004001a7311 */ /* 0x004724000030d900 */
[----:B---34-:R-:W-:Y:S05]  /*2390*/  BRA `(.L_x_13971) ;  /* 0x0000000800587947 */ /* 0x018fea0003800000 */
.L_x_13979:
        /* <DEDUP_REMOVED lines=26> */
.L_x_13982:
        /* <DEDUP_REMOVED lines=14> */
.L_x_13981:
[----:B------:R-:W2:Y:S02]  /*2620*/  LDG.E.U16 R26, desc[UR36][R4.64] ;  /* 0x00000024041a7981 */ /* 0x000ea4000c1e1500 */
[----:B--2---:R-:W-:-:S06]  /*2630*/  IMAD.U32 R26, R26, 0x10000, RZ ;  /* 0x000100001a1a7824 */ /* 0x004fcc00078e00ff */
[----:B------:R-:W3:Y:S02]  /*2640*/  F2I.S64.TRUNC R26, R26 ;  /* 0x0000001a001a7311 */ /* 0x000ee4000020d900 */
[----:B---3--:R-:W-:Y:S05]  /*2650*/  BRA `(.L_x_13971) ;  /* 0x0000000400a87947 */ /* 0x008fea0003800000 */
.L_x_13978:
        /* <DEDUP_REMOVED lines=11> */
.L_x_13985:
        /* <DEDUP_REMOVED lines=21> */
.L_x_13989:
[----:B------:R-:W-:Y:S05]  /*2860*/  BSYNC.RECONVERGENT B1 ;  /* 0x0000000000017941 */ /* 0x000fea0003800200 */
.L_x_13988:
[----:B------:R-:W-:Y:S01]  /*2870*/  IMAD.SHL.U32 R0, R0, 0x100000, RZ ;  /* 0x0010000000007824 */ /* 0x000fe200078e00ff */
[----:B------:R-:W-:-:S04]  /*2880*/  LEA R3, R3, 0x3b800000, 0x17 ;  /* 0x3b80000003037811 */ /* 0x000fc800078eb8ff */
[----:B------:R-:W-:-:S07]  /*2890*/  LOP3.LUT R26, R3, R0, R7, 0xfe, !PT ;  /* 0x00000000031a7212 */ /* 0x000fce00078efe07 */
.L_x_13987:
[----:B------:R-:W-:Y:S05]  /*28a0*/  BSYNC.RECONVERGENT B0 ;  /* 0x0000000000007941 */ /* 0x000fea0003800200 */
.L_x_13986:
[----:B------:R-:W1:Y:S02]  /*28b0*/  F2I.S64.TRUNC R26, R26 ;  /* 0x0000001a001a7311 */ /* 0x000e64000020d900 */
[----:B-1----:R-:W-:Y:S05]  /*28c0*/  BRA `(.L_x_13971) ;  /* 0x00000004000c7947 */ /* 0x002fea0003800000 */
.L_x_13984:
        /* <DEDUP_REMOVED lines=21> */
.L_x_13993:
[----:B------:R-:W-:Y:S05]  /*2a20*/  BSYNC.RECONVERGENT B1 ;  /* 0x0000000000017941 */ /* 0x000fea0003800200 */
.L_x_13992:
[----:B------:R-:W-:Y:S01]  /*2a30*/  IMAD.SHL.U32 R0, R0, 0x200000, RZ ;  /* 0x0020000000007824 */ /* 0x000fe200078e00ff */
[----:B------:R-:W-:-:S04]  /*2a40*/  LEA R3, R3, 0x37800000, 0x17 ;  /* 0x3780000003037811 */ /* 0x000fc800078eb8ff */
[----:B------:R-:W-:-:S07]  /*2a50*/  LOP3.LUT R26, R3, R0, R7, 0xfe, !PT ;  /* 0x00000000031a7212 */ /* 0x000fce00078efe07 */
.L_x_13991:
[----:B------:R-:W-:Y:S05]  /*2a60*/  BSYNC.RECONVERGENT B0 ;  /* 0x0000000000007941 */ /* 0x000fea0003800200 */
.L_x_13990:
[----:B------:R-:W1:Y:S02]  /*2a70*/  F2I.S64.TRUNC R26, R26 ;  /* 0x0000001a001a7311 */ /* 0x000e64000020d900 */
[----:B-1----:R-:W-:Y:S05]  /*2a80*/  BRA `(.L_x_13971) ;  /* 0x00000000009c7947 */ /* 0x002fea0003800000 */
.L_x_13983:
        /* <DEDUP_REMOVED lines=14> */
.L_x_13997:
[----:B------:R-:W-:Y:S05]  /*2b70*/  BSYNC.RECONVERGENT B0 ;  /* 0x0000000000007941 */ /* 0x000fea0003800200 */
.L_x_13996:
[----:B------:R-:W2:Y:S02]  /*2b80*/  F2I.S64.TRUNC R26, R26 ;  /* 0x0000001a001a7311 */ /* 0x000ea4000020d900 */
[----:B--2---:R-:W-:Y:S05]  /*2b90*/  BRA `(.L_x_13971) ;  /* 0x0000000000587947 */ /* 0x004fea0003800000 */
.L_x_13970:
        /* <DEDUP_REMOVED lines=16> */
.L_x_13998:
[----:B------:R-:W-:Y:S01]  /*2ca0*/  CS2R R26, SRZ ;  /* 0x00000000001a7805 */ /* 0x000fe2000001ff00 */
[----:B------:R-:W-:Y:S06]  /*2cb0*/  BRA `(.L_x_13971) ;  /* 0x0000000000107947 */ /* 0x000fec0003800000 */
.L_x_13995:
[----:B------:R2:W5:Y:S01]  /*2cc0*/  LDG.E.64 R26, desc[UR36][R4.64] ;  /* 0x00000024041a7981 */ /* 0x000562000c1e1b00 */
[----:B------:R-:W-:Y:S05]  /*2cd0*/  BRA `(.L_x_13971) ;  /* 0x0000000000087947 */ /* 0x000fea0003800000 */
.L_x_13994:
[----:B------:R1:W5:Y:S01]  /*2ce0*/  LDG.E R26, desc[UR36][R4.64] ;  /* 0x00000024041a7981 */ /* 0x000362000c1e1900 */
[----:B------:R-:W-:-:S07]  /*2cf0*/  IMAD.MOV.U32 R27, RZ, RZ, RZ ;  /* 0x000000ffff1b7224 */ /* 0x000fce00078e00ff */
.L_x_13971:
[----:B------:R-:W-:-:S07]  /*2d00*/  VIADD R17, R17, 0x80 ;  /* 0x0000008011117836 */ /* 0x000fce0000000000 */
.L_x_13965:
[----:B------:R-:W-:Y:S05]  /*2d10*/  BSYNC.RECONVERGENT B6 ;  /* 0x0000000000067941 */ /* 0x000fea0003800200 */
.L_x_13964:
        /* <DEDUP_REMOVED lines=24> */
.L_x_14004:
[----:B------:R0:W5:Y:S01]  /*2ea0*/  LDG.E.U8 R22, desc[UR36][R4.64] ;  /* 0x0000002404167981 */ /* 0x000162000c1e1100 */
[----:B------:R-:W-:Y:S01]  /*2eb0*/  IMAD.MOV.U32 R23, RZ, RZ, RZ ;  /* 0x000000ffff177224 */ /* 0x000fe200078e00ff */
[----:B------:R-:W-:Y:S06]  /*2ec0*/  BRA `(.L_x_14000) ;  /* 0x0000000c00407947 */ /* 0x000fec0003800000 */
.L_x_14003:
        /* <DEDUP_REMOVED lines=8> */
.L_x_14007:
[----:B------:R-:W2:Y:S02]  /*2f50*/  LDG.E R22, desc[UR36][R4.64] ;  /* 0x0000002404167981 */ /* 0x000ea4000c1e1900 */
[----:B--2---:R-:W-:Y:S01]  /*2f60*/  SHF.R.S32.HI R23, RZ, 0x1f, R22 ;  /* 0x0000001fff177819 */ /* 0x004fe20000011416 */
[----:B------:R-:W-:Y:S06]  /*2f70*/  BRA `(.L_x_14000) ;  /* 0x0000000c00147947 */ /* 0x000fec0003800000 */
.L_x_14006:
[----:B------:R-:W2:Y:S02]  /*2f80*/  LDG.E.S16 R22, desc[UR36][R4.64] ;  /* 0x0000002404167981 */ /* 0x000ea4000c1e1700 */
[----:B--2---:R-:W-:Y:S01]  /*2f90*/  SHF.R.S32.HI R23, RZ, 0x1f, R22 ;  /* 0x0000001fff177819 */ /* 0x004fe20000011416 */
[----:B------:R-:W-:Y:S06]  /*2fa0*/  BRA `(.L_x_14000) ;  /* 0x0000000c00087947 */ /* 0x000fec0003800000 */
.L_x_14002:
        /* <DEDUP_REMOVED lines=9> */
.L_x_14009:
[----:B------:R-:W2:Y:S02]  /*3040*/  LDG.E.U16 R4, desc[UR36][R4.64] ;  /* 0x0000002404047981 */ /* 0x000ea4000c1e1500 */
[----:B--2---:R-:W-:-:S06]  /*3050*/  HADD2.F32 R22, -RZ, R4.H0_H0 ;  /* 0x20000004ff167230 */ /* 0x004fcc0000004100 */
[----:B------:R-:W0:Y:S02]  /*3060*/  F2I.S64.TRUNC R22, R22 ;  /* 0x0000001600167311 */ /* 0x000e24000020d900 */
[----:B0-----:R-:W-:Y:S05]  /*3070*/  BRA `(.L_x_14000) ;  /* 0x0000000800d47947 */ /* 0x001fea0003800000 */
.L_x_14008:
        /* <DEDUP_REMOVED lines=9> */
.L_x_14011:
[----:B------:R-:W2:Y:S02]  /*3110*/  LDG.E.U16 R4, desc[UR36][R4.64] ;  /* 0x0000002404047981 */ /* 0x000ea4000c1e1500 */
[----:B--2---:R-:W-:-:S06]  /*3120*/  HADD2.F32 R22, -RZ, R4.H0_H0 ;  /* 0x20000004ff167230 */ /* 0x004fcc0000004100 */
[----:B------:R-:W0:Y:S02]  /*3130*/  F2I.S64.TRUNC R22, R22 ;  /* 0x0000001600167311 */ /* 0x000e24000020d900 */
[----:B0-----:R-:W-:Y:S05]  /*3140*/  BRA `(.L_x_14000) ;  /* 0x0000000800a07947 */ /* 0x001fea0003800000 */
.L_x_14010:
[----:B------:R-:W2:Y:S02]  /*3150*/  LDG.E.64 R4, desc[UR36][R4.64] ;  /* 0x0000002404047981 */ /* 0x000ea4000c1e1b00 */
[----:B--2---:R0:W1:Y:S02]  /*3160*/  F2I.S64.F64.TRUNC R22, R4 ;  /* 0x0000000400167311 */ /* 0x004064000030d900 */
[----:B01----:R-:W-:Y:S05]  /*3170*/  BRA `(.L_x_14000) ;  /* 0x0000000800947947 */ /* 0x003fea0003800000 */
.L_x_14001:
        /* <DEDUP_REMOVED lines=13> */
.L_x_14014:
[----:B------:R-:W2:Y:S02]  /*3250*/  LDG.E.64 R4, desc[UR36][R4.64] ;  /* 0x0000002404047981 */ /* 0x000ea4000c1e1b00 */
[----:B--2---:R0:W1:Y:S02]  /*3260*/  F2I.S64.F64.TRUNC R22, R4 ;  /* 0x0000000400167311 */ /* 0x004064000030d900 */
[----:B01----:R-:W-:Y:S05]  /*3270*/  BRA `(.L_x_14000) ;  /* 0x0000000800547947 */ /* 0x003fea0003800000 */
.L_x_14013:
        /* <DEDUP_REMOVED lines=26> */
.L_x_14016:
        /* <DEDUP_REMOVED lines=14> */
.L_x_14015:
[----:B------:R-:W2:Y:S02]  /*3500*/  LDG.E.U16 R22, desc[UR36][R4.64] ;  /* 0x0000002404167981 */ /* 0x000ea4000c1e1500 */
[----:B--2---:R-:W-:-:S06]  /*3510*/  IMAD.U32 R22, R22, 0x10000, RZ ;  /* 0x0001000016167824 */ /* 0x004fcc00078e00ff */
[----:B------:R-:W0:Y:S02]  /*3520*/  F2I.S64.TRUNC R22, R22 ;  /* 0x0000001600167311 */ /* 0x000e24000020d900 */
[----:B0-----:R-:W-:Y:S05]  /*3530*/  BRA `(.L_x_14000) ;  /* 0x0000000400a47947 */ /* 0x001fea0003800000 */
.L_x_14012:
        /* <DEDUP_REMOVED lines=11> */
.L_x_14019:
        /* <DEDUP_REMOVED lines=21> */
.L_x_14023:
[----:B------:R-:W-:Y:S05]  /*3740*/  BSYNC.RECONVERGENT B1 ;  /* 0x0000000000017941 */ /* 0x000fea0003800200 */
.L_x_14022:
[----:B------:R-:W-:Y:S01]  /*3750*/  IMAD.SHL.U32 R0, R0, 0x100000, RZ ;  /* 0x0010000000007824 */ /* 0x000fe200078e00ff */
[----:B------:R-:W-:-:S04]  /*3760*/  LEA R3, R3, 0x3b800000, 0x17 ;  /* 0x3b80000003037811 */ /* 0x000fc800078eb8ff */
[----:B------:R-:W-:-:S07]  /*3770*/  LOP3.LUT R22, R3, R0, R7, 0xfe, !PT ;  /* 0x0000000003167212 */ /* 0x000fce00078efe07 */
.L_x_14021:
[----:B------:R-:W-:Y:S05]  /*3780*/  BSYNC.RECONVERGENT B0 ;  /* 0x0000000000007941 */ /* 0x000fea0003800200 */
.L_x_14020:
[----:B------:R-:W0:Y:S02]  /*3790*/  F2I.S64.TRUNC R22, R22 ;  /* 0x0000001600167311 */ /* 0x000e24000020d900 */
[----:B0-----:R-:W-:Y:S05]  /*37a0*/  BRA `(.L_x_14000) ;  /* 0x0000000400087947 */ /* 0x001fea0003800000 */
.L_x_14018:
        /* <DEDUP_REMOVED lines=21> */
.L_x_14027:
[----:B------:R-:W-:Y:S05]  /*3900*/  BSYNC.RECONVERGENT B1 ;  /* 0x0000000000017941 */ /* 0x000fea0003800200 */
.L_x_14026:
[----:B------:R-:W-:Y:S01]  /*3910*/  IMAD.SHL.U32 R0, R0, 0x200000, RZ ;  /* 0x0020000000007824 */ /* 0x000fe200078e00ff */
[----:B------:R-:W-:-:S04]  /*3920*/  LEA R3, R3, 0x37800000, 0x17 ;  /* 0x3780000003037811 */ /* 0x000fc800078eb8ff */
[----:B------:R-:W-:-:S07]  /*3930*/  LOP3.LUT R22, R3, R0, R7, 0xfe, !PT ;  /* 0x0000000003167212 */ /* 0x000fce00078efe07 */
.L_x_14025:
[----:B------:R-:W-:Y:S05]  /*3940*/  BSYNC.RECONVERGENT B0 ;  /* 0x0000000000007941 */ /* 0x000fea0003800200 */
.L_x_14024:
[----:B------:R-:W0:Y:S02]  /*3950*/  F2I.S64.TRUNC R22, R22 ;  /* 0x0000001600167311 */ /* 0x000e24000020d900 */
[----:B0-----:R-:W-:Y:S05]  /*3960*/  BRA `(.L_x_14000) ;  /* 0x0000000000987947 */ /* 0x001fea0003800000 */
.L_x_14017:
        /* <DEDUP_REMOVED lines=14> */
.L_x_14031:
[----:B------:R-:W-:Y:S05]  /*3a50*/  BSYNC.RECONVERGENT B0 ;  /* 0x0000000000007941 */ /* 0x000fea0003800200 */
.L_x_14030:
[----:B------:R-:W0:Y:S02]  /*3a60*/  F2I.S64.TRUNC R22, R22 ;  /* 0x0000001600167311 */ /* 0x000e24000020d900 */
[----:B0-----:R-:W-:Y:S05]  /*3a70*/  BRA `(.L_x_14000) ;  /* 0x0000000000547947 */ /* 0x001fea0003800000 */
.L_x_14005:
        /* <DEDUP_REMOVED lines=16> */
.L_x_14032:
[----:B------:R-:W-:Y:S05]  /*3b80*/  BRA `(.L_x_14000) ;  /* 0x0000000000107947 */ /* 0x000fea0003800000 */
.L_x_14029:
[----:B------:R0:W5:Y:S01]  /*3b90*/  LDG.E.64 R22, desc[UR36][R4.64] ;  /* 0x0000002404167981 */ /* 0x000162000c1e1b00 */
[----:B------:R-:W-:Y:S05]  /*3ba0*/  BRA `(.L_x_14000) ;  /* 0x0000000000087947 */ /* 0x000fea0003800000 */
.L_x_14028:
[----:B------:R0:W5:Y:S01]  /*3bb0*/  LDG.E R22, desc[UR36][R4.64] ;  /* 0x0000002404167981 */ /* 0x000162000c1e1900 */
[----:B------:R-:W-:-:S07]  /*3bc0*/  IMAD.MOV.U32 R23, RZ, RZ, RZ ;  /* 0x000000ffff177224 */ /* 0x000fce00078e00ff */
.L_x_14000:
[----:B------:R-:W-:Y:S05]  /*3bd0*/  BSYNC.RECONVERGENT B6 ;  /* 0x0000000000067941 */ /* 0x000fea0003800200 */
.L_x_13999:
[----:B------:R-:W0:Y:S01]  /*3be0*/  LDCU.64 UR4, c[0x0][0x390] ;  /* 0x00007200ff0477ac */ /* 0x000e220008000a00 */
[----:B------:R-:W1:Y:S01]  /*3bf0*/  LDC.U8 R17, c[0x0][0x3b4] ;  /* 0x0000ed00ff117b82 */ /* 0x000e620000000000 */
[----:B------:R-:W-:Y:S01]  /*3c00*/  ISETP.GE.AND P1, PT, R19, R16, PT ;  /* 0x000000101300720c */ /* 0x000fe20003f26270 */
[----:B------:R-:W-:Y:S04]  /*3c10*/  BSSY.RECONVERGENT B7, `(.L_x_14033) ;  /* 0x00002c5000077945 */ /* 0x000fe80003800200 */
[----:B------:R-:W-:Y:S01]  /*3c20*/  BSSY.RELIABLE B6, `(.L_x_14034) ;  /* 0x00001df000067945 */ /* 0x000fe20003800100 */
[----:B0-----:R-:W-:Y:S02]  /*3c30*/  UISETP.GT.U32.AND UP0, UPT, UR4, URZ, UPT ;  /* 0x000000ff0400728c */ /* 0x001fe4000bf04070 */
[----:B------:R-:W-:-:S02]  /*3c40*/  ISETP.NE.U32.AND P0, PT, RZ, UR4, PT ;  /* 0x00000004ff007c0c */ /* 0x000fc4000bf05070 */
[----:B------:R-:W-:Y:S02]  /*3c50*/  UISETP.GT.AND.EX UP0, UPT, UR5, URZ, UPT, UP0 ;  /* 0x000000ff0500728c */ /* 0x000fe4000bf04300 */
[----:B------:R-:W-:Y:S02]  /*3c60*/  ISETP.NE.AND.EX P0, PT, RZ, UR5, PT, P0 ;  /* 0x00000005ff007c0c */ /* 0x000fe4000bf05300 */
[----:B------:R-:W-:Y:S02]  /*3c70*/  USEL UR4, URZ, 0x1, !UP0 ;  /* 0x00000001ff047887 */ /* 0x000fe4000c000000 */
[----:B-12345:R-:W-:Y:S02]  /*3c80*/  SEL R5, R29, RZ, !P0 ;  /* 0x000000ff1d057207 */ /* 0x03efe40004000000 */
[----:B------:R-:W-:Y:S02]  /*3c90*/  SEL R27, R27, RZ, !P0 ;  /* 0x000000ff1b1b7207 */ /* 0x000fe40004000000 */
[----:B------:R-:W-:-:S02]  /*3ca0*/  SEL R23, R23, RZ, !P0 ;  /* 0x000000ff17177207 */ /* 0x000fc40004000000 */
[----:B------:R-:W-:Y:S02]  /*3cb0*/  SEL R18, R26, UR4, !P0 ;  /* 0x000000041a127c07 */ /* 0x000fe4000c000000 */
[----:B------:R-:W-:Y:S02]  /*3cc0*/  SEL R22, R22, UR4, !P0 ;  /* 0x0000000416167c07 */ /* 0x000fe4000c000000 */
[----:B------:R-:W-:Y:S01]  /*3cd0*/  SEL R3, R28, UR4, !P0 ;  /* 0x000000041c037c07 */ /* 0x000fe2000c000000 */
[----:B------:R-:W-:Y:S01]  /*3ce0*/  IMAD.MOV.U32 R26, RZ, RZ, R18 ;  /* 0x000000ffff1a7224 */ /* 0x000fe200078e0012 */
[----:B------:R-:W-:Y:S02]  /*3cf0*/  SEL R24, R24, UR4, !P0 ;  /* 0x0000000418187c07 */ /* 0x000fe4000c000000 */
[----:B------:R-:W-:Y:S01]  /*3d00*/  SEL R29, R25, RZ, !P0 ;  /* 0x000000ff191d7207 */ /* 0x000fe20004000000 */
        /* <DEDUP_REMOVED lines=24> */
.L_x_14039:
[----:B------:R0:W-:Y:S01]  /*3e90*/  STG.E.U8 desc[UR36][R8.64], R3 ;  /* 0x0000000308007986 */ /* 0x0001e2000c101124 */
[----:B------:R-:W-:Y:S05]  /*3ea0*/  BRA `(.L_x_14041) ;  /* 0x0000000c00307947 */ /* 0x000fea0003800000 */
.L_x_14038:
        /* <DEDUP_REMOVED lines=8> */
.L_x_14043:
[----:B------:R0:W-:Y:S01]  /*3f30*/  STG.E desc[UR36][R8.64], R3 ;  /* 0x0000000308007986 */ /* 0x0001e2000c101924 */
[----:B------:R-:W-:Y:S05]  /*3f40*/  BRA `(.L_x_14041) ;  /* 0x0000000c00087947 */ /* 0x000fea0003800000 */
.L_x_14042:
[----:B------:R0:W-:Y:S01]  /*3f50*/  STG.E.U16 desc[UR36][R8.64], R3 ;  /* 0x0000000308007986 */ /* 0x0001e2000c101524 */
[----:B------:R-:W-:Y:S05]  /*3f60*/  BRA `(.L_x_14041) ;  /* 0x0000000c00007947 */ /* 0x000fea0003800000 */
.L_x_14037:
        /* <DEDUP_REMOVED lines=9> */
.L_x_14045:
[----:B------:R-:W0:Y:S02]  /*4000*/  I2F.S64 R0, R4 ;  /* 0x0000000400007312 */ /* 0x000e240000301400 */
[----:B0-----:R-:W-:-:S05]  /*4010*/  F2FP.F16.F32.PACK_AB R0, RZ, R0 ;  /* 0x00000000ff00723e */ /* 0x001fca00000000ff */
[----:B------:R0:W-:Y:S01]  /*4020*/  STG.E.U16 desc[UR36][R8.64], R0 ;  /* 0x0000000008007986 */ /* 0x0001e2000c101524 */
[----:B------:R-:W-:Y:S05]  /*4030*/  BRA `(.L_x_14041) ;  /* 0x0000000800cc7947 */ /* 0x000fea0003800000 */
.L_x_14044:
        /* <DEDUP_REMOVED lines=10> */
.L_x_14047:
[----:B------:R-:W0:Y:S02]  /*40e0*/  I2F.S64 R4, R4 ;  /* 0x0000000400047312 */ /* 0x000e240000301400 */
[----:B0-----:R-:W-:-:S04]  /*40f0*/  F2FP.F16.F32.PACK_AB R3, RZ, R4 ;  /* 0x00000004ff03723e */ /* 0x001fc800000000ff */
[----:B------:R-:W-:-:S05]  /*4100*/  PRMT R3, R3, 0x5410, RZ ;  /* 0x0000541003037816 */ /* 0x000fca00000000ff */
[----:B------:R0:W-:Y:S01]  /*4110*/  STG.E desc[UR36][R8.64], R3 ;  /* 0x0000000308007986 */ /* 0x0001e2000c101924 */
[----:B------:R-:W-:Y:S05]  /*4120*/  BRA `(.L_x_14041) ;  /* 0x0000000800907947 */ /* 0x000fea0003800000 */
.L_x_14046:
[----:B------:R-:W0:Y:S02]  /*4130*/  I2F.F64.S64 R4, R4 ;  /* 0x0000000400047312 */ /* 0x000e240000301c00 */
[----:B0-----:R0:W-:Y:S01]  /*4140*/  STG.E.64 desc[UR36][R8.64], R4 ;  /* 0x0000000408007986 */ /* 0x0011e2000c101b24 */
[----:B------:R-:W-:Y:S05]  /*4150*/  BRA `(.L_x_14041) ;  /* 0x0000000800847947 */ /* 0x000fea0003800000 */
.L_x_14036:
        /* <DEDUP_REMOVED lines=13> */
.L_x_14050:
[----:B------:R-:W-:Y:S01]  /*4230*/  CS2R R6, SRZ ;  /* 0x0000000000067805 */ /* 0x000fe2000001ff00 */
[----:B------:R-:W0:Y:S04]  /*4240*/  I2F.F64.S64 R4, R4 ;  /* 0x0000000400047312 */ /* 0x000e280000301c00 */
[----:B0-----:R3:W-:Y:S01]  /*4250*/  STG.E.128 desc[UR36][R8.64], R4 ;  /* 0x0000000408007986 */ /* 0x0017e2000c101d24 */
[----:B------:R-:W-:Y:S05]  /*4260*/  BRA `(.L_x_14041) ;  /* 0x0000000800407947 */ /* 0x000fea0003800000 */
.L_x_14049:
        /* <DEDUP_REMOVED lines=19> */
.L_x_14054:
[----:B------:R-:W-:Y:S05]  /*43a0*/  BSYNC.RECONVERGENT B0 ;  /* 0x0000000000007941 */ /* 0x000fea0003800200 */
.L_x_14053:
[----:B------:R-:W-:-:S05]  /*43b0*/  LOP3.LUT R7, R0, 0x80, R7, 0xf8, !PT ;  /* 0x0000008000077812 */ /* 0x000fca00078ef807 */
[----:B------:R2:W-:Y:S01]  /*43c0*/  STG.E.U8 desc[UR36][R8.64], R7 ;  /* 0x0000000708007986 */ /* 0x0005e2000c101124 */
[----:B------:R-:W-:Y:S05]  /*43d0*/  BRA `(.L_x_14041) ;  /* 0x0000000400e47947 */ /* 0x000fea0003800000 */
.L_x_14052:
        /* <DEDUP_REMOVED lines=15> */
.L_x_14056:
[----:B------:R-:W-:Y:S05]  /*44d0*/  BSYNC.RECONVERGENT B0 ;  /* 0x0000000000007941 */ /* 0x000fea0003800200 */
.L_x_14055:
[----:B------:R-:W-:-:S05]  /*44e0*/  LOP3.LUT R7, R0, 0x80, R7, 0xf8, !PT ;  /* 0x0000008000077812 */ /* 0x000fca00078ef807 */
[----:B------:R1:W-:Y:S01]  /*44f0*/  STG.E.U8 desc[UR36][R8.64], R7 ;  /* 0x0000000708007986 */ /* 0x0003e2000c101124 */
[----:B------:R-:W-:Y:S05]  /*4500*/  BRA `(.L_x_14041) ;  /* 0x0000000400987947 */ /* 0x000fea0003800000 */
.L_x_14051:
[----:B------:R-:W0:Y:S02]  /*4510*/  I2F.S64 R0, R4 ;  /* 0x0000000400007312 */ /* 0x000e240000301400 */
[----:B0-----:R-:W-:-:S05]  /*4520*/  F2FP.BF16.F32.PACK_AB R0, RZ, R0 ;  /* 0x00000000ff00723e */ /* 0x001fca00000010ff */
[----:B------:R0:W-:Y:S01]  /*4530*/  STG.E.U16 desc[UR36][R8.64], R0 ;  /* 0x0000000008007986 */ /* 0x0001e2000c101524 */
[----:B------:R-:W-:Y:S05]  /*4540*/  BRA `(.L_x_14041) ;  /* 0x0000000400887947 */ /* 0x000fea0003800000 */
.L_x_14048:
        /* <DEDUP_REMOVED lines=10> */
.L_x_14059:
        /* <DEDUP_REMOVED lines=13> */
.L_x_14062:
[----:B------:R-:W-:-:S04]  /*46c0*/  SHF.R.U32.HI R0, RZ, 0x14, R5 ;  /* 0x00000014ff007819 */ /* 0x000fc80000011605 */
[----:B------:R-:W-:-:S04]  /*46d0*/  LOP3.LUT R0, R0, 0x1, RZ, 0xc0, !PT ;  /* 0x0000000100007812 */ /* 0x000fc800078ec0ff */
[----:B------:R-:W-:-:S04]  /*46e0*/  IADD3 R0, PT, PT, R5, 0x487ffff, R0 ;  /* 0x0487ffff05007810 */ /* 0x000fc80007ffe000 */
[----:B------:R-:W-:-:S04]  /*46f0*/  SHF.R.U32.HI R0, RZ, 0x14, R0 ;  /* 0x00000014ff007819 */ /* 0x000fc80000011600 */
[----:B------:R-:W-:-:S07]  /*4700*/  LOP3.LUT R3, R0, 0xff, RZ, 0xc0, !PT ;  /* 0x000000ff00037812 */ /* 0x000fce00078ec0ff */
.L_x_14063:
[----:B------:R-:W-:-:S04]  /*4710*/  SHF.R.U32.HI R0, RZ, 0x18, R5 ;  /* 0x00000018ff007819 */ /* 0x000fc80000011605 */
[----:B------:R-:W-:-:S07]  /*4720*/  LOP3.LUT R0, R3, 0x80, R0, 0xf8, !PT ;  /* 0x0000008003007812 */ /* 0x000fce00078ef800 */
.L_x_14061:
[----:B------:R-:W-:Y:S05]  /*4730*/  BSYNC.RECONVERGENT B0 ;  /* 0x0000000000007941 */ /* 0x000fea0003800200 */
.L_x_14060:
[----:B------:R0:W-:Y:S01]  /*4740*/  STG.E.U8 desc[UR36][R8.64], R0 ;  /* 0x0000000008007986 */ /* 0x0001e2000c101124 */
[----:B------:R-:W-:Y:S05]  /*4750*/  BRA `(.L_x_14041) ;  /* 0x0000000400047947 */ /* 0x000fea0003800000 */
.L_x_14058:
        /* <DEDUP_REMOVED lines=13> */
.L_x_14066:
[----:B------:R-:W-:-:S04]  /*4830*/  SHF.R.U32.HI R0, RZ, 0x15, R5 ;  /* 0x00000015ff007819 */ /* 0x000fc80000011605 */
[----:B------:R-:W-:-:S04]  /*4840*/  LOP3.LUT R0, R0, 0x1, RZ, 0xc0, !PT ;  /* 0x0000000100007812 */ /* 0x000fc800078ec0ff */
[----:B------:R-:W-:-:S04]  /*4850*/  IADD3 R0, PT, PT, R5, 0x88fffff, R0 ;  /* 0x088fffff05007810 */ /* 0x000fc80007ffe000 */
[----:B------:R-:W-:-:S04]  /*4860*/  SHF.R.U32.HI R0, RZ, 0x15, R0 ;  /* 0x00000015ff007819 */ /* 0x000fc80000011600 */
[----:B------:R-:W-:-:S07]  /*4870*/  LOP3.LUT R3, R0, 0xff, RZ, 0xc0, !PT ;  /* 0x000000ff00037812 */ /* 0x000fce00078ec0ff */
.L_x_14067:
[----:B------:R-:W-:-:S04]  /*4880*/  SHF.R.U32.HI R0, RZ, 0x18, R5 ;  /* 0x00000018ff007819 */ /* 0x000fc80000011605 */
[----:B------:R-:W-:-:S07]  /*4890*/  LOP3.LUT R0, R3, 0x80, R0, 0xf8, !PT ;  /* 0x0000008003007812 */ /* 0x000fce00078ef800 */
.L_x_14065:
[----:B------:R-:W-:Y:S05]  /*48a0*/  BSYNC.RECONVERGENT B0 ;  /* 0x0000000000007941 */ /* 0x000fea0003800200 */
.L_x_14064:
[----:B------:R0:W-:Y:S01]  /*48b0*/  STG.E.U8 desc[UR36][R8.64], R0 ;  /* 0x0000000008007986 */ /* 0x0001e2000c101124 */
[----:B------:R-:W-:Y:S05]  /*48c0*/  BRA `(.L_x_14041) ;  /* 0x0000000000a87947 */ /* 0x000fea0003800000 */
.L_x_14057:
[----:B------:R-:W-:-:S13]  /*48d0*/  ISETP.NE.AND P0, PT, R0, 0x1c, PT ;  /* 0x0000001c0000780c */ /* 0x000fda0003f05270 */
[----:B------:R-:W-:Y:S05]  /*48e0*/  @!P0 BRA `(.L_x_14068) ;  /* 0x00000000009c8947 */ /* 0x000fea0003800000 */
[----:B------:R-:W-:-:S13]  /*48f0*/  ISETP.NE.AND P0, PT, R0, 0x1d, PT ;  /* 0x0000001d0000780c */ /* 0x000fda0003f05270 */
[----:B------:R-:W-:Y:S05]  /*4900*/  @!P0 BRA `(.L_x_14069) ;  /* 0x00000000008c8947 */ /* 0x000fea0003800000 */
[----:B------:R-:W-:-:S13]  /*4910*/  ISETP.NE.AND P0, PT, R0, 0x2c, PT ;  /* 0x0000002c0000780c */ /* 0x000fda0003f05270 */
[----:B------:R-:W-:Y:S05]  /*4920*/  @!P0 BRA `(.L_x_14070) ;  /* 0x0000000000448947 */ /* 0x000fea0003800000 */
.L_x_14040:
        /* <DEDUP_REMOVED lines=16> */
.L_x_14071:
[----:B------:R-:W-:Y:S05]  /*4a30*/  BRA `(.L_x_14041) ;  /* 0x00000000004c7947 */ /* 0x000fea0003800000 */
.L_x_14070:
        /* <DEDUP_REMOVED lines=16> */
.L_x_14069:
[----:B------:R0:W-:Y:S01]  /*4b40*/  STG.E.64 desc[UR36][R8.64], R4 ;  /* 0x0000000408007986 */ /* 0x0001e2000c101b24 */
[----:B------:R-:W-:Y:S05]  /*4b50*/  BRA `(.L_x_14041) ;  /* 0x0000000000047947 */ /* 0x000fea0003800000 */
.L_x_14068:
[----:B------:R0:W-:Y:S02]  /*4b60*/  STG.E desc[UR36][R8.64], R3 ;  /* 0x0000000308007986 */ /* 0x0001e4000c101924 */
.L_x_14041:
        /* <DEDUP_REMOVED lines=23> */
.L_x_14076:
[----:B------:R0:W-:Y:S01]  /*4ce0*/  STG.E.U8 desc[UR36][R8.64], R24 ;  /* 0x0000001808007986 */ /* 0x0001e2000c101124 */
[----:B------:R-:W-:Y:S05]  /*4cf0*/  BRA `(.L_x_14078) ;  /* 0x0000000c00347947 */ /* 0x000fea0003800000 */
.L_x_14075:
        /* <DEDUP_REMOVED lines=8> */
.L_x_14080:
[----:B------:R3:W-:Y:S01]  /*4d80*/  STG.E desc[UR36][R8.64], R24 ;  /* 0x0000001808007986 */ /* 0x0007e2000c101924 */
[----:B------:R-:W-:Y:S05]  /*4d90*/  BRA `(.L_x_14078) ;  /* 0x0000000c000c7947 */ /* 0x000fea0003800000 */
.L_x_14079:
[----:B------:R2:W-:Y:S01]  /*4da0*/  STG.E.U16 desc[UR36][R8.64], R24 ;  /* 0x0000001808007986 */ /* 0x0005e2000c101524 */
[----:B------:R-:W-:Y:S05]  /*4db0*/  BRA `(.L_x_14078) ;  /* 0x0000000c00047947 */ /* 0x000fea0003800000 */
.L_x_14074:
        /* <DEDUP_REMOVED lines=9> */
.L_x_14082:
[----:B------:R-:W0:Y:S02]  /*4e50*/  I2F.S64 R0, R28 ;  /* 0x0000001c00007312 */ /* 0x000e240000301400 */
[----:B0-----:R-:W-:-:S05]  /*4e60*/  F2FP.F16.F32.PACK_AB R0, RZ, R0 ;  /* 0x00000000ff00723e */ /* 0x001fca00000000ff */
[----:B------:R0:W-:Y:S01]  /*4e70*/  STG.E.U16 desc[UR36][R8.64], R0 ;  /* 0x0000000008007986 */ /* 0x0001e2000c101524 */
[----:B------:R-:W-:Y:S05]  /*4e80*/  BRA `(.L_x_14078) ;  /* 0x0000000800d07947 */ /* 0x000fea0003800000 */
.L_x_14081:
        /* <DEDUP_REMOVED lines=10> */
.L_x_14084:
[----:B------:R-:W0:Y:S02]  /*4f30*/  I2F.S64 R28, R28 ;  /* 0x0000001c001c7312 */ /* 0x000e240000301400 */
[----:B0-----:R-:W-:-:S04]  /*4f40*/  F2FP.F16.F32.PACK_AB R3, RZ, R28 ;  /* 0x0000001cff03723e */ /* 0x001fc800000000ff */
[----:B------:R-:W-:-:S05]  /*4f50*/  PRMT R3, R3, 0x5410, RZ ;  /* 0x0000541003037816 */ /* 0x000fca00000000ff */
[----:B------:R0:W-:Y:S01]  /*4f60*/  STG.E desc[UR36][R8.64], R3 ;  /* 0x0000000308007986 */ /* 0x0001e2000c101924 */
[----:B------:R-:W-:Y:S05]  /*4f70*/  BRA `(.L_x_14078) ;  /* 0x0000000800947947 */ /* 0x000fea0003800000 */
.L_x_14083:
[----:B------:R-:W0:Y:S02]  /*4f80*/  I2F.F64.S64 R28, R28 ;  /* 0x0000001c001c7312 */ /* 0x000e240000301c00 */
[----:B0-----:R0:W-:Y:S01]  /*4f90*/  STG.E.64 desc[UR36][R8.64], R28 ;  /* 0x0000001c08007986 */ /* 0x0011e2000c101b24 */
[----:B------:R-:W-:Y:S05]  /*4fa0*/  BRA `(.L_x_14078) ;  /* 0x0000000800887947 */ /* 0x000fea0003800000 */
.L_x_14073:
        /* <DEDUP_REMOVED lines=12> */
.L_x_14088:
        /* <DEDUP_REMOVED lines=17> */
.L_x_14091:
[----:B------:R-:W-:-:S04]  /*5180*/  SHF.R.U32.HI R3, RZ, 0x18, R29 ;  /* 0x00000018ff037819 */ /* 0x000fc8000001161d */
[----:B------:R-:W-:-:S04]  /*5190*/  LOP3.LUT R0, R0, 0x80, R3, 0xf8, !PT ;  /* 0x0000008000007812 */ /* 0x000fc800078ef803 */
[----:B------:R-:W-:-:S07]  /*51a0*/  PRMT R4, R0, 0x7610, R4 ;  /* 0x0000761000047816 */ /* 0x000fce0000000004 */
.L_x_14090:
[----:B------:R-:W-:Y:S05]  /*51b0*/  BSYNC.RECONVERGENT B0 ;  /* 0x0000000000007941 */ /* 0x000fea0003800200 */
.L_x_14089:
[----:B------:R0:W-:Y:S01]  /*51c0*/  STG.E.U8 desc[UR36][R8.64], R4 ;  /* 0x0000000408007986 */ /* 0x0001e2000c101124 */
[----:B------:R-:W-:Y:S05]  /*51d0*/  BRA `(.L_x_14078) ;  /* 0x0000000400fc7947 */ /* 0x000fea0003800000 */
.L_x_14087:
        /* <DEDUP_REMOVED lines=17> */
.L_x_14094:
[----:B------:R-:W-:-:S04]  /*52f0*/  SHF.R.U32.HI R3, RZ, 0x18, R29 ;  /* 0x00000018ff037819 */ /* 0x000fc8000001161d */
[----:B------:R-:W-:-:S04]  /*5300*/  LOP3.LUT R0, R0, 0x80, R3, 0xf8, !PT ;  /* 0x0000008000007812 */ /* 0x000fc800078ef803 */
[----:B------:R-:W-:-:S07]  /*5310*/  PRMT R4, R0, 0x7610, R4 ;  /* 0x0000761000047816 */ /* 0x000fce0000000004 */
.L_x_14093:
[----:B------:R-:W-:Y:S05]  /*5320*/  BSYNC.RECONVERGENT B0 ;  /* 0x0000000000007941 */ /* 0x000fea0003800200 */
.L_x_14092:
[----:B------:R0:W-:Y:S01]  /*5330*/  STG.E.U8 desc[UR36][R8.64], R4 ;  /* 0x0000000408007986 */ /* 0x0001e2000c101124 */
[----:B------:R-:W-:Y:S05]  /*5340*/  BRA `(.L_x_14078) ;  /* 0x0000000400a07947 */ /* 0x000fea0003800000 */
.L_x_14086:
        /* <DEDUP_REMOVED lines=22> */
.L_x_14096:
[----:B------:R0:W-:Y:S01]  /*54b0*/  STG.E.64 desc[UR36][R8.64], R28 ;  /* 0x0000001c08007986 */ /* 0x0001e2000c101b24 */
[----:B------:R-:W-:Y:S05]  /*54c0*/  BRA `(.L_x_14078) ;  /* 0x0000000400407947 */ /* 0x000fea0003800000 */
.L_x_14095:
[----:B------:R0:W-:Y:S01]  /*54d0*/  STG.E desc[UR36][R8.64], R24 ;  /* 0x0000001808007986 */ /* 0x0001e2000c101924 */
[----:B------:R-:W-:Y:S05]  /*54e0*/  BRA `(.L_x_14078) ;  /* 0x0000000400387947 */ /* 0x000fea0003800000 */
.L_x_14085:
        /* <DEDUP_REMOVED lines=11> */
.L_x_14098:
[----:B------:R-:W-:Y:S01]  /*55a0*/  CS2R R6, SRZ ;  /* 0x0000000000067805 */ /* 0x000fe2000001ff00 */
[----:B------:R-:W0:Y:S04]  /*55b0*/  I2F.F64.S64 R4, R28 ;  /* 0x0000001c00047312 */ /* 0x000e280000301c00 */
[----:B0-----:R0:W-:Y:S01]  /*55c0*/  STG.E.128 desc[UR36][R8.64], R4 ;  /* 0x0000000408007986 */ /* 0x0011e2000c101d24 */
[----:B------:R-:W-:Y:S05]  /*55d0*/  BRA `(.L_x_14078) ;  /* 0x0000000000fc7947 */ /* 0x000fea0003800000 */
.L_x_14097:
[----:B------:R-:W-:-:S13]  /*55e0*/  ISETP.NE.AND P0, PT, R0, 0xf, PT ;  /* 0x0000000f0000780c */ /* 0x000fda0003f05270 */
[----:B------:R-:W-:Y:S05]  /*55f0*/  @!P0 BRA `(.L_x_14099) ;  /* 0x0000000000e88947 */ /* 0x000fea0003800000 */
[----:B------:R-:W-:-:S13]  /*5600*/  ISETP.NE.AND P0, PT, R0, 0x17, PT ;  /* 0x000000170000780c */ /* 0x000fda0003f05270 */
[----:B------:R-:W-:Y:S05]  /*5610*/  @!P0 BRA `(.L_x_14100) ;  /* 0x0000000000908947 */ /* 0x000fea0003800000 */
[----:B------:R-:W-:-:S13]  /*5620*/  ISETP.NE.AND P0, PT, R0, 0x18, PT ;  /* 0x000000180000780c */ /* 0x000fda0003f05270 */
[----:B------:R-:W-:Y:S05]  /*5630*/  @!P0 BRA `(.L_x_14101) ;  /* 0x0000000000448947 */ /* 0x000fea0003800000 */
.L_x_14077:
        /* <DEDUP_REMOVED lines=16> */
.L_x_14102:
[----:B------:R-:W-:Y:S05]  /*5740*/  BRA `(.L_x_14078) ;  /* 0x0000000000a07947 */ /* 0x000fea0003800000 */
.L_x_14101:
        /* <DEDUP_REMOVED lines=13> */
.L_x_14104:
[----:B------:R-:W-:Y:S05]  /*5820*/  BSYNC.RECONVERGENT B0 ;  /* 0x0000000000007941 */ /* 0x000fea0003800200 */
.L_x_14103:
[----:B------:R-:W-:-:S05]  /*5830*/  LOP3.LUT R3, R0, 0x80, R3, 0xf8, !PT ;  /* 0x0000008000037812 */ /* 0x000fca00078ef803 */
[----:B------:R0:W-:Y:S01]  /*5840*/  STG.E.U8 desc[UR36][R8.64], R3 ;  /* 0x0000000308007986 */ /* 0x0001e2000c101124 */
[----:B------:R-:W-:Y:S05]  /*5850*/  BRA `(.L_x_14078) ;  /* 0x00000000005c7947 */ /* 0x000fea0003800000 */
.L_x_14100:
        /* <DEDUP_REMOVED lines=12> */
.L_x_14106:
[----:B------:R-:W-:Y:S01]  /*5920*/  IMAD.MOV.U32 R0, RZ, RZ, 0x7f ;  /* 0x0000007fff007424 */ /* 0x000fe200078e00ff */
[----:B------:R-:W-:-:S04]  /*5930*/  ISETP.GT.U32.AND P0, PT, R3, 0x7f800000, PT ;  /* 0x7f8000000300780c */ /* 0x000fc80003f04070 */
[----:B------:R-:W-:-:S09]  /*5940*/  SEL R0, R0, 0x7c, P0 ;  /* 0x0000007c00007807 */ /* 0x000fd20000000000 */
.L_x_14107:
[----:B------:R-:W-:Y:S05]  /*5950*/  BSYNC.RECONVERGENT B0 ;  /* 0x0000000000007941 */ /* 0x000fea0003800200 */
.L_x_14105:
[----:B------:R-:W-:-:S04]  /*5960*/  SHF.R.U32.HI R3, RZ, 0x18, R29 ;  /* 0x00000018ff037819 */ /* 0x000fc8000001161d */
[----:B------:R-:W-:-:S05]  /*5970*/  LOP3.LUT R3, R0, 0x80, R3, 0xf8, !PT ;  /* 0x0000008000037812 */ /* 0x000fca00078ef803 */
[----:B------:R0:W-:Y:S01]  /*5980*/  STG.E.U8 desc[UR36][R8.64], R3 ;  /* 0x0000000308007986 */ /* 0x0001e2000c101124 */
[----:B------:R-:W-:Y:S05]  /*5990*/  BRA `(.L_x_14078) ;  /* 0x00000000000c7947 */ /* 0x000fea0003800000 */
.L_x_14099:
[----:B------:R-:W0:Y:S02]  /*59a0*/  I2F.S64 R0, R28 ;  /* 0x0000001c00007312 */ /* 0x000e240000301400 */
[----:B0-----:R-:W-:-:S05]  /*59b0*/  F2FP.BF16.F32.PACK_AB R0, RZ, R0 ;  /* 0x00000000ff00723e */ /* 0x001fca00000010ff */
[----:B------:R0:W-:Y:S02]  /*59c0*/  STG.E.U16 desc[UR36][R8.64], R0 ;  /* 0x0000000008007986 */ /* 0x0001e4000c101524 */
.L_x_14078:
[----:B------:R-:W-:-:S07]  /*59d0*/  VIADD R19, R19, 0x80 ;  /* 0x0000008013137836 */ /* 0x000fce0000000000 */
.L_x_14035:
[----:B------:R-:W-:-:S13]  /*59e0*/  ISETP.GE.AND P0, PT, R19, R16, PT ;  /* 0x000000101300720c */ /* 0x000fda0003f06270 */
[----:B------:R-:W-:Y:S05]  /*59f0*/  @P0 BREAK.RELIABLE B6 ;  /* 0x0000000000060942 */ /* 0x000fea0003800100 */
[----:B------:R-:W-:Y:S05]  /*5a00*/  @P0 BRA `(.L_x_14072) ;  /* 0x0000000c00940947 */ /* 0x000fea0003800000 */
[----:B------:R-:W-:Y:S05]  /*5a10*/  BSYNC.RELIABLE B6 ;  /* 0x0000000000067941 */ /* 0x000fea0003800100 */
.L_x_14034:
        /* <DEDUP_REMOVED lines=20> */
.L_x_14111:
[----:B------:R0:W-:Y:S01]  /*5b60*/  STG.E.U8 desc[UR36][R8.64], R18 ;  /* 0x0000001208007986 */ /* 0x0001e2000c101124 */
[----:B------:R-:W-:Y:S05]  /*5b70*/  BRA `(.L_x_14113) ;  /* 0x0000000c00347947 */ /* 0x000fea0003800000 */
.L_x_14110:
        /* <DEDUP_REMOVED lines=8> */
.L_x_14115:
[----:B------:R0:W-:Y:S01]  /*5c00*/  STG.E desc[UR36][R8.64], R18 ;  /* 0x0000001208007986 */ /* 0x0001e2000c101924 */
[----:B------:R-:W-:Y:S05]  /*5c10*/  BRA `(.L_x_14113) ;  /* 0x0000000c000c7947 */ /* 0x000fea0003800000 */
.L_x_14114:
[----:B------:R0:W-:Y:S01]  /*5c20*/  STG.E.U16 desc[UR36][R8.64], R18 ;  /* 0x0000001208007986 */ /* 0x0001e2000c101524 */
[----:B------:R-:W-:Y:S05]  /*5c30*/  BRA `(.L_x_14113) ;  /* 0x0000000c00047947 */ /* 0x000fea0003800000 */
.L_x_14109:
        /* <DEDUP_REMOVED lines=9> */
.L_x_14117:
[----:B------:R-:W0:Y:S02]  /*5cd0*/  I2F.S64 R0, R26 ;  /* 0x0000001a00007312 */ /* 0x000e240000301400 */
[----:B0-----:R-:W-:-:S05]  /*5ce0*/  F2FP.F16.F32.PACK_AB R0, RZ, R0 ;  /* 0x00000000ff00723e */ /* 0x001fca00000000ff */
[----:B------:R0:W-:Y:S01]  /*5cf0*/  STG.E.U16 desc[UR36][R8.64], R0 ;  /* 0x0000000008007986 */ /* 0x0001e2000c101524 */
[----:B------:R-:W-:Y:S05]  /*5d00*/  BRA `(.L_x_14113) ;  /* 0x0000000800d07947 */ /* 0x000fea0003800000 */
.L_x_14116:
        /* <DEDUP_REMOVED lines=10> */
.L_x_14119:
[----:B------:R-:W0:Y:S02]  /*5db0*/  I2F.S64 R26, R26 ;  /* 0x0000001a001a7312 */ /* 0x000e240000301400 */
[----:B0-----:R-:W-:-:S04]  /*5dc0*/  F2FP.F16.F32.PACK_AB R3, RZ, R26 ;  /* 0x0000001aff03723e */ /* 0x001fc800000000ff */
[----:B------:R-:W-:-:S05]  /*5dd0*/  PRMT R3, R3, 0x5410, RZ ;  /* 0x0000541003037816 */ /* 0x000fca00000000ff */
[----:B------:R0:W-:Y:S01]  /*5de0*/  STG.E desc[UR36][R8.64], R3 ;  /* 0x0000000308007986 */ /* 0x0001e2000c101924 */
[----:B------:R-:W-:Y:S05]  /*5df0*/  BRA `(.L_x_14113) ;  /* 0x0000000800947947 */ /* 0x000fea0003800000 */
.L_x_14118:
[----:B------:R-:W0:Y:S02]  /*5e00*/  I2F.F64.S64 R26, R26 ;  /* 0x0000001a001a7312 */ /* 0x000e240000301c00 */
[----:B0-----:R0:W-:Y:S01]  /*5e10*/  STG.E.64 desc[UR36][R8.64], R26 ;  /* 0x0000001a08007986 */ /* 0x0011e2000c101b24 */
[----:B------:R-:W-:Y:S05]  /*5e20*/  BRA `(.L_x_14113) ;  /* 0x0000000800887947 */ /* 0x000fea0003800000 */
.L_x_14108:
        /* <DEDUP_REMOVED lines=12> */
.L_x_14123:
        /* <DEDUP_REMOVED lines=17> */
.L_x_14126:
[----:B------:R-:W-:-:S04]  /*6000*/  SHF.R.U32.HI R3, RZ, 0x18, R27 ;  /* 0x00000018ff037819 */ /* 0x000fc8000001161b */
[----:B------:R-:W-:-:S04]  /*6010*/  LOP3.LUT R0, R0, 0x80, R3, 0xf8, !PT ;  /* 0x0000008000007812 */ /* 0x000fc800078ef803 */
[----:B------:R-:W-:-:S07]  /*6020*/  PRMT R4, R0, 0x7610, R4 ;  /* 0x0000761000047816 */ /* 0x000fce0000000004 */
.L_x_14125:
[----:B------:R-:W-:Y:S05]  /*6030*/  BSYNC.RECONVERGENT B0 ;  /* 0x0000000000007941 */ /* 0x000fea0003800200 */
.L_x_14124:
[----:B------:R0:W-:Y:S01]  /*6040*/  STG.E.U8 desc[UR36][R8.64], R4 ;  /* 0x0000000408007986 */ /* 0x0001e2000c101124 */
[----:B------:R-:W-:Y:S05]  /*6050*/  BRA `(.L_x_14113) ;  /* 0x0000000400fc7947 */ /* 0x000fea0003800000 */
.L_x_14122:
        /* <DEDUP_REMOVED lines=17> */
.L_x_14129:
[----:B------:R-:W-:-:S04]  /*6170*/  SHF.R.U32.HI R3, RZ, 0x18, R27 ;  /* 0x00000018ff037819 */ /* 0x000fc8000001161b */
[----:B------:R-:W-:-:S04]  /*6180*/  LOP3.LUT R0, R0, 0x80, R3, 0xf8, !PT ;  /* 0x0000008000007812 */ /* 0x000fc800078ef803 */
[----:B------:R-:W-:-:S07]  /*6190*/  PRMT R4, R0, 0x7610, R4 ;  /* 0x0000761000047816 */ /* 0x000fce0000000004 */
.L_x_14128:
[----:B------:R-:W-:Y:S05]  /*61a0*/  BSYNC.RECONVERGENT B0 ;  /* 0x0000000000007941 */ /* 0x000fea0003800200 */
.L_x_14127:
[----:B------:R0:W-:Y:S01]  /*61b0*/  STG.E.U8 desc[UR36][R8.64], R4 ;  /* 0x0000000408007986 */ /* 0x0001e2000c101124 */
[----:B------:R-:W-:Y:S05]  /*61c0*/  BRA `(.L_x_14113) ;  /* 0x0000000400a07947 */ /* 0x000fea0003800000 */
.L_x_14121:
        /* <DEDUP_REMOVED lines=22> */
.L_x_14131:
[----:B------:R0:W-:Y:S01]  /*6330*/  STG.E.64 desc[UR36][R8.64], R26 ;  /* 0x0000001a08007986 */ /* 0x0001e2000c101b24 */
[----:B------:R-:W-:Y:S05]  /*6340*/  BRA `(.L_x_14113) ;  /* 0x0000000400407947 */ /* 0x000fea0003800000 */
.L_x_14130:
[----:B------:R0:W-:Y:S01]  /*6350*/  STG.E desc[UR36][R8.64], R18 ;  /* 0x0000001208007986 */ /* 0x0001e2000c101924 */
[----:B------:R-:W-:Y:S05]  /*6360*/  BRA `(.L_x_14113) ;  /* 0x0000000400387947 */ /* 0x000fea0003800000 */
.L_x_14120:
        /* <DEDUP_REMOVED lines=11> */
.L_x_14133:
[----:B------:R-:W-:Y:S01]  /*6420*/  CS2R R6, SRZ ;  /* 0x0000000000067805 */ /* 0x000fe2000001ff00 */
[----:B------:R-:W0:Y:S04]  /*6430*/  I2F.F64.S64 R4, R26 ;  /* 0x0000001a00047312 */ /* 0x000e280000301c00 */
[----:B0-----:R4:W-:Y:S01]  /*6440*/  STG.E.128 desc[UR36][R8.64], R4 ;  /* 0x0000000408007986 */ /* 0x0019e2000c101d24 */
[----:B------:R-:W-:Y:S05]  /*6450*/  BRA `(.L_x_14113) ;  /* 0x0000000000fc7947 */ /* 0x000fea0003800000 */
.L_x_14132:
[----:B------:R-:W-:-:S13]  /*6460*/  ISETP.NE.AND P0, PT, R0, 0xf, PT ;  /* 0x0000000f0000780c */ /* 0x000fda0003f05270 */
[----:B------:R-:W-:Y:S05]  /*6470*/  @!P0 BRA `(.L_x_14134) ;  /* 0x0000000000e88947 */ /* 0x000fea0003800000 */
[----:B------:R-:W-:-:S13]  /*6480*/  ISETP.NE.AND P0, PT, R0, 0x17, PT ;  /* 0x000000170000780c */ /* 0x000fda0003f05270 */
[----:B------:R-:W-:Y:S05]  /*6490*/  @!P0 BRA `(.L_x_14135) ;  /* 0x0000000000908947 */ /* 0x000fea0003800000 */
[----:B------:R-:W-:-:S13]  /*64a0*/  ISETP.NE.AND P0, PT, R0, 0x18, PT ;  /* 0x000000180000780c */ /* 0x000fda0003f05270 */
[----:B------:R-:W-:Y:S05]  /*64b0*/  @!P0 BRA `(.L_x_14136) ;  /* 0x0000000000448947 */ /* 0x000fea0003800000 */
.L_x_14112:
        /* <DEDUP_REMOVED lines=16> */
.L_x_14137:
[----:B------:R-:W-:Y:S05]  /*65c0*/  BRA `(.L_x_14113) ;  /* 0x0000000000a07947 */ /* 0x000fea0003800000 */
.L_x_14136:
        /* <DEDUP_REMOVED lines=13> */
.L_x_14139:
[----:B------:R-:W-:Y:S05]  /*66a0*/  BSYNC.RECONVERGENT B0 ;  /* 0x0000000000007941 */ /* 0x000fea0003800200 */
.L_x_14138:
[----:B------:R-:W-:-:S05]  /*66b0*/  LOP3.LUT R3, R0, 0x80, R3, 0xf8, !PT ;  /* 0x0000008000037812 */ /* 0x000fca00078ef803 */
[----:B------:R2:W-:Y:S01]  /*66c0*/  STG.E.U8 desc[UR36][R8.64], R3 ;  /* 0x0000000308007986 */ /* 0x0005e2000c101124 */
[----:B------:R-:W-:Y:S05]  /*66d0*/  BRA `(.L_x_14113) ;  /* 0x00000000005c7947 */ /* 0x000fea0003800000 */
.L_x_14135:
        /* <DEDUP_REMOVED lines=12> */
.L_x_14141:
[----:B------:R-:W-:Y:S01]  /*67a0*/  IMAD.MOV.U32 R0, RZ, RZ, 0x7f ;  /* 0x0000007fff007424 */ /* 0x000fe200078e00ff */
[----:B------:R-:W-:-:S04]  /*67b0*/  ISETP.GT.U32.AND P0, PT, R3, 0x7f800000, PT ;  /* 0x7f8000000300780c */ /* 0x000fc80003f04070 */
[----:B------:R-:W-:-:S09]  /*67c0*/  SEL R0, R0, 0x7c, P0 ;  /* 0x0000007c00007807 */ /* 0x000fd20000000000 */
.L_x_14142:
[----:B------:R-:W-:Y:S05]  /*67d0*/  BSYNC.RECONVERGENT B0 ;  /* 0x0000000000007941 */ /* 0x000fea0003800200 */
.L_x_14140:
[----:B------:R-:W-:-:S04]  /*67e0*/  SHF.R.U32.HI R3, RZ, 0x18, R27 ;  /* 0x00000018ff037819 */ /* 0x000fc8000001161b */
[----:B------:R-:W-:-:S05]  /*67f0*/  LOP3.LUT R3, R0, 0x80, R3, 0xf8, !PT ;  /* 0x0000008000037812 */ /* 0x000fca00078ef803 */
[----:B------:R1:W-:Y:S01]  /*6800*/  STG.E.U8 desc[UR36][R8.64], R3 ;  /* 0x0000000308007986 */ /* 0x0003e2000c101124 */
[----:B------:R-:W-:Y:S05]  /*6810*/  BRA `(.L_x_14113) ;  /* 0x00000000000c7947 */ /* 0x000fea0003800000 */
.L_x_14134:
[----:B------:R-:W0:Y:S02]  /*6820*/  I2F.S64 R0, R26 ;  /* 0x0000001a00007312 */ /* 0x000e240000301400 */
[----:B0-----:R-:W-:-:S05]  /*6830*/  F2FP.BF16.F32.PACK_AB R0, RZ, R0 ;  /* 0x00000000ff00723e */ /* 0x001fca00000010ff */
[----:B------:R0:W-:Y:S02]  /*6840*/  STG.E.U16 desc[UR36][R8.64], R0 ;  /* 0x0000000008007986 */ /* 0x0001e4000c101524 */
.L_x_14113:
[----:B------:R-:W-:-:S07]  /*6850*/  VIADD R19, R19, 0x80 ;  /* 0x0000008013137836 */ /* 0x000fce0000000000 */
.L_x_14072:
[----:B------:R-:W-:Y:S05]  /*6860*/  BSYNC.RECONVERGENT B7 ;  /* 0x0000000000077941 */ /* 0x000fea0003800200 */
.L_x_14033:
[----:B------:R-:W-:-:S13]  /*6870*/  ISETP.GE.AND P0, PT, R19, R16, PT ;  /* 0x000000101300720c */ /* 0x000fda0003f06270 */
[----:B------:R-:W-:Y:S05]  /*6880*/  @P0 EXIT ;  /* 0x000000000000094d */ /* 0x000fea0003800000 */
[----:B0--34-:R-:W0:Y:S01]  /*6890*/  LDC.64 R4, c[0x0][0x398] ;  /* 0x0000e600ff047b82 */ /* 0x019e220000000a00 */
[----:B------:R-:W1:Y:S01]  /*68a0*/  LDCU UR4, c[0x0][0x3b8] ;  /* 0x00007700ff0477ac */ /* 0x000e620008000800 */
[----:B------:R-:W-:Y:S01]  /*68b0*/  PRMT R0, R17, 0x9910, RZ ;  /* 0x0000991011007816 */ /* 0x000fe200000000ff */
[----:B------:R-:W-:-:S03]  /*68c0*/  IMAD R2, R2, 0x200, R19 ;  /* 0x0000020002027824 */ /* 0x000fc600078e0213 */
[----:B------:R-:W-:Y:S01]  /*68d0*/  ISETP.GT.AND P1, PT, R0, 0x9, PT ;  /* 0x000000090000780c */ /* 0x000fe20003f24270 */
[----:B-12---:R-:W-:-:S05]  /*68e0*/  IMAD R3, R2, UR4, RZ ;  /* 0x0000000402037c24 */ /* 0x006fca000f8e02ff */
        /* <DEDUP_REMOVED lines=13> */
.L_x_14146:
[----:B------:R-:W-:Y:S01]  /*69c0*/  STG.E.U8 desc[UR36][R2.64], R22 ;  /* 0x0000001602007986 */ /* 0x000fe2000c101124 */
[----:B------:R-:W-:Y:S05]  /*69d0*/  EXIT ;  /* 0x000000000000794d */ /* 0x000fea0003800000 */
.L_x_14145:
        /* <DEDUP_REMOVED lines=8> */
.L_x_14149:
[----:B------:R-:W-:Y:S01]  /*6a60*/  STG.E desc[UR36][R2.64], R22 ;  /* 0x0000001602007986 */ /* 0x000fe2000c101924 */
[----:B------:R-:W-:Y:S05]  /*6a70*/  EXIT ;  /* 0x000000000000794d */ /* 0x000fea0003800000 */
.L_x_14148:
[----:B------:R-:W-:Y:S01]  /*6a80*/  STG.E.U16 desc[UR36][R2.64], R22 ;  /* 0x0000001602007986 */ /* 0x000fe2000c101524 */
[----:B------:R-:W-:Y:S05]  /*6a90*/  EXIT ;  /* 0x000000000000794d */ /* 0x000fea0003800000 */
.L_x_14144:
        /* <DEDUP_REMOVED lines=9> */
.L_x_14151:
[----:B------:R-:W0:Y:S02]  /*6b30*/  I2F.S64 R0, R22 ;  /* 0x0000001600007312 */ /* 0x000e240000301400 */
[----:B0-----:R-:W-:-:S05]  /*6b40*/  F2FP.F16.F32.PACK_AB R0, RZ, R0 ;  /* 0x00000000ff00723e */ /* 0x001fca00000000ff */
[----:B------:R-:W-:Y:S01]  /*6b50*/  STG.E.U16 desc[UR36][R2.64], R0 ;  /* 0x0000000002007986 */ /* 0x000fe2000c101524 */
[----:B------:R-:W-:Y:S05]  /*6b60*/  EXIT ;  /* 0x000000000000794d */ /* 0x000fea0003800000 */
.L_x_14150:
        /* <DEDUP_REMOVED lines=10> */
.L_x_14153:
[----:B------:R-:W0:Y:S02]  /*6c10*/  I2F.S64 R22, R22 ;  /* 0x0000001600167312 */ /* 0x000e240000301400 */
[----:B0-----:R-:W-:-:S04]  /*6c20*/  F2FP.F16.F32.PACK_AB R5, RZ, R22 ;  /* 0x00000016ff05723e */ /* 0x001fc800000000ff */
[----:B------:R-:W-:-:S05]  /*6c30*/  PRMT R5, R5, 0x5410, RZ ;  /* 0x0000541005057816 */ /* 0x000fca00000000ff */
[----:B------:R-:W-:Y:S01]  /*6c40*/  STG.E desc[UR36][R2.64], R5 ;  /* 0x0000000502007986 */ /* 0x000fe2000c101924 */
[----:B------:R-:W-:Y:S05]  /*6c50*/  EXIT ;  /* 0x000000000000794d */ /* 0x000fea0003800000 */
.L_x_14152:
[----:B------:R-:W0:Y:S02]  /*6c60*/  I2F.F64.S64 R22, R22 ;  /* 0x0000001600167312 */ /* 0x000e240000301c00 */
[----:B0-----:R-:W-:Y:S01]  /*6c70*/  STG.E.64 desc[UR36][R2.64], R22 ;  /* 0x0000001602007986 */ /* 0x001fe2000c101b24 */
[----:B------:R-:W-:Y:S05]  /*6c80*/  EXIT ;  /* 0x000000000000794d */ /* 0x000fea0003800000 */
.L_x_14143:
        /* <DEDUP_REMOVED lines=12> */
.L_x_14157:
        /* <DEDUP_REMOVED lines=18> */
.L_x_14160:
[----:B------:R-:W-:-:S04]  /*6e70*/  SHF.R.U32.HI R5, RZ, 0x18, R5 ;  /* 0x00000018ff057819 */ /* 0x000fc80000011605 */
[----:B------:R-:W-:-:S07]  /*6e80*/  LOP3.LUT R0, R0, 0x80, R5, 0xf8, !PT ;  /* 0x0000008000007812 */ /* 0x000fce00078ef805 */
.L_x_14159:
[----:B------:R-:W-:Y:S05]  /*6e90*/  BSYNC.RECONVERGENT B0 ;  /* 0x0000000000007941 */ /* 0x000fea0003800200 */
.L_x_14158:
[----:B------:R-:W-:Y:S01]  /*6ea0*/  STG.E.U8 desc[UR36][R2.64], R0 ;  /* 0x0000000002007986 */ /* 0x000fe2000c101124 */
[----:B------:R-:W-:Y:S05]  /*6eb0*/  EXIT ;  /* 0x000000000000794d */ /* 0x000fea0003800000 */
.L_x_14156:
        /* <DEDUP_REMOVED lines=18> */
.L_x_14163:
[----:B------:R-:W-:-:S04]  /*6fe0*/  SHF.R.U32.HI R5, RZ, 0x18, R5 ;  /* 0x00000018ff057819 */ /* 0x000fc80000011605 */
[----:B------:R-:W-:-:S07]  /*6ff0*/  LOP3.LUT R0, R0, 0x80, R5, 0xf8, !PT ;  /* 0x0000008000007812 */ /* 0x000fce00078ef805 */
.L_x_14162:
[----:B------:R-:W-:Y:S05]  /*7000*/  BSYNC.RECONVERGENT B0 ;  /* 0x0000000000007941 */ /* 0x000fea0003800200 */
.L_x_14161:
[----:B------:R-:W-:Y:S01]  /*7010*/  STG.E.U8 desc[UR36][R2.64], R0 ;  /* 0x0000000002007986 */ /* 0x000fe2000c101124 */
[----:B------:R-:W-:Y:S05]  /*7020*/  EXIT ;  /* 0x000000000000794d */ /* 0x000fea0003800000 */
.L_x_14155:
        /* <DEDUP_REMOVED lines=22> */
.L_x_14165:
[----:B------:R-:W-:Y:S01]  /*7190*/  STG.E.64 desc[UR36][R2.64], R22 ;  /* 0x0000001602007986 */ /* 0x000fe2000c101b24 */
[----:B------:R-:W-:Y:S05]  /*71a0*/  EXIT ;  /* 0x000000000000794d */ /* 0x000fea0003800000 */
.L_x_14164:
[----:B------:R-:W-:Y:S01]  /*71b0*/  STG.E desc[UR36][R2.64], R22 ;  /* 0x0000001602007986 */ /* 0x000fe2000c101924 */
[----:B------:R-:W-:Y:S05]  /*71c0*/  EXIT ;  /* 0x000000000000794d */ /* 0x000fea0003800000 */
.L_x_14154:
        /* <DEDUP_REMOVED lines=11> */
.L_x_14167:
[----:B------:R-:W-:Y:S01]  /*7280*/  CS2R R6, SRZ ;  /* 0x0000000000067805 */ /* 0x000fe2000001ff00 */
[----:B------:R-:W0:Y:S04]  /*7290*/  I2F.F64.S64 R4, R22 ;  /* 0x0000001600047312 */ /* 0x000e280000301c00 */
[----:B0-----:R-:W-:Y:S01]  /*72a0*/  STG.E.128 desc[UR36][R2.64], R4 ;  /* 0x0000000402007986 */ /* 0x001fe2000c101d24 */
[----:B------:R-:W-:Y:S05]  /*72b0*/  EXIT ;  /* 0x000000000000794d */ /* 0x000fea0003800000 */
.L_x_14166:
[----:B------:R-:W-:-:S13]  /*72c0*/  ISETP.NE.AND P0, PT, R0, 0xf, PT ;  /* 0x0000000f0000780c */ /* 0x000fda0003f05270 */
[----:B------:R-:W-:Y:S05]  /*72d0*/  @!P0 BRA `(.L_x_14168) ;  /* 0x0000000000e88947 */ /* 0x000fea0003800000 */
[----:B------:R-:W-:-:S13]  /*72e0*/  ISETP.NE.AND P0, PT, R0, 0x17, PT ;  /* 0x000000170000780c */ /* 0x000fda0003f05270 */
[----:B------:R-:W-:Y:S05]  /*72f0*/  @!P0 BRA `(.L_x_14169) ;  /* 0x0000000000908947 */ /* 0x000fea0003800000 */
[----:B------:R-:W-:-:S13]  /*7300*/  ISETP.NE.AND P0, PT, R0, 0x18, PT ;  /* 0x000000180000780c */ /* 0x000fda0003f05270 */
[----:B------:R-:W-:Y:S05]  /*7310*/  @!P0 BRA `(.L_x_14170) ;  /* 0x0000000000448947 */ /* 0x000fea0003800000 */
.L_x_14147:
        /* <DEDUP_REMOVED lines=16> */
.L_x_14171:
[----:B------:R-:W-:Y:S05]  /*7420*/  EXIT ;  /* 0x000000000000794d */ /* 0x000fea0003800000 */
.L_x_14170:
        /* <DEDUP_REMOVED lines=13> */
.L_x_14173:
[----:B------:R-:W-:Y:S05]  /*7500*/  BSYNC.RECONVERGENT B0 ;  /* 0x0000000000007941 */ /* 0x000fea0003800200 */
.L_x_14172:
[----:B------:R-:W-:-:S05]  /*7510*/  LOP3.LUT R5, R0, 0x80, R5, 0xf8, !PT ;  /* 0x0000008000057812 */ /* 0x000fca00078ef805 */
[----:B------:R-:W-:Y:S01]  /*7520*/  STG.E.U8 desc[UR36][R2.64], R5 ;  /* 0x0000000502007986 */ /* 0x000fe2000c101124 */
[----:B------:R-:W-:Y:S05]  /*7530*/  EXIT ;  /* 0x000000000000794d */ /* 0x000fea0003800000 */
.L_x_14169:
        /* <DEDUP_REMOVED lines=12> */
.L_x_14175:
[----:B------:R-:W-:Y:S01]  /*7600*/  IMAD.MOV.U32 R0, RZ, RZ, 0x7f ;  /* 0x0000007fff007424 */ /* 0x000fe200078e00ff */
[----:B------:R-:W-:-:S04]  /*7610*/  ISETP.GT.U32.AND P0, PT, R4, 0x7f800000, PT ;  /* 0x7f8000000400780c */ /* 0x000fc80003f04070 */
[----:B------:R-:W-:-:S09]  /*7620*/  SEL R0, R0, 0x7c, P0 ;  /* 0x0000007c00007807 */ /* 0x000fd20000000000 */
.L_x_14176:
[----:B------:R-:W-:Y:S05]  /*7630*/  BSYNC.RECONVERGENT B0 ;  /* 0x0000000000007941 */ /* 0x000fea0003800200 */
.L_x_14174:
[----:B------:R-:W-:-:S04]  /*7640*/  SHF.R.U32.HI R5, RZ, 0x18, R5 ;  /* 0x00000018ff057819 */ /* 0x000fc80000011605 */
[----:B------:R-:W-:-:S05]  /*7650*/  LOP3.LUT R5, R0, 0x80, R5, 0xf8, !PT ;  /* 0x0000008000057812 */ /* 0x000fca00078ef805 */
[----:B------:R-:W-:Y:S01]  /*7660*/  STG.E.U8 desc[UR36][R2.64], R5 ;  /* 0x0000000502007986 */ /* 0x000fe2000c101124 */
[----:B------:R-:W-:Y:S05]  /*7670*/  EXIT ;  /* 0x000000000000794d */ /* 0x000fea0003800000 */
.L_x_14168:
[----:B------:R-:W0:Y:S02]  /*7680*/  I2F.S64 R0, R22 ;  /* 0x0000001600007312 */ /* 0x000e240000301400 */
[----:B0-----:R-:W-:-:S05]  /*7690*/  F2FP.BF16.F32.PACK_AB R0, RZ, R0 ;  /* 0x00000000ff00723e */ /* 0x001fca00000010ff */
[----:B------:R-:W-:Y:S01]  /*76a0*/  STG.E.U16 desc[UR36][R2.64], R0 ;  /* 0x0000000002007986 */ /* 0x000fe2000c101524 */
[----:B------:R-:W-:Y:S05]  /*76b0*/  EXIT ;  /* 0x000000000000794d */ /* 0x000fea0003800000 */
.L_x_14177:
        /* <DEDUP_REMOVED lines=12> */
.L_x_31151:


//--------------------- .text._ZN2at6native18elementwise_kernelILi128ELi2EZNS0_22gpu_kernel_impl_nocastINS0_13AUnaryFunctorIlllZZZNS0_21heaviside_kernel_cudaERNS_18TensorIteratorBaseEENKUlvE_clEvENKUlvE2_clEvEUlllE_EEEEvS5_RKT_EUliE_EEviT1_ --------------------------
	.section	.text._ZN2at6native18elementwise_kernelILi128ELi2EZNS0_22gpu_kernel_impl_nocastINS0_13AUnaryFunctorIlllZZZNS0_21heaviside_kernel_cudaERNS_18TensorIteratorBaseEENKUlvE_clEvENKUlvE2_clEvEUlllE_EEEEvS5_RKT_EUliE_EEviT1_,"ax",@progbits
	.align	128
        .global         _ZN2at6native18elementwise_kernelILi128ELi2EZNS0_22gpu_kernel_impl_nocastINS0_13AUnaryFunctorIlllZZZNS0_21heaviside_kernel_cudaERNS_18TensorIteratorBaseEENKUlvE_clEvENKUlvE2_clEvEUlllE_EEEEvS5_RKT_EUliE_EEviT1_
        .type           _ZN2at6native18elementwise_kernelILi128ELi2EZNS0_22gpu_kernel_impl_nocastINS0_13AUnaryFunctorIlllZZZNS0_21heaviside_kernel_cudaERNS_18TensorIteratorBaseEENKUlvE_clEvENKUlvE2_clEvEUlllE_EEEEvS5_RKT_EUliE_EEviT1_,@function
        .size           _ZN2at6native18elementwise_kernelILi128ELi2EZNS0_22gpu_kernel_impl_nocastINS0_13AUnaryFunctorIlllZZZNS0_21heaviside_kernel_cudaERNS_18TensorIteratorBaseEENKUlvE_clEvENKUlvE2_clEvEUlllE_EEEEvS5_RKT_EUliE_EEviT1_,(.L_x_31152 - _ZN2at6native18elementwise_kernelILi128ELi2EZNS0_22gpu_kernel_impl_nocastINS0_13AUnaryFunctorIlllZZZNS0_21heaviside_kernel_cudaERNS_18TensorIteratorBaseEENKUlvE_clEvENKUlvE2_clEvEUlllE_EEEEvS5_RKT_EUliE_EEviT1_)
        .other          _ZN2at6native18elementwise_kernelILi128ELi2EZNS0_22gpu_kernel_impl_nocastINS0_13AUnaryFunctorIlllZZZNS0_21heaviside_kernel_cudaERNS_18TensorIteratorBaseEENKUlvE_clEvENKUlvE2_clEvEUlllE_EEEEvS5_RKT_EUliE_EEviT1_,@"STO_CUDA_ENTRY STV_DEFAULT"
_ZN2at6native18elementwise_kernelILi128ELi2EZNS0_22gpu_kernel_impl_nocastINS0_13AUnaryFunctorIlllZZZNS0_21heaviside_kernel_cudaERNS_18TensorIteratorBaseEENKUlvE_clEvENKUlvE2_clEvEUlllE_EEEEvS5_RKT_EUliE_EEviT1_:
.text._ZN2at6native18elementwise_kernelILi128ELi2EZNS0_22gpu_kernel_impl_nocastINS0_13AUnaryFunctorIlllZZZNS0_21heaviside_kernel_cudaERNS_18TensorIteratorBaseEENKUlvE_clEvENKUlvE2_clEvEUlllE_EEEEvS5_RKT_EUliE_EEviT1_:
[----:B------:R-:W-:Y:S08]  /*0000*/  LDC R1, c[0x0][0x37c] ;  /* 0x0000df00ff017b82 */ /* 0x000ff00000000800 */
[----:B------:R-:W0:Y:S01]  /*0010*/  LDC R2, c[0x0][0x388] ;  /* 0x0000e200ff027b82 */ /* 0x000e220000000800 */
[----:B------:R-:W1:Y:S01]  /*0020*/  S2R R3, SR_TID.X ;  /* 0x0000000000037919 */ /* 0x000e620000002100 */
[----:B------:R-:W2:Y:S01]  /*0030*/  LDCU.64 UR6, c[0x0][0x598] ;  /* 0x0000b300ff0677ac */ /* 0x000ea20008000a00 */
[----:B------:R-:W3:Y:S05]  /*0040*/  LDCU.64 UR8, c[0x0][0x358] ;  /* 0x00006b00ff0877ac */ /* 0x000eea0008000a00 */
[----:B------:R-:W4:Y:S01]  /*0050*/  S2UR UR4, SR_CTAID.X ;  /* 0x00000000000479c3 */ /* 0x000f220000002500 */
[----:B--2---:R-:W-:Y:S01]  /*0060*/  UISETP.GT.U32.AND UP0, UPT, UR6, URZ, UPT ;  /* 0x000000ff0600728c */ /* 0x004fe2000bf04070 */
[----:B0-----:R-:W-:-:S03]  /*0070*/  ISETP.NE.AND P0, PT, R2, RZ, PT ;  /* 0x000000ff0200720c */ /* 0x001fc60003f05270 */
[----:B------:R-:W-:-:S04]  /*0080*/  UISETP.GT.AND.EX UP0, UPT, UR7, URZ, UPT, UP0 ;  /* 0x000000ff0700728c */ /* 0x000fc8000bf04300 */
[----:B------:R-:W-:Y:S02]  /*0090*/  USEL UR5, URZ, 0x1, !UP0 ;  /* 0x00000001ff057887 */ /* 0x000fe4000c000000 */
[----:B----4-:R-:W-:-:S06]  /*00a0*/  USHF.L.U32 UR4, UR4, 0x8, URZ ;  /* 0x0000000804047899 */ /* 0x010fcc00080006ff */
[----:B-1----:R-:W-:Y:S01]  /*00b0*/  LOP3.LUT R3, R3, UR4, RZ, 0xfc, !PT ;  /* 0x0000000403037c12 */ /* 0x002fe2000f8efcff */
[----:B---3--:R-:W-:Y:S06]  /*00c0*/  @P0 BRA `(.L_x_14178) ;  /* 0x0000000000640947 */ /* 0x008fec0003800000 */
[----:B------:R-:W0:Y:S01]  /*00d0*/  LDCU UR4, c[0x0][0x380] ;  /* 0x00007000ff0477ac */ /* 0x000e220008000800 */
[----:B------:R-:W-:Y:S01]  /*00e0*/  BSSY.RECONVERGENT B0, `(.L_x_14179) ;  /* 0x000000c000007945 */ /* 0x000fe20003800200 */
[----:B0-----:R-:W-:-:S13]  /*00f0*/  ISETP.GE.AND P0, PT, R3, UR4, PT ;  /* 0x0000000403007c0c */ /* 0x001fda000bf06270 */
[----:B------:R-:W-:Y:S05]  /*0100*/  @P0 BRA `(.L_x_14180) ;  /* 0x0000000000240947 */ /* 0x000fea0003800000 */
[----:B------:R-:W0:Y:S02]  /*0110*/  LDC.64 R4, c[0x0][0x588] ;  /* 0x00016200ff047b82 */ /* 0x000e240000000a00 */
[----:B0-----:R-:W2:Y:S06]  /*0120*/  LDG.E.64 R4, desc[UR8][R4.64] ;  /* 0x0000000804047981 */ /* 0x001eac000c1e1b00 */
[----:B------:R-:W0:Y:S01]  /*0130*/  LDC.64 R6, c[0x0][0x580] ;  /* 0x00016000ff067b82 */ /* 0x000e220000000a00 */
[----:B------:R-:W-:Y:S02]  /*0140*/  ISETP.NE.U32.AND P0, PT, RZ, UR6, PT ;  /* 0x00000006ff007c0c */ /* 0x000fe4000bf05070 */
[----:B------:R-:W-:-:S02]  /*0150*/  IADD3 R3, PT, PT, R3, 0x80, RZ ;  /* 0x0000008003037810 */ /* 0x000fc40007ffe0ff */
[----:B------:R-:W-:-:S04]  /*0160*/  ISETP.NE.AND.EX P0, PT, RZ, UR7, PT, P0 ;  /* 0x00000007ff007c0c */ /* 0x000fc8000bf05300 */
[----:B--2---:R-:W-:Y:S02]  /*0170*/  SEL R8, R4, UR5, !P0 ;  /* 0x0000000504087c07 */ /* 0x004fe4000c000000 */
[----:B------:R-:W-:-:S05]  /*0180*/  SEL R9, R5, RZ, !P0 ;  /* 0x000000ff05097207 */ /* 0x000fca0004000000 */
[----:B0-----:R0:W-:Y:S02]  /*0190*/  STG.E.64 desc[UR8][R6.64], R8 ;  /* 0x0000000806007986 */ /* 0x0011e4000c101b08 */
.L_x_14180:
[----:B------:R-:W-:Y:S05]  /*01a0*/  BSYNC.RECONVERGENT B0 ;  /* 0x0000000000007941 */ /* 0x000fea0003800200 */
.L_x_14179:
[----:B------:R-:W-:-:S13]  /*01b0*/  ISETP.GE.AND P0, PT, R3, UR4, PT ;  /* 0x0000000403007c0c */ /* 0x000fda000bf06270 */
[----:B------:R-:W-:Y:S05]  /*01c0*/  @P0 EXIT ;  /* 0x000000000000094d */ /* 0x000fea0003800000 */
[----:B------:R-:W1:Y:S02]  /*01d0*/  LDC.64 R4, c[0x0][0x588] ;  /* 0x00016200ff047b82 */ /* 0x000e640000000a00 */
[----:B-1----:R-:W2:Y:S06]  /*01e0*/  LDG.E.64 R2, desc[UR8][R4.64] ;  /* 0x0000000804027981 */ /* 0x002eac000c1e1b00 */
[----:B0-----:R-:W0:Y:S01]  /*01f0*/  LDC.64 R6, c[0x0][0x580] ;  /* 0x00016000ff067b82 */ /* 0x001e220000000a00 */
[----:B------:R-:W-:-:S04]  /*0200*/  ISETP.NE.U32.AND P0, PT, RZ, UR6, PT ;  /* 0x00000006ff007c0c */ /* 0x000fc8000bf05070 */
[----:B------:R-:W-:-:S04]  /*0210*/  ISETP.NE.AND.EX P0, PT, RZ, UR7, PT, P0 ;  /* 0x00000007ff007c0c */ /* 0x000fc8000bf05300 */
[----:B--2---:R-:W-:Y:S02]  /*0220*/  SEL R2, R2, UR5, !P0 ;  /* 0x0000000502027c07 */ /* 0x004fe4000c000000 */
[----:B------:R-:W-:-:S05]  /*0230*/  SEL R3, R3, RZ, !P0 ;  /* 0x000000ff03037207 */ /* 0x000fca0004000000 */
[----:B0-----:R-:W-:Y:S01]  /*0240*/  STG.E.64 desc[UR8][R6.64], R2 ;  /* 0x0000000206007986 */ /* 0x001fe2000c101b08 */
[----:B------:R-:W-:Y:S05]  /*0250*/  EXIT ;  /* 0x000000000000794d */ /* 0x000fea0003800000 */
.L_x_14178:
        /* <DEDUP_REMOVED lines=305> */
.L_x_14183:
[----:B------:R-:W0:Y:S02]  /*1570*/  LDCU.128 UR12, c[0x0][0x580] ;  /* 0x0000b000ff0c77ac */ /* 0x000e240008000c00 */
[----:B0-----:R-:W-:-:S04]  /*1580*/  IADD3 R6, P0, PT, R4, UR14, RZ ;  /* 0x0000000e04067c10 */ /* 0x001fc8000ff1e0ff */
[----:B------:R-:W-:-:S06]  /*1590*/  IADD3.X R7, PT, PT, RZ, UR15, RZ, P0, !PT ;  /* 0x0000000fff077c10 */ /* 0x000fcc00087fe4ff */
[----:B------:R-:W2:Y:S01]  /*15a0*/  LDG.E.64 R6, desc[UR8][R6.64] ;  /* 0x0000000806067981 */ /* 0x000ea2000c1e1b00 */
[----:B------:R-:W-:Y:S02]  /*15b0*/  ISETP.NE.U32.AND P0, PT, RZ, UR6, PT ;  /* 0x00000006ff007c0c */ /* 0x000fe4000bf05070 */
[----:B------:R-:W-:Y:S02]  /*15c0*/  IADD3 R8, P1, PT, R5, UR12, RZ ;  /* 0x0000000c05087c10 */ /* 0x000fe4000ff3e0ff */
[----:B------:R-:W-:Y:S02]  /*15d0*/  ISETP.NE.AND.EX P0, PT, RZ, UR7, PT, P0 ;  /* 0x00000007ff007c0c */ /* 0x000fe4000bf05300 */
[----:B------:R-:W-:Y:S02]  /*15e0*/  IADD3.X R9, PT, PT, RZ, UR13, RZ, P1, !PT ;  /* 0x0000000dff097c10 */ /* 0x000fe40008ffe4ff */
[----:B------:R-:W-:Y:S02]  /*15f0*/  IADD3 R3, PT, PT, R3, 0x80, RZ ;  /* 0x0000008003037810 */ /* 0x000fe40007ffe0ff */
[----:B--2---:R-:W-:-:S02]  /*1600*/  SEL R4, R6, UR5, !P0 ;  /* 0x0000000506047c07 */ /* 0x004fc4000c000000 */
[----:B------:R-:W-:-:S05]  /*1610*/  SEL R5, R7, RZ, !P0 ;  /* 0x000000ff07057207 */ /* 0x000fca0004000000 */
[----:B------:R0:W-:Y:S02]  /*1620*/  STG.E.64 desc[UR8][R8.64], R4 ;  /* 0x0000000408007986 */ /* 0x0001e4000c101b08 */
.L_x_14182:
[----:B------:R-:W-:Y:S05]  /*1630*/  BSYNC.RECONVERGENT B0 ;  /* 0x0000000000007941 */ /* 0x000fea0003800200 */
.L_x_14181:
        /* <DEDUP_REMOVED lines=300> */
.L_x_14184:
        /* <DEDUP_REMOVED lines=8> */
[----:B--2---:R-:W-:Y:S02]  /*2980*/  SEL R2, R4, UR5, !P0 ;  /* 0x0000000504027c07 */ /* 0x004fe4000c000000 */
[----:B------:R-:W-:-:S05]  /*2990*/  SEL R3, R5, RZ, !P0 ;  /* 0x000000ff05037207 */ /* 0x000fca0004000000 */
[----:B------:R-:W-:Y:S01]  /*29a0*/  STG.E.64 desc[UR8][R6.64], R2 ;  /* 0x0000000206007986 */ /* 0x000fe2000c101b08 */
[----:B------:R-:W-:Y:S05]  /*29b0*/  EXIT ;  /* 0x000000000000794d */ /* 0x000fea0003800000 */
.L_x_14185:
        /* <DEDUP_REMOVED lines=12> */
.L_x_31152:


//--------------------- .text._ZN2at6native27unrolled_elementwise_kernelINS0_13AUnaryFunctorIlllZZZNS0_21heaviside_kernel_cudaERNS_18TensorIteratorBaseEENKUlvE_clEvENKUlvE2_clEvEUlllE_EESt5arrayIPcLm2EELi4E23TrivialOffsetCalculatorILi1EjESD_NS0_6memory15LoadWithoutCastENSE_16StoreWithoutCastEEEviT_T0_T2_T3_T4_T5_ --------------------------
	.section	.text._ZN2at6native27unrolled_elementwise_kernelINS0_13AUnaryFunctorIlllZZZNS0_21heaviside_kernel_cudaERNS_18TensorIteratorBaseEENKUlvE_clEvENKUlvE2_clEvEUlllE_EESt5arrayIPcLm2EELi4E23TrivialOffsetCalculatorILi1EjESD_NS0_6memory15LoadWithoutCastENSE_16StoreWithoutCastEEEviT_T0_T2_T3_T4_T5_,"ax",@progbits
	.align	128
        .global         _ZN2at6native27unrolled_elementwise_kernelINS0_13AUnaryFunctorIlllZZZNS0_21heaviside_kernel_cudaERNS_18TensorIteratorBaseEENKUlvE_clEvENKUlvE2_clEvEUlllE_EESt5arrayIPcLm2EELi4E23TrivialOffsetCalculatorILi1EjESD_NS0_6memory15LoadWithoutCastENSE_16StoreWithoutCastEEEviT_T0_T2_T3_T4_T5_
        .type           _ZN2at6native27unrolled_elementwise_kernelINS0_13AUnaryFunctorIlllZZZNS0_21heaviside_kernel_cudaERNS_18TensorIteratorBaseEENKUlvE_clEvENKUlvE2_clEvEUlllE_EESt5arrayIPcLm2EELi4E23TrivialOffsetCalculatorILi1EjESD_NS0_6memory15LoadWithoutCastENSE_16StoreWithoutCastEEEviT_T0_T2_T3_T4_T5_,@function
        .size           _ZN2at6native27unrolled_elementwise_kernelINS0_13AUnaryFunctorIlllZZZNS0_21heaviside_kernel_cudaERNS_18TensorIteratorBaseEENKUlvE_clEvENKUlvE2_clEvEUlllE_EESt5arrayIPcLm2EELi4E23TrivialOffsetCalculatorILi1EjESD_NS0_6memory15LoadWithoutCastENSE_16StoreWithoutCastEEEviT_T0_T2_T3_T4_T5_,(.L_x_31153 - _ZN2at6native27unrolled_elementwise_kernelINS0_13AUnaryFunctorIlllZZZNS0_21heaviside_kernel_cudaERNS_18TensorIteratorBaseEENKUlvE_clEvENKUlvE2_clEvEUlllE_EESt5arrayIPcLm2EELi4E23TrivialOffsetCalculatorILi1EjESD_NS0_6memory15LoadWithoutCastENSE_16StoreWithoutCastEEEviT_T0_T2_T3_T4_T5_)
        .other          _ZN2at6native27unrolled_elementwise_kernelINS0_13AUnaryFunctorIlllZZZNS0_21heaviside_kernel_cudaERNS_18TensorIteratorBaseEENKUlvE_clEvENKUlvE2_clEvEUlllE_EESt5arrayIPcLm2EELi4E23TrivialOffsetCalculatorILi1EjESD_NS0_6memory15LoadWithoutCastENSE_16StoreWithoutCastEEEviT_T0_T2_T3_T4_T5_,@"STO_CUDA_ENTRY STV_DEFAULT"
_ZN2at6native27unrolled_elementwise_kernelINS0_13AUnaryFunctorIlllZZZNS0_21heaviside_kernel_cudaERNS_18TensorIteratorBaseEENKUlvE_clEvENKUlvE2_clEvEUlllE_EESt5arrayIPcLm2EELi4E23TrivialOffsetCalculatorILi1EjESD_NS0_6memory15LoadWithoutCastENSE_16StoreWithoutCastEEEviT_T0_T2_T3_T4_T5_:
.text._ZN2at6native27unrolled_elementwise_kernelINS0_13AUnaryFunctorIlllZZZNS0_21heaviside_kernel_cudaERNS_18TensorIteratorBaseEENKUlvE_clEvENKUlvE2_clEvEUlllE_EESt5arrayIPcLm2EELi4E23TrivialOffsetCalculatorILi1EjESD_NS0_6memory15LoadWithoutCastENSE_16StoreWithoutCastEEEviT_T0_T2_T3_T4_T5_:
[----:B------:R-:W-:Y:S01]  /*0000*/  LDC R1, c[0x0][0x37c] ;  /* 0x0000df00ff017b82 */ /* 0x000fe20000000800 */
[----:B------:R-:W0:Y:S07]  /*0010*/  S2R R0, SR_CTAID.X ;  /* 0x0000000000007919 */ /* 0x000e2e0000002500 */
[----:B------:R-:W0:Y:S01]  /*0020*/  LDC R3, c[0x0][0x380] ;  /* 0x0000e000ff037b82 */ /* 0x000e220000000800 */
[----:B------:R-:W1:Y:S01]  /*0030*/  LDCU.64 UR4, c[0x0][0x358] ;  /* 0x00006b00ff0477ac */ /* 0x000e620008000a00 */
[----:B------:R-:W-:Y:S01]  /*0040*/  CS2R R16, SRZ ;  /* 0x0000000000107805 */ /* 0x000fe2000001ff00 */
[----:B------:R-:W2:Y:S01]  /*0050*/  S2R R9, SR_TID.X ;  /* 0x0000000000097919 */ /* 0x000ea20000002100 */
        /* <DEDUP_REMOVED lines=13> */
[----:B-1----:R-:W4:Y:S07]  /*0130*/  @!P0 LDG.E.64 R16, desc[UR4][R10.64] ;  /* 0x000000040a108981 */ /* 0x002f2e000c1e1b00 */
[----:B------:R-:W-:Y:S01]  /*0140*/  @!P3 IMAD R21, R0, 0x200, R9 ;  /* 0x000002000015b824 */ /* 0x000fe200078e0209 */
[----:B------:R-:W0:Y:S01]  /*0150*/  @!P3 LDC.64 R6, c[0x0][0x3a0] ;  /* 0x0000e800ff06bb82 */ /* 0x000e220000000a00 */
[----:B------:R-:W-:-:S05]  /*0160*/  @!P3 VIADD R9, R9, 0x80 ;  /* 0x000000800909b836 */ /* 0x000fca0000000000 */
[----:B------:R-:W-:-:S13]  /*0170*/  ISETP.GE.AND P2, PT, R9, R2, PT ;  /* 0x000000020900720c */ /* 0x000fda0003f46270 */
[----:B------:R-:W1:Y:S01]  /*0180*/  @!P2 LDC.64 R4, c[0x0][0x3a0] ;  /* 0x0000e800ff04ab82 */ /* 0x000e620000000a00 */
[----:B------:R-:W-:Y:S01]  /*0190*/  @!P2 LEA R15, R0, R9, 0x9 ;  /* 0x00000009000fa211 */ /* 0x000fe200078e48ff */
[----:B--2---:R-:W-:Y:S01]  /*01a0*/  @!P1 IMAD.WIDE.U32 R12, R19, 0x8, R12 ;  /* 0x00000008130c9825 */ /* 0x004fe200078e000c */
[----:B------:R-:W-:-:S03]  /*01b0*/  CS2R R8, SRZ ;  /* 0x0000000000087805 */ /* 0x000fc6000001ff00 */
[----:B0-----:R-:W-:Y:S01]  /*01c0*/  @!P3 IMAD.WIDE.U32 R18, R21, 0x8, R6 ;  /* 0x000000081512b825 */ /* 0x001fe200078e0006 */
[----:B------:R-:W-:Y:S02]  /*01d0*/  CS2R R6, SRZ ;  /* 0x0000000000067805 */ /* 0x000fe4000001ff00 */
[----:B------:R-:W2:Y:S04]  /*01e0*/  @!P1 LDG.E.64 R8, desc[UR4][R12.64] ;  /* 0x000000040c089981 */ /* 0x000ea8000c1e1b00 */
[----:B------:R-:W5:Y:S01]  /*01f0*/  @!P3 LDG.E.64 R6, desc[UR4][R18.64] ;  /* 0x000000041206b981 */ /* 0x000f62000c1e1b00 */
[----:B-1----:R-:W-:Y:S01]  /*0200*/  @!P2 IMAD.WIDE.U32 R14, R15, 0x8, R4 ;  /* 0x000000080f0ea825 */ /* 0x002fe200078e0004 */
[----:B------:R-:W-:-:S06]  /*0210*/  CS2R R4, SRZ ;  /* 0x0000000000047805 */ /* 0x000fcc000001ff00 */
[----:B------:R-:W5:Y:S01]  /*0220*/  @!P2 LDG.E.64 R4, desc[UR4][R14.64] ;  /* 0x000000040e04a981 */ /* 0x000f62000c1e1b00 */
[----:B---3--:R-:W-:Y:S01]  /*0230*/  UISETP.GT.U32.AND UP0, UPT, UR6, URZ, UPT ;  /* 0x000000ff0600728c */ /* 0x008fe2000bf04070 */
[----:B------:R-:W-:-:S03]  /*0240*/  ISETP.GE.AND P1, PT, R3, R2, PT ;  /* 0x000000020300720c */ /* 0x000fc60003f26270 */
[----:B------:R-:W-:Y:S01]  /*0250*/  UISETP.GT.AND.EX UP0, UPT, UR7, URZ, UPT, UP0 ;  /* 0x000000ff0700728c */ /* 0x000fe2000bf04300 */
[----:B------:R-:W-:-:S03]  /*0260*/  ISETP.NE.U32.AND P0, PT, RZ, UR6, PT ;  /* 0x00000006ff007c0c */ /* 0x000fc6000bf05070 */
[----:B------:R-:W-:Y:S01]  /*0270*/  USEL UR6, URZ, 0x1, !UP0 ;  /* 0x00000001ff067887 */ /* 0x000fe2000c000000 */
[----:B------:R-:W-:Y:S01]  /*0280*/  ISETP.NE.AND.EX P0, PT, RZ, UR7, PT, P0 ;  /* 0x00000007ff007c0c */ /* 0x000fe2000bf05300 */
[----:B------:R-:W-:Y:S04]  /*0290*/  BSSY.RECONVERGENT B0, `(.L_x_14186) ;  /* 0x000001f000007945 */ /* 0x000fe80003800200 */
[----:B------:R-:W-:Y:S01]  /*02a0*/  BSSY.RELIABLE B1, `(.L_x_14187) ;  /* 0x0000017000017945 */ /* 0x000fe20003800100 */
[----:B----4-:R-:W-:Y:S02]  /*02b0*/  SEL R16, R16, UR6, !P0 ;  /* 0x0000000610107c07 */ /* 0x010fe4000c000000 */
[----:B------:R-:W-:Y:S02]  /*02c0*/  SEL R17, R17, RZ, !P0 ;  /* 0x000000ff11117207 */ /* 0x000fe40004000000 */
[----:B--2---:R-:W-:-:S02]  /*02d0*/  SEL R8, R8, UR6, !P0 ;  /* 0x0000000608087c07 */ /* 0x004fc4000c000000 */
[----:B-----5:R-:W-:Y:S02]  /*02e0*/  SEL R6, R6, UR6, !P0 ;  /* 0x0000000606067c07 */ /* 0x020fe4000c000000 */
[----:B------:R-:W-:Y:S02]  /*02f0*/  SEL R9, R9, RZ, !P0 ;  /* 0x000000ff09097207 */ /* 0x000fe40004000000 */
[----:B------:R-:W-:Y:S02]  /*0300*/  SEL R7, R7, RZ, !P0 ;  /* 0x000000ff07077207 */ /* 0x000fe40004000000 */
[----:B------:R-:W-:Y:S02]  /*0310*/  SEL R4, R4, UR6, !P0 ;  /* 0x0000000604047c07 */ /* 0x000fe4000c000000 */
[----:B------:R-:W-:Y:S01]  /*0320*/  SEL R5, R5, RZ, !P0 ;  /* 0x000000ff05057207 */ /* 0x000fe20004000000 */
        /* <DEDUP_REMOVED lines=14> */
.L_x_14188:
[----:B------:R-:W-:Y:S05]  /*0410*/  BSYNC.RELIABLE B1 ;  /* 0x0000000000017941 */ /* 0x000fea0003800100 */
.L_x_14187:
[----:B------:R-:W-:-:S13]  /*0420*/  ISETP.GE.AND P0, PT, R3, R2, PT ;  /* 0x000000020300720c */ /* 0x000fda0003f06270 */
[----:B0-----:R-:W0:Y:S01]  /*0430*/  @!P0 LDC.64 R8, c[0x0][0x398] ;  /* 0x0000e600ff088b82 */ /* 0x001e220000000a00 */
[----:B------:R-:W-:Y:S01]  /*0440*/  @!P0 LEA R11, R0, R3, 0x9 ;  /* 0x00000003000b8211 */ /* 0x000fe200078e48ff */
[----:B------:R-:W-:-:S04]  /*0450*/  @!P0 VIADD R3, R3, 0x80 ;  /* 0x0000008003038836 */ /* 0x000fc80000000000 */
[----:B0-----:R-:W-:-:S05]  /*0460*/  @!P0 IMAD.WIDE.U32 R8, R11, 0x8, R8 ;  /* 0x000000080b088825 */ /* 0x001fca00078e0008 */
[----:B------:R1:W-:Y:S02]  /*0470*/  @!P0 STG.E.64 desc[UR4][R8.64], R6 ;  /* 0x0000000608008986 */ /* 0x0003e4000c101b04 */
.L_x_14189:
[----:B------:R-:W-:Y:S05]  /*0480*/  BSYNC.RECONVERGENT B0 ;  /* 0x0000000000007941 */ /* 0x000fea0003800200 */
.L_x_14186:
        /* <DEDUP_REMOVED lines=8> */
.L_x_14190:
        /* <DEDUP_REMOVED lines=15> */
.L_x_31153:


//--------------------- .text._ZN2at6native29vectorized_elementwise_kernelILi2ENS0_13AUnaryFunctorIlllZZZNS0_21heaviside_kernel_cudaERNS_18TensorIteratorBaseEENKUlvE_clEvENKUlvE2_clEvEUlllE_EESt5arrayIPcLm2EEEEviT0_T1_ --------------------------
	.section	.text._ZN2at6native29vectorized_elementwise_kernelILi2ENS0_13AUnaryFunctorIlllZZZNS0_21heaviside_kernel_cudaERNS_18TensorIteratorBaseEENKUlvE_clEvENKUlvE2_clEvEUlllE_EESt5arrayIPcLm2EEEEviT0_T1_,"ax",@progbits
	.align	128
        .global         _ZN2at6native29vectorized_elementwise_kernelILi2ENS0_13AUnaryFunctorIlllZZZNS0_21heaviside_kernel_cudaERNS_18TensorIteratorBaseEENKUlvE_clEvENKUlvE2_clEvEUlllE_EESt5arrayIPcLm2EEEEviT0_T1_
        .type           _ZN2at6native29vectorized_elementwise_kernelILi2ENS0_13AUnaryFunctorIlllZZZNS0_21heaviside_kernel_cudaERNS_18TensorIteratorBaseEENKUlvE_clEvENKUlvE2_clEvEUlllE_EESt5arrayIPcLm2EEEEviT0_T1_,@function
        .size           _ZN2at6native29vectorized_elementwise_kernelILi2ENS0_13AUnaryFunctorIlllZZZNS0_21heaviside_kernel_cudaERNS_18TensorIteratorBaseEENKUlvE_clEvENKUlvE2_clEvEUlllE_EESt5arrayIPcLm2EEEEviT0_T1_,(.L_x_31154 - _ZN2at6native29vectorized_elementwise_kernelILi2ENS0_13AUnaryFunctorIlllZZZNS0_21heaviside_kernel_cudaERNS_18TensorIteratorBaseEENKUlvE_clEvENKUlvE2_clEvEUlllE_EESt5arrayIPcLm2EEEEviT0_T1_)
        .other          _ZN2at6native29vectorized_elementwise_kernelILi2ENS0_13AUnaryFunctorIlllZZZNS0_21heaviside_kernel_cudaERNS_18TensorIteratorBaseEENKUlvE_clEvENKUlvE2_clEvEUlllE_EESt5arrayIPcLm2EEEEviT0_T1_,@"STO_CUDA_ENTRY STV_DEFAULT"
_ZN2at6native29vectorized_elementwise_kernelILi2ENS0_13AUnaryFunctorIlllZZZNS0_21heaviside_kernel_cudaERNS_18TensorIteratorBaseEENKUlvE_clEvENKUlvE2_clEvEUlllE_EESt5arrayIPcLm2EEEEviT0_T1_:
.text._ZN2at6native29vectorized_elementwise_kernelILi2ENS0_13AUnaryFunctorIlllZZZNS0_21heaviside_kernel_cudaERNS_18TensorIteratorBaseEENKUlvE_clEvENKUlvE2_clEvEUlllE_EESt5arrayIPcLm2EEEEviT0_T1_:
        /* <DEDUP_REMOVED lines=47> */
[----:B------:R-:W-:Y:S01]  /*02f0*/  @!P4 IMAD.WIDE.U32 R22, R11, 0x8, R22 ;  /* 0x000000080b16c825 */ /* 0x000fe200078e0016 */
[----:B------:R-:W-:-:S06]  /*0300*/  CS2R R10, SRZ ;  /* 0x00000000000a7805 */ /* 0x000fcc000001ff00 */
[----:B------:R1:W3:Y:S01]  /*0310*/  @!P4 LDG.E.64 R10, desc[UR4][R22.64] ;  /* 0x00000004160ac981 */ /* 0x0002e2000c1e1b00 */
[----:B--2---:R-:W-:-:S04]  /*0320*/  @!P0 IMAD.WIDE.U32 R16, R4, 0x8, R16 ;  /* 0x0000000804108825 */ /* 0x004fc800078e0010 */
[----:B-----5:R-:W-:-:S04]  /*0330*/  @!P3 IMAD.WIDE.U32 R20, R25, 0x8, R20 ;  /* 0x000000081914b825 */ /* 0x020fc800078e0014 */
[----:B-1----:R-:W-:Y:S01]  /*0340*/  @!P6 IMAD.IADD R23, R0, 0x1, R5 ;  /* 0x000000010017e824 */ /* 0x002fe200078e0205 */
[----:B------:R-:W-:Y:S01]  /*0350*/  CS2R R4, SRZ ;  /* 0x0000000000047805 */ /* 0x000fe2000001ff00 */
[----:B------:R-:W-:Y:S01]  /*0360*/  @!P2 IMAD.WIDE.U32 R18, R29, 0x8, R18 ;  /* 0x000000081d12a825 */ /* 0x000fe200078e0012 */
[----:B------:R-:W-:Y:S02]  /*0370*/  CS2R R24, SRZ ;  /* 0x0000000000187805 */ /* 0x000fe4000001ff00 */
[----:B------:R-:W-:Y:S01]  /*0380*/  CS2R R28, SRZ ;  /* 0x00000000001c7805 */ /* 0x000fe2000001ff00 */
[----:B0-----:R-:W-:Y:S01]  /*0390*/  @!P1 IMAD.WIDE.U32 R12, R27, 0x8, R12 ;  /* 0x000000081b0c9825 */ /* 0x001fe200078e000c */
[----:B------:R-:W-:Y:S01]  /*03a0*/  CS2R R26, SRZ ;  /* 0x00000000001a7805 */ /* 0x000fe2000001ff00 */
[----:B------:R-:W2:Y:S02]  /*03b0*/  @!P0 LDG.E.64 R4, desc[UR4][R16.64] ;  /* 0x0000000410048981 */ /* 0x000ea4000c1e1b00 */
[----:B----4-:R-:W-:Y:S01]  /*03c0*/  @!P6 IMAD.WIDE.U32 R22, R23, 0x8, R14 ;  /* 0x000000081716e825 */ /* 0x010fe200078e000e */
[----:B------:R-:W-:Y:S01]  /*03d0*/  CS2R R14, SRZ ;  /* 0x00000000000e7805 */ /* 0x000fe2000001ff00 */
[----:B------:R2:W4:Y:S04]  /*03e0*/  @!P3 LDG.E.64 R24, desc[UR4][R20.64] ;  /* 0x000000041418b981 */ /* 0x000528000c1e1b00 */
[----:B------:R-:W5:Y:S04]  /*03f0*/  @!P2 LDG.E.64 R28, desc[UR4][R18.64] ;  /* 0x00000004121ca981 */ /* 0x000f68000c1e1b00 */
[----:B------:R4:W5:Y:S04]  /*0400*/  @!P1 LDG.E.64 R26, desc[UR4][R12.64] ;  /* 0x000000040c1a9981 */ /* 0x000968000c1e1b00 */
[----:B------:R-:W5:Y:S01]  /*0410*/  @!P6 LDG.E.64 R14, desc[UR4][R22.64] ;  /* 0x00000004160ee981 */ /* 0x000f62000c1e1b00 */
[----:B------:R-:W-:Y:S01]  /*0420*/  UISETP.GT.U32.AND UP0, UPT, UR6, URZ, UPT ;  /* 0x000000ff0600728c */ /* 0x000fe2000bf04070 */
[----:B------:R-:W-:-:S03]  /*0430*/  ISETP.GE.U32.AND P1, PT, R3, R2, PT ;  /* 0x000000020300720c */ /* 0x000fc60003f26070 */
[----:B------:R-:W-:Y:S01]  /*0440*/  UISETP.GT.AND.EX UP0, UPT, UR7, URZ, UPT, UP0 ;  /* 0x000000ff0700728c */ /* 0x000fe2000bf04300 */
[----:B------:R-:W-:-:S03]  /*0450*/  ISETP.NE.U32.AND P0, PT, RZ, UR6, PT ;  /* 0x00000006ff007c0c */ /* 0x000fc6000bf05070 */
[----:B------:R-:W-:Y:S01]  /*0460*/  USEL UR6, URZ, 0x1, !UP0 ;  /* 0x00000001ff067887 */ /* 0x000fe2000c000000 */
[----:B------:R-:W-:Y:S01]  /*0470*/  ISETP.NE.AND.EX P0, PT, RZ, UR7, PT, P0 ;  /* 0x00000007ff007c0c */ /* 0x000fe2000bf05300 */
[----:B------:R-:W-:Y:S04]  /*0480*/  BSSY.RECONVERGENT B0, `(.L_x_14192) ;  /* 0x0000043000007945 */ /* 0x000fe80003800200 */
[----:B------:R-:W-:Y:S01]  /*0490*/  BSSY.RELIABLE B1, `(.L_x_14193) ;  /* 0x000003b000017945 */ /* 0x000fe20003800100 */
[----:B---3--:R-:W-:Y:S02]  /*04a0*/  SEL R6, R6, UR6, !P0 ;  /* 0x0000000606067c07 */ /* 0x008fe4000c000000 */
[----:B------:R-:W-:Y:S02]  /*04b0*/  SEL R7, R7, RZ, !P0 ;  /* 0x000000ff07077207 */ /* 0x000fe40004000000 */
[----:B------:R-:W-:-:S02]  /*04c0*/  SEL R8, R8, UR6, !P0 ;  /* 0x0000000608087c07 */ /* 0x000fc4000c000000 */
[----:B------:R-:W-:Y:S02]  /*04d0*/  SEL R9, R9, RZ, !P0 ;  /* 0x000000ff09097207 */ /* 0x000fe40004000000 */
[----:B------:R-:W-:Y:S02]  /*04e0*/  SEL R10, R10, UR6, !P0 ;  /* 0x000000060a0a7c07 */ /* 0x000fe4000c000000 */
[----:B------:R-:W-:Y:S02]  /*04f0*/  SEL R11, R11, RZ, !P0 ;  /* 0x000000ff0b0b7207 */ /* 0x000fe40004000000 */
[----:B--2---:R-:W-:Y:S02]  /*0500*/  SEL R20, R4, UR6, !P0 ;  /* 0x0000000604147c07 */ /* 0x004fe4000c000000 */
[----:B------:R-:W-:Y:S02]  /*0510*/  SEL R21, R5, RZ, !P0 ;  /* 0x000000ff05157207 */ /* 0x000fe40004000000 */
[----:B----4-:R-:W-:-:S02]  /*0520*/  SEL R12, R24, UR6, !P0 ;  /* 0x00000006180c7c07 */ /* 0x010fc4000c000000 */
[----:B-----5:R-:W-:Y:S02]  /*0530*/  SEL R16, R28, UR6, !P0 ;  /* 0x000000061c107c07 */ /* 0x020fe4000c000000 */
[----:B------:R-:W-:Y:S02]  /*0540*/  SEL R18, R26, UR6, !P0 ;  /* 0x000000061a127c07 */ /* 0x000fe4000c000000 */
[----:B------:R-:W-:Y:S02]  /*0550*/  SEL R4, R14, UR6, !P0 ;  /* 0x000000060e047c07 */ /* 0x000fe4000c000000 */
[----:B------:R-:W-:Y:S02]  /*0560*/  SEL R13, R25, RZ, !P0 ;  /* 0x000000ff190d7207 */ /* 0x000fe40004000000 */
[----:B------:R-:W-:Y:S02]  /*0570*/  SEL R17, R29, RZ, !P0 ;  /* 0x000000ff1d117207 */ /* 0x000fe40004000000 */
[----:B------:R-:W-:-:S02]  /*0580*/  SEL R19, R27, RZ, !P0 ;  /* 0x000000ff1b137207 */ /* 0x000fc40004000000 */
[----:B------:R-:W-:Y:S01]  /*0590*/  SEL R5, R15, RZ, !P0 ;  /* 0x000000ff0f057207 */ /* 0x000fe20004000000 */
        /* <DEDUP_REMOVED lines=13> */
.L_x_14194:
[----:B------:R-:W-:-:S13]  /*0670*/  ISETP.GE.U32.AND P0, PT, R3, R2, PT ;  /* 0x000000020300720c */ /* 0x000fda0003f06070 */
[----:B------:R-:W-:Y:S05]  /*0680*/  @P0 BRA `(.L_x_14196) ;  /* 0x0000000000300947 */ /* 0x000fea0003800000 */
[----:B0-----:R-:W0:Y:S01]  /*0690*/  LDC.64 R6, c[0x0][0x398] ;  /* 0x0000e600ff067b82 */ /* 0x001e220000000a00 */
[----:B------:R-:W-:Y:S02]  /*06a0*/  IMAD.IADD R9, R0, 0x1, R3 ;  /* 0x0000000100097824 */ /* 0x000fe400078e0203 */
[----:B------:R-:W-:Y:S02]  /*06b0*/  VIADD R3, R3, 0x80 ;  /* 0x0000008003037836 */ /* 0x000fe40000000000 */
[----:B0-----:R-:W-:-:S05]  /*06c0*/  IMAD.WIDE.U32 R6, R9, 0x8, R6 ;  /* 0x0000000809067825 */ /* 0x001fca00078e0006 */
[----:B------:R1:W-:Y:S02]  /*06d0*/  STG.E.64 desc[UR4][R6.64], R10 ;  /* 0x0000000a06007986 */ /* 0x0003e4000c101b04 */
.L_x_14195:
[----:B------:R-:W-:-:S13]  /*06e0*/  ISETP.GE.U32.AND P0, PT, R3, R2, PT ;  /* 0x000000020300720c */ /* 0x000fda0003f06070 */
[----:B------:R-:W-:Y:S05]  /*06f0*/  @P0 BRA `(.L_x_14197) ;  /* 0x0000000000300947 */ /* 0x000fea0003800000 */
[----:B01----:R-:W0:Y:S01]  /*0700*/  LDC.64 R6, c[0x0][0x398] ;  /* 0x0000e600ff067b82 */ /* 0x003e220000000a00 */
[----:B------:R-:W-:Y:S02]  /*0710*/  IMAD.IADD R9, R0, 0x1, R3 ;  /* 0x0000000100097824 */ /* 0x000fe400078e0203 */
[----:B------:R-:W-:Y:S02]  /*0720*/  VIADD R3, R3, 0x80 ;  /* 0x0000008003037836 */ /* 0x000fe40000000000 */
[----:B0-----:R-:W-:-:S05]  /*0730*/  IMAD.WIDE.U32 R6, R9, 0x8, R6 ;  /* 0x0000000809067825 */ /* 0x001fca00078e0006 */
[----:B------:R1:W-:Y:S02]  /*0740*/  STG.E.64 desc[UR4][R6.64], R12 ;  /* 0x0000000c06007986 */ /* 0x0003e4000c101b04 */
.L_x_14196:
[----:B------:R-:W-:-:S13]  /*0750*/  ISETP.GE.U32.AND P0, PT, R3, R2, PT ;  /* 0x000000020300720c */ /* 0x000fda0003f06070 */
[----:B------:R-:W-:Y:S05]  /*0760*/  @P0 BRA `(.L_x_14198) ;  /* 0x0000000000340947 */ /* 0x000fea0003800000 */
[----:B01----:R-:W0:Y:S01]  /*0770*/  LDC.64 R6, c[0x0][0x398] ;  /* 0x0000e600ff067b82 */ /* 0x003e220000000a00 */
[----:B------:R-:W-:Y:S02]  /*0780*/  IMAD.IADD R9, R0, 0x1, R3 ;  /* 0x0000000100097824 */ /* 0x000fe400078e0203 */
[----:B------:R-:W-:Y:S02]  /*0790*/  VIADD R3, R3, 0x80 ;  /* 0x0000008003037836 */ /* 0x000fe40000000000 */
[----:B0-----:R-:W-:-:S05]  /*07a0*/  IMAD.WIDE.U32 R6, R9, 0x8, R6 ;  /* 0x0000000809067825 */ /* 0x001fca00078e0006 */
[----:B------:R2:W-:Y:S02]  /*07b0*/  STG.E.64 desc[UR4][R6.64], R16 ;  /* 0x0000001006007986 */ /* 0x0005e4000c101b04 */
.L_x_14197:
        /* <DEDUP_REMOVED lines=8> */
.L_x_14198:
[----:B------:R-:W-:Y:S05]  /*0840*/  BSYNC.RELIABLE B1 ;  /* 0x0000000000017941 */ /* 0x000fea0003800100 */
.L_x_14193:
[----:B------:R-:W-:-:S13]  /*0850*/  ISETP.GE.U32.AND P0, PT, R3, R2, PT ;  /* 0x000000020300720c */ /* 0x000fda0003f06070 */
[----:B012---:R-:W0:Y:S01]  /*0860*/  @!P0 LDC.64 R6, c[0x0][0x398] ;  /* 0x0000e600ff068b82 */ /* 0x007e220000000a00 */
[----:B------:R-:W-:Y:S02]  /*0870*/  @!P0 IMAD.IADD R9, R0, 0x1, R3 ;  /* 0x0000000100098824 */ /* 0x000fe400078e0203 */
[----:B------:R-:W-:Y:S02]  /*0880*/  @!P0 VIADD R3, R3, 0x80 ;  /* 0x0000008003038836 */ /* 0x000fe40000000000 */
[----:B0-----:R-:W-:-:S05]  /*0890*/  @!P0 IMAD.WIDE.U32 R6, R9, 0x8, R6 ;  /* 0x0000000809068825 */ /* 0x001fca00078e0006 */
[----:B------:R3:W-:Y:S02]  /*08a0*/  @!P0 STG.E.64 desc[UR4][R6.64], R20 ;  /* 0x0000001406008986 */ /* 0x0007e4000c101b04 */
.L_x_14199:
[----:B------:R-:W-:Y:S05]  /*08b0*/  BSYNC.RECONVERGENT B0 ;  /* 0x0000000000007941 */ /* 0x000fea0003800200 */
.L_x_14192:
        /* <DEDUP_REMOVED lines=8> */
.L_x_14191:
[----:B------:R-:W0:Y:S01]  /*0940*/  S2R R25, SR_TID.X ;  /* 0x0000000000197919 */ /* 0x000e220000002100 */
[----:B------:R-:W1:Y:S01]  /*0950*/  LDC.64 R2, c[0x0][0x3a0] ;  /* 0x0000e800ff027b82 */ /* 0x000e620000000a00 */
[----:B------:R-:W2:Y:S07]  /*0960*/  LDCU.64 UR6, c[0x0][0x390] ;  /* 0x00007200ff0677ac */ /* 0x000eae0008000a00 */
[----:B------:R-:W3:Y:S01]  /*0970*/  LDC.64 R20, c[0x0][0x398] ;  /* 0x0000e600ff147b82 */ /* 0x000ee20000000a00 */
[----:B-1----:R-:W-:-:S04]  /*0980*/  IMAD.WIDE.U32 R2, R0, 0x8, R2 ;  /* 0x0000000800027825 */ /* 0x002fc800078e0002 */
[----:B0-----:R-:W-:-:S05]  /*0990*/  IMAD.WIDE.U32 R22, R25, 0x10, R2 ;  /* 0x0000001019167825 */ /* 0x001fca00078e0002 */
[----:B------:R-:W4:Y:S04]  /*09a0*/  LDG.E.128 R8, desc[UR4][R22.64] ;  /* 0x0000000416087981 */ /* 0x000f28000c1e1d00 */
[----:B------:R-:W5:Y:S04]  /*09b0*/  LDG.E.128 R16, desc[UR4][R22.64+0x800] ;  /* 0x0008000416107981 */ /* 0x000f68000c1e1d00 */
[----:B------:R-:W5:Y:S04]  /*09c0*/  LDG.E.128 R4, desc[UR4][R22.64+0x1800] ;  /* 0x0018000416047981 */ /* 0x000f68000c1e1d00 */
[----:B------:R0:W5:Y:S01]  /*09d0*/  LDG.E.128 R12, desc[UR4][R22.64+0x1000] ;  /* 0x00100004160c7981 */ /* 0x000162000c1e1d00 */
[----:B--2---:R-:W-:-:S02]  /*09e0*/  UISETP.GT.U32.AND UP0, UPT, UR6, URZ, UPT ;  /* 0x000000ff0600728c */ /* 0x004fc4000bf04070 */
[----:B------:R-:W-:Y:S02]  /*09f0*/  ISETP.NE.U32.AND P0, PT, RZ, UR6, PT ;  /* 0x00000006ff007c0c */ /* 0x000fe4000bf05070 */
[----:B------:R-:W-:Y:S02]  /*0a00*/  UISETP.GT.AND.EX UP0, UPT, UR7, URZ, UPT, UP0 ;  /* 0x000000ff0700728c */ /* 0x000fe4000bf04300 */
[----:B------:R-:W-:Y:S02]  /*0a10*/  ISETP.NE.AND.EX P0, PT, RZ, UR7, PT, P0 ;  /* 0x00000007ff007c0c */ /* 0x000fe4000bf05300 */
[----:B------:R-:W-:Y:S01]  /*0a20*/  USEL UR6, URZ, 0x1, !UP0 ;  /* 0x00000001ff067887 */ /* 0x000fe2000c000000 */
[----:B---3--:R-:W-:-:S04]  /*0a30*/  IMAD.WIDE.U32 R20, R0, 0x8, R20 ;  /* 0x0000000800147825 */ /* 0x008fc800078e0014 */
[----:B------:R-:W-:Y:S01]  /*0a40*/  IMAD.WIDE.U32 R20, R25, 0x10, R20 ;  /* 0x0000001019147825 */ /* 0x000fe200078e0014 */
[----:B----4-:R-:W-:Y:S02]  /*0a50*/  SEL R11, R11, RZ, !P0 ;  /* 0x000000ff0b0b7207 */ /* 0x010fe40004000000 */
[----:B------:R-:W-:Y:S02]  /*0a60*/  SEL R2, R8, UR6, !P0 ;  /* 0x0000000608027c07 */ /* 0x000fe4000c000000 */
[----:B-----5:R-:W-:Y:S02]  /*0a70*/  SEL R19, R19, RZ, !P0 ;  /* 0x000000ff13137207 */ /* 0x020fe40004000000 */
[----:B------:R-:W-:Y:S02]  /*0a80*/  SEL R3, R9, RZ, !P0 ;  /* 0x000000ff09037207 */ /* 0x000fe40004000000 */
[----:B------:R-:W-:Y:S02]  /*0a90*/  SEL R0, R10, UR6, !P0 ;  /* 0x000000060a007c07 */ /* 0x000fe4000c000000 */
[----:B0-----:R-:W-:Y:S01]  /*0aa0*/  SEL R23, R7, RZ, !P0 ;  /* 0x000000ff07177207 */ /* 0x001fe20004000000 */
[----:B------:R-:W-:Y:S01]  /*0ab0*/  IMAD.MOV.U32 R7, RZ, RZ, R11 ;  /* 0x000000ffff077224 */ /* 0x000fe200078e000b */
[----:B------:R-:W-:Y:S01]  /*0ac0*/  SEL R8, R16, UR6, !P0 ;  /* 0x0000000610087c07 */ /* 0x000fe2000c000000 */
[----:B------:R-:W-:Y:S01]  /*0ad0*/  IMAD.MOV.U32 R11, RZ, RZ, R19 ;  /* 0x000000ffff0b7224 */ /* 0x000fe200078e0013 */
[----:B------:R-:W-:-:S02]  /*0ae0*/  SEL R9, R17, RZ, !P0 ;  /* 0x000000ff11097207 */ /* 0x000fc40004000000 */
[----:B------:R-:W-:Y:S01]  /*0af0*/  SEL R10, R18, UR6, !P0 ;  /* 0x00000006120a7c07 */ /* 0x000fe2000c000000 */
[----:B------:R-:W-:Y:S01]  /*0b00*/  IMAD.MOV.U32 R19, RZ, RZ, R23 ;  /* 0x000000ffff137224 */ /* 0x000fe200078e0017 */
[----:B------:R-:W-:Y:S01]  /*0b10*/  SEL R16, R4, UR6, !P0 ;  /* 0x0000000604107c07 */ /* 0x000fe2000c000000 */
[----:B------:R-:W-:Y:S01]  /*0b20*/  IMAD.MOV.U32 R4, RZ, RZ, R2 ;  /* 0x000000ffff047224 */ /* 0x000fe200078e0002 */
[----:B------:R-:W-:Y:S01]  /*0b30*/  SEL R17, R5, RZ, !P0 ;  /* 0x000000ff05117207 */ /* 0x000fe20004000000 */
[----:B------:R-:W-:Y:S01]  /*0b40*/  IMAD.MOV.U32 R5, RZ, RZ, R3 ;  /* 0x000000ffff057224 */ /* 0x000fe200078e0003 */
[----:B------:R-:W-:Y:S01]  /*0b50*/  SEL R18, R6, UR6, !P0 ;  /* 0x0000000606127c07 */ /* 0x000fe2000c000000 */
[----:B------:R-:W-:Y:S01]  /*0b60*/  IMAD.MOV.U32 R6, RZ, RZ, R0 ;  /* 0x000000ffff067224 */ /* 0x000fe200078e0000 */
[----:B------:R-:W-:Y:S02]  /*0b70*/  SEL R12, R12, UR6, !P0 ;  /* 0x000000060c0c7c07 */ /* 0x000fe4000c000000 */
[----:B------:R-:W-:-:S02]  /*0b80*/  SEL R13, R13, RZ, !P0 ;  /* 0x000000ff0d0d7207 */ /* 0x000fc40004000000 */
[----:B------:R-:W-:Y:S02]  /*0b90*/  SEL R14, R14, UR6, !P0 ;  /* 0x000000060e0e7c07 */ /* 0x000fe4000c000000 */
[----:B------:R-:W-:Y:S01]  /*0ba0*/  SEL R15, R15, RZ, !P0 ;  /* 0x000000ff0f0f7207 */ /* 0x000fe20004000000 */
[----:B------:R-:W-:Y:S04]  /*0bb0*/  STG.E.128 desc[UR4][R20.64], R4 ;  /* 0x0000000414007986 */ /* 0x000fe8000c101d04 */
[----:B------:R-:W-:Y:S04]  /*0bc0*/  STG.E.128 desc[UR4][R20.64+0x800], R8 ;  /* 0x0008000814007986 */ /* 0x000fe8000c101d04 */
[----:B------:R-:W-:Y:S04]  /*0bd0*/  STG.E.128 desc[UR4][R20.64+0x1000], R12 ;  /* 0x0010000c14007986 */ /* 0x000fe8000c101d04 */
[----:B------:R-:W-:Y:S01]  /*0be0*/  STG.E.128 desc[UR4][R20.64+0x1800], R16 ;  /* 0x0018001014007986 */ /* 0x000fe2000c101d04 */
[----:B------:R-:W-:Y:S05]  /*0bf0*/  EXIT ;  /* 0x000000000000794d */ /* 0x000fea0003800000 */
.L_x_14200:
        /* <DEDUP_REMOVED lines=16> */
.L_x_31154:


//--------------------- .text._ZN2at6native29vectorized_elementwise_kernelILi4ENS0_13AUnaryFunctorIlllZZZNS0_21heaviside_kernel_cudaERNS_18TensorIteratorBaseEENKUlvE_clEvENKUlvE2_clEvEUlllE_EESt5arrayIPcLm2EEEEviT0_T1_ --------------------------
	.section	.text._ZN2at6native29vectorized_elementwise_kernelILi4ENS0_13AUnaryFunctorIlllZZZNS0_21heaviside_kernel_cudaERNS_18TensorIteratorBaseEENKUlvE_clEvENKUlvE2_clEvEUlllE_EESt5arrayIPcLm2EEEEviT0_T1_,"ax",@progbits
	.align	128
        .global         _ZN2at6native29vectorized_elementwise_kernelILi4ENS0_13AUnaryFunctorIlllZZZNS0_21heaviside_kernel_cudaERNS_18TensorIteratorBaseEENKUlvE_clEvENKUlvE2_clEvEUlllE_EESt5arrayIPcLm2EEEEviT0_T1_
        .type           _ZN2at6native29vectorized_elementwise_kernelILi4ENS0_13AUnaryFunctorIlllZZZNS0_21heaviside_kernel_cudaERNS_18TensorIteratorBaseEENKUlvE_clEvENKUlvE2_clEvEUlllE_EESt5arrayIPcLm2EEEEviT0_T1_,@function
        .size           _ZN2at6native29vectorized_elementwise_kernelILi4ENS0_13AUnaryFunctorIlllZZZNS0_21heaviside_kernel_cudaERNS_18TensorIteratorBaseEENKUlvE_clEvENKUlvE2_clEvEUlllE_EESt5arrayIPcLm2EEEEviT0_T1_,(.L_x_31155 - _ZN2at6native29vectorized_elementwise_kernelILi4ENS0_13AUnaryFunctorIlllZZZNS0_21heaviside_kernel_cudaERNS_18TensorIteratorBaseEENKUlvE_clEvENKUlvE2_clEvEUlllE_EESt5arrayIPcLm2EEEEviT0_T1_)
        .other          _ZN2at6native29vectorized_elementwise_kernelILi4ENS0_13AUnaryFunctorIlllZZZNS0_21heaviside_kernel_cudaERNS_18TensorIteratorBaseEENKUlvE_clEvENKUlvE2_clEvEUlllE_EESt5arrayIPcLm2EEEEviT0_T1_,@"STO_CUDA_ENTRY STV_DEFAULT"
_ZN2at6native29vectorized_elementwise_kernelILi4ENS0_13AUnaryFunctorIlllZZZNS0_21heaviside_kernel_cudaERNS_18TensorIteratorBaseEENKUlvE_clEvENKUlvE2_clEvEUlllE_EESt5arrayIPcLm2EEEEviT0_T1_:
.text._ZN2at6native29vectorized_elementwise_kernelILi4ENS0_13AUnaryFunctorIlllZZZNS0_21heaviside_kernel_cudaERNS_18TensorIteratorBaseEENKUlvE_clEvENKUlvE2_clEvEUlllE_EESt5arrayIPcLm2EEEEviT0_T1_:
        /* <DEDUP_REMOVED lines=103> */
.L_x_14204:
[----:B------:R-:W-:-:S13]  /*0670*/  ISETP.GE.U32.AND P0, PT, R3, R2, PT ;  /* 0x000000020300720c */ /* 0x000fda0003f06070 */
[----:B------:R-:W-:Y:S05]  /*0680*/  @P0 BRA `(.L_x_14206) ;  /* 0x0000000000300947 */ /* 0x000fea0003800000 */
[----:B0-----:R-:W0:Y:S01]  /*0690*/  LDC.64 R6, c[0x0][0x398] ;  /* 0x0000e600ff067b82 */ /* 0x001e220000000a00 */
[----:B------:R-:W-:Y:S02]  /*06a0*/  IMAD.IADD R9, R0, 0x1, R3 ;  /* 0x0000000100097824 */ /* 0x000fe400078e0203 */
[----:B------:R-:W-:Y:S02]  /*06b0*/  VIADD R3, R3, 0x80 ;  /* 0x0000008003037836 */ /* 0x000fe40000000000 */
[----:B0-----:R-:W-:-:S05]  /*06c0*/  IMAD.WIDE.U32 R6, R9, 0x8, R6 ;  /* 0x0000000809067825 */ /* 0x001fca00078e0006 */
[----:B------:R1:W-:Y:S02]  /*06d0*/  STG.E.64 desc[UR4][R6.64], R10 ;  /* 0x0000000a06007986 */ /* 0x0003e4000c101b04 */
.L_x_14205:
[----:B------:R-:W-:-:S13]  /*06e0*/  ISETP.GE.U32.AND P0, PT, R3, R2, PT ;  /* 0x000000020300720c */ /* 0x000fda0003f06070 */
[----:B------:R-:W-:Y:S05]  /*06f0*/  @P0 BRA `(.L_x_14207) ;  /* 0x0000000000300947 */ /* 0x000fea0003800000 */
[----:B01----:R-:W0:Y:S01]  /*0700*/  LDC.64 R6, c[0x0][0x398] ;  /* 0x0000e600ff067b82 */ /* 0x003e220000000a00 */
[----:B------:R-:W-:Y:S02]  /*0710*/  IMAD.IADD R9, R0, 0x1, R3 ;  /* 0x0000000100097824 */ /* 0x000fe400078e0203 */
[----:B------:R-:W-:Y:S02]  /*0720*/  VIADD R3, R3, 0x80 ;  /* 0x0000008003037836 */ /* 0x000fe40000000000 */
[----:B0-----:R-:W-:-:S05]  /*0730*/  IMAD.WIDE.U32 R6, R9, 0x8, R6 ;  /* 0x0000000809067825 */ /* 0x001fca00078e0006 */
[----:B------:R1:W-:Y:S02]  /*0740*/  STG.E.64 desc[UR4][R6.64], R12 ;  /* 0x0000000c06007986 */ /* 0x0003e4000c101b04 */
.L_x_14206:
[----:B------:R-:W-:-:S13]  /*0750*/  ISETP.GE.U32.AND P0, PT, R3, R2, PT ;  /* 0x000000020300720c */ /* 0x000fda0003f06070 */
[----:B------:R-:W-:Y:S05]  /*0760*/  @P0 BRA `(.L_x_14208) ;  /* 0x0000000000340947 */ /* 0x000fea0003800000 */
[----:B01----:R-:W0:Y:S01]  /*0770*/  LDC.64 R6, c[0x0][0x398] ;  /* 0x0000e600ff067b82 */ /* 0x003e220000000a00 */
[----:B------:R-:W-:Y:S02]  /*0780*/  IMAD.IADD R9, R0, 0x1, R3 ;  /* 0x0000000100097824 */ /* 0x000fe400078e0203 */
[----:B------:R-:W-:Y:S02]  /*0790*/  VIADD R3, R3, 0x80 ;  /* 0x0000008003037836 */ /* 0x000fe40000000000 */
[----:B0-----:R-:W-:-:S05]  /*07a0*/  IMAD.WIDE.U32 R6, R9, 0x8, R6 ;  /* 0x0000000809067825 */ /* 0x001fca00078e0006 */
[----:B------:R2:W-:Y:S02]  /*07b0*/  STG.E.64 desc[UR4][R6.64], R16 ;  /* 0x0000001006007986 */ /* 0x0005e4000c101b04 */
.L_x_14207:
        /* <DEDUP_REMOVED lines=8> */
.L_x_14208:
[----:B------:R-:W-:Y:S05]  /*0840*/  BSYNC.RELIABLE B1 ;  /* 0x0000000000017941 */ /* 0x000fea0003800100 */
.L_x_14203:
[----:B------:R-:W-:-:S13]  /*0850*/  ISETP.GE.U32.AND P0, PT, R3, R2, PT ;  /* 0x000000020300720c */ /* 0x000fda0003f06070 */
[----:B012---:R-:W0:Y:S01]  /*0860*/  @!P0 LDC.64 R6, c[0x0][0x398] ;  /* 0x0000e600ff068b82 */ /* 0x007e220000000a00 */
[----:B------:R-:W-:Y:S02]  /*0870*/  @!P0 IMAD.IADD R9, R0, 0x1, R3 ;  /* 0x0000000100098824 */ /* 0x000fe400078e0203 */
[----:B------:R-:W-:Y:S02]  /*0880*/  @!P0 VIADD R3, R3, 0x80 ;  /* 0x0000008003038836 */ /* 0x000fe40000000000 */
[----:B0-----:R-:W-:-:S05]  /*0890*/  @!P0 IMAD.WIDE.U32 R6, R9, 0x8, R6 ;  /* 0x0000000809068825 */ /* 0x001fca00078e0006 */
[----:B------:R3:W-:Y:S02]  /*08a0*/  @!P0 STG.E.64 desc[UR4][R6.64], R20 ;  /* 0x0000001406008986 */ /* 0x0007e4000c101b04 */
.L_x_14209:
[----:B------:R-:W-:Y:S05]  /*08b0*/  BSYNC.RECONVERGENT B0 ;  /* 0x0000000000007941 */ /* 0x000fea0003800200 */
.L_x_14202:
        /* <DEDUP_REMOVED lines=8> */
.L_x_14201:
[----:B------:R-:W0:Y:S01]  /*0940*/  S2R R25, SR_TID.X ;  /* 0x0000000000197919 */ /* 0x000e220000002100 */
[----:B------:R-:W1:Y:S01]  /*0950*/  LDC.64 R2, c[0x0][0x3a0] ;  /* 0x0000e800ff027b82 */ /* 0x000e620000000a00 */
[----:B------:R-:W2:Y:S07]  /*0960*/  LDCU.64 UR6, c[0x0][0x390] ;  /* 0x00007200ff0677ac */ /* 0x000eae0008000a00 */
[----:B------:R-:W3:Y:S01]  /*0970*/  LDC.64 R20, c[0x0][0x398] ;  /* 0x0000e600ff147b82 */ /* 0x000ee20000000a00 */
[----:B-1----:R-:W-:-:S04]  /*0980*/  IMAD.WIDE.U32 R2, R0, 0x8, R2 ;  /* 0x0000000800027825 */ /* 0x002fc800078e0002 */
[----:B0-----:R-:W-:-:S05]  /*0990*/  IMAD.WIDE.U32 R22, R25, 0x20, R2 ;  /* 0x0000002019167825 */ /* 0x001fca00078e0002 */
[----:B------:R-:W4:Y:S04]  /*09a0*/  LDG.E.ENL2.256 R16, R4, desc[UR4][R22.64] ;  /* 0xfe0000041604797e */ /* 0x000f280008121910 */
[----:B------:R-:W5:Y:S01]  /*09b0*/  LDG.E.ENL2.256 R8, R12, desc[UR4][R22.64+0x1000] ;  /* 0xfe008004160c797e */ /* 0x000f620008121908 */
[----:B--2---:R-:W-:Y:S02]  /*09c0*/  UISETP.GT.U32.AND UP0, UPT, UR6, URZ, UPT ;  /* 0x000000ff0600728c */ /* 0x004fe4000bf04070 */
[----:B------:R-:W-:Y:S01]  /*09d0*/  ISETP.NE.U32.AND P0, PT, RZ, UR6, PT ;  /* 0x00000006ff007c0c */ /* 0x000fe2000bf05070 */
[----:B---3--:R-:W-:Y:S01]  /*09e0*/  IMAD.WIDE.U32 R20, R0, 0x8, R20 ;  /* 0x0000000800147825 */ /* 0x008fe200078e0014 */
[----:B------:R-:W-:Y:S02]  /*09f0*/  UISETP.GT.AND.EX UP0, UPT, UR7, URZ, UPT, UP0 ;  /* 0x000000ff0700728c */ /* 0x000fe4000bf04300 */
[----:B------:R-:W-:-:S02]  /*0a00*/  ISETP.NE.AND.EX P0, PT, RZ, UR7, PT, P0 ;  /* 0x00000007ff007c0c */ /* 0x000fc4000bf05300 */
[----:B------:R-:W-:Y:S01]  /*0a10*/  USEL UR6, URZ, 0x1, !UP0 ;  /* 0x00000001ff067887 */ /* 0x000fe2000c000000 */
[----:B------:R-:W-:Y:S01]  /*0a20*/  IMAD.WIDE.U32 R20, R25, 0x20, R20 ;  /* 0x0000002019147825 */ /* 0x000fe200078e0014 */
[----:B----4-:R-:W-:Y:S02]  /*0a30*/  SEL R7, R7, RZ, !P0 ;  /* 0x000000ff07077207 */ /* 0x010fe40004000000 */
[----:B------:R-:W-:Y:S02]  /*0a40*/  SEL R19, R19, RZ, !P0 ;  /* 0x000000ff13137207 */ /* 0x000fe40004000000 */
[----:B------:R-:W-:Y:S02]  /*0a50*/  SEL R2, R4, UR6, !P0 ;  /* 0x0000000604027c07 */ /* 0x000fe4000c000000 */
[----:B------:R-:W-:Y:S02]  /*0a60*/  SEL R3, R5, RZ, !P0 ;  /* 0x000000ff05037207 */ /* 0x000fe40004000000 */
[----:B------:R-:W-:-:S02]  /*0a70*/  SEL R0, R6, UR6, !P0 ;  /* 0x0000000606007c07 */ /* 0x000fc4000c000000 */
[----:B-----5:R-:W-:Y:S01]  /*0a80*/  SEL R23, R11, RZ, !P0 ;  /* 0x000000ff0b177207 */ /* 0x020fe20004000000 */
[----:B------:R-:W-:Y:S01]  /*0a90*/  IMAD.MOV.U32 R11, RZ, RZ, R7 ;  /* 0x000000ffff0b7224 */ /* 0x000fe200078e0007 */
[----:B------:R-:W-:Y:S01]  /*0aa0*/  SEL R4, R16, UR6, !P0 ;  /* 0x0000000610047c07 */ /* 0x000fe2000c000000 */
[----:B------:R-:W-:Y:S01]  /*0ab0*/  IMAD.MOV.U32 R7, RZ, RZ, R19 ;  /* 0x000000ffff077224 */ /* 0x000fe200078e0013 */
[----:B------:R-:W-:Y:S01]  /*0ac0*/  SEL R5, R17, RZ, !P0 ;  /* 0x000000ff11057207 */ /* 0x000fe20004000000 */
[----:B------:R-:W-:Y:S01]  /*0ad0*/  IMAD.MOV.U32 R19, RZ, RZ, R23 ;  /* 0x000000ffff137224 */ /* 0x000fe200078e0017 */
[----:B------:R-:W-:Y:S02]  /*0ae0*/  SEL R6, R18, UR6, !P0 ;  /* 0x0000000612067c07 */ /* 0x000fe4000c000000 */
[----:B------:R-:W-:Y:S01]  /*0af0*/  SEL R16, R8, UR6, !P0 ;  /* 0x0000000608107c07 */ /* 0x000fe2000c000000 */
[----:B------:R-:W-:Y:S01]  /*0b00*/  IMAD.MOV.U32 R8, RZ, RZ, R2 ;  /* 0x000000ffff087224 */ /* 0x000fe200078e0002 */
[----:B------:R-:W-:Y:S01]  /*0b10*/  SEL R17, R9, RZ, !P0 ;  /* 0x000000ff09117207 */ /* 0x000fe20004000000 */
[----:B------:R-:W-:Y:S01]  /*0b20*/  IMAD.MOV.U32 R9, RZ, RZ, R3 ;  /* 0x000000ffff097224 */ /* 0x000fe200078e0003 */
[----:B------:R-:W-:Y:S01]  /*0b30*/  SEL R18, R10, UR6, !P0 ;  /* 0x000000060a127c07 */ /* 0x000fe2000c000000 */
[----:B------:R-:W-:Y:S01]  /*0b40*/  IMAD.MOV.U32 R10, RZ, RZ, R0 ;  /* 0x000000ffff0a7224 */ /* 0x000fe200078e0000 */
[----:B------:R-:W-:-:S02]  /*0b50*/  SEL R12, R12, UR6, !P0 ;  /* 0x000000060c0c7c07 */ /* 0x000fc4000c000000 */
[----:B------:R-:W-:Y:S02]  /*0b60*/  SEL R13, R13, RZ, !P0 ;  /* 0x000000ff0d0d7207 */ /* 0x000fe40004000000 */
[----:B------:R-:W-:Y:S01]  /*0b70*/  SEL R14, R14, UR6, !P0 ;  /* 0x000000060e0e7c07 */ /* 0x000fe2000c000000 */
[----:B------:R-:W-:Y:S01]  /*0b80*/  STG.E.ENL2.256 desc[UR4][R20.64], R8, R4 ;  /* 0xf80000081404797f */ /* 0x000fe2000f121804 */
[----:B------:R-:W-:-:S05]  /*0b90*/  SEL R15, R15, RZ, !P0 ;  /* 0x000000ff0f0f7207 */ /* 0x000fca0004000000 */
[----:B------:R-:W-:Y:S01]  /*0ba0*/  STG.E.ENL2.256 desc[UR4][R20.64+0x1000], R12, R16 ;  /* 0xf800800c1410797f */ /* 0x000fe2000f121804 */
[----:B------:R-:W-:Y:S05]  /*0bb0*/  EXIT ;  /* 0x000000000000794d */ /* 0x000fea0003800000 */
.L_x_14210:
        /* <DEDUP_REMOVED lines=12> */
.L_x_31155:


//--------------------- .text._ZN2at6native29vectorized_elementwise_kernelILi8ENS0_13AUnaryFunctorIlllZZZNS0_21heaviside_kernel_cudaERNS_18TensorIteratorBaseEENKUlvE_clEvENKUlvE2_clEvEUlllE_EESt5arrayIPcLm2EEEEviT0_T1_ --------------------------
	.section	.text._ZN2at6native29vectorized_elementwise_kernelILi8ENS0_13AUnaryFunctorIlllZZZNS0_21heaviside_kernel_cudaERNS_18TensorIteratorBaseEENKUlvE_clEvENKUlvE2_clEvEUlllE_EESt5arrayIPcLm2EEEEviT0_T1_,"ax",@progbits
	.align	128
        .global         _ZN2at6native29vectorized_elementwise_kernelILi8ENS0_13AUnaryFunctorIlllZZZNS0_21heaviside_kernel_cudaERNS_18TensorIteratorBaseEENKUlvE_clEvENKUlvE2_clEvEUlllE_EESt5arrayIPcLm2EEEEviT0_T1_
        .type           _ZN2at6native29vectorized_elementwise_kernelILi8ENS0_13AUnaryFunctorIlllZZZNS0_21heaviside_kernel_cudaERNS_18TensorIteratorBaseEENKUlvE_clEvENKUlvE2_clEvEUlllE_EESt5arrayIPcLm2EEEEviT0_T1_,@function
        .size           _ZN2at6native29vectorized_elementwise_kernelILi8ENS0_13AUnaryFunctorIlllZZZNS0_21heaviside_kernel_cudaERNS_18TensorIteratorBaseEENKUlvE_clEvENKUlvE2_clEvEUlllE_EESt5arrayIPcLm2EEEEviT0_T1_,(.L_x_31156 - _ZN2at6native29vectorized_elementwise_kernelILi8ENS0_13AUnaryFunctorIlllZZZNS0_21heaviside_kernel_cudaERNS_18TensorIteratorBaseEENKUlvE_clEvENKUlvE2_clEvEUlllE_EESt5arrayIPcLm2EEEEviT0_T1_)
        .other          _ZN2at6native29vectorized_elementwise_kernelILi8ENS0_13AUnaryFunctorIlllZZZNS0_21heaviside_kernel_cudaERNS_18TensorIteratorBaseEENKUlvE_clEvENKUlvE2_clEvEUlllE_EESt5arrayIPcLm2EEEEviT0_T1_,@"STO_CUDA_ENTRY STV_DEFAULT"
_ZN2at6native29vectorized_elementwise_kernelILi8ENS0_13AUnaryFunctorIlllZZZNS0_21heaviside_kernel_cudaERNS_18TensorIteratorBaseEENKUlvE_clEvENKUlvE2_clEvEUlllE_EESt5arrayIPcLm2EEEEviT0_T1_:
.text._ZN2at6native29vectorized_elementwise_kernelILi8ENS0_13AUnaryFunctorIlllZZZNS0_21heaviside_kernel_cudaERNS_18TensorIteratorBaseEENKUlvE_clEvENKUlvE2_clEvEUlllE_EESt5arrayIPcLm2EEEEviT0_T1_:
[----:B------:R-:W-:Y:S01]  /*0000*/  LDC R1, c[0x0][0x37c] ;  /* 0x0000df00ff017b82 */ /* 0x000fe20000000800 */
[----:B------:R-:W-:Y:S05]  /*0010*/  EXIT ;  /* 0x000000000000794d */ /* 0x000fea0003800000 */
.L_x_14211:
        /* <DEDUP_REMOVED lines=14> */
.L_x_31156:


//--------------------- .text._ZN2at6native18elementwise_kernelILi128ELi4EZNS0_15gpu_kernel_implINS0_13BinaryFunctorIiiiZZZNS0_21heaviside_kernel_cudaERNS_18TensorIteratorBaseEENKUlvE_clEvENKUlvE1_clEvEUliiE_EEEEvS5_RKT_EUliE_EEviT1_ --------------------------
	.section	.text._ZN2at6native18elementwise_kernelILi128ELi4EZNS0_15gpu_kernel_implINS0_13BinaryFunctorIiiiZZZNS0_21heaviside_kernel_cudaERNS_18TensorIteratorBaseEENKUlvE_clEvENKUlvE1_clEvEUliiE_EEEEvS5_RKT_EUliE_EEviT1_,"ax",@progbits
	.align	128
        .global         _ZN2at6native18elementwise_kernelILi128ELi4EZNS0_15gpu_kernel_implINS0_13BinaryFunctorIiiiZZZNS0_21heaviside_kernel_cudaERNS_18TensorIteratorBaseEENKUlvE_clEvENKUlvE1_clEvEUliiE_EEEEvS5_RKT_EUliE_EEviT1_
        .type           _ZN2at6native18elementwise_kernelILi128ELi4EZNS0_15gpu_kernel_implINS0_13BinaryFunctorIiiiZZZNS0_21heaviside_kernel_cudaERNS_18TensorIteratorBaseEENKUlvE_clEvENKUlvE1_clEvEUliiE_EEEEvS5_RKT_EUliE_EEviT1_,@function
        .size           _ZN2at6native18elementwise_kernelILi128ELi4EZNS0_15gpu_kernel_implINS0_13BinaryFunctorIiiiZZZNS0_21heaviside_kernel_cudaERNS_18TensorIteratorBaseEENKUlvE_clEvENKUlvE1_clEvEUliiE_EEEEvS5_RKT_EUliE_EEviT1_,(.L_x_31157 - _ZN2at6native18elementwise_kernelILi128ELi4EZNS0_15gpu_kernel_implINS0_13BinaryFunctorIiiiZZZNS0_21heaviside_kernel_cudaERNS_18TensorIteratorBaseEENKUlvE_clEvENKUlvE1_clEvEUliiE_EEEEvS5_RKT_EUliE_EEviT1_)
        .other          _ZN2at6native18elementwise_kernelILi128ELi4EZNS0_15gpu_kernel_implINS0_13BinaryFunctorIiiiZZZNS0_21heaviside_kernel_cudaERNS_18TensorIteratorBaseEENKUlvE_clEvENKUlvE1_clEvEUliiE_EEEEvS5_RKT_EUliE_EEviT1_,@"STO_CUDA_ENTRY STV_DEFAULT"
_ZN2at6native18elementwise_kernelILi128ELi4EZNS0_15gpu_kernel_implINS0_13BinaryFunctorIiiiZZZNS0_21heaviside_kernel_cudaERNS_18TensorIteratorBaseEENKUlvE_clEvENKUlvE1_clEvEUliiE_EEEEvS5_RKT_EUliE_EEviT1_:
.text._ZN2at6native18elementwise_kernelILi128ELi4EZNS0_15gpu_kernel_implINS0_13BinaryFunctorIiiiZZZNS0_21heaviside_kernel_cudaERNS_18TensorIteratorBaseEENKUlvE_clEvENKUlvE1_clEvEUliiE_EEEEvS5_RKT_EUliE_EEviT1_:
        /* <DEDUP_REMOVED lines=371> */
.L_x_14214:
        /* <DEDUP_REMOVED lines=16> */
.L_x_14218:
[----:B------:R0:W5:Y:S01]  /*1830*/  LDG.E.U8 R19, desc[UR36][R2.64] ;  /* 0x0000002402137981 */ /* 0x000162000c1e1100 */
[----:B------:R-:W-:Y:S05]  /*1840*/  BRA `(.L_x_14220) ;  /* 0x0000000c002c7947 */ /* 0x000fea0003800000 */
.L_x_14217:
        /* <DEDUP_REMOVED lines=8> */
.L_x_14222:
[----:B------:R0:W5:Y:S01]  /*18d0*/  LDG.E R19, desc[UR36][R2.64] ;  /* 0x0000002402137981 */ /* 0x000162000c1e1900 */
[----:B------:R-:W-:Y:S05]  /*18e0*/  BRA `(.L_x_14220) ;  /* 0x0000000c00047947 */ /* 0x000fea0003800000 */
.L_x_14221:
[----:B------:R0:W5:Y:S01]  /*18f0*/  LDG.E.S16 R19, desc[UR36][R2.64] ;  /* 0x0000002402137981 */ /* 0x000162000c1e1700 */
[----:B------:R-:W-:Y:S05]  /*1900*/  BRA `(.L_x_14220) ;  /* 0x0000000800fc7947 */ /* 0x000fea0003800000 */
.L_x_14216:
        /* <DEDUP_REMOVED lines=9> */
.L_x_14224:
[----:B------:R-:W2:Y:S02]  /*19a0*/  LDG.E.U16 R2, desc[UR36][R2.64] ;  /* 0x0000002402027981 */ /* 0x000ea4000c1e1500 */
[----:B--2---:R-:W-:-:S06]  /*19b0*/  HADD2.F32 R19, -RZ, R2.H0_H0 ;  /* 0x20000002ff137230 */ /* 0x004fcc0000004100 */
[----:B------:R-:W0:Y:S01]  /*19c0*/  F2I.FTZ.TRUNC.NTZ R19, R19 ;  /* 0x0000001300137305 */ /* 0x000e22000021f100 */
[----:B------:R-:W-:Y:S05]  /*19d0*/  BRA `(.L_x_14220) ;  /* 0x0000000800c87947 */ /* 0x000fea0003800000 */
.L_x_14223:
        /* <DEDUP_REMOVED lines=9> */
.L_x_14226:
[----:B------:R-:W2:Y:S02]  /*1a70*/  LDG.E.U16 R2, desc[UR36][R2.64] ;  /* 0x0000002402027981 */ /* 0x000ea4000c1e1500 */
[----:B--2---:R-:W-:-:S06]  /*1a80*/  HADD2.F32 R19, -RZ, R2.H0_H0 ;  /* 0x20000002ff137230 */ /* 0x004fcc0000004100 */
[----:B------:R-:W0:Y:S01]  /*1a90*/  F2I.FTZ.TRUNC.NTZ R19, R19 ;  /* 0x0000001300137305 */ /* 0x000e22000021f100 */
[----:B------:R-:W-:Y:S05]  /*1aa0*/  BRA `(.L_x_14220) ;  /* 0x0000000800947947 */ /* 0x000fea0003800000 */
.L_x_14225:
[----:B------:R-:W2:Y:S02]  /*1ab0*/  LDG.E.64 R2, desc[UR36][R2.64] ;  /* 0x0000002402027981 */ /* 0x000ea4000c1e1b00 */
[----:B--2---:R0:W1:Y:S02]  /*1ac0*/  F2I.F64.TRUNC R19, R2 ;  /* 0x0000000200137311 */ /* 0x004064000030d100 */
[----:B01----:R-:W-:Y:S05]  /*1ad0*/  BRA `(.L_x_14220) ;  /* 0x0000000800887947 */ /* 0x003fea0003800000 */
.L_x_14215:
        /* <DEDUP_REMOVED lines=12> */
.L_x_14229:
[----:B------:R-:W2:Y:S02]  /*1ba0*/  LDG.E.64 R2, desc[UR36][R2.64] ;  /* 0x0000002402027981 */ /* 0x000ea4000c1e1b00 */
[----:B--2---:R0:W1:Y:S02]  /*1bb0*/  F2I.F64.TRUNC R19, R2 ;  /* 0x0000000200137311 */ /* 0x004064000030d100 */
[----:B01----:R-:W-:Y:S05]  /*1bc0*/  BRA `(.L_x_14220) ;  /* 0x00000008004c7947 */ /* 0x003fea0003800000 */
.L_x_14228:
        /* <DEDUP_REMOVED lines=24> */
[----:B------:R0:W1:Y:S01]  /*1d50*/  F2I.FTZ.TRUNC.NTZ R19, R5 ;  /* 0x0000000500137305 */ /* 0x000062000021f100 */
[----:B------:R-:W-:Y:S05]  /*1d60*/  BRA `(.L_x_14220) ;  /* 0x0000000400e47947 */ /* 0x000fea0003800000 */
.L_x_14231:
        /* <DEDUP_REMOVED lines=11> */
[----:B------:R0:W1:Y:S01]  /*1e20*/  F2I.FTZ.TRUNC.NTZ R19, R0 ;  /* 0x0000000000137305 */ /* 0x000062000021f100 */
[----:B------:R-:W-:Y:S05]  /*1e30*/  BRA `(.L_x_14220) ;  /* 0x0000000400b07947 */ /* 0x000fea0003800000 */
.L_x_14230:
[----:B------:R-:W2:Y:S02]  /*1e40*/  LDG.E.U16 R19, desc[UR36][R2.64] ;  /* 0x0000002402137981 */ /* 0x000ea4000c1e1500 */
[----:B--2---:R-:W-:-:S06]  /*1e50*/  SHF.L.U32 R19, R19, 0x10, RZ ;  /* 0x0000001013137819 */ /* 0x004fcc00000006ff */
[----:B------:R-:W0:Y:S01]  /*1e60*/  F2I.FTZ.TRUNC.NTZ R19, R19 ;  /* 0x0000001300137305 */ /* 0x000e22000021f100 */
[----:B------:R-:W-:Y:S05]  /*1e70*/  BRA `(.L_x_14220) ;  /* 0x0000000400a07947 */ /* 0x000fea0003800000 */
.L_x_14227:
        /* <DEDUP_REMOVED lines=10> */
.L_x_14234:
        /* <DEDUP_REMOVED lines=21> */
.L_x_14238:
[----:B------:R-:W-:Y:S05]  /*2070*/  BSYNC.RECONVERGENT B1 ;  /* 0x0000000000017941 */ /* 0x000fea0003800200 */
.L_x_14237:
[----:B------:R-:W-:Y:S01]  /*2080*/  IMAD.SHL.U32 R0, R0, 0x100000, RZ ;  /* 0x0010000000007824 */ /* 0x000fe200078e00ff */
[----:B------:R-:W-:-:S04]  /*2090*/  LEA R2, R2, 0x3b800000, 0x17 ;  /* 0x3b80000002027811 */ /* 0x000fc800078eb8ff */
[----:B------:R-:W-:-:S07]  /*20a0*/  LOP3.LUT R19, R2, R0, R19, 0xfe, !PT ;  /* 0x0000000002137212 */ /* 0x000fce00078efe13 */
.L_x_14236:
[----:B------:R-:W-:Y:S05]  /*20b0*/  BSYNC.RECONVERGENT B0 ;  /* 0x0000000000007941 */ /* 0x000fea0003800200 */
.L_x_14235:
[----:B------:R-:W1:Y:S01]  /*20c0*/  F2I.FTZ.TRUNC.NTZ R19, R19 ;  /* 0x0000001300137305 */ /* 0x000e62000021f100 */
[----:B------:R-:W-:Y:S05]  /*20d0*/  BRA `(.L_x_14220) ;  /* 0x0000000400087947 */ /* 0x000fea0003800000 */
.L_x_14233:
        /* <DEDUP_REMOVED lines=21> */
.L_x_14242:
[----:B------:R-:W-:Y:S05]  /*2230*/  BSYNC.RECONVERGENT B1 ;  /* 0x0000000000017941 */ /* 0x000fea0003800200 */
.L_x_14241:
[----:B------:R-:W-:Y:S01]  /*2240*/  IMAD.SHL.U32 R0, R0, 0x200000, RZ ;  /* 0x0020000000007824 */ /* 0x000fe200078e00ff */
[----:B------:R-:W-:-:S04]  /*2250*/  LEA R2, R2, 0x37800000, 0x17 ;  /* 0x3780000002027811 */ /* 0x000fc800078eb8ff */
[----:B------:R-:W-:-:S07]  /*2260*/  LOP3.LUT R19, R2, R0, R19, 0xfe, !PT ;  /* 0x0000000002137212 */ /* 0x000fce00078efe13 */
.L_x_14240:
[----:B------:R-:W-:Y:S05]  /*2270*/  BSYNC.RECONVERGENT B0 ;  /* 0x0000000000007941 */ /* 0x000fea0003800200 */
.L_x_14239:
[----:B------:R-:W2:Y:S01]  /*2280*/  F2I.FTZ.TRUNC.NTZ R19, R19 ;  /* 0x0000001300137305 */ /* 0x000ea2000021f100 */
[----:B------:R-:W-:Y:S05]  /*2290*/  BRA `(.L_x_14220) ;  /* 0x0000000000987947 */ /* 0x000fea0003800000 */
.L_x_14232:
[----:B------:R-:W-:-:S09]  /*22a0*/  UISETP.NE.AND UP0, UPT, UR4, 0x1c, UPT ;  /* 0x0000001c0400788c */ /* 0x000fd2000bf05270 */
[----:B------:R-:W-:Y:S05]  /*22b0*/  BRA.U !UP0, `(.L_x_14243) ;  /* 0x00000001088c7547 */ /* 0x000fea000b800000 */
[----:B------:R-:W-:-:S09]  /*22c0*/  UISETP.NE.AND UP0, UPT, UR4, 0x1d, UPT ;  /* 0x0000001d0400788c */ /* 0x000fd2000bf05270 */
[----:B------:R-:W-:Y:S05]  /*22d0*/  BRA.U !UP0, `(.L_x_14244) ;  /* 0x00000001087c7547 */ /* 0x000fea000b800000 */
[----:B------:R-:W-:-:S09]  /*22e0*/  UISETP.NE.AND UP0, UPT, UR4, 0x2c, UPT ;  /* 0x0000002c0400788c */ /* 0x000fd2000bf05270 */
[----:B------:R-:W-:Y:S05]  /*22f0*/  BRA.U !UP0, `(.L_x_14245) ;  /* 0x0000000108487547 */ /* 0x000fea000b800000 */
.L_x_14219:
        /* <DEDUP_REMOVED lines=16> */
.L_x_14246:
[----:B------:R-:W-:Y:S01]  /*2400*/  HFMA2 R19, -RZ, RZ, 0, 0 ;  /* 0x00000000ff137431 */ /* 0x000fe200000001ff */
[----:B------:R-:W-:Y:S06]  /*2410*/  BRA `(.L_x_14220) ;  /* 0x0000000000387947 */ /* 0x000fec0003800000 */
.L_x_14245:
        /* <DEDUP_REMOVED lines=8> */
.L_x_14248:
[----:B------:R-:W-:Y:S05]  /*24a0*/  BSYNC.RECONVERGENT B0 ;  /* 0x0000000000007941 */ /* 0x000fea0003800200 */
.L_x_14247:
[----:B------:R-:W4:Y:S01]  /*24b0*/  F2I.FTZ.TRUNC.NTZ R19, R19 ;  /* 0x0000001300137305 */ /* 0x000f22000021f100 */
[----:B------:R-:W-:Y:S05]  /*24c0*/  BRA `(.L_x_14220) ;  /* 0x00000000000c7947 */ /* 0x000fea0003800000 */
.L_x_14244:
[----:B------:R0:W5:Y:S01]  /*24d0*/  LDG.E R19, desc[UR36][R2.64] ;  /* 0x0000002402137981 */ /* 0x000162000c1e1900 */
[----:B------:R-:W-:Y:S05]  /*24e0*/  BRA `(.L_x_14220) ;  /* 0x0000000000047947 */ /* 0x000fea0003800000 */
.L_x_14243:
[----:B------:R3:W5:Y:S02]  /*24f0*/  LDG.E R19, desc[UR36][R2.64] ;  /* 0x0000002402137981 */ /* 0x000764000c1e1900 */
.L_x_14220:
[----:B------:R-:W0:Y:S01]  /*2500*/  LDCU.64 UR6, c[0x0][0x5f8] ;  /* 0x0000bf00ff0677ac */ /* 0x000e220008000a00 */
[----:B------:R-:W-:-:S04]  /*2510*/  UPRMT UR4, UR42, 0x9910, URZ ;  /* 0x000099102a047896 */ /* 0x000fc800080000ff */
[----:B------:R-:W-:Y:S01]  /*2520*/  UISETP.GT.AND UP0, UPT, UR4, 0x9, UPT ;  /* 0x000000090400788c */ /* 0x000fe2000bf04270 */
[----:B0--3--:R-:W-:-:S04]  /*2530*/  IADD3 R2, P0, PT, R18, UR6, RZ ;  /* 0x0000000612027c10 */ /* 0x009fc8000ff1e0ff */
        /* <DEDUP_REMOVED lines=12> */
.L_x_14252:
[----:B------:R0:W5:Y:S01]  /*2600*/  LDG.E.U8 R0, desc[UR36][R2.64] ;  /* 0x0000002402007981 */ /* 0x000162000c1e1100 */
[----:B------:R-:W-:Y:S05]  /*2610*/  BRA `(.L_x_14254) ;  /* 0x0000000c002c7947 */ /* 0x000fea0003800000 */
.L_x_14251:
        /* <DEDUP_REMOVED lines=8> */
.L_x_14256:
[----:B------:R3:W5:Y:S01]  /*26a0*/  LDG.E R0, desc[UR36][R2.64] ;  /* 0x0000002402007981 */ /* 0x000762000c1e1900 */
[----:B------:R-:W-:Y:S05]  /*26b0*/  BRA `(.L_x_14254) ;  /* 0x0000000c00047947 */ /* 0x000fea0003800000 */
.L_x_14255:
[----:B------:R0:W5:Y:S01]  /*26c0*/  LDG.E.S16 R0, desc[UR36][R2.64] ;  /* 0x0000002402007981 */ /* 0x000162000c1e1700 */
[----:B------:R-:W-:Y:S05]  /*26d0*/  BRA `(.L_x_14254) ;  /* 0x0000000800fc7947 */ /* 0x000fea0003800000 */
.L_x_14250:
[----:B------:R-:W-:-:S09]  /*26e0*/  UISETP.GT.AND UP0, UPT, UR4, 0x6, UPT ;  /* 0x000000060400788c */ /* 0x000fd2000bf04270 */
[----:B------:R-:W-:Y:S05]  /*26f0*/  BRA.U UP0, `(.L_x_14257) ;  /* 0x00000001002c7547 */ /* 0x000fea000b800000 */
[----:B------:R-:W-:-:S09]  /*2700*/  UISETP.NE.AND UP0, UPT, UR4, 0x5, UPT ;  /* 0x000000050400788c */ /* 0x000fd2000bf05270 */
[----:B------:R-:W-:Y:S05]  /*2710*/  BRA.U !UP0, `(.L_x_14258) ;  /* 0x0000000108147547 */ /* 0x000fea000b800000 */
[----:B------:R-:W-:-:S09]  /*2720*/  UISETP.NE.AND UP0, UPT, UR4, 0x6, UPT ;  /* 0x000000060400788c */ /* 0x000fd2000bf05270 */
[----:B------:R-:W-:Y:S05]  /*2730*/  BRA.U UP0, `(.L_x_14253) ;  /* 0x0000000900647547 */ /* 0x000fea000b800000 */
[----:B------:R-:W3:Y:S02]  /*2740*/  LDG.E R0, desc[UR36][R2.64] ;  /* 0x0000002402007981 */ /* 0x000ee4000c1e1900 */
[----:B---3--:R-:W0:Y:S01]  /*2750*/  F2I.FTZ.TRUNC.NTZ R0, R0 ;  /* 0x0000000000007305 */ /* 0x008e22000021f100 */
[----:B------:R-:W-:Y:S05]  /*2760*/  BRA `(.L_x_14254) ;  /* 0x0000000800d87947 */ /* 0x000fea0003800000 */
.L_x_14258:
[----:B------:R-:W3:Y:S02]  /*2770*/  LDG.E.U16 R2, desc[UR36][R2.64] ;  /* 0x0000002402027981 */ /* 0x000ee4000c1e1500 */
[----:B---3--:R-:W-:-:S06]  /*2780*/  HADD2.F32 R0, -RZ, R2.H0_H0 ;  /* 0x20000002ff007230 */ /* 0x008fcc0000004100 */
[----:B------:R-:W0:Y:S01]  /*2790*/  F2I.FTZ.TRUNC.NTZ R0, R0 ;  /* 0x0000000000007305 */ /* 0x000e22000021f100 */
[----:B------:R-:W-:Y:S05]  /*27a0*/  BRA `(.L_x_14254) ;  /* 0x0000000800c87947 */ /* 0x000fea0003800000 */
.L_x_14257:
[----:B------:R-:W-:-:S09]  /*27b0*/  UISETP.NE.AND UP0, UPT, UR4, 0x7, UPT ;  /* 0x000000070400788c */ /* 0x000fd2000bf05270 */
[----:B------:R-:W-:Y:S05]  /*27c0*/  BRA.U !UP0, `(.L_x_14259) ;  /* 0x00000001082c7547 */ /* 0x000fea000b800000 */
[----:B------:R-:W-:-:S09]  /*27d0*/  UISETP.NE.AND UP0, UPT, UR4, 0x8, UPT ;  /* 0x000000080400788c */ /* 0x000fd2000bf05270 */
[----:B------:R-:W-:Y:S05]  /*27e0*/  BRA.U !UP0, `(.L_x_14260) ;  /* 0x0000000108147547 */ /* 0x000fea000b800000 */
[----:B------:R-:W-:-:S09]  /*27f0*/  UISETP.NE.AND UP0, UPT, UR4, 0x9, UPT ;  /* 0x000000090400788c */ /* 0x000fd2000bf05270 */
[----:B------:R-:W-:Y:S05]  /*2800*/  BRA.U UP0, `(.L_x_14253) ;  /* 0x0000000900307547 */ /* 0x000fea000b800000 */
[----:B------:R-:W3:Y:S02]  /*2810*/  LDG.E R0, desc[UR36][R2.64] ;  /* 0x0000002402007981 */ /* 0x000ee4000c1e1900 */
[----:B---3--:R-:W0:Y:S01]  /*2820*/  F2I.FTZ.TRUNC.NTZ R0, R0 ;  /* 0x0000000000007305 */ /* 0x008e22000021f100 */
[----:B------:R-:W-:Y:S05]  /*2830*/  BRA `(.L_x_14254) ;  /* 0x0000000800a47947 */ /* 0x000fea0003800000 */
.L_x_14260:
[----:B------:R-:W3:Y:S02]  /*2840*/  LDG.E.U16 R2, desc[UR36][R2.64] ;  /* 0x0000002402027981 */ /* 0x000ee4000c1e1500 */
[----:B---3--:R-:W-:-:S06]  /*2850*/  HADD2.F32 R0, -RZ, R2.H0_H0 ;  /* 0x20000002ff007230 */ /* 0x008fcc0000004100 */
[----:B------:R-:W0:Y:S01]  /*2860*/  F2I.FTZ.TRUNC.NTZ R0, R0 ;  /* 0x0000000000007305 */ /* 0x000e22000021f100 */
[----:B------:R-:W-:Y:S05]  /*2870*/  BRA `(.L_x_14254) ;  /* 0x0000000800947947 */ /* 0x000fea0003800000 */
.L_x_14259:
[----:B------:R-:W3:Y:S02]  /*2880*/  LDG.E.64 R2, desc[UR36][R2.64] ;  /* 0x0000002402027981 */ /* 0x000ee4000c1e1b00 */
[----:B---3--:R0:W3:Y:S02]  /*2890*/  F2I.F64.TRUNC R0, R2 ;  /* 0x0000000200007311 */ /* 0x0080e4000030d100 */
[----:B0--3--:R-:W-:Y:S05]  /*28a0*/  BRA `(.L_x_14254) ;  /* 0x0000000800887947 */ /* 0x009fea0003800000 */
.L_x_14249:
        /* <DEDUP_REMOVED lines=9> */
[----:B---3--:R-:W-:-:S04]  /*2940*/  ISETP.NE.AND P0, PT, R2, RZ, PT ;  /* 0x000000ff0200720c */ /* 0x008fc80003f05270 */
[----:B------:R-:W-:Y:S01]  /*2950*/  SEL R0, RZ, 0x1, !P0 ;  /* 0x00000001ff007807 */ /* 0x000fe20004000000 */
[----:B------:R-:W-:Y:S08]  /*2960*/  BRA `(.L_x_14254) ;  /* 0x0000000800587947 */ /* 0x000ff00003800000 */
.L_x_14263:
[----:B------:R-:W3:Y:S02]  /*2970*/  LDG.E.64 R2, desc[UR36][R2.64] ;  /* 0x0000002402027981 */ /* 0x000ee4000c1e1b00 */
[----:B---3--:R0:W3:Y:S02]  /*2980*/  F2I.F64.TRUNC R0, R2 ;  /* 0x0000000200007311 */ /* 0x0080e4000030d100 */
[----:B0--3--:R-:W-:Y:S05]  /*2990*/  BRA `(.L_x_14254) ;  /* 0x00000008004c7947 */ /* 0x009fea0003800000 */
.L_x_14262:
        /* <DEDUP_REMOVED lines=24> */
[----:B------:R-:W0:Y:S01]  /*2b20*/  F2I.FTZ.TRUNC.NTZ R0, R0 ;  /* 0x0000000000007305 */ /* 0x000e22000021f100 */
[----:B------:R-:W-:Y:S05]  /*2b30*/  BRA `(.L_x_14254) ;  /* 0x0000000400e47947 */ /* 0x000fea0003800000 */
.L_x_14265:
[----:B------:R-:W3:Y:S02]  /*2b40*/  LDG.E.U8 R2, desc[UR36][R2.64] ;  /* 0x0000002402027981 */ /* 0x000ee4000c1e1100 */
[C---:B---3--:R-:W-:Y:S01]  /*2b50*/  SHF.L.U32 R4, R2.reuse, 0x19, RZ ;  /* 0x0000001902047819 */ /* 0x048fe200000006ff */
        /* <DEDUP_REMOVED lines=9> */
[----:B------:R-:W0:Y:S01]  /*2bf0*/  F2I.FTZ.TRUNC.NTZ R0, R0 ;  /* 0x0000000000007305 */ /* 0x000e22000021f100 */
[----:B------:R-:W-:Y:S05]  /*2c00*/  BRA `(.L_x_14254) ;  /* 0x0000000400b07947 */ /* 0x000fea0003800000 */
.L_x_14264:
[----:B------:R-:W3:Y:S02]  /*2c10*/  LDG.E.U16 R0, desc[UR36][R2.64] ;  /* 0x0000002402007981 */ /* 0x000ee4000c1e1500 */
[----:B---3--:R-:W-:-:S06]  /*2c20*/  IMAD.U32 R0, R0, 0x10000, RZ ;  /* 0x0001000000007824 */ /* 0x008fcc00078e00ff */
[----:B------:R-:W0:Y:S01]  /*2c30*/  F2I.FTZ.TRUNC.NTZ R0, R0 ;  /* 0x0000000000007305 */ /* 0x000e22000021f100 */
[----:B------:R-:W-:Y:S05]  /*2c40*/  BRA `(.L_x_14254) ;  /* 0x0000000400a07947 */ /* 0x000fea0003800000 */
.L_x_14261:
        /* <DEDUP_REMOVED lines=10> */
.L_x_14268:
[----:B------:R-:W3:Y:S01]  /*2cf0*/  LDG.E.U8 R3, desc[UR36][R2.64] ;  /* 0x0000002402037981 */ /* 0x000ee2000c1e1100 */
[----:B------:R-:W-:Y:S01]  /*2d00*/  BSSY.RECONVERGENT B0, `(.L_x_14269) ;  /* 0x0000018000007945 */ /* 0x000fe20003800200 */
[----:B------:R-:W-:Y:S01]  /*2d10*/  IMAD.MOV.U32 R0, RZ, RZ, RZ ;  /* 0x000000ffff007224 */ /* 0x000fe200078e00ff */
        /* <DEDUP_REMOVED lines=18> */
.L_x_14272:
[----:B------:R-:W-:Y:S05]  /*2e40*/  BSYNC.RECONVERGENT B1 ;  /* 0x0000000000017941 */ /* 0x000fea0003800200 */
.L_x_14271:
[----:B------:R-:W-:Y:S01]  /*2e50*/  IMAD.SHL.U32 R0, R0, 0x100000, RZ ;  /* 0x0010000000007824 */ /* 0x000fe200078e00ff */
[----:B------:R-:W-:-:S04]  /*2e60*/  LEA R2, R2, 0x3b800000, 0x17 ;  /* 0x3b80000002027811 */ /* 0x000fc800078eb8ff */
[----:B------:R-:W-:-:S07]  /*2e70*/  LOP3.LUT R0, R2, R0, R7, 0xfe, !PT ;  /* 0x0000000002007212 */ /* 0x000fce00078efe07 */
.L_x_14270:
[----:B------:R-:W-:Y:S05]  /*2e80*/  BSYNC.RECONVERGENT B0 ;  /* 0x0000000000007941 */ /* 0x000fea0003800200 */
.L_x_14269:
[----:B------:R-:W0:Y:S01]  /*2e90*/  F2I.FTZ.TRUNC.NTZ R0, R0 ;  /* 0x0000000000007305 */ /* 0x000e22000021f100 */
[----:B------:R-:W-:Y:S05]  /*2ea0*/  BRA `(.L_x_14254) ;  /* 0x0000000400087947 */ /* 0x000fea0003800000 */
.L_x_14267:
[----:B------:R-:W3:Y:S01]  /*2eb0*/  LDG.E.U8 R3, desc[UR36][R2.64] ;  /* 0x0000002402037981 */ /* 0x000ee2000c1e1100 */
[----:B------:R-:W-:Y:S01]  /*2ec0*/  BSSY.RECONVERGENT B0, `(.L_x_14273) ;  /* 0x0000018000007945 */ /* 0x000fe20003800200 */
[----:B------:R-:W-:Y:S01]  /*2ed0*/  HFMA2 R0, -RZ, RZ, 0, 0 ;  /* 0x00000000ff007431 */ /* 0x000fe200000001ff */
        /* <DEDUP_REMOVED lines=18> */
.L_x_14276:
[----:B------:R-:W-:Y:S05]  /*3000*/  BSYNC.RECONVERGENT B1 ;  /* 0x0000000000017941 */ /* 0x000fea0003800200 */
.L_x_14275:
[----:B------:R-:W-:Y:S02]  /*3010*/  SHF.L.U32 R0, R0, 0x15, RZ ;  /* 0x0000001500007819 */ /* 0x000fe400000006ff */
[----:B------:R-:W-:-:S04]  /*3020*/  LEA R2, R2, 0x37800000, 0x17 ;  /* 0x3780000002027811 */ /* 0x000fc800078eb8ff */
[----:B------:R-:W-:-:S07]  /*3030*/  LOP3.LUT R0, R2, R0, R7, 0xfe, !PT ;  /* 0x0000000002007212 */ /* 0x000fce00078efe07 */
.L_x_14274:
[----:B------:R-:W-:Y:S05]  /*3040*/  BSYNC.RECONVERGENT B0 ;  /* 0x0000000000007941 */ /* 0x000fea0003800200 */
.L_x_14273:
[----:B------:R-:W0:Y:S01]  /*3050*/  F2I.FTZ.TRUNC.NTZ R0, R0 ;  /* 0x0000000000007305 */ /* 0x000e22000021f100 */
[----:B------:R-:W-:Y:S05]  /*3060*/  BRA `(.L_x_14254) ;  /* 0x0000000000987947 */ /* 0x000fea0003800000 */
.L_x_14266:
[----:B------:R-:W-:-:S09]  /*3070*/  UISETP.NE.AND UP0, UPT, UR4, 0x1c, UPT ;  /* 0x0000001c0400788c */ /* 0x000fd2000bf05270 */
[----:B------:R-:W-:Y:S05]  /*3080*/  BRA.U !UP0, `(.L_x_14277) ;  /* 0x00000001088c7547 */ /* 0x000fea000b800000 */
[----:B------:R-:W-:-:S09]  /*3090*/  UISETP.NE.AND UP0, UPT, UR4, 0x1d, UPT ;  /* 0x0000001d0400788c */ /* 0x000fd2000bf05270 */
[----:B------:R-:W-:Y:S05]  /*30a0*/  BRA.U !UP0, `(.L_x_14278) ;  /* 0x00000001087c7547 */ /* 0x000fea000b800000 */
[----:B------:R-:W-:-:S09]  /*30b0*/  UISETP.NE.AND UP0, UPT, UR4, 0x2c, UPT ;  /* 0x0000002c0400788c */ /* 0x000fd2000bf05270 */
[----:B------:R-:W-:Y:S05]  /*30c0*/  BRA.U !UP0, `(.L_x_14279) ;  /* 0x0000000108487547 */ /* 0x000fea000b800000 */
.L_x_14253:
[----:B------:R-:W-:Y:S01]  /*30d0*/  MOV R2, 0x0 ;  /* 0x0000000000027802 */ /* 0x000fe20000000f00 */
[----:B------:R-:W0:Y:S01]  /*30e0*/  LDCU.64 UR4, c[0x4][0x188] ;  /* 0x01003100ff0477ac */ /* 0x000e220008000a00 */
[----:B------:R-:W-:Y:S02]  /*30f0*/  HFMA2 R12, -RZ, RZ, 0, 5.9604644775390625e-08 ;  /* 0x00000001ff0c7431 */ /* 0x000fe400000001ff */
[----:B------:R-:W-:Y:S01]  /*3100*/  IMAD.MOV.U32 R8, RZ, RZ, 0x4e ;  /* 0x0000004eff087424 */ /* 0x000fe200078e00ff */
[----:B------:R-:W3:Y:S01]  /*3110*/  LDCU.64 UR6, c[0x4][0x190] ;  /* 0x01003200ff0677ac */ /* 0x000ee20008000a00 */
[----:B------:R-:W1:Y:S01]  /*3120*/  LDC.64 R2, c[0x4][R2] ;  /* 0x0100000002027b82 */ /* 0x000e620000000a00 */
[----:B------:R-:W-:Y:S01]  /*3130*/  IMAD.MOV.U32 R13, RZ, RZ, RZ ;  /* 0x000000ffff0d7224 */ /* 0x000fe200078e00ff */
[----:B------:R-:W2:Y:S01]  /*3140*/  LDCU.64 UR8, c[0x4][0x68] ;  /* 0x01000d00ff0877ac */ /* 0x000ea20008000a00 */
[----:B0-----:R-:W-:Y:S02]  /*3150*/  IMAD.U32 R4, RZ, RZ, UR4 ;  /* 0x00000004ff047e24 */ /* 0x001fe4000f8e00ff */
[----:B------:R-:W-:-:S02]  /*3160*/  IMAD.U32 R5, RZ, RZ, UR5 ;  /* 0x00000005ff057e24 */ /* 0x000fc4000f8e00ff */
[----:B---3--:R-:W-:Y:S01]  /*3170*/  IMAD.U32 R6, RZ, RZ, UR6 ;  /* 0x00000006ff067e24 */ /* 0x008fe2000f8e00ff */
[----:B------:R-:W-:Y:S01]  /*3180*/  MOV R7, UR7 ;  /* 0x0000000700077c02 */ /* 0x000fe20008000f00 */
[----:B--2---:R-:W-:Y:S02]  /*3190*/  IMAD.U32 R10, RZ, RZ, UR8 ;  /* 0x00000008ff0a7e24 */ /* 0x004fe4000f8e00ff */
[----:B------:R-:W-:-:S07]  /*31a0*/  IMAD.U32 R11, RZ, RZ, UR9 ;  /* 0x00000009ff0b7e24 */ /* 0x000fce000f8e00ff */
[----:B------:R-:W-:-:S07]  /*31b0*/  LEPC R20, `(.L_x_14280) ;  /* 0x000000001014794e */ /* 0x000fce0000000000 */
[----:B-1--45:R-:W-:Y:S05]  /*31c0*/  CALL.ABS.NOINC R2 ;  /* 0x0000000002007343 */ /* 0x032fea0003c00000 */
.L_x_14280:
[----:B------:R-:W-:Y:S01]  /*31d0*/  IMAD.MOV.U32 R0, RZ, RZ, RZ ;  /* 0x000000ffff007224 */ /* 0x000fe200078e00ff */
[----:B------:R-:W-:Y:S06]  /*31e0*/  BRA `(.L_x_14254) ;  /* 0x0000000000387947 */ /* 0x000fec0003800000 */
.L_x_14279:
[----:B------:R-:W3:Y:S01]  /*31f0*/  LDG.E.U8 R2, desc[UR36][R2.64] ;  /* 0x0000002402027981 */ /* 0x000ee2000c1e1100 */
[----:B------:R-:W-:Y:S01]  /*3200*/  BSSY.RECONVERGENT B0, `(.L_x_14281) ;  /* 0x0000007000007945 */ /* 0x000fe20003800200 */
[----:B------:R-:W-:Y:S01]  /*3210*/  IMAD.MOV.U32 R0, RZ, RZ, 0x400000 ;  /* 0x00400000ff007424 */ /* 0x000fe200078e00ff */
[----:B---3--:R-:W-:-:S13]  /*3220*/  ISETP.NE.AND P0, PT, R2, RZ, PT ;  /* 0x000000ff0200720c */ /* 0x008fda0003f05270 */
[----:B------:R-:W-:Y:S05]  /*3230*/  @!P0 BRA `(.L_x_14282) ;  /* 0x00000000000c8947 */ /* 0x000fea0003800000 */
[----:B------:R-:W-:-:S13]  /*3240*/  ISETP.NE.AND P0, PT, R2, 0xff, PT ;  /* 0x000000ff0200780c */ /* 0x000fda0003f05270 */
[----:B------:R-:W-:Y:S01]  /*3250*/  @!P0 MOV R0, 0x7f800001 ;  /* 0x7f80000100008802 */ /* 0x000fe20000000f00 */
[----:B------:R-:W-:-:S07]  /*3260*/  @P0 IMAD.SHL.U32 R0, R2, 0x800000, RZ ;  /* 0x0080000002000824 */ /* 0x000fce00078e00ff */
.L_x_14282:
[----:B------:R-:W-:Y:S05]  /*3270*/  BSYNC.RECONVERGENT B0 ;  /* 0x0000000000007941 */ /* 0x000fea0003800200 */
.L_x_14281:
[----:B------:R-:W0:Y:S01]  /*3280*/  F2I.FTZ.TRUNC.NTZ R0, R0 ;  /* 0x0000000000007305 */ /* 0x000e22000021f100 */
[----:B------:R-:W-:Y:S05]  /*3290*/  BRA `(.L_x_14254) ;  /* 0x00000000000c7947 */ /* 0x000fea0003800000 */
.L_x_14278:
[----:B------:R0:W5:Y:S01]  /*32a0*/  LDG.E R0, desc[UR36][R2.64] ;  /* 0x0000002402007981 */ /* 0x000162000c1e1900 */
[----:B------:R-:W-:Y:S05]  /*32b0*/  BRA `(.L_x_14254) ;  /* 0x0000000000047947 */ /* 0x000fea0003800000 */
.L_x_14277:
[----:B------:R0:W5:Y:S02]  /*32c0*/  LDG.E R0, desc[UR36][R2.64] ;  /* 0x0000002402007981 */ /* 0x000164000c1e1900 */
.L_x_14254:
[----:B------:R-:W3:Y:S01]  /*32d0*/  LDCU.64 UR6, c[0x0][0x5e8] ;  /* 0x0000bd00ff0677ac */ /* 0x000ee20008000a00 */
[C---:B-12-45:R-:W-:Y:S01]  /*32e0*/  ISETP.NE.AND P1, PT, R19.reuse, RZ, PT ;  /* 0x000000ff1300720c */ /* 0x076fe20003f25270 */
[----:B0-----:R-:W-:Y:S01]  /*32f0*/  IMAD.MOV.U32 R4, RZ, RZ, R0 ;  /* 0x000000ffff047224 */ /* 0x001fe200078e0000 */
[----:B------:R-:W-:Y:S01]  /*3300*/  ISETP.GT.AND P0, PT, R19, RZ, PT ;  /* 0x000000ff1300720c */ /* 0x000fe20003f04270 */
[----:B------:R-:W-:-:S04]  /*3310*/  UPRMT UR4, UR43, 0x9910, URZ ;  /* 0x000099102b047896 */ /* 0x000fc800080000ff */
[----:B------:R-:W-:-:S06]  /*3320*/  UISETP.GT.AND UP0, UPT, UR4, 0x9, UPT ;  /* 0x000000090400788c */ /* 0x000fcc000bf04270 */
[----:B------:R-:W-:Y:S02]  /*3330*/  @P1 SEL R4, RZ, 0x1, !P0 ;  /* 0x00000001ff041807 */ /* 0x000fe40004000000 */
[----:B---3--:R-:W-:-:S05]  /*3340*/  IADD3 R2, P2, PT, R16, UR6, RZ ;  /* 0x0000000610027c10 */ /* 0x008fca000ff5e0ff */
        /* <DEDUP_REMOVED lines=12> */
.L_x_14286:
[----:B------:R1:W-:Y:S01]  /*3410*/  STG.E.U8 desc[UR36][R2.64], R4 ;  /* 0x0000000402007986 */ /* 0x0003e2000c101124 */
[----:B------:R-:W-:Y:S05]  /*3420*/  BRA `(.L_x_14288) ;  /* 0x0000000c003c7947 */ /* 0x000fea0003800000 */
.L_x_14285:
[----:B------:R-:W-:-:S09]  /*3430*/  UISETP.NE.AND UP0, UPT, UR4, 0x2, UPT ;  /* 0x000000020400788c */ /* 0x000fd2000bf05270 */
[----:B------:R-:W-:Y:S05]  /*3440*/  BRA.U !UP0, `(.L_x_14289) ;  /* 0x0000000108247547 */ /* 0x000fea000b800000 */
[----:B------:R-:W-:-:S09]  /*3450*/  UISETP.NE.AND UP0, UPT, UR4, 0x3, UPT ;  /* 0x000000030400788c */ /* 0x000fd2000bf05270 */
[----:B------:R-:W-:Y:S05]  /*3460*/  BRA.U !UP0, `(.L_x_14290) ;  /* 0x0000000108147547 */ /* 0x000fea000b800000 */
[----:B------:R-:W-:-:S09]  /*3470*/  UISETP.NE.AND UP0, UPT, UR4, 0x4, UPT ;  /* 0x000000040400788c */ /* 0x000fd2000bf05270 */
[----:B------:R-:W-:Y:S05]  /*3480*/  BRA.U UP0, `(.L_x_14287) ;  /* 0x0000000900907547 */ /* 0x000fea000b800000 */
[----:B------:R-:W-:-:S05]  /*3490*/  SHF.R.S32.HI R5, RZ, 0x1f, R4 ;  /* 0x0000001fff057819 */ /* 0x000fca0000011404 */
[----:B------:R4:W-:Y:S01]  /*34a0*/  STG.E.64 desc[UR36][R2.64], R4 ;  /* 0x0000000402007986 */ /* 0x0009e2000c101b24 */
[----:B------:R-:W-:Y:S05]  /*34b0*/  BRA `(.L_x_14288) ;  /* 0x0000000c00187947 */ /* 0x000fea0003800000 */
.L_x_14290:
[----:B------:R3:W-:Y:S01]  /*34c0*/  STG.E desc[UR36][R2.64], R4 ;  /* 0x0000000402007986 */ /* 0x0007e2000c101924 */
[----:B------:R-:W-:Y:S05]  /*34d0*/  BRA `(.L_x_14288) ;  /* 0x0000000c00107947 */ /* 0x000fea0003800000 */
.L_x_14289:
[----:B------:R2:W-:Y:S01]  /*34e0*/  STG.E.U16 desc[UR36][R2.64], R4 ;  /* 0x0000000402007986 */ /* 0x0005e2000c101524 */
[----:B------:R-:W-:Y:S05]  /*34f0*/  BRA `(.L_x_14288) ;  /* 0x0000000c00087947 */ /* 0x000fea0003800000 */
.L_x_14284:
[----:B------:R-:W-:-:S09]  /*3500*/  UISETP.GT.AND UP0, UPT, UR4, 0x6, UPT ;  /* 0x000000060400788c */ /* 0x000fd2000bf04270 */
[----:B------:R-:W-:Y:S05]  /*3510*/  BRA.U UP0, `(.L_x_14291) ;  /* 0x00000001002c7547 */ /* 0x000fea000b800000 */
[----:B------:R-:W-:-:S09]  /*3520*/  UISETP.NE.AND UP0, UPT, UR4, 0x5, UPT ;  /* 0x000000050400788c */ /* 0x000fd2000bf05270 */
[----:B------:R-:W-:Y:S05]  /*3530*/  BRA.U !UP0, `(.L_x_14292) ;  /* 0x0000000108147547 */ /* 0x000fea000b800000 */
[----:B------:R-:W-:-:S09]  /*3540*/  UISETP.NE.AND UP0, UPT, UR4, 0x6, UPT ;  /* 0x000000060400788c */ /* 0x000fd2000bf05270 */
[----:B------:R-:W-:Y:S05]  /*3550*/  BRA.U UP0, `(.L_x_14287) ;  /* 0x00000009005c7547 */ /* 0x000fea000b800000 */
[----:B------:R-:W-:-:S05]  /*3560*/  I2FP.F32.S32 R5, R4 ;  /* 0x0000000400057245 */ /* 0x000fca0000201400 */
[----:B------:R0:W-:Y:S01]  /*3570*/  STG.E desc[UR36][R2.64], R5 ;  /* 0x0000000502007986 */ /* 0x0001e2000c101924 */
[----:B------:R-:W-:Y:S05]  /*3580*/  BRA `(.L_x_14288) ;  /* 0x0000000800e47947 */ /* 0x000fea0003800000 */
.L_x_14292:
[----:B------:R-:W-:-:S04]  /*3590*/  I2FP.F32.S32 R0, R4 ;  /* 0x0000000400007245 */ /* 0x000fc80000201400 */
[----:B------:R-:W-:-:S05]  /*35a0*/  F2FP.F16.F32.PACK_AB R0, RZ, R0 ;  /* 0x00000000ff00723e */ /* 0x000fca00000000ff */
[----:B------:R0:W-:Y:S01]  /*35b0*/  STG.E.U16 desc[UR36][R2.64], R0 ;  /* 0x0000000002007986 */ /* 0x0001e2000c101524 */
[----:B------:R-:W-:Y:S05]  /*35c0*/  BRA `(.L_x_14288) ;  /* 0x0000000800d47947 */ /* 0x000fea0003800000 */
.L_x_14291:
[----:B------:R-:W-:-:S09]  /*35d0*/  UISETP.NE.AND UP0, UPT, UR4, 0x7, UPT ;  /* 0x000000070400788c */ /* 0x000fd2000bf05270 */
[----:B------:R-:W-:Y:S05]  /*35e0*/  BRA.U !UP0, `(.L_x_14293) ;  /* 0x0000000108347547 */ /* 0x000fea000b800000 */
[----:B------:R-:W-:-:S09]  /*35f0*/  UISETP.NE.AND UP0, UPT, UR4, 0x8, UPT ;  /* 0x000000080400788c */ /* 0x000fd2000bf05270 */
[----:B------:R-:W-:Y:S05]  /*3600*/  BRA.U !UP0, `(.L_x_14294) ;  /* 0x0000000108187547 */ /* 0x000fea000b800000 */
[----:B------:R-:W-:-:S09]  /*3610*/  UISETP.NE.AND UP0, UPT, UR4, 0x9, UPT ;  /* 0x000000090400788c */ /* 0x000fd2000bf05270 */
[----:B------:R-:W-:Y:S05]  /*3620*/  BRA.U UP0, `(.L_x_14287) ;  /* 0x0000000900287547 */ /* 0x000fea000b800000 */
[----:B------:R-:W-:Y:S01]  /*3630*/  I2FP.F32.S32 R4, R4 ;  /* 0x0000000400047245 */ /* 0x000fe20000201400 */
[----:B------:R-:W-:-:S05]  /*3640*/  HFMA2 R5, -RZ, RZ, 0, 0 ;  /* 0x00000000ff057431 */ /* 0x000fca00000001ff */
[----:B------:R0:W-:Y:S01]  /*3650*/  STG.E.64 desc[UR36][R2.64], R4 ;  /* 0x0000000402007986 */ /* 0x0001e2000c101b24 */
[----:B------:R-:W-:Y:S05]  /*3660*/  BRA `(.L_x_14288) ;  /* 0x0000000800ac7947 */ /* 0x000fea0003800000 */
.L_x_14294:
[----:B------:R-:W-:-:S04]  /*3670*/  I2FP.F32.S32 R4, R4 ;  /* 0x0000000400047245 */ /* 0x000fc80000201400 */
[----:B------:R-:W-:-:S04]  /*3680*/  F2FP.F16.F32.PACK_AB R5, RZ, R4 ;  /* 0x00000004ff05723e */ /* 0x000fc800000000ff */
[----:B------:R-:W-:-:S05]  /*3690*/  PRMT R5, R5, 0x5410, RZ ;  /* 0x0000541005057816 */ /* 0x000fca00000000ff */
[----:B------:R0:W-:Y:S01]  /*36a0*/  STG.E desc[UR36][R2.64], R5 ;  /* 0x0000000502007986 */ /* 0x0001e2000c101924 */
[----:B------:R-:W-:Y:S05]  /*36b0*/  BRA `(.L_x_14288) ;  /* 0x0000000800987947 */ /* 0x000fea0003800000 */
.L_x_14293:
[----:B------:R-:W0:Y:S02]  /*36c0*/  I2F.F64 R4, R4 ;  /* 0x0000000400047312 */ /* 0x000e240000201c00 */
[----:B0-----:R0:W-:Y:S01]  /*36d0*/  STG.E.64 desc[UR36][R2.64], R4 ;  /* 0x0000000402007986 */ /* 0x0011e2000c101b24 */
[----:B------:R-:W-:Y:S05]  /*36e0*/  BRA `(.L_x_14288) ;  /* 0x00000008008c7947 */ /* 0x000fea0003800000 */
.L_x_14283:
        /* <DEDUP_REMOVED lines=8> */
[----:B------:R-:W-:-:S04]  /*3770*/  ISETP.NE.AND P0, PT, R4, RZ, PT ;  /* 0x000000ff0400720c */ /* 0x000fc80003f05270 */
[----:B------:R-:W-:-:S05]  /*3780*/  SEL R5, RZ, 0x1, !P0 ;  /* 0x00000001ff057807 */ /* 0x000fca0004000000 */
[----:B------:R0:W-:Y:S01]  /*3790*/  STG.E.U8 desc[UR36][R2.64], R5 ;  /* 0x0000000502007986 */ /* 0x0001e2000c101124 */
[----:B------:R-:W-:Y:S05]  /*37a0*/  BRA `(.L_x_14288) ;  /* 0x00000008005c7947 */ /* 0x000fea0003800000 */
.L_x_14297:
[----:B------:R-:W-:Y:S01]  /*37b0*/  CS2R R6, SRZ ;  /* 0x0000000000067805 */ /* 0x000fe2000001ff00 */
[----:B------:R-:W0:Y:S04]  /*37c0*/  I2F.F64 R4, R4 ;  /* 0x0000000400047312 */ /* 0x000e280000201c00 */
[----:B0-----:R0:W-:Y:S01]  /*37d0*/  STG.E.128 desc[UR36][R2.64], R4 ;  /* 0x0000000402007986 */ /* 0x0011e2000c101d24 */
[----:B------:R-:W-:Y:S05]  /*37e0*/  BRA `(.L_x_14288) ;  /* 0x00000008004c7947 */ /* 0x000fea0003800000 */
.L_x_14296:
[----:B------:R-:W-:-:S09]  /*37f0*/  UISETP.NE.AND UP0, UPT, UR4, 0xf, UPT ;  /* 0x0000000f0400788c */ /* 0x000fd2000bf05270 */
[----:B------:R-:W-:Y:S05]  /*3800*/  BRA.U !UP0, `(.L_x_14298) ;  /* 0x0000000108a07547 */ /* 0x000fea000b800000 */
[----:B------:R-:W-:-:S09]  /*3810*/  UISETP.NE.AND UP0, UPT, UR4, 0x17, UPT ;  /* 0x000000170400788c */ /* 0x000fd2000bf05270 */
[----:B------:R-:W-:Y:S05]  /*3820*/  BRA.U !UP0, `(.L_x_14299) ;  /* 0x00000001084c7547 */ /* 0x000fea000b800000 */
[----:B------:R-:W-:-:S09]  /*3830*/  UISETP.NE.AND UP0, UPT, UR4, 0x18, UPT ;  /* 0x000000180400788c */ /* 0x000fd2000bf05270 */
[----:B------:R-:W-:Y:S05]  /*3840*/  BRA.U UP0, `(.L_x_14287) ;  /* 0x0000000500a07547 */ /* 0x000fea000b800000 */
[----:B------:R-:W-:Y:S01]  /*3850*/  I2FP.F32.S32 R7, R4 ;  /* 0x0000000400077245 */ /* 0x000fe20000201400 */
[----:B------:R-:W-:Y:S01]  /*3860*/  BSSY.RECONVERGENT B0, `(.L_x_14300) ;  /* 0x000000c000007945 */ /* 0x000fe20003800200 */
[----:B------:R-:W-:Y:S02]  /*3870*/  IMAD.MOV.U32 R0, RZ, RZ, 0x7f ;  /* 0x0000007fff007424 */ /* 0x000fe400078e00ff */
        /* <DEDUP_REMOVED lines=10> */
.L_x_14301:
[----:B------:R-:W-:Y:S05]  /*3920*/  BSYNC.RECONVERGENT B0 ;  /* 0x0000000000007941 */ /* 0x000fea0003800200 */
.L_x_14300:
[----:B------:R-:W-:-:S05]  /*3930*/  LOP3.LUT R5, R0, 0x80, R5, 0xf8, !PT ;  /* 0x0000008000057812 */ /* 0x000fca00078ef805 */
[----:B------:R0:W-:Y:S01]  /*3940*/  STG.E.U8 desc[UR36][R2.64], R5 ;  /* 0x0000000502007986 */ /* 0x0001e2000c101124 */
[----:B------:R-:W-:Y:S05]  /*3950*/  BRA `(.L_x_14288) ;  /* 0x0000000400f07947 */ /* 0x000fea0003800000 */
.L_x_14299:
[----:B------:R-:W-:Y:S01]  /*3960*/  I2FP.F32.S32 R7, R4 ;  /* 0x0000000400077245 */ /* 0x000fe20000201400 */
        /* <DEDUP_REMOVED lines=14> */
.L_x_14303:
[----:B------:R-:W-:Y:S05]  /*3a50*/  BSYNC.RECONVERGENT B0 ;  /* 0x0000000000007941 */ /* 0x000fea0003800200 */
.L_x_14302:
[----:B------:R-:W-:-:S05]  /*3a60*/  LOP3.LUT R5, R0, 0x80, R5, 0xf8, !PT ;  /* 0x0000008000057812 */ /* 0x000fca00078ef805 */
[----:B------:R0:W-:Y:S01]  /*3a70*/  STG.E.U8 desc[UR36][R2.64], R5 ;  /* 0x0000000502007986 */ /* 0x0001e2000c101124 */
[----:B------:R-:W-:Y:S05]  /*3a80*/  BRA `(.L_x_14288) ;  /* 0x0000000400a47947 */ /* 0x000fea0003800000 */
.L_x_14298:
[----:B------:R-:W-:-:S04]  /*3a90*/  I2FP.F32.S32 R0, R4 ;  /* 0x0000000400007245 */ /* 0x000fc80000201400 */
[----:B------:R-:W-:-:S05]  /*3aa0*/  F2FP.BF16.F32.PACK_AB R0, RZ, R0 ;  /* 0x00000000ff00723e */ /* 0x000fca00000010ff */
[----:B------:R0:W-:Y:S01]  /*3ab0*/  STG.E.U16 desc[UR36][R2.64], R0 ;  /* 0x0000000002007986 */ /* 0x0001e2000c101524 */
[----:B------:R-:W-:Y:S05]  /*3ac0*/  BRA `(.L_x_14288) ;  /* 0x0000000400947947 */ /* 0x000fea0003800000 */
.L_x_14295:
        /* <DEDUP_REMOVED lines=10> */
.L_x_14306:
[----:B------:R-:W-:Y:S01]  /*3b70*/  I2FP.F32.S32 R5, R4 ;  /* 0x0000000400057245 */ /* 0x000fe20000201400 */
        /* <DEDUP_REMOVED lines=12> */
.L_x_14309:
[----:B------:R-:W-:-:S04]  /*3c40*/  SHF.R.U32.HI R0, RZ, 0x14, R5 ;  /* 0x00000014ff007819 */ /* 0x000fc80000011605 */
[----:B------:R-:W-:-:S04]  /*3c50*/  LOP3.LUT R0, R0, 0x1, RZ, 0xc0, !PT ;  /* 0x0000000100007812 */ /* 0x000fc800078ec0ff */
[----:B------:R-:W-:-:S04]  /*3c60*/  IADD3 R0, PT, PT, R5, 0x487ffff, R0 ;  /* 0x0487ffff05007810 */ /* 0x000fc80007ffe000 */
[----:B------:R-:W-:-:S04]  /*3c70*/  SHF.R.U32.HI R0, RZ, 0x14, R0 ;  /* 0x00000014ff007819 */ /* 0x000fc80000011600 */
[----:B------:R-:W-:-:S07]  /*3c80*/  LOP3.LUT R4, R0, 0xff, RZ, 0xc0, !PT ;  /* 0x000000ff00047812 */ /* 0x000fce00078ec0ff */
.L_x_14310:
[----:B------:R-:W-:-:S04]  /*3c90*/  SHF.R.U32.HI R5, RZ, 0x18, R5 ;  /* 0x00000018ff057819 */ /* 0x000fc80000011605 */
[----:B------:R-:W-:-:S04]  /*3ca0*/  LOP3.LUT R4, R4, 0x80, R5, 0xf8, !PT ;  /* 0x0000008004047812 */ /* 0x000fc800078ef805 */
[----:B------:R-:W-:-:S07]  /*3cb0*/  PRMT R0, R4, 0x7610, R0 ;  /* 0x0000761004007816 */ /* 0x000fce0000000000 */
.L_x_14308:
[----:B------:R-:W-:Y:S05]  /*3cc0*/  BSYNC.RECONVERGENT B0 ;  /* 0x0000000000007941 */ /* 0x000fea0003800200 */
.L_x_14307:
[----:B------:R0:W-:Y:S01]  /*3cd0*/  STG.E.U8 desc[UR36][R2.64], R0 ;  /* 0x0000000002007986 */ /* 0x0001e2000c101124 */
[----:B------:R-:W-:Y:S05]  /*3ce0*/  BRA `(.L_x_14288) ;  /* 0x00000004000c7947 */ /* 0x000fea0003800000 */
.L_x_14305:
[----:B------:R-:W-:Y:S01]  /*3cf0*/  I2FP.F32.S32 R5, R4 ;  /* 0x0000000400057245 */ /* 0x000fe20000201400 */
[----:B------:R-:W-:Y:S01]  /*3d00*/  BSSY.RECONVERGENT B0, `(.L_x_14311) ;  /* 0x0000014000007945 */ /* 0x000fe20003800200 */
[----:B------:R-:W-:Y:S02]  /*3d10*/  MOV R0, 0x80 ;  /* 0x0000008000007802 */ /* 0x000fe40000000f00 */
        /* <DEDUP_REMOVED lines=10> */
.L_x_14313:
[----:B------:R-:W-:-:S04]  /*3dc0*/  SHF.R.U32.HI R0, RZ, 0x15, R5 ;  /* 0x00000015ff007819 */ /* 0x000fc80000011605 */
[----:B------:R-:W-:-:S04]  /*3dd0*/  LOP3.LUT R0, R0, 0x1, RZ, 0xc0, !PT ;  /* 0x0000000100007812 */ /* 0x000fc800078ec0ff */
[----:B------:R-:W-:-:S04]  /*3de0*/  IADD3 R0, PT, PT, R5, 0x88fffff, R0 ;  /* 0x088fffff05007810 */ /* 0x000fc80007ffe000 */
[----:B------:R-:W-:-:S04]  /*3df0*/  SHF.R.U32.HI R0, RZ, 0x15, R0 ;  /* 0x00000015ff007819 */ /* 0x000fc80000011600 */
[----:B------:R-:W-:-:S07]  /*3e00*/  LOP3.LUT R4, R0, 0xff, RZ, 0xc0, !PT ;  /* 0x000000ff00047812 */ /* 0x000fce00078ec0ff */
.L_x_14314:
[----:B------:R-:W-:-:S04]  /*3e10*/  SHF.R.U32.HI R5, RZ, 0x18, R5 ;  /* 0x00000018ff057819 */ /* 0x000fc80000011605 */
[----:B------:R-:W-:-:S04]  /*3e20*/  LOP3.LUT R4, R4, 0x80, R5, 0xf8, !PT ;  /* 0x0000008004047812 */ /* 0x000fc800078ef805 */
[----:B------:R-:W-:-:S07]  /*3e30*/  PRMT R0, R4, 0x7610, R0 ;  /* 0x0000761004007816 */ /* 0x000fce0000000000 */
.L_x_14312:
[----:B------:R-:W-:Y:S05]  /*3e40*/  BSYNC.RECONVERGENT B0 ;  /* 0x0000000000007941 */ /* 0x000fea0003800200 */
.L_x_14311:
[----:B------:R0:W-:Y:S01]  /*3e50*/  STG.E.U8 desc[UR36][R2.64], R0 ;  /* 0x0000000002007986 */ /* 0x0001e2000c101124 */
[----:B------:R-:W-:Y:S05]  /*3e60*/  BRA `(.L_x_14288) ;  /* 0x0000000000ac7947 */ /* 0x000fea0003800000 */
.L_x_14304:
[----:B------:R-:W-:-:S09]  /*3e70*/  UISETP.NE.AND UP0, UPT, UR4, 0x1c, UPT ;  /* 0x0000001c0400788c */ /* 0x000fd2000bf05270 */
[----:B------:R-:W-:Y:S05]  /*3e80*/  BRA.U !UP0, `(.L_x_14315) ;  /* 0x0000000108a07547 */ /* 0x000fea000b800000 */
[----:B------:R-:W-:-:S09]  /*3e90*/  UISETP.NE.AND UP0, UPT, UR4, 0x1d, UPT ;  /* 0x0000001d0400788c */ /* 0x000fd2000bf05270 */
[----:B------:R-:W-:Y:S05]  /*3ea0*/  BRA.U !UP0, `(.L_x_14316) ;  /* 0x00000001088c7547 */ /* 0x000fea000b800000 */
[----:B------:R-:W-:-:S09]  /*3eb0*/  UISETP.NE.AND UP0, UPT, UR4, 0x2c, UPT ;  /* 0x0000002c0400788c */ /* 0x000fd2000bf05270 */
[----:B------:R-:W-:Y:S05]  /*3ec0*/  BRA.U !UP0, `(.L_x_14317) ;  /* 0x0000000108447547 */ /* 0x000fea000b800000 */
.L_x_14287:
        /* <DEDUP_REMOVED lines=16> */
.L_x_14318:
[----:B------:R-:W-:Y:S05]  /*3fd0*/  BRA `(.L_x_14288) ;  /* 0x0000000000507947 */ /* 0x000fea0003800000 */
.L_x_14317:
[----:B------:R-:W-:-:S04]  /*3fe0*/  I2FP.F32.S32 R5, R4 ;  /* 0x0000000400057245 */ /* 0x000fc80000201400 */
        /* <DEDUP_REMOVED lines=15> */
.L_x_14316:
[----:B------:R-:W-:-:S05]  /*40e0*/  SHF.R.S32.HI R5, RZ, 0x1f, R4 ;  /* 0x0000001fff057819 */ /* 0x000fca0000011404 */
[----:B------:R0:W-:Y:S01]  /*40f0*/  STG.E.64 desc[UR36][R2.64], R4 ;  /* 0x0000000402007986 */ /* 0x0001e2000c101b24 */
[----:B------:R-:W-:Y:S05]  /*4100*/  BRA `(.L_x_14288) ;  /* 0x0000000000047947 */ /* 0x000fea0003800000 */
.L_x_14315:
[----:B------:R0:W-:Y:S02]  /*4110*/  STG.E desc[UR36][R2.64], R4 ;  /* 0x0000000402007986 */ /* 0x0001e4000c101924 */
.L_x_14288:
[----:B------:R-:W-:-:S07]  /*4120*/  VIADD R17, R17, 0x80 ;  /* 0x0000008011117836 */ /* 0x000fce0000000000 */
.L_x_14213:
[----:B------:R-:W-:Y:S05]  /*4130*/  BSYNC.RECONVERGENT B6 ;  /* 0x0000000000067941 */ /* 0x000fea0003800200 */
.L_x_14212:
        /* <DEDUP_REMOVED lines=358> */
.L_x_14321:
        /* <DEDUP_REMOVED lines=16> */
.L_x_14325:
[----:B------:R0:W5:Y:S01]  /*58a0*/  LDG.E.U8 R19, desc[UR36][R2.64] ;  /* 0x0000002402137981 */ /* 0x000162000c1e1100 */
[----:B------:R-:W-:Y:S05]  /*58b0*/  BRA `(.L_x_14327) ;  /* 0x0000000c002c7947 */ /* 0x000fea0003800000 */
.L_x_14324:
        /* <DEDUP_REMOVED lines=8> */
.L_x_14329:
[----:B------:R0:W5:Y:S01]  /*5940*/  LDG.E R19, desc[UR36][R2.64] ;  /* 0x0000002402137981 */ /* 0x000162000c1e1900 */
[----:B------:R-:W-:Y:S05]  /*5950*/  BRA `(.L_x_14327) ;  /* 0x0000000c00047947 */ /* 0x000fea0003800000 */
.L_x_14328:
[----:B------:R0:W5:Y:S01]  /*5960*/  LDG.E.S16 R19, desc[UR36][R2.64] ;  /* 0x0000002402137981 */ /* 0x000162000c1e1700 */
[----:B------:R-:W-:Y:S05]  /*5970*/  BRA `(.L_x_14327) ;  /* 0x0000000800fc7947 */ /* 0x000fea0003800000 */
.L_x_14323:
        /* <DEDUP_REMOVED lines=9> */
.L_x_14331:
[----:B------:R-:W2:Y:S02]  /*5a10*/  LDG.E.U16 R2, desc[UR36][R2.64] ;  /* 0x0000002402027981 */ /* 0x000ea4000c1e1500 */
[----:B--2---:R-:W-:-:S06]  /*5a20*/  HADD2.F32 R19, -RZ, R2.H0_H0 ;  /* 0x20000002ff137230 */ /* 0x004fcc0000004100 */
[----:B------:R-:W0:Y:S01]  /*5a30*/  F2I.FTZ.TRUNC.NTZ R19, R19 ;  /* 0x0000001300137305 */ /* 0x000e22000021f100 */
[----:B------:R-:W-:Y:S05]  /*5a40*/  BRA `(.L_x_14327) ;  /* 0x0000000800c87947 */ /* 0x000fea0003800000 */
.L_x_14330:
        /* <DEDUP_REMOVED lines=9> */
.L_x_14333:
[----:B------:R-:W2:Y:S02]  /*5ae0*/  LDG.E.U16 R2, desc[UR36][R2.64] ;  /* 0x0000002402027981 */ /* 0x000ea4000c1e1500 */
[----:B--2---:R-:W-:-:S06]  /*5af0*/  HADD2.F32 R19, -RZ, R2.H0_H0 ;  /* 0x20000002ff137230 */ /* 0x004fcc0000004100 */
[----:B------:R-:W0:Y:S01]  /*5b00*/  F2I.FTZ.TRUNC.NTZ R19, R19 ;  /* 0x0000001300137305 */ /* 0x000e22000021f100 */
[----:B------:R-:W-:Y:S05]  /*5b10*/  BRA `(.L_x_14327) ;  /* 0x0000000800947947 */ /* 0x000fea0003800000 */
.L_x_14332:
[----:B------:R-:W2:Y:S02]  /*5b20*/  LDG.E.64 R2, desc[UR36][R2.64] ;  /* 0x0000002402027981 */ /* 0x000ea4000c1e1b00 */
[----:B--2---:R0:W1:Y:S02]  /*5b30*/  F2I.F64.TRUNC R19, R2 ;  /* 0x0000000200137311 */ /* 0x004064000030d100 */
[----:B01----:R-:W-:Y:S05]  /*5b40*/  BRA `(.L_x_14327) ;  /* 0x0000000800887947 */ /* 0x003fea0003800000 */
.L_x_14322:
        /* <DEDUP_REMOVED lines=12> */
.L_x_14336:
[----:B------:R-:W2:Y:S02]  /*5c10*/  LDG.E.64 R2, desc[UR36][R2.64] ;  /* 0x0000002402027981 */ /* 0x000ea4000c1e1b00 */
[----:B--2---:R0:W1:Y:S02]  /*5c20*/  F2I.F64.TRUNC R19, R2 ;  /* 0x0000000200137311 */ /* 0x004064000030d100 */
[----:B01----:R-:W-:Y:S05]  /*5c30*/  BRA `(.L_x_14327) ;  /* 0x00000008004c7947 */ /* 0x003fea0003800000 */
.L_x_14335:
        /* <DEDUP_REMOVED lines=26> */
.L_x_14338:
        /* <DEDUP_REMOVED lines=11> */
[----:B------:R0:W1:Y:S01]  /*5e90*/  F2I.FTZ.TRUNC.NTZ R19, R0 ;  /* 0x0000000000137305 */ /* 0x000062000021f100 */
[----:B------:R-:W-:Y:S05]  /*5ea0*/  BRA `(.L_x_14327) ;  /* 0x0000000400b07947 */ /* 0x000fea0003800000 */
.L_x_14337:
[----:B------:R-:W2:Y:S02]  /*5eb0*/  LDG.E.U16 R19, desc[UR36][R2.64] ;  /* 0x0000002402137981 */ /* 0x000ea4000c1e1500 */
[----:B--2---:R-:W-:-:S06]  /*5ec0*/  IMAD.U32 R19, R19, 0x10000, RZ ;  /* 0x0001000013137824 */ /* 0x004fcc00078e00ff */
[----:B------:R-:W0:Y:S01]  /*5ed0*/  F2I.FTZ.TRUNC.NTZ R19, R19 ;  /* 0x0000001300137305 */ /* 0x000e22000021f100 */
[----:B------:R-:W-:Y:S05]  /*5ee0*/  BRA `(.L_x_14327) ;  /* 0x0000000400a07947 */ /* 0x000fea0003800000 */
.L_x_14334:
        /* <DEDUP_REMOVED lines=10> */
.L_x_14341:
        /* <DEDUP_REMOVED lines=21> */
.L_x_14345:
[----:B------:R-:W-:Y:S05]  /*60e0*/  BSYNC.RECONVERGENT B1 ;  /* 0x0000000000017941 */ /* 0x000fea0003800200 */
.L_x_14344:
[----:B------:R-:W-:Y:S01]  /*60f0*/  IMAD.SHL.U32 R0, R0, 0x100000, RZ ;  /* 0x0010000000007824 */ /* 0x000fe200078e00ff */
[----:B------:R-:W-:-:S04]  /*6100*/  LEA R2, R2, 0x3b800000, 0x17 ;  /* 0x3b80000002027811 */ /* 0x000fc800078eb8ff */
[----:B------:R-:W-:-:S07]  /*6110*/  LOP3.LUT R19, R2, R0, R19, 0xfe, !PT ;  /* 0x0000000002137212 */ /* 0x000fce00078efe13 */
.L_x_14343:
[----:B------:R-:W-:Y:S05]  /*6120*/  BSYNC.RECONVERGENT B0 ;  /* 0x0000000000007941 */ /* 0x000fea0003800200 */
.L_x_14342:
[----:B------:R-:W1:Y:S01]  /*6130*/  F2I.FTZ.TRUNC.NTZ R19, R19 ;  /* 0x0000001300137305 */ /* 0x000e62000021f100 */
[----:B------:R-:W-:Y:S05]  /*6140*/  BRA `(.L_x_14327) ;  /* 0x0000000400087947 */ /* 0x000fea0003800000 */
.L_x_14340:
        /* <DEDUP_REMOVED lines=21> */
.L_x_14349:
[----:B------:R-:W-:Y:S05]  /*62a0*/  BSYNC.RECONVERGENT B1 ;  /* 0x0000000000017941 */ /* 0x000fea0003800200 */
.L_x_14348:
[----:B------:R-:W-:Y:S02]  /*62b0*/  SHF.L.U32 R0, R0, 0x15, RZ ;  /* 0x0000001500007819 */ /* 0x000fe400000006ff */
[----:B------:R-:W-:-:S04]  /*62c0*/  LEA R2, R2, 0x37800000, 0x17 ;  /* 0x3780000002027811 */ /* 0x000fc800078eb8ff */
[----:B------:R-:W-:-:S07]  /*62d0*/  LOP3.LUT R19, R2, R0, R19, 0xfe, !PT ;  /* 0x0000000002137212 */ /* 0x000fce00078efe13 */
.L_x_14347:
[----:B------:R-:W-:Y:S05]  /*62e0*/  BSYNC.RECONVERGENT B0 ;  /* 0x0000000000007941 */ /* 0x000fea0003800200 */
.L_x_14346:
[----:B------:R-:W2:Y:S01]  /*62f0*/  F2I.FTZ.TRUNC.NTZ R19, R19 ;  /* 0x0000001300137305 */ /* 0x000ea2000021f100 */
[----:B------:R-:W-:Y:S05]  /*6300*/  BRA `(.L_x_14327) ;  /* 0x0000000000987947 */ /* 0x000fea0003800000 */
.L_x_14339:
        /* <DEDUP_REMOVED lines=14> */
.L_x_14353:
[----:B------:R-:W-:Y:S05]  /*63f0*/  BSYNC.RECONVERGENT B0 ;  /* 0x0000000000007941 */ /* 0x000fea0003800200 */
.L_x_14352:
[----:B------:R-:W4:Y:S01]  /*6400*/  F2I.FTZ.TRUNC.NTZ R19, R19 ;  /* 0x0000001300137305 */ /* 0x000f22000021f100 */
[----:B------:R-:W-:Y:S05]  /*6410*/  BRA `(.L_x_14327) ;  /* 0x0000000000547947 */ /* 0x000fea0003800000 */
.L_x_14326:
        /* <DEDUP_REMOVED lines=16> */
.L_x_14354:
[----:B------:R-:W-:Y:S01]  /*6520*/  IMAD.MOV.U32 R19, RZ, RZ, RZ ;  /* 0x000000ffff137224 */ /* 0x000fe200078e00ff */
[----:B------:R-:W-:Y:S06]  /*6530*/  BRA `(.L_x_14327) ;  /* 0x00000000000c7947 */ /* 0x000fec0003800000 */
.L_x_14351:
[----:B------:R3:W5:Y:S01]  /*6540*/  LDG.E R19, desc[UR36][R2.64] ;  /* 0x0000002402137981 */ /* 0x000762000c1e1900 */
[----:B------:R-:W-:Y:S05]  /*6550*/  BRA `(.L_x_14327) ;  /* 0x0000000000047947 */ /* 0x000fea0003800000 */
.L_x_14350:
[----:B------:R0:W5:Y:S02]  /*6560*/  LDG.E R19, desc[UR36][R2.64] ;  /* 0x0000002402137981 */ /* 0x000164000c1e1900 */
.L_x_14327:
[----:B------:R-:W0:Y:S01]  /*6570*/  LDCU.64 UR6, c[0x0][0x5f8] ;  /* 0x0000bf00ff0677ac */ /* 0x000e220008000a00 */
[----:B------:R-:W-:-:S04]  /*6580*/  UPRMT UR4, UR42, 0x9910, URZ ;  /* 0x000099102a047896 */ /* 0x000fc800080000ff */
[----:B------:R-:W-:Y:S01]  /*6590*/  UISETP.GT.AND UP0, UPT, UR4, 0x9, UPT ;  /* 0x000000090400788c */ /* 0x000fe2000bf04270 */
[----:B0--3--:R-:W-:-:S05]  /*65a0*/  IADD3 R2, P0, PT, R18, UR6, RZ ;  /* 0x0000000612027c10 */ /* 0x009fca000ff1e0ff */
        /* <DEDUP_REMOVED lines=12> */
.L_x_14358:
[----:B------:R0:W5:Y:S01]  /*6670*/  LDG.E.U8 R0, desc[UR36][R2.64] ;  /* 0x0000002402007981 */ /* 0x000162000c1e1100 */
[----:B------:R-:W-:Y:S05]  /*6680*/  BRA `(.L_x_14360) ;  /* 0x0000000c002c7947 */ /* 0x000fea0003800000 */
.L_x_14357:
        /* <DEDUP_REMOVED lines=8> */
.L_x_14362:
[----:B------:R0:W5:Y:S01]  /*6710*/  LDG.E R0, desc[UR36][R2.64] ;  /* 0x0000002402007981 */ /* 0x000162000c1e1900 */
[----:B------:R-:W-:Y:S05]  /*6720*/  BRA `(.L_x_14360) ;  /* 0x0000000c00047947 */ /* 0x000fea0003800000 */
.L_x_14361:
[----:B------:R0:W5:Y:S01]  /*6730*/  LDG.E.S16 R0, desc[UR36][R2.64] ;  /* 0x0000002402007981 */ /* 0x000162000c1e1700 */
[----:B------:R-:W-:Y:S05]  /*6740*/  BRA `(.L_x_14360) ;  /* 0x0000000800fc7947 */ /* 0x000fea0003800000 */
.L_x_14356:
        /* <DEDUP_REMOVED lines=9> */
.L_x_14364:
[----:B------:R-:W3:Y:S02]  /*67e0*/  LDG.E.U16 R2, desc[UR36][R2.64] ;  /* 0x0000002402027981 */ /* 0x000ee4000c1e1500 */
[----:B---3--:R-:W-:-:S06]  /*67f0*/  HADD2.F32 R0, -RZ, R2.H0_H0 ;  /* 0x20000002ff007230 */ /* 0x008fcc0000004100 */
[----:B------:R-:W0:Y:S01]  /*6800*/  F2I.FTZ.TRUNC.NTZ R0, R0 ;  /* 0x0000000000007305 */ /* 0x000e22000021f100 */
[----:B------:R-:W-:Y:S05]  /*6810*/  BRA `(.L_x_14360) ;  /* 0x0000000800c87947 */ /* 0x000fea0003800000 */
.L_x_14363:
        /* <DEDUP_REMOVED lines=9> */
.L_x_14366:
[----:B------:R-:W3:Y:S02]  /*68b0*/  LDG.E.U16 R2, desc[UR36][R2.64] ;  /* 0x0000002402027981 */ /* 0x000ee4000c1e1500 */
[----:B---3--:R-:W-:-:S06]  /*68c0*/  HADD2.F32 R0, -RZ, R2.H0_H0 ;  /* 0x20000002ff007230 */ /* 0x008fcc0000004100 */
[----:B------:R-:W0:Y:S01]  /*68d0*/  F2I.FTZ.TRUNC.NTZ R0, R0 ;  /* 0x0000000000007305 */ /* 0x000e22000021f100 */
[----:B------:R-:W-:Y:S05]  /*68e0*/  BRA `(.L_x_14360) ;  /* 0x0000000800947947 */ /* 0x000fea0003800000 */
.L_x_14365:
[----:B------:R-:W3:Y:S02]  /*68f0*/  LDG.E.64 R2, desc[UR36][R2.64] ;  /* 0x0000002402027981 */ /* 0x000ee4000c1e1b00 */
[----:B---3--:R0:W3:Y:S02]  /*6900*/  F2I.F64.TRUNC R0, R2 ;  /* 0x0000000200007311 */ /* 0x0080e4000030d100 */
[----:B0--3--:R-:W-:Y:S05]  /*6910*/  BRA `(.L_x_14360) ;  /* 0x0000000800887947 */ /* 0x009fea0003800000 */
.L_x_14355:
        /* <DEDUP_REMOVED lines=12> */
.L_x_14369:
[----:B------:R-:W3:Y:S02]  /*69e0*/  LDG.E.64 R2, desc[UR36][R2.64] ;  /* 0x0000002402027981 */ /* 0x000ee4000c1e1b00 */
[----:B---3--:R0:W3:Y:S02]  /*69f0*/  F2I.F64.TRUNC R0, R2 ;  /* 0x0000000200007311 */ /* 0x0080e4000030d100 */
[----:B0--3--:R-:W-:Y:S05]  /*6a00*/  BRA `(.L_x_14360) ;  /* 0x00000008004c7947 */ /* 0x009fea0003800000 */
.L_x_14368:
[----:B------:R-:W-:-:S09]  /*6a10*/  UISETP.NE.AND UP0, UPT, UR4, 0xf, UPT ;  /* 0x0000000f0400788c */ /* 0x000fd2000bf05270 */
[----:B------:R-:W-:Y:S05]  /*6a20*/  BRA.U !UP0, `(.L_x_14370) ;  /* 0x0000000108947547 */ /* 0x000fea000b800000 */
[----:B------:R-:W-:-:S09]  /*6a30*/  UISETP.NE.AND UP0, UPT, UR4, 0x17, UPT ;  /* 0x000000170400788c */ /* 0x000fd2000bf05270 */
[----:B------:R-:W-:Y:S05]  /*6a40*/  BRA.U !UP0, `(.L_x_14371) ;  /* 0x0000000108587547 */ /* 0x000fea000b800000 */
[----:B------:R-:W-:-:S09]  /*6a50*/  UISETP.NE.AND UP0, UPT, UR4, 0x18, UPT ;  /* 0x000000180400788c */ /* 0x000fd2000bf05270 */
[----:B------:R-:W-:Y:S05]  /*6a60*/  BRA.U UP0, `(.L_x_14359) ;  /* 0x0000000500e07547 */ /* 0x000fea000b800000 */
[----:B------:R-:W3:Y:S01]  /*6a70*/  LDG.E.U8 R0, desc[UR36][R2.64] ;  /* 0x0000002402007981 */ /* 0x000ee2000c1e1100 */
[----:B------:R-:W-:Y:S01]  /*6a80*/  MOV R6, 0x1f ;  /* 0x0000001f00067802 */ /* 0x000fe20000000f00 */
[----:B---3--:R-:W-:-:S05]  /*6a90*/  IMAD.SHL.U32 R0, R0, 0x1000000, RZ ;  /* 0x0100000000007824 */ /* 0x008fca00078e00ff */
        /* <DEDUP_REMOVED lines=17> */
.L_x_14371:
[----:B------:R-:W3:Y:S02]  /*6bb0*/  LDG.E.U8 R2, desc[UR36][R2.64] ;  /* 0x0000002402027981 */ /* 0x000ee4000c1e1100 */
[C---:B---3--:R-:W-:Y:S02]  /*6bc0*/  IMAD.SHL.U32 R0, R2.reuse, 0x2000000, RZ ;  /* 0x0200000002007824 */ /* 0x048fe400078e00ff */
        /* <DEDUP_REMOVED lines=9> */
[----:B------:R-:W0:Y:S01]  /*6c60*/  F2I.FTZ.TRUNC.NTZ R0, R0 ;  /* 0x0000000000007305 */ /* 0x000e22000021f100 */
[----:B------:R-:W-:Y:S05]  /*6c70*/  BRA `(.L_x_14360) ;  /* 0x0000000400b07947 */ /* 0x000fea0003800000 */
.L_x_14370:
[----:B------:R-:W3:Y:S02]  /*6c80*/  LDG.E.U16 R0, desc[UR36][R2.64] ;  /* 0x0000002402007981 */ /* 0x000ee4000c1e1500 */
[----:B---3--:R-:W-:-:S06]  /*6c90*/  SHF.L.U32 R0, R0, 0x10, RZ ;  /* 0x0000001000007819 */ /* 0x008fcc00000006ff */
[----:B------:R-:W0:Y:S01]  /*6ca0*/  F2I.FTZ.TRUNC.NTZ R0, R0 ;  /* 0x0000000000007305 */ /* 0x000e22000021f100 */
[----:B------:R-:W-:Y:S05]  /*6cb0*/  BRA `(.L_x_14360) ;  /* 0x0000000400a07947 */ /* 0x000fea0003800000 */
.L_x_14367:
        /* <DEDUP_REMOVED lines=10> */
.L_x_14374:
[----:B------:R-:W3:Y:S01]  /*6d60*/  LDG.E.U8 R3, desc[UR36][R2.64] ;  /* 0x0000002402037981 */ /* 0x000ee2000c1e1100 */
[----:B------:R-:W-:Y:S01]  /*6d70*/  BSSY.RECONVERGENT B0, `(.L_x_14375) ;  /* 0x0000018000007945 */ /* 0x000fe20003800200 */
[----:B------:R-:W-:Y:S01]  /*6d80*/  IMAD.MOV.U32 R0, RZ, RZ, RZ ;  /* 0x000000ffff007224 */ /* 0x000fe200078e00ff */
        /* <DEDUP_REMOVED lines=18> */
.L_x_14378:
[----:B------:R-:W-:Y:S05]  /*6eb0*/  BSYNC.RECONVERGENT B1 ;  /* 0x0000000000017941 */ /* 0x000fea0003800200 */
.L_x_14377:
[----:B------:R-:W-:Y:S01]  /*6ec0*/  IMAD.SHL.U32 R0, R0, 0x100000, RZ ;  /* 0x0010000000007824 */ /* 0x000fe200078e00ff */
[----:B------:R-:W-:-:S04]  /*6ed0*/  LEA R2, R2, 0x3b800000, 0x17 ;  /* 0x3b80000002027811 */ /* 0x000fc800078eb8ff */
[----:B------:R-:W-:-:S07]  /*6ee0*/  LOP3.LUT R0, R2, R0, R7, 0xfe, !PT ;  /* 0x0000000002007212 */ /* 0x000fce00078efe07 */
.L_x_14376:
[----:B------:R-:W-:Y:S05]  /*6ef0*/  BSYNC.RECONVERGENT B0 ;  /* 0x0000000000007941 */ /* 0x000fea0003800200 */
.L_x_14375:
[----:B------:R-:W0:Y:S01]  /*6f00*/  F2I.FTZ.TRUNC.NTZ R0, R0 ;  /* 0x0000000000007305 */ /* 0x000e22000021f100 */
[----:B------:R-:W-:Y:S05]  /*6f10*/  BRA `(.L_x_14360) ;  /* 0x0000000400087947 */ /* 0x000fea0003800000 */
.L_x_14373:
        /* <DEDUP_REMOVED lines=21> */
.L_x_14382:
[----:B------:R-:W-:Y:S05]  /*7070*/  BSYNC.RECONVERGENT B1 ;  /* 0x0000000000017941 */ /* 0x000fea0003800200 */
.L_x_14381:
[----:B------:R-:W-:Y:S01]  /*7080*/  IMAD.SHL.U32 R0, R0, 0x200000, RZ ;  /* 0x0020000000007824 */ /* 0x000fe200078e00ff */
[----:B------:R-:W-:-:S04]  /*7090*/  LEA R2, R2, 0x37800000, 0x17 ;  /* 0x3780000002027811 */ /* 0x000fc800078eb8ff */
[----:B------:R-:W-:-:S07]  /*70a0*/  LOP3.LUT R0, R2, R0, R7, 0xfe, !PT ;  /* 0x0000000002007212 */ /* 0x000fce00078efe07 */
.L_x_14380:
[----:B------:R-:W-:Y:S05]  /*70b0*/  BSYNC.RECONVERGENT B0 ;  /* 0x0000000000007941 */ /* 0x000fea0003800200 */
.L_x_14379:
[----:B------:R-:W0:Y:S01]  /*70c0*/  F2I.FTZ.TRUNC.NTZ R0, R0 ;  /* 0x0000000000007305 */ /* 0x000e22000021f100 */
[----:B------:R-:W-:Y:S05]  /*70d0*/  BRA `(.L_x_14360) ;  /* 0x0000000000987947 */ /* 0x000fea0003800000 */
.L_x_14372:
        /* <DEDUP_REMOVED lines=14> */
.L_x_14386:
[----:B------:R-:W-:Y:S05]  /*71c0*/  BSYNC.RECONVERGENT B0 ;  /* 0x0000000000007941 */ /* 0x000fea0003800200 */
.L_x_14385:
[----:B------:R-:W0:Y:S01]  /*71d0*/  F2I.FTZ.TRUNC.NTZ R0, R0 ;  /* 0x0000000000007305 */ /* 0x000e22000021f100 */
[----:B------:R-:W-:Y:S05]  /*71e0*/  BRA `(.L_x_14360) ;  /* 0x0000000000547947 */ /* 0x000fea0003800000 */
.L_x_14359:
[----:B------:R-:W-:Y:S01]  /*71f0*/  MOV R2, 0x0 ;  /* 0x0000000000027802 */ /* 0x000fe20000000f00 */
[----:B------:R-:W0:Y:S01]  /*7200*/  LDCU.64 UR4, c[0x4][0x188] ;  /* 0x01003100ff0477ac */ /* 0x000e220008000a00 */
[----:B------:R-:W-:Y:S02]  /*7210*/  HFMA2 R8, -RZ, RZ, 0, 4.64916229248046875e-06 ;  /* 0x0000004eff087431 */ /* 0x000fe400000001ff */
[----:B------:R-:W-:Y:S01]  /*7220*/  IMAD.MOV.U32 R12, RZ, RZ, 0x1 ;  /* 0x00000001ff0c7424 */ /* 0x000fe200078e00ff */
[----:B------:R-:W3:Y:S01]  /*7230*/  LDCU.64 UR6, c[0x4][0x190] ;  /* 0x01003200ff0677ac */ /* 0x000ee20008000a00 */
[----:B------:R-:W1:Y:S01]  /*7240*/  LDC.64 R2, c[0x4][R2] ;  /* 0x0100000002027b82 */ /* 0x000e620000000a00 */
[----:B------:R-:W-:Y:S01]  /*7250*/  IMAD.MOV.U32 R13, RZ, RZ, RZ ;  /* 0x000000ffff0d7224 */ /* 0x000fe200078e00ff */
[----:B------:R-:W2:Y:S01]  /*7260*/  LDCU.64 UR8, c[0x4][0x68] ;  /* 0x01000d00ff0877ac */ /* 0x000ea20008000a00 */
[----:B0-----:R-:W-:Y:S02]  /*7270*/  IMAD.U32 R4, RZ, RZ, UR4 ;  /* 0x00000004ff047e24 */ /* 0x001fe4000f8e00ff */
[----:B------:R-:W-:Y:S01]  /*7280*/  IMAD.U32 R5, RZ, RZ, UR5 ;  /* 0x00000005ff057e24 */ /* 0x000fe2000f8e00ff */
[----:B---3--:R-:W-:Y:S01]  /*7290*/  MOV R6, UR6 ;  /* 0x0000000600067c02 */ /* 0x008fe20008000f00 */
[----:B------:R-:W-:-:S02]  /*72a0*/  IMAD.U32 R7, RZ, RZ, UR7 ;  /* 0x00000007ff077e24 */ /* 0x000fc4000f8e00ff */
[----:B--2---:R-:W-:Y:S02]  /*72b0*/  IMAD.U32 R10, RZ, RZ, UR8 ;  /* 0x00000008ff0a7e24 */ /* 0x004fe4000f8e00ff */
[----:B------:R-:W-:-:S07]  /*72c0*/  IMAD.U32 R11, RZ, RZ, UR9 ;  /* 0x00000009ff0b7e24 */ /* 0x000fce000f8e00ff */
[----:B------:R-:W-:-:S07]  /*72d0*/  LEPC R20, `(.L_x_14387) ;  /* 0x000000001014794e */ /* 0x000fce0000000000 */
[----:B-1--45:R-:W-:Y:S05]  /*72e0*/  CALL.ABS.NOINC R2 ;  /* 0x0000000002007343 */ /* 0x032fea0003c00000 */
.L_x_14387:
[----:B------:R-:W-:Y:S01]  /*72f0*/  IMAD.MOV.U32 R0, RZ, RZ, RZ ;  /* 0x000000ffff007224 */ /* 0x000fe200078e00ff */
[----:B------:R-:W-:Y:S06]  /*7300*/  BRA `(.L_x_14360) ;  /* 0x00000000000c7947 */ /* 0x000fec0003800000 */
.L_x_14384:
[----:B------:R0:W5:Y:S01]  /*7310*/  LDG.E R0, desc[UR36][R2.64] ;  /* 0x0000002402007981 */ /* 0x000162000c1e1900 */
[----:B------:R-:W-:Y:S05]  /*7320*/  BRA `(.L_x_14360) ;  /* 0x0000000000047947 */ /* 0x000fea0003800000 */
.L_x_14383:
[----:B------:R0:W5:Y:S02]  /*7330*/  LDG.E R0, desc[UR36][R2.64] ;  /* 0x0000002402007981 */ /* 0x000164000c1e1900 */
.L_x_14360:
[----:B------:R-:W3:Y:S01]  /*7340*/  LDCU.64 UR6, c[0x0][0x5e8] ;  /* 0x0000bd00ff0677ac */ /* 0x000ee20008000a00 */
[C---:B-12-45:R-:W-:Y:S02]  /*7350*/  ISETP.NE.AND P1, PT, R19.reuse, RZ, PT ;  /* 0x000000ff1300720c */ /* 0x076fe40003f25270 */
[----:B------:R-:W-:Y:S01]  /*7360*/  ISETP.GT.AND P0, PT, R19, RZ, PT ;  /* 0x000000ff1300720c */ /* 0x000fe20003f04270 */
[----:B------:R-:W-:Y:S01]  /*7370*/  UPRMT UR4, UR43, 0x9910, URZ ;  /* 0x000099102b047896 */ /* 0x000fe200080000ff */
[----:B0-----:R-:W-:-:S03]  /*7380*/  MOV R4, R0 ;  /* 0x0000000000047202 */ /* 0x001fc60000000f00 */
        /* <DEDUP_REMOVED lines=15> */
.L_x_14391:
[----:B------:R0:W-:Y:S01]  /*7480*/  STG.E.U8 desc[UR36][R2.64], R4 ;  /* 0x0000000402007986 */ /* 0x0001e2000c101124 */
[----:B------:R-:W-:Y:S05]  /*7490*/  BRA `(.L_x_14393) ;  /* 0x0000000c00387947 */ /* 0x000fea0003800000 */
.L_x_14390:
        /* <DEDUP_REMOVED lines=9> */
.L_x_14395:
[----:B------:R0:W-:Y:S01]  /*7530*/  STG.E desc[UR36][R2.64], R4 ;  /* 0x0000000402007986 */ /* 0x0001e2000c101924 */
[----:B------:R-:W-:Y:S05]  /*7540*/  BRA `(.L_x_14393) ;  /* 0x0000000c000c7947 */ /* 0x000fea0003800000 */
.L_x_14394:
[----:B------:R0:W-:Y:S01]  /*7550*/  STG.E.U16 desc[UR36][R2.64], R4 ;  /* 0x0000000402007986 */ /* 0x0001e2000c101524 */
[----:B------:R-:W-:Y:S05]  /*7560*/  BRA `(.L_x_14393) ;  /* 0x0000000c00047947 */ /* 0x000fea0003800000 */
.L_x_14389:
        /* <DEDUP_REMOVED lines=9> */
.L_x_14397:
[----:B------:R-:W-:-:S04]  /*7600*/  I2FP.F32.S32 R0, R4 ;  /* 0x0000000400007245 */ /* 0x000fc80000201400 */
[----:B------:R-:W-:-:S05]  /*7610*/  F2FP.F16.F32.PACK_AB R0, RZ, R0 ;  /* 0x00000000ff00723e */ /* 0x000fca00000000ff */
[----:B------:R0:W-:Y:S01]  /*7620*/  STG.E.U16 desc[UR36][R2.64], R0 ;  /* 0x0000000002007986 */ /* 0x0001e2000c101524 */
[----:B------:R-:W-:Y:S05]  /*7630*/  BRA `(.L_x_14393) ;  /* 0x0000000800d07947 */ /* 0x000fea0003800000 */
.L_x_14396:
[----:B------:R-:W-:-:S09]  /*7640*/  UISETP.NE.AND UP0, UPT, UR4, 0x7, UPT ;  /* 0x000000070400788c */ /* 0x000fd2000bf05270 */
[----:B------:R-:W-:Y:S05]  /*7650*/  BRA.U !UP0, `(.L_x_14398) ;  /* 0x0000000108347547 */ /* 0x000fea000b800000 */
[----:B------:R-:W-:-:S09]  /*7660*/  UISETP.NE.AND UP0, UPT, UR4, 0x8, UPT ;  /* 0x000000080400788c */ /* 0x000fd2000bf05270 */
[----:B------:R-:W-:Y:S05]  /*7670*/  BRA.U !UP0, `(.L_x_14399) ;  /* 0x0000000108187547 */ /* 0x000fea000b800000 */
[----:B------:R-:W-:-:S09]  /*7680*/  UISETP.NE.AND UP0, UPT, UR4, 0x9, UPT ;  /* 0x000000090400788c */ /* 0x000fd2000bf05270 */
[----:B------:R-:W-:Y:S05]  /*7690*/  BRA.U UP0, `(.L_x_14392) ;  /* 0x0000000500d47547 */ /* 0x000fea000b800000 */
[----:B------:R-:W-:Y:S01]  /*76a0*/  I2FP.F32.S32 R4, R4 ;  /* 0x0000000400047245 */ /* 0x000fe20000201400 */
[----:B------:R-:W-:-:S05]  /*76b0*/  IMAD.MOV.U32 R5, RZ, RZ, RZ ;  /* 0x000000ffff057224 */ /* 0x000fca00078e00ff */
[----:B------:R0:W-:Y:S01]  /*76c0*/  STG.E.64 desc[UR36][R2.64], R4 ;  /* 0x0000000402007986 */ /* 0x0001e2000c101b24 */
[----:B------:R-:W-:Y:S05]  /*76d0*/  BRA `(.L_x_14393) ;  /* 0x0000000800a87947 */ /* 0x000fea0003800000 */
.L_x_14399:
[----:B------:R-:W-:-:S04]  /*76e0*/  I2FP.F32.S32 R4, R4 ;  /* 0x0000000400047245 */ /* 0x000fc80000201400 */
[----:B------:R-:W-:-:S04]  /*76f0*/  F2FP.F16.F32.PACK_AB R5, RZ, R4 ;  /* 0x00000004ff05723e */ /* 0x000fc800000000ff */
[----:B------:R-:W-:-:S05]  /*7700*/  PRMT R5, R5, 0x5410, RZ ;  /* 0x0000541005057816 */ /* 0x000fca00000000ff */
[----:B------:R0:W-:Y:S01]  /*7710*/  STG.E desc[UR36][R2.64], R5 ;  /* 0x0000000502007986 */ /* 0x0001e2000c101924 */
[----:B------:R-:W-:Y:S05]  /*7720*/  BRA `(.L_x_14393) ;  /* 0x0000000800947947 */ /* 0x000fea0003800000 */
.L_x_14398:
[----:B------:R-:W0:Y:S02]  /*7730*/  I2F.F64 R4, R4 ;  /* 0x0000000400047312 */ /* 0x000e240000201c00 */
[----:B0-----:R0:W-:Y:S01]  /*7740*/  STG.E.64 desc[UR36][R2.64], R4 ;  /* 0x0000000402007986 */ /* 0x0011e2000c101b24 */
[----:B------:R-:W-:Y:S05]  /*7750*/  BRA `(.L_x_14393) ;  /* 0x0000000800887947 */ /* 0x000fea0003800000 */
.L_x_14388:
        /* <DEDUP_REMOVED lines=12> */
.L_x_14403:
[----:B------:R-:W-:Y:S01]  /*7820*/  I2FP.F32.S32 R5, R4 ;  /* 0x0000000400057245 */ /* 0x000fe20000201400 */
        /* <DEDUP_REMOVED lines=17> */
.L_x_14406:
[----:B------:R-:W-:-:S04]  /*7940*/  SHF.R.U32.HI R5, RZ, 0x18, R5 ;  /* 0x00000018ff057819 */ /* 0x000fc80000011605 */
[----:B------:R-:W-:-:S07]  /*7950*/  LOP3.LUT R0, R0, 0x80, R5, 0xf8, !PT ;  /* 0x0000008000007812 */ /* 0x000fce00078ef805 */
.L_x_14405:
[----:B------:R-:W-:Y:S05]  /*7960*/  BSYNC.RECONVERGENT B0 ;  /* 0x0000000000007941 */ /* 0x000fea0003800200 */
.L_x_14404:
[----:B------:R3:W-:Y:S01]  /*7970*/  STG.E.U8 desc[UR36][R2.64], R0 ;  /* 0x0000000002007986 */ /* 0x0007e2000c101124 */
[----:B------:R-:W-:Y:S05]  /*7980*/  BRA `(.L_x_14393) ;  /* 0x0000000400fc7947 */ /* 0x000fea0003800000 */
.L_x_14402:
        /* <DEDUP_REMOVED lines=18> */
.L_x_14409:
[----:B------:R-:W-:-:S04]  /*7ab0*/  SHF.R.U32.HI R5, RZ, 0x18, R5 ;  /* 0x00000018ff057819 */ /* 0x000fc80000011605 */
[----:B------:R-:W-:-:S07]  /*7ac0*/  LOP3.LUT R0, R0, 0x80, R5, 0xf8, !PT ;  /* 0x0000008000007812 */ /* 0x000fce00078ef805 */
.L_x_14408:
[----:B------:R-:W-:Y:S05]  /*7ad0*/  BSYNC.RECONVERGENT B0 ;  /* 0x0000000000007941 */ /* 0x000fea0003800200 */
.L_x_14407:
[----:B------:R0:W-:Y:S01]  /*7ae0*/  STG.E.U8 desc[UR36][R2.64], R0 ;  /* 0x0000000002007986 */ /* 0x0001e2000c101124 */
[----:B------:R-:W-:Y:S05]  /*7af0*/  BRA `(.L_x_14393) ;  /* 0x0000000400a07947 */ /* 0x000fea0003800000 */
.L_x_14401:
[----:B------:R-:W-:-:S09]  /*7b00*/  UISETP.NE.AND UP0, UPT, UR4, 0x1c, UPT ;  /* 0x0000001c0400788c */ /* 0x000fd2000bf05270 */
[----:B------:R-:W-:Y:S05]  /*7b10*/  BRA.U !UP0, `(.L_x_14410) ;  /* 0x00000001085c7547 */ /* 0x000fea000b800000 */
[----:B------:R-:W-:-:S09]  /*7b20*/  UISETP.NE.AND UP0, UPT, UR4, 0x1d, UPT ;  /* 0x0000001d0400788c */ /* 0x000fd2000bf05270 */
[----:B------:R-:W-:Y:S05]  /*7b30*/  BRA.U !UP0, `(.L_x_14411) ;  /* 0x0000000108487547 */ /* 0x000fea000b800000 */
[----:B------:R-:W-:-:S09]  /*7b40*/  UISETP.NE.AND UP0, UPT, UR4, 0x2c, UPT ;  /* 0x0000002c0400788c */ /* 0x000fd2000bf05270 */
[----:B------:R-:W-:Y:S05]  /*7b50*/  BRA.U UP0, `(.L_x_14392) ;  /* 0x0000000100a47547 */ /* 0x000fea000b800000 */
        /* <DEDUP_REMOVED lines=16> */
.L_x_14411:
[----:B------:R-:W-:-:S05]  /*7c60*/  SHF.R.S32.HI R5, RZ, 0x1f, R4 ;  /* 0x0000001fff057819 */ /* 0x000fca0000011404 */
[----:B------:R1:W-:Y:S01]  /*7c70*/  STG.E.64 desc[UR36][R2.64], R4 ;  /* 0x0000000402007986 */ /* 0x0003e2000c101b24 */
[----:B------:R-:W-:Y:S05]  /*7c80*/  BRA `(.L_x_14393) ;  /* 0x00000004003c7947 */ /* 0x000fea0003800000 */
.L_x_14410:
[----:B------:R0:W-:Y:S01]  /*7c90*/  STG.E desc[UR36][R2.64], R4 ;  /* 0x0000000402007986 */ /* 0x0001e2000c101924 */
[----:B------:R-:W-:Y:S05]  /*7ca0*/  BRA `(.L_x_14393) ;  /* 0x0000000400347947 */ /* 0x000fea0003800000 */
.L_x_14400:
        /* <DEDUP_REMOVED lines=10> */
.L_x_14413:
[----:B------:R-:W-:Y:S01]  /*7d50*/  CS2R R6, SRZ ;  /* 0x0000000000067805 */ /* 0x000fe2000001ff00 */
[----:B------:R-:W0:Y:S04]  /*7d60*/  I2F.F64 R4, R4 ;  /* 0x0000000400047312 */ /* 0x000e280000201c00 */
[----:B0-----:R0:W-:Y:S01]  /*7d70*/  STG.E.128 desc[UR36][R2.64], R4 ;  /* 0x0000000402007986 */ /* 0x0011e2000c101d24 */
[----:B------:R-:W-:Y:S05]  /*7d80*/  BRA `(.L_x_14393) ;  /* 0x0000000000fc7947 */ /* 0x000fea0003800000 */
.L_x_14412:
[----:B------:R-:W-:-:S09]  /*7d90*/  UISETP.NE.AND UP0, UPT, UR4, 0xf, UPT ;  /* 0x0000000f0400788c */ /* 0x000fd2000bf05270 */
[----:B------:R-:W-:Y:S05]  /*7da0*/  BRA.U !UP0, `(.L_x_14414) ;  /* 0x0000000108e87547 */ /* 0x000fea000b800000 */
[----:B------:R-:W-:-:S09]  /*7db0*/  UISETP.NE.AND UP0, UPT, UR4, 0x17, UPT ;  /* 0x000000170400788c */ /* 0x000fd2000bf05270 */
[----:B------:R-:W-:Y:S05]  /*7dc0*/  BRA.U !UP0, `(.L_x_14415) ;  /* 0x0000000108907547 */ /* 0x000fea000b800000 */
[----:B------:R-:W-:-:S09]  /*7dd0*/  UISETP.NE.AND UP0, UPT, UR4, 0x18, UPT ;  /* 0x000000180400788c */ /* 0x000fd2000bf05270 */
[----:B------:R-:W-:Y:S05]  /*7de0*/  BRA.U !UP0, `(.L_x_14416) ;  /* 0x0000000108447547 */ /* 0x000fea000b800000 */
.L_x_14392:
        /* <DEDUP_REMOVED lines=8> */
[----:B0-----:R-:W-:Y:S01]  /*7e70*/  IMAD.U32 R4, RZ, RZ, UR4 ;  /* 0x00000004ff047e24 */ /* 0x001fe2000f8e00ff */
[----:B------:R-:W-:Y:S01]  /*7e80*/  MOV R5, UR5 ;  /* 0x0000000500057c02 */ /* 0x000fe20008000f00 */
[----:B---3--:R-:W-:-:S02]  /*7e90*/  IMAD.U32 R6, RZ, RZ, UR6 ;  /* 0x00000006ff067e24 */ /* 0x008fc4000f8e00ff */
[----:B------:R-:W-:Y:S02]  /*7ea0*/  IMAD.U32 R7, RZ, RZ, UR7 ;  /* 0x00000007ff077e24 */ /* 0x000fe4000f8e00ff */
[----:B----4-:R-:W-:Y:S01]  /*7eb0*/  IMAD.U32 R10, RZ, RZ, UR8 ;  /* 0x00000008ff0a7e24 */ /* 0x010fe2000f8e00ff */
[----:B-1----:R-:W-:-:S07]  /*7ec0*/  MOV R11, UR9 ;  /* 0x00000009000b7c02 */ /* 0x002fce0008000f00 */
[----:B------:R-:W-:-:S07]  /*7ed0*/  LEPC R20, `(.L_x_14417) ;  /* 0x000000001014794e */ /* 0x000fce0000000000 */
[----:B--2---:R-:W-:Y:S05]  /*7ee0*/  CALL.ABS.NOINC R2 ;  /* 0x0000000002007343 */ /* 0x004fea0003c00000 */
.L_x_14417:
[----:B------:R-:W-:Y:S05]  /*7ef0*/  BRA `(.L_x_14393) ;  /* 0x0000000000a07947 */ /* 0x000fea0003800000 */
.L_x_14416:
[----:B------:R-:W-:Y:S01]  /*7f00*/  I2FP.F32.S32 R7, R4 ;  /* 0x0000000400077245 */ /* 0x000fe20000201400 */
[----:B------:R-:W-:Y:S01]  /*7f10*/  BSSY.RECONVERGENT B0, `(.L_x_14418) ;  /* 0x000000c000007945 */ /* 0x000fe20003800200 */
[----:B------:R-:W-:Y:S02]  /*7f20*/  HFMA2 R0, -RZ, RZ, 0, 7.569789886474609375e-06 ;  /* 0x0000007fff007431 */ /* 0x000fe400000001ff */
        /* <DEDUP_REMOVED lines=10> */
.L_x_14419:
[----:B------:R-:W-:Y:S05]  /*7fd0*/  BSYNC.RECONVERGENT B0 ;  /* 0x0000000000007941 */ /* 0x000fea0003800200 */
.L_x_14418:
[----:B------:R-:W-:-:S05]  /*7fe0*/  LOP3.LUT R5, R0, 0x80, R5, 0xf8, !PT ;  /* 0x0000008000057812 */ /* 0x000fca00078ef805 */
[----:B------:R0:W-:Y:S01]  /*7ff0*/  STG.E.U8 desc[UR36][R2.64], R5 ;  /* 0x0000000502007986 */ /* 0x0001e2000c101124 */
[----:B------:R-:W-:Y:S05]  /*8000*/  BRA `(.L_x_14393) ;  /* 0x00000000005c7947 */ /* 0x000fea0003800000 */
.L_x_14415:
[----:B------:R-:W-:Y:S01]  /*8010*/  I2FP.F32.S32 R5, R4 ;  /* 0x0000000400057245 */ /* 0x000fe20000201400 */
        /* <DEDUP_REMOVED lines=11> */
.L_x_14421:
[----:B------:R-:W-:Y:S01]  /*80d0*/  IMAD.MOV.U32 R0, RZ, RZ, 0x7f ;  /* 0x0000007fff007424 */ /* 0x000fe200078e00ff */
[----:B------:R-:W-:-:S04]  /*80e0*/  ISETP.GT.U32.AND P0, PT, R4, 0x7f800000, PT ;  /* 0x7f8000000400780c */ /* 0x000fc80003f04070 */
[----:B------:R-:W-:-:S09]  /*80f0*/  SEL R0, R0, 0x7c, P0 ;  /* 0x0000007c00007807 */ /* 0x000fd20000000000 */
.L_x_14422:
[----:B------:R-:W-:Y:S05]  /*8100*/  BSYNC.RECONVERGENT B0 ;  /* 0x0000000000007941 */ /* 0x000fea0003800200 */
.L_x_14420:
[----:B------:R-:W-:-:S04]  /*8110*/  SHF.R.U32.HI R5, RZ, 0x18, R5 ;  /* 0x00000018ff057819 */ /* 0x000fc80000011605 */
[----:B------:R-:W-:-:S05]  /*8120*/  LOP3.LUT R5, R0, 0x80, R5, 0xf8, !PT ;  /* 0x0000008000057812 */ /* 0x000fca00078ef805 */
[----:B------:R0:W-:Y:S01]  /*8130*/  STG.E.U8 desc[UR36][R2.64], R5 ;  /* 0x0000000502007986 */ /* 0x0001e2000c101124 */
[----:B------:R-:W-:Y:S05]  /*8140*/  BRA `(.L_x_14393) ;  /* 0x00000000000c7947 */ /* 0x000fea0003800000 */
.L_x_14414:
[----:B------:R-:W-:-:S04]  /*8150*/  I2FP.F32.S32 R0, R4 ;  /* 0x0000000400007245 */ /* 0x000fc80000201400 */
[----:B------:R-:W-:-:S05]  /*8160*/  F2FP.BF16.F32.PACK_AB R0, RZ, R0 ;  /* 0x00000000ff00723e */ /* 0x000fca00000010ff */
[----:B------:R0:W-:Y:S02]  /*8170*/  STG.E.U16 desc[UR36][R2.64], R0 ;  /* 0x0000000002007986 */ /* 0x0001e4000c101524 */
.L_x_14393:
[----:B------:R-:W-:-:S07]  /*8180*/  VIADD R17, R17, 0x80 ;  /* 0x0000008011117836 */ /* 0x000fce0000000000 */
.L_x_14320:
[----:B------:R-:W-:Y:S05]  /*8190*/  BSYNC.RECONVERGENT B6 ;  /* 0x0000000000067941 */ /* 0x000fea0003800200 */
.L_x_14319:
[----:B------:R-:W5:Y:S01]  /*81a0*/  LDCU UR4, c[0x0][0x380] ;  /* 0x00007000ff0477ac */ /* 0x000f620008000800 */
[----:B------:R-:W-:Y:S01]  /*81b0*/  BSSY.RECONVERGENT B6, `(.L_x_14423) ;  /* 0x0000404000067945 */ /* 0x000fe20003800200 */
[----:B-----5:R-:W-:-:S13]  /*81c0*/  ISETP.GE.AND P0, PT, R17, UR4, PT ;  /* 0x0000000411007c0c */ /* 0x020fda000bf06270 */
[----:B------:R-:W-:Y:S05]  /*81d0*/  @P0 BRA `(.L_x_14424) ;  /* 0x0000004000040947 */ /* 0x000fea0003800000 */
[----:B------:R-:W5:Y:S01]  /*81e0*/  LDCU UR4, c[0x0][0x388] ;  /* 0x00007100ff0477ac */ /* 0x000f620008000800 */
[----:B------:R-:W-:Y:S01]  /*81f0*/  IMAD.MOV.U32 R18, RZ, RZ, RZ ;  /* 0x000000ffff127224 */ /* 0x000fe200078e00ff */
[----:B0--3--:R-:W-:Y:S01]  /*8200*/  MOV R0, RZ ;  /* 0x000000ff00007202 */ /* 0x009fe20000000f00 */
        /* <DEDUP_REMOVED lines=351> */
.L_x_14425:
        /* <DEDUP_REMOVED lines=16> */
.L_x_14429:
[----:B------:R4:W5:Y:S01]  /*9900*/  LDG.E.U8 R19, desc[UR36][R2.64] ;  /* 0x0000002402137981 */ /* 0x000962000c1e1100 */
[----:B------:R-:W-:Y:S05]  /*9910*/  BRA `(.L_x_14431) ;  /* 0x0000000c002c7947 */ /* 0x000fea0003800000 */
.L_x_14428:
        /* <DEDUP_REMOVED lines=8> */
.L_x_14433:
[----:B------:R2:W5:Y:S01]  /*99a0*/  LDG.E R19, desc[UR36][R2.64] ;  /* 0x0000002402137981 */ /* 0x000562000c1e1900 */
[----:B------:R-:W-:Y:S05]  /*99b0*/  BRA `(.L_x_14431) ;  /* 0x0000000c00047947 */ /* 0x000fea0003800000 */
.L_x_14432:
[----:B------:R0:W5:Y:S01]  /*99c0*/  LDG.E.S16 R19, desc[UR36][R2.64] ;  /* 0x0000002402137981 */ /* 0x000162000c1e1700 */
[----:B------:R-:W-:Y:S05]  /*99d0*/  BRA `(.L_x_14431) ;  /* 0x0000000800fc7947 */ /* 0x000fea0003800000 */
.L_x_14427:
        /* <DEDUP_REMOVED lines=9> */
.L_x_14435:
[----:B------:R-:W2:Y:S02]  /*9a70*/  LDG.E.U16 R2, desc[UR36][R2.64] ;  /* 0x0000002402027981 */ /* 0x000ea4000c1e1500 */
[----:B--2---:R-:W-:-:S06]  /*9a80*/  HADD2.F32 R19, -RZ, R2.H0_H0 ;  /* 0x20000002ff137230 */ /* 0x004fcc0000004100 */
[----:B------:R-:W0:Y:S01]  /*9a90*/  F2I.FTZ.TRUNC.NTZ R19, R19 ;  /* 0x0000001300137305 */ /* 0x000e22000021f100 */
[----:B------:R-:W-:Y:S05]  /*9aa0*/  BRA `(.L_x_14431) ;  /* 0x0000000800c87947 */ /* 0x000fea0003800000 */
.L_x_14434:
        /* <DEDUP_REMOVED lines=9> */
.L_x_14437:
[----:B------:R-:W2:Y:S02]  /*9b40*/  LDG.E.U16 R2, desc[UR36][R2.64] ;  /* 0x0000002402027981 */ /* 0x000ea4000c1e1500 */
[----:B--2---:R-:W-:-:S06]  /*9b50*/  HADD2.F32 R19, -RZ, R2.H0_H0 ;  /* 0x20000002ff137230 */ /* 0x004fcc0000004100 */
[----:B------:R-:W0:Y:S01]  /*9b60*/  F2I.FTZ.TRUNC.NTZ R19, R19 ;  /* 0x0000001300137305 */ /* 0x000e22000021f100 */
[----:B------:R-:W-:Y:S05]  /*9b70*/  BRA `(.L_x_14431) ;  /* 0x0000000800947947 */ /* 0x000fea0003800000 */
.L_x_14436:
[----:B------:R-:W2:Y:S02]  /*9b80*/  LDG.E.64 R2, desc[UR36][R2.64] ;  /* 0x0000002402027981 */ /* 0x000ea4000c1e1b00 */
[----:B--2---:R0:W1:Y:S02]  /*9b90*/  F2I.F64.TRUNC R19, R2 ;  /* 0x0000000200137311 */ /* 0x004064000030d100 */
[----:B01----:R-:W-:Y:S05]  /*9ba0*/  BRA `(.L_x_14431) ;  /* 0x0000000800887947 */ /* 0x003fea0003800000 */
.L_x_14426:
        /* <DEDUP_REMOVED lines=12> */
.L_x_14440:
[----:B------:R-:W2:Y:S02]  /*9c70*/  LDG.E.64 R2, desc[UR36][R2.64] ;  /* 0x0000002402027981 */ /* 0x000ea4000c1e1b00 */
[----:B--2---:R0:W1:Y:S02]  /*9c80*/  F2I.F64.TRUNC R19, R2 ;  /* 0x0000000200137311 */ /* 0x004064000030d100 */
[----:B01----:R-:W-:Y:S05]  /*9c90*/  BRA `(.L_x_14431) ;  /* 0x00000008004c7947 */ /* 0x003fea0003800000 */
.L_x_14439:
        /* <DEDUP_REMOVED lines=26> */
.L_x_14442:
        /* <DEDUP_REMOVED lines=13> */
.L_x_14441:
[----:B------:R-:W2:Y:S02]  /*9f10*/  LDG.E.U16 R19, desc[UR36][R2.64] ;  /* 0x0000002402137981 */ /* 0x000ea4000c1e1500 */
[----:B--2---:R-:W-:-:S06]  /*9f20*/  IMAD.U32 R19, R19, 0x10000, RZ ;  /* 0x0001000013137824 */ /* 0x004fcc00078e00ff */
[----:B------:R-:W0:Y:S01]  /*9f30*/  F2I.FTZ.TRUNC.NTZ R19, R19 ;  /* 0x0000001300137305 */ /* 0x000e22000021f100 */
[----:B------:R-:W-:Y:S05]  /*9f40*/  BRA `(.L_x_14431) ;  /* 0x0000000400a07947 */ /* 0x000fea0003800000 */
.L_x_14438:
        /* <DEDUP_REMOVED lines=10> */
.L_x_14445:
        /* <DEDUP_REMOVED lines=21> */
.L_x_14449:
[----:B------:R-:W-:Y:S05]  /*a140*/  BSYNC.RECONVERGENT B1 ;  /* 0x0000000000017941 */ /* 0x000fea0003800200 */
.L_x_14448:
[----:B------:R-:W-:Y:S01]  /*a150*/  IMAD.SHL.U32 R0, R0, 0x100000, RZ ;  /* 0x0010000000007824 */ /* 0x000fe200078e00ff */
[----:B------:R-:W-:-:S04]  /*a160*/  LEA R2, R2, 0x3b800000, 0x17 ;  /* 0x3b80000002027811 */ /* 0x000fc800078eb8ff */
[----:B------:R-:W-:-:S07]  /*a170*/  LOP3.LUT R19, R2, R0, R19, 0xfe, !PT ;  /* 0x0000000002137212 */ /* 0x000fce00078efe13 */
.L_x_14447:
[----:B------:R-:W-:Y:S05]  /*a180*/  BSYNC.RECONVERGENT B0 ;  /* 0x0000000000007941 */ /* 0x000fea0003800200 */
.L_x_14446:
[----:B------:R-:W0:Y:S01]  /*a190*/  F2I.FTZ.TRUNC.NTZ R19, R19 ;  /* 0x0000001300137305 */ /* 0x000e22000021f100 */
[----:B------:R-:W-:Y:S05]  /*a1a0*/  BRA `(.L_x_14431) ;  /* 0x0000000400087947 */ /* 0x000fea0003800000 */
.L_x_14444:
        /* <DEDUP_REMOVED lines=21> */
.L_x_14453:
[----:B------:R-:W-:Y:S05]  /*a300*/  BSYNC.RECONVERGENT B1 ;  /* 0x0000000000017941 */ /* 0x000fea0003800200 */
.L_x_14452:
[----:B------:R-:W-:Y:S02]  /*a310*/  SHF.L.U32 R0, R0, 0x15, RZ ;  /* 0x0000001500007819 */ /* 0x000fe400000006ff */
[----:B------:R-:W-:-:S04]  /*a320*/  LEA R2, R2, 0x37800000, 0x17 ;  /* 0x3780000002027811 */ /* 0x000fc800078eb8ff */
[----:B------:R-:W-:-:S07]  /*a330*/  LOP3.LUT R19, R2, R0, R19, 0xfe, !PT ;  /* 0x0000000002137212 */ /* 0x000fce00078efe13 */
.L_x_14451:
[----:B------:R-:W-:Y:S05]  /*a340*/  BSYNC.RECONVERGENT B0 ;  /* 0x0000000000007941 */ /* 0x000fea0003800200 */
.L_x_14450:
[----:B------:R-:W0:Y:S01]  /*a350*/  F2I.FTZ.TRUNC.NTZ R19, R19 ;  /* 0x0000001300137305 */ /* 0x000e22000021f100 */
[----:B------:R-:W-:Y:S05]  /*a360*/  BRA `(.L_x_14431) ;  /* 0x0000000000987947 */ /* 0x000fea0003800000 */
.L_x_14443:
        /* <DEDUP_REMOVED lines=14> */
.L_x_14457:
[----:B------:R-:W-:Y:S05]  /*a450*/  BSYNC.RECONVERGENT B0 ;  /* 0x0000000000007941 */ /* 0x000fea0003800200 */
.L_x_14456:
[----:B------:R-:W0:Y:S01]  /*a460*/  F2I.FTZ.TRUNC.NTZ R19, R19 ;  /* 0x0000001300137305 */ /* 0x000e22000021f100 */
[----:B------:R-:W-:Y:S05]  /*a470*/  BRA `(.L_x_14431) ;  /* 0x0000000000547947 */ /* 0x000fea0003800000 */
.L_x_14430:
        /* <DEDUP_REMOVED lines=16> */
.L_x_14458:
[----:B------:R-:W-:Y:S01]  /*a580*/  IMAD.MOV.U32 R19, RZ, RZ, RZ ;  /* 0x000000ffff137224 */ /* 0x000fe200078e00ff */
[----:B------:R-:W-:Y:S06]  /*a590*/  BRA `(.L_x_14431) ;  /* 0x00000000000c7947 */ /* 0x000fec0003800000 */
.L_x_14455:
[----:B------:R0:W5:Y:S01]  /*a5a0*/  LDG.E R19, desc[UR36][R2.64] ;  /* 0x0000002402137981 */ /* 0x000162000c1e1900 */
[----:B------:R-:W-:Y:S05]  /*a5b0*/  BRA `(.L_x_14431) ;  /* 0x0000000000047947 */ /* 0x000fea0003800000 */
.L_x_14454:
[----:B------:R0:W5:Y:S02]  /*a5c0*/  LDG.E R19, desc[UR36][R2.64] ;  /* 0x0000002402137981 */ /* 0x000164000c1e1900 */
.L_x_14431:
        /* <DEDUP_REMOVED lines=16> */
.L_x_14462:
[----:B------:R0:W5:Y:S01]  /*a6d0*/  LDG.E.U8 R0, desc[UR36][R2.64] ;  /* 0x0000002402007981 */ /* 0x000162000c1e1100 */
[----:B------:R-:W-:Y:S05]  /*a6e0*/  BRA `(.L_x_14464) ;  /* 0x0000000c002c7947 */ /* 0x000fea0003800000 */
.L_x_14461:
        /* <DEDUP_REMOVED lines=8> */
.L_x_14466:
[----:B------:R0:W5:Y:S01]  /*a770*/  LDG.E R0, desc[UR36][R2.64] ;  /* 0x0000002402007981 */ /* 0x000162000c1e1900 */
[----:B------:R-:W-:Y:S05]  /*a780*/  BRA `(.L_x_14464) ;  /* 0x0000000c00047947 */ /* 0x000fea0003800000 */
.L_x_14465:
[----:B------:R0:W5:Y:S01]  /*a790*/  LDG.E.S16 R0, desc[UR36][R2.64] ;  /* 0x0000002402007981 */ /* 0x000162000c1e1700 */
[----:B------:R-:W-:Y:S05]  /*a7a0*/  BRA `(.L_x_14464) ;  /* 0x0000000800fc7947 */ /* 0x000fea0003800000 */
.L_x_14460:
[----:B------:R-:W-:-:S09]  /*a7b0*/  UISETP.GT.AND UP0, UPT, UR4, 0x6, UPT ;  /* 0x000000060400788c */ /* 0x000fd2000bf04270 */
[----:B------:R-:W-:Y:S05]  /*a7c0*/  BRA.U UP0, `(.L_x_14467) ;  /* 0x00000001002c7547 */ /* 0x000fea000b800000 */
[----:B------:R-:W-:-:S09]  /*a7d0*/  UISETP.NE.AND UP0, UPT, UR4, 0x5, UPT ;  /* 0x000000050400788c */ /* 0x000fd2000bf05270 */
[----:B------:R-:W-:Y:S05]  /*a7e0*/  BRA.U !UP0, `(.L_x_14468) ;  /* 0x0000000108147547 */ /* 0x000fea000b800000 */
[----:B------:R-:W-:-:S09]  /*a7f0*/  UISETP.NE.AND UP0, UPT, UR4, 0x6, UPT ;  /* 0x000000060400788c */ /* 0x000fd2000bf05270 */
[----:B------:R-:W-:Y:S05]  /*a800*/  BRA.U UP0, `(.L_x_14463) ;  /* 0x0000000900907547 */ /* 0x000fea000b800000 */
[----:B------:R-:W2:Y:S02]  /*a810*/  LDG.E R0, desc[UR36][R2.64] ;  /* 0x0000002402007981 */ /* 0x000ea4000c1e1900 */
[----:B--2---:R-:W1:Y:S01]  /*a820*/  F2I.FTZ.TRUNC.NTZ R0, R0 ;  /* 0x0000000000007305 */ /* 0x004e62000021f100 */
[----:B------:R-:W-:Y:S05]  /*a830*/  BRA `(.L_x_14464) ;  /* 0x0000000800d87947 */ /* 0x000fea0003800000 */
.L_x_14468:
[----:B------:R-:W2:Y:S02]  /*a840*/  LDG.E.U16 R2, desc[UR36][R2.64] ;  /* 0x0000002402027981 */ /* 0x000ea4000c1e1500 */
[----:B--2---:R-:W-:-:S06]  /*a850*/  HADD2.F32 R0, -RZ, R2.H0_H0 ;  /* 0x20000002ff007230 */ /* 0x004fcc0000004100 */
[----:B------:R-:W0:Y:S01]  /*a860*/  F2I.FTZ.TRUNC.NTZ R0, R0 ;  /* 0x0000000000007305 */ /* 0x000e22000021f100 */
[----:B------:R-:W-:Y:S05]  /*a870*/  BRA `(.L_x_14464) ;  /* 0x0000000800c87947 */ /* 0x000fea0003800000 */
.L_x_14467:
[----:B------:R-:W-:-:S09]  /*a880*/  UISETP.NE.AND UP0, UPT, UR4, 0x7, UPT ;  /* 0x000000070400788c */ /* 0x000fd2000bf05270 */
[----:B------:R-:W-:Y:S05]  /*a890*/  BRA.U !UP0, `(.L_x_14469) ;  /* 0x00000001082c7547 */ /* 0x000fea000b800000 */
[----:B------:R-:W-:-:S09]  /*a8a0*/  UISETP.NE.AND UP0, UPT, UR4, 0x8, UPT ;  /* 0x000000080400788c */ /* 0x000fd2000bf05270 */
[----:B------:R-:W-:Y:S05]  /*a8b0*/  BRA.U !UP0, `(.L_x_14470) ;  /* 0x0000000108147547 */ /* 0x000fea000b800000 */
[----:B------:R-:W-:-:S09]  /*a8c0*/  UISETP.NE.AND UP0, UPT, UR4, 0x9, UPT ;  /* 0x000000090400788c */ /* 0x000fd2000bf05270 */
[----:B------:R-:W-:Y:S05]  /*a8d0*/  BRA.U UP0, `(.L_x_14463) ;  /* 0x00000009005c7547 */ /* 0x000fea000b800000 */
[----:B------:R-:W2:Y:S02]  /*a8e0*/  LDG.E R0, desc[UR36][R2.64] ;  /* 0x0000002402007981 */ /* 0x000ea4000c1e1900 */
[----:B--2---:R-:W2:Y:S01]  /*a8f0*/  F2I.FTZ.TRUNC.NTZ R0, R0 ;  /* 0x0000000000007305 */ /* 0x004ea2000021f100 */
[----:B------:R-:W-:Y:S05]  /*a900*/  BRA `(.L_x_14464) ;  /* 0x0000000800a47947 */ /* 0x000fea0003800000 */
.L_x_14470:
[----:B------:R-:W2:Y:S02]  /*a910*/  LDG.E.U16 R2, desc[UR36][R2.64] ;  /* 0x0000002402027981 */ /* 0x000ea4000c1e1500 */
[----:B--2---:R-:W-:-:S06]  /*a920*/  HADD2.F32 R0, -RZ, R2.H0_H0 ;  /* 0x20000002ff007230 */ /* 0x004fcc0000004100 */
[----:B------:R-:W3:Y:S01]  /*a930*/  F2I.FTZ.TRUNC.NTZ R0, R0 ;  /* 0x0000000000007305 */ /* 0x000ee2000021f100 */
[----:B------:R-:W-:Y:S05]  /*a940*/  BRA `(.L_x_14464) ;  /* 0x0000000800947947 */ /* 0x000fea0003800000 */
.L_x_14469:
[----:B------:R-:W2:Y:S02]  /*a950*/  LDG.E.64 R2, desc[UR36][R2.64] ;  /* 0x0000002402027981 */ /* 0x000ea4000c1e1b00 */
[----:B--2---:R4:W0:Y:S02]  /*a960*/  F2I.F64.TRUNC R0, R2 ;  /* 0x0000000200007311 */ /* 0x004824000030d100 */
[----:B0---4-:R-:W-:Y:S05]  /*a970*/  BRA `(.L_x_14464) ;  /* 0x0000000800887947 */ /* 0x011fea0003800000 */
.L_x_14459:
        /* <DEDUP_REMOVED lines=12> */
.L_x_14473:
[----:B------:R-:W2:Y:S02]  /*aa40*/  LDG.E.64 R2, desc[UR36][R2.64] ;  /* 0x0000002402027981 */ /* 0x000ea4000c1e1b00 */
[----:B--2---:R0:W1:Y:S02]  /*aa50*/  F2I.F64.TRUNC R0, R2 ;  /* 0x0000000200007311 */ /* 0x004064000030d100 */
[----:B01----:R-:W-:Y:S05]  /*aa60*/  BRA `(.L_x_14464) ;  /* 0x00000008004c7947 */ /* 0x003fea0003800000 */
.L_x_14472:
        /* <DEDUP_REMOVED lines=24> */
[----:B------:R-:W0:Y:S01]  /*abf0*/  F2I.FTZ.TRUNC.NTZ R0, R0 ;  /* 0x0000000000007305 */ /* 0x000e22000021f100 */
[----:B------:R-:W-:Y:S05]  /*ac00*/  BRA `(.L_x_14464) ;  /* 0x0000000400e47947 */ /* 0x000fea0003800000 */
.L_x_14475:
        /* <DEDUP_REMOVED lines=13> */
.L_x_14474:
[----:B------:R-:W2:Y:S02]  /*ace0*/  LDG.E.U16 R0, desc[UR36][R2.64] ;  /* 0x0000002402007981 */ /* 0x000ea4000c1e1500 */
[----:B--2---:R-:W-:-:S06]  /*acf0*/  SHF.L.U32 R0, R0, 0x10, RZ ;  /* 0x0000001000007819 */ /* 0x004fcc00000006ff */
[----:B------:R-:W0:Y:S01]  /*ad00*/  F2I.FTZ.TRUNC.NTZ R0, R0 ;  /* 0x0000000000007305 */ /* 0x000e22000021f100 */
[----:B------:R-:W-:Y:S05]  /*ad10*/  BRA `(.L_x_14464) ;  /* 0x0000000400a07947 */ /* 0x000fea0003800000 */
.L_x_14471:
        /* <DEDUP_REMOVED lines=10> */
.L_x_14478:
        /* <DEDUP_REMOVED lines=21> */
.L_x_14482:
[----:B------:R-:W-:Y:S05]  /*af10*/  BSYNC.RECONVERGENT B1 ;  /* 0x0000000000017941 */ /* 0x000fea0003800200 */
.L_x_14481:
[----:B------:R-:W-:Y:S01]  /*af20*/  IMAD.SHL.U32 R0, R0, 0x100000, RZ ;  /* 0x0010000000007824 */ /* 0x000fe200078e00ff */
[----:B------:R-:W-:-:S04]  /*af30*/  LEA R2, R2, 0x3b800000, 0x17 ;  /* 0x3b80000002027811 */ /* 0x000fc800078eb8ff */
[----:B------:R-:W-:-:S07]  /*af40*/  LOP3.LUT R0, R2, R0, R7, 0xfe, !PT ;  /* 0x0000000002007212 */ /* 0x000fce00078efe07 */
.L_x_14480:
[----:B------:R-:W-:Y:S05]  /*af50*/  BSYNC.RECONVERGENT B0 ;  /* 0x0000000000007941 */ /* 0x000fea0003800200 */
.L_x_14479:
[----:B------:R-:W0:Y:S01]  /*af60*/  F2I.FTZ.TRUNC.NTZ R0, R0 ;  /* 0x0000000000007305 */ /* 0x000e22000021f100 */
[----:B------:R-:W-:Y:S05]  /*af70*/  BRA `(.L_x_14464) ;  /* 0x0000000400087947 */ /* 0x000fea0003800000 */
.L_x_14477:
        /* <DEDUP_REMOVED lines=21> */
.L_x_14486:
[----:B------:R-:W-:Y:S05]  /*b0d0*/  BSYNC.RECONVERGENT B1 ;  /* 0x0000000000017941 */ /* 0x000fea0003800200 */
.L_x_14485:
[----:B------:R-:W-:Y:S01]  /*b0e0*/  IMAD.SHL.U32 R0, R0, 0x200000, RZ ;  /* 0x0020000000007824 */ /* 0x000fe200078e00ff */
[----:B------:R-:W-:-:S04]  /*b0f0*/  LEA R2, R2, 0x37800000, 0x17 ;  /* 0x3780000002027811 */ /* 0x000fc800078eb8ff */
[----:B------:R-:W-:-:S07]  /*b100*/  LOP3.LUT R0, R2, R0, R7, 0xfe, !PT ;  /* 0x0000000002007212 */ /* 0x000fce00078efe07 */
.L_x_14484:
[----:B------:R-:W-:Y:S05]  /*b110*/  BSYNC.RECONVERGENT B0 ;  /* 0x0000000000007941 */ /* 0x000fea0003800200 */
.L_x_14483:
[----:B------:R-:W0:Y:S01]  /*b120*/  F2I.FTZ.TRUNC.NTZ R0, R0 ;  /* 0x0000000000007305 */ /* 0x000e22000021f100 */
[----:B------:R-:W-:Y:S05]  /*b130*/  BRA `(.L_x_14464) ;  /* 0x0000000000987947 */ /* 0x000fea0003800000 */
.L_x_14476:
        /* <DEDUP_REMOVED lines=14> */
.L_x_14490:
[----:B------:R-:W-:Y:S05]  /*b220*/  BSYNC.RECONVERGENT B0 ;  /* 0x0000000000007941 */ /* 0x000fea0003800200 */
.L_x_14489:
[----:B------:R-:W0:Y:S01]  /*b230*/  F2I.FTZ.TRUNC.NTZ R0, R0 ;  /* 0x0000000000007305 */ /* 0x000e22000021f100 */
[----:B------:R-:W-:Y:S05]  /*b240*/  BRA `(.L_x_14464) ;  /* 0x0000000000547947 */ /* 0x000fea0003800000 */
.L_x_14463:
        /* <DEDUP_REMOVED lines=15> */
[----:B--2--5:R-:W-:Y:S05]  /*b340*/  CALL.ABS.NOINC R2 ;  /* 0x0000000002007343 */ /* 0x024fea0003c00000 */
.L_x_14491:
[----:B------:R-:W-:Y:S01]  /*b350*/  IMAD.MOV.U32 R0, RZ, RZ, RZ ;  /* 0x000000ffff007224 */ /* 0x000fe200078e00ff */
[----:B------:R-:W-:Y:S06]  /*b360*/  BRA `(.L_x_14464) ;  /* 0x00000000000c7947 */ /* 0x000fec0003800000 */
.L_x_14488:
[----:B------:R0:W5:Y:S01]  /*b370*/  LDG.E R0, desc[UR36][R2.64] ;  /* 0x0000002402007981 */ /* 0x000162000c1e1900 */
[----:B------:R-:W-:Y:S05]  /*b380*/  BRA `(.L_x_14464) ;  /* 0x0000000000047947 */ /* 0x000fea0003800000 */
.L_x_14487:
[----:B------:R0:W5:Y:S02]  /*b390*/  LDG.E R0, desc[UR36][R2.64] ;  /* 0x0000002402007981 */ /* 0x000164000c1e1900 */
.L_x_14464:
[----:B------:R-:W4:Y:S01]  /*b3a0*/  LDCU.64 UR6, c[0x0][0x5e8] ;  /* 0x0000bd00ff0677ac */ /* 0x000f220008000a00 */
[C---:B-----5:R-:W-:Y:S02]  /*b3b0*/  ISETP.NE.AND P1, PT, R19.reuse, RZ, PT ;  /* 0x000000ff1300720c */ /* 0x060fe40003f25270 */
[----:B------:R-:W-:Y:S01]  /*b3c0*/  ISETP.GT.AND P0, PT, R19, RZ, PT ;  /* 0x000000ff1300720c */ /* 0x000fe20003f04270 */
[----:B------:R-:W-:Y:S01]  /*b3d0*/  UPRMT UR4, UR43, 0x9910, URZ ;  /* 0x000099102b047896 */ /* 0x000fe200080000ff */
[----:B0123--:R-:W-:-:S03]  /*b3e0*/  MOV R4, R0 ;  /* 0x0000000000047202 */ /* 0x00ffc60000000f00 */
[----:B------:R-:W-:-:S06]  /*b3f0*/  UISETP.GT.AND UP0, UPT, UR4, 0x9, UPT ;  /* 0x000000090400788c */ /* 0x000fcc000bf04270 */
[----:B------:R-:W-:Y:S02]  /*b400*/  @P1 SEL R4, RZ, 0x1, !P0 ;  /* 0x00000001ff041807 */ /* 0x000fe40004000000 */
        /* <DEDUP_REMOVED lines=13> */
.L_x_14495:
[----:B------:R0:W-:Y:S01]  /*b4e0*/  STG.E.U8 desc[UR36][R2.64], R4 ;  /* 0x0000000402007986 */ /* 0x0001e2000c101124 */
[----:B------:R-:W-:Y:S05]  /*b4f0*/  BRA `(.L_x_14497) ;  /* 0x0000000c00387947 */ /* 0x000fea0003800000 */
.L_x_14494:
        /* <DEDUP_REMOVED lines=9> */
.L_x_14499:
[----:B------:R0:W-:Y:S01]  /*b590*/  STG.E desc[UR36][R2.64], R4 ;  /* 0x0000000402007986 */ /* 0x0001e2000c101924 */
[----:B------:R-:W-:Y:S05]  /*b5a0*/  BRA `(.L_x_14497) ;  /* 0x0000000c000c7947 */ /* 0x000fea0003800000 */
.L_x_14498:
[----:B------:R0:W-:Y:S01]  /*b5b0*/  STG.E.U16 desc[UR36][R2.64], R4 ;  /* 0x0000000402007986 */ /* 0x0001e2000c101524 */
[----:B------:R-:W-:Y:S05]  /*b5c0*/  BRA `(.L_x_14497) ;  /* 0x0000000c00047947 */ /* 0x000fea0003800000 */
.L_x_14493:
        /* <DEDUP_REMOVED lines=9> */
.L_x_14501:
[----:B------:R-:W-:-:S04]  /*b660*/  I2FP.F32.S32 R0, R4 ;  /* 0x0000000400007245 */ /* 0x000fc80000201400 */
[----:B------:R-:W-:-:S05]  /*b670*/  F2FP.F16.F32.PACK_AB R0, RZ, R0 ;  /* 0x00000000ff00723e */ /* 0x000fca00000000ff */
[----:B------:R0:W-:Y:S01]  /*b680*/  STG.E.U16 desc[UR36][R2.64], R0 ;  /* 0x0000000002007986 */ /* 0x0001e2000c101524 */
[----:B------:R-:W-:Y:S05]  /*b690*/  BRA `(.L_x_14497) ;  /* 0x0000000800d07947 */ /* 0x000fea0003800000 */
.L_x_14500:
        /* <DEDUP_REMOVED lines=10> */
.L_x_14503:
[----:B------:R-:W-:-:S04]  /*b740*/  I2FP.F32.S32 R4, R4 ;  /* 0x0000000400047245 */ /* 0x000fc80000201400 */
[----:B------:R-:W-:-:S04]  /*b750*/  F2FP.F16.F32.PACK_AB R5, RZ, R4 ;  /* 0x00000004ff05723e */ /* 0x000fc800000000ff */
[----:B------:R-:W-:-:S05]  /*b760*/  PRMT R5, R5, 0x5410, RZ ;  /* 0x0000541005057816 */ /* 0x000fca00000000ff */
[----:B------:R0:W-:Y:S01]  /*b770*/  STG.E desc[UR36][R2.64], R5 ;  /* 0x0000000502007986 */ /* 0x0001e2000c101924 */
[----:B------:R-:W-:Y:S05]  /*b780*/  BRA `(.L_x_14497) ;  /* 0x0000000800947947 */ /* 0x000fea0003800000 */
.L_x_14502:
[----:B------:R-:W0:Y:S02]  /*b790*/  I2F.F64 R4, R4 ;  /* 0x0000000400047312 */ /* 0x000e240000201c00 */
[----:B0-----:R0:W-:Y:S01]  /*b7a0*/  STG.E.64 desc[UR36][R2.64], R4 ;  /* 0x0000000402007986 */ /* 0x0011e2000c101b24 */
[----:B------:R-:W-:Y:S05]  /*b7b0*/  BRA `(.L_x_14497) ;  /* 0x0000000800887947 */ /* 0x000fea0003800000 */
.L_x_14492:
        /* <DEDUP_REMOVED lines=12> */
.L_x_14507:
[----:B------:R-:W-:Y:S01]  /*b880*/  I2FP.F32.S32 R5, R4 ;  /* 0x0000000400057245 */ /* 0x000fe20000201400 */
[----:B------:R-:W-:Y:S01]  /*b890*/  BSSY.RECONVERGENT B0, `(.L_x_14508) ;  /* 0x0000013000007945 */ /* 0x000fe20003800200 */
[----:B------:R-:W-:Y:S02]  /*b8a0*/  HFMA2 R0, -RZ, RZ, 0, 7.62939453125e-06 ;  /* 0x00000080ff007431 */ /* 0x000fe400000001ff */
        /* <DEDUP_REMOVED lines=15> */
.L_x_14510:
[----:B------:R-:W-:-:S04]  /*b9a0*/  SHF.R.U32.HI R5, RZ, 0x18, R5 ;  /* 0x00000018ff057819 */ /* 0x000fc80000011605 */
[----:B------:R-:W-:-:S07]  /*b9b0*/  LOP3.LUT R0, R0, 0x80, R5, 0xf8, !PT ;  /* 0x0000008000007812 */ /* 0x000fce00078ef805 */
.L_x_14509:
[----:B------:R-:W-:Y:S05]  /*b9c0*/  BSYNC.RECONVERGENT B0 ;  /* 0x0000000000007941 */ /* 0x000fea0003800200 */
.L_x_14508:
[----:B------:R0:W-:Y:S01]  /*b9d0*/  STG.E.U8 desc[UR36][R2.64], R0 ;  /* 0x0000000002007986 */ /* 0x0001e2000c101124 */
[----:B------:R-:W-:Y:S05]  /*b9e0*/  BRA `(.L_x_14497) ;  /* 0x0000000400fc7947 */ /* 0x000fea0003800000 */
.L_x_14506:
        /* <DEDUP_REMOVED lines=18> */
.L_x_14513:
[----:B------:R-:W-:-:S04]  /*bb10*/  SHF.R.U32.HI R5, RZ, 0x18, R5 ;  /* 0x00000018ff057819 */ /* 0x000fc80000011605 */
[----:B------:R-:W-:-:S07]  /*bb20*/  LOP3.LUT R0, R0, 0x80, R5, 0xf8, !PT ;  /* 0x0000008000007812 */ /* 0x000fce00078ef805 */
.L_x_14512:
[----:B------:R-:W-:Y:S05]  /*bb30*/  BSYNC.RECONVERGENT B0 ;  /* 0x0000000000007941 */ /* 0x000fea0003800200 */
.L_x_14511:
[----:B------:R0:W-:Y:S01]  /*bb40*/  STG.E.U8 desc[UR36][R2.64], R0 ;  /* 0x0000000002007986 */ /* 0x0001e2000c101124 */
[----:B------:R-:W-:Y:S05]  /*bb50*/  BRA `(.L_x_14497) ;  /* 0x0000000400a07947 */ /* 0x000fea0003800000 */
.L_x_14505:
        /* <DEDUP_REMOVED lines=22> */
.L_x_14515:
[----:B------:R-:W-:-:S05]  /*bcc0*/  SHF.R.S32.HI R5, RZ, 0x1f, R4 ;  /* 0x0000001fff057819 */ /* 0x000fca0000011404 */
[----:B------:R0:W-:Y:S01]  /*bcd0*/  STG.E.64 desc[UR36][R2.64], R4 ;  /* 0x0000000402007986 */ /* 0x0001e2000c101b24 */
[----:B------:R-:W-:Y:S05]  /*bce0*/  BRA `(.L_x_14497) ;  /* 0x00000004003c7947 */ /* 0x000fea0003800000 */
.L_x_14514:
[----:B------:R0:W-:Y:S01]  /*bcf0*/  STG.E desc[UR36][R2.64], R4 ;  /* 0x0000000402007986 */ /* 0x0001e2000c101924 */
[----:B------:R-:W-:Y:S05]  /*bd00*/  BRA `(.L_x_14497) ;  /* 0x0000000400347947 */ /* 0x000fea0003800000 */
.L_x_14504:
        /* <DEDUP_REMOVED lines=10> */
.L_x_14517:
[----:B------:R-:W-:Y:S01]  /*bdb0*/  CS2R R6, SRZ ;  /* 0x0000000000067805 */ /* 0x000fe2000001ff00 */
[----:B------:R-:W0:Y:S04]  /*bdc0*/  I2F.F64 R4, R4 ;  /* 0x0000000400047312 */ /* 0x000e280000201c00 */
[----:B0-----:R0:W-:Y:S01]  /*bdd0*/  STG.E.128 desc[UR36][R2.64], R4 ;  /* 0x0000000402007986 */ /* 0x0011e2000c101d24 */
[----:B------:R-:W-:Y:S05]  /*bde0*/  BRA `(.L_x_14497) ;  /* 0x0000000000fc7947 */ /* 0x000fea0003800000 */
.L_x_14516:
[----:B------:R-:W-:-:S09]  /*bdf0*/  UISETP.NE.AND UP0, UPT, UR4, 0xf, UPT ;  /* 0x0000000f0400788c */ /* 0x000fd2000bf05270 */
[----:B------:R-:W-:Y:S05]  /*be00*/  BRA.U !UP0, `(.L_x_14518) ;  /* 0x0000000108e87547 */ /* 0x000fea000b800000 */
[----:B------:R-:W-:-:S09]  /*be10*/  UISETP.NE.AND UP0, UPT, UR4, 0x17, UPT ;  /* 0x000000170400788c */ /* 0x000fd2000bf05270 */
[----:B------:R-:W-:Y:S05]  /*be20*/  BRA.U !UP0, `(.L_x_14519) ;  /* 0x0000000108907547 */ /* 0x000fea000b800000 */
[----:B------:R-:W-:-:S09]  /*be30*/  UISETP.NE.AND UP0, UPT, UR4, 0x18, UPT ;  /* 0x000000180400788c */ /* 0x000fd2000bf05270 */
[----:B------:R-:W-:Y:S05]  /*be40*/  BRA.U !UP0, `(.L_x_14520) ;  /* 0x0000000108447547 */ /* 0x000fea000b800000 */
.L_x_14496:
        /* <DEDUP_REMOVED lines=16> */
.L_x_14521:
[----:B------:R-:W-:Y:S05]  /*bf50*/  BRA `(.L_x_14497) ;  /* 0x0000000000a07947 */ /* 0x000fea0003800000 */
.L_x_14520:
[----:B------:R-:W-:Y:S01]  /*bf60*/  I2FP.F32.S32 R7, R4 ;  /* 0x0000000400077245 */ /* 0x000fe20000201400 */
        /* <DEDUP_REMOVED lines=12> */
.L_x_14523:
[----:B------:R-:W-:Y:S05]  /*c030*/  BSYNC.RECONVERGENT B0 ;  /* 0x0000000000007941 */ /* 0x000fea0003800200 */
.L_x_14522:
[----:B------:R-:W-:-:S05]  /*c040*/  LOP3.LUT R5, R0, 0x80, R5, 0xf8, !PT ;  /* 0x0000008000057812 */ /* 0x000fca00078ef805 */
[----:B------:R3:W-:Y:S01]  /*c050*/  STG.E.U8 desc[UR36][R2.64], R5 ;  /* 0x0000000502007986 */ /* 0x0007e2000c101124 */
[----:B------:R-:W-:Y:S05]  /*c060*/  BRA `(.L_x_14497) ;  /* 0x00000000005c7947 */ /* 0x000fea0003800000 */
.L_x_14519:
        /* <DEDUP_REMOVED lines=12> */
.L_x_14525:
[----:B------:R-:W-:Y:S02]  /*c130*/  ISETP.GT.U32.AND P0, PT, R4, 0x7f800000, PT ;  /* 0x7f8000000400780c */ /* 0x000fe40003f04070 */
[----:B------:R-:W-:-:S04]  /*c140*/  MOV R0, 0x7f ;  /* 0x0000007f00007802 */ /* 0x000fc80000000f00 */
[----:B------:R-:W-:-:S07]  /*c150*/  SEL R0, R0, 0x7c, P0 ;  /* 0x0000007c00007807 */ /* 0x000fce0000000000 */
.L_x_14526:
[----:B------:R-:W-:Y:S05]  /*c160*/  BSYNC.RECONVERGENT B0 ;  /* 0x0000000000007941 */ /* 0x000fea0003800200 */
.L_x_14524:
[----:B------:R-:W-:-:S04]  /*c170*/  SHF.R.U32.HI R5, RZ, 0x18, R5 ;  /* 0x00000018ff057819 */ /* 0x000fc80000011605 */
[----:B------:R-:W-:-:S05]  /*c180*/  LOP3.LUT R5, R0, 0x80, R5, 0xf8, !PT ;  /* 0x0000008000057812 */ /* 0x000fca00078ef805 */
[----:B------:R2:W-:Y:S01]  /*c190*/  STG.E.U8 desc[UR36][R2.64], R5 ;  /* 0x0000000502007986 */ /* 0x0005e2000c101124 */
[----:B------:R-:W-:Y:S05]  /*c1a0*/  BRA `(.L_x_14497) ;  /* 0x00000000000c7947 */ /* 0x000fea0003800000 */
.L_x_14518:
[----:B------:R-:W-:-:S04]  /*c1b0*/  I2FP.F32.S32 R0, R4 ;  /* 0x0000000400007245 */ /* 0x000fc80000201400 */
[----:B------:R-:W-:-:S05]  /*c1c0*/  F2FP.BF16.F32.PACK_AB R0, RZ, R0 ;  /* 0x00000000ff00723e */ /* 0x000fca00000010ff */
[----:B------:R4:W-:Y:S02]  /*c1d0*/  STG.E.U16 desc[UR36][R2.64], R0 ;  /* 0x0000000002007986 */ /* 0x0009e4000c101524 */
.L_x_14497:
[----:B------:R-:W-:-:S07]  /*c1e0*/  VIADD R17, R17, 0x80 ;  /* 0x0000008011117836 */ /* 0x000fce0000000000 */
.L_x_14424:
[----:B------:R-:W-:Y:S05]  /*c1f0*/  BSYNC.RECONVERGENT B6 ;  /* 0x0000000000067941 */ /* 0x000fea0003800200 */
.L_x_14423:
[----:B------:R-:W5:Y:S02]  /*c200*/  LDCU UR4, c[0x0][0x380] ;  /* 0x00007000ff0477ac */ /* 0x000f640008000800 */
[----:B-----5:R-:W-:-:S13]  /*c210*/  ISETP.GE.AND P0, PT, R17, UR4, PT ;  /* 0x0000000411007c0c */ /* 0x020fda000bf06270 */
[----:B------:R-:W-:Y:S05]  /*c220*/  @P0 EXIT ;  /* 0x000000000000094d */ /* 0x000fea0003800000 */
[----:B------:R-:W5:Y:S01]  /*c230*/  LDCU UR4, c[0x0][0x388] ;  /* 0x00007100ff0477ac */ /* 0x000f620008000800 */
[----:B0--34-:R-:W-:Y:S02]  /*c240*/  HFMA2 R0, -RZ, RZ, 0, 0 ;  /* 0x00000000ff007431 */ /* 0x019fe400000001ff */
        /* <DEDUP_REMOVED lines=9> */
[----:B-12---:R-:W-:Y:S01]  /*c2e0*/  IMAD.HI.U32 R2, R17, UR4, R16 ;  /* 0x0000000411027c27 */ /* 0x006fe2000f8e0010 */
        /* <DEDUP_REMOVED lines=342> */
.L_x_14527:
        /* <DEDUP_REMOVED lines=19> */
.L_x_14531:
[----:B------:R0:W5:Y:S01]  /*d980*/  LDG.E.U8 R19, desc[UR36][R2.64] ;  /* 0x0000002402137981 */ /* 0x000162000c1e1100 */
[----:B------:R-:W-:Y:S05]  /*d990*/  BRA `(.L_x_14533) ;  /* 0x0000000c002c7947 */ /* 0x000fea0003800000 */
.L_x_14530:
        /* <DEDUP_REMOVED lines=8> */
.L_x_14535:
[----:B------:R0:W5:Y:S01]  /*da20*/  LDG.E R19, desc[UR36][R2.64] ;  /* 0x0000002402137981 */ /* 0x000162000c1e1900 */
[----:B------:R-:W-:Y:S05]  /*da30*/  BRA `(.L_x_14533) ;  /* 0x0000000c00047947 */ /* 0x000fea0003800000 */
.L_x_14534:
[----:B------:R0:W5:Y:S01]  /*da40*/  LDG.E.S16 R19, desc[UR36][R2.64] ;  /* 0x0000002402137981 */ /* 0x000162000c1e1700 */
[----:B------:R-:W-:Y:S05]  /*da50*/  BRA `(.L_x_14533) ;  /* 0x0000000800fc7947 */ /* 0x000fea0003800000 */
.L_x_14529:
        /* <DEDUP_REMOVED lines=9> */
.L_x_14537:
[----:B------:R-:W2:Y:S02]  /*daf0*/  LDG.E.U16 R2, desc[UR36][R2.64] ;  /* 0x0000002402027981 */ /* 0x000ea4000c1e1500 */
[----:B--2---:R-:W-:-:S06]  /*db00*/  HADD2.F32 R19, -RZ, R2.H0_H0 ;  /* 0x20000002ff137230 */ /* 0x004fcc0000004100 */
[----:B------:R-:W0:Y:S01]  /*db10*/  F2I.FTZ.TRUNC.NTZ R19, R19 ;  /* 0x0000001300137305 */ /* 0x000e22000021f100 */
[----:B------:R-:W-:Y:S05]  /*db20*/  BRA `(.L_x_14533) ;  /* 0x0000000800c87947 */ /* 0x000fea0003800000 */
.L_x_14536:
        /* <DEDUP_REMOVED lines=9> */
.L_x_14539:
[----:B------:R-:W2:Y:S02]  /*dbc0*/  LDG.E.U16 R2, desc[UR36][R2.64] ;  /* 0x0000002402027981 */ /* 0x000ea4000c1e1500 */
[----:B--2---:R-:W-:-:S06]  /*dbd0*/  HADD2.F32 R19, -RZ, R2.H0_H0 ;  /* 0x20000002ff137230 */ /* 0x004fcc0000004100 */
[----:B------:R-:W0:Y:S01]  /*dbe0*/  F2I.FTZ.TRUNC.NTZ R19, R19 ;  /* 0x0000001300137305 */ /* 0x000e22000021f100 */
[----:B------:R-:W-:Y:S05]  /*dbf0*/  BRA `(.L_x_14533) ;  /* 0x0000000800947947 */ /* 0x000fea0003800000 */
.L_x_14538:
[----:B------:R-:W2:Y:S02]  /*dc00*/  LDG.E.64 R2, desc[UR36][R2.64] ;  /* 0x0000002402027981 */ /* 0x000ea4000c1e1b00 */
[----:B--2---:R0:W1:Y:S02]  /*dc10*/  F2I.F64.TRUNC R19, R2 ;  /* 0x0000000200137311 */ /* 0x004064000030d100 */
[----:B01----:R-:W-:Y:S05]  /*dc20*/  BRA `(.L_x_14533) ;  /* 0x0000000800887947 */ /* 0x003fea0003800000 */
.L_x_14528:
        /* <DEDUP_REMOVED lines=12> */
.L_x_14542:
[----:B------:R-:W2:Y:S02]  /*dcf0*/  LDG.E.64 R2, desc[UR36][R2.64] ;  /* 0x0000002402027981 */ /* 0x000ea4000c1e1b00 */
[----:B--2---:R0:W1:Y:S02]  /*dd00*/  F2I.F64.TRUNC R19, R2 ;  /* 0x0000000200137311 */ /* 0x004064000030d100 */
[----:B01----:R-:W-:Y:S05]  /*dd10*/  BRA `(.L_x_14533) ;  /* 0x00000008004c7947 */ /* 0x003fea0003800000 */
.L_x_14541:
        /* <DEDUP_REMOVED lines=24> */
[----:B------:R0:W1:Y:S01]  /*dea0*/  F2I.FTZ.TRUNC.NTZ R19, R5 ;  /* 0x0000000500137305 */ /* 0x000062000021f100 */
[----:B------:R-:W-:Y:S05]  /*deb0*/  BRA `(.L_x_14533) ;  /* 0x0000000400e47947 */ /* 0x000fea0003800000 */
.L_x_14544:
        /* <DEDUP_REMOVED lines=11> */
[----:B------:R2:W3:Y:S01]  /*df70*/  F2I.FTZ.TRUNC.NTZ R19, R0 ;  /* 0x0000000000137305 */ /* 0x0004e2000021f100 */
[----:B------:R-:W-:Y:S05]  /*df80*/  BRA `(.L_x_14533) ;  /* 0x0000000400b07947 */ /* 0x000fea0003800000 */
.L_x_14543:
[----:B------:R-:W2:Y:S02]  /*df90*/  LDG.E.U16 R19, desc[UR36][R2.64] ;  /* 0x0000002402137981 */ /* 0x000ea4000c1e1500 */
[----:B--2---:R-:W-:-:S06]  /*dfa0*/  SHF.L.U32 R19, R19, 0x10, RZ ;  /* 0x0000001013137819 */ /* 0x004fcc00000006ff */
[----:B------:R-:W4:Y:S01]  /*dfb0*/  F2I.FTZ.TRUNC.NTZ R19, R19 ;  /* 0x0000001300137305 */ /* 0x000f22000021f100 */
[----:B------:R-:W-:Y:S05]  /*dfc0*/  BRA `(.L_x_14533) ;  /* 0x0000000400a07947 */ /* 0x000fea0003800000 */
.L_x_14540:
        /* <DEDUP_REMOVED lines=10> */
.L_x_14547:
        /* <DEDUP_REMOVED lines=21> */
.L_x_14551:
[----:B------:R-:W-:Y:S05]  /*e1c0*/  BSYNC.RECONVERGENT B1 ;  /* 0x0000000000017941 */ /* 0x000fea0003800200 */
.L_x_14550:
[----:B------:R-:W-:Y:S01]  /*e1d0*/  IMAD.SHL.U32 R0, R0, 0x100000, RZ ;  /* 0x0010000000007824 */ /* 0x000fe200078e00ff */
[----:B------:R-:W-:-:S04]  /*e1e0*/  LEA R2, R2, 0x3b800000, 0x17 ;  /* 0x3b80000002027811 */ /* 0x000fc800078eb8ff */
[----:B------:R-:W-:-:S07]  /*e1f0*/  LOP3.LUT R19, R2, R0, R19, 0xfe, !PT ;  /* 0x0000000002137212 */ /* 0x000fce00078efe13 */
.L_x_14549:
[----:B------:R-:W-:Y:S05]  /*e200*/  BSYNC.RECONVERGENT B0 ;  /* 0x0000000000007941 */ /* 0x000fea0003800200 */
.L_x_14548:
[----:B------:R-:W0:Y:S01]  /*e210*/  F2I.FTZ.TRUNC.NTZ R19, R19 ;  /* 0x0000001300137305 */ /* 0x000e22000021f100 */
[----:B------:R-:W-:Y:S05]  /*e220*/  BRA `(.L_x_14533) ;  /* 0x0000000400087947 */ /* 0x000fea0003800000 */
.L_x_14546:
        /* <DEDUP_REMOVED lines=21> */
.L_x_14555:
[----:B------:R-:W-:Y:S05]  /*e380*/  BSYNC.RECONVERGENT B1 ;  /* 0x0000000000017941 */ /* 0x000fea0003800200 */
.L_x_14554:
[----:B------:R-:W-:Y:S01]  /*e390*/  IMAD.SHL.U32 R0, R0, 0x200000, RZ ;  /* 0x0020000000007824 */ /* 0x000fe200078e00ff */
[----:B------:R-:W-:-:S04]  /*e3a0*/  LEA R2, R2, 0x37800000, 0x17 ;  /* 0x3780000002027811 */ /* 0x000fc800078eb8ff */
[----:B------:R-:W-:-:S07]  /*e3b0*/  LOP3.LUT R19, R2, R0, R19, 0xfe, !PT ;  /* 0x0000000002137212 */ /* 0x000fce00078efe13 */
.L_x_14553:
[----:B------:R-:W-:Y:S05]  /*e3c0*/  BSYNC.RECONVERGENT B0 ;  /* 0x0000000000007941 */ /* 0x000fea0003800200 */
.L_x_14552:
[----:B------:R-:W0:Y:S01]  /*e3d0*/  F2I.FTZ.TRUNC.NTZ R19, R19 ;  /* 0x0000001300137305 */ /* 0x000e22000021f100 */
[----:B------:R-:W-:Y:S05]  /*e3e0*/  BRA `(.L_x_14533) ;  /* 0x0000000000987947 */ /* 0x000fea0003800000 */
.L_x_14545:
        /* <DEDUP_REMOVED lines=14> */
.L_x_14559:
[----:B------:R-:W-:Y:S05]  /*e4d0*/  BSYNC.RECONVERGENT B0 ;  /* 0x0000000000007941 */ /* 0x000fea0003800200 */
.L_x_14558:
[----:B------:R-:W0:Y:S01]  /*e4e0*/  F2I.FTZ.TRUNC.NTZ R19, R19 ;  /* 0x0000001300137305 */ /* 0x000e22000021f100 */
[----:B------:R-:W-:Y:S05]  /*e4f0*/  BRA `(.L_x_14533) ;  /* 0x0000000000547947 */ /* 0x000fea0003800000 */
.L_x_14532:
        /* <DEDUP_REMOVED lines=16> */
.L_x_14560:
[----:B------:R-:W-:Y:S01]  /*e600*/  IMAD.MOV.U32 R19, RZ, RZ, RZ ;  /* 0x000000ffff137224 */ /* 0x000fe200078e00ff */
[----:B------:R-:W-:Y:S06]  /*e610*/  BRA `(.L_x_14533) ;  /* 0x00000000000c7947 */ /* 0x000fec0003800000 */
.L_x_14557:
[----:B------:R0:W5:Y:S01]  /*e620*/  LDG.E R19, desc[UR36][R2.64] ;  /* 0x0000002402137981 */ /* 0x000162000c1e1900 */
[----:B------:R-:W-:Y:S05]  /*e630*/  BRA `(.L_x_14533) ;  /* 0x0000000000047947 */ /* 0x000fea0003800000 */
.L_x_14556:
[----:B------:R0:W5:Y:S02]  /*e640*/  LDG.E R19, desc[UR36][R2.64] ;  /* 0x0000002402137981 */ /* 0x000164000c1e1900 */
.L_x_14533:
        /* <DEDUP_REMOVED lines=14> */
[----:B--2---:R0:W5:Y:S01]  /*e730*/  LDG.E.S8 R0, desc[UR36][R2.64] ;  /* 0x0000002402007981 */ /* 0x004162000c1e1300 */
[----:B------:R-:W-:Y:S05]  /*e740*/  BRA `(.L_x_14566) ;  /* 0x0000000c00347947 */ /* 0x000fea0003800000 */
.L_x_14564:
[----:B--2---:R2:W5:Y:S01]  /*e750*/  LDG.E.U8 R0, desc[UR36][R2.64] ;  /* 0x0000002402007981 */ /* 0x004562000c1e1100 */
[----:B------:R-:W-:Y:S05]  /*e760*/  BRA `(.L_x_14566) ;  /* 0x0000000c002c7947 */ /* 0x000fea0003800000 */
.L_x_14563:
[----:B------:R-:W-:-:S09]  /*e770*/  UISETP.NE.AND UP0, UPT, UR4, 0x2, UPT ;  /* 0x000000020400788c */ /* 0x000fd2000bf05270 */
[----:B------:R-:W-:Y:S05]  /*e780*/  BRA.U !UP0, `(.L_x_14567) ;  /* 0x0000000108207547 */ /* 0x000fea000b800000 */
[----:B------:R-:W-:-:S09]  /*e790*/  UISETP.NE.AND UP0, UPT, UR4, 0x3, UPT ;  /* 0x000000030400788c */ /* 0x000fd2000bf05270 */
[----:B------:R-:W-:Y:S05]  /*e7a0*/  BRA.U !UP0, `(.L_x_14568) ;  /* 0x0000000108107547 */ /* 0x000fea000b800000 */
[----:B------:R-:W-:-:S09]  /*e7b0*/  UISETP.NE.AND UP0, UPT, UR4, 0x4, UPT ;  /* 0x000000040400788c */ /* 0x000fd2000bf05270 */
[----:B------:R-:W-:Y:S05]  /*e7c0*/  BRA.U UP0, `(.L_x_14565) ;  /* 0x0000000900c07547 */ /* 0x000fea000b800000 */
[----:B--2---:R0:W5:Y:S01]  /*e7d0*/  LDG.E R0, desc[UR36][R2.64] ;  /* 0x0000002402007981 */ /* 0x004162000c1e1900 */
[----:B------:R-:W-:Y:S05]  /*e7e0*/  BRA `(.L_x_14566) ;  /* 0x0000000c000c7947 */ /* 0x000fea0003800000 */
.L_x_14568:
[----:B--2---:R0:W5:Y:S01]  /*e7f0*/  LDG.E R0, desc[UR36][R2.64] ;  /* 0x0000002402007981 */ /* 0x004162000c1e1900 */
[----:B------:R-:W-:Y:S05]  /*e800*/  BRA `(.L_x_14566) ;  /* 0x0000000c00047947 */ /* 0x000fea0003800000 */
.L_x_14567:
[----:B--2---:R0:W5:Y:S01]  /*e810*/  LDG.E.S16 R0, desc[UR36][R2.64] ;  /* 0x0000002402007981 */ /* 0x004162000c1e1700 */
[----:B------:R-:W-:Y:S05]  /*e820*/  BRA `(.L_x_14566) ;  /* 0x0000000800fc7947 */ /* 0x000fea0003800000 */
.L_x_14562:
[----:B------:R-:W-:-:S09]  /*e830*/  UISETP.GT.AND UP0, UPT, UR4, 0x6, UPT ;  /* 0x000000060400788c */ /* 0x000fd2000bf04270 */
[----:B------:R-:W-:Y:S05]  /*e840*/  BRA.U UP0, `(.L_x_14569) ;  /* 0x00000001002c7547 */ /* 0x000fea000b800000 */
[----:B------:R-:W-:-:S09]  /*e850*/  UISETP.NE.AND UP0, UPT, UR4, 0x5, UPT ;  /* 0x000000050400788c */ /* 0x000fd2000bf05270 */
[----:B------:R-:W-:Y:S05]  /*e860*/  BRA.U !UP0, `(.L_x_14570) ;  /* 0x0000000108147547 */ /* 0x000fea000b800000 */
[----:B------:R-:W-:-:S09]  /*e870*/  UISETP.NE.AND UP0, UPT, UR4, 0x6, UPT ;  /* 0x000000060400788c */ /* 0x000fd2000bf05270 */
[----:B------:R-:W-:Y:S05]  /*e880*/  BRA.U UP0, `(.L_x_14565) ;  /* 0x0000000900907547 */ /* 0x000fea000b800000 */
[----:B--2---:R-:W2:Y:S02]  /*e890*/  LDG.E R0, desc[UR36][R2.64] ;  /* 0x0000002402007981 */ /* 0x004ea4000c1e1900 */
[----:B--2---:R-:W0:Y:S01]  /*e8a0*/  F2I.FTZ.TRUNC.NTZ R0, R0 ;  /* 0x0000000000007305 */ /* 0x004e22000021f100 */
[----:B------:R-:W-:Y:S05]  /*e8b0*/  BRA `(.L_x_14566) ;  /* 0x0000000800d87947 */ /* 0x000fea0003800000 */
.L_x_14570:
[----:B------:R-:W2:Y:S02]  /*e8c0*/  LDG.E.U16 R2, desc[UR36][R2.64] ;  /* 0x0000002402027981 */ /* 0x000ea4000c1e1500 */
[----:B--2---:R-:W-:-:S06]  /*e8d0*/  HADD2.F32 R0, -RZ, R2.H0_H0 ;  /* 0x20000002ff007230 */ /* 0x004fcc0000004100 */
[----:B------:R-:W0:Y:S01]  /*e8e0*/  F2I.FTZ.TRUNC.NTZ R0, R0 ;  /* 0x0000000000007305 */ /* 0x000e22000021f100 */
[----:B------:R-:W-:Y:S05]  /*e8f0*/  BRA `(.L_x_14566) ;  /* 0x0000000800c87947 */ /* 0x000fea0003800000 */
.L_x_14569:
[----:B------:R-:W-:-:S09]  /*e900*/  UISETP.NE.AND UP0, UPT, UR4, 0x7, UPT ;  /* 0x000000070400788c */ /* 0x000fd2000bf05270 */
[----:B------:R-:W-:Y:S05]  /*e910*/  BRA.U !UP0, `(.L_x_14571) ;  /* 0x00000001082c7547 */ /* 0x000fea000b800000 */
[----:B------:R-:W-:-:S09]  /*e920*/  UISETP.NE.AND UP0, UPT, UR4, 0x8, UPT ;  /* 0x000000080400788c */ /* 0x000fd2000bf05270 */
[----:B------:R-:W-:Y:S05]  /*e930*/  BRA.U !UP0, `(.L_x_14572) ;  /* 0x0000000108147547 */ /* 0x000fea000b800000 */
[----:B------:R-:W-:-:S09]  /*e940*/  UISETP.NE.AND UP0, UPT, UR4, 0x9, UPT ;  /* 0x000000090400788c */ /* 0x000fd2000bf05270 */
[----:B------:R-:W-:Y:S05]  /*e950*/  BRA.U UP0, `(.L_x_14565) ;  /* 0x00000009005c7547 */ /* 0x000fea000b800000 */
[----:B--2---:R-:W2:Y:S02]  /*e960*/  LDG.E R0, desc[UR36][R2.64] ;  /* 0x0000002402007981 */ /* 0x004ea4000c1e1900 */
[----:B--2---:R-:W0:Y:S01]  /*e970*/  F2I.FTZ.TRUNC.NTZ R0, R0 ;  /* 0x0000000000007305 */ /* 0x004e22000021f100 */
[----:B------:R-:W-:Y:S05]  /*e980*/  BRA `(.L_x_14566) ;  /* 0x0000000800a47947 */ /* 0x000fea0003800000 */
.L_x_14572:
[----:B------:R-:W2:Y:S02]  /*e990*/  LDG.E.U16 R2, desc[UR36][R2.64] ;  /* 0x0000002402027981 */ /* 0x000ea4000c1e1500 */
[----:B--2---:R-:W-:-:S06]  /*e9a0*/  HADD2.F32 R0, -RZ, R2.H0_H0 ;  /* 0x20000002ff007230 */ /* 0x004fcc0000004100 */
[----:B------:R-:W0:Y:S01]  /*e9b0*/  F2I.FTZ.TRUNC.NTZ R0, R0 ;  /* 0x0000000000007305 */ /* 0x000e22000021f100 */
[----:B------:R-:W-:Y:S05]  /*e9c0*/  BRA `(.L_x_14566) ;  /* 0x0000000800947947 */ /* 0x000fea0003800000 */
.L_x_14571:
[----:B------:R-:W2:Y:S02]  /*e9d0*/  LDG.E.64 R2, desc[UR36][R2.64] ;  /* 0x0000002402027981 */ /* 0x000ea4000c1e1b00 */
[----:B--2---:R0:W2:Y:S02]  /*e9e0*/  F2I.F64.TRUNC R0, R2 ;  /* 0x0000000200007311 */ /* 0x0040a4000030d100 */
[----:B0-2---:R-:W-:Y:S05]  /*e9f0*/  BRA `(.L_x_14566) ;  /* 0x0000000800887947 */ /* 0x005fea0003800000 */
.L_x_14561:
        /* <DEDUP_REMOVED lines=12> */
.L_x_14575:
[----:B------:R-:W2:Y:S02]  /*eac0*/  LDG.E.64 R2, desc[UR36][R2.64] ;  /* 0x0000002402027981 */ /* 0x000ea4000c1e1b00 */
[----:B--2---:R0:W2:Y:S02]  /*ead0*/  F2I.F64.TRUNC R0, R2 ;  /* 0x0000000200007311 */ /* 0x0040a4000030d100 */
[----:B0-2---:R-:W-:Y:S05]  /*eae0*/  BRA `(.L_x_14566) ;  /* 0x00000008004c7947 */ /* 0x005fea0003800000 */
.L_x_14574:
[----:B------:R-:W-:-:S09]  /*eaf0*/  UISETP.NE.AND UP0, UPT, UR4, 0xf, UPT ;  /* 0x0000000f0400788c */ /* 0x000fd2000bf05270 */
[----:B------:R-:W-:Y:S05]  /*eb00*/  BRA.U !UP0, `(.L_x_14576) ;  /* 0x0000000108947547 */ /* 0x000fea000b800000 */
[----:B------:R-:W-:-:S09]  /*eb10*/  UISETP.NE.AND UP0, UPT, UR4, 0x17, UPT ;  /* 0x000000170400788c */ /* 0x000fd2000bf05270 */
[----:B------:R-:W-:Y:S05]  /*eb20*/  BRA.U !UP0, `(.L_x_14577) ;  /* 0x0000000108587547 */ /* 0x000fea000b800000 */
[----:B------:R-:W-:-:S09]  /*eb30*/  UISETP.NE.AND UP0, UPT, UR4, 0x18, UPT ;  /* 0x000000180400788c */ /* 0x000fd2000bf05270 */
[----:B------:R-:W-:Y:S05]  /*eb40*/  BRA.U UP0, `(.L_x_14565) ;  /* 0x0000000500e07547 */ /* 0x000fea000b800000 */
[----:B--2---:R-:W2:Y:S01]  /*eb50*/  LDG.E.U8 R0, desc[UR36][R2.64] ;  /* 0x0000002402007981 */ /* 0x004ea2000c1e1100 */
        /* <DEDUP_REMOVED lines=19> */
.L_x_14577:
        /* <DEDUP_REMOVED lines=13> */
.L_x_14576:
[----:B--2---:R-:W2:Y:S02]  /*ed60*/  LDG.E.U16 R0, desc[UR36][R2.64] ;  /* 0x0000002402007981 */ /* 0x004ea4000c1e1500 */
[----:B--2---:R-:W-:-:S06]  /*ed70*/  IMAD.U32 R0, R0, 0x10000, RZ ;  /* 0x0001000000007824 */ /* 0x004fcc00078e00ff */
[----:B------:R-:W0:Y:S01]  /*ed80*/  F2I.FTZ.TRUNC.NTZ R0, R0 ;  /* 0x0000000000007305 */ /* 0x000e22000021f100 */
[----:B------:R-:W-:Y:S05]  /*ed90*/  BRA `(.L_x_14566) ;  /* 0x0000000400a07947 */ /* 0x000fea0003800000 */
.L_x_14573:
        /* <DEDUP_REMOVED lines=9> */
[----:B------:R-:W-:Y:S05]  /*ee30*/  BRA `(.L_x_14566) ;  /* 0x0000000400787947 */ /* 0x000fea0003800000 */
.L_x_14580:
        /* <DEDUP_REMOVED lines=21> */
.L_x_14584:
[----:B------:R-:W-:Y:S05]  /*ef90*/  BSYNC.RECONVERGENT B1 ;  /* 0x0000000000017941 */ /* 0x000fea0003800200 */
.L_x_14583:
[----:B------:R-:W-:Y:S02]  /*efa0*/  SHF.L.U32 R0, R0, 0x14, RZ ;  /* 0x0000001400007819 */ /* 0x000fe400000006ff */
[----:B------:R-:W-:-:S04]  /*efb0*/  LEA R2, R2, 0x3b800000, 0x17 ;  /* 0x3b80000002027811 */ /* 0x000fc800078eb8ff */
[----:B------:R-:W-:-:S07]  /*efc0*/  LOP3.LUT R0, R2, R0, R7, 0xfe, !PT ;  /* 0x0000000002007212 */ /* 0x000fce00078efe07 */
.L_x_14582:
[----:B------:R-:W-:Y:S05]  /*efd0*/  BSYNC.RECONVERGENT B0 ;  /* 0x0000000000007941 */ /* 0x000fea0003800200 */
.L_x_14581:
[----:B------:R-:W0:Y:S01]  /*efe0*/  F2I.FTZ.TRUNC.NTZ R0, R0 ;  /* 0x0000000000007305 */ /* 0x000e22000021f100 */
[----:B------:R-:W-:Y:S05]  /*eff0*/  BRA `(.L_x_14566) ;  /* 0x0000000400087947 */ /* 0x000fea0003800000 */
.L_x_14579:
        /* <DEDUP_REMOVED lines=21> */
.L_x_14588:
[----:B------:R-:W-:Y:S05]  /*f150*/  BSYNC.RECONVERGENT B1 ;  /* 0x0000000000017941 */ /* 0x000fea0003800200 */
.L_x_14587:
[----:B------:R-:W-:Y:S01]  /*f160*/  IMAD.SHL.U32 R0, R0, 0x200000, RZ ;  /* 0x0020000000007824 */ /* 0x000fe200078e00ff */
[----:B------:R-:W-:-:S04]  /*f170*/  LEA R2, R2, 0x37800000, 0x17 ;  /* 0x3780000002027811 */ /* 0x000fc800078eb8ff */
[----:B------:R-:W-:-:S07]  /*f180*/  LOP3.LUT R0, R2, R0, R7, 0xfe, !PT ;  /* 0x0000000002007212 */ /* 0x000fce00078efe07 */
.L_x_14586:
[----:B------:R-:W-:Y:S05]  /*f190*/  BSYNC.RECONVERGENT B0 ;  /* 0x0000000000007941 */ /* 0x000fea0003800200 */
.L_x_14585:
[----:B------:R-:W0:Y:S01]  /*f1a0*/  F2I.FTZ.TRUNC.NTZ R0, R0 ;  /* 0x0000000000007305 */ /* 0x000e22000021f100 */
[----:B------:R-:W-:Y:S05]  /*f1b0*/  BRA `(.L_x_14566) ;  /* 0x0000000000987947 */ /* 0x000fea0003800000 */
.L_x_14578:
        /* <DEDUP_REMOVED lines=14> */
.L_x_14592:
[----:B------:R-:W-:Y:S05]  /*f2a0*/  BSYNC.RECONVERGENT B0 ;  /* 0x0000000000007941 */ /* 0x000fea0003800200 */
.L_x_14591:
[----:B------:R-:W0:Y:S01]  /*f2b0*/  F2I.FTZ.TRUNC.NTZ R0, R0 ;  /* 0x0000000000007305 */ /* 0x000e22000021f100 */
[----:B------:R-:W-:Y:S05]  /*f2c0*/  BRA `(.L_x_14566) ;  /* 0x0000000000547947 */ /* 0x000fea0003800000 */
.L_x_14565:
        /* <DEDUP_REMOVED lines=15> */
[----:B--2-45:R-:W-:Y:S05]  /*f3c0*/  CALL.ABS.NOINC R2 ;  /* 0x0000000002007343 */ /* 0x034fea0003c00000 */
.L_x_14593:
[----:B------:R-:W-:Y:S01]  /*f3d0*/  MOV R0, RZ ;  /* 0x000000ff00007202 */ /* 0x000fe20000000f00 */
[----:B------:R-:W-:Y:S06]  /*f3e0*/  BRA `(.L_x_14566) ;  /* 0x00000000000c7947 */ /* 0x000fec0003800000 */
.L_x_14590:
[----:B--2---:R0:W5:Y:S01]  /*f3f0*/  LDG.E R0, desc[UR36][R2.64] ;  /* 0x0000002402007981 */ /* 0x004162000c1e1900 */
[----:B------:R-:W-:Y:S05]  /*f400*/  BRA `(.L_x_14566) ;  /* 0x0000000000047947 */ /* 0x000fea0003800000 */
.L_x_14589:
[----:B--2---:R0:W5:Y:S02]  /*f410*/  LDG.E R0, desc[UR36][R2.64] ;  /* 0x0000002402007981 */ /* 0x004164000c1e1900 */
.L_x_14566:
[----:B------:R-:W-:Y:S01]  /*f420*/  UPRMT UR4, UR43, 0x9910, URZ ;  /* 0x000099102b047896 */ /* 0x000fe200080000ff */
[C---:B-1-345:R-:W-:Y:S01]  /*f430*/  ISETP.NE.AND P1, PT, R19.reuse, RZ, PT ;  /* 0x000000ff1300720c */ /* 0x07afe20003f25270 */
[----:B0-2---:R-:W-:Y:S01]  /*f440*/  IMAD.MOV.U32 R2, RZ, RZ, R0 ;  /* 0x000000ffff027224 */ /* 0x005fe200078e0000 */
[----:B------:R-:W-:Y:S01]  /*f450*/  ISETP.GT.AND P0, PT, R19, RZ, PT ;  /* 0x000000ff1300720c */ /* 0x000fe20003f04270 */
[----:B------:R-:W-:-:S10]  /*f460*/  UISETP.GT.AND UP0, UPT, UR4, 0x9, UPT ;  /* 0x000000090400788c */ /* 0x000fd4000bf04270 */
        /* <DEDUP_REMOVED lines=12> */
.L_x_14597:
[----:B------:R-:W-:Y:S01]  /*f530*/  STG.E.U8 desc[UR36][R16.64], R2 ;  /* 0x0000000210007986 */ /* 0x000fe2000c101124 */
[----:B------:R-:W-:Y:S05]  /*f540*/  EXIT ;  /* 0x000000000000794d */ /* 0x000fea0003800000 */
.L_x_14596:
[----:B------:R-:W-:-:S09]  /*f550*/  UISETP.NE.AND UP0, UPT, UR4, 0x2, UPT ;  /* 0x000000020400788c */ /* 0x000fd2000bf05270 */
[----:B------:R-:W-:Y:S05]  /*f560*/  BRA.U !UP0, `(.L_x_14599) ;  /* 0x0000000108247547 */ /* 0x000fea000b800000 */
[----:B------:R-:W-:-:S09]  /*f570*/  UISETP.NE.AND UP0, UPT, UR4, 0x3, UPT ;  /* 0x000000030400788c */ /* 0x000fd2000bf05270 */
[----:B------:R-:W-:Y:S05]  /*f580*/  BRA.U !UP0, `(.L_x_14600) ;  /* 0x0000000108147547 */ /* 0x000fea000b800000 */
[----:B------:R-:W-:-:S09]  /*f590*/  UISETP.NE.AND UP0, UPT, UR4, 0x4, UPT ;  /* 0x000000040400788c */ /* 0x000fd2000bf05270 */
[----:B------:R-:W-:Y:S05]  /*f5a0*/  BRA.U UP0, `(.L_x_14598) ;  /* 0x00000009003c7547 */ /* 0x000fea000b800000 */
[----:B------:R-:W-:-:S05]  /*f5b0*/  SHF.R.S32.HI R3, RZ, 0x1f, R2 ;  /* 0x0000001fff037819 */ /* 0x000fca0000011402 */
[----:B------:R-:W-:Y:S01]  /*f5c0*/  STG.E.64 desc[UR36][R16.64], R2 ;  /* 0x0000000210007986 */ /* 0x000fe2000c101b24 */
[----:B------:R-:W-:Y:S05]  /*f5d0*/  EXIT ;  /* 0x000000000000794d */ /* 0x000fea0003800000 */
.L_x_14600:
[----:B------:R-:W-:Y:S01]  /*f5e0*/  STG.E desc[UR36][R16.64], R2 ;  /* 0x0000000210007986 */ /* 0x000fe2000c101924 */
[----:B------:R-:W-:Y:S05]  /*f5f0*/  EXIT ;  /* 0x000000000000794d */ /* 0x000fea0003800000 */
.L_x_14599:
[----:B------:R-:W-:Y:S01]  /*f600*/  STG.E.U16 desc[UR36][R16.64], R2 ;  /* 0x0000000210007986 */ /* 0x000fe2000c101524 */
[----:B------:R-:W-:Y:S05]  /*f610*/  EXIT ;  /* 0x000000000000794d */ /* 0x000fea0003800000 */
.L_x_14595:
[----:B------:R-:W-:-:S09]  /*f620*/  UISETP.GT.AND UP0, UPT, UR4, 0x6, UPT ;  /* 0x000000060400788c */ /* 0x000fd2000bf04270 */
[----:B------:R-:W-:Y:S05]  /*f630*/  BRA.U UP0, `(.L_x_14601) ;  /* 0x00000001002c7547 */ /* 0x000fea000b800000 */
[----:B------:R-:W-:-:S09]  /*f640*/  UISETP.NE.AND UP0, UPT, UR4, 0x5, UPT ;  /* 0x000000050400788c */ /* 0x000fd2000bf05270 */
[----:B------:R-:W-:Y:S05]  /*f650*/  BRA.U !UP0, `(.L_x_14602) ;  /* 0x0000000108147547 */ /* 0x000fea000b800000 */
[----:B------:R-:W-:-:S09]  /*f660*/  UISETP.NE.AND UP0, UPT, UR4, 0x6, UPT ;  /* 0x000000060400788c */ /* 0x000fd2000bf05270 */
[----:B------:R-:W-:Y:S05]  /*f670*/  BRA.U UP0, `(.L_x_14598) ;  /* 0x0000000900087547 */ /* 0x000fea000b800000 */
[----:B------:R-:W-:-:S05]  /*f680*/  I2FP.F32.S32 R3, R2 ;  /* 0x0000000200037245 */ /* 0x000fca0000201400 */
[----:B------:R-:W-:Y:S01]  /*f690*/  STG.E desc[UR36][R16.64], R3 ;  /* 0x0000000310007986 */ /* 0x000fe2000c101924 */
[----:B------:R-:W-:Y:S05]  /*f6a0*/  EXIT ;  /* 0x000000000000794d */ /* 0x000fea0003800000 */
.L_x_14602:
[----:B------:R-:W-:-:S04]  /*f6b0*/  I2FP.F32.S32 R0, R2 ;  /* 0x0000000200007245 */ /* 0x000fc80000201400 */
[----:B------:R-:W-:-:S05]  /*f6c0*/  F2FP.F16.F32.PACK_AB R0, RZ, R0 ;  /* 0x00000000ff00723e */ /* 0x000fca00000000ff */
[----:B------:R-:W-:Y:S01]  /*f6d0*/  STG.E.U16 desc[UR36][R16.64], R0 ;  /* 0x0000000010007986 */ /* 0x000fe2000c101524 */
[----:B------:R-:W-:Y:S05]  /*f6e0*/  EXIT ;  /* 0x000000000000794d */ /* 0x000fea0003800000 */
.L_x_14601:
        /* <DEDUP_REMOVED lines=8> */
[----:B------:R-:W-:Y:S01]  /*f770*/  STG.E.64 desc[UR36][R16.64], R2 ;  /* 0x0000000210007986 */ /* 0x000fe2000c101b24 */
[----:B------:R-:W-:Y:S05]  /*f780*/  EXIT ;  /* 0x000000000000794d */ /* 0x000fea0003800000 */
.L_x_14604:
[----:B------:R-:W-:-:S04]  /*f790*/  I2FP.F32.S32 R2, R2 ;  /* 0x0000000200027245 */ /* 0x000fc80000201400 */
[----:B------:R-:W-:-:S04]  /*f7a0*/  F2FP.F16.F32.PACK_AB R3, RZ, R2 ;  /* 0x00000002ff03723e */ /* 0x000fc800000000ff */
[----:B------:R-:W-:-:S05]  /*f7b0*/  PRMT R3, R3, 0x5410, RZ ;  /* 0x0000541003037816 */ /* 0x000fca00000000ff */
[----:B------:R-:W-:Y:S01]  /*f7c0*/  STG.E desc[UR36][R16.64], R3 ;  /* 0x0000000310007986 */ /* 0x000fe2000c101924 */
[----:B------:R-:W-:Y:S05]  /*f7d0*/  EXIT ;  /* 0x000000000000794d */ /* 0x000fea0003800000 */
.L_x_14603:
[----:B------:R-:W0:Y:S02]  /*f7e0*/  I2F.F64 R2, R2 ;  /* 0x0000000200027312 */ /* 0x000e240000201c00 */
[----:B0-----:R-:W-:Y:S01]  /*f7f0*/  STG.E.64 desc[UR36][R16.64], R2 ;  /* 0x0000000210007986 */ /* 0x001fe2000c101b24 */
[----:B------:R-:W-:Y:S05]  /*f800*/  EXIT ;  /* 0x000000000000794d */ /* 0x000fea0003800000 */
.L_x_14594:
        /* <DEDUP_REMOVED lines=12> */
.L_x_14608:
        /* <DEDUP_REMOVED lines=17> */
.L_x_14611:
[----:B------:R-:W-:-:S04]  /*f9e0*/  SHF.R.U32.HI R3, RZ, 0x18, R3 ;  /* 0x00000018ff037819 */ /* 0x000fc80000011603 */
[----:B------:R-:W-:-:S04]  /*f9f0*/  LOP3.LUT R0, R0, 0x80, R3, 0xf8, !PT ;  /* 0x0000008000007812 */ /* 0x000fc800078ef803 */
[----:B------:R-:W-:-:S07]  /*fa00*/  PRMT R8, R0, 0x7610, R8 ;  /* 0x0000761000087816 */ /* 0x000fce0000000008 */
.L_x_14610:
[----:B------:R-:W-:Y:S05]  /*fa10*/  BSYNC.RECONVERGENT B0 ;  /* 0x0000000000007941 */ /* 0x000fea0003800200 */
.L_x_14609:
[----:B------:R-:W-:Y:S01]  /*fa20*/  STG.E.U8 desc[UR36][R16.64], R8 ;  /* 0x0000000810007986 */ /* 0x000fe2000c101124 */
[----:B------:R-:W-:Y:S05]  /*fa30*/  EXIT ;  /* 0x000000000000794d */ /* 0x000fea0003800000 */
.L_x_14607:
        /* <DEDUP_REMOVED lines=17> */
.L_x_14614:
[----:B------:R-:W-:-:S04]  /*fb50*/  SHF.R.U32.HI R3, RZ, 0x18, R3 ;  /* 0x00000018ff037819 */ /* 0x000fc80000011603 */
[----:B------:R-:W-:-:S04]  /*fb60*/  LOP3.LUT R0, R0, 0x80, R3, 0xf8, !PT ;  /* 0x0000008000007812 */ /* 0x000fc800078ef803 */
[----:B------:R-:W-:-:S07]  /*fb70*/  PRMT R8, R0, 0x7610, R8 ;  /* 0x0000761000087816 */ /* 0x000fce0000000008 */
.L_x_14613:
[----:B------:R-:W-:Y:S05]  /*fb80*/  BSYNC.RECONVERGENT B0 ;  /* 0x0000000000007941 */ /* 0x000fea0003800200 */
.L_x_14612:
[----:B------:R-:W-:Y:S01]  /*fb90*/  STG.E.U8 desc[UR36][R16.64], R8 ;  /* 0x0000000810007986 */ /* 0x000fe2000c101124 */
[----:B------:R-:W-:Y:S05]  /*fba0*/  EXIT ;  /* 0x000000000000794d */ /* 0x000fea0003800000 */
.L_x_14606:
        /* <DEDUP_REMOVED lines=22> */
.L_x_14616:
[----:B------:R-:W-:-:S05]  /*fd10*/  SHF.R.S32.HI R3, RZ, 0x1f, R2 ;  /* 0x0000001fff037819 */ /* 0x000fca0000011402 */
[----:B------:R-:W-:Y:S01]  /*fd20*/  STG.E.64 desc[UR36][R16.64], R2 ;  /* 0x0000000210007986 */ /* 0x000fe2000c101b24 */
[----:B------:R-:W-:Y:S05]  /*fd30*/  EXIT ;  /* 0x000000000000794d */ /* 0x000fea0003800000 */
.L_x_14615:
[----:B------:R-:W-:Y:S01]  /*fd40*/  STG.E desc[UR36][R16.64], R2 ;  /* 0x0000000210007986 */ /* 0x000fe2000c101924 */
[----:B------:R-:W-:Y:S05]  /*fd50*/  EXIT ;  /* 0x000000000000794d */ /* 0x000fea0003800000 */
.L_x_14605:
        /* <DEDUP_REMOVED lines=8> */
[----:B------:R-:W-:Y:S01]  /*fde0*/  STG.E.U8 desc[UR36][R16.64], R3 ;  /* 0x0000000310007986 */ /* 0x000fe2000c101124 */
[----:B------:R-:W-:Y:S05]  /*fdf0*/  EXIT ;  /* 0x000000000000794d */ /* 0x000fea0003800000 */
.L_x_14618:
[----:B------:R-:W-:Y:S01]  /*fe00*/  CS2R R6, SRZ ;  /* 0x0000000000067805 */ /* 0x000fe2000001ff00 */
[----:B------:R-:W0:Y:S04]  /*fe10*/  I2F.F64 R4, R2 ;  /* 0x0000000200047312 */ /* 0x000e280000201c00 */
[----:B0-----:R-:W-:Y:S01]  /*fe20*/  STG.E.128 desc[UR36][R16.64], R4 ;  /* 0x0000000410007986 */ /* 0x001fe2000c101d24 */
[----:B------:R-:W-:Y:S05]  /*fe30*/  EXIT ;  /* 0x000000000000794d */ /* 0x000fea0003800000 */
.L_x_14617:
[----:B------:R-:W-:-:S09]  /*fe40*/  UISETP.NE.AND UP0, UPT, UR4, 0xf, UPT ;  /* 0x0000000f0400788c */ /* 0x000fd2000bf05270 */
[----:B------:R-:W-:Y:S05]  /*fe50*/  BRA.U !UP0, `(.L_x_14619) ;  /* 0x0000000108e87547 */ /* 0x000fea000b800000 */
[----:B------:R-:W-:-:S09]  /*fe60*/  UISETP.NE.AND UP0, UPT, UR4, 0x17, UPT ;  /* 0x000000170400788c */ /* 0x000fd2000bf05270 */
[----:B------:R-:W-:Y:S05]  /*fe70*/  BRA.U !UP0, `(.L_x_14620) ;  /* 0x0000000108907547 */ /* 0x000fea000b800000 */
[----:B------:R-:W-:-:S09]  /*fe80*/  UISETP.NE.AND UP0, UPT, UR4, 0x18, UPT ;  /* 0x000000180400788c */ /* 0x000fd2000bf05270 */
[----:B------:R-:W-:Y:S05]  /*fe90*/  BRA.U !UP0, `(.L_x_14621) ;  /* 0x0000000108447547 */ /* 0x000fea000b800000 */
.L_x_14598:
        /* <DEDUP_REMOVED lines=16> */
.L_x_14622:
[----:B------:R-:W-:Y:S05]  /*ffa0*/  EXIT ;  /* 0x000000000000794d */ /* 0x000fea0003800000 */
.L_x_14621:
[----:B------:R-:W-:Y:S01]  /*ffb0*/  I2FP.F32.S32 R5, R2 ;  /* 0x0000000200057245 */ /* 0x000fe20000201400 */
[----:B------:R-:W-:Y:S01]  /*ffc0*/  BSSY.RECONVERGENT B0, `(.L_x_14623) ;  /* 0x000000c000007945 */ /* 0x000fe20003800200 */
[----:B------:R-:W-:Y:S02]  /*ffd0*/  MOV R0, 0x7f ;  /* 0x0000007f00007802 */ /* 0x000fe40000000f00 */
        /* <DEDUP_REMOVED lines=10> */
.L_x_14624:
[----:B------:R-:W-:Y:S05]  /*10080*/  BSYNC.RECONVERGENT B0 ;  /* 0x0000000000007941 */ /* 0x000fea0003800200 */
.L_x_14623:
[----:B------:R-:W-:-:S05]  /*10090*/  LOP3.LUT R3, R0, 0x80, R3, 0xf8, !PT ;  /* 0x0000008000037812 */ /* 0x000fca00078ef803 */
[----:B------:R-:W-:Y:S01]  /*100a0*/  STG.E.U8 desc[UR36][R16.64], R3 ;  /* 0x0000000310007986 */ /* 0x000fe2000c101124 */
[----:B------:R-:W-:Y:S05]  /*100b0*/  EXIT ;  /* 0x000000000000794d */ /* 0x000fea0003800000 */
.L_x_14620:
        /* <DEDUP_REMOVED lines=12> */
.L_x_14626:
[----:B------:R-:W-:Y:S01]  /*10180*/  IMAD.MOV.U32 R0, RZ, RZ, 0x7f ;  /* 0x0000007fff007424 */ /* 0x000fe200078e00ff */
[----:B------:R-:W-:-:S04]  /*10190*/  ISETP.GT.U32.AND P0, PT, R2, 0x7f800000, PT ;  /* 0x7f8000000200780c */ /* 0x000fc80003f04070 */
[----:B------:R-:W-:-:S09]  /*101a0*/  SEL R0, R0, 0x7c, P0 ;  /* 0x0000007c00007807 */ /* 0x000fd20000000000 */
.L_x_14627:
[----:B------:R-:W-:Y:S05]  /*101b0*/  BSYNC.RECONVERGENT B0 ;  /* 0x0000000000007941 */ /* 0x000fea0003800200 */
.L_x_14625:
[----:B------:R-:W-:-:S04]  /*101c0*/  SHF.R.U32.HI R3, RZ, 0x18, R3 ;  /* 0x00000018ff037819 */ /* 0x000fc80000011603 */
[----:B------:R-:W-:-:S05]  /*101d0*/  LOP3.LUT R3, R0, 0x80, R3, 0xf8, !PT ;  /* 0x0000008000037812 */ /* 0x000fca00078ef803 */
[----:B------:R-:W-:Y:S01]  /*101e0*/  STG.E.U8 desc[UR36][R16.64], R3 ;  /* 0x0000000310007986 */ /* 0x000fe2000c101124 */
[----:B------:R-:W-:Y:S05]  /*101f0*/  EXIT ;  /* 0x000000000000794d */ /* 0x000fea0003800000 */
.L_x_14619:
[----:B------:R-:W-:-:S04]  /*10200*/  I2FP.F32.S32 R0, R2 ;  /* 0x0000000200007245 */ /* 0x000fc80000201400 */
[----:B------:R-:W-:-:S05]  /*10210*/  F2FP.BF16.F32.PACK_AB R0, RZ, R0 ;  /* 0x00000000ff00723e */ /* 0x000fca00000010ff */
[----:B------:R-:W-:Y:S01]  /*10220*/  STG.E.U16 desc[UR36][R16.64], R0 ;  /* 0x0000000010007986 */ /* 0x000fe2000c101524 */
[----:B------:R-:W-:Y:S05]  /*10230*/  EXIT ;  /* 0x000000000000794d */ /* 0x000fea0003800000 */
.L_x_14628:
        /* <DEDUP_REMOVED lines=12> */
.L_x_31157:


//--------------------- .text._ZN2at6native27unrolled_elementwise_kernelINS0_13BinaryFunctorIiiiZZZNS0_21heaviside_kernel_cudaERNS_18TensorIteratorBaseEENKUlvE_clEvENKUlvE1_clEvEUliiE_EESt5arrayIPcLm3EELi4E23TrivialOffsetCalculatorILi2EjESC_ILi1EjENS0_6memory12LoadWithCastILi2EEENSF_13StoreWithCastILi1EEEEEviT_T0_T2_T3_T4_T5_ --------------------------
	.section	.text._ZN2at6native27unrolled_elementwise_kernelINS0_13BinaryFunctorIiiiZZZNS0_21heaviside_kernel_cudaERNS_18TensorIteratorBaseEENKUlvE_clEvENKUlvE1_clEvEUliiE_EESt5arrayIPcLm3EELi4E23TrivialOffsetCalculatorILi2EjESC_ILi1EjENS0_6memory12LoadWithCastILi2EEENSF_13StoreWithCastILi1EEEEEviT_T0_T2_T3_T4_T5_,"ax",@progbits
	.align	128
        .global         _ZN2at6native27unrolled_elementwise_kernelINS0_13BinaryFunctorIiiiZZZNS0_21heaviside_kernel_cudaERNS_18TensorIteratorBaseEENKUlvE_clEvENKUlvE1_clEvEUliiE_EESt5arrayIPcLm3EELi4E23TrivialOffsetCalculatorILi2EjESC_ILi1EjENS0_6memory12LoadWithCastILi2EEENSF_13StoreWithCastILi1EEEEEviT_T0_T2_T3_T4_T5_
        .type           _ZN2at6native27unrolled_elementwise_kernelINS0_13BinaryFunctorIiiiZZZNS0_21heaviside_kernel_cudaERNS_18TensorIteratorBaseEENKUlvE_clEvENKUlvE1_clEvEUliiE_EESt5arrayIPcLm3EELi4E23TrivialOffsetCalculatorILi2EjESC_ILi1EjENS0_6memory12LoadWithCastILi2EEENSF_13StoreWithCastILi1EEEEEviT_T0_T2_T3_T4_T5_,@function
        .size           _ZN2at6native27unrolled_elementwise_kernelINS0_13BinaryFunctorIiiiZZZNS0_21heaviside_kernel_cudaERNS_18TensorIteratorBaseEENKUlvE_clEvENKUlvE1_clEvEUliiE_EESt5arrayIPcLm3EELi4E23TrivialOffsetCalculatorILi2EjESC_ILi1EjENS0_6memory12LoadWithCastILi2EEENSF_13StoreWithCastILi1EEEEEviT_T0_T2_T3_T4_T5_,(.L_x_31158 - _ZN2at6native27unrolled_elementwise_kernelINS0_13BinaryFunctorIiiiZZZNS0_21heaviside_kernel_cudaERNS_18TensorIteratorBaseEENKUlvE_clEvENKUlvE1_clEvEUliiE_EESt5arrayIPcLm3EELi4E23TrivialOffsetCalculatorILi2EjESC_ILi1EjENS0_6memory12LoadWithCastILi2EEENSF_13StoreWithCastILi1EEEEEviT_T0_T2_T3_T4_T5_)
        .other          _ZN2at6native27unrolled_elementwise_kernelINS0_13BinaryFunctorIiiiZZZNS0_21heaviside_kernel_cudaERNS_18TensorIteratorBaseEENKUlvE_clEvENKUlvE1_clEvEUliiE_EESt5arrayIPcLm3EELi4E23TrivialOffsetCalculatorILi2EjESC_ILi1EjENS0_6memory12LoadWithCastILi2EEENSF_13StoreWithCastILi1EEEEEviT_T0_T2_T3_T4_T5_,@"STO_CUDA_ENTRY STV_DEFAULT"
_ZN2at6native27unrolled_elementwise_kernelINS0_13BinaryFunctorIiiiZZZNS0_21heaviside_kernel_cudaERNS_18TensorIteratorBaseEENKUlvE_clEvENKUlvE1_clEvEUliiE_EESt5arrayIPcLm3EELi4E23TrivialOffsetCalculatorILi2EjESC_ILi1EjENS0_6memory12LoadWithCastILi2EEENSF_13StoreWithCastILi1EEEEEviT_T0_T2_T3_T4_T5_:
.text._ZN2at6native27unrolled_elementwise_kernelINS0_13BinaryFunctorIiiiZZZNS0_21heaviside_kernel_cudaERNS_18TensorIteratorBaseEENKUlvE_clEvENKUlvE1_clEvEUliiE_EESt5arrayIPcLm3EELi4E23TrivialOffsetCalculatorILi2EjESC_ILi1EjENS0_6memory12LoadWithCastILi2EEENSF_13StoreWithCastILi1EEEEEviT_T0_T2_T3_T4_T5_:
        /* <DEDUP_REMOVED lines=33> */
.L_x_14634:
[----:B------:R3:W5:Y:S01]  /*0210*/  LDG.E.U8 R27, desc[UR36][R4.64] ;  /* 0x00000024041b7981 */ /* 0x000762000c1e1100 */
[----:B------:R-:W-:Y:S05]  /*0220*/  BRA `(.L_x_14636) ;  /* 0x0000000c00307947 */ /* 0x000fea0003800000 */
.L_x_14633:
        /* <DEDUP_REMOVED lines=8> */
.L_x_14638:
[----:B------:R1:W5:Y:S01]  /*02b0*/  LDG.E R27, desc[UR36][R4.64] ;  /* 0x00000024041b7981 */ /* 0x000362000c1e1900 */
[----:B------:R-:W-:Y:S05]  /*02c0*/  BRA `(.L_x_14636) ;  /* 0x0000000c00087947 */ /* 0x000fea0003800000 */
.L_x_14637:
[----:B------:R2:W5:Y:S01]  /*02d0*/  LDG.E.S16 R27, desc[UR36][R4.64] ;  /* 0x00000024041b7981 */ /* 0x000562000c1e1700 */
[----:B------:R-:W-:Y:S05]  /*02e0*/  BRA `(.L_x_14636) ;  /* 0x0000000c00007947 */ /* 0x000fea0003800000 */
.L_x_14632:
        /* <DEDUP_REMOVED lines=9> */
.L_x_14640:
[----:B------:R-:W2:Y:S02]  /*0380*/  LDG.E.U16 R4, desc[UR36][R4.64] ;  /* 0x0000002404047981 */ /* 0x000ea4000c1e1500 */
[----:B--2---:R-:W-:-:S06]  /*0390*/  HADD2.F32 R27, -RZ, R4.H0_H0 ;  /* 0x20000004ff1b7230 */ /* 0x004fcc0000004100 */
[----:B------:R-:W0:Y:S01]  /*03a0*/  F2I.FTZ.TRUNC.NTZ R27, R27 ;  /* 0x0000001b001b7305 */ /* 0x000e22000021f100 */
[----:B------:R-:W-:Y:S05]  /*03b0*/  BRA `(.L_x_14636) ;  /* 0x0000000800cc7947 */ /* 0x000fea0003800000 */
.L_x_14639:
        /* <DEDUP_REMOVED lines=9> */
.L_x_14642:
[----:B------:R-:W2:Y:S02]  /*0450*/  LDG.E.U16 R4, desc[UR36][R4.64] ;  /* 0x0000002404047981 */ /* 0x000ea4000c1e1500 */
[----:B--2---:R-:W-:-:S06]  /*0460*/  HADD2.F32 R27, -RZ, R4.H0_H0 ;  /* 0x20000004ff1b7230 */ /* 0x004fcc0000004100 */
[----:B------:R-:W0:Y:S01]  /*0470*/  F2I.FTZ.TRUNC.NTZ R27, R27 ;  /* 0x0000001b001b7305 */ /* 0x000e22000021f100 */
[----:B------:R-:W-:Y:S05]  /*0480*/  BRA `(.L_x_14636) ;  /* 0x0000000800987947 */ /* 0x000fea0003800000 */
.L_x_14641:
[----:B------:R-:W2:Y:S02]  /*0490*/  LDG.E.64 R4, desc[UR36][R4.64] ;  /* 0x0000002404047981 */ /* 0x000ea4000c1e1b00 */
[----:B--2---:R0:W1:Y:S02]  /*04a0*/  F2I.F64.TRUNC R27, R4 ;  /* 0x00000004001b7311 */ /* 0x004064000030d100 */
[----:B01----:R-:W-:Y:S05]  /*04b0*/  BRA `(.L_x_14636) ;  /* 0x00000008008c7947 */ /* 0x003fea0003800000 */
.L_x_14631:
        /* <DEDUP_REMOVED lines=12> */
.L_x_14645:
[----:B------:R-:W2:Y:S02]  /*0580*/  LDG.E.64 R4, desc[UR36][R4.64] ;  /* 0x0000002404047981 */ /* 0x000ea4000c1e1b00 */
[----:B--2---:R0:W1:Y:S02]  /*0590*/  F2I.F64.TRUNC R27, R4 ;  /* 0x00000004001b7311 */ /* 0x004064000030d100 */
[----:B01----:R-:W-:Y:S05]  /*05a0*/  BRA `(.L_x_14636) ;  /* 0x0000000800507947 */ /* 0x003fea0003800000 */
.L_x_14644:
        /* <DEDUP_REMOVED lines=26> */
.L_x_14647:
        /* <DEDUP_REMOVED lines=12> */
[----:B------:R0:W1:Y:S01]  /*0810*/  F2I.FTZ.TRUNC.NTZ R27, R0 ;  /* 0x00000000001b7305 */ /* 0x000062000021f100 */
[----:B------:R-:W-:Y:S05]  /*0820*/  BRA `(.L_x_14636) ;  /* 0x0000000400b07947 */ /* 0x000fea0003800000 */
.L_x_14646:
[----:B------:R-:W2:Y:S02]  /*0830*/  LDG.E.U16 R27, desc[UR36][R4.64] ;  /* 0x00000024041b7981 */ /* 0x000ea4000c1e1500 */
[----:B--2---:R-:W-:-:S06]  /*0840*/  IMAD.U32 R27, R27, 0x10000, RZ ;  /* 0x000100001b1b7824 */ /* 0x004fcc00078e00ff */
[----:B------:R-:W0:Y:S01]  /*0850*/  F2I.FTZ.TRUNC.NTZ R27, R27 ;  /* 0x0000001b001b7305 */ /* 0x000e22000021f100 */
[----:B------:R-:W-:Y:S05]  /*0860*/  BRA `(.L_x_14636) ;  /* 0x0000000400a07947 */ /* 0x000fea0003800000 */
.L_x_14643:
        /* <DEDUP_REMOVED lines=10> */
.L_x_14650:
        /* <DEDUP_REMOVED lines=21> */
.L_x_14654:
[----:B------:R-:W-:Y:S05]  /*0a60*/  BSYNC.RECONVERGENT B1 ;  /* 0x0000000000017941 */ /* 0x000fea0003800200 */
.L_x_14653:
[----:B------:R-:W-:Y:S01]  /*0a70*/  IMAD.SHL.U32 R0, R0, 0x100000, RZ ;  /* 0x0010000000007824 */ /* 0x000fe200078e00ff */
[----:B------:R-:W-:-:S04]  /*0a80*/  LEA R3, R3, 0x3b800000, 0x17 ;  /* 0x3b80000003037811 */ /* 0x000fc800078eb8ff */
[----:B------:R-:W-:-:S07]  /*0a90*/  LOP3.LUT R27, R3, R0, R27, 0xfe, !PT ;  /* 0x00000000031b7212 */ /* 0x000fce00078efe1b */
.L_x_14652:
[----:B------:R-:W-:Y:S05]  /*0aa0*/  BSYNC.RECONVERGENT B0 ;  /* 0x0000000000007941 */ /* 0x000fea0003800200 */
.L_x_14651:
[----:B------:R-:W0:Y:S01]  /*0ab0*/  F2I.FTZ.TRUNC.NTZ R27, R27 ;  /* 0x0000001b001b7305 */ /* 0x000e22000021f100 */
[----:B------:R-:W-:Y:S05]  /*0ac0*/  BRA `(.L_x_14636) ;  /* 0x0000000400087947 */ /* 0x000fea0003800000 */
.L_x_14649:
        /* <DEDUP_REMOVED lines=21> */
.L_x_14658:
[----:B------:R-:W-:Y:S05]  /*0c20*/  BSYNC.RECONVERGENT B1 ;  /* 0x0000000000017941 */ /* 0x000fea0003800200 */
.L_x_14657:
[----:B------:R-:W-:Y:S01]  /*0c30*/  IMAD.SHL.U32 R0, R0, 0x200000, RZ ;  /* 0x0020000000007824 */ /* 0x000fe200078e00ff */
[----:B------:R-:W-:-:S04]  /*0c40*/  LEA R3, R3, 0x37800000, 0x17 ;  /* 0x3780000003037811 */ /* 0x000fc800078eb8ff */
[----:B------:R-:W-:-:S07]  /*0c50*/  LOP3.LUT R27, R3, R0, R27, 0xfe, !PT ;  /* 0x00000000031b7212 */ /* 0x000fce00078efe1b */
.L_x_14656:
[----:B------:R-:W-:Y:S05]  /*0c60*/  BSYNC.RECONVERGENT B0 ;  /* 0x0000000000007941 */ /* 0x000fea0003800200 */
.L_x_14655:
[----:B------:R-:W0:Y:S01]  /*0c70*/  F2I.FTZ.TRUNC.NTZ R27, R27 ;  /* 0x0000001b001b7305 */ /* 0x000e22000021f100 */
[----:B------:R-:W-:Y:S05]  /*0c80*/  BRA `(.L_x_14636) ;  /* 0x0000000000987947 */ /* 0x000fea0003800000 */
.L_x_14648:
[----:B------:R-:W-:-:S09]  /*0c90*/  UISETP.NE.AND UP0, UPT, UR4, 0x1c, UPT ;  /* 0x0000001c0400788c */ /* 0x000fd2000bf05270 */
[----:B------:R-:W-:Y:S05]  /*0ca0*/  BRA.U !UP0, `(.L_x_14659) ;  /* 0x00000001088c7547 */ /* 0x000fea000b800000 */
[----:B------:R-:W-:-:S09]  /*0cb0*/  UISETP.NE.AND UP0, UPT, UR4, 0x1d, UPT ;  /* 0x0000001d0400788c */ /* 0x000fd2000bf05270 */
[----:B------:R-:W-:Y:S05]  /*0cc0*/  BRA.U !UP0, `(.L_x_14660) ;  /* 0x00000001087c7547 */ /* 0x000fea000b800000 */
[----:B------:R-:W-:-:S09]  /*0cd0*/  UISETP.NE.AND UP0, UPT, UR4, 0x2c, UPT ;  /* 0x0000002c0400788c */ /* 0x000fd2000bf05270 */
[----:B------:R-:W-:Y:S05]  /*0ce0*/  BRA.U !UP0, `(.L_x_14661) ;  /* 0x0000000108487547 */ /* 0x000fea000b800000 */
.L_x_14635:
        /* <DEDUP_REMOVED lines=16> */
.L_x_14662:
[----:B------:R-:W-:Y:S01]  /*0df0*/  IMAD.MOV.U32 R27, RZ, RZ, RZ ;  /* 0x000000ffff1b7224 */ /* 0x000fe200078e00ff */
[----:B------:R-:W-:Y:S06]  /*0e00*/  BRA `(.L_x_14636) ;  /* 0x0000000000387947 */ /* 0x000fec0003800000 */
.L_x_14661:
        /* <DEDUP_REMOVED lines=8> */
.L_x_14664:
[----:B------:R-:W-:Y:S05]  /*0e90*/  BSYNC.RECONVERGENT B0 ;  /* 0x0000000000007941 */ /* 0x000fea0003800200 */
.L_x_14663:
[----:B------:R-:W0:Y:S01]  /*0ea0*/  F2I.FTZ.TRUNC.NTZ R27, R27 ;  /* 0x0000001b001b7305 */ /* 0x000e22000021f100 */
[----:B------:R-:W-:Y:S05]  /*0eb0*/  BRA `(.L_x_14636) ;  /* 0x00000000000c7947 */ /* 0x000fea0003800000 */
.L_x_14660:
[----:B------:R0:W5:Y:S01]  /*0ec0*/  LDG.E R27, desc[UR36][R4.64] ;  /* 0x00000024041b7981 */ /* 0x000162000c1e1900 */
[----:B------:R-:W-:Y:S05]  /*0ed0*/  BRA `(.L_x_14636) ;  /* 0x0000000000047947 */ /* 0x000fea0003800000 */
.L_x_14659:
[----:B------:R0:W5:Y:S02]  /*0ee0*/  LDG.E R27, desc[UR36][R4.64] ;  /* 0x00000024041b7981 */ /* 0x000164000c1e1900 */
.L_x_14636:
        /* <DEDUP_REMOVED lines=18> */
.L_x_14668:
[----:B------:R1:W5:Y:S01]  /*1010*/  LDG.E.U8 R28, desc[UR36][R4.64] ;  /* 0x00000024041c7981 */ /* 0x000362000c1e1100 */
[----:B------:R-:W-:Y:S05]  /*1020*/  BRA `(.L_x_14670) ;  /* 0x0000000c00307947 */ /* 0x000fea0003800000 */
.L_x_14667:
        /* <DEDUP_REMOVED lines=8> */
.L_x_14672:
[----:B------:R3:W5:Y:S01]  /*10b0*/  LDG.E R28, desc[UR36][R4.64] ;  /* 0x00000024041c7981 */ /* 0x000762000c1e1900 */
[----:B------:R-:W-:Y:S05]  /*10c0*/  BRA `(.L_x_14670) ;  /* 0x0000000c00087947 */ /* 0x000fea0003800000 */
.L_x_14671:
[----:B------:R2:W5:Y:S01]  /*10d0*/  LDG.E.S16 R28, desc[UR36][R4.64] ;  /* 0x00000024041c7981 */ /* 0x000562000c1e1700 */
[----:B------:R-:W-:Y:S05]  /*10e0*/  BRA `(.L_x_14670) ;  /* 0x0000000c00007947 */ /* 0x000fea0003800000 */
.L_x_14666:
        /* <DEDUP_REMOVED lines=9> */
.L_x_14674:
[----:B------:R-:W2:Y:S02]  /*1180*/  LDG.E.U16 R4, desc[UR36][R4.64] ;  /* 0x0000002404047981 */ /* 0x000ea4000c1e1500 */
[----:B--2---:R-:W-:-:S06]  /*1190*/  HADD2.F32 R28, -RZ, R4.H0_H0 ;  /* 0x20000004ff1c7230 */ /* 0x004fcc0000004100 */
[----:B------:R-:W0:Y:S01]  /*11a0*/  F2I.FTZ.TRUNC.NTZ R28, R28 ;  /* 0x0000001c001c7305 */ /* 0x000e22000021f100 */
[----:B------:R-:W-:Y:S05]  /*11b0*/  BRA `(.L_x_14670) ;  /* 0x0000000800cc7947 */ /* 0x000fea0003800000 */
.L_x_14673:
        /* <DEDUP_REMOVED lines=9> */
.L_x_14676:
[----:B------:R-:W2:Y:S02]  /*1250*/  LDG.E.U16 R4, desc[UR36][R4.64] ;  /* 0x0000002404047981 */ /* 0x000ea4000c1e1500 */
[----:B--2---:R-:W-:-:S06]  /*1260*/  HADD2.F32 R28, -RZ, R4.H0_H0 ;  /* 0x20000004ff1c7230 */ /* 0x004fcc0000004100 */
[----:B------:R-:W0:Y:S01]  /*1270*/  F2I.FTZ.TRUNC.NTZ R28, R28 ;  /* 0x0000001c001c7305 */ /* 0x000e22000021f100 */
[----:B------:R-:W-:Y:S05]  /*1280*/  BRA `(.L_x_14670) ;  /* 0x0000000800987947 */ /* 0x000fea0003800000 */
.L_x_14675:
[----:B------:R-:W2:Y:S02]  /*1290*/  LDG.E.64 R4, desc[UR36][R4.64] ;  /* 0x0000002404047981 */ /* 0x000ea4000c1e1b00 */
[----:B--2---:R0:W1:Y:S02]  /*12a0*/  F2I.F64.TRUNC R28, R4 ;  /* 0x00000004001c7311 */ /* 0x004064000030d100 */
[----:B01----:R-:W-:Y:S05]  /*12b0*/  BRA `(.L_x_14670) ;  /* 0x00000008008c7947 */ /* 0x003fea0003800000 */
.L_x_14665:
        /* <DEDUP_REMOVED lines=12> */
.L_x_14679:
[----:B------:R-:W2:Y:S02]  /*1380*/  LDG.E.64 R4, desc[UR36][R4.64] ;  /* 0x0000002404047981 */ /* 0x000ea4000c1e1b00 */
[----:B--2---:R0:W1:Y:S02]  /*1390*/  F2I.F64.TRUNC R28, R4 ;  /* 0x00000004001c7311 */ /* 0x004064000030d100 */
[----:B01----:R-:W-:Y:S05]  /*13a0*/  BRA `(.L_x_14670) ;  /* 0x0000000800507947 */ /* 0x003fea0003800000 */
.L_x_14678:
        /* <DEDUP_REMOVED lines=26> */
.L_x_14681:
        /* <DEDUP_REMOVED lines=14> */
.L_x_14680:
[----:B------:R-:W2:Y:S02]  /*1630*/  LDG.E.U16 R28, desc[UR36][R4.64] ;  /* 0x00000024041c7981 */ /* 0x000ea4000c1e1500 */
[----:B--2---:R-:W-:-:S06]  /*1640*/  IMAD.U32 R28, R28, 0x10000, RZ ;  /* 0x000100001c1c7824 */ /* 0x004fcc00078e00ff */
[----:B------:R-:W0:Y:S01]  /*1650*/  F2I.FTZ.TRUNC.NTZ R28, R28 ;  /* 0x0000001c001c7305 */ /* 0x000e22000021f100 */
[----:B------:R-:W-:Y:S05]  /*1660*/  BRA `(.L_x_14670) ;  /* 0x0000000400a07947 */ /* 0x000fea0003800000 */
.L_x_14677:
        /* <DEDUP_REMOVED lines=10> */
.L_x_14684:
        /* <DEDUP_REMOVED lines=21> */
.L_x_14688:
[----:B------:R-:W-:Y:S05]  /*1860*/  BSYNC.RECONVERGENT B1 ;  /* 0x0000000000017941 */ /* 0x000fea0003800200 */
.L_x_14687:
[----:B------:R-:W-:Y:S01]  /*1870*/  IMAD.SHL.U32 R0, R0, 0x100000, RZ ;  /* 0x0010000000007824 */ /* 0x000fe200078e00ff */
[----:B------:R-:W-:-:S04]  /*1880*/  LEA R3, R3, 0x3b800000, 0x17 ;  /* 0x3b80000003037811 */ /* 0x000fc800078eb8ff */
[----:B------:R-:W-:-:S07]  /*1890*/  LOP3.LUT R28, R3, R0, R7, 0xfe, !PT ;  /* 0x00000000031c7212 */ /* 0x000fce00078efe07 */
.L_x_14686:
[----:B------:R-:W-:Y:S05]  /*18a0*/  BSYNC.RECONVERGENT B0 ;  /* 0x0000000000007941 */ /* 0x000fea0003800200 */
.L_x_14685:
[----:B------:R-:W0:Y:S01]  /*18b0*/  F2I.FTZ.TRUNC.NTZ R28, R28 ;  /* 0x0000001c001c7305 */ /* 0x000e22000021f100 */
[----:B------:R-:W-:Y:S05]  /*18c0*/  BRA `(.L_x_14670) ;  /* 0x0000000400087947 */ /* 0x000fea0003800000 */
.L_x_14683:
        /* <DEDUP_REMOVED lines=21> */
.L_x_14692:
[----:B------:R-:W-:Y:S05]  /*1a20*/  BSYNC.RECONVERGENT B1 ;  /* 0x0000000000017941 */ /* 0x000fea0003800200 */
.L_x_14691:
[----:B------:R-:W-:Y:S01]  /*1a30*/  IMAD.SHL.U32 R0, R0, 0x200000, RZ ;  /* 0x0020000000007824 */ /* 0x000fe200078e00ff */
[----:B------:R-:W-:-:S04]  /*1a40*/  LEA R3, R3, 0x37800000, 0x17 ;  /* 0x3780000003037811 */ /* 0x000fc800078eb8ff */
[----:B------:R-:W-:-:S07]  /*1a50*/  LOP3.LUT R28, R3, R0, R7, 0xfe, !PT ;  /* 0x00000000031c7212 */ /* 0x000fce00078efe07 */
.L_x_14690:
[----:B------:R-:W-:Y:S05]  /*1a60*/  BSYNC.RECONVERGENT B0 ;  /* 0x0000000000007941 */ /* 0x000fea0003800200 */
.L_x_14689:
[----:B------:R-:W0:Y:S01]  /*1a70*/  F2I.FTZ.TRUNC.NTZ R28, R28 ;  /* 0x0000001c001c7305 */ /* 0x000e22000021f100 */
[----:B------:R-:W-:Y:S05]  /*1a80*/  BRA `(.L_x_14670) ;  /* 0x0000000000987947 */ /* 0x000fea0003800000 */
.L_x_14682:
[----:B------:R-:W-:-:S09]  /*1a90*/  UISETP.NE.AND UP0, UPT, UR4, 0x1c, UPT ;  /* 0x0000001c0400788c */ /* 0x000fd2000bf05270 */
[----:B------:R-:W-:Y:S05]  /*1aa0*/  BRA.U !UP0, `(.L_x_14693) ;  /* 0x00000001088c7547 */ /* 0x000fea000b800000 */
[----:B------:R-:W-:-:S09]  /*1ab0*/  UISETP.NE.AND UP0, UPT, UR4, 0x1d, UPT ;  /* 0x0000001d0400788c */ /* 0x000fd2000bf05270 */
[----:B------:R-:W-:Y:S05]  /*1ac0*/  BRA.U !UP0, `(.L_x_14694) ;  /* 0x00000001087c7547 */ /* 0x000fea000b800000 */
[----:B------:R-:W-:-:S09]  /*1ad0*/  UISETP.NE.AND UP0, UPT, UR4, 0x2c, UPT ;  /* 0x0000002c0400788c */ /* 0x000fd2000bf05270 */
[----:B------:R-:W-:Y:S05]  /*1ae0*/  BRA.U !UP0, `(.L_x_14695) ;  /* 0x0000000108487547 */ /* 0x000fea000b800000 */
.L_x_14669:
        /* <DEDUP_REMOVED lines=16> */
.L_x_14696:
[----:B------:R-:W-:Y:S01]  /*1bf0*/  IMAD.MOV.U32 R28, RZ, RZ, RZ ;  /* 0x000000ffff1c7224 */ /* 0x000fe200078e00ff */
[----:B------:R-:W-:Y:S06]  /*1c00*/  BRA `(.L_x_14670) ;  /* 0x0000000000387947 */ /* 0x000fec0003800000 */
.L_x_14695:
        /* <DEDUP_REMOVED lines=8> */
.L_x_14698:
[----:B------:R-:W-:Y:S05]  /*1c90*/  BSYNC.RECONVERGENT B0 ;  /* 0x0000000000007941 */ /* 0x000fea0003800200 */
.L_x_14697:
[----:B------:R-:W0:Y:S01]  /*1ca0*/  F2I.FTZ.TRUNC.NTZ R28, R28 ;  /* 0x0000001c001c7305 */ /* 0x000e22000021f100 */
[----:B------:R-:W-:Y:S05]  /*1cb0*/  BRA `(.L_x_14670) ;  /* 0x00000000000c7947 */ /* 0x000fea0003800000 */
.L_x_14694:
[----:B------:R0:W5:Y:S01]  /*1cc0*/  LDG.E R28, desc[UR36][R4.64] ;  /* 0x00000024041c7981 */ /* 0x000162000c1e1900 */
[----:B------:R-:W-:Y:S05]  /*1cd0*/  BRA `(.L_x_14670) ;  /* 0x0000000000047947 */ /* 0x000fea0003800000 */
.L_x_14693:
[----:B------:R0:W5:Y:S02]  /*1ce0*/  LDG.E R28, desc[UR36][R4.64] ;  /* 0x00000024041c7981 */ /* 0x000164000c1e1900 */
.L_x_14670:
[----:B------:R-:W-:-:S07]  /*1cf0*/  VIADD R29, R17, 0x80 ;  /* 0x00000080111d7836 */ /* 0x000fce0000000000 */
.L_x_14630:
[----:B------:R-:W-:Y:S05]  /*1d00*/  BSYNC.RECONVERGENT B6 ;  /* 0x0000000000067941 */ /* 0x000fea0003800200 */
.L_x_14629:
[----:B------:R-:W-:Y:S01]  /*1d10*/  ISETP.GE.AND P0, PT, R29, R16, PT ;  /* 0x000000101d00720c */ /* 0x000fe20003f06270 */
[----:B------:R-:W-:Y:S01]  /*1d20*/  BSSY.RECONVERGENT B6, `(.L_x_14699) ;  /* 0x00001c6000067945 */ /* 0x000fe20003800200 */
[----:B------:R-:W-:Y:S02]  /*1d30*/  IMAD.MOV.U32 R19, RZ, RZ, RZ ;  /* 0x000000ffff137224 */ /* 0x000fe400078e00ff */
[----:B------:R-:W-:-:S09]  /*1d40*/  IMAD.MOV.U32 R26, RZ, RZ, RZ ;  /* 0x000000ffff1a7224 */ /* 0x000fd200078e00ff */
        /* <DEDUP_REMOVED lines=20> */
.L_x_14704:
[----:B------:R0:W5:Y:S01]  /*1e90*/  LDG.E.U8 R19, desc[UR36][R4.64] ;  /* 0x0000002404137981 */ /* 0x000162000c1e1100 */
[----:B------:R-:W-:Y:S05]  /*1ea0*/  BRA `(.L_x_14706) ;  /* 0x0000000c00307947 */ /* 0x000fea0003800000 */
.L_x_14703:
        /* <DEDUP_REMOVED lines=8> */
.L_x_14708:
[----:B------:R0:W5:Y:S01]  /*1f30*/  LDG.E R19, desc[UR36][R4.64] ;  /* 0x0000002404137981 */ /* 0x000162000c1e1900 */
[----:B------:R-:W-:Y:S05]  /*1f40*/  BRA `(.L_x_14706) ;  /* 0x0000000c00087947 */ /* 0x000fea0003800000 */
.L_x_14707:
[----:B------:R0:W5:Y:S01]  /*1f50*/  LDG.E.S16 R19, desc[UR36][R4.64] ;  /* 0x0000002404137981 */ /* 0x000162000c1e1700 */
[----:B------:R-:W-:Y:S05]  /*1f60*/  BRA `(.L_x_14706) ;  /* 0x0000000c00007947 */ /* 0x000fea0003800000 */
.L_x_14702:
        /* <DEDUP_REMOVED lines=9> */
.L_x_14710:
[----:B------:R-:W2:Y:S02]  /*2000*/  LDG.E.U16 R4, desc[UR36][R4.64] ;  /* 0x0000002404047981 */ /* 0x000ea4000c1e1500 */
[----:B--2---:R-:W-:-:S06]  /*2010*/  HADD2.F32 R19, -RZ, R4.H0_H0 ;  /* 0x20000004ff137230 */ /* 0x004fcc0000004100 */
[----:B------:R-:W0:Y:S01]  /*2020*/  F2I.FTZ.TRUNC.NTZ R19, R19 ;  /* 0x0000001300137305 */ /* 0x000e22000021f100 */
[----:B------:R-:W-:Y:S05]  /*2030*/  BRA `(.L_x_14706) ;  /* 0x0000000800cc7947 */ /* 0x000fea0003800000 */
.L_x_14709:
        /* <DEDUP_REMOVED lines=9> */
.L_x_14712:
[----:B------:R-:W2:Y:S02]  /*20d0*/  LDG.E.U16 R4, desc[UR36][R4.64] ;  /* 0x0000002404047981 */ /* 0x000ea4000c1e1500 */
[----:B--2---:R-:W-:-:S06]  /*20e0*/  HADD2.F32 R19, -RZ, R4.H0_H0 ;  /* 0x20000004ff137230 */ /* 0x004fcc0000004100 */
[----:B------:R-:W0:Y:S01]  /*20f0*/  F2I.FTZ.TRUNC.NTZ R19, R19 ;  /* 0x0000001300137305 */ /* 0x000e22000021f100 */
[----:B------:R-:W-:Y:S05]  /*2100*/  BRA `(.L_x_14706) ;  /* 0x0000000800987947 */ /* 0x000fea0003800000 */
.L_x_14711:
[----:B------:R-:W2:Y:S02]  /*2110*/  LDG.E.64 R4, desc[UR36][R4.64] ;  /* 0x0000002404047981 */ /* 0x000ea4000c1e1b00 */
[----:B--2---:R0:W1:Y:S02]  /*2120*/  F2I.F64.TRUNC R19, R4 ;  /* 0x0000000400137311 */ /* 0x004064000030d100 */
[----:B01----:R-:W-:Y:S05]  /*2130*/  BRA `(.L_x_14706) ;  /* 0x00000008008c7947 */ /* 0x003fea0003800000 */
.L_x_14701:
        /* <DEDUP_REMOVED lines=12> */
.L_x_14715:
[----:B------:R-:W2:Y:S02]  /*2200*/  LDG.E.64 R4, desc[UR36][R4.64] ;  /* 0x0000002404047981 */ /* 0x000ea4000c1e1b00 */
[----:B--2---:R0:W1:Y:S02]  /*2210*/  F2I.F64.TRUNC R19, R4 ;  /* 0x0000000400137311 */ /* 0x004064000030d100 */
[----:B01----:R-:W-:Y:S05]  /*2220*/  BRA `(.L_x_14706) ;  /* 0x0000000800507947 */ /* 0x003fea0003800000 */
.L_x_14714:
        /* <DEDUP_REMOVED lines=24> */
[----:B------:R3:W4:Y:S01]  /*23b0*/  F2I.FTZ.TRUNC.NTZ R19, R3 ;  /* 0x0000000300137305 */ /* 0x000722000021f100 */
[----:B------:R-:W-:Y:S05]  /*23c0*/  BRA `(.L_x_14706) ;  /* 0x0000000400e87947 */ /* 0x000fea0003800000 */
.L_x_14717:
        /* <DEDUP_REMOVED lines=12> */
[----:B------:R1:W2:Y:S01]  /*2490*/  F2I.FTZ.TRUNC.NTZ R19, R0 ;  /* 0x0000000000137305 */ /* 0x0002a2000021f100 */
[----:B------:R-:W-:Y:S05]  /*24a0*/  BRA `(.L_x_14706) ;  /* 0x0000000400b07947 */ /* 0x000fea0003800000 */
.L_x_14716:
[----:B------:R-:W2:Y:S02]  /*24b0*/  LDG.E.U16 R19, desc[UR36][R4.64] ;  /* 0x0000002404137981 */ /* 0x000ea4000c1e1500 */
[----:B--2---:R-:W-:-:S06]  /*24c0*/  IMAD.U32 R19, R19, 0x10000, RZ ;  /* 0x0001000013137824 */ /* 0x004fcc00078e00ff */
[----:B------:R-:W0:Y:S01]  /*24d0*/  F2I.FTZ.TRUNC.NTZ R19, R19 ;  /* 0x0000001300137305 */ /* 0x000e22000021f100 */
[----:B------:R-:W-:Y:S05]  /*24e0*/  BRA `(.L_x_14706) ;  /* 0x0000000400a07947 */ /* 0x000fea0003800000 */
.L_x_14713:
        /* <DEDUP_REMOVED lines=10> */
.L_x_14720:
        /* <DEDUP_REMOVED lines=21> */
.L_x_14724:
[----:B------:R-:W-:Y:S05]  /*26e0*/  BSYNC.RECONVERGENT B1 ;  /* 0x0000000000017941 */ /* 0x000fea0003800200 */
.L_x_14723:
[----:B------:R-:W-:Y:S01]  /*26f0*/  IMAD.SHL.U32 R0, R0, 0x100000, RZ ;  /* 0x0010000000007824 */ /* 0x000fe200078e00ff */
[----:B------:R-:W-:-:S04]  /*2700*/  LEA R3, R3, 0x3b800000, 0x17 ;  /* 0x3b80000003037811 */ /* 0x000fc800078eb8ff */
[----:B------:R-:W-:-:S07]  /*2710*/  LOP3.LUT R19, R3, R0, R19, 0xfe, !PT ;  /* 0x0000000003137212 */ /* 0x000fce00078efe13 */
.L_x_14722:
[----:B------:R-:W-:Y:S05]  /*2720*/  BSYNC.RECONVERGENT B0 ;  /* 0x0000000000007941 */ /* 0x000fea0003800200 */
.L_x_14721:
[----:B------:R-:W0:Y:S01]  /*2730*/  F2I.FTZ.TRUNC.NTZ R19, R19 ;  /* 0x0000001300137305 */ /* 0x000e22000021f100 */
[----:B------:R-:W-:Y:S05]  /*2740*/  BRA `(.L_x_14706) ;  /* 0x0000000400087947 */ /* 0x000fea0003800000 */
.L_x_14719:
        /* <DEDUP_REMOVED lines=21> */
.L_x_14728:
[----:B------:R-:W-:Y:S05]  /*28a0*/  BSYNC.RECONVERGENT B1 ;  /* 0x0000000000017941 */ /* 0x000fea0003800200 */
.L_x_14727:
[----:B------:R-:W-:Y:S01]  /*28b0*/  IMAD.SHL.U32 R0, R0, 0x200000, RZ ;  /* 0x0020000000007824 */ /* 0x000fe200078e00ff */
[----:B------:R-:W-:-:S04]  /*28c0*/  LEA R3, R3, 0x37800000, 0x17 ;  /* 0x3780000003037811 */ /* 0x000fc800078eb8ff */
[----:B------:R-:W-:-:S07]  /*28d0*/  LOP3.LUT R19, R3, R0, R19, 0xfe, !PT ;  /* 0x0000000003137212 */ /* 0x000fce00078efe13 */
.L_x_14726:
[----:B------:R-:W-:Y:S05]  /*28e0*/  BSYNC.RECONVERGENT B0 ;  /* 0x0000000000007941 */ /* 0x000fea0003800200 */
.L_x_14725:
[----:B------:R-:W0:Y:S01]  /*28f0*/  F2I.FTZ.TRUNC.NTZ R19, R19 ;  /* 0x0000001300137305 */ /* 0x000e22000021f100 */
[----:B------:R-:W-:Y:S05]  /*2900*/  BRA `(.L_x_14706) ;  /* 0x0000000000987947 */ /* 0x000fea0003800000 */
.L_x_14718:
        /* <DEDUP_REMOVED lines=14> */
.L_x_14732:
[----:B------:R-:W-:Y:S05]  /*29f0*/  BSYNC.RECONVERGENT B0 ;  /* 0x0000000000007941 */ /* 0x000fea0003800200 */
.L_x_14731:
[----:B------:R-:W0:Y:S01]  /*2a00*/  F2I.FTZ.TRUNC.NTZ R19, R19 ;  /* 0x0000001300137305 */ /* 0x000e22000021f100 */
[----:B------:R-:W-:Y:S05]  /*2a10*/  BRA `(.L_x_14706) ;  /* 0x0000000000547947 */ /* 0x000fea0003800000 */
.L_x_14705:
        /* <DEDUP_REMOVED lines=16> */
.L_x_14733:
[----:B------:R-:W-:Y:S01]  /*2b20*/  IMAD.MOV.U32 R19, RZ, RZ, RZ ;  /* 0x000000ffff137224 */ /* 0x000fe200078e00ff */
[----:B------:R-:W-:Y:S06]  /*2b30*/  BRA `(.L_x_14706) ;  /* 0x00000000000c7947 */ /* 0x000fec0003800000 */
.L_x_14730:
[----:B------:R0:W5:Y:S01]  /*2b40*/  LDG.E R19, desc[UR36][R4.64] ;  /* 0x0000002404137981 */ /* 0x000162000c1e1900 */
[----:B------:R-:W-:Y:S05]  /*2b50*/  BRA `(.L_x_14706) ;  /* 0x0000000000047947 */ /* 0x000fea0003800000 */
.L_x_14729:
[----:B------:R0:W5:Y:S02]  /*2b60*/  LDG.E R19, desc[UR36][R4.64] ;  /* 0x0000002404137981 */ /* 0x000164000c1e1900 */
.L_x_14706:
[----:B0-----:R-:W0:Y:S01]  /*2b70*/  LDC.64 R4, c[0x0][0x398] ;  /* 0x0000e600ff047b82 */ /* 0x001e220000000a00 */
[----:B------:R-:W3:Y:S01]  /*2b80*/  LDCU UR5, c[0x0][0x3ac] ;  /* 0x00007580ff0577ac */ /* 0x000ee20008000800 */
[----:B------:R-:W-:-:S04]  /*2b90*/  UPRMT UR4, UR39, 0x9910, URZ ;  /* 0x0000991027047896 */ /* 0x000fc800080000ff */
[----:B------:R-:W-:Y:S01]  /*2ba0*/  UISETP.GT.AND UP0, UPT, UR4, 0x9, UPT ;  /* 0x000000090400788c */ /* 0x000fe2000bf04270 */
[----:B---3--:R-:W-:-:S05]  /*2bb0*/  IMAD R3, R18, UR5, RZ ;  /* 0x0000000512037c24 */ /* 0x008fca000f8e02ff */
        /* <DEDUP_REMOVED lines=13> */
.L_x_14737:
[----:B------:R0:W5:Y:S01]  /*2c90*/  LDG.E.U8 R26, desc[UR36][R4.64] ;  /* 0x00000024041a7981 */ /* 0x000162000c1e1100 */
[----:B------:R-:W-:Y:S05]  /*2ca0*/  BRA `(.L_x_14739) ;  /* 0x0000000c00307947 */ /* 0x000fea0003800000 */
.L_x_14736:
        /* <DEDUP_REMOVED lines=8> */
.L_x_14741:
[----:B------:R0:W5:Y:S01]  /*2d30*/  LDG.E R26, desc[UR36][R4.64] ;  /* 0x00000024041a7981 */ /* 0x000162000c1e1900 */
[----:B------:R-:W-:Y:S05]  /*2d40*/  BRA `(.L_x_14739) ;  /* 0x0000000c00087947 */ /* 0x000fea0003800000 */
.L_x_14740:
[----:B------:R0:W5:Y:S01]  /*2d50*/  LDG.E.S16 R26, desc[UR36][R4.64] ;  /* 0x00000024041a7981 */ /* 0x000162000c1e1700 */
[----:B------:R-:W-:Y:S05]  /*2d60*/  BRA `(.L_x_14739) ;  /* 0x0000000c00007947 */ /* 0x000fea0003800000 */
.L_x_14735:
[----:B------:R-:W-:-:S09]  /*2d70*/  UISETP.GT.AND UP0, UPT, UR4, 0x6, UPT ;  /* 0x000000060400788c */ /* 0x000fd2000bf04270 */
[----:B------:R-:W-:Y:S05]  /*2d80*/  BRA.U UP0, `(.L_x_14742) ;  /* 0x00000001002c7547 */ /* 0x000fea000b800000 */
[----:B------:R-:W-:-:S09]  /*2d90*/  UISETP.NE.AND UP0, UPT, UR4, 0x5, UPT ;  /* 0x000000050400788c */ /* 0x000fd2000bf05270 */
[----:B------:R-:W-:Y:S05]  /*2da0*/  BRA.U !UP0, `(.L_x_14743) ;  /* 0x0000000108147547 */ /* 0x000fea000b800000 */
[----:B------:R-:W-:-:S09]  /*2db0*/  UISETP.NE.AND UP0, UPT, UR4, 0x6, UPT ;  /* 0x000000060400788c */ /* 0x000fd2000bf05270 */
[----:B------:R-:W-:Y:S05]  /*2dc0*/  BRA.U UP0, `(.L_x_14738) ;  /* 0x0000000900947547 */ /* 0x000fea000b800000 */
[----:B------:R-:W3:Y:S02]  /*2dd0*/  LDG.E R4, desc[UR36][R4.64] ;  /* 0x0000002404047981 */ /* 0x000ee4000c1e1900 */
[----:B---3--:R0:W3:Y:S01]  /*2de0*/  F2I.FTZ.TRUNC.NTZ R26, R4 ;  /* 0x00000004001a7305 */ /* 0x0080e2000021f100 */
[----:B------:R-:W-:Y:S05]  /*2df0*/  BRA `(.L_x_14739) ;  /* 0x0000000800dc7947 */ /* 0x000fea0003800000 */
.L_x_14743:
[----:B------:R-:W3:Y:S02]  /*2e00*/  LDG.E.U16 R4, desc[UR36][R4.64] ;  /* 0x0000002404047981 */ /* 0x000ee4000c1e1500 */
[----:B---3--:R-:W-:-:S06]  /*2e10*/  HADD2.F32 R26, -RZ, R4.H0_H0 ;  /* 0x20000004ff1a7230 */ /* 0x008fcc0000004100 */
[----:B------:R-:W0:Y:S01]  /*2e20*/  F2I.FTZ.TRUNC.NTZ R26, R26 ;  /* 0x0000001a001a7305 */ /* 0x000e22000021f100 */
[----:B------:R-:W-:Y:S05]  /*2e30*/  BRA `(.L_x_14739) ;  /* 0x0000000800cc7947 */ /* 0x000fea0003800000 */
.L_x_14742:
[----:B------:R-:W-:-:S09]  /*2e40*/  UISETP.NE.AND UP0, UPT, UR4, 0x7, UPT ;  /* 0x000000070400788c */ /* 0x000fd2000bf05270 */
[----:B------:R-:W-:Y:S05]  /*2e50*/  BRA.U !UP0, `(.L_x_14744) ;  /* 0x00000001082c7547 */ /* 0x000fea000b800000 */
[----:B------:R-:W-:-:S09]  /*2e60*/  UISETP.NE.AND UP0, UPT, UR4, 0x8, UPT ;  /* 0x000000080400788c */ /* 0x000fd2000bf05270 */
[----:B------:R-:W-:Y:S05]  /*2e70*/  BRA.U !UP0, `(.L_x_14745) ;  /* 0x0000000108147547 */ /* 0x000fea000b800000 */
[----:B------:R-:W-:-:S09]  /*2e80*/  UISETP.NE.AND UP0, UPT, UR4, 0x9, UPT ;  /* 0x000000090400788c */ /* 0x000fd2000bf05270 */
[----:B------:R-:W-:Y:S05]  /*2e90*/  BRA.U UP0, `(.L_x_14738) ;  /* 0x0000000900607547 */ /* 0x000fea000b800000 */
[----:B------:R-:W3:Y:S02]  /*2ea0*/  LDG.E R4, desc[UR36][R4.64] ;  /* 0x0000002404047981 */ /* 0x000ee4000c1e1900 */
[----:B---3--:R0:W3:Y:S01]  /*2eb0*/  F2I.FTZ.TRUNC.NTZ R26, R4 ;  /* 0x00000004001a7305 */ /* 0x0080e2000021f100 */
[----:B------:R-:W-:Y:S05]  /*2ec0*/  BRA `(.L_x_14739) ;  /* 0x0000000800a87947 */ /* 0x000fea0003800000 */
.L_x_14745:
[----:B------:R-:W3:Y:S02]  /*2ed0*/  LDG.E.U16 R4, desc[UR36][R4.64] ;  /* 0x0000002404047981 */ /* 0x000ee4000c1e1500 */
[----:B---3--:R-:W-:-:S06]  /*2ee0*/  HADD2.F32 R26, -RZ, R4.H0_H0 ;  /* 0x20000004ff1a7230 */ /* 0x008fcc0000004100 */
[----:B------:R-:W0:Y:S01]  /*2ef0*/  F2I.FTZ.TRUNC.NTZ R26, R26 ;  /* 0x0000001a001a7305 */ /* 0x000e22000021f100 */
[----:B------:R-:W-:Y:S05]  /*2f00*/  BRA `(.L_x_14739) ;  /* 0x0000000800987947 */ /* 0x000fea0003800000 */
.L_x_14744:
[----:B------:R-:W3:Y:S02]  /*2f10*/  LDG.E.64 R4, desc[UR36][R4.64] ;  /* 0x0000002404047981 */ /* 0x000ee4000c1e1b00 */
[----:B---3--:R0:W3:Y:S02]  /*2f20*/  F2I.F64.TRUNC R26, R4 ;  /* 0x00000004001a7311 */ /* 0x0080e4000030d100 */
[----:B0--3--:R-:W-:Y:S05]  /*2f30*/  BRA `(.L_x_14739) ;  /* 0x00000008008c7947 */ /* 0x009fea0003800000 */
.L_x_14734:
        /* <DEDUP_REMOVED lines=12> */
.L_x_14748:
[----:B------:R-:W3:Y:S02]  /*3000*/  LDG.E.64 R4, desc[UR36][R4.64] ;  /* 0x0000002404047981 */ /* 0x000ee4000c1e1b00 */
[----:B---3--:R0:W3:Y:S02]  /*3010*/  F2I.F64.TRUNC R26, R4 ;  /* 0x00000004001a7311 */ /* 0x0080e4000030d100 */
[----:B0--3--:R-:W-:Y:S05]  /*3020*/  BRA `(.L_x_14739) ;  /* 0x0000000800507947 */ /* 0x009fea0003800000 */
.L_x_14747:
[----:B------:R-:W-:-:S09]  /*3030*/  UISETP.NE.AND UP0, UPT, UR4, 0xf, UPT ;  /* 0x0000000f0400788c */ /* 0x000fd2000bf05270 */
[----:B------:R-:W-:Y:S05]  /*3040*/  BRA.U !UP0, `(.L_x_14749) ;  /* 0x0000000108987547 */ /* 0x000fea000b800000 */
[----:B------:R-:W-:-:S09]  /*3050*/  UISETP.NE.AND UP0, UPT, UR4, 0x17, UPT ;  /* 0x000000170400788c */ /* 0x000fd2000bf05270 */
[----:B------:R-:W-:Y:S05]  /*3060*/  BRA.U !UP0, `(.L_x_14750) ;  /* 0x0000000108587547 */ /* 0x000fea000b800000 */
[----:B------:R-:W-:-:S09]  /*3070*/  UISETP.NE.AND UP0, UPT, UR4, 0x18, UPT ;  /* 0x000000180400788c */ /* 0x000fd2000bf05270 */
[----:B------:R-:W-:Y:S05]  /*3080*/  BRA.U UP0, `(.L_x_14738) ;  /* 0x0000000500e47547 */ /* 0x000fea000b800000 */
[----:B-1----:R-:W3:Y:S01]  /*3090*/  LDG.E.U8 R0, desc[UR36][R4.64] ;  /* 0x0000002404007981 */ /* 0x002ee2000c1e1100 */
[----:B------:R-:W-:Y:S02]  /*30a0*/  IMAD.MOV.U32 R7, RZ, RZ, 0x1f ;  /* 0x0000001fff077424 */ /* 0x000fe400078e00ff */
        /* <DEDUP_REMOVED lines=18> */
.L_x_14750:
[----:B------:R-:W1:Y:S02]  /*31d0*/  LDG.E.U8 R4, desc[UR36][R4.64] ;  /* 0x0000002404047981 */ /* 0x000e64000c1e1100 */
[C---:B-1----:R-:W-:Y:S02]  /*31e0*/  IMAD.SHL.U32 R0, R4.reuse, 0x2000000, RZ ;  /* 0x0200000004007824 */ /* 0x042fe400078e00ff */
        /* <DEDUP_REMOVED lines=10> */
[----:B------:R0:W1:Y:S01]  /*3290*/  F2I.FTZ.TRUNC.NTZ R26, R0 ;  /* 0x00000000001a7305 */ /* 0x000062000021f100 */
[----:B------:R-:W-:Y:S05]  /*32a0*/  BRA `(.L_x_14739) ;  /* 0x0000000400b07947 */ /* 0x000fea0003800000 */
.L_x_14749:
[----:B------:R-:W3:Y:S02]  /*32b0*/  LDG.E.U16 R26, desc[UR36][R4.64] ;  /* 0x00000024041a7981 */ /* 0x000ee4000c1e1500 */
[----:B---3--:R-:W-:-:S06]  /*32c0*/  IMAD.U32 R26, R26, 0x10000, RZ ;  /* 0x000100001a1a7824 */ /* 0x008fcc00078e00ff */
[----:B------:R-:W0:Y:S01]  /*32d0*/  F2I.FTZ.TRUNC.NTZ R26, R26 ;  /* 0x0000001a001a7305 */ /* 0x000e22000021f100 */
[----:B------:R-:W-:Y:S05]  /*32e0*/  BRA `(.L_x_14739) ;  /* 0x0000000400a07947 */ /* 0x000fea0003800000 */
.L_x_14746:
        /* <DEDUP_REMOVED lines=10> */
.L_x_14753:
        /* <DEDUP_REMOVED lines=8> */
[--C-:B-1----:R-:W-:Y:S01]  /*3410*/  SHF.R.U32.HI R0, RZ, 0x3, R4.reuse ;  /* 0x00000003ff007819 */ /* 0x102fe20000011604 */
        /* <DEDUP_REMOVED lines=12> */
.L_x_14757:
[----:B------:R-:W-:Y:S05]  /*34e0*/  BSYNC.RECONVERGENT B1 ;  /* 0x0000000000017941 */ /* 0x000fea0003800200 */
.L_x_14756:
[----:B------:R-:W-:Y:S01]  /*34f0*/  IMAD.SHL.U32 R0, R0, 0x100000, RZ ;  /* 0x0010000000007824 */ /* 0x000fe200078e00ff */
[----:B------:R-:W-:-:S04]  /*3500*/  LEA R3, R3, 0x3b800000, 0x17 ;  /* 0x3b80000003037811 */ /* 0x000fc800078eb8ff */
[----:B------:R-:W-:-:S07]  /*3510*/  LOP3.LUT R26, R3, R0, R7, 0xfe, !PT ;  /* 0x00000000031a7212 */ /* 0x000fce00078efe07 */
.L_x_14755:
[----:B------:R-:W-:Y:S05]  /*3520*/  BSYNC.RECONVERGENT B0 ;  /* 0x0000000000007941 */ /* 0x000fea0003800200 */
.L_x_14754:
[----:B------:R-:W3:Y:S01]  /*3530*/  F2I.FTZ.TRUNC.NTZ R26, R26 ;  /* 0x0000001a001a7305 */ /* 0x000ee2000021f100 */
[----:B------:R-:W-:Y:S05]  /*3540*/  BRA `(.L_x_14739) ;  /* 0x0000000400087947 */ /* 0x000fea0003800000 */
.L_x_14752:
        /* <DEDUP_REMOVED lines=21> */
.L_x_14761:
[----:B------:R-:W-:Y:S05]  /*36a0*/  BSYNC.RECONVERGENT B1 ;  /* 0x0000000000017941 */ /* 0x000fea0003800200 */
.L_x_14760:
[----:B------:R-:W-:Y:S01]  /*36b0*/  IMAD.SHL.U32 R0, R0, 0x200000, RZ ;  /* 0x0020000000007824 */ /* 0x000fe200078e00ff */
[----:B------:R-:W-:-:S04]  /*36c0*/  LEA R3, R3, 0x37800000, 0x17 ;  /* 0x3780000003037811 */ /* 0x000fc800078eb8ff */
[----:B------:R-:W-:-:S07]  /*36d0*/  LOP3.LUT R26, R3, R0, R7, 0xfe, !PT ;  /* 0x00000000031a7212 */ /* 0x000fce00078efe07 */
.L_x_14759:
[----:B------:R-:W-:Y:S05]  /*36e0*/  BSYNC.RECONVERGENT B0 ;  /* 0x0000000000007941 */ /* 0x000fea0003800200 */
.L_x_14758:
[----:B------:R-:W0:Y:S01]  /*36f0*/  F2I.FTZ.TRUNC.NTZ R26, R26 ;  /* 0x0000001a001a7305 */ /* 0x000e22000021f100 */
[----:B------:R-:W-:Y:S05]  /*3700*/  BRA `(.L_x_14739) ;  /* 0x0000000000987947 */ /* 0x000fea0003800000 */
.L_x_14751:
        /* <DEDUP_REMOVED lines=12> */
[----:B------:R-:W-:Y:S02]  /*37d0*/  @!P0 IMAD.MOV.U32 R26, RZ, RZ, 0x7f800001 ;  /* 0x7f800001ff1a8424 */ /* 0x000fe400078e00ff */
[----:B------:R-:W-:-:S07]  /*37e0*/  @P0 IMAD.SHL.U32 R26, R4, 0x800000, RZ ;  /* 0x00800000041a0824 */ /* 0x000fce00078e00ff */
.L_x_14765:
[----:B------:R-:W-:Y:S05]  /*37f0*/  BSYNC.RECONVERGENT B0 ;  /* 0x0000000000007941 */ /* 0x000fea0003800200 */
.L_x_14764:
[----:B------:R-:W0:Y:S01]  /*3800*/  F2I.FTZ.TRUNC.NTZ R26, R26 ;  /* 0x0000001a001a7305 */ /* 0x000e22000021f100 */
[----:B------:R-:W-:Y:S05]  /*3810*/  BRA `(.L_x_14739) ;  /* 0x0000000000547947 */ /* 0x000fea0003800000 */
.L_x_14738:
[----:B------:R-:W-:Y:S01]  /*3820*/  MOV R14, 0x0 ;  /* 0x00000000000e7802 */ /* 0x000fe20000000f00 */
[----:B------:R-:W0:Y:S01]  /*3830*/  LDCU.64 UR4, c[0x4][0x188] ;  /* 0x01003100ff0477ac */ /* 0x000e220008000a00 */
[----:B------:R-:W-:Y:S02]  /*3840*/  IMAD.MOV.U32 R8, RZ, RZ, 0x4e ;  /* 0x0000004eff087424 */ /* 0x000fe400078e00ff */
[----:B------:R-:W-:Y:S01]  /*3850*/  IMAD.MOV.U32 R12, RZ, RZ, 0x1 ;  /* 0x00000001ff0c7424 */ /* 0x000fe200078e00ff */
[----:B------:R-:W3:Y:S01]  /*3860*/  LDCU.64 UR6, c[0x4][0x190] ;  /* 0x01003200ff0677ac */ /* 0x000ee20008000a00 */
[----:B------:R-:W1:Y:S01]  /*3870*/  LDC.64 R14, c[0x4][R14] ;  /* 0x010000000e0e7b82 */ /* 0x000e620000000a00 */
[----:B------:R-:W-:Y:S01]  /*3880*/  IMAD.MOV.U32 R13, RZ, RZ, RZ ;  /* 0x000000ffff0d7224 */ /* 0x000fe200078e00ff */
[----:B------:R-:W2:Y:S01]  /*3890*/  LDCU.64 UR8, c[0x4][0x68] ;  /* 0x01000d00ff0877ac */ /* 0x000ea20008000a00 */
[----:B0-----:R-:W-:Y:S02]  /*38a0*/  IMAD.U32 R4, RZ, RZ, UR4 ;  /* 0x00000004ff047e24 */ /* 0x001fe4000f8e00ff */
[----:B------:R-:W-:-:S02]  /*38b0*/  IMAD.U32 R5, RZ, RZ, UR5 ;  /* 0x00000005ff057e24 */ /* 0x000fc4000f8e00ff */
[----:B---3--:R-:W-:Y:S02]  /*38c0*/  IMAD.U32 R6, RZ, RZ, UR6 ;  /* 0x00000006ff067e24 */ /* 0x008fe4000f8e00ff */
[----:B------:R-:W-:Y:S02]  /*38d0*/  IMAD.U32 R7, RZ, RZ, UR7 ;  /* 0x00000007ff077e24 */ /* 0x000fe4000f8e00ff */
[----:B--2---:R-:W-:Y:S02]  /*38e0*/  IMAD.U32 R10, RZ, RZ, UR8 ;  /* 0x00000008ff0a7e24 */ /* 0x004fe4000f8e00ff */
[----:B------:R-:W-:-:S07]  /*38f0*/  IMAD.U32 R11, RZ, RZ, UR9 ;  /* 0x00000009ff0b7e24 */ /* 0x000fce000f8e00ff */
[----:B------:R-:W-:-:S07]  /*3900*/  LEPC R20, `(.L_x_14766) ;  /* 0x000000001014794e */ /* 0x000fce0000000000 */
[----:B-1--45:R-:W-:Y:S05]  /*3910*/  CALL.ABS.NOINC R14 ;  /* 0x000000000e007343 */ /* 0x032fea0003c00000 */
.L_x_14766:
[----:B------:R-:W-:Y:S01]  /*3920*/  IMAD.MOV.U32 R26, RZ, RZ, RZ ;  /* 0x000000ffff1a7224 */ /* 0x000fe200078e00ff */
[----:B------:R-:W-:Y:S06]  /*3930*/  BRA `(.L_x_14739) ;  /* 0x00000000000c7947 */ /* 0x000fec0003800000 */
.L_x_14763:
[----:B------:R0:W5:Y:S01]  /*3940*/  LDG.E R26, desc[UR36][R4.64] ;  /* 0x00000024041a7981 */ /* 0x000162000c1e1900 */
[----:B------:R-:W-:Y:S05]  /*3950*/  BRA `(.L_x_14739) ;  /* 0x0000000000047947 */ /* 0x000fea0003800000 */
.L_x_14762:
[----:B------:R0:W5:Y:S02]  /*3960*/  LDG.E R26, desc[UR36][R4.64] ;  /* 0x00000024041a7981 */ /* 0x000164000c1e1900 */
.L_x_14739:
[----:B------:R-:W-:-:S07]  /*3970*/  VIADD R29, R29, 0x80 ;  /* 0x000000801d1d7836 */ /* 0x000fce0000000000 */
.L_x_14700:
[----:B------:R-:W-:Y:S05]  /*3980*/  BSYNC.RECONVERGENT B6 ;  /* 0x0000000000067941 */ /* 0x000fea0003800200 */
.L_x_14699:
        /* <DEDUP_REMOVED lines=24> */
.L_x_14772:
[----:B------:R0:W5:Y:S01]  /*3b10*/  LDG.E.U8 R22, desc[UR36][R4.64] ;  /* 0x0000002404167981 */ /* 0x000162000c1e1100 */
[----:B------:R-:W-:Y:S05]  /*3b20*/  BRA `(.L_x_14774) ;  /* 0x0000000c00307947 */ /* 0x000fea0003800000 */
.L_x_14771:
        /* <DEDUP_REMOVED lines=8> */
.L_x_14776:
[----:B------:R0:W5:Y:S01]  /*3bb0*/  LDG.E R22, desc[UR36][R4.64] ;  /* 0x0000002404167981 */ /* 0x000162000c1e1900 */
[----:B------:R-:W-:Y:S05]  /*3bc0*/  BRA `(.L_x_14774) ;  /* 0x0000000c00087947 */ /* 0x000fea0003800000 */
.L_x_14775:
[----:B------:R0:W5:Y:S01]  /*3bd0*/  LDG.E.S16 R22, desc[UR36][R4.64] ;  /* 0x0000002404167981 */ /* 0x000162000c1e1700 */
[----:B------:R-:W-:Y:S05]  /*3be0*/  BRA `(.L_x_14774) ;  /* 0x0000000c00007947 */ /* 0x000fea0003800000 */
.L_x_14770:
        /* <DEDUP_REMOVED lines=9> */
.L_x_14778:
[----:B------:R-:W2:Y:S02]  /*3c80*/  LDG.E.U16 R4, desc[UR36][R4.64] ;  /* 0x0000002404047981 */ /* 0x000ea4000c1e1500 */
[----:B--2---:R-:W-:-:S06]  /*3c90*/  HADD2.F32 R22, -RZ, R4.H0_H0 ;  /* 0x20000004ff167230 */ /* 0x004fcc0000004100 */
[----:B------:R-:W0:Y:S01]  /*3ca0*/  F2I.FTZ.TRUNC.NTZ R22, R22 ;  /* 0x0000001600167305 */ /* 0x000e22000021f100 */
[----:B------:R-:W-:Y:S05]  /*3cb0*/  BRA `(.L_x_14774) ;  /* 0x0000000800cc7947 */ /* 0x000fea0003800000 */
.L_x_14777:
        /* <DEDUP_REMOVED lines=9> */
.L_x_14780:
[----:B------:R-:W2:Y:S02]  /*3d50*/  LDG.E.U16 R4, desc[UR36][R4.64] ;  /* 0x0000002404047981 */ /* 0x000ea4000c1e1500 */
[----:B--2---:R-:W-:-:S06]  /*3d60*/  HADD2.F32 R22, -RZ, R4.H0_H0 ;  /* 0x20000004ff167230 */ /* 0x004fcc0000004100 */
[----:B------:R-:W0:Y:S01]  /*3d70*/  F2I.FTZ.TRUNC.NTZ R22, R22 ;  /* 0x0000001600167305 */ /* 0x000e22000021f100 */
[----:B------:R-:W-:Y:S05]  /*3d80*/  BRA `(.L_x_14774) ;  /* 0x0000000800987947 */ /* 0x000fea0003800000 */
.L_x_14779:
[----:B------:R-:W2:Y:S02]  /*3d90*/  LDG.E.64 R22, desc[UR36][R4.64] ;  /* 0x0000002404167981 */ /* 0x000ea4000c1e1b00 */
[----:B--2---:R0:W1:Y:S02]  /*3da0*/  F2I.F64.TRUNC R22, R22 ;  /* 0x0000001600167311 */ /* 0x004064000030d100 */
[----:B01----:R-:W-:Y:S05]  /*3db0*/  BRA `(.L_x_14774) ;  /* 0x00000008008c7947 */ /* 0x003fea0003800000 */
.L_x_14769:
        /* <DEDUP_REMOVED lines=12> */
.L_x_14783:
[----:B------:R-:W2:Y:S02]  /*3e80*/  LDG.E.64 R4, desc[UR36][R4.64] ;  /* 0x0000002404047981 */ /* 0x000ea4000c1e1b00 */
[----:B--2---:R0:W1:Y:S02]  /*3e90*/  F2I.F64.TRUNC R22, R4 ;  /* 0x0000000400167311 */ /* 0x004064000030d100 */
[----:B01----:R-:W-:Y:S05]  /*3ea0*/  BRA `(.L_x_14774) ;  /* 0x0000000800507947 */ /* 0x003fea0003800000 */
.L_x_14782:
        /* <DEDUP_REMOVED lines=26> */
.L_x_14785:
        /* <DEDUP_REMOVED lines=14> */
.L_x_14784:
[----:B------:R-:W2:Y:S02]  /*4130*/  LDG.E.U16 R22, desc[UR36][R4.64] ;  /* 0x0000002404167981 */ /* 0x000ea4000c1e1500 */
[----:B--2---:R-:W-:-:S06]  /*4140*/  IMAD.U32 R22, R22, 0x10000, RZ ;  /* 0x0001000016167824 */ /* 0x004fcc00078e00ff */
[----:B------:R-:W0:Y:S01]  /*4150*/  F2I.FTZ.TRUNC.NTZ R22, R22 ;  /* 0x0000001600167305 */ /* 0x000e22000021f100 */
[----:B------:R-:W-:Y:S05]  /*4160*/  BRA `(.L_x_14774) ;  /* 0x0000000400a07947 */ /* 0x000fea0003800000 */
.L_x_14781:
        /* <DEDUP_REMOVED lines=10> */
.L_x_14788:
        /* <DEDUP_REMOVED lines=21> */
.L_x_14792:
[----:B------:R-:W-:Y:S05]  /*4360*/  BSYNC.RECONVERGENT B1 ;  /* 0x0000000000017941 */ /* 0x000fea0003800200 */
.L_x_14791:
[----:B------:R-:W-:Y:S01]  /*4370*/  IMAD.SHL.U32 R0, R0, 0x100000, RZ ;  /* 0x0010000000007824 */ /* 0x000fe200078e00ff */
[----:B------:R-:W-:-:S04]  /*4380*/  LEA R3, R3, 0x3b800000, 0x17 ;  /* 0x3b80000003037811 */ /* 0x000fc800078eb8ff */
[----:B------:R-:W-:-:S07]  /*4390*/  LOP3.LUT R22, R3, R0, R7, 0xfe, !PT ;  /* 0x0000000003167212 */ /* 0x000fce00078efe07 */
.L_x_14790:
[----:B------:R-:W-:Y:S05]  /*43a0*/  BSYNC.RECONVERGENT B0 ;  /* 0x0000000000007941 */ /* 0x000fea0003800200 */
.L_x_14789:
[----:B------:R-:W0:Y:S01]  /*43b0*/  F2I.FTZ.TRUNC.NTZ R22, R22 ;  /* 0x0000001600167305 */ /* 0x000e22000021f100 */
[----:B------:R-:W-:Y:S05]  /*43c0*/  BRA `(.L_x_14774) ;  /* 0x0000000400087947 */ /* 0x000fea0003800000 */
.L_x_14787:
        /* <DEDUP_REMOVED lines=21> */
.L_x_14796:
[----:B------:R-:W-:Y:S05]  /*4520*/  BSYNC.RECONVERGENT B1 ;  /* 0x0000000000017941 */ /* 0x000fea0003800200 */
.L_x_14795:
[----:B------:R-:W-:Y:S01]  /*4530*/  IMAD.SHL.U32 R0, R0, 0x200000, RZ ;  /* 0x0020000000007824 */ /* 0x000fe200078e00ff */
[----:B------:R-:W-:-:S04]  /*4540*/  LEA R3, R3, 0x37800000, 0x17 ;  /* 0x3780000003037811 */ /* 0x000fc800078eb8ff */
[----:B------:R-:W-:-:S07]  /*4550*/  LOP3.LUT R22, R3, R0, R7, 0xfe, !PT ;  /* 0x0000000003167212 */ /* 0x000fce00078efe07 */
.L_x_14794:
[----:B------:R-:W-:Y:S05]  /*4560*/  BSYNC.RECONVERGENT B0 ;  /* 0x0000000000007941 */ /* 0x000fea0003800200 */
.L_x_14793:
[----:B------:R-:W0:Y:S01]  /*4570*/  F2I.FTZ.TRUNC.NTZ R22, R22 ;  /* 0x0000001600167305 */ /* 0x000e22000021f100 */
[----:B------:R-:W-:Y:S05]  /*4580*/  BRA `(.L_x_14774) ;  /* 0x0000000000987947 */ /* 0x000fea0003800000 */
.L_x_14786:
        /* <DEDUP_REMOVED lines=14> */
.L_x_14800:
[----:B------:R-:W-:Y:S05]  /*4670*/  BSYNC.RECONVERGENT B0 ;  /* 0x0000000000007941 */ /* 0x000fea0003800200 */
.L_x_14799:
[----:B------:R-:W0:Y:S01]  /*4680*/  F2I.FTZ.TRUNC.NTZ R22, R22 ;  /* 0x0000001600167305 */ /* 0x000e22000021f100 */
[----:B------:R-:W-:Y:S05]  /*4690*/  BRA `(.L_x_14774) ;  /* 0x0000000000547947 */ /* 0x000fea0003800000 */
.L_x_14773:
        /* <DEDUP_REMOVED lines=16> */
.L_x_14801:
[----:B------:R-:W-:Y:S01]  /*47a0*/  IMAD.MOV.U32 R22, RZ, RZ, RZ ;  /* 0x000000ffff167224 */ /* 0x000fe200078e00ff */
[----:B------:R-:W-:Y:S06]  /*47b0*/  BRA `(.L_x_14774) ;  /* 0x00000000000c7947 */ /* 0x000fec0003800000 */
.L_x_14798:
[----:B------:R0:W5:Y:S01]  /*47c0*/  LDG.E R22, desc[UR36][R4.64] ;  /* 0x0000002404167981 */ /* 0x000162000c1e1900 */
[----:B------:R-:W-:Y:S05]  /*47d0*/  BRA `(.L_x_14774) ;  /* 0x0000000000047947 */ /* 0x000fea0003800000 */
.L_x_14797:
[----:B------:R0:W5:Y:S02]  /*47e0*/  LDG.E R22, desc[UR36][R4.64] ;  /* 0x0000002404167981 */ /* 0x000164000c1e1900 */
.L_x_14774:
        /* <DEDUP_REMOVED lines=18> */
.L_x_14805:
[----:B------:R0:W5:Y:S01]  /*4910*/  LDG.E.U8 R24, desc[UR36][R4.64] ;  /* 0x0000002404187981 */ /* 0x000162000c1e1100 */
[----:B------:R-:W-:Y:S05]  /*4920*/  BRA `(.L_x_14807) ;  /* 0x0000000c00307947 */ /* 0x000fea0003800000 */
.L_x_14804:
        /* <DEDUP_REMOVED lines=8> */
.L_x_14809:
[----:B------:R0:W5:Y:S01]  /*49b0*/  LDG.E R24, desc[UR36][R4.64] ;  /* 0x0000002404187981 */ /* 0x000162000c1e1900 */
[----:B------:R-:W-:Y:S05]  /*49c0*/  BRA `(.L_x_14807) ;  /* 0x0000000c00087947 */ /* 0x000fea0003800000 */
.L_x_14808:
[----:B------:R0:W5:Y:S01]  /*49d0*/  LDG.E.S16 R24, desc[UR36][R4.64] ;  /* 0x0000002404187981 */ /* 0x000162000c1e1700 */
[----:B------:R-:W-:Y:S05]  /*49e0*/  BRA `(.L_x_14807) ;  /* 0x0000000c00007947 */ /* 0x000fea0003800000 */
.L_x_14803:
        /* <DEDUP_REMOVED lines=9> */
.L_x_14811:
[----:B------:R-:W3:Y:S02]  /*4a80*/  LDG.E.U16 R4, desc[UR36][R4.64] ;  /* 0x0000002404047981 */ /* 0x000ee4000c1e1500 */
[----:B---3--:R-:W-:-:S06]  /*4a90*/  HADD2.F32 R24, -RZ, R4.H0_H0 ;  /* 0x20000004ff187230 */ /* 0x008fcc0000004100 */
[----:B------:R-:W0:Y:S01]  /*4aa0*/  F2I.FTZ.TRUNC.NTZ R24, R24 ;  /* 0x0000001800187305 */ /* 0x000e22000021f100 */
[----:B------:R-:W-:Y:S05]  /*4ab0*/  BRA `(.L_x_14807) ;  /* 0x0000000800cc7947 */ /* 0x000fea0003800000 */
.L_x_14810:
        /* <DEDUP_REMOVED lines=9> */
.L_x_14813:
[----:B------:R-:W3:Y:S02]  /*4b50*/  LDG.E.U16 R4, desc[UR36][R4.64] ;  /* 0x0000002404047981 */ /* 0x000ee4000c1e1500 */
[----:B---3--:R-:W-:-:S06]  /*4b60*/  HADD2.F32 R24, -RZ, R4.H0_H0 ;  /* 0x20000004ff187230 */ /* 0x008fcc0000004100 */
[----:B------:R-:W0:Y:S01]  /*4b70*/  F2I.FTZ.TRUNC.NTZ R24, R24 ;  /* 0x0000001800187305 */ /* 0x000e22000021f100 */
[----:B------:R-:W-:Y:S05]  /*4b80*/  BRA `(.L_x_14807) ;  /* 0x0000000800987947 */ /* 0x000fea0003800000 */
.L_x_14812:
[----:B------:R-:W3:Y:S02]  /*4b90*/  LDG.E.64 R4, desc[UR36][R4.64] ;  /* 0x0000002404047981 */ /* 0x000ee4000c1e1b00 */
[----:B---3--:R0:W3:Y:S02]  /*4ba0*/  F2I.F64.TRUNC R24, R4 ;  /* 0x0000000400187311 */ /* 0x0080e4000030d100 */
[----:B0--3--:R-:W-:Y:S05]  /*4bb0*/  BRA `(.L_x_14807) ;  /* 0x00000008008c7947 */ /* 0x009fea0003800000 */
.L_x_14802:
        /* <DEDUP_REMOVED lines=12> */
.L_x_14816:
[----:B------:R-:W3:Y:S02]  /*4c80*/  LDG.E.64 R4, desc[UR36][R4.64] ;  /* 0x0000002404047981 */ /* 0x000ee4000c1e1b00 */
[----:B---3--:R0:W3:Y:S02]  /*4c90*/  F2I.F64.TRUNC R24, R4 ;  /* 0x0000000400187311 */ /* 0x0080e4000030d100 */
[----:B0--3--:R-:W-:Y:S05]  /*4ca0*/  BRA `(.L_x_14807) ;  /* 0x0000000800507947 */ /* 0x009fea0003800000 */
.L_x_14815:
        /* <DEDUP_REMOVED lines=26> */
.L_x_14818:
        /* <DEDUP_REMOVED lines=14> */
.L_x_14817:
[----:B------:R-:W3:Y:S02]  /*4f30*/  LDG.E.U16 R24, desc[UR36][R4.64] ;  /* 0x0000002404187981 */ /* 0x000ee4000c1e1500 */
[----:B---3--:R-:W-:-:S06]  /*4f40*/  IMAD.U32 R24, R24, 0x10000, RZ ;  /* 0x0001000018187824 */ /* 0x008fcc00078e00ff */
[----:B------:R-:W0:Y:S01]  /*4f50*/  F2I.FTZ.TRUNC.NTZ R24, R24 ;  /* 0x0000001800187305 */ /* 0x000e22000021f100 */
[----:B------:R-:W-:Y:S05]  /*4f60*/  BRA `(.L_x_14807) ;  /* 0x0000000400a07947 */ /* 0x000fea0003800000 */
.L_x_14814:
        /* <DEDUP_REMOVED lines=10> */
.L_x_14821:
        /* <DEDUP_REMOVED lines=21> */
.L_x_14825:
[----:B------:R-:W-:Y:S05]  /*5160*/  BSYNC.RECONVERGENT B1 ;  /* 0x0000000000017941 */ /* 0x000fea0003800200 */
.L_x_14824:
[----:B------:R-:W-:Y:S01]  /*5170*/  IMAD.SHL.U32 R0, R0, 0x100000, RZ ;  /* 0x0010000000007824 */ /* 0x000fe200078e00ff */
[----:B------:R-:W-:-:S04]  /*5180*/  LEA R3, R3, 0x3b800000, 0x17 ;  /* 0x3b80000003037811 */ /* 0x000fc800078eb8ff */
[----:B------:R-:W-:-:S07]  /*5190*/  LOP3.LUT R24, R3, R0, R7, 0xfe, !PT ;  /* 0x0000000003187212 */ /* 0x000fce00078efe07 */
.L_x_14823:
[----:B------:R-:W-:Y:S05]  /*51a0*/  BSYNC.RECONVERGENT B0 ;  /* 0x0000000000007941 */ /* 0x000fea0003800200 */
.L_x_14822:
[----:B------:R-:W3:Y:S01]  /*51b0*/  F2I.FTZ.TRUNC.NTZ R24, R24 ;  /* 0x0000001800187305 */ /* 0x000ee2000021f100 */
[----:B------:R-:W-:Y:S05]  /*51c0*/  BRA `(.L_x_14807) ;  /* 0x0000000400087947 */ /* 0x000fea0003800000 */
.L_x_14820:
        /* <DEDUP_REMOVED lines=21> */
.L_x_14829:
[----:B------:R-:W-:Y:S05]  /*5320*/  BSYNC.RECONVERGENT B1 ;  /* 0x0000000000017941 */ /* 0x000fea0003800200 */
.L_x_14828:
[----:B------:R-:W-:Y:S01]  /*5330*/  IMAD.SHL.U32 R0, R0, 0x200000, RZ ;  /* 0x0020000000007824 */ /* 0x000fe200078e00ff */
[----:B------:R-:W-:-:S04]  /*5340*/  LEA R3, R3, 0x37800000, 0x17 ;  /* 0x3780000003037811 */ /* 0x000fc800078eb8ff */
[----:B------:R-:W-:-:S07]  /*5350*/  LOP3.LUT R24, R3, R0, R7, 0xfe, !PT ;  /* 0x0000000003187212 */ /* 0x000fce00078efe07 */
.L_x_14827:
[----:B------:R-:W-:Y:S05]  /*5360*/  BSYNC.RECONVERGENT B0 ;  /* 0x0000000000007941 */ /* 0x000fea0003800200 */
.L_x_14826:
[----:B------:R-:W0:Y:S01]  /*5370*/  F2I.FTZ.TRUNC.NTZ R24, R24 ;  /* 0x0000001800187305 */ /* 0x000e22000021f100 */
[----:B------:R-:W-:Y:S05]  /*5380*/  BRA `(.L_x_14807) ;  /* 0x0000000000987947 */ /* 0x000fea0003800000 */
.L_x_14819:
        /* <DEDUP_REMOVED lines=14> */
.L_x_14833:
[----:B------:R-:W-:Y:S05]  /*5470*/  BSYNC.RECONVERGENT B0 ;  /* 0x0000000000007941 */ /* 0x000fea0003800200 */
.L_x_14832:
[----:B------:R-:W0:Y:S01]  /*5480*/  F2I.FTZ.TRUNC.NTZ R24, R24 ;  /* 0x0000001800187305 */ /* 0x000e22000021f100 */
[----:B------:R-:W-:Y:S05]  /*5490*/  BRA `(.L_x_14807) ;  /* 0x0000000000547947 */ /* 0x000fea0003800000 */
.L_x_14806:
        /* <DEDUP_REMOVED lines=16> */
.L_x_14834:
[----:B------:R-:W-:Y:S01]  /*55a0*/  IMAD.MOV.U32 R24, RZ, RZ, RZ ;  /* 0x000000ffff187224 */ /* 0x000fe200078e00ff */
[----:B------:R-:W-:Y:S06]  /*55b0*/  BRA `(.L_x_14807) ;  /* 0x00000000000c7947 */ /* 0x000fec0003800000 */
.L_x_14831:
[----:B------:R0:W5:Y:S01]  /*55c0*/  LDG.E R24, desc[UR36][R4.64] ;  /* 0x0000002404187981 */ /* 0x000162000c1e1900 */
[----:B------:R-:W-:Y:S05]  /*55d0*/  BRA `(.L_x_14807) ;  /* 0x0000000000047947 */ /* 0x000fea0003800000 */
.L_x_14830:
[----:B------:R0:W5:Y:S02]  /*55e0*/  LDG.E R24, desc[UR36][R4.64] ;  /* 0x0000002404187981 */ /* 0x000164000c1e1900 */
.L_x_14807:
[----:B------:R-:W-:-:S07]  /*55f0*/  VIADD R29, R29, 0x80 ;  /* 0x000000801d1d7836 */ /* 0x000fce0000000000 */
.L_x_14768:
[----:B------:R-:W-:Y:S05]  /*5600*/  BSYNC.RECONVERGENT B6 ;  /* 0x0000000000067941 */ /* 0x000fea0003800200 */
.L_x_14767:
        /* <DEDUP_REMOVED lines=24> */
.L_x_14840:
[----:B------:R0:W5:Y:S01]  /*5790*/  LDG.E.U8 R25, desc[UR36][R4.64] ;  /* 0x0000002404197981 */ /* 0x000162000c1e1100 */
[----:B------:R-:W-:Y:S05]  /*57a0*/  BRA `(.L_x_14842) ;  /* 0x0000000c00307947 */ /* 0x000fea0003800000 */
.L_x_14839:
        /* <DEDUP_REMOVED lines=8> */
.L_x_14844:
[----:B------:R3:W5:Y:S01]  /*5830*/  LDG.E R25, desc[UR36][R4.64] ;  /* 0x0000002404197981 */ /* 0x000762000c1e1900 */
[----:B------:R-:W-:Y:S05]  /*5840*/  BRA `(.L_x_14842) ;  /* 0x0000000c00087947 */ /* 0x000fea0003800000 */
.L_x_14843:
[----:B------:R2:W5:Y:S01]  /*5850*/  LDG.E.S16 R25, desc[UR36][R4.64] ;  /* 0x0000002404197981 */ /* 0x000562000c1e1700 */
[----:B------:R-:W-:Y:S05]  /*5860*/  BRA `(.L_x_14842) ;  /* 0x0000000c00007947 */ /* 0x000fea0003800000 */
.L_x_14838:
        /* <DEDUP_REMOVED lines=9> */
.L_x_14846:
[----:B------:R-:W2:Y:S02]  /*5900*/  LDG.E.U16 R4, desc[UR36][R4.64] ;  /* 0x0000002404047981 */ /* 0x000ea4000c1e1500 */
[----:B--2---:R-:W-:-:S06]  /*5910*/  HADD2.F32 R25, -RZ, R4.H0_H0 ;  /* 0x20000004ff197230 */ /* 0x004fcc0000004100 */
[----:B------:R-:W0:Y:S01]  /*5920*/  F2I.FTZ.TRUNC.NTZ R25, R25 ;  /* 0x0000001900197305 */ /* 0x000e22000021f100 */
[----:B------:R-:W-:Y:S05]  /*5930*/  BRA `(.L_x_14842) ;  /* 0x0000000800cc7947 */ /* 0x000fea0003800000 */
.L_x_14845:
        /* <DEDUP_REMOVED lines=9> */
.L_x_14848:
[----:B------:R-:W2:Y:S02]  /*59d0*/  LDG.E.U16 R4, desc[UR36][R4.64] ;  /* 0x0000002404047981 */ /* 0x000ea4000c1e1500 */
[----:B--2---:R-:W-:-:S06]  /*59e0*/  HADD2.F32 R25, -RZ, R4.H0_H0 ;  /* 0x20000004ff197230 */ /* 0x004fcc0000004100 */
[----:B------:R-:W0:Y:S01]  /*59f0*/  F2I.FTZ.TRUNC.NTZ R25, R25 ;  /* 0x0000001900197305 */ /* 0x000e22000021f100 */
[----:B------:R-:W-:Y:S05]  /*5a00*/  BRA `(.L_x_14842) ;  /* 0x0000000800987947 */ /* 0x000fea0003800000 */
.L_x_14847:
[----:B------:R-:W2:Y:S02]  /*5a10*/  LDG.E.64 R4, desc[UR36][R4.64] ;  /* 0x0000002404047981 */ /* 0x000ea4000c1e1b00 */
[----:B--2---:R0:W1:Y:S02]  /*5a20*/  F2I.F64.TRUNC R25, R4 ;  /* 0x0000000400197311 */ /* 0x004064000030d100 */
[----:B01----:R-:W-:Y:S05]  /*5a30*/  BRA `(.L_x_14842) ;  /* 0x00000008008c7947 */ /* 0x003fea0003800000 */
.L_x_14837:
        /* <DEDUP_REMOVED lines=12> */
.L_x_14851:
[----:B------:R-:W2:Y:S02]  /*5b00*/  LDG.E.64 R4, desc[UR36][R4.64] ;  /* 0x0000002404047981 */ /* 0x000ea4000c1e1b00 */
[----:B--2---:R0:W1:Y:S02]  /*5b10*/  F2I.F64.TRUNC R25, R4 ;  /* 0x0000000400197311 */ /* 0x004064000030d100 */
[----:B01----:R-:W-:Y:S05]  /*5b20*/  BRA `(.L_x_14842) ;  /* 0x0000000800507947 */ /* 0x003fea0003800000 */
.L_x_14850:
        /* <DEDUP_REMOVED lines=26> */
.L_x_14853:
        /* <DEDUP_REMOVED lines=14> */
.L_x_14852:
[----:B------:R-:W2:Y:S02]  /*5db0*/  LDG.E.U16 R25, desc[UR36][R4.64] ;  /* 0x0000002404197981 */ /* 0x000ea4000c1e1500 */
[----:B--2---:R-:W-:-:S06]  /*5dc0*/  IMAD.U32 R25, R25, 0x10000, RZ ;  /* 0x0001000019197824 */ /* 0x004fcc00078e00ff */
[----:B------:R-:W0:Y:S01]  /*5dd0*/  F2I.FTZ.TRUNC.NTZ R25, R25 ;  /* 0x0000001900197305 */ /* 0x000e22000021f100 */
[----:B------:R-:W-:Y:S05]  /*5de0*/  BRA `(.L_x_14842) ;  /* 0x0000000400a07947 */ /* 0x000fea0003800000 */
.L_x_14849:
        /* <DEDUP_REMOVED lines=10> */
.L_x_14856:
        /* <DEDUP_REMOVED lines=21> */
.L_x_14860:
[----:B------:R-:W-:Y:S05]  /*5fe0*/  BSYNC.RECONVERGENT B1 ;  /* 0x0000000000017941 */ /* 0x000fea0003800200 */
.L_x_14859:
[----:B------:R-:W-:Y:S01]  /*5ff0*/  IMAD.SHL.U32 R0, R0, 0x100000, RZ ;  /* 0x0010000000007824 */ /* 0x000fe200078e00ff */
[----:B------:R-:W-:-:S04]  /*6000*/  LEA R3, R3, 0x3b800000, 0x17 ;  /* 0x3b80000003037811 */ /* 0x000fc800078eb8ff */
[----:B------:R-:W-:-:S07]  /*6010*/  LOP3.LUT R25, R3, R0, R25, 0xfe, !PT ;  /* 0x0000000003197212 */ /* 0x000fce00078efe19 */
.L_x_14858:
[----:B------:R-:W-:Y:S05]  /*6020*/  BSYNC.RECONVERGENT B0 ;  /* 0x0000000000007941 */ /* 0x000fea0003800200 */
.L_x_14857:
[----:B------:R-:W0:Y:S01]  /*6030*/  F2I.FTZ.TRUNC.NTZ R25, R25 ;  /* 0x0000001900197305 */ /* 0x000e22000021f100 */
[----:B------:R-:W-:Y:S05]  /*6040*/  BRA `(.L_x_14842) ;  /* 0x0000000400087947 */ /* 0x000fea0003800000 */
.L_x_14855:
        /* <DEDUP_REMOVED lines=21> */
.L_x_14864:
[----:B------:R-:W-:Y:S05]  /*61a0*/  BSYNC.RECONVERGENT B1 ;  /* 0x0000000000017941 */ /* 0x000fea0003800200 */
.L_x_14863:
[----:B------:R-:W-:Y:S01]  /*61b0*/  IMAD.SHL.U32 R0, R0, 0x200000, RZ ;  /* 0x0020000000007824 */ /* 0x000fe200078e00ff */
[----:B------:R-:W-:-:S04]  /*61c0*/  LEA R3, R3, 0x37800000, 0x17 ;  /* 0x3780000003037811 */ /* 0x000fc800078eb8ff */
[----:B------:R-:W-:-:S07]  /*61d0*/  LOP3.LUT R25, R3, R0, R25, 0xfe, !PT ;  /* 0x0000000003197212 */ /* 0x000fce00078efe19 */
.L_x_14862:
[----:B------:R-:W-:Y:S05]  /*61e0*/  BSYNC.RECONVERGENT B0 ;  /* 0x0000000000007941 */ /* 0x000fea0003800200 */
.L_x_14861:
[----:B------:R-:W0:Y:S01]  /*61f0*/  F2I.FTZ.TRUNC.NTZ R25, R25 ;  /* 0x0000001900197305 */ /* 0x000e22000021f100 */
[----:B------:R-:W-:Y:S05]  /*6200*/  BRA `(.L_x_14842) ;  /* 0x0000000000987947 */ /* 0x000fea0003800000 */
.L_x_14854:
        /* <DEDUP_REMOVED lines=14> */
.L_x_14868:
[----:B------:R-:W-:Y:S05]  /*62f0*/  BSYNC.RECONVERGENT B0 ;  /* 0x0000000000007941 */ /* 0x000fea0003800200 */
.L_x_14867:
[----:B------:R-:W0:Y:S01]  /*6300*/  F2I.FTZ.TRUNC.NTZ R25, R25 ;  /* 0x0000001900197305 */ /* 0x000e22000021f100 */
[----:B------:R-:W-:Y:S05]  /*6310*/  BRA `(.L_x_14842) ;  /* 0x0000000000547947 */ /* 0x000fea0003800000 */
.L_x_14841:
        /* <DEDUP_REMOVED lines=16> */
.L_x_14869:
[----:B------:R-:W-:Y:S01]  /*6420*/  IMAD.MOV.U32 R25, RZ, RZ, RZ ;  /* 0x000000ffff197224 */ /* 0x000fe200078e00ff */
[----:B------:R-:W-:Y:S06]  /*6430*/  BRA `(.L_x_14842) ;  /* 0x00000000000c7947 */ /* 0x000fec0003800000 */
.L_x_14866:
[----:B------:R0:W5:Y:S01]  /*6440*/  LDG.E R25, desc[UR36][R4.64] ;  /* 0x0000002404197981 */ /* 0x000162000c1e1900 */
[----:B------:R-:W-:Y:S05]  /*6450*/  BRA `(.L_x_14842) ;  /* 0x0000000000047947 */ /* 0x000fea0003800000 */
.L_x_14865:
[----:B------:R0:W5:Y:S02]  /*6460*/  LDG.E R25, desc[UR36][R4.64] ;  /* 0x0000002404197981 */ /* 0x000164000c1e1900 */
.L_x_14842:
        /* <DEDUP_REMOVED lines=19> */
.L_x_14873:
[----:B------:R0:W5:Y:S01]  /*65a0*/  LDG.E.U8 R23, desc[UR36][R4.64] ;  /* 0x0000002404177981 */ /* 0x000162000c1e1100 */
[----:B------:R-:W-:Y:S05]  /*65b0*/  BRA `(.L_x_14836) ;  /* 0x0000000c002c7947 */ /* 0x000fea0003800000 */
.L_x_14872:
        /* <DEDUP_REMOVED lines=8> */
.L_x_14876:
[----:B------:R0:W5:Y:S01]  /*6640*/  LDG.E R23, desc[UR36][R4.64] ;  /* 0x0000002404177981 */ /* 0x000162000c1e1900 */
[----:B------:R-:W-:Y:S05]  /*6650*/  BRA `(.L_x_14836) ;  /* 0x0000000c00047947 */ /* 0x000fea0003800000 */
.L_x_14875:
[----:B------:R0:W5:Y:S01]  /*6660*/  LDG.E.S16 R23, desc[UR36][R4.64] ;  /* 0x0000002404177981 */ /* 0x000162000c1e1700 */
[----:B------:R-:W-:Y:S05]  /*6670*/  BRA `(.L_x_14836) ;  /* 0x0000000800fc7947 */ /* 0x000fea0003800000 */
.L_x_14871:
        /* <DEDUP_REMOVED lines=9> */
.L_x_14878:
[----:B------:R-:W2:Y:S02]  /*6710*/  LDG.E.U16 R4, desc[UR36][R4.64] ;  /* 0x0000002404047981 */ /* 0x000ea4000c1e1500 */
[----:B--2---:R-:W-:-:S06]  /*6720*/  HADD2.F32 R23, -RZ, R4.H0_H0 ;  /* 0x20000004ff177230 */ /* 0x004fcc0000004100 */
[----:B------:R-:W0:Y:S01]  /*6730*/  F2I.FTZ.TRUNC.NTZ R23, R23 ;  /* 0x0000001700177305 */ /* 0x000e22000021f100 */
[----:B------:R-:W-:Y:S05]  /*6740*/  BRA `(.L_x_14836) ;  /* 0x0000000800c87947 */ /* 0x000fea0003800000 */
.L_x_14877:
        /* <DEDUP_REMOVED lines=9> */
.L_x_14880:
[----:B------:R-:W2:Y:S02]  /*67e0*/  LDG.E.U16 R4, desc[UR36][R4.64] ;  /* 0x0000002404047981 */ /* 0x000ea4000c1e1500 */
[----:B--2---:R-:W-:-:S06]  /*67f0*/  HADD2.F32 R23, -RZ, R4.H0_H0 ;  /* 0x20000004ff177230 */ /* 0x004fcc0000004100 */
[----:B------:R-:W0:Y:S01]  /*6800*/  F2I.FTZ.TRUNC.NTZ R23, R23 ;  /* 0x0000001700177305 */ /* 0x000e22000021f100 */
[----:B------:R-:W-:Y:S05]  /*6810*/  BRA `(.L_x_14836) ;  /* 0x0000000800947947 */ /* 0x000fea0003800000 */
.L_x_14879:
[----:B------:R-:W2:Y:S02]  /*6820*/  LDG.E.64 R4, desc[UR36][R4.64] ;  /* 0x0000002404047981 */ /* 0x000ea4000c1e1b00 */
[----:B--2---:R0:W1:Y:S02]  /*6830*/  F2I.F64.TRUNC R23, R4 ;  /* 0x0000000400177311 */ /* 0x004064000030d100 */
[----:B01----:R-:W-:Y:S05]  /*6840*/  BRA `(.L_x_14836) ;  /* 0x0000000800887947 */ /* 0x003fea0003800000 */
.L_x_14870:
        /* <DEDUP_REMOVED lines=12> */
.L_x_14883:
[----:B------:R-:W2:Y:S02]  /*6910*/  LDG.E.64 R4, desc[UR36][R4.64] ;  /* 0x0000002404047981 */ /* 0x000ea4000c1e1b00 */
[----:B--2---:R0:W1:Y:S02]  /*6920*/  F2I.F64.TRUNC R23, R4 ;  /* 0x0000000400177311 */ /* 0x004064000030d100 */
[----:B01----:R-:W-:Y:S05]  /*6930*/  BRA `(.L_x_14836) ;  /* 0x00000008004c7947 */ /* 0x003fea0003800000 */
.L_x_14882:
        /* <DEDUP_REMOVED lines=26> */
.L_x_14885:
        /* <DEDUP_REMOVED lines=14> */
.L_x_14884:
[----:B------:R-:W2:Y:S02]  /*6bc0*/  LDG.E.U16 R23, desc[UR36][R4.64] ;  /* 0x0000002404177981 */ /* 0x000ea4000c1e1500 */
[----:B--2---:R-:W-:-:S06]  /*6bd0*/  IMAD.U32 R23, R23, 0x10000, RZ ;  /* 0x0001000017177824 */ /* 0x004fcc00078e00ff */
[----:B------:R-:W0:Y:S01]  /*6be0*/  F2I.FTZ.TRUNC.NTZ R23, R23 ;  /* 0x0000001700177305 */ /* 0x000e22000021f100 */
[----:B------:R-:W-:Y:S05]  /*6bf0*/  BRA `(.L_x_14836) ;  /* 0x00000004009c7947 */ /* 0x000fea0003800000 */
.L_x_14881:
        /* <DEDUP_REMOVED lines=10> */
.L_x_14888:
        /* <DEDUP_REMOVED lines=21> */
.L_x_14892:
[----:B------:R-:W-:Y:S05]  /*6df0*/  BSYNC.RECONVERGENT B1 ;  /* 0x0000000000017941 */ /* 0x000fea0003800200 */
.L_x_14891:
[----:B------:R-:W-:Y:S01]  /*6e00*/  IMAD.SHL.U32 R0, R0, 0x100000, RZ ;  /* 0x0010000000007824 */ /* 0x000fe200078e00ff */
[----:B------:R-:W-:-:S04]  /*6e10*/  LEA R3, R3, 0x3b800000, 0x17 ;  /* 0x3b80000003037811 */ /* 0x000fc800078eb8ff */
[----:B------:R-:W-:-:S07]  /*6e20*/  LOP3.LUT R23, R3, R0, R23, 0xfe, !PT ;  /* 0x0000000003177212 */ /* 0x000fce00078efe17 */
.L_x_14890:
[----:B------:R-:W-:Y:S05]  /*6e30*/  BSYNC.RECONVERGENT B0 ;  /* 0x0000000000007941 */ /* 0x000fea0003800200 */
.L_x_14889:
[----:B------:R-:W0:Y:S01]  /*6e40*/  F2I.FTZ.TRUNC.NTZ R23, R23 ;  /* 0x0000001700177305 */ /* 0x000e22000021f100 */
[----:B------:R-:W-:Y:S05]  /*6e50*/  BRA `(.L_x_14836) ;  /* 0x0000000400047947 */ /* 0x000fea0003800000 */
.L_x_14887:
        /* <DEDUP_REMOVED lines=21> */
.L_x_14896:
[----:B------:R-:W-:Y:S05]  /*6fb0*/  BSYNC.RECONVERGENT B1 ;  /* 0x0000000000017941 */ /* 0x000fea0003800200 */
.L_x_14895:
[----:B------:R-:W-:Y:S01]  /*6fc0*/  IMAD.SHL.U32 R0, R0, 0x200000, RZ ;  /* 0x0020000000007824 */ /* 0x000fe200078e00ff */
[----:B------:R-:W-:-:S04]  /*6fd0*/  LEA R3, R3, 0x37800000, 0x17 ;  /* 0x3780000003037811 */ /* 0x000fc800078eb8ff */
[----:B------:R-:W-:-:S07]  /*6fe0*/  LOP3.LUT R23, R3, R0, R23, 0xfe, !PT ;  /* 0x0000000003177212 */ /* 0x000fce00078efe17 */
.L_x_14894:
[----:B------:R-:W-:Y:S05]  /*6ff0*/  BSYNC.RECONVERGENT B0 ;  /* 0x0000000000007941 */ /* 0x000fea0003800200 */
.L_x_14893:
[----:B------:R-:W0:Y:S01]  /*7000*/  F2I.FTZ.TRUNC.NTZ R23, R23 ;  /* 0x0000001700177305 */ /* 0x000e22000021f100 */
[----:B------:R-:W-:Y:S05]  /*7010*/  BRA `(.L_x_14836) ;  /* 0x0000000000947947 */ /* 0x000fea0003800000 */
.L_x_14886:
        /* <DEDUP_REMOVED lines=14> */
.L_x_14900:
[----:B------:R-:W-:Y:S05]  /*7100*/  BSYNC.RECONVERGENT B0 ;  /* 0x0000000000007941 */ /* 0x000fea0003800200 */
.L_x_14899:
[----:B------:R-:W0:Y:S01]  /*7110*/  F2I.FTZ.TRUNC.NTZ R23, R23 ;  /* 0x0000001700177305 */ /* 0x000e22000021f100 */
[----:B------:R-:W-:Y:S05]  /*7120*/  BRA `(.L_x_14836) ;  /* 0x0000000000507947 */ /* 0x000fea0003800000 */
.L_x_14874:
        /* <DEDUP_REMOVED lines=16> */
.L_x_14901:
[----:B------:R-:W-:Y:S05]  /*7230*/  BRA `(.L_x_14836) ;  /* 0x00000000000c7947 */ /* 0x000fea0003800000 */
.L_x_14898:
[----:B------:R0:W5:Y:S01]  /*7240*/  LDG.E R23, desc[UR36][R4.64] ;  /* 0x0000002404177981 */ /* 0x000162000c1e1900 */
[----:B------:R-:W-:Y:S05]  /*7250*/  BRA `(.L_x_14836) ;  /* 0x0000000000047947 */ /* 0x000fea0003800000 */
.L_x_14897:
[----:B------:R0:W5:Y:S02]  /*7260*/  LDG.E R23, desc[UR36][R4.64] ;  /* 0x0000002404177981 */ /* 0x000164000c1e1900 */
.L_x_14836:
[----:B------:R-:W-:Y:S05]  /*7270*/  BSYNC.RECONVERGENT B6 ;  /* 0x0000000000067941 */ /* 0x000fea0003800200 */
.L_x_14835:
[C---:B-----5:R-:W-:Y:S01]  /*7280*/  ISETP.NE.AND P6, PT, R27.reuse, RZ, PT ;  /* 0x000000ff1b00720c */ /* 0x060fe20003fc5270 */
[----:B------:R-:W3:Y:S01]  /*7290*/  LDC.U8 R18, c[0x0][0x3b0] ;  /* 0x0000ec00ff127b82 */ /* 0x000ee20000000000 */
[----:B------:R-:W-:Y:S01]  /*72a0*/  ISETP.GT.AND P5, PT, R27, RZ, PT ;  /* 0x000000ff1b00720c */ /* 0x000fe20003fa4270 */
[----:B------:R-:W-:Y:S01]  /*72b0*/  BSSY.RECONVERGENT B7, `(.L_x_14902) ;  /* 0x00002c6000077945 */ /* 0x000fe20003800200 */
[----:B-12-4-:R-:W-:-:S03]  /*72c0*/  ISETP.NE.AND P0, PT, R19, RZ, PT ;  /* 0x000000ff1300720c */ /* 0x016fc60003f05270 */
[----:B------:R-:W-:Y:S01]  /*72d0*/  BSSY.RELIABLE B6, `(.L_x_14903) ;  /* 0x00001de000067945 */ /* 0x000fe20003800100 */
[C---:B------:R-:W-:Y:S02]  /*72e0*/  ISETP.NE.AND P1, PT, R22.reuse, RZ, PT ;  /* 0x000000ff1600720c */ /* 0x040fe40003f25270 */
[----:B------:R-:W-:Y:S02]  /*72f0*/  ISETP.NE.AND P2, PT, R25, RZ, PT ;  /* 0x000000ff1900720c */ /* 0x000fe40003f45270 */
[----:B------:R-:W-:Y:S02]  /*7300*/  ISETP.GT.AND P3, PT, R19, RZ, PT ;  /* 0x000000ff1300720c */ /* 0x000fe40003f64270 */
[----:B------:R-:W-:Y:S01]  /*7310*/  ISETP.GT.AND P4, PT, R22, RZ, PT ;  /* 0x000000ff1600720c */ /* 0x000fe20003f84270 */
[----:B0-----:R-:W-:Y:S01]  /*7320*/  IMAD.MOV.U32 R22, RZ, RZ, R23 ;  /* 0x000000ffff167224 */ /* 0x001fe200078e0017 */
[----:B------:R-:W-:Y:S02]  /*7330*/  @P6 SEL R28, RZ, 0x1, !P5 ;  /* 0x00000001ff1c6807 */ /* 0x000fe40006800000 */
[----:B------:R-:W-:-:S02]  /*7340*/  ISETP.GE.AND P6, PT, R17, R16, PT ;  /* 0x000000101100720c */ /* 0x000fc40003fc6270 */
[----:B------:R-:W-:Y:S02]  /*7350*/  ISETP.GT.AND P5, PT, R25, RZ, PT ;  /* 0x000000ff1900720c */ /* 0x000fe40003fa4270 */
[----:B---3--:R-:W-:Y:S02]  /*7360*/  @P0 SEL R26, RZ, 0x1, !P3 ;  /* 0x00000001ff1a0807 */ /* 0x008fe40005800000 */
[----:B------:R-:W-:Y:S02]  /*7370*/  @P1 SEL R24, RZ, 0x1, !P4 ;  /* 0x00000001ff181807 */ /* 0x000fe40006000000 */
[----:B------:R-:W-:-:S05]  /*7380*/  @P2 SEL R22, RZ, 0x1, !P5 ;  /* 0x00000001ff162807 */ /* 0x000fca0006800000 */
[----:B------:R-:W-:Y:S05]  /*7390*/  @P6 BRA `(.L_x_14904) ;  /* 0x0000001c00386947 */ /* 0x000fea0003800000 */
        /* <DEDUP_REMOVED lines=21> */
.L_x_14908:
[----:B------:R0:W-:Y:S01]  /*74f0*/  STG.E.U8 desc[UR36][R8.64], R28 ;  /* 0x0000001c08007986 */ /* 0x0001e2000c101124 */
[----:B------:R-:W-:Y:S05]  /*7500*/  BRA `(.L_x_14910) ;  /* 0x0000000c003c7947 */ /* 0x000fea0003800000 */
.L_x_14907:
[----:B------:R-:W-:-:S13]  /*7510*/  ISETP.NE.AND P0, PT, R0, 0x2, PT ;  /* 0x000000020000780c */ /* 0x000fda0003f05270 */
[----:B------:R-:W-:Y:S05]  /*7520*/  @!P0 BRA `(.L_x_14911) ;  /* 0x0000000000248947 */ /* 0x000fea0003800000 */
[----:B------:R-:W-:-:S13]  /*7530*/  ISETP.NE.AND P0, PT, R0, 0x3, PT ;  /* 0x000000030000780c */ /* 0x000fda0003f05270 */
[----:B------:R-:W-:Y:S05]  /*7540*/  @!P0 BRA `(.L_x_14912) ;  /* 0x0000000000148947 */ /* 0x000fea0003800000 */
[----:B------:R-:W-:-:S13]  /*7550*/  ISETP.NE.AND P0, PT, R0, 0x4, PT ;  /* 0x000000040000780c */ /* 0x000fda0003f05270 */
[----:B------:R-:W-:Y:S05]  /*7560*/  @P0 BRA `(.L_x_14909) ;  /* 0x0000000800900947 */ /* 0x000fea0003800000 */
[----:B------:R-:W-:-:S05]  /*7570*/  SHF.R.S32.HI R29, RZ, 0x1f, R28 ;  /* 0x0000001fff1d7819 */ /* 0x000fca000001141c */
[----:B------:R0:W-:Y:S01]  /*7580*/  STG.E.64 desc[UR36][R8.64], R28 ;  /* 0x0000001c08007986 */ /* 0x0001e2000c101b24 */
[----:B------:R-:W-:Y:S05]  /*7590*/  BRA `(.L_x_14910) ;  /* 0x0000000c00187947 */ /* 0x000fea0003800000 */
.L_x_14912:
[----:B------:R0:W-:Y:S01]  /*75a0*/  STG.E desc[UR36][R8.64], R28 ;  /* 0x0000001c08007986 */ /* 0x0001e2000c101924 */
[----:B------:R-:W-:Y:S05]  /*75b0*/  BRA `(.L_x_14910) ;  /* 0x0000000c00107947 */ /* 0x000fea0003800000 */
.L_x_14911:
[----:B------:R0:W-:Y:S01]  /*75c0*/  STG.E.U16 desc[UR36][R8.64], R28 ;  /* 0x0000001c08007986 */ /* 0x0001e2000c101524 */
[----:B------:R-:W-:Y:S05]  /*75d0*/  BRA `(.L_x_14910) ;  /* 0x0000000c00087947 */ /* 0x000fea0003800000 */
.L_x_14906:
[----:B------:R-:W-:-:S13]  /*75e0*/  ISETP.GT.AND P0, PT, R0, 0x6, PT ;  /* 0x000000060000780c */ /* 0x000fda0003f04270 */
[----:B------:R-:W-:Y:S05]  /*75f0*/  @P0 BRA `(.L_x_14913) ;  /* 0x00000000002c0947 */ /* 0x000fea0003800000 */
[----:B------:R-:W-:-:S13]  /*7600*/  ISETP.NE.AND P0, PT, R0, 0x5, PT ;  /* 0x000000050000780c */ /* 0x000fda0003f05270 */
[----:B------:R-:W-:Y:S05]  /*7610*/  @!P0 BRA `(.L_x_14914) ;  /* 0x0000000000148947 */ /* 0x000fea0003800000 */
[----:B------:R-:W-:-:S13]  /*7620*/  ISETP.NE.AND P0, PT, R0, 0x6, PT ;  /* 0x000000060000780c */ /* 0x000fda0003f05270 */
[----:B------:R-:W-:Y:S05]  /*7630*/  @P0 BRA `(.L_x_14909) ;  /* 0x00000008005c0947 */ /* 0x000fea0003800000 */
[----:B------:R-:W-:-:S05]  /*7640*/  I2FP.F32.S32 R3, R28 ;  /* 0x0000001c00037245 */ /* 0x000fca0000201400 */
[----:B------:R1:W-:Y:S01]  /*7650*/  STG.E desc[UR36][R8.64], R3 ;  /* 0x0000000308007986 */ /* 0x0003e2000c101924 */
[----:B------:R-:W-:Y:S05]  /*7660*/  BRA `(.L_x_14910) ;  /* 0x0000000800e47947 */ /* 0x000fea0003800000 */
.L_x_14914:
[----:B------:R-:W-:-:S04]  /*7670*/  I2FP.F32.S32 R0, R28 ;  /* 0x0000001c00007245 */ /* 0x000fc80000201400 */
[----:B------:R-:W-:-:S05]  /*7680*/  F2FP.F16.F32.PACK_AB R0, RZ, R0 ;  /* 0x00000000ff00723e */ /* 0x000fca00000000ff */
[----:B------:R0:W-:Y:S01]  /*7690*/  STG.E.U16 desc[UR36][R8.64], R0 ;  /* 0x0000000008007986 */ /* 0x0001e2000c101524 */
[----:B------:R-:W-:Y:S05]  /*76a0*/  BRA `(.L_x_14910) ;  /* 0x0000000800d47947 */ /* 0x000fea0003800000 */
.L_x_14913:
[----:B------:R-:W-:-:S13]  /*76b0*/  ISETP.NE.AND P0, PT, R0, 0x7, PT ;  /* 0x000000070000780c */ /* 0x000fda0003f05270 */
[----:B------:R-:W-:Y:S05]  /*76c0*/  @!P0 BRA `(.L_x_14915) ;  /* 0x0000000000348947 */ /* 0x000fea0003800000 */
[----:B------:R-:W-:-:S13]  /*76d0*/  ISETP.NE.AND P0, PT, R0, 0x8, PT ;  /* 0x000000080000780c */ /* 0x000fda0003f05270 */
[----:B------:R-:W-:Y:S05]  /*76e0*/  @!P0 BRA `(.L_x_14916) ;  /* 0x0000000000188947 */ /* 0x000fea0003800000 */
[----:B------:R-:W-:-:S13]  /*76f0*/  ISETP.NE.AND P0, PT, R0, 0x9, PT ;  /* 0x000000090000780c */ /* 0x000fda0003f05270 */
[----:B------:R-:W-:Y:S05]  /*7700*/  @P0 BRA `(.L_x_14909) ;  /* 0x0000000800280947 */ /* 0x000fea0003800000 */
[----:B------:R-:W-:Y:S01]  /*7710*/  I2FP.F32.S32 R28, R28 ;  /* 0x0000001c001c7245 */ /* 0x000fe20000201400 */
[----:B------:R-:W-:-:S05]  /*7720*/  IMAD.MOV.U32 R29, RZ, RZ, RZ ;  /* 0x000000ffff1d7224 */ /* 0x000fca00078e00ff */
[----:B------:R2:W-:Y:S01]  /*7730*/  STG.E.64 desc[UR36][R8.64], R28 ;  /* 0x0000001c08007986 */ /* 0x0005e2000c101b24 */
[----:B------:R-:W-:Y:S05]  /*7740*/  BRA `(.L_x_14910) ;  /* 0x0000000800ac7947 */ /* 0x000fea0003800000 */
.L_x_14916:
[----:B------:R-:W-:-:S04]  /*7750*/  I2FP.F32.S32 R28, R28 ;  /* 0x0000001c001c7245 */ /* 0x000fc80000201400 */
[----:B------:R-:W-:-:S04]  /*7760*/  F2FP.F16.F32.PACK_AB R3, RZ, R28 ;  /* 0x0000001cff03723e */ /* 0x000fc800000000ff */
[----:B------:R-:W-:-:S05]  /*7770*/  PRMT R3, R3, 0x5410, RZ ;  /* 0x0000541003037816 */ /* 0x000fca00000000ff */
[----:B------:R3:W-:Y:S01]  /*7780*/  STG.E desc[UR36][R8.64], R3 ;  /* 0x0000000308007986 */ /* 0x0007e2000c101924 */
[----:B------:R-:W-:Y:S05]  /*7790*/  BRA `(.L_x_14910) ;  /* 0x0000000800987947 */ /* 0x000fea0003800000 */
.L_x_14915:
[----:B------:R-:W0:Y:S02]  /*77a0*/  I2F.F64 R28, R28 ;  /* 0x0000001c001c7312 */ /* 0x000e240000201c00 */
[----:B0-----:R4:W-:Y:S01]  /*77b0*/  STG.E.64 desc[UR36][R8.64], R28 ;  /* 0x0000001c08007986 */ /* 0x0019e2000c101b24 */
[----:B------:R-:W-:Y:S05]  /*77c0*/  BRA `(.L_x_14910) ;  /* 0x00000008008c7947 */ /* 0x000fea0003800000 */
.L_x_14905:
        /* <DEDUP_REMOVED lines=8> */
[----:B------:R-:W-:-:S04]  /*7850*/  ISETP.NE.AND P0, PT, R28, RZ, PT ;  /* 0x000000ff1c00720c */ /* 0x000fc80003f05270 */
[----:B------:R-:W-:-:S05]  /*7860*/  SEL R3, RZ, 0x1, !P0 ;  /* 0x00000001ff037807 */ /* 0x000fca0004000000 */
[----:B------:R0:W-:Y:S01]  /*7870*/  STG.E.U8 desc[UR36][R8.64], R3 ;  /* 0x0000000308007986 */ /* 0x0001e2000c101124 */
[----:B------:R-:W-:Y:S05]  /*7880*/  BRA `(.L_x_14910) ;  /* 0x00000008005c7947 */ /* 0x000fea0003800000 */
.L_x_14919:
[----:B------:R-:W-:Y:S01]  /*7890*/  CS2R R6, SRZ ;  /* 0x0000000000067805 */ /* 0x000fe2000001ff00 */
[----:B------:R-:W0:Y:S04]  /*78a0*/  I2F.F64 R4, R28 ;  /* 0x0000001c00047312 */ /* 0x000e280000201c00 */
[----:B0-----:R0:W-:Y:S01]  /*78b0*/  STG.E.128 desc[UR36][R8.64], R4 ;  /* 0x0000000408007986 */ /* 0x0011e2000c101d24 */
[----:B------:R-:W-:Y:S05]  /*78c0*/  BRA `(.L_x_14910) ;  /* 0x00000008004c7947 */ /* 0x000fea0003800000 */
.L_x_14918:
[----:B------:R-:W-:-:S13]  /*78d0*/  ISETP.NE.AND P0, PT, R0, 0xf, PT ;  /* 0x0000000f0000780c */ /* 0x000fda0003f05270 */
[----:B------:R-:W-:Y:S05]  /*78e0*/  @!P0 BRA `(.L_x_14920) ;  /* 0x0000000000a08947 */ /* 0x000fea0003800000 */
[----:B------:R-:W-:-:S13]  /*78f0*/  ISETP.NE.AND P0, PT, R0, 0x17, PT ;  /* 0x000000170000780c */ /* 0x000fda0003f05270 */
[----:B------:R-:W-:Y:S05]  /*7900*/  @!P0 BRA `(.L_x_14921) ;  /* 0x00000000004c8947 */ /* 0x000fea0003800000 */
[----:B------:R-:W-:-:S13]  /*7910*/  ISETP.NE.AND P0, PT, R0, 0x18, PT ;  /* 0x000000180000780c */ /* 0x000fda0003f05270 */
[----:B------:R-:W-:Y:S05]  /*7920*/  @P0 BRA `(.L_x_14909) ;  /* 0x0000000400a00947 */ /* 0x000fea0003800000 */
        /* <DEDUP_REMOVED lines=13> */
.L_x_14923:
[----:B------:R-:W-:Y:S05]  /*7a00*/  BSYNC.RECONVERGENT B0 ;  /* 0x0000000000007941 */ /* 0x000fea0003800200 */
.L_x_14922:
[----:B------:R-:W-:-:S05]  /*7a10*/  LOP3.LUT R5, R0, 0x80, R5, 0xf8, !PT ;  /* 0x0000008000057812 */ /* 0x000fca00078ef805 */
[----:B------:R0:W-:Y:S01]  /*7a20*/  STG.E.U8 desc[UR36][R8.64], R5 ;  /* 0x0000000508007986 */ /* 0x0001e2000c101124 */
[----:B------:R-:W-:Y:S05]  /*7a30*/  BRA `(.L_x_14910) ;  /* 0x0000000400f07947 */ /* 0x000fea0003800000 */
.L_x_14921:
        /* <DEDUP_REMOVED lines=15> */
.L_x_14925:
[----:B------:R-:W-:Y:S05]  /*7b30*/  BSYNC.RECONVERGENT B0 ;  /* 0x0000000000007941 */ /* 0x000fea0003800200 */
.L_x_14924:
[----:B------:R-:W-:-:S05]  /*7b40*/  LOP3.LUT R5, R0, 0x80, R5, 0xf8, !PT ;  /* 0x0000008000057812 */ /* 0x000fca00078ef805 */
[----:B------:R0:W-:Y:S01]  /*7b50*/  STG.E.U8 desc[UR36][R8.64], R5 ;  /* 0x0000000508007986 */ /* 0x0001e2000c101124 */
[----:B------:R-:W-:Y:S05]  /*7b60*/  BRA `(.L_x_14910) ;  /* 0x0000000400a47947 */ /* 0x000fea0003800000 */
.L_x_14920:
[----:B------:R-:W-:-:S04]  /*7b70*/  I2FP.F32.S32 R0, R28 ;  /* 0x0000001c00007245 */ /* 0x000fc80000201400 */
[----:B------:R-:W-:-:S05]  /*7b80*/  F2FP.BF16.F32.PACK_AB R0, RZ, R0 ;  /* 0x00000000ff00723e */ /* 0x000fca00000010ff */
[----:B------:R0:W-:Y:S01]  /*7b90*/  STG.E.U16 desc[UR36][R8.64], R0 ;  /* 0x0000000008007986 */ /* 0x0001e2000c101524 */
[----:B------:R-:W-:Y:S05]  /*7ba0*/  BRA `(.L_x_14910) ;  /* 0x0000000400947947 */ /* 0x000fea0003800000 */
.L_x_14917:
        /* <DEDUP_REMOVED lines=10> */
.L_x_14928:
        /* <DEDUP_REMOVED lines=13> */
.L_x_14931:
[----:B------:R-:W-:-:S04]  /*7d20*/  SHF.R.U32.HI R0, RZ, 0x14, R3 ;  /* 0x00000014ff007819 */ /* 0x000fc80000011603 */
[----:B------:R-:W-:-:S04]  /*7d30*/  LOP3.LUT R0, R0, 0x1, RZ, 0xc0, !PT ;  /* 0x0000000100007812 */ /* 0x000fc800078ec0ff */
[----:B------:R-:W-:-:S04]  /*7d40*/  IADD3 R0, PT, PT, R3, 0x487ffff, R0 ;  /* 0x0487ffff03007810 */ /* 0x000fc80007ffe000 */
[----:B------:R-:W-:-:S04]  /*7d50*/  SHF.R.U32.HI R0, RZ, 0x14, R0 ;  /* 0x00000014ff007819 */ /* 0x000fc80000011600 */
[----:B------:R-:W-:-:S07]  /*7d60*/  LOP3.LUT R0, R0, 0xff, RZ, 0xc0, !PT ;  /* 0x000000ff00007812 */ /* 0x000fce00078ec0ff */
.L_x_14932:
[----:B------:R-:W-:-:S04]  /*7d70*/  SHF.R.U32.HI R3, RZ, 0x18, R3 ;  /* 0x00000018ff037819 */ /* 0x000fc80000011603 */
[----:B------:R-:W-:-:S04]  /*7d80*/  LOP3.LUT R0, R0, 0x80, R3, 0xf8, !PT ;  /* 0x0000008000007812 */ /* 0x000fc800078ef803 */
[----:B------:R-:W-:-:S07]  /*7d90*/  PRMT R4, R0, 0x7610, R4 ;  /* 0x0000761000047816 */ /* 0x000fce0000000004 */
.L_x_14930:
[----:B------:R-:W-:Y:S05]  /*7da0*/  BSYNC.RECONVERGENT B0 ;  /* 0x0000000000007941 */ /* 0x000fea0003800200 */
.L_x_14929:
[----:B------:R0:W-:Y:S01]  /*7db0*/  STG.E.U8 desc[UR36][R8.64], R4 ;  /* 0x0000000408007986 */ /* 0x0001e2000c101124 */
[----:B------:R-:W-:Y:S05]  /*7dc0*/  BRA `(.L_x_14910) ;  /* 0x00000004000c7947 */ /* 0x000fea0003800000 */
.L_x_14927:
        /* <DEDUP_REMOVED lines=13> */
.L_x_14935:
[----:B------:R-:W-:-:S04]  /*7ea0*/  SHF.R.U32.HI R0, RZ, 0x15, R3 ;  /* 0x00000015ff007819 */ /* 0x000fc80000011603 */
[----:B------:R-:W-:-:S04]  /*7eb0*/  LOP3.LUT R0, R0, 0x1, RZ, 0xc0, !PT ;  /* 0x0000000100007812 */ /* 0x000fc800078ec0ff */
[----:B------:R-:W-:-:S04]  /*7ec0*/  IADD3 R0, PT, PT, R3, 0x88fffff, R0 ;  /* 0x088fffff03007810 */ /* 0x000fc80007ffe000 */
[----:B------:R-:W-:-:S04]  /*7ed0*/  SHF.R.U32.HI R0, RZ, 0x15, R0 ;  /* 0x00000015ff007819 */ /* 0x000fc80000011600 */
[----:B------:R-:W-:-:S07]  /*7ee0*/  LOP3.LUT R0, R0, 0xff, RZ, 0xc0, !PT ;  /* 0x000000ff00007812 */ /* 0x000fce00078ec0ff */
.L_x_14936:
[----:B------:R-:W-:-:S04]  /*7ef0*/  SHF.R.U32.HI R3, RZ, 0x18, R3 ;  /* 0x00000018ff037819 */ /* 0x000fc80000011603 */
[----:B------:R-:W-:-:S04]  /*7f00*/  LOP3.LUT R0, R0, 0x80, R3, 0xf8, !PT ;  /* 0x0000008000007812 */ /* 0x000fc800078ef803 */
[----:B------:R-:W-:-:S07]  /*7f10*/  PRMT R4, R0, 0x7610, R4 ;  /* 0x0000761000047816 */ /* 0x000fce0000000004 */
.L_x_14934:
[----:B------:R-:W-:Y:S05]  /*7f20*/  BSYNC.RECONVERGENT B0 ;  /* 0x0000000000007941 */ /* 0x000fea0003800200 */
.L_x_14933:
[----:B------:R0:W-:Y:S01]  /*7f30*/  STG.E.U8 desc[UR36][R8.64], R4 ;  /* 0x0000000408007986 */ /* 0x0001e2000c101124 */
[----:B------:R-:W-:Y:S05]  /*7f40*/  BRA `(.L_x_14910) ;  /* 0x0000000000ac7947 */ /* 0x000fea0003800000 */
.L_x_14926:
[----:B------:R-:W-:-:S13]  /*7f50*/  ISETP.NE.AND P0, PT, R0, 0x1c, PT ;  /* 0x0000001c0000780c */ /* 0x000fda0003f05270 */
[----:B------:R-:W-:Y:S05]  /*7f60*/  @!P0 BRA `(.L_x_14937) ;  /* 0x0000000000a08947 */ /* 0x000fea0003800000 */
[----:B------:R-:W-:-:S13]  /*7f70*/  ISETP.NE.AND P0, PT, R0, 0x1d, PT ;  /* 0x0000001d0000780c */ /* 0x000fda0003f05270 */
[----:B------:R-:W-:Y:S05]  /*7f80*/  @!P0 BRA `(.L_x_14938) ;  /* 0x00000000008c8947 */ /* 0x000fea0003800000 */
[----:B------:R-:W-:-:S13]  /*7f90*/  ISETP.NE.AND P0, PT, R0, 0x2c, PT ;  /* 0x0000002c0000780c */ /* 0x000fda0003f05270 */
[----:B------:R-:W-:Y:S05]  /*7fa0*/  @!P0 BRA `(.L_x_14939) ;  /* 0x0000000000448947 */ /* 0x000fea0003800000 */
.L_x_14909:
        /* <DEDUP_REMOVED lines=16> */
.L_x_14940:
[----:B------:R-:W-:Y:S05]  /*80b0*/  BRA `(.L_x_14910) ;  /* 0x0000000000507947 */ /* 0x000fea0003800000 */
.L_x_14939:
        /* <DEDUP_REMOVED lines=16> */
.L_x_14938:
[----:B------:R-:W-:-:S05]  /*81c0*/  SHF.R.S32.HI R29, RZ, 0x1f, R28 ;  /* 0x0000001fff1d7819 */ /* 0x000fca000001141c */
[----:B------:R0:W-:Y:S01]  /*81d0*/  STG.E.64 desc[UR36][R8.64], R28 ;  /* 0x0000001c08007986 */ /* 0x0001e2000c101b24 */
[----:B------:R-:W-:Y:S05]  /*81e0*/  BRA `(.L_x_14910) ;  /* 0x0000000000047947 */ /* 0x000fea0003800000 */
.L_x_14937:
[----:B------:R0:W-:Y:S02]  /*81f0*/  STG.E desc[UR36][R8.64], R28 ;  /* 0x0000001c08007986 */ /* 0x0001e4000c101924 */
.L_x_14910:
        /* <DEDUP_REMOVED lines=23> */
.L_x_14945:
[----:B------:R4:W-:Y:S01]  /*8370*/  STG.E.U8 desc[UR36][R8.64], R26 ;  /* 0x0000001a08007986 */ /* 0x0009e2000c101124 */
[----:B------:R-:W-:Y:S05]  /*8380*/  BRA `(.L_x_14947) ;  /* 0x0000000c00387947 */ /* 0x000fea0003800000 */
.L_x_14944:
        /* <DEDUP_REMOVED lines=9> */
.L_x_14949:
[----:B------:R2:W-:Y:S01]  /*8420*/  STG.E desc[UR36][R8.64], R26 ;  /* 0x0000001a08007986 */ /* 0x0005e2000c101924 */
[----:B------:R-:W-:Y:S05]  /*8430*/  BRA `(.L_x_14947) ;  /* 0x0000000c000c7947 */ /* 0x000fea0003800000 */
.L_x_14948:
[----:B------:R0:W-:Y:S01]  /*8440*/  STG.E.U16 desc[UR36][R8.64], R26 ;  /* 0x0000001a08007986 */ /* 0x0001e2000c101524 */
[----:B------:R-:W-:Y:S05]  /*8450*/  BRA `(.L_x_14947) ;  /* 0x0000000c00047947 */ /* 0x000fea0003800000 */
.L_x_14943:
        /* <DEDUP_REMOVED lines=9> */
.L_x_14951:
[----:B------:R-:W-:-:S04]  /*84f0*/  I2FP.F32.S32 R0, R26 ;  /* 0x0000001a00007245 */ /* 0x000fc80000201400 */
[----:B------:R-:W-:-:S05]  /*8500*/  F2FP.F16.F32.PACK_AB R0, RZ, R0 ;  /* 0x00000000ff00723e */ /* 0x000fca00000000ff */
[----:B------:R0:W-:Y:S01]  /*8510*/  STG.E.U16 desc[UR36][R8.64], R0 ;  /* 0x0000000008007986 */ /* 0x0001e2000c101524 */
[----:B------:R-:W-:Y:S05]  /*8520*/  BRA `(.L_x_14947) ;  /* 0x0000000800d07947 */ /* 0x000fea0003800000 */
.L_x_14950:
        /* <DEDUP_REMOVED lines=10> */
.L_x_14953:
[----:B------:R-:W-:-:S04]  /*85d0*/  I2FP.F32.S32 R26, R26 ;  /* 0x0000001a001a7245 */ /* 0x000fc80000201400 */
[----:B------:R-:W-:-:S04]  /*85e0*/  F2FP.F16.F32.PACK_AB R3, RZ, R26 ;  /* 0x0000001aff03723e */ /* 0x000fc800000000ff */
[----:B------:R-:W-:-:S05]  /*85f0*/  PRMT R3, R3, 0x5410, RZ ;  /* 0x0000541003037816 */ /* 0x000fca00000000ff */
[----:B------:R0:W-:Y:S01]  /*8600*/  STG.E desc[UR36][R8.64], R3 ;  /* 0x0000000308007986 */ /* 0x0001e2000c101924 */
[----:B------:R-:W-:Y:S05]  /*8610*/  BRA `(.L_x_14947) ;  /* 0x0000000800947947 */ /* 0x000fea0003800000 */
.L_x_14952:
[----:B------:R-:W0:Y:S02]  /*8620*/  I2F.F64 R26, R26 ;  /* 0x0000001a001a7312 */ /* 0x000e240000201c00 */
[----:B0-----:R0:W-:Y:S01]  /*8630*/  STG.E.64 desc[UR36][R8.64], R26 ;  /* 0x0000001a08007986 */ /* 0x0011e2000c101b24 */
[----:B------:R-:W-:Y:S05]  /*8640*/  BRA `(.L_x_14947) ;  /* 0x0000000800887947 */ /* 0x000fea0003800000 */
.L_x_14942:
        /* <DEDUP_REMOVED lines=12> */
.L_x_14957:
        /* <DEDUP_REMOVED lines=17> */
.L_x_14960:
[----:B------:R-:W-:-:S04]  /*8820*/  SHF.R.U32.HI R3, RZ, 0x18, R5 ;  /* 0x00000018ff037819 */ /* 0x000fc80000011605 */
[----:B------:R-:W-:-:S04]  /*8830*/  LOP3.LUT R0, R0, 0x80, R3, 0xf8, !PT ;  /* 0x0000008000007812 */ /* 0x000fc800078ef803 */
[----:B------:R-:W-:-:S07]  /*8840*/  PRMT R4, R0, 0x7610, R4 ;  /* 0x0000761000047816 */ /* 0x000fce0000000004 */
.L_x_14959:
[----:B------:R-:W-:Y:S05]  /*8850*/  BSYNC.RECONVERGENT B0 ;  /* 0x0000000000007941 */ /* 0x000fea0003800200 */
.L_x_14958:
[----:B------:R0:W-:Y:S01]  /*8860*/  STG.E.U8 desc[UR36][R8.64], R4 ;  /* 0x0000000408007986 */ /* 0x0001e2000c101124 */
[----:B------:R-:W-:Y:S05]  /*8870*/  BRA `(.L_x_14947) ;  /* 0x0000000400fc7947 */ /* 0x000fea0003800000 */
.L_x_14956:
        /* <DEDUP_REMOVED lines=17> */
.L_x_14963:
[----:B------:R-:W-:-:S04]  /*8990*/  SHF.R.U32.HI R3, RZ, 0x18, R5 ;  /* 0x00000018ff037819 */ /* 0x000fc80000011605 */
[----:B------:R-:W-:-:S04]  /*89a0*/  LOP3.LUT R0, R0, 0x80, R3, 0xf8, !PT ;  /* 0x0000008000007812 */ /* 0x000fc800078ef803 */
[----:B------:R-:W-:-:S07]  /*89b0*/  PRMT R4, R0, 0x7610, R4 ;  /* 0x0000761000047816 */ /* 0x000fce0000000004 */
.L_x_14962:
[----:B------:R-:W-:Y:S05]  /*89c0*/  BSYNC.RECONVERGENT B0 ;  /* 0x0000000000007941 */ /* 0x000fea0003800200 */
.L_x_14961:
[----:B------:R0:W-:Y:S01]  /*89d0*/  STG.E.U8 desc[UR36][R8.64], R4 ;  /* 0x0000000408007986 */ /* 0x0001e2000c101124 */
[----:B------:R-:W-:Y:S05]  /*89e0*/  BRA `(.L_x_14947) ;  /* 0x0000000400a07947 */ /* 0x000fea0003800000 */
.L_x_14955:
[----:B------:R-:W-:-:S13]  /*89f0*/  ISETP.NE.AND P0, PT, R0, 0x1c, PT ;  /* 0x0000001c0000780c */ /* 0x000fda0003f05270 */
[----:B------:R-:W-:Y:S05]  /*8a00*/  @!P0 BRA `(.L_x_14964) ;  /* 0x00000000005c8947 */ /* 0x000fea0003800000 */
[----:B------:R-:W-:-:S13]  /*8a10*/  ISETP.NE.AND P0, PT, R0, 0x1d, PT ;  /* 0x0000001d0000780c */ /* 0x000fda0003f05270 */
[----:B------:R-:W-:Y:S05]  /*8a20*/  @!P0 BRA `(.L_x_14965) ;  /* 0x0000000000488947 */ /* 0x000fea0003800000 */
[----:B------:R-:W-:-:S13]  /*8a30*/  ISETP.NE.AND P0, PT, R0, 0x2c, PT ;  /* 0x0000002c0000780c */ /* 0x000fda0003f05270 */
[----:B------:R-:W-:Y:S05]  /*8a40*/  @P0 BRA `(.L_x_14946) ;  /* 0x0000000000a40947 */ /* 0x000fea0003800000 */
        /* <DEDUP_REMOVED lines=16> */
.L_x_14965:
[----:B------:R-:W-:-:S05]  /*8b50*/  SHF.R.S32.HI R27, RZ, 0x1f, R26 ;  /* 0x0000001fff1b7819 */ /* 0x000fca000001141a */
[----:B------:R0:W-:Y:S01]  /*8b60*/  STG.E.64 desc[UR36][R8.64], R26 ;  /* 0x0000001a08007986 */ /* 0x0001e2000c101b24 */
[----:B------:R-:W-:Y:S05]  /*8b70*/  BRA `(.L_x_14947) ;  /* 0x00000004003c7947 */ /* 0x000fea0003800000 */
.L_x_14964:
[----:B------:R0:W-:Y:S01]  /*8b80*/  STG.E desc[UR36][R8.64], R26 ;  /* 0x0000001a08007986 */ /* 0x0001e2000c101924 */
[----:B------:R-:W-:Y:S05]  /*8b90*/  BRA `(.L_x_14947) ;  /* 0x0000000400347947 */ /* 0x000fea0003800000 */
.L_x_14954:
        /* <DEDUP_REMOVED lines=10> */
.L_x_14967:
[----:B------:R-:W-:Y:S01]  /*8c40*/  CS2R R6, SRZ ;  /* 0x0000000000067805 */ /* 0x000fe2000001ff00 */
[----:B------:R-:W0:Y:S04]  /*8c50*/  I2F.F64 R4, R26 ;  /* 0x0000001a00047312 */ /* 0x000e280000201c00 */
[----:B0-----:R0:W-:Y:S01]  /*8c60*/  STG.E.128 desc[UR36][R8.64], R4 ;  /* 0x0000000408007986 */ /* 0x0011e2000c101d24 */
[----:B------:R-:W-:Y:S05]  /*8c70*/  BRA `(.L_x_14947) ;  /* 0x0000000000fc7947 */ /* 0x000fea0003800000 */
.L_x_14966:
[----:B------:R-:W-:-:S13]  /*8c80*/  ISETP.NE.AND P0, PT, R0, 0xf, PT ;  /* 0x0000000f0000780c */ /* 0x000fda0003f05270 */
[----:B------:R-:W-:Y:S05]  /*8c90*/  @!P0 BRA `(.L_x_14968) ;  /* 0x0000000000e88947 */ /* 0x000fea0003800000 */
[----:B------:R-:W-:-:S13]  /*8ca0*/  ISETP.NE.AND P0, PT, R0, 0x17, PT ;  /* 0x000000170000780c */ /* 0x000fda0003f05270 */
[----:B------:R-:W-:Y:S05]  /*8cb0*/  @!P0 BRA `(.L_x_14969) ;  /* 0x0000000000908947 */ /* 0x000fea0003800000 */
[----:B------:R-:W-:-:S13]  /*8cc0*/  ISETP.NE.AND P0, PT, R0, 0x18, PT ;  /* 0x000000180000780c */ /* 0x000fda0003f05270 */
[----:B------:R-:W-:Y:S05]  /*8cd0*/  @!P0 BRA `(.L_x_14970) ;  /* 0x0000000000448947 */ /* 0x000fea0003800000 */
.L_x_14946:
        /* <DEDUP_REMOVED lines=16> */
.L_x_14971:
[----:B------:R-:W-:Y:S05]  /*8de0*/  BRA `(.L_x_14947) ;  /* 0x0000000000a07947 */ /* 0x000fea0003800000 */
.L_x_14970:
        /* <DEDUP_REMOVED lines=13> */
.L_x_14973:
[----:B------:R-:W-:Y:S05]  /*8ec0*/  BSYNC.RECONVERGENT B0 ;  /* 0x0000000000007941 */ /* 0x000fea0003800200 */
.L_x_14972:
[----:B------:R-:W-:-:S05]  /*8ed0*/  LOP3.LUT R3, R0, 0x80, R3, 0xf8, !PT ;  /* 0x0000008000037812 */ /* 0x000fca00078ef803 */
[----:B------:R0:W-:Y:S01]  /*8ee0*/  STG.E.U8 desc[UR36][R8.64], R3 ;  /* 0x0000000308007986 */ /* 0x0001e2000c101124 */
[----:B------:R-:W-:Y:S05]  /*8ef0*/  BRA `(.L_x_14947) ;  /* 0x00000000005c7947 */ /* 0x000fea0003800000 */
.L_x_14969:
        /* <DEDUP_REMOVED lines=12> */
.L_x_14975:
[----:B------:R-:W-:Y:S01]  /*8fc0*/  IMAD.MOV.U32 R0, RZ, RZ, 0x7f ;  /* 0x0000007fff007424 */ /* 0x000fe200078e00ff */
[----:B------:R-:W-:-:S04]  /*8fd0*/  ISETP.GT.U32.AND P0, PT, R4, 0x7f800000, PT ;  /* 0x7f8000000400780c */ /* 0x000fc80003f04070 */
[----:B------:R-:W-:-:S09]  /*8fe0*/  SEL R0, R0, 0x7c, P0 ;  /* 0x0000007c00007807 */ /* 0x000fd20000000000 */
.L_x_14976:
[----:B------:R-:W-:Y:S05]  /*8ff0*/  BSYNC.RECONVERGENT B0 ;  /* 0x0000000000007941 */ /* 0x000fea0003800200 */
.L_x_14974:
[----:B------:R-:W-:-:S04]  /*9000*/  SHF.R.U32.HI R3, RZ, 0x18, R3 ;  /* 0x00000018ff037819 */ /* 0x000fc80000011603 */
[----:B------:R-:W-:-:S05]  /*9010*/  LOP3.LUT R3, R0, 0x80, R3, 0xf8, !PT ;  /* 0x0000008000037812 */ /* 0x000fca00078ef803 */
[----:B------:R0:W-:Y:S01]  /*9020*/  STG.E.U8 desc[UR36][R8.64], R3 ;  /* 0x0000000308007986 */ /* 0x0001e2000c101124 */
[----:B------:R-:W-:Y:S05]  /*9030*/  BRA `(.L_x_14947) ;  /* 0x00000000000c7947 */ /* 0x000fea0003800000 */
.L_x_14968:
[----:B------:R-:W-:-:S04]  /*9040*/  I2FP.F32.S32 R0, R26 ;  /* 0x0000001a00007245 */ /* 0x000fc80000201400 */
[----:B------:R-:W-:-:S05]  /*9050*/  F2FP.BF16.F32.PACK_AB R0, RZ, R0 ;  /* 0x00000000ff00723e */ /* 0x000fca00000010ff */
[----:B------:R0:W-:Y:S02]  /*9060*/  STG.E.U16 desc[UR36][R8.64], R0 ;  /* 0x0000000008007986 */ /* 0x0001e4000c101524 */
.L_x_14947:
[----:B------:R-:W-:-:S07]  /*9070*/  VIADD R17, R17, 0x80 ;  /* 0x0000008011117836 */ /* 0x000fce0000000000 */
.L_x_14904:
[----:B------:R-:W-:-:S13]  /*9080*/  ISETP.GE.AND P0, PT, R17, R16, PT ;  /* 0x000000101100720c */ /* 0x000fda0003f06270 */
[----:B------:R-:W-:Y:S05]  /*9090*/  @P0 BREAK.RELIABLE B6 ;  /* 0x0000000000060942 */ /* 0x000fea0003800100 */
[----:B------:R-:W-:Y:S05]  /*90a0*/  @P0 BRA `(.L_x_14941) ;  /* 0x0000000c00980947 */ /* 0x000fea0003800000 */
[----:B------:R-:W-:Y:S05]  /*90b0*/  BSYNC.RELIABLE B6 ;  /* 0x0000000000067941 */ /* 0x000fea0003800100 */
.L_x_14903:
        /* <DEDUP_REMOVED lines=20> */
.L_x_14980:
[----:B------:R0:W-:Y:S01]  /*9200*/  STG.E.U8 desc[UR36][R8.64], R24 ;  /* 0x0000001808007986 */ /* 0x0001e2000c101124 */
[----:B------:R-:W-:Y:S05]  /*9210*/  BRA `(.L_x_14982) ;  /* 0x0000000c00387947 */ /* 0x000fea0003800000 */
.L_x_14979:
        /* <DEDUP_REMOVED lines=9> */
.L_x_14984:
[----:B------:R0:W-:Y:S01]  /*92b0*/  STG.E desc[UR36][R8.64], R24 ;  /* 0x0000001808007986 */ /* 0x0001e2000c101924 */
[----:B------:R-:W-:Y:S05]  /*92c0*/  BRA `(.L_x_14982) ;  /* 0x0000000c000c7947 */ /* 0x000fea0003800000 */
.L_x_14983:
[----:B------:R0:W-:Y:S01]  /*92d0*/  STG.E.U16 desc[UR36][R8.64], R24 ;  /* 0x0000001808007986 */ /* 0x0001e2000c101524 */
[----:B------:R-:W-:Y:S05]  /*92e0*/  BRA `(.L_x_14982) ;  /* 0x0000000c00047947 */ /* 0x000fea0003800000 */
.L_x_14978:
        /* <DEDUP_REMOVED lines=9> */
.L_x_14986:
[----:B------:R-:W-:-:S04]  /*9380*/  I2FP.F32.S32 R0, R24 ;  /* 0x0000001800007245 */ /* 0x000fc80000201400 */
[----:B------:R-:W-:-:S05]  /*9390*/  F2FP.F16.F32.PACK_AB R0, RZ, R0 ;  /* 0x00000000ff00723e */ /* 0x000fca00000000ff */
[----:B------:R0:W-:Y:S01]  /*93a0*/  STG.E.U16 desc[UR36][R8.64], R0 ;  /* 0x0000000008007986 */ /* 0x0001e2000c101524 */
[----:B------:R-:W-:Y:S05]  /*93b0*/  BRA `(.L_x_14982) ;  /* 0x0000000800d07947 */ /* 0x000fea0003800000 */
.L_x_14985:
        /* <DEDUP_REMOVED lines=10> */
.L_x_14988:
[----:B------:R-:W-:-:S04]  /*9460*/  I2FP.F32.S32 R24, R24 ;  /* 0x0000001800187245 */ /* 0x000fc80000201400 */
[----:B------:R-:W-:-:S04]  /*9470*/  F2FP.F16.F32.PACK_AB R3, RZ, R24 ;  /* 0x00000018ff03723e */ /* 0x000fc800000000ff */
[----:B------:R-:W-:-:S05]  /*9480*/  PRMT R3, R3, 0x5410, RZ ;  /* 0x0000541003037816 */ /* 0x000fca00000000ff */
[----:B------:R2:W-:Y:S01]  /*9490*/  STG.E desc[UR36][R8.64], R3 ;  /* 0x0000000308007986 */ /* 0x0005e2000c101924 */
[----:B------:R-:W-:Y:S05]  /*94a0*/  BRA `(.L_x_14982) ;  /* 0x0000000800947947 */ /* 0x000fea0003800000 */
.L_x_14987:
[----:B------:R-:W0:Y:S02]  /*94b0*/  I2F.F64 R24, R24 ;  /* 0x0000001800187312 */ /* 0x000e240000201c00 */
[----:B0-----:R4:W-:Y:S01]  /*94c0*/  STG.E.64 desc[UR36][R8.64], R24 ;  /* 0x0000001808007986 */ /* 0x0019e2000c101b24 */
[----:B------:R-:W-:Y:S05]  /*94d0*/  BRA `(.L_x_14982) ;  /* 0x0000000800887947 */ /* 0x000fea0003800000 */
.L_x_14977:
        /* <DEDUP_REMOVED lines=12> */
.L_x_14992:
        /* <DEDUP_REMOVED lines=17> */
.L_x_14995:
[----:B------:R-:W-:-:S04]  /*96b0*/  SHF.R.U32.HI R3, RZ, 0x18, R5 ;  /* 0x00000018ff037819 */ /* 0x000fc80000011605 */
[----:B------:R-:W-:-:S04]  /*96c0*/  LOP3.LUT R0, R0, 0x80, R3, 0xf8, !PT ;  /* 0x0000008000007812 */ /* 0x000fc800078ef803 */
[----:B------:R-:W-:-:S07]  /*96d0*/  PRMT R4, R0, 0x7610, R4 ;  /* 0x0000761000047816 */ /* 0x000fce0000000004 */
.L_x_14994:
[----:B------:R-:W-:Y:S05]  /*96e0*/  BSYNC.RECONVERGENT B0 ;  /* 0x0000000000007941 */ /* 0x000fea0003800200 */
.L_x_14993:
[----:B------:R0:W-:Y:S01]  /*96f0*/  STG.E.U8 desc[UR36][R8.64], R4 ;  /* 0x0000000408007986 */ /* 0x0001e2000c101124 */
[----:B------:R-:W-:Y:S05]  /*9700*/  BRA `(.L_x_14982) ;  /* 0x0000000400fc7947 */ /* 0x000fea0003800000 */
.L_x_14991:
        /* <DEDUP_REMOVED lines=17> */
.L_x_14998:
[----:B------:R-:W-:-:S04]  /*9820*/  SHF.R.U32.HI R3, RZ, 0x18, R5 ;  /* 0x00000018ff037819 */ /* 0x000fc80000011605 */
[----:B------:R-:W-:-:S04]  /*9830*/  LOP3.LUT R0, R0, 0x80, R3, 0xf8, !PT ;  /* 0x0000008000007812 */ /* 0x000fc800078ef803 */
[----:B------:R-:W-:-:S07]  /*9840*/  PRMT R4, R0, 0x7610, R4 ;  /* 0x0000761000047816 */ /* 0x000fce0000000004 */
.L_x_14997:
[----:B------:R-:W-:Y:S05]  /*9850*/  BSYNC.RECONVERGENT B0 ;  /* 0x0000000000007941 */ /* 0x000fea0003800200 */
.L_x_14996:
[----:B------:R0:W-:Y:S01]  /*9860*/  STG.E.U8 desc[UR36][R8.64], R4 ;  /* 0x0000000408007986 */ /* 0x0001e2000c101124 */
[----:B------:R-:W-:Y:S05]  /*9870*/  BRA `(.L_x_14982) ;  /* 0x0000000400a07947 */ /* 0x000fea0003800000 */
.L_x_14990:
        /* <DEDUP_REMOVED lines=22> */
.L_x_15000:
[----:B------:R-:W-:-:S05]  /*99e0*/  SHF.R.S32.HI R25, RZ, 0x1f, R24 ;  /* 0x0000001fff197819 */ /* 0x000fca0000011418 */
[----:B------:R0:W-:Y:S01]  /*99f0*/  STG.E.64 desc[UR36][R8.64], R24 ;  /* 0x0000001808007986 */ /* 0x0001e2000c101b24 */
[----:B------:R-:W-:Y:S05]  /*9a00*/  BRA `(.L_x_14982) ;  /* 0x00000004003c7947 */ /* 0x000fea0003800000 */
.L_x_14999:
[----:B------:R0:W-:Y:S01]  /*9a10*/  STG.E desc[UR36][R8.64], R24 ;  /* 0x0000001808007986 */ /* 0x0001e2000c101924 */
[----:B------:R-:W-:Y:S05]  /*9a20*/  BRA `(.L_x_14982) ;  /* 0x0000000400347947 */ /* 0x000fea0003800000 */
.L_x_14989:
        /* <DEDUP_REMOVED lines=10> */
.L_x_15002:
[----:B------:R-:W-:Y:S01]  /*9ad0*/  CS2R R6, SRZ ;  /* 0x0000000000067805 */ /* 0x000fe2000001ff00 */
[----:B------:R-:W0:Y:S04]  /*9ae0*/  I2F.F64 R4, R24 ;  /* 0x0000001800047312 */ /* 0x000e280000201c00 */
[----:B0-----:R0:W-:Y:S01]  /*9af0*/  STG.E.128 desc[UR36][R8.64], R4 ;  /* 0x0000000408007986 */ /* 0x0011e2000c101d24 */
[----:B------:R-:W-:Y:S05]  /*9b00*/  BRA `(.L_x_14982) ;  /* 0x0000000000fc7947 */ /* 0x000fea0003800000 */
.L_x_15001:
[----:B------:R-:W-:-:S13]  /*9b10*/  ISETP.NE.AND P0, PT, R0, 0xf, PT ;  /* 0x0000000f0000780c */ /* 0x000fda0003f05270 */
[----:B------:R-:W-:Y:S05]  /*9b20*/  @!P0 BRA `(.L_x_15003) ;  /* 0x0000000000e88947 */ /* 0x000fea0003800000 */
[----:B------:R-:W-:-:S13]  /*9b30*/  ISETP.NE.AND P0, PT, R0, 0x17, PT ;  /* 0x000000170000780c */ /* 0x000fda0003f05270 */
[----:B------:R-:W-:Y:S05]  /*9b40*/  @!P0 BRA `(.L_x_15004) ;  /* 0x0000000000908947 */ /* 0x000fea0003800000 */
[----:B------:R-:W-:-:S13]  /*9b50*/  ISETP.NE.AND P0, PT, R0, 0x18, PT ;  /* 0x000000180000780c */ /* 0x000fda0003f05270 */
[----:B------:R-:W-:Y:S05]  /*9b60*/  @!P0 BRA `(.L_x_15005) ;  /* 0x0000000000448947 */ /* 0x000fea0003800000 */
.L_x_14981:
        /* <DEDUP_REMOVED lines=16> */
.L_x_15006:
[----:B------:R-:W-:Y:S05]  /*9c70*/  BRA `(.L_x_14982) ;  /* 0x0000000000a07947 */ /* 0x000fea0003800000 */
.L_x_15005:
        /* <DEDUP_REMOVED lines=13> */
.L_x_15008:
[----:B------:R-:W-:Y:S05]  /*9d50*/  BSYNC.RECONVERGENT B0 ;  /* 0x0000000000007941 */ /* 0x000fea0003800200 */
.L_x_15007:
[----:B------:R-:W-:-:S05]  /*9d60*/  LOP3.LUT R3, R0, 0x80, R3, 0xf8, !PT ;  /* 0x0000008000037812 */ /* 0x000fca00078ef803 */
[----:B------:R0:W-:Y:S01]  /*9d70*/  STG.E.U8 desc[UR36][R8.64], R3 ;  /* 0x0000000308007986 */ /* 0x0001e2000c101124 */
[----:B------:R-:W-:Y:S05]  /*9d80*/  BRA `(.L_x_14982) ;  /* 0x00000000005c7947 */ /* 0x000fea0003800000 */
.L_x_15004:
        /* <DEDUP_REMOVED lines=12> */
.L_x_15010:
[----:B------:R-:W-:Y:S01]  /*9e50*/  IMAD.MOV.U32 R0, RZ, RZ, 0x7f ;  /* 0x0000007fff007424 */ /* 0x000fe200078e00ff */
[----:B------:R-:W-:-:S04]  /*9e60*/  ISETP.GT.U32.AND P0, PT, R4, 0x7f800000, PT ;  /* 0x7f8000000400780c */ /* 0x000fc80003f04070 */
[----:B------:R-:W-:-:S09]  /*9e70*/  SEL R0, R0, 0x7c, P0 ;  /* 0x0000007c00007807 */ /* 0x000fd20000000000 */
.L_x_15011:
[----:B------:R-:W-:Y:S05]  /*9e80*/  BSYNC.RECONVERGENT B0 ;  /* 0x0000000000007941 */ /* 0x000fea0003800200 */
.L_x_15009:
[----:B------:R-:W-:-:S04]  /*9e90*/  SHF.R.U32.HI R3, RZ, 0x18, R3 ;  /* 0x00000018ff037819 */ /* 0x000fc80000011603 */
[----:B------:R-:W-:-:S05]  /*9ea0*/  LOP3.LUT R3, R0, 0x80, R3, 0xf8, !PT ;  /* 0x0000008000037812 */ /* 0x000fca00078ef803 */
[----:B------:R0:W-:Y:S01]  /*9eb0*/  STG.E.U8 desc[UR36][R8.64], R3 ;  /* 0x0000000308007986 */ /* 0x0001e2000c101124 */
[----:B------:R-:W-:Y:S05]  /*9ec0*/  BRA `(.L_x_14982) ;  /* 0x00000000000c7947 */ /* 0x000fea0003800000 */
.L_x_15003:
[----:B------:R-:W-:-:S04]  /*9ed0*/  I2FP.F32.S32 R0, R24 ;  /* 0x0000001800007245 */ /* 0x000fc80000201400 */
[----:B------:R-:W-:-:S05]  /*9ee0*/  F2FP.BF16.F32.PACK_AB R0, RZ, R0 ;  /* 0x00000000ff00723e */ /* 0x000fca00000010ff */
[----:B------:R0:W-:Y:S02]  /*9ef0*/  STG.E.U16 desc[UR36][R8.64], R0 ;  /* 0x0000000008007986 */ /* 0x0001e4000c101524 */
.L_x_14982:
[----:B------:R-:W-:-:S07]  /*9f00*/  VIADD R17, R17, 0x80 ;  /* 0x0000008011117836 */ /* 0x000fce0000000000 */
.L_x_14941:
[----:B------:R-:W-:Y:S05]  /*9f10*/  BSYNC.RECONVERGENT B7 ;  /* 0x0000000000077941 */ /* 0x000fea0003800200 */
.L_x_14902:
[----:B------:R-:W-:-:S13]  /*9f20*/  ISETP.GE.AND P0, PT, R17, R16, PT ;  /* 0x000000101100720c */ /* 0x000fda0003f06270 */
[----:B------:R-:W-:Y:S05]  /*9f30*/  @P0 EXIT ;  /* 0x000000000000094d */ /* 0x000fea0003800000 */
[----:B0-----:R-:W0:Y:S01]  /*9f40*/  LDC.64 R4, c[0x0][0x388] ;  /* 0x0000e200ff047b82 */ /* 0x001e220000000a00 */
        /* <DEDUP_REMOVED lines=18> */
.L_x_15015:
[----:B------:R-:W-:Y:S01]  /*a070*/  STG.E.U8 desc[UR36][R2.64], R22 ;  /* 0x0000001602007986 */ /* 0x000fe2000c101124 */
[----:B------:R-:W-:Y:S05]  /*a080*/  EXIT ;  /* 0x000000000000794d */ /* 0x000fea0003800000 */
.L_x_15014:
[----:B------:R-:W-:-:S13]  /*a090*/  ISETP.NE.AND P0, PT, R0, 0x2, PT ;  /* 0x000000020000780c */ /* 0x000fda0003f05270 */
[----:B------:R-:W-:Y:S05]  /*a0a0*/  @!P0 BRA `(.L_x_15017) ;  /* 0x0000000000248947 */ /* 0x000fea0003800000 */
[----:B------:R-:W-:-:S13]  /*a0b0*/  ISETP.NE.AND P0, PT, R0, 0x3, PT ;  /* 0x000000030000780c */ /* 0x000fda0003f05270 */
[----:B------:R-:W-:Y:S05]  /*a0c0*/  @!P0 BRA `(.L_x_15018) ;  /* 0x0000000000148947 */ /* 0x000fea0003800000 */
[----:B------:R-:W-:-:S13]  /*a0d0*/  ISETP.NE.AND P0, PT, R0, 0x4, PT ;  /* 0x000000040000780c */ /* 0x000fda0003f05270 */
[----:B------:R-:W-:Y:S05]  /*a0e0*/  @P0 BRA `(.L_x_15016) ;  /* 0x00000008003c0947 */ /* 0x000fea0003800000 */
[----:B------:R-:W-:-:S05]  /*a0f0*/  SHF.R.S32.HI R23, RZ, 0x1f, R22 ;  /* 0x0000001fff177819 */ /* 0x000fca0000011416 */
[----:B------:R-:W-:Y:S01]  /*a100*/  STG.E.64 desc[UR36][R2.64], R22 ;  /* 0x0000001602007986 */ /* 0x000fe2000c101b24 */
[----:B------:R-:W-:Y:S05]  /*a110*/  EXIT ;  /* 0x000000000000794d */ /* 0x000fea0003800000 */
.L_x_15018:
[----:B------:R-:W-:Y:S01]  /*a120*/  STG.E desc[UR36][R2.64], R22 ;  /* 0x0000001602007986 */ /* 0x000fe2000c101924 */
[----:B------:R-:W-:Y:S05]  /*a130*/  EXIT ;  /* 0x000000000000794d */ /* 0x000fea0003800000 */
.L_x_15017:
[----:B------:R-:W-:Y:S01]  /*a140*/  STG.E.U16 desc[UR36][R2.64], R22 ;  /* 0x0000001602007986 */ /* 0x000fe2000c101524 */
[----:B------:R-:W-:Y:S05]  /*a150*/  EXIT ;  /* 0x000000000000794d */ /* 0x000fea0003800000 */
.L_x_15013:
[----:B------:R-:W-:-:S13]  /*a160*/  ISETP.GT.AND P0, PT, R0, 0x6, PT ;  /* 0x000000060000780c */ /* 0x000fda0003f04270 */
[----:B------:R-:W-:Y:S05]  /*a170*/  @P0 BRA `(.L_x_15019) ;  /* 0x00000000002c0947 */ /* 0x000fea0003800000 */
[----:B------:R-:W-:-:S13]  /*a180*/  ISETP.NE.AND P0, PT, R0, 0x5, PT ;  /* 0x000000050000780c */ /* 0x000fda0003f05270 */
[----:B------:R-:W-:Y:S05]  /*a190*/  @!P0 BRA `(.L_x_15020) ;  /* 0x0000000000148947 */ /* 0x000fea0003800000 */
[----:B------:R-:W-:-:S13]  /*a1a0*/  ISETP.NE.AND P0, PT, R0, 0x6, PT ;  /* 0x000000060000780c */ /* 0x000fda0003f05270 */
[----:B------:R-:W-:Y:S05]  /*a1b0*/  @P0 BRA `(.L_x_15016) ;  /* 0x0000000800080947 */ /* 0x000fea0003800000 */
[----:B------:R-:W-:-:S05]  /*a1c0*/  I2FP.F32.S32 R5, R22 ;  /* 0x0000001600057245 */ /* 0x000fca0000201400 */
[----:B------:R-:W-:Y:S01]  /*a1d0*/  STG.E desc[UR36][R2.64], R5 ;  /* 0x0000000502007986 */ /* 0x000fe2000c101924 */
[----:B------:R-:W-:Y:S05]  /*a1e0*/  EXIT ;  /* 0x000000000000794d */ /* 0x000fea0003800000 */
.L_x_15020:
[----:B------:R-:W-:-:S04]  /*a1f0*/  I2FP.F32.S32 R0, R22 ;  /* 0x0000001600007245 */ /* 0x000fc80000201400 */
[----:B------:R-:W-:-:S05]  /*a200*/  F2FP.F16.F32.PACK_AB R0, RZ, R0 ;  /* 0x00000000ff00723e */ /* 0x000fca00000000ff */
[----:B------:R-:W-:Y:S01]  /*a210*/  STG.E.U16 desc[UR36][R2.64], R0 ;  /* 0x0000000002007986 */ /* 0x000fe2000c101524 */
[----:B------:R-:W-:Y:S05]  /*a220*/  EXIT ;  /* 0x000000000000794d */ /* 0x000fea0003800000 */
.L_x_15019:
        /* <DEDUP_REMOVED lines=8> */
[----:B------:R-:W-:Y:S01]  /*a2b0*/  STG.E.64 desc[UR36][R2.64], R22 ;  /* 0x0000001602007986 */ /* 0x000fe2000c101b24 */
[----:B------:R-:W-:Y:S05]  /*a2c0*/  EXIT ;  /* 0x000000000000794d */ /* 0x000fea0003800000 */
.L_x_15022:
[----:B------:R-:W-:-:S04]  /*a2d0*/  I2FP.F32.S32 R22, R22 ;  /* 0x0000001600167245 */ /* 0x000fc80000201400 */
[----:B------:R-:W-:-:S04]  /*a2e0*/  F2FP.F16.F32.PACK_AB R5, RZ, R22 ;  /* 0x00000016ff05723e */ /* 0x000fc800000000ff */
[----:B------:R-:W-:-:S05]  /*a2f0*/  PRMT R5, R5, 0x5410, RZ ;  /* 0x0000541005057816 */ /* 0x000fca00000000ff */
[----:B------:R-:W-:Y:S01]  /*a300*/  STG.E desc[UR36][R2.64], R5 ;  /* 0x0000000502007986 */ /* 0x000fe2000c101924 */
[----:B------:R-:W-:Y:S05]  /*a310*/  EXIT ;  /* 0x000000000000794d */ /* 0x000fea0003800000 */
.L_x_15021:
[----:B------:R-:W0:Y:S02]  /*a320*/  I2F.F64 R22, R22 ;  /* 0x0000001600167312 */ /* 0x000e240000201c00 */
[----:B0-----:R-:W-:Y:S01]  /*a330*/  STG.E.64 desc[UR36][R2.64], R22 ;  /* 0x0000001602007986 */ /* 0x001fe2000c101b24 */
[----:B------:R-:W-:Y:S05]  /*a340*/  EXIT ;  /* 0x000000000000794d */ /* 0x000fea0003800000 */
.L_x_15012:
        /* <DEDUP_REMOVED lines=12> */
.L_x_15026:
        /* <DEDUP_REMOVED lines=18> */
.L_x_15029:
[----:B------:R-:W-:-:S04]  /*a530*/  SHF.R.U32.HI R5, RZ, 0x18, R5 ;  /* 0x00000018ff057819 */ /* 0x000fc80000011605 */
[----:B------:R-:W-:-:S07]  /*a540*/  LOP3.LUT R0, R0, 0x80, R5, 0xf8, !PT ;  /* 0x0000008000007812 */ /* 0x000fce00078ef805 */
.L_x_15028:
[----:B------:R-:W-:Y:S05]  /*a550*/  BSYNC.RECONVERGENT B0 ;  /* 0x0000000000007941 */ /* 0x000fea0003800200 */
.L_x_15027:
[----:B------:R-:W-:Y:S01]  /*a560*/  STG.E.U8 desc[UR36][R2.64], R0 ;  /* 0x0000000002007986 */ /* 0x000fe2000c101124 */
[----:B------:R-:W-:Y:S05]  /*a570*/  EXIT ;  /* 0x000000000000794d */ /* 0x000fea0003800000 */
.L_x_15025:
        /* <DEDUP_REMOVED lines=18> */
.L_x_15032:
[----:B------:R-:W-:-:S04]  /*a6a0*/  SHF.R.U32.HI R5, RZ, 0x18, R5 ;  /* 0x00000018ff057819 */ /* 0x000fc80000011605 */
[----:B------:R-:W-:-:S07]  /*a6b0*/  LOP3.LUT R0, R0, 0x80, R5, 0xf8, !PT ;  /* 0x0000008000007812 */ /* 0x000fce00078ef805 */
.L_x_15031:
[----:B------:R-:W-:Y:S05]  /*a6c0*/  BSYNC.RECONVERGENT B0 ;  /* 0x0000000000007941 */ /* 0x000fea0003800200 */
.L_x_15030:
[----:B------:R-:W-:Y:S01]  /*a6d0*/  STG.E.U8 desc[UR36][R2.64], R0 ;  /* 0x0000000002007986 */ /* 0x000fe2000c101124 */
[----:B------:R-:W-:Y:S05]  /*a6e0*/  EXIT ;  /* 0x000000000000794d */ /* 0x000fea0003800000 */
.L_x_15024:
        /* <DEDUP_REMOVED lines=22> */
.L_x_15034:
[----:B------:R-:W-:-:S05]  /*a850*/  SHF.R.S32.HI R23, RZ, 0x1f, R22 ;  /* 0x0000001fff177819 */ /* 0x000fca0000011416 */
[----:B------:R-:W-:Y:S01]  /*a860*/  STG.E.64 desc[UR36][R2.64], R22 ;  /* 0x0000001602007986 */ /* 0x000fe2000c101b24 */
[----:B------:R-:W-:Y:S05]  /*a870*/  EXIT ;  /* 0x000000000000794d */ /* 0x000fea0003800000 */
.L_x_15033:
[----:B------:R-:W-:Y:S01]  /*a880*/  STG.E desc[UR36][R2.64], R22 ;  /* 0x0000001602007986 */ /* 0x000fe2000c101924 */
[----:B------:R-:W-:Y:S05]  /*a890*/  EXIT ;  /* 0x000000000000794d */ /* 0x000fea0003800000 */
.L_x_15023:
        /* <DEDUP_REMOVED lines=8> */
[----:B------:R-:W-:Y:S01]  /*a920*/  STG.E.U8 desc[UR36][R2.64], R5 ;  /* 0x0000000502007986 */ /* 0x000fe2000c101124 */
[----:B------:R-:W-:Y:S05]  /*a930*/  EXIT ;  /* 0x000000000000794d */ /* 0x000fea0003800000 */
.L_x_15036:
[----:B------:R-:W-:Y:S01]  /*a940*/  CS2R R6, SRZ ;  /* 0x0000000000067805 */ /* 0x000fe2000001ff00 */
[----:B------:R-:W0:Y:S04]  /*a950*/  I2F.F64 R4, R22 ;  /* 0x0000001600047312 */ /* 0x000e280000201c00 */
[----:B0-----:R-:W-:Y:S01]  /*a960*/  STG.E.128 desc[UR36][R2.64], R4 ;  /* 0x0000000402007986 */ /* 0x001fe2000c101d24 */
[----:B------:R-:W-:Y:S05]  /*a970*/  EXIT ;  /* 0x000000000000794d */ /* 0x000fea0003800000 */
.L_x_15035:
[----:B------:R-:W-:-:S13]  /*a980*/  ISETP.NE.AND P0, PT, R0, 0xf, PT ;  /* 0x0000000f0000780c */ /* 0x000fda0003f05270 */
[----:B------:R-:W-:Y:S05]  /*a990*/  @!P0 BRA `(.L_x_15037) ;  /* 0x0000000000e88947 */ /* 0x000fea0003800000 */
[----:B------:R-:W-:-:S13]  /*a9a0*/  ISETP.NE.AND P0, PT, R0, 0x17, PT ;  /* 0x000000170000780c */ /* 0x000fda0003f05270 */
[----:B------:R-:W-:Y:S05]  /*a9b0*/  @!P0 BRA `(.L_x_15038) ;  /* 0x0000000000908947 */ /* 0x000fea0003800000 */
[----:B------:R-:W-:-:S13]  /*a9c0*/  ISETP.NE.AND P0, PT, R0, 0x18, PT ;  /* 0x000000180000780c */ /* 0x000fda0003f05270 */
[----:B------:R-:W-:Y:S05]  /*a9d0*/  @!P0 BRA `(.L_x_15039) ;  /* 0x0000000000448947 */ /* 0x000fea0003800000 */
.L_x_15016:
        /* <DEDUP_REMOVED lines=16> */
.L_x_15040:
[----:B------:R-:W-:Y:S05]  /*aae0*/  EXIT ;  /* 0x000000000000794d */ /* 0x000fea0003800000 */
.L_x_15039:
        /* <DEDUP_REMOVED lines=13> */
.L_x_15042:
[----:B------:R-:W-:Y:S05]  /*abc0*/  BSYNC.RECONVERGENT B0 ;  /* 0x0000000000007941 */ /* 0x000fea0003800200 */
.L_x_15041:
[----:B------:R-:W-:-:S05]  /*abd0*/  LOP3.LUT R5, R0, 0x80, R5, 0xf8, !PT ;  /* 0x0000008000057812 */ /* 0x000fca00078ef805 */
[----:B------:R-:W-:Y:S01]  /*abe0*/  STG.E.U8 desc[UR36][R2.64], R5 ;  /* 0x0000000502007986 */ /* 0x000fe2000c101124 */
[----:B------:R-:W-:Y:S05]  /*abf0*/  EXIT ;  /* 0x000000000000794d */ /* 0x000fea0003800000 */
.L_x_15038:
        /* <DEDUP_REMOVED lines=12> */
.L_x_15044:
[----:B------:R-:W-:Y:S01]  /*acc0*/  IMAD.MOV.U32 R0, RZ, RZ, 0x7f ;  /* 0x0000007fff007424 */ /* 0x000fe200078e00ff */
[----:B------:R-:W-:-:S04]  /*acd0*/  ISETP.GT.U32.AND P0, PT, R4, 0x7f800000, PT ;  /* 0x7f8000000400780c */ /* 0x000fc80003f04070 */
[----:B------:R-:W-:-:S09]  /*ace0*/  SEL R0, R0, 0x7c, P0 ;  /* 0x0000007c00007807 */ /* 0x000fd20000000000 */
.L_x_15045:
[----:B------:R-:W-:Y:S05]  /*acf0*/  BSYNC.RECONVERGENT B0 ;  /* 0x0000000000007941 */ /* 0x000fea0003800200 */
.L_x_15043:
[----:B------:R-:W-:-:S04]  /*ad00*/  SHF.R.U32.HI R5, RZ, 0x18, R5 ;  /* 0x00000018ff057819 */ /* 0x000fc80000011605 */
[----:B------:R-:W-:-:S05]  /*ad10*/  LOP3.LUT R5, R0, 0x80, R5, 0xf8, !PT ;  /* 0x0000008000057812 */ /* 0x000fca00078ef805 */
[----:B------:R-:W-:Y:S01]  /*ad20*/  STG.E.U8 desc[UR36][R2.64], R5 ;  /* 0x0000000502007986 */ /* 0x000fe2000c101124 */
[----:B------:R-:W-:Y:S05]  /*ad30*/  EXIT ;  /* 0x000000000000794d */ /* 0x000fea0003800000 */
.L_x_15037:
[----:B------:R-:W-:-:S04]  /*ad40*/  I2FP.F32.S32 R0, R22 ;  /* 0x0000001600007245 */ /* 0x000fc80000201400 */
[----:B------:R-:W-:-:S05]  /*ad50*/  F2FP.BF16.F32.PACK_AB R0, RZ, R0 ;  /* 0x00000000ff00723e */ /* 0x000fca00000010ff */
[----:B------:R-:W-:Y:S01]  /*ad60*/  STG.E.U16 desc[UR36][R2.64], R0 ;  /* 0x0000000002007986 */ /* 0x000fe2000c101524 */
[----:B------:R-:W-:Y:S05]  /*ad70*/  EXIT ;  /* 0x000000000000794d */ /* 0x000fea0003800000 */
.L_x_15046:
        /* <DEDUP_REMOVED lines=16> */
.L_x_31158:


//--------------------- .text._ZN2at6native18elementwise_kernelILi128ELi2EZNS0_22gpu_kernel_impl_nocastINS0_13BinaryFunctorIiiiZZZNS0_21heaviside_kernel_cudaERNS_18TensorIteratorBaseEENKUlvE_clEvENKUlvE1_clEvEUliiE_EEEEvS5_RKT_EUliE_EEviT1_ --------------------------
	.section	.text._ZN2at6native18elementwise_kernelILi128ELi2EZNS0_22gpu_kernel_impl_nocastINS0_13BinaryFunctorIiiiZZZNS0_21heaviside_kernel_cudaERNS_18TensorIteratorBaseEENKUlvE_clEvENKUlvE1_clEvEUliiE_EEEEvS5_RKT_EUliE_EEviT1_,"ax",@progbits
	.align	128
        .global         _ZN2at6native18elementwise_kernelILi128ELi2EZNS0_22gpu_kernel_impl_nocastINS0_13BinaryFunctorIiiiZZZNS0_21heaviside_kernel_cudaERNS_18TensorIteratorBaseEENKUlvE_clEvENKUlvE1_clEvEUliiE_EEEEvS5_RKT_EUliE_EEviT1_
        .type           _ZN2at6native18elementwise_kernelILi128ELi2EZNS0_22gpu_kernel_impl_nocastINS0_13BinaryFunctorIiiiZZZNS0_21heaviside_kernel_cudaERNS_18TensorIteratorBaseEENKUlvE_clEvENKUlvE1_clEvEUliiE_EEEEvS5_RKT_EUliE_EEviT1_,@function
        .size           _ZN2at6native18elementwise_kernelILi128ELi2EZNS0_22gpu_kernel_impl_nocastINS0_13BinaryFunctorIiiiZZZNS0_21heaviside_kernel_cudaERNS_18TensorIteratorBaseEENKUlvE_clEvENKUlvE1_clEvEUliiE_EEEEvS5_RKT_EUliE_EEviT1_,(.L_x_31159 - _ZN2at6native18elementwise_kernelILi128ELi2EZNS0_22gpu_kernel_impl_nocastINS0_13BinaryFunctorIiiiZZZNS0_21heaviside_kernel_cudaERNS_18TensorIteratorBaseEENKUlvE_clEvENKUlvE1_clEvEUliiE_EEEEvS5_RKT_EUliE_EEviT1_)
        .other          _ZN2at6native18elementwise_kernelILi128ELi2EZNS0_22gpu_kernel_impl_nocastINS0_13BinaryFunctorIiiiZZZNS0_21heaviside_kernel_cudaERNS_18TensorIteratorBaseEENKUlvE_clEvENKUlvE1_clEvEUliiE_EEEEvS5_RKT_EUliE_EEviT1_,@"STO_CUDA_ENTRY STV_DEFAULT"
_ZN2at6native18elementwise_kernelILi128ELi2EZNS0_22gpu_kernel_impl_nocastINS0_13BinaryFunctorIiiiZZZNS0_21heaviside_kernel_cudaERNS_18TensorIteratorBaseEENKUlvE_clEvENKUlvE1_clEvEUliiE_EEEEvS5_RKT_EUliE_EEviT1_:
.text._ZN2at6native18elementwise_kernelILi128ELi2EZNS0_22gpu_kernel_impl_nocastINS0_13BinaryFunctorIiiiZZZNS0_21heaviside_kernel_cudaERNS_18TensorIteratorBaseEENKUlvE_clEvENKUlvE1_clEvEUliiE_EEEEvS5_RKT_EUliE_EEviT1_:
        /* <DEDUP_REMOVED lines=19> */
[C---:B--2---:R-:W-:Y:S02]  /*0130*/  ISETP.NE.AND P1, PT, R4.reuse, RZ, PT ;  /* 0x000000ff0400720c */ /* 0x044fe40003f25270 */
[----:B------:R-:W-:-:S11]  /*0140*/  ISETP.GT.AND P0, PT, R4, RZ, PT ;  /* 0x000000ff0400720c */ /* 0x000fd60003f04270 */
[----:B---3--:R-:W-:-:S05]  /*0150*/  @P1 SEL R11, RZ, 0x1, !P0 ;  /* 0x00000001ff0b1807 */ /* 0x008fca0004000000 */
[----:B-1----:R0:W-:Y:S02]  /*0160*/  STG.E desc[UR6][R8.64], R11 ;  /* 0x0000000b08007986 */ /* 0x0021e4000c101906 */
.L_x_15049:
[----:B------:R-:W-:Y:S05]  /*0170*/  BSYNC.RECONVERGENT B0 ;  /* 0x0000000000007941 */ /* 0x000fea0003800200 */
.L_x_15048:
[----:B------:R-:W-:-:S13]  /*0180*/  ISETP.GE.AND P0, PT, R3, UR4, PT ;  /* 0x0000000403007c0c */ /* 0x000fda000bf06270 */
[----:B------:R-:W-:Y:S05]  /*0190*/  @P0 EXIT ;  /* 0x000000000000094d */ /* 0x000fea0003800000 */
[----:B------:R-:W1:Y:S08]  /*01a0*/  LDC.64 R2, c[0x0][0x5f0] ;  /* 0x00017c00ff027b82 */ /* 0x000e700000000a00 */
[----:B------:R-:W0:Y:S01]  /*01b0*/  LDC.64 R4, c[0x0][0x5f8] ;  /* 0x00017e00ff047b82 */ /* 0x000e220000000a00 */
[----:B-1----:R-:W2:Y:S04]  /*01c0*/  LDG.E R2, desc[UR6][R2.64] ;  /* 0x0000000602027981 */ /* 0x002ea8000c1e1900 */
[----:B0-----:R-:W3:Y:S03]  /*01d0*/  LDG.E R9, desc[UR6][R4.64] ;  /* 0x0000000604097981 */ /* 0x001ee6000c1e1900 */
[----:B------:R-:W0:Y:S01]  /*01e0*/  LDC.64 R6, c[0x0][0x5e8] ;  /* 0x00017a00ff067b82 */ /* 0x000e220000000a00 */
[----:B--2---:R-:W-:-:S02]  /*01f0*/  ISETP.NE.AND P1, PT, R2, RZ, PT ;  /* 0x000000ff0200720c */ /* 0x004fc40003f25270 */
[----:B------:R-:W-:-:S11]  /*0200*/  ISETP.GT.AND P0, PT, R2, RZ, PT ;  /* 0x000000ff0200720c */ /* 0x000fd60003f04270 */
[----:B---3--:R-:W-:-:S05]  /*0210*/  @P1 SEL R9, RZ, 0x1, !P0 ;  /* 0x00000001ff091807 */ /* 0x008fca0004000000 */
[----:B0-----:R-:W-:Y:S01]  /*0220*/  STG.E desc[UR6][R6.64], R9 ;  /* 0x0000000906007986 */ /* 0x001fe2000c101906 */
[----:B------:R-:W-:Y:S05]  /*0230*/  EXIT ;  /* 0x000000000000794d */ /* 0x000fea0003800000 */
.L_x_15047:
        /* <DEDUP_REMOVED lines=355> */
.L_x_15052:
        /* <DEDUP_REMOVED lines=11> */
[C---:B--2---:R-:W-:Y:S02]  /*1920*/  ISETP.NE.AND P1, PT, R6.reuse, RZ, PT ;  /* 0x000000ff0600720c */ /* 0x044fe40003f25270 */
[----:B------:R-:W-:-:S11]  /*1930*/  ISETP.GT.AND P0, PT, R6, RZ, PT ;  /* 0x000000ff0600720c */ /* 0x000fd60003f04270 */
[----:B---3--:R-:W-:-:S05]  /*1940*/  @P1 SEL R11, RZ, 0x1, !P0 ;  /* 0x00000001ff0b1807 */ /* 0x008fca0004000000 */
[----:B------:R1:W-:Y:S02]  /*1950*/  STG.E desc[UR6][R4.64], R11 ;  /* 0x0000000b04007986 */ /* 0x0003e4000c101906 */
.L_x_15051:
[----:B------:R-:W-:Y:S05]  /*1960*/  BSYNC.RECONVERGENT B0 ;  /* 0x0000000000007941 */ /* 0x000fea0003800200 */
.L_x_15050:
        /* <DEDUP_REMOVED lines=350> */
.L_x_15053:
        /* <DEDUP_REMOVED lines=10> */
[C---:B--2---:R-:W-:Y:S02]  /*2ff0*/  ISETP.NE.AND P1, PT, R4.reuse, RZ, PT ;  /* 0x000000ff0400720c */ /* 0x044fe40003f25270 */
[----:B------:R-:W-:-:S11]  /*3000*/  ISETP.GT.AND P0, PT, R4, RZ, PT ;  /* 0x000000ff0400720c */ /* 0x000fd60003f04270 */
[----:B---3--:R-:W-:-:S05]  /*3010*/  @P1 SEL R9, RZ, 0x1, !P0 ;  /* 0x00000001ff091807 */ /* 0x008fca0004000000 */
[----:B------:R-:W-:Y:S01]  /*3020*/  STG.E desc[UR6][R2.64], R9 ;  /* 0x0000000902007986 */ /* 0x000fe2000c101906 */
[----:B------:R-:W-:Y:S05]  /*3030*/  EXIT ;  /* 0x000000000000794d */ /* 0x000fea0003800000 */
.L_x_15054:
        /* <DEDUP_REMOVED lines=12> */
.L_x_31159:


//--------------------- .text._ZN2at6native27unrolled_elementwise_kernelINS0_13BinaryFunctorIiiiZZZNS0_21heaviside_kernel_cudaERNS_18TensorIteratorBaseEENKUlvE_clEvENKUlvE1_clEvEUliiE_EESt5arrayIPcLm3EELi4E23TrivialOffsetCalculatorILi2EjESC_ILi1EjENS0_6memory15LoadWithoutCastENSF_16StoreWithoutCastEEEviT_T0_T2_T3_T4_T5_ --------------------------
	.section	.text._ZN2at6native27unrolled_elementwise_kernelINS0_13BinaryFunctorIiiiZZZNS0_21heaviside_kernel_cudaERNS_18TensorIteratorBaseEENKUlvE_clEvENKUlvE1_clEvEUliiE_EESt5arrayIPcLm3EELi4E23TrivialOffsetCalculatorILi2EjESC_ILi1EjENS0_6memory15LoadWithoutCastENSF_16StoreWithoutCastEEEviT_T0_T2_T3_T4_T5_,"ax",@progbits
	.align	128
        .global         _ZN2at6native27unrolled_elementwise_kernelINS0_13BinaryFunctorIiiiZZZNS0_21heaviside_kernel_cudaERNS_18TensorIteratorBaseEENKUlvE_clEvENKUlvE1_clEvEUliiE_EESt5arrayIPcLm3EELi4E23TrivialOffsetCalculatorILi2EjESC_ILi1EjENS0_6memory15LoadWithoutCastENSF_16StoreWithoutCastEEEviT_T0_T2_T3_T4_T5_
        .type           _ZN2at6native27unrolled_elementwise_kernelINS0_13BinaryFunctorIiiiZZZNS0_21heaviside_kernel_cudaERNS_18TensorIteratorBaseEENKUlvE_clEvENKUlvE1_clEvEUliiE_EESt5arrayIPcLm3EELi4E23TrivialOffsetCalculatorILi2EjESC_ILi1EjENS0_6memory15LoadWithoutCastENSF_16StoreWithoutCastEEEviT_T0_T2_T3_T4_T5_,@function
        .size           _ZN2at6native27unrolled_elementwise_kernelINS0_13BinaryFunctorIiiiZZZNS0_21heaviside_kernel_cudaERNS_18TensorIteratorBaseEENKUlvE_clEvENKUlvE1_clEvEUliiE_EESt5arrayIPcLm3EELi4E23TrivialOffsetCalculatorILi2EjESC_ILi1EjENS0_6memory15LoadWithoutCastENSF_16StoreWithoutCastEEEviT_T0_T2_T3_T4_T5_,(.L_x_31160 - _ZN2at6native27unrolled_elementwise_kernelINS0_13BinaryFunctorIiiiZZZNS0_21heaviside_kernel_cudaERNS_18TensorIteratorBaseEENKUlvE_clEvENKUlvE1_clEvEUliiE_EESt5arrayIPcLm3EELi4E23TrivialOffsetCalculatorILi2EjESC_ILi1EjENS0_6memory15LoadWithoutCastENSF_16StoreWithoutCastEEEviT_T0_T2_T3_T4_T5_)
        .other          _ZN2at6native27unrolled_elementwise_kernelINS0_13BinaryFunctorIiiiZZZNS0_21heaviside_kernel_cudaERNS_18TensorIteratorBaseEENKUlvE_clEvENKUlvE1_clEvEUliiE_EESt5arrayIPcLm3EELi4E23TrivialOffsetCalculatorILi2EjESC_ILi1EjENS0_6memory15LoadWithoutCastENSF_16StoreWithoutCastEEEviT_T0_T2_T3_T4_T5_,@"STO_CUDA_ENTRY STV_DEFAULT"
_ZN2at6native27unrolled_elementwise_kernelINS0_13BinaryFunctorIiiiZZZNS0_21heaviside_kernel_cudaERNS_18TensorIteratorBaseEENKUlvE_clEvENKUlvE1_clEvEUliiE_EESt5arrayIPcLm3EELi4E23TrivialOffsetCalculatorILi2EjESC_ILi1EjENS0_6memory15LoadWithoutCastENSF_16StoreWithoutCastEEEviT_T0_T2_T3_T4_T5_:
.text._ZN2at6native27unrolled_elementwise_kernelINS0_13BinaryFunctorIiiiZZZNS0_21heaviside_kernel_cudaERNS_18TensorIteratorBaseEENKUlvE_clEvENKUlvE1_clEvEUliiE_EESt5arrayIPcLm3EELi4E23TrivialOffsetCalculatorILi2EjESC_ILi1EjENS0_6memory15LoadWithoutCastENSF_16StoreWithoutCastEEEviT_T0_T2_T3_T4_T5_:
        /* <DEDUP_REMOVED lines=17> */
[----:B------:R-:W-:Y:S01]  /*0110*/  ISETP.GE.AND P1, PT, R25, R16, PT ;  /* 0x000000101900720c */ /* 0x000fe20003f26270 */
[----:B---3--:R-:W-:Y:S01]  /*0120*/  @!P0 IMAD.WIDE.U32 R26, R29, 0x4, R18 ;  /* 0x000000041d1a8825 */ /* 0x008fe200078e0012 */
[----:B------:R-:W3:Y:S04]  /*0130*/  LDC.64 R8, c[0x0][0x398] ;  /* 0x0000e600ff087b82 */ /* 0x000ee80000000a00 */
[----:B-1----:R1:W3:Y:S04]  /*0140*/  @!P0 LDG.E R22, desc[UR4][R26.64] ;  /* 0x000000041a168981 */ /* 0x0022e8000c1e1900 */
[----:B------:R-:W3:Y:S03]  /*0150*/  LDC.64 R4, c[0x0][0x398] ;  /* 0x0000e600ff047b82 */ /* 0x000ee60000000a00 */
[----:B------:R-:W-:Y:S01]  /*0160*/  @!P1 IMAD R23, R0, 0x200, R25 ;  /* 0x0000020000179824 */ /* 0x000fe200078e0219 */
[----:B------:R-:W-:-:S04]  /*0170*/  @!P1 IADD3 R25, PT, PT, R25, 0x80, RZ ;  /* 0x0000008019199810 */ /* 0x000fc80007ffe0ff */
[----:B------:R-:W-:-:S13]  /*0180*/  ISETP.GE.AND P3, PT, R25, R16, PT ;  /* 0x000000101900720c */ /* 0x000fda0003f66270 */
[----:B------:R-:W-:Y:S02]  /*0190*/  @!P3 IMAD R21, R0, 0x200, R25 ;  /* 0x000002000015b824 */ /* 0x000fe400078e0219 */
[----:B------:R-:W-:-:S05]  /*01a0*/  @!P3 VIADD R25, R25, 0x80 ;  /* 0x000000801919b836 */ /* 0x000fca0000000000 */
[----:B------:R-:W-:Y:S01]  /*01b0*/  ISETP.GE.AND P2, PT, R25, R16, PT ;  /* 0x000000101900720c */ /* 0x000fe20003f46270 */
[----:B----4-:R-:W-:-:S04]  /*01c0*/  @!P0 IMAD.WIDE.U32 R6, R29, 0x4, R6 ;  /* 0x000000041d068825 */ /* 0x010fc800078e0006 */
[----:B------:R-:W-:Y:S02]  /*01d0*/  IMAD.MOV.U32 R18, RZ, RZ, RZ ;  /* 0x000000ffff127224 */ /* 0x000fe400078e00ff */
[----:B------:R-:W-:-:S06]  /*01e0*/  IMAD.MOV.U32 R20, RZ, RZ, RZ ;  /* 0x000000ffff147224 */ /* 0x000fcc00078e00ff */
[----:B------:R-:W-:Y:S02]  /*01f0*/  @!P2 LEA R19, R0, R25, 0x9 ;  /* 0x000000190013a211 */ /* 0x000fe400078e48ff */
[----:B------:R-:W-:Y:S01]  /*0200*/  CS2R R24, SRZ ;  /* 0x0000000000187805 */ /* 0x000fe2000001ff00 */
[----:B-----5:R-:W-:-:S04]  /*0210*/  @!P1 IMAD.WIDE.U32 R12, R23, 0x4, R12 ;  /* 0x00000004170c9825 */ /* 0x020fc800078e000c */
[----:B0-----:R-:W-:Y:S01]  /*0220*/  @!P3 IMAD.WIDE.U32 R14, R21, 0x4, R14 ;  /* 0x00000004150eb825 */ /* 0x001fe200078e000e */
[----:B------:R0:W4:Y:S03]  /*0230*/  @!P0 LDG.E R25, desc[UR4][R6.64] ;  /* 0x0000000406198981 */ /* 0x000126000c1e1900 */
[C---:B--2---:R-:W-:Y:S01]  /*0240*/  @!P2 IMAD.WIDE.U32 R10, R19.reuse, 0x4, R10 ;  /* 0x00000004130aa825 */ /* 0x044fe200078e000a */
[----:B------:R-:W2:Y:S04]  /*0250*/  @!P1 LDG.E R18, desc[UR4][R12.64] ;  /* 0x000000040c129981 */ /* 0x000ea8000c1e1900 */
[----:B------:R-:W5:Y:S04]  /*0260*/  @!P3 LDG.E R24, desc[UR4][R14.64] ;  /* 0x000000040e18b981 */ /* 0x000f68000c1e1900 */
[----:B------:R-:W5:Y:S01]  /*0270*/  @!P2 LDG.E R20, desc[UR4][R10.64] ;  /* 0x000000040a14a981 */ /* 0x000f62000c1e1900 */
[----:B-1----:R-:W-:Y:S01]  /*0280*/  @!P2 IMAD.WIDE.U32 R26, R19, 0x4, R2 ;  /* 0x00000004131aa825 */ /* 0x002fe200078e0002 */
[----:B------:R-:W-:-:S03]  /*0290*/  CS2R R2, SRZ ;  /* 0x0000000000027805 */ /* 0x000fc6000001ff00 */
[----:B------:R-:W-:Y:S02]  /*02a0*/  IMAD.MOV.U32 R19, RZ, RZ, RZ ;  /* 0x000000ffff137224 */ /* 0x000fe400078e00ff */
[----:B---3--:R-:W-:Y:S01]  /*02b0*/  @!P1 IMAD.WIDE.U32 R8, R23, 0x4, R8 ;  /* 0x0000000417089825 */ /* 0x008fe200078e0008 */
[----:B------:R0:W3:Y:S03]  /*02c0*/  @!P2 LDG.E R2, desc[UR4][R26.64] ;  /* 0x000000041a02a981 */ /* 0x0000e6000c1e1900 */
[----:B------:R-:W-:Y:S01]  /*02d0*/  @!P3 IMAD.WIDE.U32 R4, R21, 0x4, R4 ;  /* 0x000000041504b825 */ /* 0x000fe200078e0004 */
[----:B------:R0:W3:Y:S04]  /*02e0*/  @!P1 LDG.E R19, desc[UR4][R8.64] ;  /* 0x0000000408139981 */ /* 0x0000e8000c1e1900 */
[----:B------:R0:W3:Y:S01]  /*02f0*/  @!P3 LDG.E R3, desc[UR4][R4.64] ;  /* 0x000000040403b981 */ /* 0x0000e2000c1e1900 */
[----:B------:R-:W-:Y:S04]  /*0300*/  BSSY.RECONVERGENT B0, `(.L_x_15055) ;  /* 0x0000024000007945 */ /* 0x000fe80003800200 */
[----:B------:R-:W-:Y:S01]  /*0310*/  BSSY.RELIABLE B1, `(.L_x_15056) ;  /* 0x000001c000017945 */ /* 0x000fe20003800100 */
[----:B------:R-:W-:-:S02]  /*0320*/  ISETP.NE.AND P6, PT, R22, RZ, PT ;  /* 0x000000ff1600720c */ /* 0x000fc40003fc5270 */
[----:B------:R-:W-:-:S11]  /*0330*/  ISETP.GT.AND P5, PT, R22, RZ, PT ;  /* 0x000000ff1600720c */ /* 0x000fd60003fa4270 */
[----:B----4-:R-:W-:Y:S02]  /*0340*/  @P6 SEL R25, RZ, 0x1, !P5 ;  /* 0x00000001ff196807 */ /* 0x010fe40006800000 */
[----:B------:R-:W-:Y:S02]  /*0350*/  ISETP.GE.AND P6, PT, R17, R16, PT ;  /* 0x000000101100720c */ /* 0x000fe40003fc6270 */
[----:B--2---:R-:W-:Y:S02]  /*0360*/  ISETP.NE.AND P0, PT, R18, RZ, PT ;  /* 0x000000ff1200720c */ /* 0x004fe40003f05270 */
[----:B-----5:R-:W-:Y:S02]  /*0370*/  ISETP.NE.AND P1, PT, R24, RZ, PT ;  /* 0x000000ff1800720c */ /* 0x020fe40003f25270 */
[----:B------:R-:W-:Y:S02]  /*0380*/  ISETP.NE.AND P2, PT, R20, RZ, PT ;  /* 0x000000ff1400720c */ /* 0x000fe40003f45270 */
[----:B------:R-:W-:-:S02]  /*0390*/  ISETP.GT.AND P3, PT, R18, RZ, PT ;  /* 0x000000ff1200720c */ /* 0x000fc40003f64270 */
[----:B------:R-:W-:Y:S02]  /*03a0*/  ISETP.GT.AND P4, PT, R24, RZ, PT ;  /* 0x000000ff1800720c */ /* 0x000fe40003f84270 */
[----:B------:R-:W-:-:S03]  /*03b0*/  ISETP.GT.AND P5, PT, R20, RZ, PT ;  /* 0x000000ff1400720c */ /* 0x000fc60003fa4270 */
[----:B---3--:R-:W-:-:S04]  /*03c0*/  @P0 SEL R19, RZ, 0x1, !P3 ;  /* 0x00000001ff130807 */ /* 0x008fc80005800000 */
[----:B------:R-:W-:Y:S02]  /*03d0*/  @P2 SEL R2, RZ, 0x1, !P5 ;  /* 0x00000001ff022807 */ /* 0x000fe40006800000 */
[----:B------:R-:W-:Y:S01]  /*03e0*/  @P1 SEL R3, RZ, 0x1, !P4 ;  /* 0x00000001ff031807 */ /* 0x000fe20006000000 */
        /* <DEDUP_REMOVED lines=10> */
[----:B------:R-:W-:Y:S01]  /*0490*/  IMAD R7, R0, 0x200, R17 ;  /* 0x0000020000077824 */ /* 0x000fe200078e0211 */
[----:B------:R-:W-:-:S03]  /*04a0*/  IADD3 R17, PT, PT, R17, 0x80, RZ ;  /* 0x0000008011117810 */ /* 0x000fc60007ffe0ff */
[----:B0-----:R-:W-:-:S05]  /*04b0*/  IMAD.WIDE.U32 R4, R7, 0x4, R4 ;  /* 0x0000000407047825 */ /* 0x001fca00078e0004 */
[----:B------:R0:W-:Y:S02]  /*04c0*/  STG.E desc[UR4][R4.64], R19 ;  /* 0x0000001304007986 */ /* 0x0001e4000c101904 */
.L_x_15057:
[----:B------:R-:W-:Y:S05]  /*04d0*/  BSYNC.RELIABLE B1 ;  /* 0x0000000000017941 */ /* 0x000fea0003800100 */
.L_x_15056:
[----:B------:R-:W-:-:S13]  /*04e0*/  ISETP.GE.AND P0, PT, R17, R16, PT ;  /* 0x000000101100720c */ /* 0x000fda0003f06270 */
[----:B0-----:R-:W0:Y:S01]  /*04f0*/  @!P0 LDC.64 R4, c[0x0][0x388] ;  /* 0x0000e200ff048b82 */ /* 0x001e220000000a00 */
[----:B------:R-:W-:Y:S02]  /*0500*/  @!P0 IMAD R7, R0, 0x200, R17 ;  /* 0x0000020000078824 */ /* 0x000fe400078e0211 */
[----:B------:R-:W-:Y:S02]  /*0510*/  @!P0 VIADD R17, R17, 0x80 ;  /* 0x0000008011118836 */ /* 0x000fe40000000000 */
[----:B0-----:R-:W-:-:S05]  /*0520*/  @!P0 IMAD.WIDE.U32 R4, R7, 0x4, R4 ;  /* 0x0000000407048825 */ /* 0x001fca00078e0004 */
[----:B------:R1:W-:Y:S02]  /*0530*/  @!P0 STG.E desc[UR4][R4.64], R3 ;  /* 0x0000000304008986 */ /* 0x0003e4000c101904 */
.L_x_15058:
[----:B------:R-:W-:Y:S05]  /*0540*/  BSYNC.RECONVERGENT B0 ;  /* 0x0000000000007941 */ /* 0x000fea0003800200 */
.L_x_15055:
        /* <DEDUP_REMOVED lines=8> */
.L_x_15059:
        /* <DEDUP_REMOVED lines=11> */
.L_x_31160:


//--------------------- .text._ZN2at6native29vectorized_elementwise_kernelILi2ENS0_13BinaryFunctorIiiiZZZNS0_21heaviside_kernel_cudaERNS_18TensorIteratorBaseEENKUlvE_clEvENKUlvE1_clEvEUliiE_EESt5arrayIPcLm3EEEEviT0_T1_ --------------------------
	.section	.text._ZN2at6native29vectorized_elementwise_kernelILi2ENS0_13BinaryFunctorIiiiZZZNS0_21heaviside_kernel_cudaERNS_18TensorIteratorBaseEENKUlvE_clEvENKUlvE1_clEvEUliiE_EESt5arrayIPcLm3EEEEviT0_T1_,"ax",@progbits
	.align	128
        .global         _ZN2at6native29vectorized_elementwise_kernelILi2ENS0_13BinaryFunctorIiiiZZZNS0_21heaviside_kernel_cudaERNS_18TensorIteratorBaseEENKUlvE_clEvENKUlvE1_clEvEUliiE_EESt5arrayIPcLm3EEEEviT0_T1_
        .type           _ZN2at6native29vectorized_elementwise_kernelILi2ENS0_13BinaryFunctorIiiiZZZNS0_21heaviside_kernel_cudaERNS_18TensorIteratorBaseEENKUlvE_clEvENKUlvE1_clEvEUliiE_EESt5arrayIPcLm3EEEEviT0_T1_,@function
        .size           _ZN2at6native29vectorized_elementwise_kernelILi2ENS0_13BinaryFunctorIiiiZZZNS0_21heaviside_kernel_cudaERNS_18TensorIteratorBaseEENKUlvE_clEvENKUlvE1_clEvEUliiE_EESt5arrayIPcLm3EEEEviT0_T1_,(.L_x_31161 - _ZN2at6native29vectorized_elementwise_kernelILi2ENS0_13BinaryFunctorIiiiZZZNS0_21heaviside_kernel_cudaERNS_18TensorIteratorBaseEENKUlvE_clEvENKUlvE1_clEvEUliiE_EESt5arrayIPcLm3EEEEviT0_T1_)
        .other          _ZN2at6native29vectorized_elementwise_kernelILi2ENS0_13BinaryFunctorIiiiZZZNS0_21heaviside_kernel_cudaERNS_18TensorIteratorBaseEENKUlvE_clEvENKUlvE1_clEvEUliiE_EESt5arrayIPcLm3EEEEviT0_T1_,@"STO_CUDA_ENTRY STV_DEFAULT"
_ZN2at6native29vectorized_elementwise_kernelILi2ENS0_13BinaryFunctorIiiiZZZNS0_21heaviside_kernel_cudaERNS_18TensorIteratorBaseEENKUlvE_clEvENKUlvE1_clEvEUliiE_EESt5arrayIPcLm3EEEEviT0_T1_:
.text._ZN2at6native29vectorized_elementwise_kernelILi2ENS0_13BinaryFunctorIiiiZZZNS0_21heaviside_kernel_cudaERNS_18TensorIteratorBaseEENKUlvE_clEvENKUlvE1_clEvEUliiE_EESt5arrayIPcLm3EEEEviT0_T1_:
        /* <DEDUP_REMOVED lines=23> */
[----:B------:R2:W5:Y:S07]  /*0170*/  @!P1 LDG.E R11, desc[UR4][R12.64] ;  /* 0x000000040c0b9981 */ /* 0x00056e000c1e1900 */
        /* <DEDUP_REMOVED lines=10> */
[----:B------:R-:W-:-:S12]  /*0220*/  @!P1 IMAD.WIDE.U32 R26, R5, 0x4, R26 ;  /* 0x00000004051a9825 */ /* 0x000fd800078e001a */
[----:B------:R-:W-:Y:S02]  /*0230*/  @!P0 IMAD.IADD R0, R3, 0x1, R29 ;  /* 0x0000000103008824 */ /* 0x000fe400078e021d */
        /* <DEDUP_REMOVED lines=10> */
[----:B------:R-:W-:Y:S01]  /*02e0*/  @!P5 IADD3 R25, PT, PT, R3, R29, RZ ;  /* 0x0000001d0319d210 */ /* 0x000fe20007ffe0ff */
[----:B------:R0:W3:Y:S02]  /*02f0*/  @!P2 LDG.E R7, desc[UR4][R14.64] ;  /* 0x000000040e07a981 */ /* 0x0000e4000c1e1900 */
[----:B------:R-:W-:Y:S02]  /*0300*/  @!P5 VIADD R29, R29, 0x80 ;  /* 0x000000801d1dd836 */ /* 0x000fe40000000000 */
[----:B------:R4:W5:Y:S03]  /*0310*/  @!P2 LDG.E R27, desc[UR4][R16.64] ;  /* 0x00000004101ba981 */ /* 0x000966000c1e1900 */
[----:B------:R-:W-:Y:S01]  /*0320*/  ISETP.GE.U32.AND P2, PT, R29, R4, PT ;  /* 0x000000041d00720c */ /* 0x000fe20003f46070 */
[C---:B-1----:R-:W-:Y:S01]  /*0330*/  @!P4 IMAD.WIDE.U32 R20, R9.reuse, 0x4, R20 ;  /* 0x000000040914c825 */ /* 0x042fe200078e0014 */
[----:B------:R1:W3:Y:S01]  /*0340*/  @!P3 LDG.E R26, desc[UR4][R22.64] ;  /* 0x00000004161ab981 */ /* 0x0002e2000c1e1900 */
[----:B0-----:R-:W0:Y:S02]  /*0350*/  LDC.64 R14, c[0x0][0x398] ;  /* 0x0000e600ff0e7b82 */ /* 0x001e240000000a00 */
[----:B--2---:R-:W-:Y:S01]  /*0360*/  @!P4 IMAD.WIDE.U32 R12, R9, 0x4, R12 ;  /* 0x00000004090cc825 */ /* 0x004fe200078e000c */
[----:B------:R-:W-:-:S05]  /*0370*/  CS2R R8, SRZ ;  /* 0x0000000000087805 */ /* 0x000fca000001ff00 */
[----:B----4-:R-:W2:Y:S01]  /*0380*/  LDC.64 R16, c[0x0][0x390] ;  /* 0x0000e400ff107b82 */ /* 0x010ea20000000a00 */
[----:B------:R-:W4:Y:S04]  /*0390*/  @!P4 LDG.E R9, desc[UR4][R12.64] ;  /* 0x000000040c09c981 */ /* 0x000f28000c1e1900 */
[----:B------:R1:W4:Y:S01]  /*03a0*/  @!P3 LDG.E R8, desc[UR4][R18.64] ;  /* 0x000000041208b981 */ /* 0x000322000c1e1900 */
[----:B------:R-:W-:Y:S02]  /*03b0*/  IMAD.MOV.U32 R24, RZ, RZ, RZ ;  /* 0x000000ffff187224 */ /* 0x000fe400078e00ff */
[----:B-1----:R-:W1:Y:S04]  /*03c0*/  LDC.64 R22, c[0x0][0x390] ;  /* 0x0000e400ff167b82 */ /* 0x002e680000000a00 */
[----:B------:R0:W4:Y:S01]  /*03d0*/  @!P4 LDG.E R24, desc[UR4][R20.64] ;  /* 0x000000041418c981 */ /* 0x000122000c1e1900 */
[----:B------:R-:W-:-:S03]  /*03e0*/  @!P2 IMAD.IADD R19, R3, 0x1, R29 ;  /* 0x000000010313a824 */ /* 0x000fc600078e021d */
[----:B------:R-:W1:Y:S01]  /*03f0*/  LDC.64 R12, c[0x0][0x390] ;  /* 0x0000e400ff0c7b82 */ /* 0x000e620000000a00 */
[----:B------:R-:W-:-:S05]  /*0400*/  @!P2 VIADD R29, R29, 0x80 ;  /* 0x000000801d1da836 */ /* 0x000fca0000000000 */
[----:B------:R-:W-:Y:S02]  /*0410*/  ISETP.GE.U32.AND P1, PT, R29, R4, PT ;  /* 0x000000041d00720c */ /* 0x000fe40003f26070 */
[----:B0-----:R-:W0:Y:S01]  /*0420*/  LDC.64 R20, c[0x0][0x390] ;  /* 0x0000e400ff147b82 */ /* 0x001e220000000a00 */
[----:B------:R-:W-:Y:S02]  /*0430*/  IMAD.MOV.U32 R18, RZ, RZ, RZ ;  /* 0x000000ffff127224 */ /* 0x000fe400078e00ff */
[----:B------:R-:W-:Y:S02]  /*0440*/  IMAD.MOV.U32 R28, RZ, RZ, RZ ;  /* 0x000000ffff1c7224 */ /* 0x000fe400078e00ff */
[----:B--2---:R-:W-:-:S04]  /*0450*/  @!P0 IMAD.WIDE.U32 R16, R0, 0x4, R16 ;  /* 0x0000000400108825 */ /* 0x004fc800078e0010 */
[----:B------:R-:W-:Y:S01]  /*0460*/  @!P0 IMAD.WIDE.U32 R14, R0, 0x4, R14 ;  /* 0x00000004000e8825 */ /* 0x000fe200078e000e */
[----:B------:R2:W4:Y:S03]  /*0470*/  @!P0 LDG.E R18, desc[UR4][R16.64] ;  /* 0x0000000410128981 */ /* 0x000526000c1e1900 */
[----:B------:R-:W-:Y:S01]  /*0480*/  @!P1 IMAD.IADD R29, R3, 0x1, R29 ;  /* 0x00000001031d9824 */ /* 0x000fe200078e021d */
[----:B------:R0:W4:Y:S03]  /*0490*/  @!P0 LDG.E R10, desc[UR4][R14.64] ;  /* 0x000000040e0a8981 */ /* 0x000126000c1e1900 */
[----:B-1----:R-:W-:Y:S01]  /*04a0*/  @!P1 IMAD.WIDE.U32 R12, R29, 0x4, R12 ;  /* 0x000000041d0c9825 */ /* 0x002fe200078e000c */
[----:B--2---:R-:W1:Y:S04]  /*04b0*/  LDC.64 R16, c[0x0][0x398] ;  /* 0x0000e600ff107b82 */ /* 0x004e680000000a00 */
[----:B------:R2:W4:Y:S04]  /*04c0*/  @!P1 LDG.E R28, desc[UR4][R12.64] ;  /* 0x000000040c1c9981 */ /* 0x000528000c1e1900 */
[----:B0-----:R-:W0:Y:S08]  /*04d0*/  LDC.64 R14, c[0x0][0x398] ;  /* 0x0000e600ff0e7b82 */ /* 0x001e300000000a00 */
[----:B--2---:R-:W2:Y:S01]  /*04e0*/  LDC.64 R12, c[0x0][0x398] ;  /* 0x0000e600ff0c7b82 */ /* 0x004ea20000000a00 */
[----:B------:R-:W-:-:S02]  /*04f0*/  IMAD.MOV.U32 R2, RZ, RZ, RZ ;  /* 0x000000ffff027224 */ /* 0x000fc400078e00ff */
[----:B------:R-:W-:Y:S02]  /*0500*/  IMAD.MOV.U32 R0, RZ, RZ, RZ ;  /* 0x000000ffff007224 */ /* 0x000fe400078e00ff */
[----:B------:R-:W-:-:S04]  /*0510*/  @!P5 IMAD.WIDE.U32 R20, R25, 0x4, R20 ;  /* 0x000000041914d825 */ /* 0x000fc800078e0014 */
[----:B------:R-:W-:Y:S01]  /*0520*/  @!P2 IMAD.WIDE.U32 R22, R19, 0x4, R22 ;  /* 0x000000041316a825 */ /* 0x000fe200078e0016 */
[----:B------:R-:W4:Y:S04]  /*0530*/  @!P5 LDG.E R2, desc[UR4][R20.64] ;  /* 0x000000041402d981 */ /* 0x000f28000c1e1900 */
[----:B------:R-:W4:Y:S01]  /*0540*/  @!P2 LDG.E R0, desc[UR4][R22.64] ;  /* 0x000000041600a981 */ /* 0x000f22000c1e1900 */
[----:B-1----:R-:W-:-:S04]  /*0550*/  @!P1 IMAD.WIDE.U32 R16, R29, 0x4, R16 ;  /* 0x000000041d109825 */ /* 0x002fc800078e0010 */
[----:B0-----:R-:W-:-:S04]  /*0560*/  @!P2 IMAD.WIDE.U32 R14, R19, 0x4, R14 ;  /* 0x00000004130ea825 */ /* 0x001fc800078e000e */
[----:B------:R-:W-:Y:S02]  /*0570*/  IMAD.MOV.U32 R29, RZ, RZ, RZ ;  /* 0x000000ffff1d7224 */ /* 0x000fe400078e00ff */
[----:B--2---:R-:W-:-:S04]  /*0580*/  @!P5 IMAD.WIDE.U32 R12, R25, 0x4, R12 ;  /* 0x00000004190cd825 */ /* 0x004fc800078e000c */
[----:B------:R-:W-:Y:S02]  /*0590*/  HFMA2 R25, -RZ, RZ, 0, 0 ;  /* 0x00000000ff197431 */ /* 0x000fe400000001ff */
[----:B------:R-:W-:Y:S01]  /*05a0*/  IMAD.MOV.U32 R19, RZ, RZ, RZ ;  /* 0x000000ffff137224 */ /* 0x000fe200078e00ff */
[----:B------:R0:W2:Y:S04]  /*05b0*/  @!P2 LDG.E R29, desc[UR4][R14.64] ;  /* 0x000000040e1da981 */ /* 0x0000a8000c1e1900 */
[----:B------:R0:W2:Y:S04]  /*05c0*/  @!P5 LDG.E R25, desc[UR4][R12.64] ;  /* 0x000000040c19d981 */ /* 0x0000a8000c1e1900 */
[----:B------:R0:W2:Y:S01]  /*05d0*/  @!P1 LDG.E R19, desc[UR4][R16.64] ;  /* 0x0000000410139981 */ /* 0x0000a2000c1e1900 */
[----:B------:R-:W-:Y:S04]  /*05e0*/  BSSY.RECONVERGENT B0, `(.L_x_15061) ;  /* 0x000004c000007945 */ /* 0x000fe80003800200 */
[----:B------:R-:W-:Y:S01]  /*05f0*/  BSSY.RELIABLE B1, `(.L_x_15062) ;  /* 0x0000044000017945 */ /* 0x000fe20003800100 */
[----:B------:R-:W-:-:S02]  /*0600*/  ISETP.NE.AND P2, PT, R11, RZ, PT ;  /* 0x000000ff0b00720c */ /* 0x000fc40003f45270 */
[----:B------:R-:W-:-:S11]  /*0610*/  ISETP.GT.AND P1, PT, R11, RZ, PT ;  /* 0x000000ff0b00720c */ /* 0x000fd60003f24270 */
[----:B------:R-:W-:Y:S02]  /*0620*/  @P2 SEL R5, RZ, 0x1, !P1 ;  /* 0x00000001ff052807 */ /* 0x000fe40004800000 */
[C---:B---3--:R-:W-:Y:S02]  /*0630*/  ISETP.NE.AND P4, PT, R26.reuse, RZ, PT ;  /* 0x000000ff1a00720c */ /* 0x048fe40003f85270 */
[C---:B-----5:R-:W-:Y:S02]  /*0640*/  ISETP.NE.AND P3, PT, R27.reuse, RZ, PT ;  /* 0x000000ff1b00720c */ /* 0x060fe40003f65270 */
[----:B------:R-:W-:Y:S02]  /*0650*/  ISETP.GT.AND P6, PT, R26, RZ, PT ;  /* 0x000000ff1a00720c */ /* 0x000fe40003fc4270 */
[----:B------:R-:W-:-:S07]  /*0660*/  ISETP.GT.AND P5, PT, R27, RZ, PT ;  /* 0x000000ff1b00720c */ /* 0x000fce0003fa4270 */
[----:B----4-:R-:W-:Y:S02]  /*0670*/  @P4 SEL R8, RZ, 0x1, !P6 ;  /* 0x00000001ff084807 */ /* 0x010fe40007000000 */
[----:B------:R-:W-:Y:S02]  /*0680*/  @P3 SEL R7, RZ, 0x1, !P5 ;  /* 0x00000001ff073807 */ /* 0x000fe40006800000 */
[C---:B------:R-:W-:Y:S02]  /*0690*/  ISETP.NE.AND P0, PT, R24.reuse, RZ, PT ;  /* 0x000000ff1800720c */ /* 0x040fe40003f05270 */
[----:B------:R-:W-:Y:S02]  /*06a0*/  ISETP.GT.AND P2, PT, R24, RZ, PT ;  /* 0x000000ff1800720c */ /* 0x000fe40003f44270 */
[C---:B------:R-:W-:Y:S02]  /*06b0*/  ISETP.NE.AND P1, PT, R18.reuse, RZ, PT ;  /* 0x000000ff1200720c */ /* 0x040fe40003f25270 */
[----:B------:R-:W-:-:S11]  /*06c0*/  ISETP.GT.AND P6, PT, R18, RZ, PT ;  /* 0x000000ff1200720c */ /* 0x000fd60003fc4270 */
[----:B------:R-:W-:Y:S02]  /*06d0*/  @P1 SEL R10, RZ, 0x1, !P6 ;  /* 0x00000001ff0a1807 */ /* 0x000fe40007000000 */
[----:B------:R-:W-:Y:S02]  /*06e0*/  ISETP.GE.U32.AND P6, PT, R6, R4, PT ;  /* 0x000000040600720c */ /* 0x000fe40003fc6070 */
[C---:B------:R-:W-:Y:S02]  /*06f0*/  ISETP.NE.AND P4, PT, R28.reuse, RZ, PT ;  /* 0x000000ff1c00720c */ /* 0x040fe40003f85270 */
[----:B------:R-:W-:Y:S02]  /*0700*/  @P0 SEL R9, RZ, 0x1, !P2 ;  /* 0x00000001ff090807 */ /* 0x000fe40005000000 */
[----:B------:R-:W-:Y:S02]  /*0710*/  ISETP.GT.AND P1, PT, R28, RZ, PT ;  /* 0x000000ff1c00720c */ /* 0x000fe40003f24270 */
[----:B------:R-:W-:-:S02]  /*0720*/  ISETP.NE.AND P3, PT, R2, RZ, PT ;  /* 0x000000ff0200720c */ /* 0x000fc40003f65270 */
[----:B------:R-:W-:Y:S02]  /*0730*/  ISETP.NE.AND P5, PT, R0, RZ, PT ;  /* 0x000000ff0000720c */ /* 0x000fe40003fa5270 */
[----:B------:R-:W-:Y:S02]  /*0740*/  ISETP.GT.AND P2, PT, R2, RZ, PT ;  /* 0x000000ff0200720c */ /* 0x000fe40003f44270 */
[----:B------:R-:W-:-:S09]  /*0750*/  ISETP.GT.AND P0, PT, R0, RZ, PT ;  /* 0x000000ff0000720c */ /* 0x000fd20003f04270 */
[----:B--2---:R-:W-:Y:S02]  /*0760*/  @P5 SEL R29, RZ, 0x1, !P0 ;  /* 0x00000001ff1d5807 */ /* 0x004fe40004000000 */
[----:B------:R-:W-:Y:S02]  /*0770*/  @P3 SEL R25, RZ, 0x1, !P2 ;  /* 0x00000001ff193807 */ /* 0x000fe40005000000 */
[----:B------:R-:W-:Y:S01]  /*0780*/  @P4 SEL R19, RZ, 0x1, !P1 ;  /* 0x00000001ff134807 */ /* 0x000fe20004800000 */
[----:B0-----:R-:W-:Y:S06]  /*0790*/  @P6 BRA `(.L_x_15063) ;  /* 0x0000000000306947 */ /* 0x001fec0003800000 */
        /* <DEDUP_REMOVED lines=12> */
.L_x_15063:
[----:B------:R-:W-:-:S13]  /*0860*/  ISETP.GE.U32.AND P0, PT, R6, R4, PT ;  /* 0x000000040600720c */ /* 0x000fda0003f06070 */
[----:B------:R-:W-:Y:S05]  /*0870*/  @P0 BRA `(.L_x_15065) ;  /* 0x0000000000300947 */ /* 0x000fea0003800000 */
[----:B0-----:R-:W0:Y:S01]  /*0880*/  LDC.64 R12, c[0x0][0x388] ;  /* 0x0000e200ff0c7b82 */ /* 0x001e220000000a00 */
[----:B------:R-:W-:Y:S02]  /*0890*/  IMAD.IADD R5, R3, 0x1, R6 ;  /* 0x0000000103057824 */ /* 0x000fe400078e0206 */
[----:B------:R-:W-:Y:S02]  /*08a0*/  VIADD R6, R6, 0x80 ;  /* 0x0000008006067836 */ /* 0x000fe40000000000 */
[----:B0-----:R-:W-:-:S05]  /*08b0*/  IMAD.WIDE.U32 R12, R5, 0x4, R12 ;  /* 0x00000004050c7825 */ /* 0x001fca00078e000c */
[----:B------:R1:W-:Y:S02]  /*08c0*/  STG.E desc[UR4][R12.64], R8 ;  /* 0x000000080c007986 */ /* 0x0003e4000c101904 */
.L_x_15064:
[----:B------:R-:W-:-:S13]  /*08d0*/  ISETP.GE.U32.AND P0, PT, R6, R4, PT ;  /* 0x000000040600720c */ /* 0x000fda0003f06070 */
[----:B------:R-:W-:Y:S05]  /*08e0*/  @P0 BRA `(.L_x_15066) ;  /* 0x0000000000300947 */ /* 0x000fea0003800000 */
[----:B01----:R-:W0:Y:S01]  /*08f0*/  LDC.64 R12, c[0x0][0x388] ;  /* 0x0000e200ff0c7b82 */ /* 0x003e220000000a00 */
[----:B------:R-:W-:Y:S01]  /*0900*/  IMAD.IADD R5, R3, 0x1, R6 ;  /* 0x0000000103057824 */ /* 0x000fe200078e0206 */
[----:B------:R-:W-:-:S03]  /*0910*/  IADD3 R6, PT, PT, R6, 0x80, RZ ;  /* 0x0000008006067810 */ /* 0x000fc60007ffe0ff */
[----:B0-----:R-:W-:-:S05]  /*0920*/  IMAD.WIDE.U32 R12, R5, 0x4, R12 ;  /* 0x00000004050c7825 */ /* 0x001fca00078e000c */
[----:B------:R1:W-:Y:S02]  /*0930*/  STG.E desc[UR4][R12.64], R9 ;  /* 0x000000090c007986 */ /* 0x0003e4000c101904 */
.L_x_15065:
[----:B------:R-:W-:-:S13]  /*0940*/  ISETP.GE.U32.AND P0, PT, R6, R4, PT ;  /* 0x000000040600720c */ /* 0x000fda0003f06070 */
[----:B------:R-:W-:Y:S05]  /*0950*/  @P0 BRA `(.L_x_15067) ;  /* 0x0000000000340947 */ /* 0x000fea0003800000 */
[----:B-1----:R-:W1:Y:S01]  /*0960*/  LDC.64 R8, c[0x0][0x388] ;  /* 0x0000e200ff087b82 */ /* 0x002e620000000a00 */
[----:B------:R-:W-:Y:S02]  /*0970*/  IMAD.IADD R5, R3, 0x1, R6 ;  /* 0x0000000103057824 */ /* 0x000fe400078e0206 */
[----:B------:R-:W-:Y:S02]  /*0980*/  VIADD R6, R6, 0x80 ;  /* 0x0000008006067836 */ /* 0x000fe40000000000 */
[----:B-1----:R-:W-:-:S05]  /*0990*/  IMAD.WIDE.U32 R8, R5, 0x4, R8 ;  /* 0x0000000405087825 */ /* 0x002fca00078e0008 */
[----:B------:R2:W-:Y:S02]  /*09a0*/  STG.E desc[UR4][R8.64], R10 ;  /* 0x0000000a08007986 */ /* 0x0005e4000c101904 */
.L_x_15066:
[----:B------:R-:W-:-:S13]  /*09b0*/  ISETP.GE.U32.AND P0, PT, R6, R4, PT ;  /* 0x000000040600720c */ /* 0x000fda0003f06070 */
[----:B------:R-:W-:Y:S05]  /*09c0*/  @P0 BREAK.RELIABLE B1 ;  /* 0x0000000000010942 */ /* 0x000fea0003800100 */
[----:B------:R-:W-:Y:S05]  /*09d0*/  @P0 BRA `(.L_x_15068) ;  /* 0x0000000000300947 */ /* 0x000fea0003800000 */
[----:B-12---:R-:W1:Y:S01]  /*09e0*/  LDC.64 R8, c[0x0][0x388] ;  /* 0x0000e200ff087b82 */ /* 0x006e620000000a00 */
[----:B0-----:R-:W-:Y:S02]  /*09f0*/  IMAD.IADD R5, R3, 0x1, R6 ;  /* 0x0000000103057824 */ /* 0x001fe400078e0206 */
[----:B------:R-:W-:Y:S02]  /*0a00*/  VIADD R6, R6, 0x80 ;  /* 0x0000008006067836 */ /* 0x000fe40000000000 */
[----:B-1----:R-:W-:-:S05]  /*0a10*/  IMAD.WIDE.U32 R8, R5, 0x4, R8 ;  /* 0x0000000405087825 */ /* 0x002fca00078e0008 */
[----:B------:R2:W-:Y:S02]  /*0a20*/  STG.E desc[UR4][R8.64], R25 ;  /* 0x0000001908007986 */ /* 0x0005e4000c101904 */
.L_x_15067:
[----:B------:R-:W-:Y:S05]  /*0a30*/  BSYNC.RELIABLE B1 ;  /* 0x0000000000017941 */ /* 0x000fea0003800100 */
.L_x_15062:
[----:B------:R-:W-:-:S13]  /*0a40*/  ISETP.GE.U32.AND P0, PT, R6, R4, PT ;  /* 0x000000040600720c */ /* 0x000fda0003f06070 */
[----:B-12---:R-:W1:Y:S01]  /*0a50*/  @!P0 LDC.64 R8, c[0x0][0x388] ;  /* 0x0000e200ff088b82 */ /* 0x006e620000000a00 */
[----:B------:R-:W-:Y:S02]  /*0a60*/  @!P0 IMAD.IADD R5, R3, 0x1, R6 ;  /* 0x0000000103058824 */ /* 0x000fe400078e0206 */
[----:B------:R-:W-:Y:S02]  /*0a70*/  @!P0 VIADD R6, R6, 0x80 ;  /* 0x0000008006068836 */ /* 0x000fe40000000000 */
[----:B-1----:R-:W-:-:S05]  /*0a80*/  @!P0 IMAD.WIDE.U32 R8, R5, 0x4, R8 ;  /* 0x0000000405088825 */ /* 0x002fca00078e0008 */
[----:B------:R3:W-:Y:S02]  /*0a90*/  @!P0 STG.E desc[UR4][R8.64], R29 ;  /* 0x0000001d08008986 */ /* 0x0007e4000c101904 */
.L_x_15068:
[----:B------:R-:W-:Y:S05]  /*0aa0*/  BSYNC.RECONVERGENT B0 ;  /* 0x0000000000007941 */ /* 0x000fea0003800200 */
.L_x_15061:
        /* <DEDUP_REMOVED lines=8> */
.L_x_15060:
        /* <DEDUP_REMOVED lines=18> */
[----:B----4-:R-:W-:Y:S02]  /*0c50*/  ISETP.NE.AND P2, PT, R22, RZ, PT ;  /* 0x000000ff1600720c */ /* 0x010fe40003f45270 */
[C---:B------:R-:W-:Y:S02]  /*0c60*/  ISETP.NE.AND P1, PT, R23.reuse, RZ, PT ;  /* 0x000000ff1700720c */ /* 0x040fe40003f25270 */
[----:B--2---:R-:W-:Y:S02]  /*0c70*/  ISETP.NE.AND P5, PT, R12, RZ, PT ;  /* 0x000000ff0c00720c */ /* 0x004fe40003fa5270 */
[----:B------:R-:W-:Y:S02]  /*0c80*/  ISETP.GT.AND P0, PT, R22, RZ, PT ;  /* 0x000000ff1600720c */ /* 0x000fe40003f04270 */
[----:B------:R-:W-:Y:S02]  /*0c90*/  ISETP.GT.AND P3, PT, R23, RZ, PT ;  /* 0x000000ff1700720c */ /* 0x000fe40003f64270 */
[----:B------:R-:W-:-:S03]  /*0ca0*/  ISETP.NE.AND P4, PT, R13, RZ, PT ;  /* 0x000000ff0d00720c */ /* 0x000fc60003f85270 */
[----:B-----5:R-:W-:Y:S02]  /*0cb0*/  @P2 SEL R4, RZ, 0x1, !P0 ;  /* 0x00000001ff042807 */ /* 0x020fe40004000000 */
[----:B------:R-:W-:Y:S02]  /*0cc0*/  ISETP.NE.AND P2, PT, R14, RZ, PT ;  /* 0x000000ff0e00720c */ /* 0x000fe40003f45270 */
[----:B------:R-:W-:Y:S02]  /*0cd0*/  ISETP.GT.AND P6, PT, R12, RZ, PT ;  /* 0x000000ff0c00720c */ /* 0x000fe40003fc4270 */
[----:B------:R-:W-:Y:S02]  /*0ce0*/  @P1 SEL R5, RZ, 0x1, !P3 ;  /* 0x00000001ff051807 */ /* 0x000fe40005800000 */
[----:B------:R-:W-:Y:S02]  /*0cf0*/  ISETP.NE.AND P0, PT, R15, RZ, PT ;  /* 0x000000ff0f00720c */ /* 0x000fe40003f05270 */
[----:B------:R-:W-:-:S02]  /*0d00*/  ISETP.NE.AND P3, PT, R16, RZ, PT ;  /* 0x000000ff1000720c */ /* 0x000fc40003f65270 */
[----:B------:R-:W-:Y:S02]  /*0d10*/  ISETP.NE.AND P1, PT, R17, RZ, PT ;  /* 0x000000ff1100720c */ /* 0x000fe40003f25270 */
[----:B------:R-:W-:Y:S02]  /*0d20*/  @P5 SEL R18, RZ, 0x1, !P6 ;  /* 0x00000001ff125807 */ /* 0x000fe40007000000 */
[----:B------:R-:W-:Y:S02]  /*0d30*/  ISETP.GT.AND P6, PT, R13, RZ, PT ;  /* 0x000000ff0d00720c */ /* 0x000fe40003fc4270 */
[----:B------:R-:W-:Y:S02]  /*0d40*/  ISETP.GT.AND P5, PT, R14, RZ, PT ;  /* 0x000000ff0e00720c */ /* 0x000fe40003fa4270 */
[----:B------:R-:W-:Y:S02]  /*0d50*/  @P4 SEL R19, RZ, 0x1, !P6 ;  /* 0x00000001ff134807 */ /* 0x000fe40007000000 */
[----:B------:R-:W-:-:S02]  /*0d60*/  @P2 SEL R20, RZ, 0x1, !P5 ;  /* 0x00000001ff142807 */ /* 0x000fc40006800000 */
[----:B------:R-:W-:Y:S02]  /*0d70*/  ISETP.GT.AND P6, PT, R15, RZ, PT ;  /* 0x000000ff0f00720c */ /* 0x000fe40003fc4270 */
[----:B------:R-:W-:Y:S02]  /*0d80*/  ISETP.GT.AND P4, PT, R16, RZ, PT ;  /* 0x000000ff1000720c */ /* 0x000fe40003f84270 */
[----:B------:R-:W-:Y:S02]  /*0d90*/  ISETP.GT.AND P2, PT, R17, RZ, PT ;  /* 0x000000ff1100720c */ /* 0x000fe40003f44270 */
[----:B------:R-:W-:Y:S02]  /*0da0*/  @P0 SEL R21, RZ, 0x1, !P6 ;  /* 0x00000001ff150807 */ /* 0x000fe40007000000 */
[----:B------:R-:W-:Y:S02]  /*0db0*/  @P3 SEL R24, RZ, 0x1, !P4 ;  /* 0x00000001ff183807 */ /* 0x000fe40006000000 */
[----:B------:R-:W-:Y:S01]  /*0dc0*/  @P1 SEL R25, RZ, 0x1, !P2 ;  /* 0x00000001ff191807 */ /* 0x000fe20005000000 */
[----:B------:R-:W-:Y:S04]  /*0dd0*/  STG.E.64 desc[UR4][R2.64], R4 ;  /* 0x0000000402007986 */ /* 0x000fe8000c101b04 */
[----:B------:R-:W-:Y:S04]  /*0de0*/  STG.E.64 desc[UR4][R2.64+0x400], R18 ;  /* 0x0004001202007986 */ /* 0x000fe8000c101b04 */
[----:B------:R-:W-:Y:S04]  /*0df0*/  STG.E.64 desc[UR4][R2.64+0x800], R20 ;  /* 0x0008001402007986 */ /* 0x000fe8000c101b04 */
[----:B------:R-:W-:Y:S01]  /*0e00*/  STG.E.64 desc[UR4][R2.64+0xc00], R24 ;  /* 0x000c001802007986 */ /* 0x000fe2000c101b04 */
[----:B------:R-:W-:Y:S05]  /*0e10*/  EXIT ;  /* 0x000000000000794d */ /* 0x000fea0003800000 */
.L_x_15069:
        /* <DEDUP_REMOVED lines=14> */
.L_x_31161:


//--------------------- .text._ZN2at6native29vectorized_elementwise_kernelILi4ENS0_13BinaryFunctorIiiiZZZNS0_21heaviside_kernel_cudaERNS_18TensorIteratorBaseEENKUlvE_clEvENKUlvE1_clEvEUliiE_EESt5arrayIPcLm3EEEEviT0_T1_ --------------------------
	.section	.text._ZN2at6native29vectorized_elementwise_kernelILi4ENS0_13BinaryFunctorIiiiZZZNS0_21heaviside_kernel_cudaERNS_18TensorIteratorBaseEENKUlvE_clEvENKUlvE1_clEvEUliiE_EESt5arrayIPcLm3EEEEviT0_T1_,"ax",@progbits
	.align	128
        .global         _ZN2at6native29vectorized_elementwise_kernelILi4ENS0_13BinaryFunctorIiiiZZZNS0_21heaviside_kernel_cudaERNS_18TensorIteratorBaseEENKUlvE_clEvENKUlvE1_clEvEUliiE_EESt5arrayIPcLm3EEEEviT0_T1_
        .type           _ZN2at6native29vectorized_elementwise_kernelILi4ENS0_13BinaryFunctorIiiiZZZNS0_21heaviside_kernel_cudaERNS_18TensorIteratorBaseEENKUlvE_clEvENKUlvE1_clEvEUliiE_EESt5arrayIPcLm3EEEEviT0_T1_,@function
        .size           _ZN2at6native29vectorized_elementwise_kernelILi4ENS0_13BinaryFunctorIiiiZZZNS0_21heaviside_kernel_cudaERNS_18TensorIteratorBaseEENKUlvE_clEvENKUlvE1_clEvEUliiE_EESt5arrayIPcLm3EEEEviT0_T1_,(.L_x_31162 - _ZN2at6native29vectorized_elementwise_kernelILi4ENS0_13BinaryFunctorIiiiZZZNS0_21heaviside_kernel_cudaERNS_18TensorIteratorBaseEENKUlvE_clEvENKUlvE1_clEvEUliiE_EESt5arrayIPcLm3EEEEviT0_T1_)
        .other          _ZN2at6native29vectorized_elementwise_kernelILi4ENS0_13BinaryFunctorIiiiZZZNS0_21heaviside_kernel_cudaERNS_18TensorIteratorBaseEENKUlvE_clEvENKUlvE1_clEvEUliiE_EESt5arrayIPcLm3EEEEviT0_T1_,@"STO_CUDA_ENTRY STV_DEFAULT"
_ZN2at6native29vectorized_elementwise_kernelILi4ENS0_13BinaryFunctorIiiiZZZNS0_21heaviside_kernel_cudaERNS_18TensorIteratorBaseEENKUlvE_clEvENKUlvE1_clEvEUliiE_EESt5arrayIPcLm3EEEEviT0_T1_:
.text._ZN2at6native29vectorized_elementwise_kernelILi4ENS0_13BinaryFunctorIiiiZZZNS0_21heaviside_kernel_cudaERNS_18TensorIteratorBaseEENKUlvE_clEvENKUlvE1_clEvEUliiE_EESt5arrayIPcLm3EEEEviT0_T1_:
        /* <DEDUP_REMOVED lines=134> */
.L_x_15073:
[----:B------:R-:W-:-:S13]  /*0860*/  ISETP.GE.U32.AND P0, PT, R6, R4, PT ;  /* 0x000000040600720c */ /* 0x000fda0003f06070 */
[----:B------:R-:W-:Y:S05]  /*0870*/  @P0 BRA `(.L_x_15075) ;  /* 0x0000000000300947 */ /* 0x000fea0003800000 */
[----:B0-----:R-:W0:Y:S01]  /*0880*/  LDC.64 R12, c[0x0][0x388] ;  /* 0x0000e200ff0c7b82 */ /* 0x001e220000000a00 */
[----:B------:R-:W-:Y:S02]  /*0890*/  IMAD.IADD R5, R3, 0x1, R6 ;  /* 0x0000000103057824 */ /* 0x000fe400078e0206 */
[----:B------:R-:W-:Y:S02]  /*08a0*/  VIADD R6, R6, 0x80 ;  /* 0x0000008006067836 */ /* 0x000fe40000000000 */
[----:B0-----:R-:W-:-:S05]  /*08b0*/  IMAD.WIDE.U32 R12, R5, 0x4, R12 ;  /* 0x00000004050c7825 */ /* 0x001fca00078e000c */
[----:B------:R1:W-:Y:S02]  /*08c0*/  STG.E desc[UR4][R12.64], R8 ;  /* 0x000000080c007986 */ /* 0x0003e4000c101904 */
.L_x_15074:
[----:B------:R-:W-:-:S13]  /*08d0*/  ISETP.GE.U32.AND P0, PT, R6, R4, PT ;  /* 0x000000040600720c */ /* 0x000fda0003f06070 */
[----:B------:R-:W-:Y:S05]  /*08e0*/  @P0 BRA `(.L_x_15076) ;  /* 0x0000000000300947 */ /* 0x000fea0003800000 */
[----:B01----:R-:W0:Y:S01]  /*08f0*/  LDC.64 R12, c[0x0][0x388] ;  /* 0x0000e200ff0c7b82 */ /* 0x003e220000000a00 */
[----:B------:R-:W-:Y:S01]  /*0900*/  IMAD.IADD R5, R3, 0x1, R6 ;  /* 0x0000000103057824 */ /* 0x000fe200078e0206 */
[----:B------:R-:W-:-:S03]  /*0910*/  IADD3 R6, PT, PT, R6, 0x80, RZ ;  /* 0x0000008006067810 */ /* 0x000fc60007ffe0ff */
[----:B0-----:R-:W-:-:S05]  /*0920*/  IMAD.WIDE.U32 R12, R5, 0x4, R12 ;  /* 0x00000004050c7825 */ /* 0x001fca00078e000c */
[----:B------:R1:W-:Y:S02]  /*0930*/  STG.E desc[UR4][R12.64], R9 ;  /* 0x000000090c007986 */ /* 0x0003e4000c101904 */
.L_x_15075:
[----:B------:R-:W-:-:S13]  /*0940*/  ISETP.GE.U32.AND P0, PT, R6, R4, PT ;  /* 0x000000040600720c */ /* 0x000fda0003f06070 */
[----:B------:R-:W-:Y:S05]  /*0950*/  @P0 BRA `(.L_x_15077) ;  /* 0x0000000000340947 */ /* 0x000fea0003800000 */
[----:B-1----:R-:W1:Y:S01]  /*0960*/  LDC.64 R8, c[0x0][0x388] ;  /* 0x0000e200ff087b82 */ /* 0x002e620000000a00 */
[----:B------:R-:W-:Y:S02]  /*0970*/  IMAD.IADD R5, R3, 0x1, R6 ;  /* 0x0000000103057824 */ /* 0x000fe400078e0206 */
[----:B------:R-:W-:Y:S02]  /*0980*/  VIADD R6, R6, 0x80 ;  /* 0x0000008006067836 */ /* 0x000fe40000000000 */
[----:B-1----:R-:W-:-:S05]  /*0990*/  IMAD.WIDE.U32 R8, R5, 0x4, R8 ;  /* 0x0000000405087825 */ /* 0x002fca00078e0008 */
[----:B------:R2:W-:Y:S02]  /*09a0*/  STG.E desc[UR4][R8.64], R10 ;  /* 0x0000000a08007986 */ /* 0x0005e4000c101904 */
.L_x_15076:
        /* <DEDUP_REMOVED lines=8> */
.L_x_15077:
[----:B------:R-:W-:Y:S05]  /*0a30*/  BSYNC.RELIABLE B1 ;  /* 0x0000000000017941 */ /* 0x000fea0003800100 */
.L_x_15072:
[----:B------:R-:W-:-:S13]  /*0a40*/  ISETP.GE.U32.AND P0, PT, R6, R4, PT ;  /* 0x000000040600720c */ /* 0x000fda0003f06070 */
[----:B-12---:R-:W1:Y:S01]  /*0a50*/  @!P0 LDC.64 R8, c[0x0][0x388] ;  /* 0x0000e200ff088b82 */ /* 0x006e620000000a00 */
[----:B------:R-:W-:Y:S02]  /*0a60*/  @!P0 IMAD.IADD R5, R3, 0x1, R6 ;  /* 0x0000000103058824 */ /* 0x000fe400078e0206 */
[----:B------:R-:W-:Y:S02]  /*0a70*/  @!P0 VIADD R6, R6, 0x80 ;  /* 0x0000008006068836 */ /* 0x000fe40000000000 */
[----:B-1----:R-:W-:-:S05]  /*0a80*/  @!P0 IMAD.WIDE.U32 R8, R5, 0x4, R8 ;  /* 0x0000000405088825 */ /* 0x002fca00078e0008 */
[----:B------:R3:W-:Y:S02]  /*0a90*/  @!P0 STG.E desc[UR4][R8.64], R29 ;  /* 0x0000001d08008986 */ /* 0x0007e4000c101904 */
.L_x_15078:
[----:B------:R-:W-:Y:S05]  /*0aa0*/  BSYNC.RECONVERGENT B0 ;  /* 0x0000000000007941 */ /* 0x000fea0003800200 */
.L_x_15071:
        /* <DEDUP_REMOVED lines=8> */
.L_x_15070:
        /* <DEDUP_REMOVED lines=11> */
[----:B------:R-:W2:Y:S01]  /*0be0*/  LDG.E.128 R12, desc[UR4][R22.64+0x800] ;  /* 0x00080004160c7981 */ /* 0x000ea2000c1e1d00 */
[----:B---3--:R-:W-:-:S04]  /*0bf0*/  IMAD.WIDE.U32 R2, R3, 0x4, R24 ;  /* 0x0000000403027825 */ /* 0x008fc800078e0018 */
[----:B------:R-:W-:Y:S01]  /*0c00*/  IMAD.WIDE.U32 R2, R0, 0x10, R2 ;  /* 0x0000001000027825 */ /* 0x000fe200078e0002 */
[----:B----4-:R-:W-:Y:S02]  /*0c10*/  ISETP.NE.AND P2, PT, R16, RZ, PT ;  /* 0x000000ff1000720c */ /* 0x010fe40003f45270 */
[C---:B------:R-:W-:Y:S02]  /*0c20*/  ISETP.NE.AND P1, PT, R17.reuse, RZ, PT ;  /* 0x000000ff1100720c */ /* 0x040fe40003f25270 */
[----:B------:R-:W-:Y:S02]  /*0c30*/  ISETP.NE.AND P5, PT, R18, RZ, PT ;  /* 0x000000ff1200720c */ /* 0x000fe40003fa5270 */
[----:B------:R-:W-:Y:S02]  /*0c40*/  ISETP.GT.AND P0, PT, R16, RZ, PT ;  /* 0x000000ff1000720c */ /* 0x000fe40003f04270 */
[----:B------:R-:W-:Y:S02]  /*0c50*/  ISETP.GT.AND P3, PT, R17, RZ, PT ;  /* 0x000000ff1100720c */ /* 0x000fe40003f64270 */
[----:B------:R-:W-:-:S03]  /*0c60*/  ISETP.NE.AND P4, PT, R19, RZ, PT ;  /* 0x000000ff1300720c */ /* 0x000fc60003f85270 */
[----:B-----5:R-:W-:Y:S02]  /*0c70*/  @P2 SEL R4, RZ, 0x1, !P0 ;  /* 0x00000001ff042807 */ /* 0x020fe40004000000 */
[----:B--2---:R-:W-:Y:S02]  /*0c80*/  ISETP.NE.AND P2, PT, R8, RZ, PT ;  /* 0x000000ff0800720c */ /* 0x004fe40003f45270 */
        /* <DEDUP_REMOVED lines=16> */
[----:B------:R-:W-:Y:S04]  /*0d90*/  STG.E.128 desc[UR4][R2.64], R4 ;  /* 0x0000000402007986 */ /* 0x000fe8000c101d04 */
[----:B------:R-:W-:Y:S01]  /*0da0*/  STG.E.128 desc[UR4][R2.64+0x800], R12 ;  /* 0x0008000c02007986 */ /* 0x000fe2000c101d04 */
[----:B------:R-:W-:Y:S05]  /*0db0*/  EXIT ;  /* 0x000000000000794d */ /* 0x000fea0003800000 */
.L_x_15079:
        /* <DEDUP_REMOVED lines=12> */
.L_x_31162:


//--------------------- .text._ZN2at6native29vectorized_elementwise_kernelILi8ENS0_13BinaryFunctorIiiiZZZNS0_21heaviside_kernel_cudaERNS_18TensorIteratorBaseEENKUlvE_clEvENKUlvE1_clEvEUliiE_EESt5arrayIPcLm3EEEEviT0_T1_ --------------------------
	.section	.text._ZN2at6native29vectorized_elementwise_kernelILi8ENS0_13BinaryFunctorIiiiZZZNS0_21heaviside_kernel_cudaERNS_18TensorIteratorBaseEENKUlvE_clEvENKUlvE1_clEvEUliiE_EESt5arrayIPcLm3EEEEviT0_T1_,"ax",@progbits
	.align	128
        .global         _ZN2at6native29vectorized_elementwise_kernelILi8ENS0_13BinaryFunctorIiiiZZZNS0_21heaviside_kernel_cudaERNS_18TensorIteratorBaseEENKUlvE_clEvENKUlvE1_clEvEUliiE_EESt5arrayIPcLm3EEEEviT0_T1_
        .type           _ZN2at6native29vectorized_elementwise_kernelILi8ENS0_13BinaryFunctorIiiiZZZNS0_21heaviside_kernel_cudaERNS_18TensorIteratorBaseEENKUlvE_clEvENKUlvE1_clEvEUliiE_EESt5arrayIPcLm3EEEEviT0_T1_,@function
        .size           _ZN2at6native29vectorized_elementwise_kernelILi8ENS0_13BinaryFunctorIiiiZZZNS0_21heaviside_kernel_cudaERNS_18TensorIteratorBaseEENKUlvE_clEvENKUlvE1_clEvEUliiE_EESt5arrayIPcLm3EEEEviT0_T1_,(.L_x_31163 - _ZN2at6native29vectorized_elementwise_kernelILi8ENS0_13BinaryFunctorIiiiZZZNS0_21heaviside_kernel_cudaERNS_18TensorIteratorBaseEENKUlvE_clEvENKUlvE1_clEvEUliiE_EESt5arrayIPcLm3EEEEviT0_T1_)
        .other          _ZN2at6native29vectorized_elementwise_kernelILi8ENS0_13BinaryFunctorIiiiZZZNS0_21heaviside_kernel_cudaERNS_18TensorIteratorBaseEENKUlvE_clEvENKUlvE1_clEvEUliiE_EESt5arrayIPcLm3EEEEviT0_T1_,@"STO_CUDA_ENTRY STV_DEFAULT"
_ZN2at6native29vectorized_elementwise_kernelILi8ENS0_13BinaryFunctorIiiiZZZNS0_21heaviside_kernel_cudaERNS_18TensorIteratorBaseEENKUlvE_clEvENKUlvE1_clEvEUliiE_EESt5arrayIPcLm3EEEEviT0_T1_:
.text._ZN2at6native29vectorized_elementwise_kernelILi8ENS0_13BinaryFunctorIiiiZZZNS0_21heaviside_kernel_cudaERNS_18TensorIteratorBaseEENKUlvE_clEvENKUlvE1_clEvEUliiE_EESt5arrayIPcLm3EEEEviT0_T1_:
[----:B------:R-:W-:Y:S01]  /*0000*/  LDC R1, c[0x0][0x37c] ;  /* 0x0000df00ff017b82 */ /* 0x000fe20000000800 */
[----:B------:R-:W-:Y:S05]  /*0010*/  EXIT ;  /* 0x000000000000794d */ /* 0x000fea0003800000 */
.L_x_15080:
        /* <DEDUP_REMOVED lines=14> */
.L_x_31163:


//--------------------- .text._ZN2at6native18elementwise_kernelILi128ELi4EZNS0_15gpu_kernel_implINS0_13BUnaryFunctorIiiiZZZNS0_21heaviside_kernel_cudaERNS_18TensorIteratorBaseEENKUlvE_clEvENKUlvE1_clEvEUliiE_EEEEvS5_RKT_EUliE_EEviT1_ --------------------------
	.section	.text._ZN2at6native18elementwise_kernelILi128ELi4EZNS0_15gpu_kernel_implINS0_13BUnaryFunctorIiiiZZZNS0_21heaviside_kernel_cudaERNS_18TensorIteratorBaseEENKUlvE_clEvENKUlvE1_clEvEUliiE_EEEEvS5_RKT_EUliE_EEviT1_,"ax",@progbits
	.align	128
        .global         _ZN2at6native18elementwise_kernelILi128ELi4EZNS0_15gpu_kernel_implINS0_13BUnaryFunctorIiiiZZZNS0_21heaviside_kernel_cudaERNS_18TensorIteratorBaseEENKUlvE_clEvENKUlvE1_clEvEUliiE_EEEEvS5_RKT_EUliE_EEviT1_
        .type           _ZN2at6native18elementwise_kernelILi128ELi4EZNS0_15gpu_kernel_implINS0_13BUnaryFunctorIiiiZZZNS0_21heaviside_kernel_cudaERNS_18TensorIteratorBaseEENKUlvE_clEvENKUlvE1_clEvEUliiE_EEEEvS5_RKT_EUliE_EEviT1_,@function
        .size           _ZN2at6native18elementwise_kernelILi128ELi4EZNS0_15gpu_kernel_implINS0_13BUnaryFunctorIiiiZZZNS0_21heaviside_kernel_cudaERNS_18TensorIteratorBaseEENKUlvE_clEvENKUlvE1_clEvEUliiE_EEEEvS5_RKT_EUliE_EEviT1_,(.L_x_31164 - _ZN2at6native18elementwise_kernelILi128ELi4EZNS0_15gpu_kernel_implINS0_13BUnaryFunctorIiiiZZZNS0_21heaviside_kernel_cudaERNS_18TensorIteratorBaseEENKUlvE_clEvENKUlvE1_clEvEUliiE_EEEEvS5_RKT_EUliE_EEviT1_)
        .other          _ZN2at6native18elementwise_kernelILi128ELi4EZNS0_15gpu_kernel_implINS0_13BUnaryFunctorIiiiZZZNS0_21heaviside_kernel_cudaERNS_18TensorIteratorBaseEENKUlvE_clEvENKUlvE1_clEvEUliiE_EEEEvS5_RKT_EUliE_EEviT1_,@"STO_CUDA_ENTRY STV_DEFAULT"
_ZN2at6native18elementwise_kernelILi128ELi4EZNS0_15gpu_kernel_implINS0_13BUnaryFunctorIiiiZZZNS0_21heaviside_kernel_cudaERNS_18TensorIteratorBaseEENKUlvE_clEvENKUlvE1_clEvEUliiE_EEEEvS5_RKT_EUliE_EEviT1_:
.text._ZN2at6native18elementwise_kernelILi128ELi4EZNS0_15gpu_kernel_implINS0_13BUnaryFunctorIiiiZZZNS0_21heaviside_kernel_cudaERNS_18TensorIteratorBaseEENKUlvE_clEvENKUlvE1_clEvEUliiE_EEEEvS5_RKT_EUliE_EEviT1_:
        /* <DEDUP_REMOVED lines=319> */
.L_x_15083:
        /* <DEDUP_REMOVED lines=16> */
.L_x_15087:
[----:B------:R0:W5:Y:S01]  /*14f0*/  LDG.E.U8 R0, desc[UR36][R2.64] ;  /* 0x0000002402007981 */ /* 0x000162000c1e1100 */
[----:B------:R-:W-:Y:S05]  /*1500*/  BRA `(.L_x_15089) ;  /* 0x0000000c002c7947 */ /* 0x000fea0003800000 */
.L_x_15086:
        /* <DEDUP_REMOVED lines=8> */
.L_x_15091:
[----:B------:R0:W5:Y:S01]  /*1590*/  LDG.E R0, desc[UR36][R2.64] ;  /* 0x0000002402007981 */ /* 0x000162000c1e1900 */
[----:B------:R-:W-:Y:S05]  /*15a0*/  BRA `(.L_x_15089) ;  /* 0x0000000c00047947 */ /* 0x000fea0003800000 */
.L_x_15090:
[----:B------:R0:W5:Y:S01]  /*15b0*/  LDG.E.S16 R0, desc[UR36][R2.64] ;  /* 0x0000002402007981 */ /* 0x000162000c1e1700 */
[----:B------:R-:W-:Y:S05]  /*15c0*/  BRA `(.L_x_15089) ;  /* 0x0000000800fc7947 */ /* 0x000fea0003800000 */
.L_x_15085:
[----:B------:R-:W-:-:S09]  /*15d0*/  UISETP.GT.AND UP0, UPT, UR4, 0x6, UPT ;  /* 0x000000060400788c */ /* 0x000fd2000bf04270 */
[----:B------:R-:W-:Y:S05]  /*15e0*/  BRA.U UP0, `(.L_x_15092) ;  /* 0x00000001002c7547 */ /* 0x000fea000b800000 */
[----:B------:R-:W-:-:S09]  /*15f0*/  UISETP.NE.AND UP0, UPT, UR4, 0x5, UPT ;  /* 0x000000050400788c */ /* 0x000fd2000bf05270 */
[----:B------:R-:W-:Y:S05]  /*1600*/  BRA.U !UP0, `(.L_x_15093) ;  /* 0x0000000108147547 */ /* 0x000fea000b800000 */
[----:B------:R-:W-:-:S09]  /*1610*/  UISETP.NE.AND UP0, UPT, UR4, 0x6, UPT ;  /* 0x000000060400788c */ /* 0x000fd2000bf05270 */
[----:B------:R-:W-:Y:S05]  /*1620*/  BRA.U UP0, `(.L_x_15088) ;  /* 0x0000000900647547 */ /* 0x000fea000b800000 */
[----:B------:R-:W2:Y:S02]  /*1630*/  LDG.E R0, desc[UR36][R2.64] ;  /* 0x0000002402007981 */ /* 0x000ea4000c1e1900 */
[----:B--2---:R-:W0:Y:S01]  /*1640*/  F2I.FTZ.TRUNC.NTZ R0, R0 ;  /* 0x0000000000007305 */ /* 0x004e22000021f100 */
[----:B------:R-:W-:Y:S05]  /*1650*/  BRA `(.L_x_15089) ;  /* 0x0000000800d87947 */ /* 0x000fea0003800000 */
.L_x_15093:
[----:B------:R-:W2:Y:S02]  /*1660*/  LDG.E.U16 R2, desc[UR36][R2.64] ;  /* 0x0000002402027981 */ /* 0x000ea4000c1e1500 */
[----:B--2---:R-:W-:-:S06]  /*1670*/  HADD2.F32 R0, -RZ, R2.H0_H0 ;  /* 0x20000002ff007230 */ /* 0x004fcc0000004100 */
[----:B------:R-:W0:Y:S01]  /*1680*/  F2I.FTZ.TRUNC.NTZ R0, R0 ;  /* 0x0000000000007305 */ /* 0x000e22000021f100 */
[----:B------:R-:W-:Y:S05]  /*1690*/  BRA `(.L_x_15089) ;  /* 0x0000000800c87947 */ /* 0x000fea0003800000 */
.L_x_15092:
[----:B------:R-:W-:-:S09]  /*16a0*/  UISETP.NE.AND UP0, UPT, UR4, 0x7, UPT ;  /* 0x000000070400788c */ /* 0x000fd2000bf05270 */
[----:B------:R-:W-:Y:S05]  /*16b0*/  BRA.U !UP0, `(.L_x_15094) ;  /* 0x00000001082c7547 */ /* 0x000fea000b800000 */
[----:B------:R-:W-:-:S09]  /*16c0*/  UISETP.NE.AND UP0, UPT, UR4, 0x8, UPT ;  /* 0x000000080400788c */ /* 0x000fd2000bf05270 */
[----:B------:R-:W-:Y:S05]  /*16d0*/  BRA.U !UP0, `(.L_x_15095) ;  /* 0x0000000108147547 */ /* 0x000fea000b800000 */
[----:B------:R-:W-:-:S09]  /*16e0*/  UISETP.NE.AND UP0, UPT, UR4, 0x9, UPT ;  /* 0x000000090400788c */ /* 0x000fd2000bf05270 */
[----:B------:R-:W-:Y:S05]  /*16f0*/  BRA.U UP0, `(.L_x_15088) ;  /* 0x0000000900307547 */ /* 0x000fea000b800000 */
[----:B------:R-:W2:Y:S02]  /*1700*/  LDG.E R0, desc[UR36][R2.64] ;  /* 0x0000002402007981 */ /* 0x000ea4000c1e1900 */
[----:B--2---:R-:W0:Y:S01]  /*1710*/  F2I.FTZ.TRUNC.NTZ R0, R0 ;  /* 0x0000000000007305 */ /* 0x004e22000021f100 */
[----:B------:R-:W-:Y:S05]  /*1720*/  BRA `(.L_x_15089) ;  /* 0x0000000800a47947 */ /* 0x000fea0003800000 */
.L_x_15095:
[----:B------:R-:W2:Y:S02]  /*1730*/  LDG.E.U16 R2, desc[UR36][R2.64] ;  /* 0x0000002402027981 */ /* 0x000ea4000c1e1500 */
[----:B--2---:R-:W-:-:S06]  /*1740*/  HADD2.F32 R0, -RZ, R2.H0_H0 ;  /* 0x20000002ff007230 */ /* 0x004fcc0000004100 */
[----:B------:R-:W0:Y:S01]  /*1750*/  F2I.FTZ.TRUNC.NTZ R0, R0 ;  /* 0x0000000000007305 */ /* 0x000e22000021f100 */
[----:B------:R-:W-:Y:S05]  /*1760*/  BRA `(.L_x_15089) ;  /* 0x0000000800947947 */ /* 0x000fea0003800000 */
.L_x_15094:
[----:B------:R-:W2:Y:S02]  /*1770*/  LDG.E.64 R2, desc[UR36][R2.64] ;  /* 0x0000002402027981 */ /* 0x000ea4000c1e1b00 */
[----:B--2---:R0:W1:Y:S02]  /*1780*/  F2I.F64.TRUNC R0, R2 ;  /* 0x0000000200007311 */ /* 0x004064000030d100 */
[----:B01----:R-:W-:Y:S05]  /*1790*/  BRA `(.L_x_15089) ;  /* 0x0000000800887947 */ /* 0x003fea0003800000 */
.L_x_15084:
        /* <DEDUP_REMOVED lines=12> */
.L_x_15098:
[----:B------:R-:W2:Y:S02]  /*1860*/  LDG.E.64 R2, desc[UR36][R2.64] ;  /* 0x0000002402027981 */ /* 0x000ea4000c1e1b00 */
[----:B--2---:R0:W1:Y:S02]  /*1870*/  F2I.F64.TRUNC R0, R2 ;  /* 0x0000000200007311 */ /* 0x004064000030d100 */
[----:B01----:R-:W-:Y:S05]  /*1880*/  BRA `(.L_x_15089) ;  /* 0x00000008004c7947 */ /* 0x003fea0003800000 */
.L_x_15097:
        /* <DEDUP_REMOVED lines=26> */
.L_x_15100:
        /* <DEDUP_REMOVED lines=13> */
.L_x_15099:
[----:B------:R-:W2:Y:S02]  /*1b00*/  LDG.E.U16 R0, desc[UR36][R2.64] ;  /* 0x0000002402007981 */ /* 0x000ea4000c1e1500 */
[----:B--2---:R-:W-:-:S06]  /*1b10*/  IMAD.U32 R0, R0, 0x10000, RZ ;  /* 0x0001000000007824 */ /* 0x004fcc00078e00ff */
[----:B------:R-:W0:Y:S01]  /*1b20*/  F2I.FTZ.TRUNC.NTZ R0, R0 ;  /* 0x0000000000007305 */ /* 0x000e22000021f100 */
[----:B------:R-:W-:Y:S05]  /*1b30*/  BRA `(.L_x_15089) ;  /* 0x0000000400a07947 */ /* 0x000fea0003800000 */
.L_x_15096:
        /* <DEDUP_REMOVED lines=10> */
.L_x_15103:
        /* <DEDUP_REMOVED lines=21> */
.L_x_15107:
[----:B------:R-:W-:Y:S05]  /*1d30*/  BSYNC.RECONVERGENT B1 ;  /* 0x0000000000017941 */ /* 0x000fea0003800200 */
.L_x_15106:
[----:B------:R-:W-:Y:S02]  /*1d40*/  SHF.L.U32 R0, R0, 0x14, RZ ;  /* 0x0000001400007819 */ /* 0x000fe400000006ff */
[----:B------:R-:W-:-:S04]  /*1d50*/  LEA R2, R2, 0x3b800000, 0x17 ;  /* 0x3b80000002027811 */ /* 0x000fc800078eb8ff */
[----:B------:R-:W-:-:S07]  /*1d60*/  LOP3.LUT R0, R2, R0, R7, 0xfe, !PT ;  /* 0x0000000002007212 */ /* 0x000fce00078efe07 */
.L_x_15105:
[----:B------:R-:W-:Y:S05]  /*1d70*/  BSYNC.RECONVERGENT B0 ;  /* 0x0000000000007941 */ /* 0x000fea0003800200 */
.L_x_15104:
[----:B------:R-:W1:Y:S01]  /*1d80*/  F2I.FTZ.TRUNC.NTZ R0, R0 ;  /* 0x0000000000007305 */ /* 0x000e62000021f100 */
[----:B------:R-:W-:Y:S05]  /*1d90*/  BRA `(.L_x_15089) ;  /* 0x0000000400087947 */ /* 0x000fea0003800000 */
.L_x_15102:
        /* <DEDUP_REMOVED lines=21> */
.L_x_15111:
[----:B------:R-:W-:Y:S05]  /*1ef0*/  BSYNC.RECONVERGENT B1 ;  /* 0x0000000000017941 */ /* 0x000fea0003800200 */
.L_x_15110:
[----:B------:R-:W-:Y:S01]  /*1f00*/  IMAD.SHL.U32 R0, R0, 0x200000, RZ ;  /* 0x0020000000007824 */ /* 0x000fe200078e00ff */
[----:B------:R-:W-:-:S04]  /*1f10*/  LEA R2, R2, 0x37800000, 0x17 ;  /* 0x3780000002027811 */ /* 0x000fc800078eb8ff */
[----:B------:R-:W-:-:S07]  /*1f20*/  LOP3.LUT R0, R2, R0, R7, 0xfe, !PT ;  /* 0x0000000002007212 */ /* 0x000fce00078efe07 */
.L_x_15109:
[----:B------:R-:W-:Y:S05]  /*1f30*/  BSYNC.RECONVERGENT B0 ;  /* 0x0000000000007941 */ /* 0x000fea0003800200 */
.L_x_15108:
[----:B------:R-:W2:Y:S01]  /*1f40*/  F2I.FTZ.TRUNC.NTZ R0, R0 ;  /* 0x0000000000007305 */ /* 0x000ea2000021f100 */
[----:B------:R-:W-:Y:S05]  /*1f50*/  BRA `(.L_x_15089) ;  /* 0x0000000000987947 */ /* 0x000fea0003800000 */
.L_x_15101:
[----:B------:R-:W-:-:S09]  /*1f60*/  UISETP.NE.AND UP0, UPT, UR4, 0x1c, UPT ;  /* 0x0000001c0400788c */ /* 0x000fd2000bf05270 */
[----:B------:R-:W-:Y:S05]  /*1f70*/  BRA.U !UP0, `(.L_x_15112) ;  /* 0x00000001088c7547 */ /* 0x000fea000b800000 */
[----:B------:R-:W-:-:S09]  /*1f80*/  UISETP.NE.AND UP0, UPT, UR4, 0x1d, UPT ;  /* 0x0000001d0400788c */ /* 0x000fd2000bf05270 */
[----:B------:R-:W-:Y:S05]  /*1f90*/  BRA.U !UP0, `(.L_x_15113) ;  /* 0x00000001087c7547 */ /* 0x000fea000b800000 */
[----:B------:R-:W-:-:S09]  /*1fa0*/  UISETP.NE.AND UP0, UPT, UR4, 0x2c, UPT ;  /* 0x0000002c0400788c */ /* 0x000fd2000bf05270 */
[----:B------:R-:W-:Y:S05]  /*1fb0*/  BRA.U !UP0, `(.L_x_15114) ;  /* 0x0000000108487547 */ /* 0x000fea000b800000 */
.L_x_15088:
        /* <DEDUP_REMOVED lines=16> */
.L_x_15115:
[----:B------:R-:W-:Y:S01]  /*20c0*/  IMAD.MOV.U32 R0, RZ, RZ, RZ ;  /* 0x000000ffff007224 */ /* 0x000fe200078e00ff */
[----:B------:R-:W-:Y:S06]  /*20d0*/  BRA `(.L_x_15089) ;  /* 0x0000000000387947 */ /* 0x000fec0003800000 */
.L_x_15114:
        /* <DEDUP_REMOVED lines=8> */
.L_x_15117:
[----:B------:R-:W-:Y:S05]  /*2160*/  BSYNC.RECONVERGENT B0 ;  /* 0x0000000000007941 */ /* 0x000fea0003800200 */
.L_x_15116:
[----:B------:R-:W4:Y:S01]  /*2170*/  F2I.FTZ.TRUNC.NTZ R0, R0 ;  /* 0x0000000000007305 */ /* 0x000f22000021f100 */
[----:B------:R-:W-:Y:S05]  /*2180*/  BRA `(.L_x_15089) ;  /* 0x00000000000c7947 */ /* 0x000fea0003800000 */
.L_x_15113:
[----:B------:R0:W5:Y:S01]  /*2190*/  LDG.E R0, desc[UR36][R2.64] ;  /* 0x0000002402007981 */ /* 0x000162000c1e1900 */
[----:B------:R-:W-:Y:S05]  /*21a0*/  BRA `(.L_x_15089) ;  /* 0x0000000000047947 */ /* 0x000fea0003800000 */
.L_x_15112:
[----:B------:R3:W5:Y:S02]  /*21b0*/  LDG.E R0, desc[UR36][R2.64] ;  /* 0x0000002402007981 */ /* 0x000764000c1e1900 */
.L_x_15089:
[C---:B012-45:R-:W-:Y:S01]  /*21c0*/  ISETP.NE.AND P1, PT, R0.reuse, RZ, PT ;  /* 0x000000ff0000720c */ /* 0x077fe20003f25270 */
[----:B------:R-:W3:Y:S01]  /*21d0*/  LDCU.64 UR6, c[0x0][0x580] ;  /* 0x0000b000ff0677ac */ /* 0x000ee20008000a00 */
[----:B------:R-:W-:Y:S01]  /*21e0*/  ISETP.GT.AND P0, PT, R0, RZ, PT ;  /* 0x000000ff0000720c */ /* 0x000fe20003f04270 */
[----:B------:R-:W-:-:S03]  /*21f0*/  UPRMT UR4, UR41, 0x9910, URZ ;  /* 0x0000991029047896 */ /* 0x000fc600080000ff */
[----:B------:R-:W-:Y:S01]  /*2200*/  SEL R4, RZ, 0x1, !P0 ;  /* 0x00000001ff047807 */ /* 0x000fe20004000000 */
[----:B------:R-:W-:-:S06]  /*2210*/  UISETP.GT.AND UP0, UPT, UR4, 0x9, UPT ;  /* 0x000000090400788c */ /* 0x000fcc000bf04270 */
[----:B------:R-:W0:Y:S01]  /*2220*/  @!P1 LDC R4, c[0x0][0x594] ;  /* 0x00016500ff049b82 */ /* 0x000e220000000800 */
        /* <DEDUP_REMOVED lines=11> */
[----:B0-----:R4:W-:Y:S01]  /*22e0*/  STG.E.U8 desc[UR36][R2.64], R4 ;  /* 0x0000000402007986 */ /* 0x0019e2000c101124 */
[----:B------:R-:W-:Y:S05]  /*22f0*/  BRA `(.L_x_15123) ;  /* 0x0000000c00447947 */ /* 0x000fea0003800000 */
.L_x_15121:
[----:B0-----:R3:W-:Y:S01]  /*2300*/  STG.E.U8 desc[UR36][R2.64], R4 ;  /* 0x0000000402007986 */ /* 0x0017e2000c101124 */
[----:B------:R-:W-:Y:S05]  /*2310*/  BRA `(.L_x_15123) ;  /* 0x0000000c003c7947 */ /* 0x000fea0003800000 */
.L_x_15120:
[----:B------:R-:W-:-:S09]  /*2320*/  UISETP.NE.AND UP0, UPT, UR4, 0x2, UPT ;  /* 0x000000020400788c */ /* 0x000fd2000bf05270 */
[----:B------:R-:W-:Y:S05]  /*2330*/  BRA.U !UP0, `(.L_x_15124) ;  /* 0x0000000108247547 */ /* 0x000fea000b800000 */
[----:B------:R-:W-:-:S09]  /*2340*/  UISETP.NE.AND UP0, UPT, UR4, 0x3, UPT ;  /* 0x000000030400788c */ /* 0x000fd2000bf05270 */
[----:B------:R-:W-:Y:S05]  /*2350*/  BRA.U !UP0, `(.L_x_15125) ;  /* 0x0000000108147547 */ /* 0x000fea000b800000 */
[----:B------:R-:W-:-:S09]  /*2360*/  UISETP.NE.AND UP0, UPT, UR4, 0x4, UPT ;  /* 0x000000040400788c */ /* 0x000fd2000bf05270 */
[----:B------:R-:W-:Y:S05]  /*2370*/  BRA.U UP0, `(.L_x_15122) ;  /* 0x0000000900907547 */ /* 0x000fea000b800000 */
[----:B0-----:R-:W-:-:S05]  /*2380*/  SHF.R.S32.HI R5, RZ, 0x1f, R4 ;  /* 0x0000001fff057819 */ /* 0x001fca0000011404 */
[----:B------:R0:W-:Y:S01]  /*2390*/  STG.E.64 desc[UR36][R2.64], R4 ;  /* 0x0000000402007986 */ /* 0x0001e2000c101b24 */
[----:B------:R-:W-:Y:S05]  /*23a0*/  BRA `(.L_x_15123) ;  /* 0x0000000c00187947 */ /* 0x000fea0003800000 */
.L_x_15125:
[----:B0-----:R1:W-:Y:S01]  /*23b0*/  STG.E desc[UR36][R2.64], R4 ;  /* 0x0000000402007986 */ /* 0x0013e2000c101924 */
[----:B------:R-:W-:Y:S05]  /*23c0*/  BRA `(.L_x_15123) ;  /* 0x0000000c00107947 */ /* 0x000fea0003800000 */
.L_x_15124:
[----:B0-----:R2:W-:Y:S01]  /*23d0*/  STG.E.U16 desc[UR36][R2.64], R4 ;  /* 0x0000000402007986 */ /* 0x0015e2000c101524 */
[----:B------:R-:W-:Y:S05]  /*23e0*/  BRA `(.L_x_15123) ;  /* 0x0000000c00087947 */ /* 0x000fea0003800000 */
.L_x_15119:
[----:B------:R-:W-:-:S09]  /*23f0*/  UISETP.GT.AND UP0, UPT, UR4, 0x6, UPT ;  /* 0x000000060400788c */ /* 0x000fd2000bf04270 */
[----:B------:R-:W-:Y:S05]  /*2400*/  BRA.U UP0, `(.L_x_15126) ;  /* 0x00000001002c7547 */ /* 0x000fea000b800000 */
[----:B------:R-:W-:-:S09]  /*2410*/  UISETP.NE.AND UP0, UPT, UR4, 0x5, UPT ;  /* 0x000000050400788c */ /* 0x000fd2000bf05270 */
[----:B------:R-:W-:Y:S05]  /*2420*/  BRA.U !UP0, `(.L_x_15127) ;  /* 0x0000000108147547 */ /* 0x000fea000b800000 */
[----:B------:R-:W-:-:S09]  /*2430*/  UISETP.NE.AND UP0, UPT, UR4, 0x6, UPT ;  /* 0x000000060400788c */ /* 0x000fd2000bf05270 */
[----:B------:R-:W-:Y:S05]  /*2440*/  BRA.U UP0, `(.L_x_15122) ;  /* 0x00000009005c7547 */ /* 0x000fea000b800000 */
[----:B0-----:R-:W-:-:S05]  /*2450*/  I2FP.F32.S32 R5, R4 ;  /* 0x0000000400057245 */ /* 0x001fca0000201400 */
[----:B------:R0:W-:Y:S01]  /*2460*/  STG.E desc[UR36][R2.64], R5 ;  /* 0x0000000502007986 */ /* 0x0001e2000c101924 */
[----:B------:R-:W-:Y:S05]  /*2470*/  BRA `(.L_x_15123) ;  /* 0x0000000800e47947 */ /* 0x000fea0003800000 */
.L_x_15127:
[----:B0-----:R-:W-:-:S04]  /*2480*/  I2FP.F32.S32 R0, R4 ;  /* 0x0000000400007245 */ /* 0x001fc80000201400 */
[----:B------:R-:W-:-:S05]  /*2490*/  F2FP.F16.F32.PACK_AB R0, RZ, R0 ;  /* 0x00000000ff00723e */ /* 0x000fca00000000ff */
[----:B------:R0:W-:Y:S01]  /*24a0*/  STG.E.U16 desc[UR36][R2.64], R0 ;  /* 0x0000000002007986 */ /* 0x0001e2000c101524 */
[----:B------:R-:W-:Y:S05]  /*24b0*/  BRA `(.L_x_15123) ;  /* 0x0000000800d47947 */ /* 0x000fea0003800000 */
.L_x_15126:
[----:B------:R-:W-:-:S09]  /*24c0*/  UISETP.NE.AND UP0, UPT, UR4, 0x7, UPT ;  /* 0x000000070400788c */ /* 0x000fd2000bf05270 */
[----:B------:R-:W-:Y:S05]  /*24d0*/  BRA.U !UP0, `(.L_x_15128) ;  /* 0x0000000108347547 */ /* 0x000fea000b800000 */
[----:B------:R-:W-:-:S09]  /*24e0*/  UISETP.NE.AND UP0, UPT, UR4, 0x8, UPT ;  /* 0x000000080400788c */ /* 0x000fd2000bf05270 */
[----:B------:R-:W-:Y:S05]  /*24f0*/  BRA.U !UP0, `(.L_x_15129) ;  /* 0x0000000108187547 */ /* 0x000fea000b800000 */
[----:B------:R-:W-:-:S09]  /*2500*/  UISETP.NE.AND UP0, UPT, UR4, 0x9, UPT ;  /* 0x000000090400788c */ /* 0x000fd2000bf05270 */
[----:B------:R-:W-:Y:S05]  /*2510*/  BRA.U UP0, `(.L_x_15122) ;  /* 0x0000000900287547 */ /* 0x000fea000b800000 */
[----:B0-----:R-:W-:Y:S01]  /*2520*/  I2FP.F32.S32 R4, R4 ;  /* 0x0000000400047245 */ /* 0x001fe20000201400 */
[----:B------:R-:W-:-:S05]  /*2530*/  HFMA2 R5, -RZ, RZ, 0, 0 ;  /* 0x00000000ff057431 */ /* 0x000fca00000001ff */
[----:B------:R0:W-:Y:S01]  /*2540*/  STG.E.64 desc[UR36][R2.64], R4 ;  /* 0x0000000402007986 */ /* 0x0001e2000c101b24 */
[----:B------:R-:W-:Y:S05]  /*2550*/  BRA `(.L_x_15123) ;  /* 0x0000000800ac7947 */ /* 0x000fea0003800000 */
.L_x_15129:
[----:B0-----:R-:W-:-:S04]  /*2560*/  I2FP.F32.S32 R4, R4 ;  /* 0x0000000400047245 */ /* 0x001fc80000201400 */
[----:B------:R-:W-:-:S04]  /*2570*/  F2FP.F16.F32.PACK_AB R5, RZ, R4 ;  /* 0x00000004ff05723e */ /* 0x000fc800000000ff */
[----:B------:R-:W-:-:S05]  /*2580*/  PRMT R5, R5, 0x5410, RZ ;  /* 0x0000541005057816 */ /* 0x000fca00000000ff */
[----:B------:R0:W-:Y:S01]  /*2590*/  STG.E desc[UR36][R2.64], R5 ;  /* 0x0000000502007986 */ /* 0x0001e2000c101924 */
[----:B------:R-:W-:Y:S05]  /*25a0*/  BRA `(.L_x_15123) ;  /* 0x0000000800987947 */ /* 0x000fea0003800000 */
.L_x_15128:
[----:B0-----:R-:W0:Y:S02]  /*25b0*/  I2F.F64 R4, R4 ;  /* 0x0000000400047312 */ /* 0x001e240000201c00 */
[----:B0-----:R0:W-:Y:S01]  /*25c0*/  STG.E.64 desc[UR36][R2.64], R4 ;  /* 0x0000000402007986 */ /* 0x0011e2000c101b24 */
[----:B------:R-:W-:Y:S05]  /*25d0*/  BRA `(.L_x_15123) ;  /* 0x00000008008c7947 */ /* 0x000fea0003800000 */
.L_x_15118:
        /* <DEDUP_REMOVED lines=8> */
[----:B0-----:R-:W-:-:S04]  /*2660*/  ISETP.NE.AND P0, PT, R4, RZ, PT ;  /* 0x000000ff0400720c */ /* 0x001fc80003f05270 */
[----:B------:R-:W-:-:S05]  /*2670*/  SEL R5, RZ, 0x1, !P0 ;  /* 0x00000001ff057807 */ /* 0x000fca0004000000 */
[----:B------:R0:W-:Y:S01]  /*2680*/  STG.E.U8 desc[UR36][R2.64], R5 ;  /* 0x0000000502007986 */ /* 0x0001e2000c101124 */
[----:B------:R-:W-:Y:S05]  /*2690*/  BRA `(.L_x_15123) ;  /* 0x00000008005c7947 */ /* 0x000fea0003800000 */
.L_x_15132:
[----:B------:R-:W-:Y:S01]  /*26a0*/  CS2R R6, SRZ ;  /* 0x0000000000067805 */ /* 0x000fe2000001ff00 */
[----:B0-----:R-:W0:Y:S04]  /*26b0*/  I2F.F64 R4, R4 ;  /* 0x0000000400047312 */ /* 0x001e280000201c00 */
[----:B0-----:R0:W-:Y:S01]  /*26c0*/  STG.E.128 desc[UR36][R2.64], R4 ;  /* 0x0000000402007986 */ /* 0x0011e2000c101d24 */
[----:B------:R-:W-:Y:S05]  /*26d0*/  BRA `(.L_x_15123) ;  /* 0x00000008004c7947 */ /* 0x000fea0003800000 */
.L_x_15131:
[----:B------:R-:W-:-:S09]  /*26e0*/  UISETP.NE.AND UP0, UPT, UR4, 0xf, UPT ;  /* 0x0000000f0400788c */ /* 0x000fd2000bf05270 */
[----:B------:R-:W-:Y:S05]  /*26f0*/  BRA.U !UP0, `(.L_x_15133) ;  /* 0x0000000108a07547 */ /* 0x000fea000b800000 */
[----:B------:R-:W-:-:S09]  /*2700*/  UISETP.NE.AND UP0, UPT, UR4, 0x17, UPT ;  /* 0x000000170400788c */ /* 0x000fd2000bf05270 */
[----:B------:R-:W-:Y:S05]  /*2710*/  BRA.U !UP0, `(.L_x_15134) ;  /* 0x00000001084c7547 */ /* 0x000fea000b800000 */
[----:B------:R-:W-:-:S09]  /*2720*/  UISETP.NE.AND UP0, UPT, UR4, 0x18, UPT ;  /* 0x000000180400788c */ /* 0x000fd2000bf05270 */
[----:B------:R-:W-:Y:S05]  /*2730*/  BRA.U UP0, `(.L_x_15122) ;  /* 0x0000000500a07547 */ /* 0x000fea000b800000 */
[----:B0-----:R-:W-:Y:S01]  /*2740*/  I2FP.F32.S32 R7, R4 ;  /* 0x0000000400077245 */ /* 0x001fe20000201400 */
        /* <DEDUP_REMOVED lines=12> */
.L_x_15136:
[----:B------:R-:W-:Y:S05]  /*2810*/  BSYNC.RECONVERGENT B0 ;  /* 0x0000000000007941 */ /* 0x000fea0003800200 */
.L_x_15135:
[----:B------:R-:W-:-:S05]  /*2820*/  LOP3.LUT R5, R0, 0x80, R5, 0xf8, !PT ;  /* 0x0000008000057812 */ /* 0x000fca00078ef805 */
[----:B------:R0:W-:Y:S01]  /*2830*/  STG.E.U8 desc[UR36][R2.64], R5 ;  /* 0x0000000502007986 */ /* 0x0001e2000c101124 */
[----:B------:R-:W-:Y:S05]  /*2840*/  BRA `(.L_x_15123) ;  /* 0x0000000400f07947 */ /* 0x000fea0003800000 */
.L_x_15134:
[----:B0-----:R-:W-:Y:S01]  /*2850*/  I2FP.F32.S32 R7, R4 ;  /* 0x0000000400077245 */ /* 0x001fe20000201400 */
        /* <DEDUP_REMOVED lines=14> */
.L_x_15138:
[----:B------:R-:W-:Y:S05]  /*2940*/  BSYNC.RECONVERGENT B0 ;  /* 0x0000000000007941 */ /* 0x000fea0003800200 */
.L_x_15137:
[----:B------:R-:W-:-:S05]  /*2950*/  LOP3.LUT R5, R0, 0x80, R5, 0xf8, !PT ;  /* 0x0000008000057812 */ /* 0x000fca00078ef805 */
[----:B------:R0:W-:Y:S01]  /*2960*/  STG.E.U8 desc[UR36][R2.64], R5 ;  /* 0x0000000502007986 */ /* 0x0001e2000c101124 */
[----:B------:R-:W-:Y:S05]  /*2970*/  BRA `(.L_x_15123) ;  /* 0x0000000400a47947 */ /* 0x000fea0003800000 */
.L_x_15133:
[----:B0-----:R-:W-:-:S04]  /*2980*/  I2FP.F32.S32 R0, R4 ;  /* 0x0000000400007245 */ /* 0x001fc80000201400 */
[----:B------:R-:W-:-:S05]  /*2990*/  F2FP.BF16.F32.PACK_AB R0, RZ, R0 ;  /* 0x00000000ff00723e */ /* 0x000fca00000010ff */
[----:B------:R0:W-:Y:S01]  /*29a0*/  STG.E.U16 desc[UR36][R2.64], R0 ;  /* 0x0000000002007986 */ /* 0x0001e2000c101524 */
[----:B------:R-:W-:Y:S05]  /*29b0*/  BRA `(.L_x_15123) ;  /* 0x0000000400947947 */ /* 0x000fea0003800000 */
.L_x_15130:
        /* <DEDUP_REMOVED lines=8> */
[----:B0-----:R0:W-:Y:S01]  /*2a40*/  STG.E.U16 desc[UR36][R2.64], R4 ;  /* 0x0000000402007986 */ /* 0x0011e2000c101524 */
[----:B------:R-:W-:Y:S05]  /*2a50*/  BRA `(.L_x_15123) ;  /* 0x00000004006c7947 */ /* 0x000fea0003800000 */
.L_x_15141:
[----:B0-----:R-:W-:Y:S01]  /*2a60*/  I2FP.F32.S32 R5, R4 ;  /* 0x0000000400057245 */ /* 0x001fe20000201400 */
        /* <DEDUP_REMOVED lines=12> */
.L_x_15144:
[----:B------:R-:W-:-:S04]  /*2b30*/  SHF.R.U32.HI R0, RZ, 0x14, R5 ;  /* 0x00000014ff007819 */ /* 0x000fc80000011605 */
[----:B------:R-:W-:-:S04]  /*2b40*/  LOP3.LUT R0, R0, 0x1, RZ, 0xc0, !PT ;  /* 0x0000000100007812 */ /* 0x000fc800078ec0ff */
[----:B------:R-:W-:-:S04]  /*2b50*/  IADD3 R0, PT, PT, R5, 0x487ffff, R0 ;  /* 0x0487ffff05007810 */ /* 0x000fc80007ffe000 */
[----:B------:R-:W-:-:S04]  /*2b60*/  SHF.R.U32.HI R0, RZ, 0x14, R0 ;  /* 0x00000014ff007819 */ /* 0x000fc80000011600 */
[----:B------:R-:W-:-:S07]  /*2b70*/  LOP3.LUT R4, R0, 0xff, RZ, 0xc0, !PT ;  /* 0x000000ff00047812 */ /* 0x000fce00078ec0ff */
.L_x_15145:
[----:B------:R-:W-:-:S04]  /*2b80*/  SHF.R.U32.HI R5, RZ, 0x18, R5 ;  /* 0x00000018ff057819 */ /* 0x000fc80000011605 */
[----:B------:R-:W-:-:S04]  /*2b90*/  LOP3.LUT R4, R4, 0x80, R5, 0xf8, !PT ;  /* 0x0000008004047812 */ /* 0x000fc800078ef805 */
[----:B------:R-:W-:-:S07]  /*2ba0*/  PRMT R0, R4, 0x7610, R0 ;  /* 0x0000761004007816 */ /* 0x000fce0000000000 */
.L_x_15143:
[----:B------:R-:W-:Y:S05]  /*2bb0*/  BSYNC.RECONVERGENT B0 ;  /* 0x0000000000007941 */ /* 0x000fea0003800200 */
.L_x_15142:
[----:B------:R0:W-:Y:S01]  /*2bc0*/  STG.E.U8 desc[UR36][R2.64], R0 ;  /* 0x0000000002007986 */ /* 0x0001e2000c101124 */
[----:B------:R-:W-:Y:S05]  /*2bd0*/  BRA `(.L_x_15123) ;  /* 0x00000004000c7947 */ /* 0x000fea0003800000 */
.L_x_15140:
[----:B0-----:R-:W-:Y:S01]  /*2be0*/  I2FP.F32.S32 R5, R4 ;  /* 0x0000000400057245 */ /* 0x001fe20000201400 */
        /* <DEDUP_REMOVED lines=12> */
.L_x_15148:
[----:B------:R-:W-:-:S04]  /*2cb0*/  SHF.R.U32.HI R0, RZ, 0x15, R5 ;  /* 0x00000015ff007819 */ /* 0x000fc80000011605 */
[----:B------:R-:W-:-:S04]  /*2cc0*/  LOP3.LUT R0, R0, 0x1, RZ, 0xc0, !PT ;  /* 0x0000000100007812 */ /* 0x000fc800078ec0ff */
[----:B------:R-:W-:-:S04]  /*2cd0*/  IADD3 R0, PT, PT, R5, 0x88fffff, R0 ;  /* 0x088fffff05007810 */ /* 0x000fc80007ffe000 */
[----:B------:R-:W-:-:S04]  /*2ce0*/  SHF.R.U32.HI R0, RZ, 0x15, R0 ;  /* 0x00000015ff007819 */ /* 0x000fc80000011600 */
[----:B------:R-:W-:-:S07]  /*2cf0*/  LOP3.LUT R4, R0, 0xff, RZ, 0xc0, !PT ;  /* 0x000000ff00047812 */ /* 0x000fce00078ec0ff */
.L_x_15149:
[----:B------:R-:W-:-:S04]  /*2d00*/  SHF.R.U32.HI R5, RZ, 0x18, R5 ;  /* 0x00000018ff057819 */ /* 0x000fc80000011605 */
[----:B------:R-:W-:-:S04]  /*2d10*/  LOP3.LUT R4, R4, 0x80, R5, 0xf8, !PT ;  /* 0x0000008004047812 */ /* 0x000fc800078ef805 */
[----:B------:R-:W-:-:S07]  /*2d20*/  PRMT R0, R4, 0x7610, R0 ;  /* 0x0000761004007816 */ /* 0x000fce0000000000 */
.L_x_15147:
[----:B------:R-:W-:Y:S05]  /*2d30*/  BSYNC.RECONVERGENT B0 ;  /* 0x0000000000007941 */ /* 0x000fea0003800200 */
.L_x_15146:
[----:B------:R0:W-:Y:S01]  /*2d40*/  STG.E.U8 desc[UR36][R2.64], R0 ;  /* 0x0000000002007986 */ /* 0x0001e2000c101124 */
[----:B------:R-:W-:Y:S05]  /*2d50*/  BRA `(.L_x_15123) ;  /* 0x0000000000ac7947 */ /* 0x000fea0003800000 */
.L_x_15139:
[----:B------:R-:W-:-:S09]  /*2d60*/  UISETP.NE.AND UP0, UPT, UR4, 0x1c, UPT ;  /* 0x0000001c0400788c */ /* 0x000fd2000bf05270 */
[----:B------:R-:W-:Y:S05]  /*2d70*/  BRA.U !UP0, `(.L_x_15150) ;  /* 0x0000000108a07547 */ /* 0x000fea000b800000 */
[----:B------:R-:W-:-:S09]  /*2d80*/  UISETP.NE.AND UP0, UPT, UR4, 0x1d, UPT ;  /* 0x0000001d0400788c */ /* 0x000fd2000bf05270 */
[----:B------:R-:W-:Y:S05]  /*2d90*/  BRA.U !UP0, `(.L_x_15151) ;  /* 0x00000001088c7547 */ /* 0x000fea000b800000 */
[----:B------:R-:W-:-:S09]  /*2da0*/  UISETP.NE.AND UP0, UPT, UR4, 0x2c, UPT ;  /* 0x0000002c0400788c */ /* 0x000fd2000bf05270 */
[----:B------:R-:W-:Y:S05]  /*2db0*/  BRA.U !UP0, `(.L_x_15152) ;  /* 0x0000000108447547 */ /* 0x000fea000b800000 */
.L_x_15122:
        /* <DEDUP_REMOVED lines=16> */
.L_x_15153:
[----:B------:R-:W-:Y:S05]  /*2ec0*/  BRA `(.L_x_15123) ;  /* 0x0000000000507947 */ /* 0x000fea0003800000 */
.L_x_15152:
[----:B0-----:R-:W-:-:S04]  /*2ed0*/  I2FP.F32.S32 R5, R4 ;  /* 0x0000000400057245 */ /* 0x001fc80000201400 */
        /* <DEDUP_REMOVED lines=15> */
.L_x_15151:
[----:B0-----:R-:W-:-:S05]  /*2fd0*/  SHF.R.S32.HI R5, RZ, 0x1f, R4 ;  /* 0x0000001fff057819 */ /* 0x001fca0000011404 */
[----:B------:R0:W-:Y:S01]  /*2fe0*/  STG.E.64 desc[UR36][R2.64], R4 ;  /* 0x0000000402007986 */ /* 0x0001e2000c101b24 */
[----:B------:R-:W-:Y:S05]  /*2ff0*/  BRA `(.L_x_15123) ;  /* 0x0000000000047947 */ /* 0x000fea0003800000 */
.L_x_15150:
[----:B0-----:R0:W-:Y:S02]  /*3000*/  STG.E desc[UR36][R2.64], R4 ;  /* 0x0000000402007986 */ /* 0x0011e4000c101924 */
.L_x_15123:
[----:B------:R-:W-:-:S07]  /*3010*/  VIADD R17, R17, 0x80 ;  /* 0x0000008011117836 */ /* 0x000fce0000000000 */
.L_x_15082:
[----:B------:R-:W-:Y:S05]  /*3020*/  BSYNC.RECONVERGENT B6 ;  /* 0x0000000000067941 */ /* 0x000fea0003800200 */
.L_x_15081:
        /* <DEDUP_REMOVED lines=307> */
.L_x_15156:
        /* <DEDUP_REMOVED lines=16> */
.L_x_15160:
[----:B------:R1:W5:Y:S01]  /*4460*/  LDG.E.U8 R0, desc[UR36][R2.64] ;  /* 0x0000002402007981 */ /* 0x000362000c1e1100 */
[----:B------:R-:W-:Y:S05]  /*4470*/  BRA `(.L_x_15162) ;  /* 0x0000000c002c7947 */ /* 0x000fea0003800000 */
.L_x_15159:
        /* <DEDUP_REMOVED lines=8> */
.L_x_15164:
[----:B------:R3:W5:Y:S01]  /*4500*/  LDG.E R0, desc[UR36][R2.64] ;  /* 0x0000002402007981 */ /* 0x000762000c1e1900 */
[----:B------:R-:W-:Y:S05]  /*4510*/  BRA `(.L_x_15162) ;  /* 0x0000000c00047947 */ /* 0x000fea0003800000 */
.L_x_15163:
[----:B------:R2:W5:Y:S01]  /*4520*/  LDG.E.S16 R0, desc[UR36][R2.64] ;  /* 0x0000002402007981 */ /* 0x000562000c1e1700 */
[----:B------:R-:W-:Y:S05]  /*4530*/  BRA `(.L_x_15162) ;  /* 0x0000000800fc7947 */ /* 0x000fea0003800000 */
.L_x_15158:
        /* <DEDUP_REMOVED lines=9> */
.L_x_15166:
[----:B------:R-:W2:Y:S02]  /*45d0*/  LDG.E.U16 R2, desc[UR36][R2.64] ;  /* 0x0000002402027981 */ /* 0x000ea4000c1e1500 */
[----:B--2---:R-:W-:-:S06]  /*45e0*/  HADD2.F32 R0, -RZ, R2.H0_H0 ;  /* 0x20000002ff007230 */ /* 0x004fcc0000004100 */
[----:B------:R-:W0:Y:S01]  /*45f0*/  F2I.FTZ.TRUNC.NTZ R0, R0 ;  /* 0x0000000000007305 */ /* 0x000e22000021f100 */
[----:B------:R-:W-:Y:S05]  /*4600*/  BRA `(.L_x_15162) ;  /* 0x0000000800c87947 */ /* 0x000fea0003800000 */
.L_x_15165:
        /* <DEDUP_REMOVED lines=9> */
.L_x_15168:
[----:B------:R-:W2:Y:S02]  /*46a0*/  LDG.E.U16 R2, desc[UR36][R2.64] ;  /* 0x0000002402027981 */ /* 0x000ea4000c1e1500 */
[----:B--2---:R-:W-:-:S06]  /*46b0*/  HADD2.F32 R0, -RZ, R2.H0_H0 ;  /* 0x20000002ff007230 */ /* 0x004fcc0000004100 */
[----:B------:R-:W0:Y:S01]  /*46c0*/  F2I.FTZ.TRUNC.NTZ R0, R0 ;  /* 0x0000000000007305 */ /* 0x000e22000021f100 */
[----:B------:R-:W-:Y:S05]  /*46d0*/  BRA `(.L_x_15162) ;  /* 0x0000000800947947 */ /* 0x000fea0003800000 */
.L_x_15167:
[----:B------:R-:W2:Y:S02]  /*46e0*/  LDG.E.64 R2, desc[UR36][R2.64] ;  /* 0x0000002402027981 */ /* 0x000ea4000c1e1b00 */
[----:B--2---:R0:W1:Y:S02]  /*46f0*/  F2I.F64.TRUNC R0, R2 ;  /* 0x0000000200007311 */ /* 0x004064000030d100 */
[----:B01----:R-:W-:Y:S05]  /*4700*/  BRA `(.L_x_15162) ;  /* 0x0000000800887947 */ /* 0x003fea0003800000 */
.L_x_15157:
        /* <DEDUP_REMOVED lines=12> */
.L_x_15171:
[----:B------:R-:W2:Y:S02]  /*47d0*/  LDG.E.64 R2, desc[UR36][R2.64] ;  /* 0x0000002402027981 */ /* 0x000ea4000c1e1b00 */
[----:B--2---:R0:W1:Y:S02]  /*47e0*/  F2I.F64.TRUNC R0, R2 ;  /* 0x0000000200007311 */ /* 0x004064000030d100 */
[----:B01----:R-:W-:Y:S05]  /*47f0*/  BRA `(.L_x_15162) ;  /* 0x00000008004c7947 */ /* 0x003fea0003800000 */
.L_x_15170:
        /* <DEDUP_REMOVED lines=26> */
.L_x_15173:
        /* <DEDUP_REMOVED lines=13> */
.L_x_15172:
[----:B------:R-:W2:Y:S02]  /*4a70*/  LDG.E.U16 R0, desc[UR36][R2.64] ;  /* 0x0000002402007981 */ /* 0x000ea4000c1e1500 */
[----:B--2---:R-:W-:-:S06]  /*4a80*/  IMAD.U32 R0, R0, 0x10000, RZ ;  /* 0x0001000000007824 */ /* 0x004fcc00078e00ff */
[----:B------:R-:W0:Y:S01]  /*4a90*/  F2I.FTZ.TRUNC.NTZ R0, R0 ;  /* 0x0000000000007305 */ /* 0x000e22000021f100 */
[----:B------:R-:W-:Y:S05]  /*4aa0*/  BRA `(.L_x_15162) ;  /* 0x0000000400a07947 */ /* 0x000fea0003800000 */
.L_x_15169:
        /* <DEDUP_REMOVED lines=10> */
.L_x_15176:
        /* <DEDUP_REMOVED lines=21> */
.L_x_15180:
[----:B------:R-:W-:Y:S05]  /*4ca0*/  BSYNC.RECONVERGENT B1 ;  /* 0x0000000000017941 */ /* 0x000fea0003800200 */
.L_x_15179:
[----:B------:R-:W-:Y:S02]  /*4cb0*/  SHF.L.U32 R0, R0, 0x14, RZ ;  /* 0x0000001400007819 */ /* 0x000fe400000006ff */
[----:B------:R-:W-:-:S04]  /*4cc0*/  LEA R2, R2, 0x3b800000, 0x17 ;  /* 0x3b80000002027811 */ /* 0x000fc800078eb8ff */
[----:B------:R-:W-:-:S07]  /*4cd0*/  LOP3.LUT R0, R2, R0, R7, 0xfe, !PT ;  /* 0x0000000002007212 */ /* 0x000fce00078efe07 */
.L_x_15178:
[----:B------:R-:W-:Y:S05]  /*4ce0*/  BSYNC.RECONVERGENT B0 ;  /* 0x0000000000007941 */ /* 0x000fea0003800200 */
.L_x_15177:
[----:B------:R-:W0:Y:S01]  /*4cf0*/  F2I.FTZ.TRUNC.NTZ R0, R0 ;  /* 0x0000000000007305 */ /* 0x000e22000021f100 */
[----:B------:R-:W-:Y:S05]  /*4d00*/  BRA `(.L_x_15162) ;  /* 0x0000000400087947 */ /* 0x000fea0003800000 */
.L_x_15175:
        /* <DEDUP_REMOVED lines=21> */
.L_x_15184:
[----:B------:R-:W-:Y:S05]  /*4e60*/  BSYNC.RECONVERGENT B1 ;  /* 0x0000000000017941 */ /* 0x000fea0003800200 */
.L_x_15183:
[----:B------:R-:W-:Y:S01]  /*4e70*/  IMAD.SHL.U32 R0, R0, 0x200000, RZ ;  /* 0x0020000000007824 */ /* 0x000fe200078e00ff */
[----:B------:R-:W-:-:S04]  /*4e80*/  LEA R2, R2, 0x37800000, 0x17 ;  /* 0x3780000002027811 */ /* 0x000fc800078eb8ff */
[----:B------:R-:W-:-:S07]  /*4e90*/  LOP3.LUT R0, R2, R0, R7, 0xfe, !PT ;  /* 0x0000000002007212 */ /* 0x000fce00078efe07 */
.L_x_15182:
[----:B------:R-:W-:Y:S05]  /*4ea0*/  BSYNC.RECONVERGENT B0 ;  /* 0x0000000000007941 */ /* 0x000fea0003800200 */
.L_x_15181:
[----:B------:R-:W0:Y:S01]  /*4eb0*/  F2I.FTZ.TRUNC.NTZ R0, R0 ;  /* 0x0000000000007305 */ /* 0x000e22000021f100 */
[----:B------:R-:W-:Y:S05]  /*4ec0*/  BRA `(.L_x_15162) ;  /* 0x0000000000987947 */ /* 0x000fea0003800000 */
.L_x_15174:
        /* <DEDUP_REMOVED lines=14> */
.L_x_15188:
[----:B------:R-:W-:Y:S05]  /*4fb0*/  BSYNC.RECONVERGENT B0 ;  /* 0x0000000000007941 */ /* 0x000fea0003800200 */
.L_x_15187:
[----:B------:R-:W0:Y:S01]  /*4fc0*/  F2I.FTZ.TRUNC.NTZ R0, R0 ;  /* 0x0000000000007305 */ /* 0x000e22000021f100 */
[----:B------:R-:W-:Y:S05]  /*4fd0*/  BRA `(.L_x_15162) ;  /* 0x0000000000547947 */ /* 0x000fea0003800000 */
.L_x_15161:
        /* <DEDUP_REMOVED lines=16> */
.L_x_15189:
[----:B------:R-:W-:Y:S01]  /*50e0*/  MOV R0, RZ ;  /* 0x000000ff00007202 */ /* 0x000fe20000000f00 */
[----:B------:R-:W-:Y:S06]  /*50f0*/  BRA `(.L_x_15162) ;  /* 0x00000000000c7947 */ /* 0x000fec0003800000 */
.L_x_15186:
[----:B------:R0:W5:Y:S01]  /*5100*/  LDG.E R0, desc[UR36][R2.64] ;  /* 0x0000002402007981 */ /* 0x000162000c1e1900 */
[----:B------:R-:W-:Y:S05]  /*5110*/  BRA `(.L_x_15162) ;  /* 0x0000000000047947 */ /* 0x000fea0003800000 */
.L_x_15185:
[----:B------:R0:W5:Y:S02]  /*5120*/  LDG.E R0, desc[UR36][R2.64] ;  /* 0x0000002402007981 */ /* 0x000164000c1e1900 */
.L_x_15162:
[C---:B0----5:R-:W-:Y:S01]  /*5130*/  ISETP.NE.AND P1, PT, R0.reuse, RZ, PT ;  /* 0x000000ff0000720c */ /* 0x061fe20003f25270 */
[----:B------:R-:W1:Y:S01]  /*5140*/  LDCU.64 UR6, c[0x0][0x580] ;  /* 0x0000b000ff0677ac */ /* 0x000e620008000a00 */
[----:B------:R-:W-:Y:S01]  /*5150*/  ISETP.GT.AND P0, PT, R0, RZ, PT ;  /* 0x000000ff0000720c */ /* 0x000fe20003f04270 */
[----:B------:R-:W-:-:S03]  /*5160*/  UPRMT UR4, UR41, 0x9910, URZ ;  /* 0x0000991029047896 */ /* 0x000fc600080000ff */
[----:B------:R-:W-:Y:S01]  /*5170*/  SEL R4, RZ, 0x1, !P0 ;  /* 0x00000001ff047807 */ /* 0x000fe20004000000 */
[----:B------:R-:W-:-:S06]  /*5180*/  UISETP.GT.AND UP0, UPT, UR4, 0x9, UPT ;  /* 0x000000090400788c */ /* 0x000fcc000bf04270 */
[----:B------:R-:W0:Y:S01]  /*5190*/  @!P1 LDC R4, c[0x0][0x594] ;  /* 0x00016500ff049b82 */ /* 0x000e220000000800 */
[----:B-1234-:R-:W-:-:S05]  /*51a0*/  IADD3 R2, P0, PT, R16, UR6, RZ ;  /* 0x0000000610027c10 */ /* 0x01efca000ff1e0ff */
        /* <DEDUP_REMOVED lines=12> */
.L_x_15193:
[----:B0-----:R0:W-:Y:S01]  /*5270*/  STG.E.U8 desc[UR36][R2.64], R4 ;  /* 0x0000000402007986 */ /* 0x0011e2000c101124 */
[----:B------:R-:W-:Y:S05]  /*5280*/  BRA `(.L_x_15195) ;  /* 0x0000000c00387947 */ /* 0x000fea0003800000 */
.L_x_15192:
        /* <DEDUP_REMOVED lines=9> */
.L_x_15197:
[----:B0-----:R0:W-:Y:S01]  /*5320*/  STG.E desc[UR36][R2.64], R4 ;  /* 0x0000000402007986 */ /* 0x0011e2000c101924 */
[----:B------:R-:W-:Y:S05]  /*5330*/  BRA `(.L_x_15195) ;  /* 0x0000000c000c7947 */ /* 0x000fea0003800000 */
.L_x_15196:
[----:B0-----:R0:W-:Y:S01]  /*5340*/  STG.E.U16 desc[UR36][R2.64], R4 ;  /* 0x0000000402007986 */ /* 0x0011e2000c101524 */
[----:B------:R-:W-:Y:S05]  /*5350*/  BRA `(.L_x_15195) ;  /* 0x0000000c00047947 */ /* 0x000fea0003800000 */
.L_x_15191:
        /* <DEDUP_REMOVED lines=9> */
.L_x_15199:
[----:B0-----:R-:W-:-:S04]  /*53f0*/  I2FP.F32.S32 R0, R4 ;  /* 0x0000000400007245 */ /* 0x001fc80000201400 */
[----:B------:R-:W-:-:S05]  /*5400*/  F2FP.F16.F32.PACK_AB R0, RZ, R0 ;  /* 0x00000000ff00723e */ /* 0x000fca00000000ff */
[----:B------:R0:W-:Y:S01]  /*5410*/  STG.E.U16 desc[UR36][R2.64], R0 ;  /* 0x0000000002007986 */ /* 0x0001e2000c101524 */
[----:B------:R-:W-:Y:S05]  /*5420*/  BRA `(.L_x_15195) ;  /* 0x0000000800d07947 */ /* 0x000fea0003800000 */
.L_x_15198:
[----:B------:R-:W-:-:S09]  /*5430*/  UISETP.NE.AND UP0, UPT, UR4, 0x7, UPT ;  /* 0x000000070400788c */ /* 0x000fd2000bf05270 */
[----:B------:R-:W-:Y:S05]  /*5440*/  BRA.U !UP0, `(.L_x_15200) ;  /* 0x0000000108347547 */ /* 0x000fea000b800000 */
[----:B------:R-:W-:-:S09]  /*5450*/  UISETP.NE.AND UP0, UPT, UR4, 0x8, UPT ;  /* 0x000000080400788c */ /* 0x000fd2000bf05270 */
[----:B------:R-:W-:Y:S05]  /*5460*/  BRA.U !UP0, `(.L_x_15201) ;  /* 0x0000000108187547 */ /* 0x000fea000b800000 */
[----:B------:R-:W-:-:S09]  /*5470*/  UISETP.NE.AND UP0, UPT, UR4, 0x9, UPT ;  /* 0x000000090400788c */ /* 0x000fd2000bf05270 */
[----:B------:R-:W-:Y:S05]  /*5480*/  BRA.U UP0, `(.L_x_15194) ;  /* 0x0000000500d47547 */ /* 0x000fea000b800000 */
[----:B0-----:R-:W-:Y:S01]  /*5490*/  I2FP.F32.S32 R4, R4 ;  /* 0x0000000400047245 */ /* 0x001fe20000201400 */
[----:B------:R-:W-:-:S05]  /*54a0*/  IMAD.MOV.U32 R5, RZ, RZ, RZ ;  /* 0x000000ffff057224 */ /* 0x000fca00078e00ff */
[----:B------:R0:W-:Y:S01]  /*54b0*/  STG.E.64 desc[UR36][R2.64], R4 ;  /* 0x0000000402007986 */ /* 0x0001e2000c101b24 */
[----:B------:R-:W-:Y:S05]  /*54c0*/  BRA `(.L_x_15195) ;  /* 0x0000000800a87947 */ /* 0x000fea0003800000 */
.L_x_15201:
[----:B0-----:R-:W-:-:S04]  /*54d0*/  I2FP.F32.S32 R4, R4 ;  /* 0x0000000400047245 */ /* 0x001fc80000201400 */
[----:B------:R-:W-:-:S04]  /*54e0*/  F2FP.F16.F32.PACK_AB R5, RZ, R4 ;  /* 0x00000004ff05723e */ /* 0x000fc800000000ff */
[----:B------:R-:W-:-:S05]  /*54f0*/  PRMT R5, R5, 0x5410, RZ ;  /* 0x0000541005057816 */ /* 0x000fca00000000ff */
[----:B------:R0:W-:Y:S01]  /*5500*/  STG.E desc[UR36][R2.64], R5 ;  /* 0x0000000502007986 */ /* 0x0001e2000c101924 */
[----:B------:R-:W-:Y:S05]  /*5510*/  BRA `(.L_x_15195) ;  /* 0x0000000800947947 */ /* 0x000fea0003800000 */
.L_x_15200:
[----:B0-----:R-:W0:Y:S02]  /*5520*/  I2F.F64 R4, R4 ;  /* 0x0000000400047312 */ /* 0x001e240000201c00 */
[----:B0-----:R0:W-:Y:S01]  /*5530*/  STG.E.64 desc[UR36][R2.64], R4 ;  /* 0x0000000402007986 */ /* 0x0011e2000c101b24 */
[----:B------:R-:W-:Y:S05]  /*5540*/  BRA `(.L_x_15195) ;  /* 0x0000000800887947 */ /* 0x000fea0003800000 */
.L_x_15190:
        /* <DEDUP_REMOVED lines=12> */
.L_x_15205:
[----:B0-----:R-:W-:Y:S01]  /*5610*/  I2FP.F32.S32 R5, R4 ;  /* 0x0000000400057245 */ /* 0x001fe20000201400 */
        /* <DEDUP_REMOVED lines=17> */
.L_x_15208:
[----:B------:R-:W-:-:S04]  /*5730*/  SHF.R.U32.HI R5, RZ, 0x18, R5 ;  /* 0x00000018ff057819 */ /* 0x000fc80000011605 */
[----:B------:R-:W-:-:S07]  /*5740*/  LOP3.LUT R0, R0, 0x80, R5, 0xf8, !PT ;  /* 0x0000008000007812 */ /* 0x000fce00078ef805 */
.L_x_15207:
[----:B------:R-:W-:Y:S05]  /*5750*/  BSYNC.RECONVERGENT B0 ;  /* 0x0000000000007941 */ /* 0x000fea0003800200 */
.L_x_15206:
[----:B------:R0:W-:Y:S01]  /*5760*/  STG.E.U8 desc[UR36][R2.64], R0 ;  /* 0x0000000002007986 */ /* 0x0001e2000c101124 */
[----:B------:R-:W-:Y:S05]  /*5770*/  BRA `(.L_x_15195) ;  /* 0x0000000400fc7947 */ /* 0x000fea0003800000 */
.L_x_15204:
[----:B0-----:R-:W-:Y:S01]  /*5780*/  I2FP.F32.S32 R5, R4 ;  /* 0x0000000400057245 */ /* 0x001fe20000201400 */
        /* <DEDUP_REMOVED lines=17> */
.L_x_15211:
[----:B------:R-:W-:-:S04]  /*58a0*/  SHF.R.U32.HI R5, RZ, 0x18, R5 ;  /* 0x00000018ff057819 */ /* 0x000fc80000011605 */
[----:B------:R-:W-:-:S07]  /*58b0*/  LOP3.LUT R0, R0, 0x80, R5, 0xf8, !PT ;  /* 0x0000008000007812 */ /* 0x000fce00078ef805 */
.L_x_15210:
[----:B------:R-:W-:Y:S05]  /*58c0*/  BSYNC.RECONVERGENT B0 ;  /* 0x0000000000007941 */ /* 0x000fea0003800200 */
.L_x_15209:
[----:B------:R0:W-:Y:S01]  /*58d0*/  STG.E.U8 desc[UR36][R2.64], R0 ;  /* 0x0000000002007986 */ /* 0x0001e2000c101124 */
[----:B------:R-:W-:Y:S05]  /*58e0*/  BRA `(.L_x_15195) ;  /* 0x0000000400a07947 */ /* 0x000fea0003800000 */
.L_x_15203:
[----:B------:R-:W-:-:S09]  /*58f0*/  UISETP.NE.AND UP0, UPT, UR4, 0x1c, UPT ;  /* 0x0000001c0400788c */ /* 0x000fd2000bf05270 */
[----:B------:R-:W-:Y:S05]  /*5900*/  BRA.U !UP0, `(.L_x_15212) ;  /* 0x00000001085c7547 */ /* 0x000fea000b800000 */
[----:B------:R-:W-:-:S09]  /*5910*/  UISETP.NE.AND UP0, UPT, UR4, 0x1d, UPT ;  /* 0x0000001d0400788c */ /* 0x000fd2000bf05270 */
[----:B------:R-:W-:Y:S05]  /*5920*/  BRA.U !UP0, `(.L_x_15213) ;  /* 0x0000000108487547 */ /* 0x000fea000b800000 */
[----:B------:R-:W-:-:S09]  /*5930*/  UISETP.NE.AND UP0, UPT, UR4, 0x2c, UPT ;  /* 0x0000002c0400788c */ /* 0x000fd2000bf05270 */
[----:B------:R-:W-:Y:S05]  /*5940*/  BRA.U UP0, `(.L_x_15194) ;  /* 0x0000000100a47547 */ /* 0x000fea000b800000 */
        /* <DEDUP_REMOVED lines=16> */
.L_x_15213:
[----:B0-----:R-:W-:-:S05]  /*5a50*/  SHF.R.S32.HI R5, RZ, 0x1f, R4 ;  /* 0x0000001fff057819 */ /* 0x001fca0000011404 */
[----:B------:R0:W-:Y:S01]  /*5a60*/  STG.E.64 desc[UR36][R2.64], R4 ;  /* 0x0000000402007986 */ /* 0x0001e2000c101b24 */
[----:B------:R-:W-:Y:S05]  /*5a70*/  BRA `(.L_x_15195) ;  /* 0x00000004003c7947 */ /* 0x000fea0003800000 */
.L_x_15212:
[----:B0-----:R0:W-:Y:S01]  /*5a80*/  STG.E desc[UR36][R2.64], R4 ;  /* 0x0000000402007986 */ /* 0x0011e2000c101924 */
[----:B------:R-:W-:Y:S05]  /*5a90*/  BRA `(.L_x_15195) ;  /* 0x0000000400347947 */ /* 0x000fea0003800000 */
.L_x_15202:
        /* <DEDUP_REMOVED lines=10> */
.L_x_15215:
[----:B------:R-:W-:Y:S01]  /*5b40*/  CS2R R6, SRZ ;  /* 0x0000000000067805 */ /* 0x000fe2000001ff00 */
[----:B0-----:R-:W0:Y:S04]  /*5b50*/  I2F.F64 R4, R4 ;  /* 0x0000000400047312 */ /* 0x001e280000201c00 */
[----:B0-----:R4:W-:Y:S01]  /*5b60*/  STG.E.128 desc[UR36][R2.64], R4 ;  /* 0x0000000402007986 */ /* 0x0019e2000c101d24 */
[----:B------:R-:W-:Y:S05]  /*5b70*/  BRA `(.L_x_15195) ;  /* 0x0000000000fc7947 */ /* 0x000fea0003800000 */
.L_x_15214:
[----:B------:R-:W-:-:S09]  /*5b80*/  UISETP.NE.AND UP0, UPT, UR4, 0xf, UPT ;  /* 0x0000000f0400788c */ /* 0x000fd2000bf05270 */
[----:B------:R-:W-:Y:S05]  /*5b90*/  BRA.U !UP0, `(.L_x_15216) ;  /* 0x0000000108e87547 */ /* 0x000fea000b800000 */
[----:B------:R-:W-:-:S09]  /*5ba0*/  UISETP.NE.AND UP0, UPT, UR4, 0x17, UPT ;  /* 0x000000170400788c */ /* 0x000fd2000bf05270 */
[----:B------:R-:W-:Y:S05]  /*5bb0*/  BRA.U !UP0, `(.L_x_15217) ;  /* 0x0000000108907547 */ /* 0x000fea000b800000 */
[----:B------:R-:W-:-:S09]  /*5bc0*/  UISETP.NE.AND UP0, UPT, UR4, 0x18, UPT ;  /* 0x000000180400788c */ /* 0x000fd2000bf05270 */
[----:B------:R-:W-:Y:S05]  /*5bd0*/  BRA.U !UP0, `(.L_x_15218) ;  /* 0x0000000108447547 */ /* 0x000fea000b800000 */
.L_x_15194:
        /* <DEDUP_REMOVED lines=16> */
.L_x_15219:
[----:B------:R-:W-:Y:S05]  /*5ce0*/  BRA `(.L_x_15195) ;  /* 0x0000000000a07947 */ /* 0x000fea0003800000 */
.L_x_15218:
[----:B0-----:R-:W-:Y:S01]  /*5cf0*/  I2FP.F32.S32 R7, R4 ;  /* 0x0000000400077245 */ /* 0x001fe20000201400 */
        /* <DEDUP_REMOVED lines=12> */
.L_x_15221:
[----:B------:R-:W-:Y:S05]  /*5dc0*/  BSYNC.RECONVERGENT B0 ;  /* 0x0000000000007941 */ /* 0x000fea0003800200 */
.L_x_15220:
[----:B------:R-:W-:-:S05]  /*5dd0*/  LOP3.LUT R5, R0, 0x80, R5, 0xf8, !PT ;  /* 0x0000008000057812 */ /* 0x000fca00078ef805 */
[----:B------:R2:W-:Y:S01]  /*5de0*/  STG.E.U8 desc[UR36][R2.64], R5 ;  /* 0x0000000502007986 */ /* 0x0005e2000c101124 */
[----:B------:R-:W-:Y:S05]  /*5df0*/  BRA `(.L_x_15195) ;  /* 0x00000000005c7947 */ /* 0x000fea0003800000 */
.L_x_15217:
[----:B0-----:R-:W-:Y:S01]  /*5e00*/  I2FP.F32.S32 R5, R4 ;  /* 0x0000000400057245 */ /* 0x001fe20000201400 */
        /* <DEDUP_REMOVED lines=11> */
.L_x_15223:
[----:B------:R-:W-:Y:S02]  /*5ec0*/  ISETP.GT.U32.AND P0, PT, R4, 0x7f800000, PT ;  /* 0x7f8000000400780c */ /* 0x000fe40003f04070 */
[----:B------:R-:W-:-:S04]  /*5ed0*/  MOV R0, 0x7f ;  /* 0x0000007f00007802 */ /* 0x000fc80000000f00 */
[----:B------:R-:W-:-:S07]  /*5ee0*/  SEL R0, R0, 0x7c, P0 ;  /* 0x0000007c00007807 */ /* 0x000fce0000000000 */
.L_x_15224:
[----:B------:R-:W-:Y:S05]  /*5ef0*/  BSYNC.RECONVERGENT B0 ;  /* 0x0000000000007941 */ /* 0x000fea0003800200 */
.L_x_15222:
[----:B------:R-:W-:-:S04]  /*5f00*/  SHF.R.U32.HI R5, RZ, 0x18, R5 ;  /* 0x00000018ff057819 */ /* 0x000fc80000011605 */
[----:B------:R-:W-:-:S05]  /*5f10*/  LOP3.LUT R5, R0, 0x80, R5, 0xf8, !PT ;  /* 0x0000008000057812 */ /* 0x000fca00078ef805 */
[----:B------:R1:W-:Y:S01]  /*5f20*/  STG.E.U8 desc[UR36][R2.64], R5 ;  /* 0x0000000502007986 */ /* 0x0003e2000c101124 */
[----:B------:R-:W-:Y:S05]  /*5f30*/  BRA `(.L_x_15195) ;  /* 0x00000000000c7947 */ /* 0x000fea0003800000 */
.L_x_15216:
[----:B0-----:R-:W-:-:S04]  /*5f40*/  I2FP.F32.S32 R0, R4 ;  /* 0x0000000400007245 */ /* 0x001fc80000201400 */
[----:B------:R-:W-:-:S05]  /*5f50*/  F2FP.BF16.F32.PACK_AB R0, RZ, R0 ;  /* 0x00000000ff00723e */ /* 0x000fca00000010ff */
[----:B------:R0:W-:Y:S02]  /*5f60*/  STG.E.U16 desc[UR36][R2.64], R0 ;  /* 0x0000000002007986 */ /* 0x0001e4000c101524 */
.L_x_15195:
[----:B------:R-:W-:-:S07]  /*5f70*/  VIADD R17, R17, 0x80 ;  /* 0x0000008011117836 */ /* 0x000fce0000000000 */
.L_x_15155:
[----:B------:R-:W-:Y:S05]  /*5f80*/  BSYNC.RECONVERGENT B6 ;  /* 0x0000000000067941 */ /* 0x000fea0003800200 */
.L_x_15154:
        /* <DEDUP_REMOVED lines=307> */
.L_x_15227:
        /* <DEDUP_REMOVED lines=16> */
.L_x_15231:
[----:B------:R0:W5:Y:S01]  /*73c0*/  LDG.E.U8 R0, desc[UR36][R2.64] ;  /* 0x0000002402007981 */ /* 0x000162000c1e1100 */
[----:B------:R-:W-:Y:S05]  /*73d0*/  BRA `(.L_x_15233) ;  /* 0x0000000c002c7947 */ /* 0x000fea0003800000 */
.L_x_15230:
        /* <DEDUP_REMOVED lines=8> */
.L_x_15235:
[----:B------:R0:W5:Y:S01]  /*7460*/  LDG.E R0, desc[UR36][R2.64] ;  /* 0x0000002402007981 */ /* 0x000162000c1e1900 */
[----:B------:R-:W-:Y:S05]  /*7470*/  BRA `(.L_x_15233) ;  /* 0x0000000c00047947 */ /* 0x000fea0003800000 */
.L_x_15234:
[----:B------:R0:W5:Y:S01]  /*7480*/  LDG.E.S16 R0, desc[UR36][R2.64] ;  /* 0x0000002402007981 */ /* 0x000162000c1e1700 */
[----:B------:R-:W-:Y:S05]  /*7490*/  BRA `(.L_x_15233) ;  /* 0x0000000800fc7947 */ /* 0x000fea0003800000 */
.L_x_15229:
        /* <DEDUP_REMOVED lines=9> */
.L_x_15237:
[----:B------:R-:W2:Y:S02]  /*7530*/  LDG.E.U16 R2, desc[UR36][R2.64] ;  /* 0x0000002402027981 */ /* 0x000ea4000c1e1500 */
[----:B--2---:R-:W-:-:S06]  /*7540*/  HADD2.F32 R0, -RZ, R2.H0_H0 ;  /* 0x20000002ff007230 */ /* 0x004fcc0000004100 */
[----:B------:R-:W0:Y:S01]  /*7550*/  F2I.FTZ.TRUNC.NTZ R0, R0 ;  /* 0x0000000000007305 */ /* 0x000e22000021f100 */
[----:B------:R-:W-:Y:S05]  /*7560*/  BRA `(.L_x_15233) ;  /* 0x0000000800c87947 */ /* 0x000fea0003800000 */
.L_x_15236:
        /* <DEDUP_REMOVED lines=9> */
.L_x_15239:
[----:B------:R-:W2:Y:S02]  /*7600*/  LDG.E.U16 R2, desc[UR36][R2.64] ;  /* 0x0000002402027981 */ /* 0x000ea4000c1e1500 */
[----:B--2---:R-:W-:-:S06]  /*7610*/  HADD2.F32 R0, -RZ, R2.H0_H0 ;  /* 0x20000002ff007230 */ /* 0x004fcc0000004100 */
[----:B------:R-:W0:Y:S01]  /*7620*/  F2I.FTZ.TRUNC.NTZ R0, R0 ;  /* 0x0000000000007305 */ /* 0x000e22000021f100 */
[----:B------:R-:W-:Y:S05]  /*7630*/  BRA `(.L_x_15233) ;  /* 0x0000000800947947 */ /* 0x000fea0003800000 */
.L_x_15238:
[----:B------:R-:W2:Y:S02]  /*7640*/  LDG.E.64 R2, desc[UR36][R2.64] ;  /* 0x0000002402027981 */ /* 0x000ea4000c1e1b00 */
[----:B--2---:R0:W1:Y:S02]  /*7650*/  F2I.F64.TRUNC R0, R2 ;  /* 0x0000000200007311 */ /* 0x004064000030d100 */
[----:B01----:R-:W-:Y:S05]  /*7660*/  BRA `(.L_x_15233) ;  /* 0x0000000800887947 */ /* 0x003fea0003800000 */
.L_x_15228:
        /* <DEDUP_REMOVED lines=12> */
.L_x_15242:
[----:B------:R-:W2:Y:S02]  /*7730*/  LDG.E.64 R2, desc[UR36][R2.64] ;  /* 0x0000002402027981 */ /* 0x000ea4000c1e1b00 */
[----:B--2---:R0:W1:Y:S02]  /*7740*/  F2I.F64.TRUNC R0, R2 ;  /* 0x0000000200007311 */ /* 0x004064000030d100 */
[----:B01----:R-:W-:Y:S05]  /*7750*/  BRA `(.L_x_15233) ;  /* 0x00000008004c7947 */ /* 0x003fea0003800000 */
.L_x_15241:
        /* <DEDUP_REMOVED lines=24> */
[----:B------:R-:W1:Y:S01]  /*78e0*/  F2I.FTZ.TRUNC.NTZ R0, R0 ;  /* 0x0000000000007305 */ /* 0x000e62000021f100 */
[----:B------:R-:W-:Y:S05]  /*78f0*/  BRA `(.L_x_15233) ;  /* 0x0000000400e47947 */ /* 0x000fea0003800000 */
.L_x_15244:
        /* <DEDUP_REMOVED lines=13> */
.L_x_15243:
[----:B------:R-:W2:Y:S02]  /*79d0*/  LDG.E.U16 R0, desc[UR36][R2.64] ;  /* 0x0000002402007981 */ /* 0x000ea4000c1e1500 */
[----:B--2---:R-:W-:-:S06]  /*79e0*/  IMAD.U32 R0, R0, 0x10000, RZ ;  /* 0x0001000000007824 */ /* 0x004fcc00078e00ff */
[----:B------:R-:W2:Y:S01]  /*79f0*/  F2I.FTZ.TRUNC.NTZ R0, R0 ;  /* 0x0000000000007305 */ /* 0x000ea2000021f100 */
[----:B------:R-:W-:Y:S05]  /*7a00*/  BRA `(.L_x_15233) ;  /* 0x0000000400a07947 */ /* 0x000fea0003800000 */
.L_x_15240:
        /* <DEDUP_REMOVED lines=10> */
.L_x_15247:
        /* <DEDUP_REMOVED lines=21> */
.L_x_15251:
[----:B------:R-:W-:Y:S05]  /*7c00*/  BSYNC.RECONVERGENT B1 ;  /* 0x0000000000017941 */ /* 0x000fea0003800200 */
.L_x_15250:
[----:B------:R-:W-:Y:S02]  /*7c10*/  SHF.L.U32 R0, R0, 0x14, RZ ;  /* 0x0000001400007819 */ /* 0x000fe400000006ff */
[----:B------:R-:W-:-:S04]  /*7c20*/  LEA R2, R2, 0x3b800000, 0x17 ;  /* 0x3b80000002027811 */ /* 0x000fc800078eb8ff */
[----:B------:R-:W-:-:S07]  /*7c30*/  LOP3.LUT R0, R2, R0, R7, 0xfe, !PT ;  /* 0x0000000002007212 */ /* 0x000fce00078efe07 */
.L_x_15249:
[----:B------:R-:W-:Y:S05]  /*7c40*/  BSYNC.RECONVERGENT B0 ;  /* 0x0000000000007941 */ /* 0x000fea0003800200 */
.L_x_15248:
[----:B------:R-:W4:Y:S01]  /*7c50*/  F2I.FTZ.TRUNC.NTZ R0, R0 ;  /* 0x0000000000007305 */ /* 0x000f22000021f100 */
[----:B------:R-:W-:Y:S05]  /*7c60*/  BRA `(.L_x_15233) ;  /* 0x0000000400087947 */ /* 0x000fea0003800000 */
.L_x_15246:
        /* <DEDUP_REMOVED lines=21> */
.L_x_15255:
[----:B------:R-:W-:Y:S05]  /*7dc0*/  BSYNC.RECONVERGENT B1 ;  /* 0x0000000000017941 */ /* 0x000fea0003800200 */
.L_x_15254:
[----:B------:R-:W-:Y:S01]  /*7dd0*/  IMAD.SHL.U32 R0, R0, 0x200000, RZ ;  /* 0x0020000000007824 */ /* 0x000fe200078e00ff */
[----:B------:R-:W-:-:S04]  /*7de0*/  LEA R2, R2, 0x37800000, 0x17 ;  /* 0x3780000002027811 */ /* 0x000fc800078eb8ff */
[----:B------:R-:W-:-:S07]  /*7df0*/  LOP3.LUT R0, R2, R0, R7, 0xfe, !PT ;  /* 0x0000000002007212 */ /* 0x000fce00078efe07 */
.L_x_15253:
[----:B------:R-:W-:Y:S05]  /*7e00*/  BSYNC.RECONVERGENT B0 ;  /* 0x0000000000007941 */ /* 0x000fea0003800200 */
.L_x_15252:
[----:B------:R-:W0:Y:S01]  /*7e10*/  F2I.FTZ.TRUNC.NTZ R0, R0 ;  /* 0x0000000000007305 */ /* 0x000e22000021f100 */
[----:B------:R-:W-:Y:S05]  /*7e20*/  BRA `(.L_x_15233) ;  /* 0x0000000000987947 */ /* 0x000fea0003800000 */
.L_x_15245:
        /* <DEDUP_REMOVED lines=14> */
.L_x_15259:
[----:B------:R-:W-:Y:S05]  /*7f10*/  BSYNC.RECONVERGENT B0 ;  /* 0x0000000000007941 */ /* 0x000fea0003800200 */
.L_x_15258:
[----:B------:R-:W0:Y:S01]  /*7f20*/  F2I.FTZ.TRUNC.NTZ R0, R0 ;  /* 0x0000000000007305 */ /* 0x000e22000021f100 */
[----:B------:R-:W-:Y:S05]  /*7f30*/  BRA `(.L_x_15233) ;  /* 0x0000000000547947 */ /* 0x000fea0003800000 */
.L_x_15232:
        /* <DEDUP_REMOVED lines=16> */
.L_x_15260:
[----:B------:R-:W-:Y:S01]  /*8040*/  MOV R0, RZ ;  /* 0x000000ff00007202 */ /* 0x000fe20000000f00 */
[----:B------:R-:W-:Y:S06]  /*8050*/  BRA `(.L_x_15233) ;  /* 0x00000000000c7947 */ /* 0x000fec0003800000 */
.L_x_15257:
[----:B------:R0:W5:Y:S01]  /*8060*/  LDG.E R0, desc[UR36][R2.64] ;  /* 0x0000002402007981 */ /* 0x000162000c1e1900 */
[----:B------:R-:W-:Y:S05]  /*8070*/  BRA `(.L_x_15233) ;  /* 0x0000000000047947 */ /* 0x000fea0003800000 */
.L_x_15256:
[----:B------:R0:W5:Y:S02]  /*8080*/  LDG.E R0, desc[UR36][R2.64] ;  /* 0x0000002402007981 */ /* 0x000164000c1e1900 */
.L_x_15233:
        /* <DEDUP_REMOVED lines=20> */
.L_x_15264:
[----:B0-----:R4:W-:Y:S01]  /*81d0*/  STG.E.U8 desc[UR36][R2.64], R4 ;  /* 0x0000000402007986 */ /* 0x0019e2000c101124 */
[----:B------:R-:W-:Y:S05]  /*81e0*/  BRA `(.L_x_15266) ;  /* 0x0000000c00387947 */ /* 0x000fea0003800000 */
.L_x_15263:
        /* <DEDUP_REMOVED lines=9> */
.L_x_15268:
[----:B0-----:R2:W-:Y:S01]  /*8280*/  STG.E desc[UR36][R2.64], R4 ;  /* 0x0000000402007986 */ /* 0x0015e2000c101924 */
[----:B------:R-:W-:Y:S05]  /*8290*/  BRA `(.L_x_15266) ;  /* 0x0000000c000c7947 */ /* 0x000fea0003800000 */
.L_x_15267:
[----:B0-----:R0:W-:Y:S01]  /*82a0*/  STG.E.U16 desc[UR36][R2.64], R4 ;  /* 0x0000000402007986 */ /* 0x0011e2000c101524 */
[----:B------:R-:W-:Y:S05]  /*82b0*/  BRA `(.L_x_15266) ;  /* 0x0000000c00047947 */ /* 0x000fea0003800000 */
.L_x_15262:
        /* <DEDUP_REMOVED lines=9> */
.L_x_15270:
[----:B0-----:R-:W-:-:S04]  /*8350*/  I2FP.F32.S32 R0, R4 ;  /* 0x0000000400007245 */ /* 0x001fc80000201400 */
[----:B------:R-:W-:-:S05]  /*8360*/  F2FP.F16.F32.PACK_AB R0, RZ, R0 ;  /* 0x00000000ff00723e */ /* 0x000fca00000000ff */
[----:B------:R0:W-:Y:S01]  /*8370*/  STG.E.U16 desc[UR36][R2.64], R0 ;  /* 0x0000000002007986 */ /* 0x0001e2000c101524 */
[----:B------:R-:W-:Y:S05]  /*8380*/  BRA `(.L_x_15266) ;  /* 0x0000000800d07947 */ /* 0x000fea0003800000 */
.L_x_15269:
        /* <DEDUP_REMOVED lines=10> */
.L_x_15272:
[----:B0-----:R-:W-:-:S04]  /*8430*/  I2FP.F32.S32 R4, R4 ;  /* 0x0000000400047245 */ /* 0x001fc80000201400 */
[----:B------:R-:W-:-:S04]  /*8440*/  F2FP.F16.F32.PACK_AB R5, RZ, R4 ;  /* 0x00000004ff05723e */ /* 0x000fc800000000ff */
[----:B------:R-:W-:-:S05]  /*8450*/  PRMT R5, R5, 0x5410, RZ ;  /* 0x0000541005057816 */ /* 0x000fca00000000ff */
[----:B------:R0:W-:Y:S01]  /*8460*/  STG.E desc[UR36][R2.64], R5 ;  /* 0x0000000502007986 */ /* 0x0001e2000c101924 */
[----:B------:R-:W-:Y:S05]  /*8470*/  BRA `(.L_x_15266) ;  /* 0x0000000800947947 */ /* 0x000fea0003800000 */
.L_x_15271:
[----:B0-----:R-:W0:Y:S02]  /*8480*/  I2F.F64 R4, R4 ;  /* 0x0000000400047312 */ /* 0x001e240000201c00 */
[----:B0-----:R0:W-:Y:S01]  /*8490*/  STG.E.64 desc[UR36][R2.64], R4 ;  /* 0x0000000402007986 */ /* 0x0011e2000c101b24 */
[----:B------:R-:W-:Y:S05]  /*84a0*/  BRA `(.L_x_15266) ;  /* 0x0000000800887947 */ /* 0x000fea0003800000 */
.L_x_15261:
        /* <DEDUP_REMOVED lines=12> */
.L_x_15276:
        /* <DEDUP_REMOVED lines=18> */
.L_x_15279:
[----:B------:R-:W-:-:S04]  /*8690*/  SHF.R.U32.HI R5, RZ, 0x18, R5 ;  /* 0x00000018ff057819 */ /* 0x000fc80000011605 */
[----:B------:R-:W-:-:S07]  /*86a0*/  LOP3.LUT R0, R0, 0x80, R5, 0xf8, !PT ;  /* 0x0000008000007812 */ /* 0x000fce00078ef805 */
.L_x_15278:
[----:B------:R-:W-:Y:S05]  /*86b0*/  BSYNC.RECONVERGENT B0 ;  /* 0x0000000000007941 */ /* 0x000fea0003800200 */
.L_x_15277:
[----:B------:R0:W-:Y:S01]  /*86c0*/  STG.E.U8 desc[UR36][R2.64], R0 ;  /* 0x0000000002007986 */ /* 0x0001e2000c101124 */
[----:B------:R-:W-:Y:S05]  /*86d0*/  BRA `(.L_x_15266) ;  /* 0x0000000400fc7947 */ /* 0x000fea0003800000 */
.L_x_15275:
        /* <DEDUP_REMOVED lines=18> */
.L_x_15282:
[----:B------:R-:W-:-:S04]  /*8800*/  SHF.R.U32.HI R5, RZ, 0x18, R5 ;  /* 0x00000018ff057819 */ /* 0x000fc80000011605 */
[----:B------:R-:W-:-:S07]  /*8810*/  LOP3.LUT R0, R0, 0x80, R5, 0xf8, !PT ;  /* 0x0000008000007812 */ /* 0x000fce00078ef805 */
.L_x_15281:
[----:B------:R-:W-:Y:S05]  /*8820*/  BSYNC.RECONVERGENT B0 ;  /* 0x0000000000007941 */ /* 0x000fea0003800200 */
.L_x_15280:
[----:B------:R0:W-:Y:S01]  /*8830*/  STG.E.U8 desc[UR36][R2.64], R0 ;  /* 0x0000000002007986 */ /* 0x0001e2000c101124 */
[----:B------:R-:W-:Y:S05]  /*8840*/  BRA `(.L_x_15266) ;  /* 0x0000000400a07947 */ /* 0x000fea0003800000 */
.L_x_15274:
        /* <DEDUP_REMOVED lines=22> */
.L_x_15284:
[----:B0-----:R-:W-:-:S05]  /*89b0*/  SHF.R.S32.HI R5, RZ, 0x1f, R4 ;  /* 0x0000001fff057819 */ /* 0x001fca0000011404 */
[----:B------:R0:W-:Y:S01]  /*89c0*/  STG.E.64 desc[UR36][R2.64], R4 ;  /* 0x0000000402007986 */ /* 0x0001e2000c101b24 */
[----:B------:R-:W-:Y:S05]  /*89d0*/  BRA `(.L_x_15266) ;  /* 0x00000004003c7947 */ /* 0x000fea0003800000 */
.L_x_15283:
[----:B0-----:R0:W-:Y:S01]  /*89e0*/  STG.E desc[UR36][R2.64], R4 ;  /* 0x0000000402007986 */ /* 0x0011e2000c101924 */
[----:B------:R-:W-:Y:S05]  /*89f0*/  BRA `(.L_x_15266) ;  /* 0x0000000400347947 */ /* 0x000fea0003800000 */
.L_x_15273:
        /* <DEDUP_REMOVED lines=10> */
.L_x_15286:
[----:B------:R-:W-:Y:S01]  /*8aa0*/  CS2R R6, SRZ ;  /* 0x0000000000067805 */ /* 0x000fe2000001ff00 */
[----:B0-----:R-:W0:Y:S04]  /*8ab0*/  I2F.F64 R4, R4 ;  /* 0x0000000400047312 */ /* 0x001e280000201c00 */
[----:B0-----:R0:W-:Y:S01]  /*8ac0*/  STG.E.128 desc[UR36][R2.64], R4 ;  /* 0x0000000402007986 */ /* 0x0011e2000c101d24 */
[----:B------:R-:W-:Y:S05]  /*8ad0*/  BRA `(.L_x_15266) ;  /* 0x0000000000fc7947 */ /* 0x000fea0003800000 */
.L_x_15285:
[----:B------:R-:W-:-:S09]  /*8ae0*/  UISETP.NE.AND UP0, UPT, UR4, 0xf, UPT ;  /* 0x0000000f0400788c */ /* 0x000fd2000bf05270 */
[----:B------:R-:W-:Y:S05]  /*8af0*/  BRA.U !UP0, `(.L_x_15287) ;  /* 0x0000000108e87547 */ /* 0x000fea000b800000 */
[----:B------:R-:W-:-:S09]  /*8b00*/  UISETP.NE.AND UP0, UPT, UR4, 0x17, UPT ;  /* 0x000000170400788c */ /* 0x000fd2000bf05270 */
[----:B------:R-:W-:Y:S05]  /*8b10*/  BRA.U !UP0, `(.L_x_15288) ;  /* 0x0000000108907547 */ /* 0x000fea000b800000 */
[----:B------:R-:W-:-:S09]  /*8b20*/  UISETP.NE.AND UP0, UPT, UR4, 0x18, UPT ;  /* 0x000000180400788c */ /* 0x000fd2000bf05270 */
[----:B------:R-:W-:Y:S05]  /*8b30*/  BRA.U !UP0, `(.L_x_15289) ;  /* 0x0000000108447547 */ /* 0x000fea000b800000 */
.L_x_15265:
        /* <DEDUP_REMOVED lines=16> */
.L_x_15290:
[----:B------:R-:W-:Y:S05]  /*8c40*/  BRA `(.L_x_15266) ;  /* 0x0000000000a07947 */ /* 0x000fea0003800000 */
.L_x_15289:
        /* <DEDUP_REMOVED lines=13> */
.L_x_15292:
[----:B------:R-:W-:Y:S05]  /*8d20*/  BSYNC.RECONVERGENT B0 ;  /* 0x0000000000007941 */ /* 0x000fea0003800200 */
.L_x_15291:
[----:B------:R-:W-:-:S05]  /*8d30*/  LOP3.LUT R5, R0, 0x80, R5, 0xf8, !PT ;  /* 0x0000008000057812 */ /* 0x000fca00078ef805 */
[----:B------:R0:W-:Y:S01]  /*8d40*/  STG.E.U8 desc[UR36][R2.64], R5 ;  /* 0x0000000502007986 */ /* 0x0001e2000c101124 */
[----:B------:R-:W-:Y:S05]  /*8d50*/  BRA `(.L_x_15266) ;  /* 0x00000000005c7947 */ /* 0x000fea0003800000 */
.L_x_15288:
        /* <DEDUP_REMOVED lines=12> */
.L_x_15294:
[----:B------:R-:W-:Y:S02]  /*8e20*/  ISETP.GT.U32.AND P0, PT, R4, 0x7f800000, PT ;  /* 0x7f8000000400780c */ /* 0x000fe40003f04070 */
[----:B------:R-:W-:-:S04]  /*8e30*/  MOV R0, 0x7f ;  /* 0x0000007f00007802 */ /* 0x000fc80000000f00 */
[----:B------:R-:W-:-:S07]  /*8e40*/  SEL R0, R0, 0x7c, P0 ;  /* 0x0000007c00007807 */ /* 0x000fce0000000000 */
.L_x_15295:
[----:B------:R-:W-:Y:S05]  /*8e50*/  BSYNC.RECONVERGENT B0 ;  /* 0x0000000000007941 */ /* 0x000fea0003800200 */
.L_x_15293:
[----:B------:R-:W-:-:S04]  /*8e60*/  SHF.R.U32.HI R5, RZ, 0x18, R5 ;  /* 0x00000018ff057819 */ /* 0x000fc80000011605 */
[----:B------:R-:W-:-:S05]  /*8e70*/  LOP3.LUT R5, R0, 0x80, R5, 0xf8, !PT ;  /* 0x0000008000057812 */ /* 0x000fca00078ef805 */
[----:B------:R0:W-:Y:S01]  /*8e80*/  STG.E.U8 desc[UR36][R2.64], R5 ;  /* 0x0000000502007986 */ /* 0x0001e2000c101124 */
[----:B------:R-:W-:Y:S05]  /*8e90*/  BRA `(.L_x_15266) ;  /* 0x00000000000c7947 */ /* 0x000fea0003800000 */
.L_x_15287:
[----:B0-----:R-:W-:-:S04]  /*8ea0*/  I2FP.F32.S32 R0, R4 ;  /* 0x0000000400007245 */ /* 0x001fc80000201400 */
[----:B------:R-:W-:-:S05]  /*8eb0*/  F2FP.BF16.F32.PACK_AB R0, RZ, R0 ;  /* 0x00000000ff00723e */ /* 0x000fca00000010ff */
[----:B------:R0:W-:Y:S02]  /*8ec0*/  STG.E.U16 desc[UR36][R2.64], R0 ;  /* 0x0000000002007986 */ /* 0x0001e4000c101524 */
.L_x_15266:
[----:B------:R-:W-:-:S07]  /*8ed0*/  VIADD R17, R17, 0x80 ;  /* 0x0000008011117836 */ /* 0x000fce0000000000 */
.L_x_15226:
[----:B------:R-:W-:Y:S05]  /*8ee0*/  BSYNC.RECONVERGENT B6 ;  /* 0x0000000000067941 */ /* 0x000fea0003800200 */
.L_x_15225:
[----:B------:R-:W5:Y:S02]  /*8ef0*/  LDCU UR4, c[0x0][0x380] ;  /* 0x00007000ff0477ac */ /* 0x000f640008000800 */
[----:B-----5:R-:W-:-:S13]  /*8f00*/  ISETP.GE.AND P0, PT, R17, UR4, PT ;  /* 0x0000000411007c0c */ /* 0x020fda000bf06270 */
[----:B------:R-:W-:Y:S05]  /*8f10*/  @P0 EXIT ;  /* 0x000000000000094d */ /* 0x000fea0003800000 */
        /* <DEDUP_REMOVED lines=303> */
.L_x_15296:
        /* <DEDUP_REMOVED lines=18> */
.L_x_15300:
[----:B------:R0:W5:Y:S01]  /*a330*/  LDG.E.U8 R0, desc[UR36][R2.64] ;  /* 0x0000002402007981 */ /* 0x000162000c1e1100 */
[----:B------:R-:W-:Y:S05]  /*a340*/  BRA `(.L_x_15302) ;  /* 0x0000000c002c7947 */ /* 0x000fea0003800000 */
.L_x_15299:
        /* <DEDUP_REMOVED lines=8> */
.L_x_15304:
[----:B------:R0:W5:Y:S01]  /*a3d0*/  LDG.E R0, desc[UR36][R2.64] ;  /* 0x0000002402007981 */ /* 0x000162000c1e1900 */
[----:B------:R-:W-:Y:S05]  /*a3e0*/  BRA `(.L_x_15302) ;  /* 0x0000000c00047947 */ /* 0x000fea0003800000 */
.L_x_15303:
[----:B------:R0:W5:Y:S01]  /*a3f0*/  LDG.E.S16 R0, desc[UR36][R2.64] ;  /* 0x0000002402007981 */ /* 0x000162000c1e1700 */
[----:B------:R-:W-:Y:S05]  /*a400*/  BRA `(.L_x_15302) ;  /* 0x0000000800fc7947 */ /* 0x000fea0003800000 */
.L_x_15298:
        /* <DEDUP_REMOVED lines=9> */
.L_x_15306:
[----:B------:R-:W2:Y:S02]  /*a4a0*/  LDG.E.U16 R2, desc[UR36][R2.64] ;  /* 0x0000002402027981 */ /* 0x000ea4000c1e1500 */
[----:B--2---:R-:W-:-:S06]  /*a4b0*/  HADD2.F32 R0, -RZ, R2.H0_H0 ;  /* 0x20000002ff007230 */ /* 0x004fcc0000004100 */
[----:B------:R-:W0:Y:S01]  /*a4c0*/  F2I.FTZ.TRUNC.NTZ R0, R0 ;  /* 0x0000000000007305 */ /* 0x000e22000021f100 */
[----:B------:R-:W-:Y:S05]  /*a4d0*/  BRA `(.L_x_15302) ;  /* 0x0000000800c87947 */ /* 0x000fea0003800000 */
.L_x_15305:
        /* <DEDUP_REMOVED lines=9> */
.L_x_15308:
[----:B------:R-:W2:Y:S02]  /*a570*/  LDG.E.U16 R2, desc[UR36][R2.64] ;  /* 0x0000002402027981 */ /* 0x000ea4000c1e1500 */
[----:B--2---:R-:W-:-:S06]  /*a580*/  HADD2.F32 R0, -RZ, R2.H0_H0 ;  /* 0x20000002ff007230 */ /* 0x004fcc0000004100 */
[----:B------:R-:W0:Y:S01]  /*a590*/  F2I.FTZ.TRUNC.NTZ R0, R0 ;  /* 0x0000000000007305 */ /* 0x000e22000021f100 */
[----:B------:R-:W-:Y:S05]  /*a5a0*/  BRA `(.L_x_15302) ;  /* 0x0000000800947947 */ /* 0x000fea0003800000 */
.L_x_15307:
[----:B------:R-:W2:Y:S02]  /*a5b0*/  LDG.E.64 R2, desc[UR36][R2.64] ;  /* 0x0000002402027981 */ /* 0x000ea4000c1e1b00 */
[----:B--2---:R0:W1:Y:S02]  /*a5c0*/  F2I.F64.TRUNC R0, R2 ;  /* 0x0000000200007311 */ /* 0x004064000030d100 */
[----:B01----:R-:W-:Y:S05]  /*a5d0*/  BRA `(.L_x_15302) ;  /* 0x0000000800887947 */ /* 0x003fea0003800000 */
.L_x_15297:
        /* <DEDUP_REMOVED lines=12> */
.L_x_15311:
[----:B------:R-:W2:Y:S02]  /*a6a0*/  LDG.E.64 R2, desc[UR36][R2.64] ;  /* 0x0000002402027981 */ /* 0x000ea4000c1e1b00 */
[----:B--2---:R0:W1:Y:S02]  /*a6b0*/  F2I.F64.TRUNC R0, R2 ;  /* 0x0000000200007311 */ /* 0x004064000030d100 */
[----:B01----:R-:W-:Y:S05]  /*a6c0*/  BRA `(.L_x_15302) ;  /* 0x00000008004c7947 */ /* 0x003fea0003800000 */
.L_x_15310:
        /* <DEDUP_REMOVED lines=26> */
.L_x_15313:
        /* <DEDUP_REMOVED lines=13> */
.L_x_15312:
[----:B------:R-:W2:Y:S02]  /*a940*/  LDG.E.U16 R0, desc[UR36][R2.64] ;  /* 0x0000002402007981 */ /* 0x000ea4000c1e1500 */
[----:B--2---:R-:W-:-:S06]  /*a950*/  IMAD.U32 R0, R0, 0x10000, RZ ;  /* 0x0001000000007824 */ /* 0x004fcc00078e00ff */
[----:B------:R-:W0:Y:S01]  /*a960*/  F2I.FTZ.TRUNC.NTZ R0, R0 ;  /* 0x0000000000007305 */ /* 0x000e22000021f100 */
[----:B------:R-:W-:Y:S05]  /*a970*/  BRA `(.L_x_15302) ;  /* 0x0000000400a07947 */ /* 0x000fea0003800000 */
.L_x_15309:
        /* <DEDUP_REMOVED lines=10> */
.L_x_15316:
        /* <DEDUP_REMOVED lines=21> */
.L_x_15320:
[----:B------:R-:W-:Y:S05]  /*ab70*/  BSYNC.RECONVERGENT B1 ;  /* 0x0000000000017941 */ /* 0x000fea0003800200 */
.L_x_15319:
[----:B------:R-:W-:Y:S01]  /*ab80*/  IMAD.SHL.U32 R0, R0, 0x100000, RZ ;  /* 0x0010000000007824 */ /* 0x000fe200078e00ff */
[----:B------:R-:W-:-:S04]  /*ab90*/  LEA R2, R2, 0x3b800000, 0x17 ;  /* 0x3b80000002027811 */ /* 0x000fc800078eb8ff */
[----:B------:R-:W-:-:S07]  /*aba0*/  LOP3.LUT R0, R2, R0, R7, 0xfe, !PT ;  /* 0x0000000002007212 */ /* 0x000fce00078efe07 */
.L_x_15318:
[----:B------:R-:W-:Y:S05]  /*abb0*/  BSYNC.RECONVERGENT B0 ;  /* 0x0000000000007941 */ /* 0x000fea0003800200 */
.L_x_15317:
[----:B------:R-:W2:Y:S01]  /*abc0*/  F2I.FTZ.TRUNC.NTZ R0, R0 ;  /* 0x0000000000007305 */ /* 0x000ea2000021f100 */
[----:B------:R-:W-:Y:S05]  /*abd0*/  BRA `(.L_x_15302) ;  /* 0x0000000400087947 */ /* 0x000fea0003800000 */
.L_x_15315:
        /* <DEDUP_REMOVED lines=21> */
.L_x_15324:
[----:B------:R-:W-:Y:S05]  /*ad30*/  BSYNC.RECONVERGENT B1 ;  /* 0x0000000000017941 */ /* 0x000fea0003800200 */
.L_x_15323:
[----:B------:R-:W-:Y:S02]  /*ad40*/  SHF.L.U32 R0, R0, 0x15, RZ ;  /* 0x0000001500007819 */ /* 0x000fe400000006ff */
[----:B------:R-:W-:-:S04]  /*ad50*/  LEA R2, R2, 0x37800000, 0x17 ;  /* 0x3780000002027811 */ /* 0x000fc800078eb8ff */
[----:B------:R-:W-:-:S07]  /*ad60*/  LOP3.LUT R0, R2, R0, R7, 0xfe, !PT ;  /* 0x0000000002007212 */ /* 0x000fce00078efe07 */
.L_x_15322:
[----:B------:R-:W-:Y:S05]  /*ad70*/  BSYNC.RECONVERGENT B0 ;  /* 0x0000000000007941 */ /* 0x000fea0003800200 */
.L_x_15321:
[----:B------:R-:W0:Y:S01]  /*ad80*/  F2I.FTZ.TRUNC.NTZ R0, R0 ;  /* 0x0000000000007305 */ /* 0x000e22000021f100 */
[----:B------:R-:W-:Y:S05]  /*ad90*/  BRA `(.L_x_15302) ;  /* 0x0000000000987947 */ /* 0x000fea0003800000 */
.L_x_15314:
        /* <DEDUP_REMOVED lines=14> */
.L_x_15328:
[----:B------:R-:W-:Y:S05]  /*ae80*/  BSYNC.RECONVERGENT B0 ;  /* 0x0000000000007941 */ /* 0x000fea0003800200 */
.L_x_15327:
[----:B------:R-:W4:Y:S01]  /*ae90*/  F2I.FTZ.TRUNC.NTZ R0, R0 ;  /* 0x0000000000007305 */ /* 0x000f22000021f100 */
[----:B------:R-:W-:Y:S05]  /*aea0*/  BRA `(.L_x_15302) ;  /* 0x0000000000547947 */ /* 0x000fea0003800000 */
.L_x_15301:
        /* <DEDUP_REMOVED lines=16> */
.L_x_15329:
[----:B------:R-:W-:Y:S01]  /*afb0*/  IMAD.MOV.U32 R0, RZ, RZ, RZ ;  /* 0x000000ffff007224 */ /* 0x000fe200078e00ff */
[----:B------:R-:W-:Y:S06]  /*afc0*/  BRA `(.L_x_15302) ;  /* 0x00000000000c7947 */ /* 0x000fec0003800000 */
.L_x_15326:
[----:B------:R0:W5:Y:S01]  /*afd0*/  LDG.E R0, desc[UR36][R2.64] ;  /* 0x0000002402007981 */ /* 0x000162000c1e1900 */
[----:B------:R-:W-:Y:S05]  /*afe0*/  BRA `(.L_x_15302) ;  /* 0x0000000000047947 */ /* 0x000fea0003800000 */
.L_x_15325:
[----:B------:R3:W5:Y:S02]  /*aff0*/  LDG.E R0, desc[UR36][R2.64] ;  /* 0x0000002402007981 */ /* 0x000764000c1e1900 */
.L_x_15302:
[C---:B0-2-45:R-:W-:Y:S01]  /*b000*/  ISETP.NE.AND P1, PT, R0.reuse, RZ, PT ;  /* 0x000000ff0000720c */ /* 0x075fe20003f25270 */
[----:B------:R-:W-:Y:S01]  /*b010*/  UPRMT UR4, UR41, 0x9910, URZ ;  /* 0x0000991029047896 */ /* 0x000fe200080000ff */
[----:B------:R-:W-:-:S03]  /*b020*/  ISETP.GT.AND P0, PT, R0, RZ, PT ;  /* 0x000000ff0000720c */ /* 0x000fc60003f04270 */
[----:B------:R-:W-:Y:S01]  /*b030*/  UISETP.GT.AND UP0, UPT, UR4, 0x9, UPT ;  /* 0x000000090400788c */ /* 0x000fe2000bf04270 */
[----:B-1-3--:R-:W-:-:S07]  /*b040*/  SEL R2, RZ, 0x1, !P0 ;  /* 0x00000001ff027807 */ /* 0x00afce0004000000 */
        /* <DEDUP_REMOVED lines=10> */
[----:B0-----:R-:W-:Y:S01]  /*b0f0*/  STG.E.U8 desc[UR36][R16.64], R2 ;  /* 0x0000000210007986 */ /* 0x001fe2000c101124 */
[----:B------:R-:W-:Y:S05]  /*b100*/  EXIT ;  /* 0x000000000000794d */ /* 0x000fea0003800000 */
.L_x_15333:
[----:B0-----:R-:W-:Y:S01]  /*b110*/  STG.E.U8 desc[UR36][R16.64], R2 ;  /* 0x0000000210007986 */ /* 0x001fe2000c101124 */
[----:B------:R-:W-:Y:S05]  /*b120*/  EXIT ;  /* 0x000000000000794d */ /* 0x000fea0003800000 */
.L_x_15332:
[----:B------:R-:W-:-:S09]  /*b130*/  UISETP.NE.AND UP0, UPT, UR4, 0x2, UPT ;  /* 0x000000020400788c */ /* 0x000fd2000bf05270 */
[----:B------:R-:W-:Y:S05]  /*b140*/  BRA.U !UP0, `(.L_x_15335) ;  /* 0x0000000108247547 */ /* 0x000fea000b800000 */
[----:B------:R-:W-:-:S09]  /*b150*/  UISETP.NE.AND UP0, UPT, UR4, 0x3, UPT ;  /* 0x000000030400788c */ /* 0x000fd2000bf05270 */
[----:B------:R-:W-:Y:S05]  /*b160*/  BRA.U !UP0, `(.L_x_15336) ;  /* 0x0000000108147547 */ /* 0x000fea000b800000 */
[----:B------:R-:W-:-:S09]  /*b170*/  UISETP.NE.AND UP0, UPT, UR4, 0x4, UPT ;  /* 0x000000040400788c */ /* 0x000fd2000bf05270 */
[----:B------:R-:W-:Y:S05]  /*b180*/  BRA.U UP0, `(.L_x_15334) ;  /* 0x00000009003c7547 */ /* 0x000fea000b800000 */
[----:B0-----:R-:W-:-:S05]  /*b190*/  SHF.R.S32.HI R3, RZ, 0x1f, R2 ;  /* 0x0000001fff037819 */ /* 0x001fca0000011402 */
[----:B------:R-:W-:Y:S01]  /*b1a0*/  STG.E.64 desc[UR36][R16.64], R2 ;  /* 0x0000000210007986 */ /* 0x000fe2000c101b24 */
[----:B------:R-:W-:Y:S05]  /*b1b0*/  EXIT ;  /* 0x000000000000794d */ /* 0x000fea0003800000 */
.L_x_15336:
[----:B0-----:R-:W-:Y:S01]  /*b1c0*/  STG.E desc[UR36][R16.64], R2 ;  /* 0x0000000210007986 */ /* 0x001fe2000c101924 */
[----:B------:R-:W-:Y:S05]  /*b1d0*/  EXIT ;  /* 0x000000000000794d */ /* 0x000fea0003800000 */
.L_x_15335:
[----:B0-----:R-:W-:Y:S01]  /*b1e0*/  STG.E.U16 desc[UR36][R16.64], R2 ;  /* 0x0000000210007986 */ /* 0x001fe2000c101524 */
[----:B------:R-:W-:Y:S05]  /*b1f0*/  EXIT ;  /* 0x000000000000794d */ /* 0x000fea0003800000 */
.L_x_15331:
[----:B------:R-:W-:-:S09]  /*b200*/  UISETP.GT.AND UP0, UPT, UR4, 0x6, UPT ;  /* 0x000000060400788c */ /* 0x000fd2000bf04270 */
[----:B------:R-:W-:Y:S05]  /*b210*/  BRA.U UP0, `(.L_x_15337) ;  /* 0x00000001002c7547 */ /* 0x000fea000b800000 */
[----:B------:R-:W-:-:S09]  /*b220*/  UISETP.NE.AND UP0, UPT, UR4, 0x5, UPT ;  /* 0x000000050400788c */ /* 0x000fd2000bf05270 */
[----:B------:R-:W-:Y:S05]  /*b230*/  BRA.U !UP0, `(.L_x_15338) ;  /* 0x0000000108147547 */ /* 0x000fea000b800000 */
[----:B------:R-:W-:-:S09]  /*b240*/  UISETP.NE.AND UP0, UPT, UR4, 0x6, UPT ;  /* 0x000000060400788c */ /* 0x000fd2000bf05270 */
[----:B------:R-:W-:Y:S05]  /*b250*/  BRA.U UP0, `(.L_x_15334) ;  /* 0x0000000900087547 */ /* 0x000fea000b800000 */
[----:B0-----:R-:W-:-:S05]  /*b260*/  I2FP.F32.S32 R3, R2 ;  /* 0x0000000200037245 */ /* 0x001fca0000201400 */
[----:B------:R-:W-:Y:S01]  /*b270*/  STG.E desc[UR36][R16.64], R3 ;  /* 0x0000000310007986 */ /* 0x000fe2000c101924 */
[----:B------:R-:W-:Y:S05]  /*b280*/  EXIT ;  /* 0x000000000000794d */ /* 0x000fea0003800000 */
.L_x_15338:
[----:B0-----:R-:W-:-:S04]  /*b290*/  I2FP.F32.S32 R0, R2 ;  /* 0x0000000200007245 */ /* 0x001fc80000201400 */
[----:B------:R-:W-:-:S05]  /*b2a0*/  F2FP.F16.F32.PACK_AB R0, RZ, R0 ;  /* 0x00000000ff00723e */ /* 0x000fca00000000ff */
[----:B------:R-:W-:Y:S01]  /*b2b0*/  STG.E.U16 desc[UR36][R16.64], R0 ;  /* 0x0000000010007986 */ /* 0x000fe2000c101524 */
[----:B------:R-:W-:Y:S05]  /*b2c0*/  EXIT ;  /* 0x000000000000794d */ /* 0x000fea0003800000 */
.L_x_15337:
        /* <DEDUP_REMOVED lines=8> */
[----:B------:R-:W-:Y:S01]  /*b350*/  STG.E.64 desc[UR36][R16.64], R2 ;  /* 0x0000000210007986 */ /* 0x000fe2000c101b24 */
[----:B------:R-:W-:Y:S05]  /*b360*/  EXIT ;  /* 0x000000000000794d */ /* 0x000fea0003800000 */
.L_x_15340:
[----:B0-----:R-:W-:-:S04]  /*b370*/  I2FP.F32.S32 R2, R2 ;  /* 0x0000000200027245 */ /* 0x001fc80000201400 */
[----:B------:R-:W-:-:S04]  /*b380*/  F2FP.F16.F32.PACK_AB R3, RZ, R2 ;  /* 0x00000002ff03723e */ /* 0x000fc800000000ff */
[----:B------:R-:W-:-:S05]  /*b390*/  PRMT R3, R3, 0x5410, RZ ;  /* 0x0000541003037816 */ /* 0x000fca00000000ff */
[----:B------:R-:W-:Y:S01]  /*b3a0*/  STG.E desc[UR36][R16.64], R3 ;  /* 0x0000000310007986 */ /* 0x000fe2000c101924 */
[----:B------:R-:W-:Y:S05]  /*b3b0*/  EXIT ;  /* 0x000000000000794d */ /* 0x000fea0003800000 */
.L_x_15339:
[----:B0-----:R-:W0:Y:S02]  /*b3c0*/  I2F.F64 R2, R2 ;  /* 0x0000000200027312 */ /* 0x001e240000201c00 */
[----:B0-----:R-:W-:Y:S01]  /*b3d0*/  STG.E.64 desc[UR36][R16.64], R2 ;  /* 0x0000000210007986 */ /* 0x001fe2000c101b24 */
[----:B------:R-:W-:Y:S05]  /*b3e0*/  EXIT ;  /* 0x000000000000794d */ /* 0x000fea0003800000 */
.L_x_15330:
        /* <DEDUP_REMOVED lines=10> */
[----:B0-----:R-:W-:Y:S01]  /*b490*/  STG.E.U16 desc[UR36][R16.64], R2 ;  /* 0x0000000210007986 */ /* 0x001fe2000c101524 */
[----:B------:R-:W-:Y:S05]  /*b4a0*/  EXIT ;  /* 0x000000000000794d */ /* 0x000fea0003800000 */
.L_x_15344:
[----:B0-----:R-:W-:Y:S01]  /*b4b0*/  I2FP.F32.S32 R3, R2 ;  /* 0x0000000200037245 */ /* 0x001fe20000201400 */
[----:B------:R-:W-:Y:S01]  /*b4c0*/  BSSY.RECONVERGENT B0, `(.L_x_15345) ;  /* 0x0000013000007945 */ /* 0x000fe20003800200 */
[----:B------:R-:W-:Y:S02]  /*b4d0*/  MOV R8, 0x80 ;  /* 0x0000008000087802 */ /* 0x000fe40000000f00 */
        /* <DEDUP_REMOVED lines=14> */
.L_x_15347:
[----:B------:R-:W-:-:S04]  /*b5c0*/  SHF.R.U32.HI R3, RZ, 0x18, R3 ;  /* 0x00000018ff037819 */ /* 0x000fc80000011603 */
[----:B------:R-:W-:-:S04]  /*b5d0*/  LOP3.LUT R0, R0, 0x80, R3, 0xf8, !PT ;  /* 0x0000008000007812 */ /* 0x000fc800078ef803 */
[----:B------:R-:W-:-:S07]  /*b5e0*/  PRMT R8, R0, 0x7610, R8 ;  /* 0x0000761000087816 */ /* 0x000fce0000000008 */
.L_x_15346:
[----:B------:R-:W-:Y:S05]  /*b5f0*/  BSYNC.RECONVERGENT B0 ;  /* 0x0000000000007941 */ /* 0x000fea0003800200 */
.L_x_15345:
[----:B------:R-:W-:Y:S01]  /*b600*/  STG.E.U8 desc[UR36][R16.64], R8 ;  /* 0x0000000810007986 */ /* 0x000fe2000c101124 */
[----:B------:R-:W-:Y:S05]  /*b610*/  EXIT ;  /* 0x000000000000794d */ /* 0x000fea0003800000 */
.L_x_15343:
        /* <DEDUP_REMOVED lines=17> */
.L_x_15350:
[----:B------:R-:W-:-:S04]  /*b730*/  SHF.R.U32.HI R3, RZ, 0x18, R3 ;  /* 0x00000018ff037819 */ /* 0x000fc80000011603 */
[----:B------:R-:W-:-:S04]  /*b740*/  LOP3.LUT R0, R0, 0x80, R3, 0xf8, !PT ;  /* 0x0000008000007812 */ /* 0x000fc800078ef803 */
[----:B------:R-:W-:-:S07]  /*b750*/  PRMT R8, R0, 0x7610, R8 ;  /* 0x0000761000087816 */ /* 0x000fce0000000008 */
.L_x_15349:
[----:B------:R-:W-:Y:S05]  /*b760*/  BSYNC.RECONVERGENT B0 ;  /* 0x0000000000007941 */ /* 0x000fea0003800200 */
.L_x_15348:
[----:B------:R-:W-:Y:S01]  /*b770*/  STG.E.U8 desc[UR36][R16.64], R8 ;  /* 0x0000000810007986 */ /* 0x000fe2000c101124 */
[----:B------:R-:W-:Y:S05]  /*b780*/  EXIT ;  /* 0x000000000000794d */ /* 0x000fea0003800000 */
.L_x_15342:
        /* <DEDUP_REMOVED lines=22> */
.L_x_15352:
[----:B0-----:R-:W-:-:S05]  /*b8f0*/  SHF.R.S32.HI R3, RZ, 0x1f, R2 ;  /* 0x0000001fff037819 */ /* 0x001fca0000011402 */
[----:B------:R-:W-:Y:S01]  /*b900*/  STG.E.64 desc[UR36][R16.64], R2 ;  /* 0x0000000210007986 */ /* 0x000fe2000c101b24 */
[----:B------:R-:W-:Y:S05]  /*b910*/  EXIT ;  /* 0x000000000000794d */ /* 0x000fea0003800000 */
.L_x_15351:
[----:B0-----:R-:W-:Y:S01]  /*b920*/  STG.E desc[UR36][R16.64], R2 ;  /* 0x0000000210007986 */ /* 0x001fe2000c101924 */
[----:B------:R-:W-:Y:S05]  /*b930*/  EXIT ;  /* 0x000000000000794d */ /* 0x000fea0003800000 */
.L_x_15341:
        /* <DEDUP_REMOVED lines=8> */
[----:B------:R-:W-:Y:S01]  /*b9c0*/  STG.E.U8 desc[UR36][R16.64], R3 ;  /* 0x0000000310007986 */ /* 0x000fe2000c101124 */
[----:B------:R-:W-:Y:S05]  /*b9d0*/  EXIT ;  /* 0x000000000000794d */ /* 0x000fea0003800000 */
.L_x_15354:
[----:B------:R-:W-:Y:S01]  /*b9e0*/  CS2R R6, SRZ ;  /* 0x0000000000067805 */ /* 0x000fe2000001ff00 */
[----:B0-----:R-:W0:Y:S04]  /*b9f0*/  I2F.F64 R4, R2 ;  /* 0x0000000200047312 */ /* 0x001e280000201c00 */
[----:B0-----:R-:W-:Y:S01]  /*ba00*/  STG.E.128 desc[UR36][R16.64], R4 ;  /* 0x0000000410007986 */ /* 0x001fe2000c101d24 */
[----:B------:R-:W-:Y:S05]  /*ba10*/  EXIT ;  /* 0x000000000000794d */ /* 0x000fea0003800000 */
.L_x_15353:
[----:B------:R-:W-:-:S09]  /*ba20*/  UISETP.NE.AND UP0, UPT, UR4, 0xf, UPT ;  /* 0x0000000f0400788c */ /* 0x000fd2000bf05270 */
[----:B------:R-:W-:Y:S05]  /*ba30*/  BRA.U !UP0, `(.L_x_15355) ;  /* 0x0000000108e87547 */ /* 0x000fea000b800000 */
[----:B------:R-:W-:-:S09]  /*ba40*/  UISETP.NE.AND UP0, UPT, UR4, 0x17, UPT ;  /* 0x000000170400788c */ /* 0x000fd2000bf05270 */
[----:B------:R-:W-:Y:S05]  /*ba50*/  BRA.U !UP0, `(.L_x_15356) ;  /* 0x0000000108907547 */ /* 0x000fea000b800000 */
[----:B------:R-:W-:-:S09]  /*ba60*/  UISETP.NE.AND UP0, UPT, UR4, 0x18, UPT ;  /* 0x000000180400788c */ /* 0x000fd2000bf05270 */
[----:B------:R-:W-:Y:S05]  /*ba70*/  BRA.U !UP0, `(.L_x_15357) ;  /* 0x0000000108447547 */ /* 0x000fea000b800000 */
.L_x_15334:
        /* <DEDUP_REMOVED lines=16> */
.L_x_15358:
[----:B------:R-:W-:Y:S05]  /*bb80*/  EXIT ;  /* 0x000000000000794d */ /* 0x000fea0003800000 */
.L_x_15357:
[----:B0-----:R-:W-:Y:S01]  /*bb90*/  I2FP.F32.S32 R5, R2 ;  /* 0x0000000200057245 */ /* 0x001fe20000201400 */
        /* <DEDUP_REMOVED lines=12> */
.L_x_15360:
[----:B------:R-:W-:Y:S05]  /*bc60*/  BSYNC.RECONVERGENT B0 ;  /* 0x0000000000007941 */ /* 0x000fea0003800200 */
.L_x_15359:
[----:B------:R-:W-:-:S05]  /*bc70*/  LOP3.LUT R3, R0, 0x80, R3, 0xf8, !PT ;  /* 0x0000008000037812 */ /* 0x000fca00078ef803 */
[----:B------:R-:W-:Y:S01]  /*bc80*/  STG.E.U8 desc[UR36][R16.64], R3 ;  /* 0x0000000310007986 */ /* 0x000fe2000c101124 */
[----:B------:R-:W-:Y:S05]  /*bc90*/  EXIT ;  /* 0x000000000000794d */ /* 0x000fea0003800000 */
.L_x_15356:
        /* <DEDUP_REMOVED lines=12> */
.L_x_15362:
[----:B------:R-:W-:Y:S01]  /*bd60*/  IMAD.MOV.U32 R0, RZ, RZ, 0x7f ;  /* 0x0000007fff007424 */ /* 0x000fe200078e00ff */
[----:B------:R-:W-:-:S04]  /*bd70*/  ISETP.GT.U32.AND P0, PT, R2, 0x7f800000, PT ;  /* 0x7f8000000200780c */ /* 0x000fc80003f04070 */
[----:B------:R-:W-:-:S09]  /*bd80*/  SEL R0, R0, 0x7c, P0 ;  /* 0x0000007c00007807 */ /* 0x000fd20000000000 */
.L_x_15363:
[----:B------:R-:W-:Y:S05]  /*bd90*/  BSYNC.RECONVERGENT B0 ;  /* 0x0000000000007941 */ /* 0x000fea0003800200 */
.L_x_15361:
[----:B------:R-:W-:-:S04]  /*bda0*/  SHF.R.U32.HI R3, RZ, 0x18, R3 ;  /* 0x00000018ff037819 */ /* 0x000fc80000011603 */
[----:B------:R-:W-:-:S05]  /*bdb0*/  LOP3.LUT R3, R0, 0x80, R3, 0xf8, !PT ;  /* 0x0000008000037812 */ /* 0x000fca00078ef803 */
[----:B------:R-:W-:Y:S01]  /*bdc0*/  STG.E.U8 desc[UR36][R16.64], R3 ;  /* 0x0000000310007986 */ /* 0x000fe2000c101124 */
[----:B------:R-:W-:Y:S05]  /*bdd0*/  EXIT ;  /* 0x000000000000794d */ /* 0x000fea0003800000 */
.L_x_15355:
[----:B0-----:R-:W-:-:S04]  /*bde0*/  I2FP.F32.S32 R0, R2 ;  /* 0x0000000200007245 */ /* 0x001fc80000201400 */
[----:B------:R-:W-:-:S05]  /*bdf0*/  F2FP.BF16.F32.PACK_AB R0, RZ, R0 ;  /* 0x00000000ff00723e */ /* 0x000fca00000010ff */
[----:B------:R-:W-:Y:S01]  /*be00*/  STG.E.U16 desc[UR36][R16.64], R0 ;  /* 0x0000000010007986 */ /* 0x000fe2000c101524 */
[----:B------:R-:W-:Y:S05]  /*be10*/  EXIT ;  /* 0x000000000000794d */ /* 0x000fea0003800000 */
.L_x_15364:
        /* <DEDUP_REMOVED lines=14> */
.L_x_31164:


//--------------------- .text._ZN2at6native27unrolled_elementwise_kernelINS0_13BUnaryFunctorIiiiZZZNS0_21heaviside_kernel_cudaERNS_18TensorIteratorBaseEENKUlvE_clEvENKUlvE1_clEvEUliiE_EESt5arrayIPcLm2EELi4E23TrivialOffsetCalculatorILi1EjESD_NS0_6memory12LoadWithCastILi1EEENSE_13StoreWithCastILi1EEEEEviT_T0_T2_T3_T4_T5_ --------------------------
	.section	.text._ZN2at6native27unrolled_elementwise_kernelINS0_13BUnaryFunctorIiiiZZZNS0_21heaviside_kernel_cudaERNS_18TensorIteratorBaseEENKUlvE_clEvENKUlvE1_clEvEUliiE_EESt5arrayIPcLm2EELi4E23TrivialOffsetCalculatorILi1EjESD_NS0_6memory12LoadWithCastILi1EEENSE_13StoreWithCastILi1EEEEEviT_T0_T2_T3_T4_T5_,"ax",@progbits
	.align	128
        .global         _ZN2at6native27unrolled_elementwise_kernelINS0_13BUnaryFunctorIiiiZZZNS0_21heaviside_kernel_cudaERNS_18TensorIteratorBaseEENKUlvE_clEvENKUlvE1_clEvEUliiE_EESt5arrayIPcLm2EELi4E23TrivialOffsetCalculatorILi1EjESD_NS0_6memory12LoadWithCastILi1EEENSE_13StoreWithCastILi1EEEEEviT_T0_T2_T3_T4_T5_
        .type           _ZN2at6native27unrolled_elementwise_kernelINS0_13BUnaryFunctorIiiiZZZNS0_21heaviside_kernel_cudaERNS_18TensorIteratorBaseEENKUlvE_clEvENKUlvE1_clEvEUliiE_EESt5arrayIPcLm2EELi4E23TrivialOffsetCalculatorILi1EjESD_NS0_6memory12LoadWithCastILi1EEENSE_13StoreWithCastILi1EEEEEviT_T0_T2_T3_T4_T5_,@function
        .size           _ZN2at6native27unrolled_elementwise_kernelINS0_13BUnaryFunctorIiiiZZZNS0_21heaviside_kernel_cudaERNS_18TensorIteratorBaseEENKUlvE_clEvENKUlvE1_clEvEUliiE_EESt5arrayIPcLm2EELi4E23TrivialOffsetCalculatorILi1EjESD_NS0_6memory12LoadWithCastILi1EEENSE_13StoreWithCastILi1EEEEEviT_T0_T2_T3_T4_T5_,(.L_x_31165 - _ZN2at6native27unrolled_elementwise_kernelINS0_13BUnaryFunctorIiiiZZZNS0_21heaviside_kernel_cudaERNS_18TensorIteratorBaseEENKUlvE_clEvENKUlvE1_clEvEUliiE_EESt5arrayIPcLm2EELi4E23TrivialOffsetCalculatorILi1EjESD_NS0_6memory12LoadWithCastILi1EEENSE_13StoreWithCastILi1EEEEEviT_T0_T2_T3_T4_T5_)
        .other          _ZN2at6native27unrolled_elementwise_kernelINS0_13BUnaryFunctorIiiiZZZNS0_21heaviside_kernel_cudaERNS_18TensorIteratorBaseEENKUlvE_clEvENKUlvE1_clEvEUliiE_EESt5arrayIPcLm2EELi4E23TrivialOffsetCalculatorILi1EjESD_NS0_6memory12LoadWithCastILi1EEENSE_13StoreWithCastILi1EEEEEviT_T0_T2_T3_T4_T5_,@"STO_CUDA_ENTRY STV_DEFAULT"
_ZN2at6native27unrolled_elementwise_kernelINS0_13BUnaryFunctorIiiiZZZNS0_21heaviside_kernel_cudaERNS_18TensorIteratorBaseEENKUlvE_clEvENKUlvE1_clEvEUliiE_EESt5arrayIPcLm2EELi4E23TrivialOffsetCalculatorILi1EjESD_NS0_6memory12LoadWithCastILi1EEENSE_13StoreWithCastILi1EEEEEviT_T0_T2_T3_T4_T5_:
.text._ZN2at6native27unrolled_elementwise_kernelINS0_13BUnaryFunctorIiiiZZZNS0_21heaviside_kernel_cudaERNS_18TensorIteratorBaseEENKUlvE_clEvENKUlvE1_clEvEUliiE_EESt5arrayIPcLm2EELi4E23TrivialOffsetCalculatorILi1EjESD_NS0_6memory12LoadWithCastILi1EEENSE_13StoreWithCastILi1EEEEEviT_T0_T2_T3_T4_T5_:
        /* <DEDUP_REMOVED lines=31> */
.L_x_15370:
[----:B------:R3:W5:Y:S01]  /*01f0*/  LDG.E.U8 R22, desc[UR36][R4.64] ;  /* 0x0000002404167981 */ /* 0x000762000c1e1100 */
[----:B------:R-:W-:Y:S05]  /*0200*/  BRA `(.L_x_15372) ;  /* 0x0000000c00307947 */ /* 0x000fea0003800000 */
.L_x_15369:
        /* <DEDUP_REMOVED lines=8> */
.L_x_15374:
[----:B------:R1:W5:Y:S01]  /*0290*/  LDG.E R22, desc[UR36][R4.64] ;  /* 0x0000002404167981 */ /* 0x000362000c1e1900 */
[----:B------:R-:W-:Y:S05]  /*02a0*/  BRA `(.L_x_15372) ;  /* 0x0000000c00087947 */ /* 0x000fea0003800000 */
.L_x_15373:
[----:B------:R2:W5:Y:S01]  /*02b0*/  LDG.E.S16 R22, desc[UR36][R4.64] ;  /* 0x0000002404167981 */ /* 0x000562000c1e1700 */
[----:B------:R-:W-:Y:S05]  /*02c0*/  BRA `(.L_x_15372) ;  /* 0x0000000c00007947 */ /* 0x000fea0003800000 */
.L_x_15368:
        /* <DEDUP_REMOVED lines=9> */
.L_x_15376:
[----:B------:R-:W2:Y:S02]  /*0360*/  LDG.E.U16 R4, desc[UR36][R4.64] ;  /* 0x0000002404047981 */ /* 0x000ea4000c1e1500 */
[----:B--2---:R-:W-:-:S06]  /*0370*/  HADD2.F32 R22, -RZ, R4.H0_H0 ;  /* 0x20000004ff167230 */ /* 0x004fcc0000004100 */
[----:B------:R-:W0:Y:S01]  /*0380*/  F2I.FTZ.TRUNC.NTZ R22, R22 ;  /* 0x0000001600167305 */ /* 0x000e22000021f100 */
[----:B------:R-:W-:Y:S05]  /*0390*/  BRA `(.L_x_15372) ;  /* 0x0000000800cc7947 */ /* 0x000fea0003800000 */
.L_x_15375:
        /* <DEDUP_REMOVED lines=9> */
.L_x_15378:
[----:B------:R-:W2:Y:S02]  /*0430*/  LDG.E.U16 R4, desc[UR36][R4.64] ;  /* 0x0000002404047981 */ /* 0x000ea4000c1e1500 */
[----:B--2---:R-:W-:-:S06]  /*0440*/  HADD2.F32 R22, -RZ, R4.H0_H0 ;  /* 0x20000004ff167230 */ /* 0x004fcc0000004100 */
[----:B------:R-:W0:Y:S01]  /*0450*/  F2I.FTZ.TRUNC.NTZ R22, R22 ;  /* 0x0000001600167305 */ /* 0x000e22000021f100 */
[----:B------:R-:W-:Y:S05]  /*0460*/  BRA `(.L_x_15372) ;  /* 0x0000000800987947 */ /* 0x000fea0003800000 */
.L_x_15377:
[----:B------:R-:W2:Y:S02]  /*0470*/  LDG.E.64 R22, desc[UR36][R4.64] ;  /* 0x0000002404167981 */ /* 0x000ea4000c1e1b00 */
[----:B--2---:R0:W1:Y:S02]  /*0480*/  F2I.F64.TRUNC R22, R22 ;  /* 0x0000001600167311 */ /* 0x004064000030d100 */
[----:B01----:R-:W-:Y:S05]  /*0490*/  BRA `(.L_x_15372) ;  /* 0x00000008008c7947 */ /* 0x003fea0003800000 */
.L_x_15367:
        /* <DEDUP_REMOVED lines=12> */
.L_x_15381:
[----:B------:R-:W2:Y:S02]  /*0560*/  LDG.E.64 R4, desc[UR36][R4.64] ;  /* 0x0000002404047981 */ /* 0x000ea4000c1e1b00 */
[----:B--2---:R0:W1:Y:S02]  /*0570*/  F2I.F64.TRUNC R22, R4 ;  /* 0x0000000400167311 */ /* 0x004064000030d100 */
[----:B01----:R-:W-:Y:S05]  /*0580*/  BRA `(.L_x_15372) ;  /* 0x0000000800507947 */ /* 0x003fea0003800000 */
.L_x_15380:
        /* <DEDUP_REMOVED lines=26> */
.L_x_15383:
        /* <DEDUP_REMOVED lines=14> */
.L_x_15382:
[----:B------:R-:W2:Y:S02]  /*0810*/  LDG.E.U16 R22, desc[UR36][R4.64] ;  /* 0x0000002404167981 */ /* 0x000ea4000c1e1500 */
[----:B--2---:R-:W-:-:S06]  /*0820*/  IMAD.U32 R22, R22, 0x10000, RZ ;  /* 0x0001000016167824 */ /* 0x004fcc00078e00ff */
[----:B------:R-:W0:Y:S01]  /*0830*/  F2I.FTZ.TRUNC.NTZ R22, R22 ;  /* 0x0000001600167305 */ /* 0x000e22000021f100 */
[----:B------:R-:W-:Y:S05]  /*0840*/  BRA `(.L_x_15372) ;  /* 0x0000000400a07947 */ /* 0x000fea0003800000 */
.L_x_15379:
        /* <DEDUP_REMOVED lines=10> */
.L_x_15386:
        /* <DEDUP_REMOVED lines=21> */
.L_x_15390:
[----:B------:R-:W-:Y:S05]  /*0a40*/  BSYNC.RECONVERGENT B1 ;  /* 0x0000000000017941 */ /* 0x000fea0003800200 */
.L_x_15389:
[----:B------:R-:W-:Y:S01]  /*0a50*/  IMAD.SHL.U32 R0, R0, 0x100000, RZ ;  /* 0x0010000000007824 */ /* 0x000fe200078e00ff */
[----:B------:R-:W-:-:S04]  /*0a60*/  LEA R3, R3, 0x3b800000, 0x17 ;  /* 0x3b80000003037811 */ /* 0x000fc800078eb8ff */
[----:B------:R-:W-:-:S07]  /*0a70*/  LOP3.LUT R22, R3, R0, R7, 0xfe, !PT ;  /* 0x0000000003167212 */ /* 0x000fce00078efe07 */
.L_x_15388:
[----:B------:R-:W-:Y:S05]  /*0a80*/  BSYNC.RECONVERGENT B0 ;  /* 0x0000000000007941 */ /* 0x000fea0003800200 */
.L_x_15387:
[----:B------:R-:W0:Y:S01]  /*0a90*/  F2I.FTZ.TRUNC.NTZ R22, R22 ;  /* 0x0000001600167305 */ /* 0x000e22000021f100 */
[----:B------:R-:W-:Y:S05]  /*0aa0*/  BRA `(.L_x_15372) ;  /* 0x0000000400087947 */ /* 0x000fea0003800000 */
.L_x_15385:
        /* <DEDUP_REMOVED lines=21> */
.L_x_15394:
[----:B------:R-:W-:Y:S05]  /*0c00*/  BSYNC.RECONVERGENT B1 ;  /* 0x0000000000017941 */ /* 0x000fea0003800200 */
.L_x_15393:
[----:B------:R-:W-:Y:S01]  /*0c10*/  IMAD.SHL.U32 R0, R0, 0x200000, RZ ;  /* 0x0020000000007824 */ /* 0x000fe200078e00ff */
[----:B------:R-:W-:-:S04]  /*0c20*/  LEA R3, R3, 0x37800000, 0x17 ;  /* 0x3780000003037811 */ /* 0x000fc800078eb8ff */
[----:B------:R-:W-:-:S07]  /*0c30*/  LOP3.LUT R22, R3, R0, R7, 0xfe, !PT ;  /* 0x0000000003167212 */ /* 0x000fce00078efe07 */
.L_x_15392:
[----:B------:R-:W-:Y:S05]  /*0c40*/  BSYNC.RECONVERGENT B0 ;  /* 0x0000000000007941 */ /* 0x000fea0003800200 */
.L_x_15391:
[----:B------:R-:W0:Y:S01]  /*0c50*/  F2I.FTZ.TRUNC.NTZ R22, R22 ;  /* 0x0000001600167305 */ /* 0x000e22000021f100 */
[----:B------:R-:W-:Y:S05]  /*0c60*/  BRA `(.L_x_15372) ;  /* 0x0000000000987947 */ /* 0x000fea0003800000 */
.L_x_15384:
[----:B------:R-:W-:-:S09]  /*0c70*/  UISETP.NE.AND UP0, UPT, UR4, 0x1c, UPT ;  /* 0x0000001c0400788c */ /* 0x000fd2000bf05270 */
[----:B------:R-:W-:Y:S05]  /*0c80*/  BRA.U !UP0, `(.L_x_15395) ;  /* 0x00000001088c7547 */ /* 0x000fea000b800000 */
[----:B------:R-:W-:-:S09]  /*0c90*/  UISETP.NE.AND UP0, UPT, UR4, 0x1d, UPT ;  /* 0x0000001d0400788c */ /* 0x000fd2000bf05270 */
[----:B------:R-:W-:Y:S05]  /*0ca0*/  BRA.U !UP0, `(.L_x_15396) ;  /* 0x00000001087c7547 */ /* 0x000fea000b800000 */
[----:B------:R-:W-:-:S09]  /*0cb0*/  UISETP.NE.AND UP0, UPT, UR4, 0x2c, UPT ;  /* 0x0000002c0400788c */ /* 0x000fd2000bf05270 */
[----:B------:R-:W-:Y:S05]  /*0cc0*/  BRA.U !UP0, `(.L_x_15397) ;  /* 0x0000000108487547 */ /* 0x000fea000b800000 */
.L_x_15371:
        /* <DEDUP_REMOVED lines=16> */
.L_x_15398:
[----:B------:R-:W-:Y:S01]  /*0dd0*/  IMAD.MOV.U32 R22, RZ, RZ, RZ ;  /* 0x000000ffff167224 */ /* 0x000fe200078e00ff */
[----:B------:R-:W-:Y:S06]  /*0de0*/  BRA `(.L_x_15372) ;  /* 0x0000000000387947 */ /* 0x000fec0003800000 */
.L_x_15397:
        /* <DEDUP_REMOVED lines=8> */
.L_x_15400:
[----:B------:R-:W-:Y:S05]  /*0e70*/  BSYNC.RECONVERGENT B0 ;  /* 0x0000000000007941 */ /* 0x000fea0003800200 */
.L_x_15399:
[----:B------:R-:W0:Y:S01]  /*0e80*/  F2I.FTZ.TRUNC.NTZ R22, R22 ;  /* 0x0000001600167305 */ /* 0x000e22000021f100 */
[----:B------:R-:W-:Y:S05]  /*0e90*/  BRA `(.L_x_15372) ;  /* 0x00000000000c7947 */ /* 0x000fea0003800000 */
.L_x_15396:
[----:B------:R0:W5:Y:S01]  /*0ea0*/  LDG.E R22, desc[UR36][R4.64] ;  /* 0x0000002404167981 */ /* 0x000162000c1e1900 */
[----:B------:R-:W-:Y:S05]  /*0eb0*/  BRA `(.L_x_15372) ;  /* 0x0000000000047947 */ /* 0x000fea0003800000 */
.L_x_15395:
[----:B------:R0:W5:Y:S02]  /*0ec0*/  LDG.E R22, desc[UR36][R4.64] ;  /* 0x0000002404167981 */ /* 0x000164000c1e1900 */
.L_x_15372:
[----:B------:R-:W-:-:S07]  /*0ed0*/  VIADD R19, R17, 0x80 ;  /* 0x0000008011137836 */ /* 0x000fce0000000000 */
.L_x_15366:
[----:B------:R-:W-:Y:S05]  /*0ee0*/  BSYNC.RECONVERGENT B6 ;  /* 0x0000000000067941 */ /* 0x000fea0003800200 */
.L_x_15365:
[----:B------:R-:W-:Y:S01]  /*0ef0*/  ISETP.GE.AND P0, PT, R19, R16, PT ;  /* 0x000000101300720c */ /* 0x000fe20003f06270 */
[----:B------:R-:W-:Y:S01]  /*0f00*/  BSSY.RECONVERGENT B6, `(.L_x_15401) ;  /* 0x00000e5000067945 */ /* 0x000fe20003800200 */
[----:B------:R-:W-:-:S11]  /*0f10*/  IMAD.MOV.U32 R23, RZ, RZ, RZ ;  /* 0x000000ffff177224 */ /* 0x000fd600078e00ff */
        /* <DEDUP_REMOVED lines=20> */
.L_x_15406:
[----:B------:R0:W5:Y:S01]  /*1060*/  LDG.E.U8 R23, desc[UR36][R4.64] ;  /* 0x0000002404177981 */ /* 0x000162000c1e1100 */
[----:B------:R-:W-:Y:S05]  /*1070*/  BRA `(.L_x_15408) ;  /* 0x0000000c00307947 */ /* 0x000fea0003800000 */
.L_x_15405:
        /* <DEDUP_REMOVED lines=8> */
.L_x_15410:
[----:B------:R0:W5:Y:S01]  /*1100*/  LDG.E R23, desc[UR36][R4.64] ;  /* 0x0000002404177981 */ /* 0x000162000c1e1900 */
[----:B------:R-:W-:Y:S05]  /*1110*/  BRA `(.L_x_15408) ;  /* 0x0000000c00087947 */ /* 0x000fea0003800000 */
.L_x_15409:
[----:B------:R0:W5:Y:S01]  /*1120*/  LDG.E.S16 R23, desc[UR36][R4.64] ;  /* 0x0000002404177981 */ /* 0x000162000c1e1700 */
[----:B------:R-:W-:Y:S05]  /*1130*/  BRA `(.L_x_15408) ;  /* 0x0000000c00007947 */ /* 0x000fea0003800000 */
.L_x_15404:
        /* <DEDUP_REMOVED lines=9> */
.L_x_15412:
[----:B------:R-:W2:Y:S02]  /*11d0*/  LDG.E.U16 R4, desc[UR36][R4.64] ;  /* 0x0000002404047981 */ /* 0x000ea4000c1e1500 */
[----:B--2---:R-:W-:-:S06]  /*11e0*/  HADD2.F32 R23, -RZ, R4.H0_H0 ;  /* 0x20000004ff177230 */ /* 0x004fcc0000004100 */
[----:B------:R-:W0:Y:S01]  /*11f0*/  F2I.FTZ.TRUNC.NTZ R23, R23 ;  /* 0x0000001700177305 */ /* 0x000e22000021f100 */
[----:B------:R-:W-:Y:S05]  /*1200*/  BRA `(.L_x_15408) ;  /* 0x0000000800cc7947 */ /* 0x000fea0003800000 */
.L_x_15411:
        /* <DEDUP_REMOVED lines=9> */
.L_x_15414:
[----:B------:R-:W2:Y:S02]  /*12a0*/  LDG.E.U16 R4, desc[UR36][R4.64] ;  /* 0x0000002404047981 */ /* 0x000ea4000c1e1500 */
[----:B--2---:R-:W-:-:S06]  /*12b0*/  HADD2.F32 R23, -RZ, R4.H0_H0 ;  /* 0x20000004ff177230 */ /* 0x004fcc0000004100 */
[----:B------:R-:W0:Y:S01]  /*12c0*/  F2I.FTZ.TRUNC.NTZ R23, R23 ;  /* 0x0000001700177305 */ /* 0x000e22000021f100 */
[----:B------:R-:W-:Y:S05]  /*12d0*/  BRA `(.L_x_15408) ;  /* 0x0000000800987947 */ /* 0x000fea0003800000 */
.L_x_15413:
[----:B------:R-:W2:Y:S02]  /*12e0*/  LDG.E.64 R4, desc[UR36][R4.64] ;  /* 0x0000002404047981 */ /* 0x000ea4000c1e1b00 */
[----:B--2---:R0:W1:Y:S02]  /*12f0*/  F2I.F64.TRUNC R23, R4 ;  /* 0x0000000400177311 */ /* 0x004064000030d100 */
[----:B01----:R-:W-:Y:S05]  /*1300*/  BRA `(.L_x_15408) ;  /* 0x00000008008c7947 */ /* 0x003fea0003800000 */
.L_x_15403:
        /* <DEDUP_REMOVED lines=12> */
.L_x_15417:
[----:B------:R-:W2:Y:S02]  /*13d0*/  LDG.E.64 R4, desc[UR36][R4.64] ;  /* 0x0000002404047981 */ /* 0x000ea4000c1e1b00 */
[----:B--2---:R0:W1:Y:S02]  /*13e0*/  F2I.F64.TRUNC R23, R4 ;  /* 0x0000000400177311 */ /* 0x004064000030d100 */
[----:B01----:R-:W-:Y:S05]  /*13f0*/  BRA `(.L_x_15408) ;  /* 0x0000000800507947 */ /* 0x003fea0003800000 */
.L_x_15416:
        /* <DEDUP_REMOVED lines=26> */
.L_x_15419:
        /* <DEDUP_REMOVED lines=12> */
[----:B------:R2:W3:Y:S01]  /*1660*/  F2I.FTZ.TRUNC.NTZ R23, R0 ;  /* 0x0000000000177305 */ /* 0x0004e2000021f100 */
[----:B------:R-:W-:Y:S05]  /*1670*/  BRA `(.L_x_15408) ;  /* 0x0000000400b07947 */ /* 0x000fea0003800000 */
.L_x_15418:
[----:B------:R-:W2:Y:S02]  /*1680*/  LDG.E.U16 R23, desc[UR36][R4.64] ;  /* 0x0000002404177981 */ /* 0x000ea4000c1e1500 */
[----:B--2---:R-:W-:-:S06]  /*1690*/  IMAD.U32 R23, R23, 0x10000, RZ ;  /* 0x0001000017177824 */ /* 0x004fcc00078e00ff */
[----:B------:R-:W4:Y:S01]  /*16a0*/  F2I.FTZ.TRUNC.NTZ R23, R23 ;  /* 0x0000001700177305 */ /* 0x000f22000021f100 */
[----:B------:R-:W-:Y:S05]  /*16b0*/  BRA `(.L_x_15408) ;  /* 0x0000000400a07947 */ /* 0x000fea0003800000 */
.L_x_15415:
        /* <DEDUP_REMOVED lines=10> */
.L_x_15422:
        /* <DEDUP_REMOVED lines=21> */
.L_x_15426:
[----:B------:R-:W-:Y:S05]  /*18b0*/  BSYNC.RECONVERGENT B1 ;  /* 0x0000000000017941 */ /* 0x000fea0003800200 */
.L_x_15425:
[----:B------:R-:W-:Y:S01]  /*18c0*/  IMAD.SHL.U32 R0, R0, 0x100000, RZ ;  /* 0x0010000000007824 */ /* 0x000fe200078e00ff */
[----:B------:R-:W-:-:S04]  /*18d0*/  LEA R3, R3, 0x3b800000, 0x17 ;  /* 0x3b80000003037811 */ /* 0x000fc800078eb8ff */
[----:B------:R-:W-:-:S07]  /*18e0*/  LOP3.LUT R23, R3, R0, R23, 0xfe, !PT ;  /* 0x0000000003177212 */ /* 0x000fce00078efe17 */
.L_x_15424:
[----:B------:R-:W-:Y:S05]  /*18f0*/  BSYNC.RECONVERGENT B0 ;  /* 0x0000000000007941 */ /* 0x000fea0003800200 */
.L_x_15423:
[----:B------:R-:W0:Y:S01]  /*1900*/  F2I.FTZ.TRUNC.NTZ R23, R23 ;  /* 0x0000001700177305 */ /* 0x000e22000021f100 */
[----:B------:R-:W-:Y:S05]  /*1910*/  BRA `(.L_x_15408) ;  /* 0x0000000400087947 */ /* 0x000fea0003800000 */
.L_x_15421:
        /* <DEDUP_REMOVED lines=21> */
.L_x_15430:
[----:B------:R-:W-:Y:S05]  /*1a70*/  BSYNC.RECONVERGENT B1 ;  /* 0x0000000000017941 */ /* 0x000fea0003800200 */
.L_x_15429:
[----:B------:R-:W-:Y:S01]  /*1a80*/  IMAD.SHL.U32 R0, R0, 0x200000, RZ ;  /* 0x0020000000007824 */ /* 0x000fe200078e00ff */
[----:B------:R-:W-:-:S04]  /*1a90*/  LEA R3, R3, 0x37800000, 0x17 ;  /* 0x3780000003037811 */ /* 0x000fc800078eb8ff */
[----:B------:R-:W-:-:S07]  /*1aa0*/  LOP3.LUT R23, R3, R0, R23, 0xfe, !PT ;  /* 0x0000000003177212 */ /* 0x000fce00078efe17 */
.L_x_15428:
[----:B------:R-:W-:Y:S05]  /*1ab0*/  BSYNC.RECONVERGENT B0 ;  /* 0x0000000000007941 */ /* 0x000fea0003800200 */
.L_x_15427:
[----:B------:R-:W0:Y:S01]  /*1ac0*/  F2I.FTZ.TRUNC.NTZ R23, R23 ;  /* 0x0000001700177305 */ /* 0x000e22000021f100 */
[----:B------:R-:W-:Y:S05]  /*1ad0*/  BRA `(.L_x_15408) ;  /* 0x0000000000987947 */ /* 0x000fea0003800000 */
.L_x_15420:
        /* <DEDUP_REMOVED lines=14> */
.L_x_15434:
[----:B------:R-:W-:Y:S05]  /*1bc0*/  BSYNC.RECONVERGENT B0 ;  /* 0x0000000000007941 */ /* 0x000fea0003800200 */
.L_x_15433:
[----:B------:R-:W0:Y:S01]  /*1bd0*/  F2I.FTZ.TRUNC.NTZ R23, R23 ;  /* 0x0000001700177305 */ /* 0x000e22000021f100 */
[----:B------:R-:W-:Y:S05]  /*1be0*/  BRA `(.L_x_15408) ;  /* 0x0000000000547947 */ /* 0x000fea0003800000 */
.L_x_15407:
        /* <DEDUP_REMOVED lines=16> */
.L_x_15435:
[----:B------:R-:W-:Y:S01]  /*1cf0*/  IMAD.MOV.U32 R23, RZ, RZ, RZ ;  /* 0x000000ffff177224 */ /* 0x000fe200078e00ff */
[----:B------:R-:W-:Y:S06]  /*1d00*/  BRA `(.L_x_15408) ;  /* 0x00000000000c7947 */ /* 0x000fec0003800000 */
.L_x_15432:
[----:B------:R0:W5:Y:S01]  /*1d10*/  LDG.E R23, desc[UR36][R4.64] ;  /* 0x0000002404177981 */ /* 0x000162000c1e1900 */
[----:B------:R-:W-:Y:S05]  /*1d20*/  BRA `(.L_x_15408) ;  /* 0x0000000000047947 */ /* 0x000fea0003800000 */
.L_x_15431:
[----:B------:R0:W5:Y:S02]  /*1d30*/  LDG.E R23, desc[UR36][R4.64] ;  /* 0x0000002404177981 */ /* 0x000164000c1e1900 */
.L_x_15408:
[----:B------:R-:W-:-:S07]  /*1d40*/  VIADD R19, R19, 0x80 ;  /* 0x0000008013137836 */ /* 0x000fce0000000000 */
.L_x_15402:
[----:B------:R-:W-:Y:S05]  /*1d50*/  BSYNC.RECONVERGENT B6 ;  /* 0x0000000000067941 */ /* 0x000fea0003800200 */
.L_x_15401:
        /* <DEDUP_REMOVED lines=23> */
.L_x_15441:
[----:B------:R0:W5:Y:S01]  /*1ed0*/  LDG.E.U8 R24, desc[UR36][R4.64] ;  /* 0x0000002404187981 */ /* 0x000162000c1e1100 */
[----:B------:R-:W-:Y:S05]  /*1ee0*/  BRA `(.L_x_15443) ;  /* 0x0000000c00307947 */ /* 0x000fea0003800000 */
.L_x_15440:
        /* <DEDUP_REMOVED lines=8> */
.L_x_15445:
[----:B------:R0:W5:Y:S01]  /*1f70*/  LDG.E R24, desc[UR36][R4.64] ;  /* 0x0000002404187981 */ /* 0x000162000c1e1900 */
[----:B------:R-:W-:Y:S05]  /*1f80*/  BRA `(.L_x_15443) ;  /* 0x0000000c00087947 */ /* 0x000fea0003800000 */
.L_x_15444:
[----:B------:R0:W5:Y:S01]  /*1f90*/  LDG.E.S16 R24, desc[UR36][R4.64] ;  /* 0x0000002404187981 */ /* 0x000162000c1e1700 */
[----:B------:R-:W-:Y:S05]  /*1fa0*/  BRA `(.L_x_15443) ;  /* 0x0000000c00007947 */ /* 0x000fea0003800000 */
.L_x_15439:
        /* <DEDUP_REMOVED lines=9> */
.L_x_15447:
[----:B------:R-:W2:Y:S02]  /*2040*/  LDG.E.U16 R4, desc[UR36][R4.64] ;  /* 0x0000002404047981 */ /* 0x000ea4000c1e1500 */
[----:B--2---:R-:W-:-:S06]  /*2050*/  HADD2.F32 R24, -RZ, R4.H0_H0 ;  /* 0x20000004ff187230 */ /* 0x004fcc0000004100 */
[----:B------:R-:W0:Y:S01]  /*2060*/  F2I.FTZ.TRUNC.NTZ R24, R24 ;  /* 0x0000001800187305 */ /* 0x000e22000021f100 */
[----:B------:R-:W-:Y:S05]  /*2070*/  BRA `(.L_x_15443) ;  /* 0x0000000800cc7947 */ /* 0x000fea0003800000 */
.L_x_15446:
        /* <DEDUP_REMOVED lines=9> */
.L_x_15449:
[----:B------:R-:W2:Y:S02]  /*2110*/  LDG.E.U16 R4, desc[UR36][R4.64] ;  /* 0x0000002404047981 */ /* 0x000ea4000c1e1500 */
[----:B--2---:R-:W-:-:S06]  /*2120*/  HADD2.F32 R24, -RZ, R4.H0_H0 ;  /* 0x20000004ff187230 */ /* 0x004fcc0000004100 */
[----:B------:R-:W0:Y:S01]  /*2130*/  F2I.FTZ.TRUNC.NTZ R24, R24 ;  /* 0x0000001800187305 */ /* 0x000e22000021f100 */
[----:B------:R-:W-:Y:S05]  /*2140*/  BRA `(.L_x_15443) ;  /* 0x0000000800987947 */ /* 0x000fea0003800000 */
.L_x_15448:
[----:B------:R-:W2:Y:S02]  /*2150*/  LDG.E.64 R24, desc[UR36][R4.64] ;  /* 0x0000002404187981 */ /* 0x000ea4000c1e1b00 */
[----:B--2---:R0:W1:Y:S02]  /*2160*/  F2I.F64.TRUNC R24, R24 ;  /* 0x0000001800187311 */ /* 0x004064000030d100 */
[----:B01----:R-:W-:Y:S05]  /*2170*/  BRA `(.L_x_15443) ;  /* 0x00000008008c7947 */ /* 0x003fea0003800000 */
.L_x_15438:
        /* <DEDUP_REMOVED lines=12> */
.L_x_15452:
[----:B------:R-:W2:Y:S02]  /*2240*/  LDG.E.64 R4, desc[UR36][R4.64] ;  /* 0x0000002404047981 */ /* 0x000ea4000c1e1b00 */
[----:B--2---:R0:W1:Y:S02]  /*2250*/  F2I.F64.TRUNC R24, R4 ;  /* 0x0000000400187311 */ /* 0x004064000030d100 */
[----:B01----:R-:W-:Y:S05]  /*2260*/  BRA `(.L_x_15443) ;  /* 0x0000000800507947 */ /* 0x003fea0003800000 */
.L_x_15451:
        /* <DEDUP_REMOVED lines=26> */
.L_x_15454:
        /* <DEDUP_REMOVED lines=14> */
.L_x_15453:
[----:B------:R-:W2:Y:S02]  /*24f0*/  LDG.E.U16 R24, desc[UR36][R4.64] ;  /* 0x0000002404187981 */ /* 0x000ea4000c1e1500 */
[----:B--2---:R-:W-:-:S06]  /*2500*/  IMAD.U32 R24, R24, 0x10000, RZ ;  /* 0x0001000018187824 */ /* 0x004fcc00078e00ff */
[----:B------:R-:W0:Y:S01]  /*2510*/  F2I.FTZ.TRUNC.NTZ R24, R24 ;  /* 0x0000001800187305 */ /* 0x000e22000021f100 */
[----:B------:R-:W-:Y:S05]  /*2520*/  BRA `(.L_x_15443) ;  /* 0x0000000400a07947 */ /* 0x000fea0003800000 */
.L_x_15450:
        /* <DEDUP_REMOVED lines=10> */
.L_x_15457:
        /* <DEDUP_REMOVED lines=21> */
.L_x_15461:
[----:B------:R-:W-:Y:S05]  /*2720*/  BSYNC.RECONVERGENT B1 ;  /* 0x0000000000017941 */ /* 0x000fea0003800200 */
.L_x_15460:
[----:B------:R-:W-:Y:S01]  /*2730*/  IMAD.SHL.U32 R0, R0, 0x100000, RZ ;  /* 0x0010000000007824 */ /* 0x000fe200078e00ff */
[----:B------:R-:W-:-:S04]  /*2740*/  LEA R3, R3, 0x3b800000, 0x17 ;  /* 0x3b80000003037811 */ /* 0x000fc800078eb8ff */
[----:B------:R-:W-:-:S07]  /*2750*/  LOP3.LUT R24, R3, R0, R7, 0xfe, !PT ;  /* 0x0000000003187212 */ /* 0x000fce00078efe07 */
.L_x_15459:
[----:B------:R-:W-:Y:S05]  /*2760*/  BSYNC.RECONVERGENT B0 ;  /* 0x0000000000007941 */ /* 0x000fea0003800200 */
.L_x_15458:
[----:B------:R-:W1:Y:S01]  /*2770*/  F2I.FTZ.TRUNC.NTZ R24, R24 ;  /* 0x0000001800187305 */ /* 0x000e62000021f100 */
[----:B------:R-:W-:Y:S05]  /*2780*/  BRA `(.L_x_15443) ;  /* 0x0000000400087947 */ /* 0x000fea0003800000 */
.L_x_15456:
        /* <DEDUP_REMOVED lines=21> */
.L_x_15465:
[----:B------:R-:W-:Y:S05]  /*28e0*/  BSYNC.RECONVERGENT B1 ;  /* 0x0000000000017941 */ /* 0x000fea0003800200 */
.L_x_15464:
[----:B------:R-:W-:Y:S01]  /*28f0*/  IMAD.SHL.U32 R0, R0, 0x200000, RZ ;  /* 0x0020000000007824 */ /* 0x000fe200078e00ff */
[----:B------:R-:W-:-:S04]  /*2900*/  LEA R3, R3, 0x37800000, 0x17 ;  /* 0x3780000003037811 */ /* 0x000fc800078eb8ff */
[----:B------:R-:W-:-:S07]  /*2910*/  LOP3.LUT R24, R3, R0, R7, 0xfe, !PT ;  /* 0x0000000003187212 */ /* 0x000fce00078efe07 */
.L_x_15463:
[----:B------:R-:W-:Y:S05]  /*2920*/  BSYNC.RECONVERGENT B0 ;  /* 0x0000000000007941 */ /* 0x000fea0003800200 */
.L_x_15462:
[----:B------:R-:W2:Y:S01]  /*2930*/  F2I.FTZ.TRUNC.NTZ R24, R24 ;  /* 0x0000001800187305 */ /* 0x000ea2000021f100 */
[----:B------:R-:W-:Y:S05]  /*2940*/  BRA `(.L_x_15443) ;  /* 0x0000000000987947 */ /* 0x000fea0003800000 */
.L_x_15455:
        /* <DEDUP_REMOVED lines=14> */
.L_x_15469:
[----:B------:R-:W-:Y:S05]  /*2a30*/  BSYNC.RECONVERGENT B0 ;  /* 0x0000000000007941 */ /* 0x000fea0003800200 */
.L_x_15468:
[----:B------:R-:W4:Y:S01]  /*2a40*/  F2I.FTZ.TRUNC.NTZ R24, R24 ;  /* 0x0000001800187305 */ /* 0x000f22000021f100 */
[----:B------:R-:W-:Y:S05]  /*2a50*/  BRA `(.L_x_15443) ;  /* 0x0000000000547947 */ /* 0x000fea0003800000 */
.L_x_15442:
        /* <DEDUP_REMOVED lines=16> */
.L_x_15470:
[----:B------:R-:W-:Y:S01]  /*2b60*/  IMAD.MOV.U32 R24, RZ, RZ, RZ ;  /* 0x000000ffff187224 */ /* 0x000fe200078e00ff */
[----:B------:R-:W-:Y:S06]  /*2b70*/  BRA `(.L_x_15443) ;  /* 0x00000000000c7947 */ /* 0x000fec0003800000 */
.L_x_15467:
[----:B------:R0:W5:Y:S01]  /*2b80*/  LDG.E R24, desc[UR36][R4.64] ;  /* 0x0000002404187981 */ /* 0x000162000c1e1900 */
[----:B------:R-:W-:Y:S05]  /*2b90*/  BRA `(.L_x_15443) ;  /* 0x0000000000047947 */ /* 0x000fea0003800000 */
.L_x_15466:
[----:B------:R3:W5:Y:S02]  /*2ba0*/  LDG.E R24, desc[UR36][R4.64] ;  /* 0x0000002404187981 */ /* 0x000764000c1e1900 */
.L_x_15443:
[----:B------:R-:W-:-:S07]  /*2bb0*/  VIADD R19, R19, 0x80 ;  /* 0x0000008013137836 */ /* 0x000fce0000000000 */
.L_x_15437:
[----:B------:R-:W-:Y:S05]  /*2bc0*/  BSYNC.RECONVERGENT B6 ;  /* 0x0000000000067941 */ /* 0x000fea0003800200 */
.L_x_15436:
        /* <DEDUP_REMOVED lines=23> */
.L_x_15476:
[----:B------:R0:W5:Y:S01]  /*2d40*/  LDG.E.U8 R25, desc[UR36][R4.64] ;  /* 0x0000002404197981 */ /* 0x000162000c1e1100 */
[----:B------:R-:W-:Y:S05]  /*2d50*/  BRA `(.L_x_15472) ;  /* 0x0000000c002c7947 */ /* 0x000fea0003800000 */
.L_x_15475:
        /* <DEDUP_REMOVED lines=8> */
.L_x_15479:
[----:B------:R0:W5:Y:S01]  /*2de0*/  LDG.E R25, desc[UR36][R4.64] ;  /* 0x0000002404197981 */ /* 0x000162000c1e1900 */
[----:B------:R-:W-:Y:S05]  /*2df0*/  BRA `(.L_x_15472) ;  /* 0x0000000c00047947 */ /* 0x000fea0003800000 */
.L_x_15478:
[----:B------:R0:W5:Y:S01]  /*2e00*/  LDG.E.S16 R25, desc[UR36][R4.64] ;  /* 0x0000002404197981 */ /* 0x000162000c1e1700 */
[----:B------:R-:W-:Y:S05]  /*2e10*/  BRA `(.L_x_15472) ;  /* 0x0000000800fc7947 */ /* 0x000fea0003800000 */
.L_x_15474:
        /* <DEDUP_REMOVED lines=9> */
.L_x_15481:
[----:B------:R-:W2:Y:S02]  /*2eb0*/  LDG.E.U16 R4, desc[UR36][R4.64] ;  /* 0x0000002404047981 */ /* 0x000ea4000c1e1500 */
[----:B--2---:R-:W-:-:S06]  /*2ec0*/  HADD2.F32 R25, -RZ, R4.H0_H0 ;  /* 0x20000004ff197230 */ /* 0x004fcc0000004100 */
[----:B------:R-:W0:Y:S01]  /*2ed0*/  F2I.FTZ.TRUNC.NTZ R25, R25 ;  /* 0x0000001900197305 */ /* 0x000e22000021f100 */
[----:B------:R-:W-:Y:S05]  /*2ee0*/  BRA `(.L_x_15472) ;  /* 0x0000000800c87947 */ /* 0x000fea0003800000 */
.L_x_15480:
        /* <DEDUP_REMOVED lines=9> */
.L_x_15483:
[----:B------:R-:W2:Y:S02]  /*2f80*/  LDG.E.U16 R4, desc[UR36][R4.64] ;  /* 0x0000002404047981 */ /* 0x000ea4000c1e1500 */
[----:B--2---:R-:W-:-:S06]  /*2f90*/  HADD2.F32 R25, -RZ, R4.H0_H0 ;  /* 0x20000004ff197230 */ /* 0x004fcc0000004100 */
[----:B------:R-:W0:Y:S01]  /*2fa0*/  F2I.FTZ.TRUNC.NTZ R25, R25 ;  /* 0x0000001900197305 */ /* 0x000e22000021f100 */
[----:B------:R-:W-:Y:S05]  /*2fb0*/  BRA `(.L_x_15472) ;  /* 0x0000000800947947 */ /* 0x000fea0003800000 */
.L_x_15482:
[----:B------:R-:W2:Y:S02]  /*2fc0*/  LDG.E.64 R4, desc[UR36][R4.64] ;  /* 0x0000002404047981 */ /* 0x000ea4000c1e1b00 */
[----:B--2---:R0:W1:Y:S02]  /*2fd0*/  F2I.F64.TRUNC R25, R4 ;  /* 0x0000000400197311 */ /* 0x004064000030d100 */
[----:B01----:R-:W-:Y:S05]  /*2fe0*/  BRA `(.L_x_15472) ;  /* 0x0000000800887947 */ /* 0x003fea0003800000 */
.L_x_15473:
        /* <DEDUP_REMOVED lines=12> */
.L_x_15486:
[----:B------:R-:W2:Y:S02]  /*30b0*/  LDG.E.64 R4, desc[UR36][R4.64] ;  /* 0x0000002404047981 */ /* 0x000ea4000c1e1b00 */
[----:B--2---:R0:W1:Y:S02]  /*30c0*/  F2I.F64.TRUNC R25, R4 ;  /* 0x0000000400197311 */ /* 0x004064000030d100 */
[----:B01----:R-:W-:Y:S05]  /*30d0*/  BRA `(.L_x_15472) ;  /* 0x00000008004c7947 */ /* 0x003fea0003800000 */
.L_x_15485:
        /* <DEDUP_REMOVED lines=26> */
.L_x_15488:
        /* <DEDUP_REMOVED lines=14> */
.L_x_15487:
[----:B------:R-:W2:Y:S02]  /*3360*/  LDG.E.U16 R25, desc[UR36][R4.64] ;  /* 0x0000002404197981 */ /* 0x000ea4000c1e1500 */
[----:B--2---:R-:W-:-:S06]  /*3370*/  IMAD.U32 R25, R25, 0x10000, RZ ;  /* 0x0001000019197824 */ /* 0x004fcc00078e00ff */
[----:B------:R-:W0:Y:S01]  /*3380*/  F2I.FTZ.TRUNC.NTZ R25, R25 ;  /* 0x0000001900197305 */ /* 0x000e22000021f100 */
[----:B------:R-:W-:Y:S05]  /*3390*/  BRA `(.L_x_15472) ;  /* 0x00000004009c7947 */ /* 0x000fea0003800000 */
.L_x_15484:
        /* <DEDUP_REMOVED lines=10> */
.L_x_15491:
        /* <DEDUP_REMOVED lines=21> */
.L_x_15495:
[----:B------:R-:W-:Y:S05]  /*3590*/  BSYNC.RECONVERGENT B1 ;  /* 0x0000000000017941 */ /* 0x000fea0003800200 */
.L_x_15494:
[----:B------:R-:W-:Y:S01]  /*35a0*/  IMAD.SHL.U32 R0, R0, 0x100000, RZ ;  /* 0x0010000000007824 */ /* 0x000fe200078e00ff */
[----:B------:R-:W-:-:S04]  /*35b0*/  LEA R3, R3, 0x3b800000, 0x17 ;  /* 0x3b80000003037811 */ /* 0x000fc800078eb8ff */
[----:B------:R-:W-:-:S07]  /*35c0*/  LOP3.LUT R25, R3, R0, R25, 0xfe, !PT ;  /* 0x0000000003197212 */ /* 0x000fce00078efe19 */
.L_x_15493:
[----:B------:R-:W-:Y:S05]  /*35d0*/  BSYNC.RECONVERGENT B0 ;  /* 0x0000000000007941 */ /* 0x000fea0003800200 */
.L_x_15492:
[----:B------:R-:W0:Y:S01]  /*35e0*/  F2I.FTZ.TRUNC.NTZ R25, R25 ;  /* 0x0000001900197305 */ /* 0x000e22000021f100 */
[----:B------:R-:W-:Y:S05]  /*35f0*/  BRA `(.L_x_15472) ;  /* 0x0000000400047947 */ /* 0x000fea0003800000 */
.L_x_15490:
        /* <DEDUP_REMOVED lines=21> */
.L_x_15499:
[----:B------:R-:W-:Y:S05]  /*3750*/  BSYNC.RECONVERGENT B1 ;  /* 0x0000000000017941 */ /* 0x000fea0003800200 */
.L_x_15498:
[----:B------:R-:W-:Y:S01]  /*3760*/  IMAD.SHL.U32 R0, R0, 0x200000, RZ ;  /* 0x0020000000007824 */ /* 0x000fe200078e00ff */
[----:B------:R-:W-:-:S04]  /*3770*/  LEA R3, R3, 0x37800000, 0x17 ;  /* 0x3780000003037811 */ /* 0x000fc800078eb8ff */
[----:B------:R-:W-:-:S07]  /*3780*/  LOP3.LUT R25, R3, R0, R25, 0xfe, !PT ;  /* 0x0000000003197212 */ /* 0x000fce00078efe19 */
.L_x_15497:
[----:B------:R-:W-:Y:S05]  /*3790*/  BSYNC.RECONVERGENT B0 ;  /* 0x0000000000007941 */ /* 0x000fea0003800200 */
.L_x_15496:
[----:B------:R-:W0:Y:S01]  /*37a0*/  F2I.FTZ.TRUNC.NTZ R25, R25 ;  /* 0x0000001900197305 */ /* 0x000e22000021f100 */
[----:B------:R-:W-:Y:S05]  /*37b0*/  BRA `(.L_x_15472) ;  /* 0x0000000000947947 */ /* 0x000fea0003800000 */
.L_x_15489:
        /* <DEDUP_REMOVED lines=14> */
.L_x_15503:
[----:B------:R-:W-:Y:S05]  /*38a0*/  BSYNC.RECONVERGENT B0 ;  /* 0x0000000000007941 */ /* 0x000fea0003800200 */
.L_x_15502:
[----:B------:R-:W0:Y:S01]  /*38b0*/  F2I.FTZ.TRUNC.NTZ R25, R25 ;  /* 0x0000001900197305 */ /* 0x000e22000021f100 */
[----:B------:R-:W-:Y:S05]  /*38c0*/  BRA `(.L_x_15472) ;  /* 0x0000000000507947 */ /* 0x000fea0003800000 */
.L_x_15477:
        /* <DEDUP_REMOVED lines=16> */
.L_x_15504:
[----:B------:R-:W-:Y:S05]  /*39d0*/  BRA `(.L_x_15472) ;  /* 0x00000000000c7947 */ /* 0x000fea0003800000 */
.L_x_15501:
[----:B------:R0:W5:Y:S01]  /*39e0*/  LDG.E R25, desc[UR36][R4.64] ;  /* 0x0000002404197981 */ /* 0x000162000c1e1900 */
[----:B------:R-:W-:Y:S05]  /*39f0*/  BRA `(.L_x_15472) ;  /* 0x0000000000047947 */ /* 0x000fea0003800000 */
.L_x_15500:
[----:B------:R0:W5:Y:S02]  /*3a00*/  LDG.E R25, desc[UR36][R4.64] ;  /* 0x0000002404197981 */ /* 0x000164000c1e1900 */
.L_x_15472:
[----:B------:R-:W-:Y:S05]  /*3a10*/  BSYNC.RECONVERGENT B6 ;  /* 0x0000000000067941 */ /* 0x000fea0003800200 */
.L_x_15471:
[----:B------:R-:W2:Y:S01]  /*3a20*/  LDC R18, c[0x0][0x388] ;  /* 0x0000e200ff127b82 */ /* 0x000ea20000000800 */
[----:B01-345:R-:W-:Y:S01]  /*3a30*/  ISETP.GT.AND P3, PT, R23, RZ, PT ;  /* 0x000000ff1700720c */ /* 0x03bfe20003f64270 */
[----:B------:R-:W-:Y:S01]  /*3a40*/  BSSY.RECONVERGENT B7, `(.L_x_15505) ;  /* 0x00002ca000077945 */ /* 0x000fe20003800200 */
[----:B------:R-:W-:-:S03]  /*3a50*/  ISETP.NE.AND P2, PT, R25, RZ, PT ;  /* 0x000000ff1900720c */ /* 0x000fc60003f45270 */
[----:B------:R-:W-:Y:S01]  /*3a60*/  BSSY.RELIABLE B6, `(.L_x_15506) ;  /* 0x00001e2000067945 */ /* 0x000fe20003800100 */
[----:B--2---:R-:W-:Y:S02]  /*3a70*/  SEL R5, RZ, 0x1, !P3 ;  /* 0x00000001ff057807 */ /* 0x004fe40005800000 */
[----:B------:R-:W-:Y:S01]  /*3a80*/  ISETP.GE.AND P3, PT, R17, R16, PT ;  /* 0x000000101100720c */ /* 0x000fe20003f66270 */
[----:B------:R-:W0:Y:S01]  /*3a90*/  LDC.U8 R19, c[0x0][0x3ac] ;  /* 0x0000eb00ff137b82 */ /* 0x000e220000000000 */
[----:B------:R-:W-:Y:S02]  /*3aa0*/  ISETP.GT.AND P6, PT, R22, RZ, PT ;  /* 0x000000ff1600720c */ /* 0x000fe40003fc4270 */
[----:B------:R-:W-:Y:S02]  /*3ab0*/  ISETP.GT.AND P5, PT, R24, RZ, PT ;  /* 0x000000ff1800720c */ /* 0x000fe40003fa4270 */
[----:B------:R-:W-:Y:S02]  /*3ac0*/  ISETP.NE.AND P0, PT, R22, RZ, PT ;  /* 0x000000ff1600720c */ /* 0x000fe40003f05270 */
[----:B------:R-:W-:-:S02]  /*3ad0*/  ISETP.NE.AND P1, PT, R23, RZ, PT ;  /* 0x000000ff1700720c */ /* 0x000fc40003f25270 */
[----:B------:R-:W-:Y:S02]  /*3ae0*/  ISETP.NE.AND P4, PT, R24, RZ, PT ;  /* 0x000000ff1800720c */ /* 0x000fe40003f85270 */
[----:B------:R-:W-:Y:S02]  /*3af0*/  SEL R3, RZ, 0x1, !P6 ;  /* 0x00000001ff037807 */ /* 0x000fe40007000000 */
[----:B------:R-:W-:Y:S02]  /*3b00*/  SEL R7, RZ, 0x1, !P5 ;  /* 0x00000001ff077807 */ /* 0x000fe40006800000 */
[----:B------:R-:W-:Y:S02]  /*3b10*/  ISETP.GT.AND P6, PT, R25, RZ, PT ;  /* 0x000000ff1900720c */ /* 0x000fe40003fc4270 */
[-C--:B------:R-:W-:Y:S02]  /*3b20*/  SEL R4, R3, R18.reuse, P0 ;  /* 0x0000001203047207 */ /* 0x080fe40000000000 */
[----:B------:R-:W-:-:S02]  /*3b30*/  SEL R24, R5, R18, P1 ;  /* 0x0000001205187207 */ /* 0x000fc40000800000 */
[----:B------:R-:W-:Y:S02]  /*3b40*/  SEL R22, R7, R18, P4 ;  /* 0x0000001207167207 */ /* 0x000fe40002000000 */
[----:B------:R-:W-:Y:S01]  /*3b50*/  @P2 SEL R18, RZ, 0x1, !P6 ;  /* 0x00000001ff122807 */ /* 0x000fe20007000000 */
        /* <DEDUP_REMOVED lines=22> */
.L_x_15511:
[----:B------:R0:W-:Y:S01]  /*3cc0*/  STG.E.U8 desc[UR36][R8.64], R4 ;  /* 0x0000000408007986 */ /* 0x0001e2000c101124 */
[----:B------:R-:W-:Y:S05]  /*3cd0*/  BRA `(.L_x_15513) ;  /* 0x0000000c003c7947 */ /* 0x000fea0003800000 */
.L_x_15510:
        /* <DEDUP_REMOVED lines=9> */
.L_x_15515:
[----:B------:R0:W-:Y:S01]  /*3d70*/  STG.E desc[UR36][R8.64], R4 ;  /* 0x0000000408007986 */ /* 0x0001e2000c101924 */
[----:B------:R-:W-:Y:S05]  /*3d80*/  BRA `(.L_x_15513) ;  /* 0x0000000c00107947 */ /* 0x000fea0003800000 */
.L_x_15514:
[----:B------:R0:W-:Y:S01]  /*3d90*/  STG.E.U16 desc[UR36][R8.64], R4 ;  /* 0x0000000408007986 */ /* 0x0001e2000c101524 */
[----:B------:R-:W-:Y:S05]  /*3da0*/  BRA `(.L_x_15513) ;  /* 0x0000000c00087947 */ /* 0x000fea0003800000 */
.L_x_15509:
        /* <DEDUP_REMOVED lines=9> */
.L_x_15517:
[----:B------:R-:W-:-:S04]  /*3e40*/  I2FP.F32.S32 R0, R4 ;  /* 0x0000000400007245 */ /* 0x000fc80000201400 */
[----:B------:R-:W-:-:S05]  /*3e50*/  F2FP.F16.F32.PACK_AB R0, RZ, R0 ;  /* 0x00000000ff00723e */ /* 0x000fca00000000ff */
[----:B------:R0:W-:Y:S01]  /*3e60*/  STG.E.U16 desc[UR36][R8.64], R0 ;  /* 0x0000000008007986 */ /* 0x0001e2000c101524 */
[----:B------:R-:W-:Y:S05]  /*3e70*/  BRA `(.L_x_15513) ;  /* 0x0000000800d47947 */ /* 0x000fea0003800000 */
.L_x_15516:
        /* <DEDUP_REMOVED lines=10> */
.L_x_15519:
[----:B------:R-:W-:-:S04]  /*3f20*/  I2FP.F32.S32 R4, R4 ;  /* 0x0000000400047245 */ /* 0x000fc80000201400 */
[----:B------:R-:W-:-:S04]  /*3f30*/  F2FP.F16.F32.PACK_AB R3, RZ, R4 ;  /* 0x00000004ff03723e */ /* 0x000fc800000000ff */
[----:B------:R-:W-:-:S05]  /*3f40*/  PRMT R3, R3, 0x5410, RZ ;  /* 0x0000541003037816 */ /* 0x000fca00000000ff */
[----:B------:R0:W-:Y:S01]  /*3f50*/  STG.E desc[UR36][R8.64], R3 ;  /* 0x0000000308007986 */ /* 0x0001e2000c101924 */
[----:B------:R-:W-:Y:S05]  /*3f60*/  BRA `(.L_x_15513) ;  /* 0x0000000800987947 */ /* 0x000fea0003800000 */
.L_x_15518:
[----:B------:R-:W0:Y:S02]  /*3f70*/  I2F.F64 R4, R4 ;  /* 0x0000000400047312 */ /* 0x000e240000201c00 */
[----:B0-----:R0:W-:Y:S01]  /*3f80*/  STG.E.64 desc[UR36][R8.64], R4 ;  /* 0x0000000408007986 */ /* 0x0011e2000c101b24 */
[----:B------:R-:W-:Y:S05]  /*3f90*/  BRA `(.L_x_15513) ;  /* 0x00000008008c7947 */ /* 0x000fea0003800000 */
.L_x_15508:
        /* <DEDUP_REMOVED lines=12> */
.L_x_15522:
[----:B------:R-:W-:Y:S01]  /*4060*/  CS2R R6, SRZ ;  /* 0x0000000000067805 */ /* 0x000fe2000001ff00 */
[----:B------:R-:W0:Y:S04]  /*4070*/  I2F.F64 R4, R4 ;  /* 0x0000000400047312 */ /* 0x000e280000201c00 */
[----:B0-----:R3:W-:Y:S01]  /*4080*/  STG.E.128 desc[UR36][R8.64], R4 ;  /* 0x0000000408007986 */ /* 0x0017e2000c101d24 */
[----:B------:R-:W-:Y:S05]  /*4090*/  BRA `(.L_x_15513) ;  /* 0x00000008004c7947 */ /* 0x000fea0003800000 */
.L_x_15521:
        /* <DEDUP_REMOVED lines=19> */
.L_x_15526:
[----:B------:R-:W-:Y:S05]  /*41d0*/  BSYNC.RECONVERGENT B0 ;  /* 0x0000000000007941 */ /* 0x000fea0003800200 */
.L_x_15525:
[----:B------:R-:W-:-:S05]  /*41e0*/  LOP3.LUT R5, R0, 0x80, R5, 0xf8, !PT ;  /* 0x0000008000057812 */ /* 0x000fca00078ef805 */
[----:B------:R2:W-:Y:S01]  /*41f0*/  STG.E.U8 desc[UR36][R8.64], R5 ;  /* 0x0000000508007986 */ /* 0x0005e2000c101124 */
[----:B------:R-:W-:Y:S05]  /*4200*/  BRA `(.L_x_15513) ;  /* 0x0000000400f07947 */ /* 0x000fea0003800000 */
.L_x_15524:
        /* <DEDUP_REMOVED lines=15> */
.L_x_15528:
[----:B------:R-:W-:Y:S05]  /*4300*/  BSYNC.RECONVERGENT B0 ;  /* 0x0000000000007941 */ /* 0x000fea0003800200 */
.L_x_15527:
[----:B------:R-:W-:-:S05]  /*4310*/  LOP3.LUT R5, R0, 0x80, R5, 0xf8, !PT ;  /* 0x0000008000057812 */ /* 0x000fca00078ef805 */
[----:B------:R1:W-:Y:S01]  /*4320*/  STG.E.U8 desc[UR36][R8.64], R5 ;  /* 0x0000000508007986 */ /* 0x0003e2000c101124 */
[----:B------:R-:W-:Y:S05]  /*4330*/  BRA `(.L_x_15513) ;  /* 0x0000000400a47947 */ /* 0x000fea0003800000 */
.L_x_15523:
[----:B------:R-:W-:-:S04]  /*4340*/  I2FP.F32.S32 R0, R4 ;  /* 0x0000000400007245 */ /* 0x000fc80000201400 */
[----:B------:R-:W-:-:S05]  /*4350*/  F2FP.BF16.F32.PACK_AB R0, RZ, R0 ;  /* 0x00000000ff00723e */ /* 0x000fca00000010ff */
[----:B------:R0:W-:Y:S01]  /*4360*/  STG.E.U16 desc[UR36][R8.64], R0 ;  /* 0x0000000008007986 */ /* 0x0001e2000c101524 */
[----:B------:R-:W-:Y:S05]  /*4370*/  BRA `(.L_x_15513) ;  /* 0x0000000400947947 */ /* 0x000fea0003800000 */
.L_x_15520:
        /* <DEDUP_REMOVED lines=10> */
.L_x_15531:
        /* <DEDUP_REMOVED lines=13> */
.L_x_15534:
[----:B------:R-:W-:-:S04]  /*44f0*/  SHF.R.U32.HI R0, RZ, 0x14, R3 ;  /* 0x00000014ff007819 */ /* 0x000fc80000011603 */
[----:B------:R-:W-:-:S04]  /*4500*/  LOP3.LUT R0, R0, 0x1, RZ, 0xc0, !PT ;  /* 0x0000000100007812 */ /* 0x000fc800078ec0ff */
[----:B------:R-:W-:-:S04]  /*4510*/  IADD3 R0, PT, PT, R3, 0x487ffff, R0 ;  /* 0x0487ffff03007810 */ /* 0x000fc80007ffe000 */
[----:B------:R-:W-:-:S04]  /*4520*/  SHF.R.U32.HI R0, RZ, 0x14, R0 ;  /* 0x00000014ff007819 */ /* 0x000fc80000011600 */
[----:B------:R-:W-:-:S07]  /*4530*/  LOP3.LUT R0, R0, 0xff, RZ, 0xc0, !PT ;  /* 0x000000ff00007812 */ /* 0x000fce00078ec0ff */
.L_x_15535:
[----:B------:R-:W-:-:S04]  /*4540*/  SHF.R.U32.HI R3, RZ, 0x18, R3 ;  /* 0x00000018ff037819 */ /* 0x000fc80000011603 */
[----:B------:R-:W-:-:S04]  /*4550*/  LOP3.LUT R0, R0, 0x80, R3, 0xf8, !PT ;  /* 0x0000008000007812 */ /* 0x000fc800078ef803 */
[----:B------:R-:W-:-:S07]  /*4560*/  PRMT R4, R0, 0x7610, R4 ;  /* 0x0000761000047816 */ /* 0x000fce0000000004 */
.L_x_15533:
[----:B------:R-:W-:Y:S05]  /*4570*/  BSYNC.RECONVERGENT B0 ;  /* 0x0000000000007941 */ /* 0x000fea0003800200 */
.L_x_15532:
[----:B------:R0:W-:Y:S01]  /*4580*/  STG.E.U8 desc[UR36][R8.64], R4 ;  /* 0x0000000408007986 */ /* 0x0001e2000c101124 */
[----:B------:R-:W-:Y:S05]  /*4590*/  BRA `(.L_x_15513) ;  /* 0x00000004000c7947 */ /* 0x000fea0003800000 */
.L_x_15530:
        /* <DEDUP_REMOVED lines=13> */
.L_x_15538:
[----:B------:R-:W-:-:S04]  /*4670*/  SHF.R.U32.HI R0, RZ, 0x15, R3 ;  /* 0x00000015ff007819 */ /* 0x000fc80000011603 */
[----:B------:R-:W-:-:S04]  /*4680*/  LOP3.LUT R0, R0, 0x1, RZ, 0xc0, !PT ;  /* 0x0000000100007812 */ /* 0x000fc800078ec0ff */
[----:B------:R-:W-:-:S04]  /*4690*/  IADD3 R0, PT, PT, R3, 0x88fffff, R0 ;  /* 0x088fffff03007810 */ /* 0x000fc80007ffe000 */
[----:B------:R-:W-:-:S04]  /*46a0*/  SHF.R.U32.HI R0, RZ, 0x15, R0 ;  /* 0x00000015ff007819 */ /* 0x000fc80000011600 */
[----:B------:R-:W-:-:S07]  /*46b0*/  LOP3.LUT R0, R0, 0xff, RZ, 0xc0, !PT ;  /* 0x000000ff00007812 */ /* 0x000fce00078ec0ff */
.L_x_15539:
[----:B------:R-:W-:-:S04]  /*46c0*/  SHF.R.U32.HI R3, RZ, 0x18, R3 ;  /* 0x00000018ff037819 */ /* 0x000fc80000011603 */
[----:B------:R-:W-:-:S04]  /*46d0*/  LOP3.LUT R0, R0, 0x80, R3, 0xf8, !PT ;  /* 0x0000008000007812 */ /* 0x000fc800078ef803 */
[----:B------:R-:W-:-:S07]  /*46e0*/  PRMT R4, R0, 0x7610, R4 ;  /* 0x0000761000047816 */ /* 0x000fce0000000004 */
.L_x_15537:
[----:B------:R-:W-:Y:S05]  /*46f0*/  BSYNC.RECONVERGENT B0 ;  /* 0x0000000000007941 */ /* 0x000fea0003800200 */
.L_x_15536:
[----:B------:R0:W-:Y:S01]  /*4700*/  STG.E.U8 desc[UR36][R8.64], R4 ;  /* 0x0000000408007986 */ /* 0x0001e2000c101124 */
[----:B------:R-:W-:Y:S05]  /*4710*/  BRA `(.L_x_15513) ;  /* 0x0000000000ac7947 */ /* 0x000fea0003800000 */
.L_x_15529:
[----:B------:R-:W-:-:S13]  /*4720*/  ISETP.NE.AND P0, PT, R0, 0x1c, PT ;  /* 0x0000001c0000780c */ /* 0x000fda0003f05270 */
[----:B------:R-:W-:Y:S05]  /*4730*/  @!P0 BRA `(.L_x_15540) ;  /* 0x0000000000a08947 */ /* 0x000fea0003800000 */
[----:B------:R-:W-:-:S13]  /*4740*/  ISETP.NE.AND P0, PT, R0, 0x1d, PT ;  /* 0x0000001d0000780c */ /* 0x000fda0003f05270 */
[----:B------:R-:W-:Y:S05]  /*4750*/  @!P0 BRA `(.L_x_15541) ;  /* 0x00000000008c8947 */ /* 0x000fea0003800000 */
[----:B------:R-:W-:-:S13]  /*4760*/  ISETP.NE.AND P0, PT, R0, 0x2c, PT ;  /* 0x0000002c0000780c */ /* 0x000fda0003f05270 */
[----:B------:R-:W-:Y:S05]  /*4770*/  @!P0 BRA `(.L_x_15542) ;  /* 0x0000000000448947 */ /* 0x000fea0003800000 */
.L_x_15512:
        /* <DEDUP_REMOVED lines=16> */
.L_x_15543:
[----:B------:R-:W-:Y:S05]  /*4880*/  BRA `(.L_x_15513) ;  /* 0x0000000000507947 */ /* 0x000fea0003800000 */
.L_x_15542:
        /* <DEDUP_REMOVED lines=16> */
.L_x_15541:
[----:B------:R-:W-:-:S05]  /*4990*/  SHF.R.S32.HI R5, RZ, 0x1f, R4 ;  /* 0x0000001fff057819 */ /* 0x000fca0000011404 */
[----:B------:R0:W-:Y:S01]  /*49a0*/  STG.E.64 desc[UR36][R8.64], R4 ;  /* 0x0000000408007986 */ /* 0x0001e2000c101b24 */
[----:B------:R-:W-:Y:S05]  /*49b0*/  BRA `(.L_x_15513) ;  /* 0x0000000000047947 */ /* 0x000fea0003800000 */
.L_x_15540:
[----:B------:R0:W-:Y:S02]  /*49c0*/  STG.E desc[UR36][R8.64], R4 ;  /* 0x0000000408007986 */ /* 0x0001e4000c101924 */
.L_x_15513:
        /* <DEDUP_REMOVED lines=23> */
.L_x_15548:
[----:B------:R0:W-:Y:S01]  /*4b40*/  STG.E.U8 desc[UR36][R8.64], R24 ;  /* 0x0000001808007986 */ /* 0x0001e2000c101124 */
[----:B------:R-:W-:Y:S05]  /*4b50*/  BRA `(.L_x_15550) ;  /* 0x0000000c00387947 */ /* 0x000fea0003800000 */
.L_x_15547:
        /* <DEDUP_REMOVED lines=9> */
.L_x_15552:
[----:B------:R3:W-:Y:S01]  /*4bf0*/  STG.E desc[UR36][R8.64], R24 ;  /* 0x0000001808007986 */ /* 0x0007e2000c101924 */
[----:B------:R-:W-:Y:S05]  /*4c00*/  BRA `(.L_x_15550) ;  /* 0x0000000c000c7947 */ /* 0x000fea0003800000 */
.L_x_15551:
[----:B------:R2:W-:Y:S01]  /*4c10*/  STG.E.U16 desc[UR36][R8.64], R24 ;  /* 0x0000001808007986 */ /* 0x0005e2000c101524 */
[----:B------:R-:W-:Y:S05]  /*4c20*/  BRA `(.L_x_15550) ;  /* 0x0000000c00047947 */ /* 0x000fea0003800000 */
.L_x_15546:
        /* <DEDUP_REMOVED lines=9> */
.L_x_15554:
[----:B------:R-:W-:-:S04]  /*4cc0*/  I2FP.F32.S32 R0, R24 ;  /* 0x0000001800007245 */ /* 0x000fc80000201400 */
[----:B------:R-:W-:-:S05]  /*4cd0*/  F2FP.F16.F32.PACK_AB R0, RZ, R0 ;  /* 0x00000000ff00723e */ /* 0x000fca00000000ff */
[----:B------:R0:W-:Y:S01]  /*4ce0*/  STG.E.U16 desc[UR36][R8.64], R0 ;  /* 0x0000000008007986 */ /* 0x0001e2000c101524 */
[----:B------:R-:W-:Y:S05]  /*4cf0*/  BRA `(.L_x_15550) ;  /* 0x0000000800d07947 */ /* 0x000fea0003800000 */
.L_x_15553:
        /* <DEDUP_REMOVED lines=10> */
.L_x_15556:
[----:B------:R-:W-:-:S04]  /*4da0*/  I2FP.F32.S32 R24, R24 ;  /* 0x0000001800187245 */ /* 0x000fc80000201400 */
[----:B------:R-:W-:-:S04]  /*4db0*/  F2FP.F16.F32.PACK_AB R3, RZ, R24 ;  /* 0x00000018ff03723e */ /* 0x000fc800000000ff */
[----:B------:R-:W-:-:S05]  /*4dc0*/  PRMT R3, R3, 0x5410, RZ ;  /* 0x0000541003037816 */ /* 0x000fca00000000ff */
[----:B------:R0:W-:Y:S01]  /*4dd0*/  STG.E desc[UR36][R8.64], R3 ;  /* 0x0000000308007986 */ /* 0x0001e2000c101924 */
[----:B------:R-:W-:Y:S05]  /*4de0*/  BRA `(.L_x_15550) ;  /* 0x0000000800947947 */ /* 0x000fea0003800000 */
.L_x_15555:
[----:B------:R-:W0:Y:S02]  /*4df0*/  I2F.F64 R24, R24 ;  /* 0x0000001800187312 */ /* 0x000e240000201c00 */
[----:B0-----:R0:W-:Y:S01]  /*4e00*/  STG.E.64 desc[UR36][R8.64], R24 ;  /* 0x0000001808007986 */ /* 0x0011e2000c101b24 */
[----:B------:R-:W-:Y:S05]  /*4e10*/  BRA `(.L_x_15550) ;  /* 0x0000000800887947 */ /* 0x000fea0003800000 */
.L_x_15545:
        /* <DEDUP_REMOVED lines=12> */
.L_x_15560:
        /* <DEDUP_REMOVED lines=17> */
.L_x_15563:
[----:B------:R-:W-:-:S04]  /*4ff0*/  SHF.R.U32.HI R3, RZ, 0x18, R5 ;  /* 0x00000018ff037819 */ /* 0x000fc80000011605 */
[----:B------:R-:W-:-:S04]  /*5000*/  LOP3.LUT R0, R0, 0x80, R3, 0xf8, !PT ;  /* 0x0000008000007812 */ /* 0x000fc800078ef803 */
[----:B------:R-:W-:-:S07]  /*5010*/  PRMT R4, R0, 0x7610, R4 ;  /* 0x0000761000047816 */ /* 0x000fce0000000004 */
.L_x_15562:
[----:B------:R-:W-:Y:S05]  /*5020*/  BSYNC.RECONVERGENT B0 ;  /* 0x0000000000007941 */ /* 0x000fea0003800200 */
.L_x_15561:
[----:B------:R0:W-:Y:S01]  /*5030*/  STG.E.U8 desc[UR36][R8.64], R4 ;  /* 0x0000000408007986 */ /* 0x0001e2000c101124 */
[----:B------:R-:W-:Y:S05]  /*5040*/  BRA `(.L_x_15550) ;  /* 0x0000000400fc7947 */ /* 0x000fea0003800000 */
.L_x_15559:
        /* <DEDUP_REMOVED lines=17> */
.L_x_15566:
[----:B------:R-:W-:-:S04]  /*5160*/  SHF.R.U32.HI R3, RZ, 0x18, R5 ;  /* 0x00000018ff037819 */ /* 0x000fc80000011605 */
[----:B------:R-:W-:-:S04]  /*5170*/  LOP3.LUT R0, R0, 0x80, R3, 0xf8, !PT ;  /* 0x0000008000007812 */ /* 0x000fc800078ef803 */
[----:B------:R-:W-:-:S07]  /*5180*/  PRMT R4, R0, 0x7610, R4 ;  /* 0x0000761000047816 */ /* 0x000fce0000000004 */
.L_x_15565:
[----:B------:R-:W-:Y:S05]  /*5190*/  BSYNC.RECONVERGENT B0 ;  /* 0x0000000000007941 */ /* 0x000fea0003800200 */
.L_x_15564:
[----:B------:R0:W-:Y:S01]  /*51a0*/  STG.E.U8 desc[UR36][R8.64], R4 ;  /* 0x0000000408007986 */ /* 0x0001e2000c101124 */
[----:B------:R-:W-:Y:S05]  /*51b0*/  BRA `(.L_x_15550) ;  /* 0x0000000400a07947 */ /* 0x000fea0003800000 */
.L_x_15558:
        /* <DEDUP_REMOVED lines=22> */
.L_x_15568:
[----:B------:R-:W-:-:S05]  /*5320*/  SHF.R.S32.HI R25, RZ, 0x1f, R24 ;  /* 0x0000001fff197819 */ /* 0x000fca0000011418 */
[----:B------:R0:W-:Y:S01]  /*5330*/  STG.E.64 desc[UR36][R8.64], R24 ;  /* 0x0000001808007986 */ /* 0x0001e2000c101b24 */
[----:B------:R-:W-:Y:S05]  /*5340*/  BRA `(.L_x_15550) ;  /* 0x00000004003c7947 */ /* 0x000fea0003800000 */
.L_x_15567:
[----:B------:R0:W-:Y:S01]  /*5350*/  STG.E desc[UR36][R8.64], R24 ;  /* 0x0000001808007986 */ /* 0x0001e2000c101924 */
[----:B------:R-:W-:Y:S05]  /*5360*/  BRA `(.L_x_15550) ;  /* 0x0000000400347947 */ /* 0x000fea0003800000 */
.L_x_15557:
        /* <DEDUP_REMOVED lines=10> */
.L_x_15570:
[----:B------:R-:W-:Y:S01]  /*5410*/  CS2R R6, SRZ ;  /* 0x0000000000067805 */ /* 0x000fe2000001ff00 */
[----:B------:R-:W0:Y:S04]  /*5420*/  I2F.F64 R4, R24 ;  /* 0x0000001800047312 */ /* 0x000e280000201c00 */
[----:B0-----:R0:W-:Y:S01]  /*5430*/  STG.E.128 desc[UR36][R8.64], R4 ;  /* 0x0000000408007986 */ /* 0x0011e2000c101d24 */
[----:B------:R-:W-:Y:S05]  /*5440*/  BRA `(.L_x_15550) ;  /* 0x0000000000fc7947 */ /* 0x000fea0003800000 */
.L_x_15569:
[----:B------:R-:W-:-:S13]  /*5450*/  ISETP.NE.AND P0, PT, R0, 0xf, PT ;  /* 0x0000000f0000780c */ /* 0x000fda0003f05270 */
[----:B------:R-:W-:Y:S05]  /*5460*/  @!P0 BRA `(.L_x_15571) ;  /* 0x0000000000e88947 */ /* 0x000fea0003800000 */
[----:B------:R-:W-:-:S13]  /*5470*/  ISETP.NE.AND P0, PT, R0, 0x17, PT ;  /* 0x000000170000780c */ /* 0x000fda0003f05270 */
[----:B------:R-:W-:Y:S05]  /*5480*/  @!P0 BRA `(.L_x_15572) ;  /* 0x0000000000908947 */ /* 0x000fea0003800000 */
[----:B------:R-:W-:-:S13]  /*5490*/  ISETP.NE.AND P0, PT, R0, 0x18, PT ;  /* 0x000000180000780c */ /* 0x000fda0003f05270 */
[----:B------:R-:W-:Y:S05]  /*54a0*/  @!P0 BRA `(.L_x_15573) ;  /* 0x0000000000448947 */ /* 0x000fea0003800000 */
.L_x_15549:
        /* <DEDUP_REMOVED lines=16> */
.L_x_15574:
[----:B------:R-:W-:Y:S05]  /*55b0*/  BRA `(.L_x_15550) ;  /* 0x0000000000a07947 */ /* 0x000fea0003800000 */
.L_x_15573:
        /* <DEDUP_REMOVED lines=13> */
.L_x_15576:
[----:B------:R-:W-:Y:S05]  /*5690*/  BSYNC.RECONVERGENT B0 ;  /* 0x0000000000007941 */ /* 0x000fea0003800200 */
.L_x_15575:
[----:B------:R-:W-:-:S05]  /*56a0*/  LOP3.LUT R3, R0, 0x80, R3, 0xf8, !PT ;  /* 0x0000008000037812 */ /* 0x000fca00078ef803 */
[----:B------:R0:W-:Y:S01]  /*56b0*/  STG.E.U8 desc[UR36][R8.64], R3 ;  /* 0x0000000308007986 */ /* 0x0001e2000c101124 */
[----:B------:R-:W-:Y:S05]  /*56c0*/  BRA `(.L_x_15550) ;  /* 0x00000000005c7947 */ /* 0x000fea0003800000 */
.L_x_15572:
        /* <DEDUP_REMOVED lines=12> */
.L_x_15578:
[----:B------:R-:W-:Y:S01]  /*5790*/  IMAD.MOV.U32 R0, RZ, RZ, 0x7f ;  /* 0x0000007fff007424 */ /* 0x000fe200078e00ff */
[----:B------:R-:W-:-:S04]  /*57a0*/  ISETP.GT.U32.AND P0, PT, R4, 0x7f800000, PT ;  /* 0x7f8000000400780c */ /* 0x000fc80003f04070 */
[----:B------:R-:W-:-:S09]  /*57b0*/  SEL R0, R0, 0x7c, P0 ;  /* 0x0000007c00007807 */ /* 0x000fd20000000000 */
.L_x_15579:
[----:B------:R-:W-:Y:S05]  /*57c0*/  BSYNC.RECONVERGENT B0 ;  /* 0x0000000000007941 */ /* 0x000fea0003800200 */
.L_x_15577:
[----:B------:R-:W-:-:S04]  /*57d0*/  SHF.R.U32.HI R3, RZ, 0x18, R3 ;  /* 0x00000018ff037819 */ /* 0x000fc80000011603 */
[----:B------:R-:W-:-:S05]  /*57e0*/  LOP3.LUT R3, R0, 0x80, R3, 0xf8, !PT ;  /* 0x0000008000037812 */ /* 0x000fca00078ef803 */
[----:B------:R0:W-:Y:S01]  /*57f0*/  STG.E.U8 desc[UR36][R8.64], R3 ;  /* 0x0000000308007986 */ /* 0x0001e2000c101124 */
[----:B------:R-:W-:Y:S05]  /*5800*/  BRA `(.L_x_15550) ;  /* 0x00000000000c7947 */ /* 0x000fea0003800000 */
.L_x_15571:
[----:B------:R-:W-:-:S04]  /*5810*/  I2FP.F32.S32 R0, R24 ;  /* 0x0000001800007245 */ /* 0x000fc80000201400 */
[----:B------:R-:W-:-:S05]  /*5820*/  F2FP.BF16.F32.PACK_AB R0, RZ, R0 ;  /* 0x00000000ff00723e */ /* 0x000fca00000010ff */
[----:B------:R0:W-:Y:S02]  /*5830*/  STG.E.U16 desc[UR36][R8.64], R0 ;  /* 0x0000000008007986 */ /* 0x0001e4000c101524 */
.L_x_15550:
[----:B------:R-:W-:-:S07]  /*5840*/  VIADD R17, R17, 0x80 ;  /* 0x0000008011117836 */ /* 0x000fce0000000000 */
.L_x_15507:
[----:B------:R-:W-:-:S13]  /*5850*/  ISETP.GE.AND P0, PT, R17, R16, PT ;  /* 0x000000101100720c */ /* 0x000fda0003f06270 */
[----:B------:R-:W-:Y:S05]  /*5860*/  @P0 BREAK.RELIABLE B6 ;  /* 0x0000000000060942 */ /* 0x000fea0003800100 */
[----:B------:R-:W-:Y:S05]  /*5870*/  @P0 BRA `(.L_x_15544) ;  /* 0x0000000c00980947 */ /* 0x000fea0003800000 */
[----:B------:R-:W-:Y:S05]  /*5880*/  BSYNC.RELIABLE B6 ;  /* 0x0000000000067941 */ /* 0x000fea0003800100 */
.L_x_15506:
        /* <DEDUP_REMOVED lines=20> */
.L_x_15583:
[----:B------:R0:W-:Y:S01]  /*59d0*/  STG.E.U8 desc[UR36][R8.64], R22 ;  /* 0x0000001608007986 */ /* 0x0001e2000c101124 */
[----:B------:R-:W-:Y:S05]  /*59e0*/  BRA `(.L_x_15585) ;  /* 0x0000000c00387947 */ /* 0x000fea0003800000 */
.L_x_15582:
        /* <DEDUP_REMOVED lines=9> */
.L_x_15587:
[----:B------:R0:W-:Y:S01]  /*5a80*/  STG.E desc[UR36][R8.64], R22 ;  /* 0x0000001608007986 */ /* 0x0001e2000c101924 */
[----:B------:R-:W-:Y:S05]  /*5a90*/  BRA `(.L_x_15585) ;  /* 0x0000000c000c7947 */ /* 0x000fea0003800000 */
.L_x_15586:
[----:B------:R0:W-:Y:S01]  /*5aa0*/  STG.E.U16 desc[UR36][R8.64], R22 ;  /* 0x0000001608007986 */ /* 0x0001e2000c101524 */
[----:B------:R-:W-:Y:S05]  /*5ab0*/  BRA `(.L_x_15585) ;  /* 0x0000000c00047947 */ /* 0x000fea0003800000 */
.L_x_15581:
        /* <DEDUP_REMOVED lines=9> */
.L_x_15589:
[----:B------:R-:W-:-:S04]  /*5b50*/  I2FP.F32.S32 R0, R22 ;  /* 0x0000001600007245 */ /* 0x000fc80000201400 */
[----:B------:R-:W-:-:S05]  /*5b60*/  F2FP.F16.F32.PACK_AB R0, RZ, R0 ;  /* 0x00000000ff00723e */ /* 0x000fca00000000ff */
[----:B------:R0:W-:Y:S01]  /*5b70*/  STG.E.U16 desc[UR36][R8.64], R0 ;  /* 0x0000000008007986 */ /* 0x0001e2000c101524 */
[----:B------:R-:W-:Y:S05]  /*5b80*/  BRA `(.L_x_15585) ;  /* 0x0000000800d07947 */ /* 0x000fea0003800000 */
.L_x_15588:
        /* <DEDUP_REMOVED lines=10> */
.L_x_15591:
[----:B------:R-:W-:-:S04]  /*5c30*/  I2FP.F32.S32 R22, R22 ;  /* 0x0000001600167245 */ /* 0x000fc80000201400 */
[----:B------:R-:W-:-:S04]  /*5c40*/  F2FP.F16.F32.PACK_AB R3, RZ, R22 ;  /* 0x00000016ff03723e */ /* 0x000fc800000000ff */
[----:B------:R-:W-:-:S05]  /*5c50*/  PRMT R3, R3, 0x5410, RZ ;  /* 0x0000541003037816 */ /* 0x000fca00000000ff */
[----:B------:R0:W-:Y:S01]  /*5c60*/  STG.E desc[UR36][R8.64], R3 ;  /* 0x0000000308007986 */ /* 0x0001e2000c101924 */
[----:B------:R-:W-:Y:S05]  /*5c70*/  BRA `(.L_x_15585) ;  /* 0x0000000800947947 */ /* 0x000fea0003800000 */
.L_x_15590:
[----:B------:R-:W0:Y:S02]  /*5c80*/  I2F.F64 R22, R22 ;  /* 0x0000001600167312 */ /* 0x000e240000201c00 */
[----:B0-----:R0:W-:Y:S01]  /*5c90*/  STG.E.64 desc[UR36][R8.64], R22 ;  /* 0x0000001608007986 */ /* 0x0011e2000c101b24 */
[----:B------:R-:W-:Y:S05]  /*5ca0*/  BRA `(.L_x_15585) ;  /* 0x0000000800887947 */ /* 0x000fea0003800000 */
.L_x_15580:
        /* <DEDUP_REMOVED lines=12> */
.L_x_15595:
        /* <DEDUP_REMOVED lines=17> */
.L_x_15598:
[----:B------:R-:W-:-:S04]  /*5e80*/  SHF.R.U32.HI R3, RZ, 0x18, R5 ;  /* 0x00000018ff037819 */ /* 0x000fc80000011605 */
[----:B------:R-:W-:-:S04]  /*5e90*/  LOP3.LUT R0, R0, 0x80, R3, 0xf8, !PT ;  /* 0x0000008000007812 */ /* 0x000fc800078ef803 */
[----:B------:R-:W-:-:S07]  /*5ea0*/  PRMT R4, R0, 0x7610, R4 ;  /* 0x0000761000047816 */ /* 0x000fce0000000004 */
.L_x_15597:
[----:B------:R-:W-:Y:S05]  /*5eb0*/  BSYNC.RECONVERGENT B0 ;  /* 0x0000000000007941 */ /* 0x000fea0003800200 */
.L_x_15596:
[----:B------:R0:W-:Y:S01]  /*5ec0*/  STG.E.U8 desc[UR36][R8.64], R4 ;  /* 0x0000000408007986 */ /* 0x0001e2000c101124 */
[----:B------:R-:W-:Y:S05]  /*5ed0*/  BRA `(.L_x_15585) ;  /* 0x0000000400fc7947 */ /* 0x000fea0003800000 */
.L_x_15594:
        /* <DEDUP_REMOVED lines=17> */
.L_x_15601:
[----:B------:R-:W-:-:S04]  /*5ff0*/  SHF.R.U32.HI R3, RZ, 0x18, R5 ;  /* 0x00000018ff037819 */ /* 0x000fc80000011605 */
[----:B------:R-:W-:-:S04]  /*6000*/  LOP3.LUT R0, R0, 0x80, R3, 0xf8, !PT ;  /* 0x0000008000007812 */ /* 0x000fc800078ef803 */
[----:B------:R-:W-:-:S07]  /*6010*/  PRMT R4, R0, 0x7610, R4 ;  /* 0x0000761000047816 */ /* 0x000fce0000000004 */
.L_x_15600:
[----:B------:R-:W-:Y:S05]  /*6020*/  BSYNC.RECONVERGENT B0 ;  /* 0x0000000000007941 */ /* 0x000fea0003800200 */
.L_x_15599:
[----:B------:R0:W-:Y:S01]  /*6030*/  STG.E.U8 desc[UR36][R8.64], R4 ;  /* 0x0000000408007986 */ /* 0x0001e2000c101124 */
[----:B------:R-:W-:Y:S05]  /*6040*/  BRA `(.L_x_15585) ;  /* 0x0000000400a07947 */ /* 0x000fea0003800000 */
.L_x_15593:
        /* <DEDUP_REMOVED lines=22> */
.L_x_15603:
[----:B------:R-:W-:-:S05]  /*61b0*/  SHF.R.S32.HI R23, RZ, 0x1f, R22 ;  /* 0x0000001fff177819 */ /* 0x000fca0000011416 */
[----:B------:R0:W-:Y:S01]  /*61c0*/  STG.E.64 desc[UR36][R8.64], R22 ;  /* 0x0000001608007986 */ /* 0x0001e2000c101b24 */
[----:B------:R-:W-:Y:S05]  /*61d0*/  BRA `(.L_x_15585) ;  /* 0x00000004003c7947 */ /* 0x000fea0003800000 */
.L_x_15602:
[----:B------:R0:W-:Y:S01]  /*61e0*/  STG.E desc[UR36][R8.64], R22 ;  /* 0x0000001608007986 */ /* 0x0001e2000c101924 */
[----:B------:R-:W-:Y:S05]  /*61f0*/  BRA `(.L_x_15585) ;  /* 0x0000000400347947 */ /* 0x000fea0003800000 */
.L_x_15592:
        /* <DEDUP_REMOVED lines=10> */
.L_x_15605:
[----:B------:R-:W-:Y:S01]  /*62a0*/  CS2R R6, SRZ ;  /* 0x0000000000067805 */ /* 0x000fe2000001ff00 */
[----:B------:R-:W0:Y:S04]  /*62b0*/  I2F.F64 R4, R22 ;  /* 0x0000001600047312 */ /* 0x000e280000201c00 */
[----:B0-----:R4:W-:Y:S01]  /*62c0*/  STG.E.128 desc[UR36][R8.64], R4 ;  /* 0x0000000408007986 */ /* 0x0019e2000c101d24 */
[----:B------:R-:W-:Y:S05]  /*62d0*/  BRA `(.L_x_15585) ;  /* 0x0000000000fc7947 */ /* 0x000fea0003800000 */
.L_x_15604:
[----:B------:R-:W-:-:S13]  /*62e0*/  ISETP.NE.AND P0, PT, R0, 0xf, PT ;  /* 0x0000000f0000780c */ /* 0x000fda0003f05270 */
[----:B------:R-:W-:Y:S05]  /*62f0*/  @!P0 BRA `(.L_x_15606) ;  /* 0x0000000000e88947 */ /* 0x000fea0003800000 */
[----:B------:R-:W-:-:S13]  /*6300*/  ISETP.NE.AND P0, PT, R0, 0x17, PT ;  /* 0x000000170000780c */ /* 0x000fda0003f05270 */
[----:B------:R-:W-:Y:S05]  /*6310*/  @!P0 BRA `(.L_x_15607) ;  /* 0x0000000000908947 */ /* 0x000fea0003800000 */
[----:B------:R-:W-:-:S13]  /*6320*/  ISETP.NE.AND P0, PT, R0, 0x18, PT ;  /* 0x000000180000780c */ /* 0x000fda0003f05270 */
[----:B------:R-:W-:Y:S05]  /*6330*/  @!P0 BRA `(.L_x_15608) ;  /* 0x0000000000448947 */ /* 0x000fea0003800000 */
.L_x_15584:
        /* <DEDUP_REMOVED lines=16> */
.L_x_15609:
[----:B------:R-:W-:Y:S05]  /*6440*/  BRA `(.L_x_15585) ;  /* 0x0000000000a07947 */ /* 0x000fea0003800000 */
.L_x_15608:
        /* <DEDUP_REMOVED lines=13> */
.L_x_15611:
[----:B------:R-:W-:Y:S05]  /*6520*/  BSYNC.RECONVERGENT B0 ;  /* 0x0000000000007941 */ /* 0x000fea0003800200 */
.L_x_15610:
[----:B------:R-:W-:-:S05]  /*6530*/  LOP3.LUT R3, R0, 0x80, R3, 0xf8, !PT ;  /* 0x0000008000037812 */ /* 0x000fca00078ef803 */
[----:B------:R2:W-:Y:S01]  /*6540*/  STG.E.U8 desc[UR36][R8.64], R3 ;  /* 0x0000000308007986 */ /* 0x0005e2000c101124 */
[----:B------:R-:W-:Y:S05]  /*6550*/  BRA `(.L_x_15585) ;  /* 0x00000000005c7947 */ /* 0x000fea0003800000 */
.L_x_15607:
        /* <DEDUP_REMOVED lines=12> */
.L_x_15613:
[----:B------:R-:W-:Y:S01]  /*6620*/  IMAD.MOV.U32 R0, RZ, RZ, 0x7f ;  /* 0x0000007fff007424 */ /* 0x000fe200078e00ff */
[----:B------:R-:W-:-:S04]  /*6630*/  ISETP.GT.U32.AND P0, PT, R4, 0x7f800000, PT ;  /* 0x7f8000000400780c */ /* 0x000fc80003f04070 */
[----:B------:R-:W-:-:S09]  /*6640*/  SEL R0, R0, 0x7c, P0 ;  /* 0x0000007c00007807 */ /* 0x000fd20000000000 */
.L_x_15614:
[----:B------:R-:W-:Y:S05]  /*6650*/  BSYNC.RECONVERGENT B0 ;  /* 0x0000000000007941 */ /* 0x000fea0003800200 */
.L_x_15612:
[----:B------:R-:W-:-:S04]  /*6660*/  SHF.R.U32.HI R3, RZ, 0x18, R3 ;  /* 0x00000018ff037819 */ /* 0x000fc80000011603 */
[----:B------:R-:W-:-:S05]  /*6670*/  LOP3.LUT R3, R0, 0x80, R3, 0xf8, !PT ;  /* 0x0000008000037812 */ /* 0x000fca00078ef803 */
[----:B------:R1:W-:Y:S01]  /*6680*/  STG.E.U8 desc[UR36][R8.64], R3 ;  /* 0x0000000308007986 */ /* 0x0003e2000c101124 */
[----:B------:R-:W-:Y:S05]  /*6690*/  BRA `(.L_x_15585) ;  /* 0x00000000000c7947 */ /* 0x000fea0003800000 */
.L_x_15606:
[----:B------:R-:W-:-:S04]  /*66a0*/  I2FP.F32.S32 R0, R22 ;  /* 0x0000001600007245 */ /* 0x000fc80000201400 */
[----:B------:R-:W-:-:S05]  /*66b0*/  F2FP.BF16.F32.PACK_AB R0, RZ, R0 ;  /* 0x00000000ff00723e */ /* 0x000fca00000010ff */
[----:B------:R0:W-:Y:S02]  /*66c0*/  STG.E.U16 desc[UR36][R8.64], R0 ;  /* 0x0000000008007986 */ /* 0x0001e4000c101524 */
.L_x_15585:
[----:B------:R-:W-:-:S07]  /*66d0*/  VIADD R17, R17, 0x80 ;  /* 0x0000008011117836 */ /* 0x000fce0000000000 */
.L_x_15544:
[----:B------:R-:W-:Y:S05]  /*66e0*/  BSYNC.RECONVERGENT B7 ;  /* 0x0000000000077941 */ /* 0x000fea0003800200 */
.L_x_15505:
        /* <DEDUP_REMOVED lines=21> */
.L_x_15618:
[----:B------:R-:W-:Y:S01]  /*6840*/  STG.E.U8 desc[UR36][R2.64], R18 ;  /* 0x0000001202007986 */ /* 0x000fe2000c101124 */
[----:B------:R-:W-:Y:S05]  /*6850*/  EXIT ;  /* 0x000000000000794d */ /* 0x000fea0003800000 */
.L_x_15617:
        /* <DEDUP_REMOVED lines=9> */
.L_x_15621:
[----:B------:R-:W-:Y:S01]  /*68f0*/  STG.E desc[UR36][R2.64], R18 ;  /* 0x0000001202007986 */ /* 0x000fe2000c101924 */
[----:B------:R-:W-:Y:S05]  /*6900*/  EXIT ;  /* 0x000000000000794d */ /* 0x000fea0003800000 */
.L_x_15620:
[----:B------:R-:W-:Y:S01]  /*6910*/  STG.E.U16 desc[UR36][R2.64], R18 ;  /* 0x0000001202007986 */ /* 0x000fe2000c101524 */
[----:B------:R-:W-:Y:S05]  /*6920*/  EXIT ;  /* 0x000000000000794d */ /* 0x000fea0003800000 */
.L_x_15616:
        /* <DEDUP_REMOVED lines=9> */
.L_x_15623:
[----:B------:R-:W-:-:S04]  /*69c0*/  I2FP.F32.S32 R0, R18 ;  /* 0x0000001200007245 */ /* 0x000fc80000201400 */
[----:B------:R-:W-:-:S05]  /*69d0*/  F2FP.F16.F32.PACK_AB R0, RZ, R0 ;  /* 0x00000000ff00723e */ /* 0x000fca00000000ff */
[----:B------:R-:W-:Y:S01]  /*69e0*/  STG.E.U16 desc[UR36][R2.64], R0 ;  /* 0x0000000002007986 */ /* 0x000fe2000c101524 */
[----:B------:R-:W-:Y:S05]  /*69f0*/  EXIT ;  /* 0x000000000000794d */ /* 0x000fea0003800000 */
.L_x_15622:
        /* <DEDUP_REMOVED lines=10> */
.L_x_15625:
[----:B------:R-:W-:-:S04]  /*6aa0*/  I2FP.F32.S32 R18, R18 ;  /* 0x0000001200127245 */ /* 0x000fc80000201400 */
[----:B------:R-:W-:-:S04]  /*6ab0*/  F2FP.F16.F32.PACK_AB R5, RZ, R18 ;  /* 0x00000012ff05723e */ /* 0x000fc800000000ff */
[----:B------:R-:W-:-:S05]  /*6ac0*/  PRMT R5, R5, 0x5410, RZ ;  /* 0x0000541005057816 */ /* 0x000fca00000000ff */
[----:B------:R-:W-:Y:S01]  /*6ad0*/  STG.E desc[UR36][R2.64], R5 ;  /* 0x0000000502007986 */ /* 0x000fe2000c101924 */
[----:B------:R-:W-:Y:S05]  /*6ae0*/  EXIT ;  /* 0x000000000000794d */ /* 0x000fea0003800000 */
.L_x_15624:
[----:B------:R-:W0:Y:S02]  /*6af0*/  I2F.F64 R18, R18 ;  /* 0x0000001200127312 */ /* 0x000e240000201c00 */
[----:B0-----:R-:W-:Y:S01]  /*6b00*/  STG.E.64 desc[UR36][R2.64], R18 ;  /* 0x0000001202007986 */ /* 0x001fe2000c101b24 */
[----:B------:R-:W-:Y:S05]  /*6b10*/  EXIT ;  /* 0x000000000000794d */ /* 0x000fea0003800000 */
.L_x_15615:
        /* <DEDUP_REMOVED lines=12> */
.L_x_15629:
        /* <DEDUP_REMOVED lines=18> */
.L_x_15632:
[----:B------:R-:W-:-:S04]  /*6d00*/  SHF.R.U32.HI R5, RZ, 0x18, R5 ;  /* 0x00000018ff057819 */ /* 0x000fc80000011605 */
[----:B------:R-:W-:-:S07]  /*6d10*/  LOP3.LUT R0, R0, 0x80, R5, 0xf8, !PT ;  /* 0x0000008000007812 */ /* 0x000fce00078ef805 */
.L_x_15631:
[----:B------:R-:W-:Y:S05]  /*6d20*/  BSYNC.RECONVERGENT B0 ;  /* 0x0000000000007941 */ /* 0x000fea0003800200 */
.L_x_15630:
[----:B------:R-:W-:Y:S01]  /*6d30*/  STG.E.U8 desc[UR36][R2.64], R0 ;  /* 0x0000000002007986 */ /* 0x000fe2000c101124 */
[----:B------:R-:W-:Y:S05]  /*6d40*/  EXIT ;  /* 0x000000000000794d */ /* 0x000fea0003800000 */
.L_x_15628:
        /* <DEDUP_REMOVED lines=18> */
.L_x_15635:
[----:B------:R-:W-:-:S04]  /*6e70*/  SHF.R.U32.HI R5, RZ, 0x18, R5 ;  /* 0x00000018ff057819 */ /* 0x000fc80000011605 */
[----:B------:R-:W-:-:S07]  /*6e80*/  LOP3.LUT R0, R0, 0x80, R5, 0xf8, !PT ;  /* 0x0000008000007812 */ /* 0x000fce00078ef805 */
.L_x_15634:
[----:B------:R-:W-:Y:S05]  /*6e90*/  BSYNC.RECONVERGENT B0 ;  /* 0x0000000000007941 */ /* 0x000fea0003800200 */
.L_x_15633:
[----:B------:R-:W-:Y:S01]  /*6ea0*/  STG.E.U8 desc[UR36][R2.64], R0 ;  /* 0x0000000002007986 */ /* 0x000fe2000c101124 */
[----:B------:R-:W-:Y:S05]  /*6eb0*/  EXIT ;  /* 0x000000000000794d */ /* 0x000fea0003800000 */
.L_x_15627:
        /* <DEDUP_REMOVED lines=22> */
.L_x_15637:
[----:B------:R-:W-:-:S05]  /*7020*/  SHF.R.S32.HI R19, RZ, 0x1f, R18 ;  /* 0x0000001fff137819 */ /* 0x000fca0000011412 */
[----:B------:R-:W-:Y:S01]  /*7030*/  STG.E.64 desc[UR36][R2.64], R18 ;  /* 0x0000001202007986 */ /* 0x000fe2000c101b24 */
[----:B------:R-:W-:Y:S05]  /*7040*/  EXIT ;  /* 0x000000000000794d */ /* 0x000fea0003800000 */
.L_x_15636:
[----:B------:R-:W-:Y:S01]  /*7050*/  STG.E desc[UR36][R2.64], R18 ;  /* 0x0000001202007986 */ /* 0x000fe2000c101924 */
[----:B------:R-:W-:Y:S05]  /*7060*/  EXIT ;  /* 0x000000000000794d */ /* 0x000fea0003800000 */
.L_x_15626:
        /* <DEDUP_REMOVED lines=10> */
.L_x_15639:
[----:B------:R-:W-:Y:S01]  /*7110*/  CS2R R6, SRZ ;  /* 0x0000000000067805 */ /* 0x000fe2000001ff00 */
[----:B------:R-:W0:Y:S04]  /*7120*/  I2F.F64 R4, R18 ;  /* 0x0000001200047312 */ /* 0x000e280000201c00 */
[----:B0-----:R-:W-:Y:S01]  /*7130*/  STG.E.128 desc[UR36][R2.64], R4 ;  /* 0x0000000402007986 */ /* 0x001fe2000c101d24 */
[----:B------:R-:W-:Y:S05]  /*7140*/  EXIT ;  /* 0x000000000000794d */ /* 0x000fea0003800000 */
.L_x_15638:
[----:B------:R-:W-:-:S13]  /*7150*/  ISETP.NE.AND P0, PT, R0, 0xf, PT ;  /* 0x0000000f0000780c */ /* 0x000fda0003f05270 */
[----:B------:R-:W-:Y:S05]  /*7160*/  @!P0 BRA `(.L_x_15640) ;  /* 0x0000000000e88947 */ /* 0x000fea0003800000 */
[----:B------:R-:W-:-:S13]  /*7170*/  ISETP.NE.AND P0, PT, R0, 0x17, PT ;  /* 0x000000170000780c */ /* 0x000fda0003f05270 */
[----:B------:R-:W-:Y:S05]  /*7180*/  @!P0 BRA `(.L_x_15641) ;  /* 0x0000000000908947 */ /* 0x000fea0003800000 */
[----:B------:R-:W-:-:S13]  /*7190*/  ISETP.NE.AND P0, PT, R0, 0x18, PT ;  /* 0x000000180000780c */ /* 0x000fda0003f05270 */
[----:B------:R-:W-:Y:S05]  /*71a0*/  @!P0 BRA `(.L_x_15642) ;  /* 0x0000000000448947 */ /* 0x000fea0003800000 */
.L_x_15619:
        /* <DEDUP_REMOVED lines=16> */
.L_x_15643:
[----:B------:R-:W-:Y:S05]  /*72b0*/  EXIT ;  /* 0x000000000000794d */ /* 0x000fea0003800000 */
.L_x_15642:
        /* <DEDUP_REMOVED lines=13> */
.L_x_15645:
[----:B------:R-:W-:Y:S05]  /*7390*/  BSYNC.RECONVERGENT B0 ;  /* 0x0000000000007941 */ /* 0x000fea0003800200 */
.L_x_15644:
[----:B------:R-:W-:-:S05]  /*73a0*/  LOP3.LUT R5, R0, 0x80, R5, 0xf8, !PT ;  /* 0x0000008000057812 */ /* 0x000fca00078ef805 */
[----:B------:R-:W-:Y:S01]  /*73b0*/  STG.E.U8 desc[UR36][R2.64], R5 ;  /* 0x0000000502007986 */ /* 0x000fe2000c101124 */
[----:B------:R-:W-:Y:S05]  /*73c0*/  EXIT ;  /* 0x000000000000794d */ /* 0x000fea0003800000 */
.L_x_15641:
        /* <DEDUP_REMOVED lines=12> */
.L_x_15647:
[----:B------:R-:W-:Y:S01]  /*7490*/  IMAD.MOV.U32 R0, RZ, RZ, 0x7f ;  /* 0x0000007fff007424 */ /* 0x000fe200078e00ff */
[----:B------:R-:W-:-:S04]  /*74a0*/  ISETP.GT.U32.AND P0, PT, R4, 0x7f800000, PT ;  /* 0x7f8000000400780c */ /* 0x000fc80003f04070 */
[----:B------:R-:W-:-:S09]  /*74b0*/  SEL R0, R0, 0x7c, P0 ;  /* 0x0000007c00007807 */ /* 0x000fd20000000000 */
.L_x_15648:
[----:B------:R-:W-:Y:S05]  /*74c0*/  BSYNC.RECONVERGENT B0 ;  /* 0x0000000000007941 */ /* 0x000fea0003800200 */
.L_x_15646:
[----:B------:R-:W-:-:S04]  /*74d0*/  SHF.R.U32.HI R5, RZ, 0x18, R5 ;  /* 0x00000018ff057819 */ /* 0x000fc80000011605 */
[----:B------:R-:W-:-:S05]  /*74e0*/  LOP3.LUT R5, R0, 0x80, R5, 0xf8, !PT ;  /* 0x0000008000057812 */ /* 0x000fca00078ef805 */
[----:B------:R-:W-:Y:S01]  /*74f0*/  STG.E.U8 desc[UR36][R2.64], R5 ;  /* 0x0000000502007986 */ /* 0x000fe2000c101124 */
[----:B------:R-:W-:Y:S05]  /*7500*/  EXIT ;  /* 0x000000000000794d */ /* 0x000fea0003800000 */
.L_x_15640:
[----:B------:R-:W-:-:S04]  /*7510*/  I2FP.F32.S32 R0, R18 ;  /* 0x0000001200007245 */ /* 0x000fc80000201400 */
[----:B------:R-:W-:-:S05]  /*7520*/  F2FP.BF16.F32.PACK_AB R0, RZ, R0 ;  /* 0x00000000ff00723e */ /* 0x000fca00000010ff */
[----:B------:R-:W-:Y:S01]  /*7530*/  STG.E.U16 desc[UR36][R2.64], R0 ;  /* 0x0000000002007986 */ /* 0x000fe2000c101524 */
[----:B------:R-:W-:Y:S05]  /*7540*/  EXIT ;  /* 0x000000000000794d */ /* 0x000fea0003800000 */
.L_x_15649:
        /* <DEDUP_REMOVED lines=11> */
.L_x_31165:


//--------------------- .text._ZN2at6native18elementwise_kernelILi128ELi2EZNS0_22gpu_kernel_impl_nocastINS0_13BUnaryFunctorIiiiZZZNS0_21heaviside_kernel_cudaERNS_18TensorIteratorBaseEENKUlvE_clEvENKUlvE1_clEvEUliiE_EEEEvS5_RKT_EUliE_EEviT1_ --------------------------
	.section	.text._ZN2at6native18elementwise_kernelILi128ELi2EZNS0_22gpu_kernel_impl_nocastINS0_13BUnaryFunctorIiiiZZZNS0_21heaviside_kernel_cudaERNS_18TensorIteratorBaseEENKUlvE_clEvENKUlvE1_clEvEUliiE_EEEEvS5_RKT_EUliE_EEviT1_,"ax",@progbits
	.align	128
        .global         _ZN2at6native18elementwise_kernelILi128ELi2EZNS0_22gpu_kernel_impl_nocastINS0_13BUnaryFunctorIiiiZZZNS0_21heaviside_kernel_cudaERNS_18TensorIteratorBaseEENKUlvE_clEvENKUlvE1_clEvEUliiE_EEEEvS5_RKT_EUliE_EEviT1_
        .type           _ZN2at6native18elementwise_kernelILi128ELi2EZNS0_22gpu_kernel_impl_nocastINS0_13BUnaryFunctorIiiiZZZNS0_21heaviside_kernel_cudaERNS_18TensorIteratorBaseEENKUlvE_clEvENKUlvE1_clEvEUliiE_EEEEvS5_RKT_EUliE_EEviT1_,@function
        .size           _ZN2at6native18elementwise_kernelILi128ELi2EZNS0_22gpu_kernel_impl_nocastINS0_13BUnaryFunctorIiiiZZZNS0_21heaviside_kernel_cudaERNS_18TensorIteratorBaseEENKUlvE_clEvENKUlvE1_clEvEUliiE_EEEEvS5_RKT_EUliE_EEviT1_,(.L_x_31166 - _ZN2at6native18elementwise_kernelILi128ELi2EZNS0_22gpu_kernel_impl_nocastINS0_13BUnaryFunctorIiiiZZZNS0_21heaviside_kernel_cudaERNS_18TensorIteratorBaseEENKUlvE_clEvENKUlvE1_clEvEUliiE_EEEEvS5_RKT_EUliE_EEviT1_)
        .other          _ZN2at6native18elementwise_kernelILi128ELi2EZNS0_22gpu_kernel_impl_nocastINS0_13BUnaryFunctorIiiiZZZNS0_21heaviside_kernel_cudaERNS_18TensorIteratorBaseEENKUlvE_clEvENKUlvE1_clEvEUliiE_EEEEvS5_RKT_EUliE_EEviT1_,@"STO_CUDA_ENTRY STV_DEFAULT"
_ZN2at6native18elementwise_kernelILi128ELi2EZNS0_22gpu_kernel_impl_nocastINS0_13BUnaryFunctorIiiiZZZNS0_21heaviside_kernel_cudaERNS_18TensorIteratorBaseEENKUlvE_clEvENKUlvE1_clEvEUliiE_EEEEvS5_RKT_EUliE_EEviT1_:
.text._ZN2at6native18elementwise_kernelILi128ELi2EZNS0_22gpu_kernel_impl_nocastINS0_13BUnaryFunctorIiiiZZZNS0_21heaviside_kernel_cudaERNS_18TensorIteratorBaseEENKUlvE_clEvENKUlvE1_clEvEUliiE_EEEEvS5_RKT_EUliE_EEviT1_:
        /* <DEDUP_REMOVED lines=17> */
[----:B--2---:R-:W-:-:S02]  /*0110*/  ISETP.NE.AND P1, PT, R4, RZ, PT ;  /* 0x000000ff0400720c */ /* 0x004fc40003f25270 */
[----:B------:R-:W-:-:S04]  /*0120*/  ISETP.GT.AND P0, PT, R4, RZ, PT ;  /* 0x000000ff0400720c */ /* 0x000fc80003f04270 */
[----:B------:R-:W-:-:S07]  /*0130*/  SEL R9, RZ, 0x1, !P0 ;  /* 0x00000001ff097807 */ /* 0x000fce0004000000 */
[----:B------:R-:W0:Y:S02]  /*0140*/  @!P1 LDC R9, c[0x0][0x594] ;  /* 0x00016500ff099b82 */ /* 0x000e240000000800 */
[----:B0-----:R0:W-:Y:S02]  /*0150*/  STG.E desc[UR6][R6.64], R9 ;  /* 0x0000000906007986 */ /* 0x0011e4000c101906 */
.L_x_15652:
[----:B------:R-:W-:Y:S05]  /*0160*/  BSYNC.RECONVERGENT B0 ;  /* 0x0000000000007941 */ /* 0x000fea0003800200 */
.L_x_15651:
[----:B------:R-:W-:-:S13]  /*0170*/  ISETP.GE.AND P0, PT, R3, UR4, PT ;  /* 0x0000000403007c0c */ /* 0x000fda000bf06270 */
[----:B------:R-:W-:Y:S05]  /*0180*/  @P0 EXIT ;  /* 0x000000000000094d */ /* 0x000fea0003800000 */
[----:B------:R-:W1:Y:S02]  /*0190*/  LDC.64 R2, c[0x0][0x588] ;  /* 0x00016200ff027b82 */ /* 0x000e640000000a00 */
[----:B-1----:R-:W2:Y:S06]  /*01a0*/  LDG.E R2, desc[UR6][R2.64] ;  /* 0x0000000602027981 */ /* 0x002eac000c1e1900 */
[----:B------:R-:W1:Y:S01]  /*01b0*/  LDC.64 R4, c[0x0][0x580] ;  /* 0x00016000ff047b82 */ /* 0x000e620000000a00 */
[C---:B--2---:R-:W-:Y:S02]  /*01c0*/  ISETP.NE.AND P1, PT, R2.reuse, RZ, PT ;  /* 0x000000ff0200720c */ /* 0x044fe40003f25270 */
[----:B------:R-:W-:-:S04]  /*01d0*/  ISETP.GT.AND P0, PT, R2, RZ, PT ;  /* 0x000000ff0200720c */ /* 0x000fc80003f04270 */
[----:B0-----:R-:W-:-:S07]  /*01e0*/  SEL R7, RZ, 0x1, !P0 ;  /* 0x00000001ff077807 */ /* 0x001fce0004000000 */
[----:B------:R-:W1:Y:S02]  /*01f0*/  @!P1 LDC R7, c[0x0][0x594] ;  /* 0x00016500ff079b82 */ /* 0x000e640000000800 */
[----:B-1----:R-:W-:Y:S01]  /*0200*/  STG.E desc[UR6][R4.64], R7 ;  /* 0x0000000704007986 */ /* 0x002fe2000c101906 */
[----:B------:R-:W-:Y:S05]  /*0210*/  EXIT ;  /* 0x000000000000794d */ /* 0x000fea0003800000 */
.L_x_15650:
        /* <DEDUP_REMOVED lines=305> */
.L_x_15655:
[----:B------:R-:W0:Y:S02]  /*1530*/  LDCU.128 UR8, c[0x0][0x580] ;  /* 0x0000b000ff0877ac */ /* 0x000e240008000c00 */
[----:B0-----:R-:W-:-:S05]  /*1540*/  IADD3 R6, P0, PT, R4, UR10, RZ ;  /* 0x0000000a04067c10 */ /* 0x001fca000ff1e0ff */
[----:B------:R-:W-:-:S05]  /*1550*/  IMAD.X R7, RZ, RZ, UR11, P0 ;  /* 0x0000000bff077e24 */ /* 0x000fca00080e06ff */
[----:B------:R-:W2:Y:S01]  /*1560*/  LDG.E R6, desc[UR6][R6.64] ;  /* 0x0000000606067981 */ /* 0x000ea2000c1e1900 */
[----:B------:R-:W-:Y:S02]  /*1570*/  IADD3 R3, PT, PT, R3, 0x80, RZ ;  /* 0x0000008003037810 */ /* 0x000fe40007ffe0ff */
[C---:B--2---:R-:W-:Y:S02]  /*1580*/  ISETP.NE.AND P1, PT, R6.reuse, RZ, PT ;  /* 0x000000ff0600720c */ /* 0x044fe40003f25270 */
[----:B------:R-:W-:-:S04]  /*1590*/  ISETP.GT.AND P0, PT, R6, RZ, PT ;  /* 0x000000ff0600720c */ /* 0x000fc80003f04270 */
[----:B------:R-:W-:Y:S02]  /*15a0*/  SEL R9, RZ, 0x1, !P0 ;  /* 0x00000001ff097807 */ /* 0x000fe40004000000 */
[----:B------:R-:W-:-:S04]  /*15b0*/  IADD3 R4, P0, PT, R5, UR8, RZ ;  /* 0x0000000805047c10 */ /* 0x000fc8000ff1e0ff */
[----:B------:R-:W-:Y:S01]  /*15c0*/  IADD3.X R5, PT, PT, RZ, UR9, RZ, P0, !PT ;  /* 0x00000009ff057c10 */ /* 0x000fe200087fe4ff */
[----:B------:R-:W0:Y:S04]  /*15d0*/  @!P1 LDC R9, c[0x0][0x594] ;  /* 0x00016500ff099b82 */ /* 0x000e280000000800 */
[----:B0-----:R0:W-:Y:S04]  /*15e0*/  STG.E desc[UR6][R4.64], R9 ;  /* 0x0000000904007986 */ /* 0x0011e8000c101906 */
.L_x_15654:
[----:B------:R-:W-:Y:S05]  /*15f0*/  BSYNC.RECONVERGENT B0 ;  /* 0x0000000000007941 */ /* 0x000fea0003800200 */
.L_x_15653:
        /* <DEDUP_REMOVED lines=300> */
.L_x_15656:
[----:B------:R-:W0:Y:S02]  /*28c0*/  LDCU.128 UR8, c[0x0][0x580] ;  /* 0x0000b000ff0877ac */ /* 0x000e240008000c00 */
[----:B0-----:R-:W-:-:S04]  /*28d0*/  IADD3 R4, P0, PT, R2, UR10, RZ ;  /* 0x0000000a02047c10 */ /* 0x001fc8000ff1e0ff */
[----:B------:R-:W-:-:S05]  /*28e0*/  IADD3.X R5, PT, PT, RZ, UR11, RZ, P0, !PT ;  /* 0x0000000bff057c10 */ /* 0x000fca00087fe4ff */
[----:B------:R-:W2:Y:S02]  /*28f0*/  LDG.E R4, desc[UR6][R4.64] ;  /* 0x0000000604047981 */ /* 0x000ea4000c1e1900 */
[C---:B--2---:R-:W-:Y:S02]  /*2900*/  ISETP.NE.AND P1, PT, R4.reuse, RZ, PT ;  /* 0x000000ff0400720c */ /* 0x044fe40003f25270 */
[----:B------:R-:W-:-:S04]  /*2910*/  ISETP.GT.AND P0, PT, R4, RZ, PT ;  /* 0x000000ff0400720c */ /* 0x000fc80003f04270 */
[----:B------:R-:W-:Y:S02]  /*2920*/  SEL R7, RZ, 0x1, !P0 ;  /* 0x00000001ff077807 */ /* 0x000fe40004000000 */
[----:B------:R-:W-:-:S04]  /*2930*/  IADD3 R2, P0, PT, R3, UR8, RZ ;  /* 0x0000000803027c10 */ /* 0x000fc8000ff1e0ff */
[----:B------:R-:W-:Y:S01]  /*2940*/  IADD3.X R3, PT, PT, RZ, UR9, RZ, P0, !PT ;  /* 0x00000009ff037c10 */ /* 0x000fe200087fe4ff */
[----:B------:R-:W0:Y:S04]  /*2950*/  @!P1 LDC R7, c[0x0][0x594] ;  /* 0x00016500ff079b82 */ /* 0x000e280000000800 */
[----:B0-----:R-:W-:Y:S01]  /*2960*/  STG.E desc[UR6][R2.64], R7 ;  /* 0x0000000702007986 */ /* 0x001fe2000c101906 */
[----:B------:R-:W-:Y:S05]  /*2970*/  EXIT ;  /* 0x000000000000794d */ /* 0x000fea0003800000 */
.L_x_15657:
        /* <DEDUP_REMOVED lines=16> */
.L_x_31166:


//--------------------- .text._ZN2at6native27unrolled_elementwise_kernelINS0_13BUnaryFunctorIiiiZZZNS0_21heaviside_kernel_cudaERNS_18TensorIteratorBaseEENKUlvE_clEvENKUlvE1_clEvEUliiE_EESt5arrayIPcLm2EELi4E23TrivialOffsetCalculatorILi1EjESD_NS0_6memory15LoadWithoutCastENSE_16StoreWithoutCastEEEviT_T0_T2_T3_T4_T5_ --------------------------
	.section	.text._ZN2at6native27unrolled_elementwise_kernelINS0_13BUnaryFunctorIiiiZZZNS0_21heaviside_kernel_cudaERNS_18TensorIteratorBaseEENKUlvE_clEvENKUlvE1_clEvEUliiE_EESt5arrayIPcLm2EELi4E23TrivialOffsetCalculatorILi1EjESD_NS0_6memory15LoadWithoutCastENSE_16StoreWithoutCastEEEviT_T0_T2_T3_T4_T5_,"ax",@progbits
	.align	128
        .global         _ZN2at6native27unrolled_elementwise_kernelINS0_13BUnaryFunctorIiiiZZZNS0_21heaviside_kernel_cudaERNS_18TensorIteratorBaseEENKUlvE_clEvENKUlvE1_clEvEUliiE_EESt5arrayIPcLm2EELi4E23TrivialOffsetCalculatorILi1EjESD_NS0_6memory15LoadWithoutCastENSE_16StoreWithoutCastEEEviT_T0_T2_T3_T4_T5_
        .type           _ZN2at6native27unrolled_elementwise_kernelINS0_13BUnaryFunctorIiiiZZZNS0_21heaviside_kernel_cudaERNS_18TensorIteratorBaseEENKUlvE_clEvENKUlvE1_clEvEUliiE_EESt5arrayIPcLm2EELi4E23TrivialOffsetCalculatorILi1EjESD_NS0_6memory15LoadWithoutCastENSE_16StoreWithoutCastEEEviT_T0_T2_T3_T4_T5_,@function
        .size           _ZN2at6native27unrolled_elementwise_kernelINS0_13BUnaryFunctorIiiiZZZNS0_21heaviside_kernel_cudaERNS_18TensorIteratorBaseEENKUlvE_clEvENKUlvE1_clEvEUliiE_EESt5arrayIPcLm2EELi4E23TrivialOffsetCalculatorILi1EjESD_NS0_6memory15LoadWithoutCastENSE_16StoreWithoutCastEEEviT_T0_T2_T3_T4_T5_,(.L_x_31167 - _ZN2at6native27unrolled_elementwise_kernelINS0_13BUnaryFunctorIiiiZZZNS0_21heaviside_kernel_cudaERNS_18TensorIteratorBaseEENKUlvE_clEvENKUlvE1_clEvEUliiE_EESt5arrayIPcLm2EELi4E23TrivialOffsetCalculatorILi1EjESD_NS0_6memory15LoadWithoutCastENSE_16StoreWithoutCastEEEviT_T0_T2_T3_T4_T5_)
        .other          _ZN2at6native27unrolled_elementwise_kernelINS0_13BUnaryFunctorIiiiZZZNS0_21heaviside_kernel_cudaERNS_18TensorIteratorBaseEENKUlvE_clEvENKUlvE1_clEvEUliiE_EESt5arrayIPcLm2EELi4E23TrivialOffsetCalculatorILi1EjESD_NS0_6memory15LoadWithoutCastENSE_16StoreWithoutCastEEEviT_T0_T2_T3_T4_T5_,@"STO_CUDA_ENTRY STV_DEFAULT"
_ZN2at6native27unrolled_elementwise_kernelINS0_13BUnaryFunctorIiiiZZZNS0_21heaviside_kernel_cudaERNS_18TensorIteratorBaseEENKUlvE_clEvENKUlvE1_clEvEUliiE_EESt5arrayIPcLm2EELi4E23TrivialOffsetCalculatorILi1EjESD_NS0_6memory15LoadWithoutCastENSE_16StoreWithoutCastEEEviT_T0_T2_T3_T4_T5_:
.text._ZN2at6native27unrolled_elementwise_kernelINS0_13BUnaryFunctorIiiiZZZNS0_21heaviside_kernel_cudaERNS_18TensorIteratorBaseEENKUlvE_clEvENKUlvE1_clEvEUliiE_EESt5arrayIPcLm2EELi4E23TrivialOffsetCalculatorILi1EjESD_NS0_6memory15LoadWithoutCastENSE_16StoreWithoutCastEEEviT_T0_T2_T3_T4_T5_:
[----:B------:R-:W-:Y:S01]  /*0000*/  LDC R1, c[0x0][0x37c] ;  /* 0x0000df00ff017b82 */ /* 0x000fe20000000800 */
[----:B------:R-:W0:Y:S07]  /*0010*/  S2R R0, SR_CTAID.X ;  /* 0x0000000000007919 */ /* 0x000e2e0000002500 */
[----:B------:R-:W0:Y:S01]  /*0020*/  LDC R3, c[0x0][0x380] ;  /* 0x0000e000ff037b82 */ /* 0x000e220000000800 */
[----:B------:R-:W1:Y:S01]  /*0030*/  LDCU.64 UR4, c[0x0][0x358] ;  /* 0x00006b00ff0477ac */ /* 0x000e620008000a00 */
[----:B------:R-:W-:Y:S01]  /*0040*/  IMAD.MOV.U32 R16, RZ, RZ, RZ ;  /* 0x000000ffff107224 */ /* 0x000fe200078e00ff */
        /* <DEDUP_REMOVED lines=16> */
[----:B------:R-:W-:Y:S01]  /*0150*/  CS2R R14, SRZ ;  /* 0x00000000000e7805 */ /* 0x000fe2000001ff00 */
[----:B-1----:R-:W3:Y:S03]  /*0160*/  @!P0 LDG.E R16, desc[UR4][R8.64] ;  /* 0x0000000408108981 */ /* 0x002ee6000c1e1900 */
[----:B------:R-:W-:-:S13]  /*0170*/  ISETP.GE.AND P2, PT, R13, R2, PT ;  /* 0x000000020d00720c */ /* 0x000fda0003f46270 */
[----:B------:R-:W1:Y:S01]  /*0180*/  @!P2 LDC.64 R6, c[0x0][0x398] ;  /* 0x0000e600ff06ab82 */ /* 0x000e620000000a00 */
[----:B--2---:R-:W-:Y:S01]  /*0190*/  @!P1 IMAD.WIDE.U32 R10, R17, 0x4, R10 ;  /* 0x00000004110a9825 */ /* 0x004fe200078e000a */
[----:B------:R-:W-:-:S04]  /*01a0*/  @!P2 LEA R13, R0, R13, 0x9 ;  /* 0x0000000d000da211 */ /* 0x000fc800078e48ff */
[----:B------:R-:W2:Y:S01]  /*01b0*/  @!P1 LDG.E R14, desc[UR4][R10.64] ;  /* 0x000000040a0e9981 */ /* 0x000ea2000c1e1900 */
[----:B-1----:R-:W-:-:S04]  /*01c0*/  @!P2 IMAD.WIDE.U32 R6, R13, 0x4, R6 ;  /* 0x000000040d06a825 */ /* 0x002fc800078e0006 */
[----:B0-----:R-:W-:Y:S01]  /*01d0*/  @!P3 IMAD.WIDE.U32 R12, R19, 0x4, R4 ;  /* 0x00000004130cb825 */ /* 0x001fe200078e0004 */
[----:B------:R0:W4:Y:S01]  /*01e0*/  @!P2 LDG.E R15, desc[UR4][R6.64] ;  /* 0x00000004060fa981 */ /* 0x000122000c1e1900 */
[----:B------:R-:W1:Y:S02]  /*01f0*/  LDC R4, c[0x0][0x388] ;  /* 0x0000e200ff047b82 */ /* 0x000e640000000800 */
[----:B------:R-:W-:-:S06]  /*0200*/  IMAD.MOV.U32 R5, RZ, RZ, RZ ;  /* 0x000000ffff057224 */ /* 0x000fcc00078e00ff */
[----:B------:R-:W5:Y:S01]  /*0210*/  @!P3 LDG.E R5, desc[UR4][R12.64] ;  /* 0x000000040c05b981 */ /* 0x000f62000c1e1900 */
[----:B------:R-:W-:Y:S04]  /*0220*/  BSSY.RECONVERGENT B0, `(.L_x_15658) ;  /* 0x0000027000007945 */ /* 0x000fe80003800200 */
[----:B------:R-:W-:Y:S01]  /*0230*/  BSSY.RELIABLE B1, `(.L_x_15659) ;  /* 0x000001f000017945 */ /* 0x000fe20003800100 */
[C---:B---3--:R-:W-:Y:S02]  /*0240*/  ISETP.GT.AND P6, PT, R16.reuse, RZ, PT ;  /* 0x000000ff1000720c */ /* 0x048fe40003fc4270 */
[----:B------:R-:W-:Y:S02]  /*0250*/  ISETP.NE.AND P0, PT, R16, RZ, PT ;  /* 0x000000ff1000720c */ /* 0x000fe40003f05270 */
[----:B--2---:R-:W-:-:S04]  /*0260*/  ISETP.GT.AND P3, PT, R14, RZ, PT ;  /* 0x000000ff0e00720c */ /* 0x004fc80003f64270 */
[----:B0-----:R-:W-:Y:S02]  /*0270*/  SEL R7, RZ, 0x1, !P3 ;  /* 0x00000001ff077807 */ /* 0x001fe40005800000 */
[----:B------:R-:W-:Y:S02]  /*0280*/  ISETP.GE.AND P3, PT, R3, R2, PT ;  /* 0x000000020300720c */ /* 0x000fe40003f66270 */
[----:B------:R-:W-:Y:S02]  /*0290*/  ISETP.NE.AND P1, PT, R14, RZ, PT ;  /* 0x000000ff0e00720c */ /* 0x000fe40003f25270 */
[----:B----4-:R-:W-:Y:S02]  /*02a0*/  ISETP.NE.AND P2, PT, R15, RZ, PT ;  /* 0x000000ff0f00720c */ /* 0x010fe40003f45270 */
[C---:B-----5:R-:W-:Y:S02]  /*02b0*/  ISETP.GT.AND P5, PT, R5.reuse, RZ, PT ;  /* 0x000000ff0500720c */ /* 0x060fe40003fa4270 */
[----:B------:R-:W-:-:S02]  /*02c0*/  ISETP.NE.AND P4, PT, R5, RZ, PT ;  /* 0x000000ff0500720c */ /* 0x000fc40003f85270 */
[----:B------:R-:W-:Y:S02]  /*02d0*/  SEL R5, RZ, 0x1, !P6 ;  /* 0x00000001ff057807 */ /* 0x000fe40007000000 */
[----:B------:R-:W-:Y:S02]  /*02e0*/  SEL R9, RZ, 0x1, !P5 ;  /* 0x00000001ff097807 */ /* 0x000fe40006800000 */
[----:B------:R-:W-:Y:S02]  /*02f0*/  ISETP.GT.AND P6, PT, R15, RZ, PT ;  /* 0x000000ff0f00720c */ /* 0x000fe40003fc4270 */
[-C--:B-1----:R-:W-:Y:S02]  /*0300*/  SEL R5, R5, R4.reuse, P0 ;  /* 0x0000000405057207 */ /* 0x082fe40000000000 */
[-C--:B------:R-:W-:Y:S02]  /*0310*/  SEL R11, R7, R4.reuse, P1 ;  /* 0x00000004070b7207 */ /* 0x080fe40000800000 */
[----:B------:R-:W-:-:S02]  /*0320*/  SEL R9, R9, R4, P4 ;  /* 0x0000000409097207 */ /* 0x000fc40002000000 */
        /* <DEDUP_REMOVED lines=15> */
.L_x_15660:
[----:B------:R-:W-:Y:S05]  /*0420*/  BSYNC.RELIABLE B1 ;  /* 0x0000000000017941 */ /* 0x000fea0003800100 */
.L_x_15659:
[----:B------:R-:W-:-:S13]  /*0430*/  ISETP.GE.AND P0, PT, R3, R2, PT ;  /* 0x000000020300720c */ /* 0x000fda0003f06270 */
[----:B0-----:R-:W0:Y:S01]  /*0440*/  @!P0 LDC.64 R6, c[0x0][0x390] ;  /* 0x0000e400ff068b82 */ /* 0x001e220000000a00 */
[----:B------:R-:W-:Y:S02]  /*0450*/  @!P0 IMAD R5, R0, 0x200, R3 ;  /* 0x0000020000058824 */ /* 0x000fe400078e0203 */
[----:B------:R-:W-:Y:S02]  /*0460*/  @!P0 VIADD R3, R3, 0x80 ;  /* 0x0000008003038836 */ /* 0x000fe40000000000 */
[----:B0-----:R-:W-:-:S05]  /*0470*/  @!P0 IMAD.WIDE.U32 R6, R5, 0x4, R6 ;  /* 0x0000000405068825 */ /* 0x001fca00078e0006 */
[----:B------:R1:W-:Y:S02]  /*0480*/  @!P0 STG.E desc[UR4][R6.64], R9 ;  /* 0x0000000906008986 */ /* 0x0003e4000c101904 */
.L_x_15661:
[----:B------:R-:W-:Y:S05]  /*0490*/  BSYNC.RECONVERGENT B0 ;  /* 0x0000000000007941 */ /* 0x000fea0003800200 */
.L_x_15658:
        /* <DEDUP_REMOVED lines=8> */
.L_x_15662:
        /* <DEDUP_REMOVED lines=14> */
.L_x_31167:


//--------------------- .text._ZN2at6native29vectorized_elementwise_kernelILi2ENS0_13BUnaryFunctorIiiiZZZNS0_21heaviside_kernel_cudaERNS_18TensorIteratorBaseEENKUlvE_clEvENKUlvE1_clEvEUliiE_EESt5arrayIPcLm2EEEEviT0_T1_ --------------------------
	.section	.text._ZN2at6native29vectorized_elementwise_kernelILi2ENS0_13BUnaryFunctorIiiiZZZNS0_21heaviside_kernel_cudaERNS_18TensorIteratorBaseEENKUlvE_clEvENKUlvE1_clEvEUliiE_EESt5arrayIPcLm2EEEEviT0_T1_,"ax",@progbits
	.align	128
        .global         _ZN2at6native29vectorized_elementwise_kernelILi2ENS0_13BUnaryFunctorIiiiZZZNS0_21heaviside_kernel_cudaERNS_18TensorIteratorBaseEENKUlvE_clEvENKUlvE1_clEvEUliiE_EESt5arrayIPcLm2EEEEviT0_T1_
        .type           _ZN2at6native29vectorized_elementwise_kernelILi2ENS0_13BUnaryFunctorIiiiZZZNS0_21heaviside_kernel_cudaERNS_18TensorIteratorBaseEENKUlvE_clEvENKUlvE1_clEvEUliiE_EESt5arrayIPcLm2EEEEviT0_T1_,@function
        .size           _ZN2at6native29vectorized_elementwise_kernelILi2ENS0_13BUnaryFunctorIiiiZZZNS0_21heaviside_kernel_cudaERNS_18TensorIteratorBaseEENKUlvE_clEvENKUlvE1_clEvEUliiE_EESt5arrayIPcLm2EEEEviT0_T1_,(.L_x_31168 - _ZN2at6native29vectorized_elementwise_kernelILi2ENS0_13BUnaryFunctorIiiiZZZNS0_21heaviside_kernel_cudaERNS_18TensorIteratorBaseEENKUlvE_clEvENKUlvE1_clEvEUliiE_EESt5arrayIPcLm2EEEEviT0_T1_)
        .other          _ZN2at6native29vectorized_elementwise_kernelILi2ENS0_13BUnaryFunctorIiiiZZZNS0_21heaviside_kernel_cudaERNS_18TensorIteratorBaseEENKUlvE_clEvENKUlvE1_clEvEUliiE_EESt5arrayIPcLm2EEEEviT0_T1_,@"STO_CUDA_ENTRY STV_DEFAULT"
_ZN2at6native29vectorized_elementwise_kernelILi2ENS0_13BUnaryFunctorIiiiZZZNS0_21heaviside_kernel_cudaERNS_18TensorIteratorBaseEENKUlvE_clEvENKUlvE1_clEvEUliiE_EESt5arrayIPcLm2EEEEviT0_T1_:
.text._ZN2at6native29vectorized_elementwise_kernelILi2ENS0_13BUnaryFunctorIiiiZZZNS0_21heaviside_kernel_cudaERNS_18TensorIteratorBaseEENKUlvE_clEvENKUlvE1_clEvEUliiE_EESt5arrayIPcLm2EEEEviT0_T1_:
        /* <DEDUP_REMOVED lines=21> */
[----:B------:R-:W2:Y:S07]  /*0150*/  @!P6 LDG.E R18, desc[UR4][R28.64] ;  /* 0x000000041c12e981 */ /* 0x000eae000c1e1900 */
[----:B------:R-:W-:Y:S01]  /*0160*/  @!P4 IMAD.IADD R20, R0, 0x1, R19 ;  /* 0x000000010014c824 */ /* 0x000fe200078e0213 */
[----:B------:R-:W0:Y:S01]  /*0170*/  @!P4 LDC.64 R14, c[0x0][0x398] ;  /* 0x0000e600ff0ecb82 */ /* 0x000e220000000a00 */
[----:B------:R-:W-:-:S05]  /*0180*/  @!P4 VIADD R19, R19, 0x80 ;  /* 0x000000801313c836 */ /* 0x000fca0000000000 */
[----:B------:R-:W-:-:S13]  /*0190*/  ISETP.GE.U32.AND P3, PT, R19, R16, PT ;  /* 0x000000101300720c */ /* 0x000fda0003f66070 */
        /* <DEDUP_REMOVED lines=13> */
[----:B------:R-:W4:Y:S01]  /*0270*/  @!P0 LDC.64 R8, c[0x0][0x398] ;  /* 0x0000e600ff088b82 */ /* 0x000f220000000a00 */
[----:B------:R-:W-:-:S05]  /*0280*/  @!P0 VIADD R19, R19, 0x80 ;  /* 0x0000008013138836 */ /* 0x000fca0000000000 */
[----:B------:R-:W-:Y:S01]  /*0290*/  ISETP.GE.U32.AND P6, PT, R19, R16, PT ;  /* 0x000000101300720c */ /* 0x000fe20003fc6070 */
[----:B0-----:R-:W-:-:S04]  /*02a0*/  @!P4 IMAD.WIDE.U32 R14, R20, 0x4, R14 ;  /* 0x00000004140ec825 */ /* 0x001fc800078e000e */
[----:B------:R-:W-:-:S08]  /*02b0*/  IMAD.MOV.U32 R20, RZ, RZ, RZ ;  /* 0x000000ffff147224 */ /* 0x000fd000078e00ff */
[----:B------:R-:W0:Y:S01]  /*02c0*/  @!P6 LDC.64 R6, c[0x0][0x398] ;  /* 0x0000e600ff06eb82 */ /* 0x000e220000000a00 */
[----:B-1----:R-:W-:-:S04]  /*02d0*/  @!P5 IMAD.WIDE.U32 R12, R22, 0x4, R12 ;  /* 0x00000004160cd825 */ /* 0x002fc800078e000c */
[----:B------:R-:W-:Y:S01]  /*02e0*/  IMAD.MOV.U32 R22, RZ, RZ, RZ ;  /* 0x000000ffff167224 */ /* 0x000fe200078e00ff */
[----:B------:R1:W2:Y:S01]  /*02f0*/  @!P5 LDG.E R20, desc[UR4][R12.64] ;  /* 0x000000040c14d981 */ /* 0x0002a2000c1e1900 */
[----:B-----5:R-:W-:-:S04]  /*0300*/  @!P1 IMAD.WIDE.U32 R4, R23, 0x4, R4 ;  /* 0x0000000417049825 */ /* 0x020fc800078e0004 */
[----:B------:R-:W-:Y:S01]  /*0310*/  IMAD.MOV.U32 R23, RZ, RZ, RZ ;  /* 0x000000ffff177224 */ /* 0x000fe200078e00ff */
[----:B------:R-:W5:Y:S01]  /*0320*/  @!P4 LDG.E R22, desc[UR4][R14.64] ;  /* 0x000000040e16c981 */ /* 0x000f62000c1e1900 */
[----:B------:R-:W-:Y:S02]  /*0330*/  IMAD.MOV.U32 R24, RZ, RZ, RZ ;  /* 0x000000ffff187224 */ /* 0x000fe400078e00ff */
[----:B---3--:R-:W-:Y:S02]  /*0340*/  @!P3 IMAD.WIDE.U32 R10, R27, 0x4, R10 ;  /* 0x000000041b0ab825 */ /* 0x008fe400078e000a */
[----:B------:R-:W3:Y:S02]  /*0350*/  @!P1 LDG.E R23, desc[UR4][R4.64] ;  /* 0x0000000404179981 */ /* 0x000ee4000c1e1900 */
[----:B------:R-:W-:Y:S02]  /*0360*/  @!P6 IMAD.IADD R27, R0, 0x1, R19 ;  /* 0x00000001001be824 */ /* 0x000fe400078e0213 */
[----:B-1----:R-:W-:Y:S01]  /*0370*/  IMAD.MOV.U32 R12, RZ, RZ, RZ ;  /* 0x000000ffff0c7224 */ /* 0x002fe200078e00ff */
[----:B------:R1:W3:Y:S01]  /*0380*/  @!P3 LDG.E R24, desc[UR4][R10.64] ;  /* 0x000000040a18b981 */ /* 0x0002e2000c1e1900 */
[----:B----4-:R-:W-:-:S04]  /*0390*/  @!P2 IMAD.WIDE.U32 R2, R25, 0x4, R2 ;  /* 0x000000041902a825 */ /* 0x010fc800078e0002 */
[----:B0-----:R-:W-:Y:S02]  /*03a0*/  @!P6 IMAD.WIDE.U32 R26, R27, 0x4, R6 ;  /* 0x000000041b1ae825 */ /* 0x001fe400078e0006 */
[----:B------:R-:W0:Y:S02]  /*03b0*/  LDC R6, c[0x0][0x388] ;  /* 0x0000e200ff067b82 */ /* 0x000e240000000800 */
[----:B------:R-:W-:Y:S01]  /*03c0*/  IMAD.MOV.U32 R25, RZ, RZ, RZ ;  /* 0x000000ffff197224 */ /* 0x000fe200078e00ff */
[----:B------:R-:W4:Y:S01]  /*03d0*/  @!P6 LDG.E R12, desc[UR4][R26.64] ;  /* 0x000000041a0ce981 */ /* 0x000f22000c1e1900 */
[----:B-1----:R-:W-:Y:S02]  /*03e0*/  IMAD.MOV.U32 R10, RZ, RZ, RZ ;  /* 0x000000ffff0a7224 */ /* 0x002fe400078e00ff */
[----:B------:R-:W-:Y:S02]  /*03f0*/  @!P0 IMAD.WIDE.U32 R8, R21, 0x4, R8 ;  /* 0x0000000415088825 */ /* 0x000fe400078e0008 */
[----:B------:R1:W4:Y:S04]  /*0400*/  @!P2 LDG.E R25, desc[UR4][R2.64] ;  /* 0x000000040219a981 */ /* 0x000328000c1e1900 */
[----:B------:R5:W4:Y:S01]  /*0410*/  @!P0 LDG.E R10, desc[UR4][R8.64] ;  /* 0x00000004080a8981 */ /* 0x000b22000c1e1900 */
[----:B------:R-:W-:Y:S04]  /*0420*/  BSSY.RECONVERGENT B0, `(.L_x_15664) ;  /* 0x0000053000007945 */ /* 0x000fe80003800200 */
[----:B------:R-:W-:Y:S01]  /*0430*/  BSSY.RELIABLE B1, `(.L_x_15665) ;  /* 0x000004b000017945 */ /* 0x000fe20003800100 */
[----:B--2---:R-:W-:-:S04]  /*0440*/  ISETP.GT.AND P0, PT, R18, RZ, PT ;  /* 0x000000ff1200720c */ /* 0x004fc80003f04270 */
[----:B-1----:R-:W-:Y:S02]  /*0450*/  SEL R3, RZ, 0x1, !P0 ;  /* 0x00000001ff037807 */ /* 0x002fe40004000000 */
[----:B------:R-:W-:-:S04]  /*0460*/  ISETP.NE.AND P1, PT, R18, RZ, PT ;  /* 0x000000ff1200720c */ /* 0x000fc80003f25270 */
[-C--:B0-----:R-:W-:Y:S02]  /*0470*/  SEL R13, R3, R6.reuse, P1 ;  /* 0x00000006030d7207 */ /* 0x081fe40000800000 */
[C---:B------:R-:W-:Y:S02]  /*0480*/  ISETP.GT.AND P2, PT, R20.reuse, RZ, PT ;  /* 0x000000ff1400720c */ /* 0x040fe40003f44270 */
[----:B------:R-:W-:Y:S02]  /*0490*/  ISETP.NE.AND P4, PT, R20, RZ, PT ;  /* 0x000000ff1400720c */ /* 0x000fe40003f85270 */
[----:B------:R-:W-:Y:S02]  /*04a0*/  SEL R5, RZ, 0x1, !P2 ;  /* 0x00000001ff057807 */ /* 0x000fe40005000000 */
[----:B-----5:R-:W-:Y:S02]  /*04b0*/  ISETP.GT.AND P5, PT, R22, RZ, PT ;  /* 0x000000ff1600720c */ /* 0x020fe40003fa4270 */
[----:B------:R-:W-:-:S02]  /*04c0*/  SEL R8, R5, R6, P4 ;  /* 0x0000000605087207 */ /* 0x000fc40002000000 */
[----:B---3--:R-:W-:Y:S02]  /*04d0*/  ISETP.GT.AND P4, PT, R23, RZ, PT ;  /* 0x000000ff1700720c */ /* 0x008fe40003f84270 */
[----:B------:R-:W-:Y:S02]  /*04e0*/  ISETP.NE.AND P3, PT, R22, RZ, PT ;  /* 0x000000ff1600720c */ /* 0x000fe40003f65270 */
[----:B------:R-:W-:Y:S02]  /*04f0*/  SEL R7, RZ, 0x1, !P5 ;  /* 0x00000001ff077807 */ /* 0x000fe40006800000 */
[----:B------:R-:W-:Y:S02]  /*0500*/  ISETP.GT.AND P6, PT, R24, RZ, PT ;  /* 0x000000ff1800720c */ /* 0x000fe40003fc4270 */
[----:B------:R-:W-:Y:S02]  /*0510*/  SEL R9, RZ, 0x1, !P4 ;  /* 0x00000001ff097807 */ /* 0x000fe40006000000 */
[----:B------:R-:W-:-:S02]  /*0520*/  ISETP.GE.U32.AND P4, PT, R17, R16, PT ;  /* 0x000000101100720c */ /* 0x000fc40003f86070 */
[----:B------:R-:W-:Y:S02]  /*0530*/  ISETP.NE.AND P0, PT, R24, RZ, PT ;  /* 0x000000ff1800720c */ /* 0x000fe40003f05270 */
[----:B------:R-:W-:Y:S02]  /*0540*/  SEL R5, RZ, 0x1, !P6 ;  /* 0x00000001ff057807 */ /* 0x000fe40007000000 */
[-C--:B------:R-:W-:Y:S02]  /*0550*/  SEL R7, R7, R6.reuse, P3 ;  /* 0x0000000607077207 */ /* 0x080fe40001800000 */
[----:B----4-:R-:W-:Y:S02]  /*0560*/  ISETP.NE.AND P3, PT, R12, RZ, PT ;  /* 0x000000ff0c00720c */ /* 0x010fe40003f65270 */
[----:B------:R-:W-:Y:S02]  /*0570*/  ISETP.GT.AND P2, PT, R25, RZ, PT ;  /* 0x000000ff1900720c */ /* 0x000fe40003f44270 */
[----:B------:R-:W-:-:S02]  /*0580*/  SEL R5, R5, R6, P0 ;  /* 0x0000000605057207 */ /* 0x000fc40000000000 */
[C---:B------:R-:W-:Y:S02]  /*0590*/  ISETP.GT.AND P0, PT, R10.reuse, RZ, PT ;  /* 0x000000ff0a00720c */ /* 0x040fe40003f04270 */
[----:B------:R-:W-:Y:S02]  /*05a0*/  ISETP.NE.AND P1, PT, R25, RZ, PT ;  /* 0x000000ff1900720c */ /* 0x000fe40003f25270 */
[----:B------:R-:W-:Y:S02]  /*05b0*/  SEL R3, RZ, 0x1, !P2 ;  /* 0x00000001ff037807 */ /* 0x000fe40005000000 */
[----:B------:R-:W-:Y:S02]  /*05c0*/  ISETP.NE.AND P5, PT, R23, RZ, PT ;  /* 0x000000ff1700720c */ /* 0x000fe40003fa5270 */
[----:B------:R-:W-:Y:S02]  /*05d0*/  ISETP.NE.AND P6, PT, R10, RZ, PT ;  /* 0x000000ff0a00720c */ /* 0x000fe40003fc5270 */
[----:B------:R-:W-:-:S02]  /*05e0*/  SEL R11, RZ, 0x1, !P0 ;  /* 0x00000001ff0b7807 */ /* 0x000fc40004000000 */
[----:B------:R-:W-:Y:S02]  /*05f0*/  ISETP.GT.AND P2, PT, R12, RZ, PT ;  /* 0x000000ff0c00720c */ /* 0x000fe40003f44270 */
[-C--:B------:R-:W-:Y:S02]  /*0600*/  SEL R4, R3, R6.reuse, P1 ;  /* 0x0000000603047207 */ /* 0x080fe40000800000 */
[-C--:B------:R-:W-:Y:S02]  /*0610*/  SEL R3, R9, R6.reuse, P5 ;  /* 0x0000000609037207 */ /* 0x080fe40002800000 */
[----:B------:R-:W-:Y:S02]  /*0620*/  SEL R2, R11, R6, P6 ;  /* 0x000000060b027207 */ /* 0x000fe40003000000 */
[----:B------:R-:W-:Y:S01]  /*0630*/  @P3 SEL R6, RZ, 0x1, !P2 ;  /* 0x00000001ff063807 */ /* 0x000fe20005000000 */
        /* <DEDUP_REMOVED lines=13> */
.L_x_15666:
[----:B------:R-:W-:-:S13]  /*0710*/  ISETP.GE.U32.AND P0, PT, R17, R16, PT ;  /* 0x000000101100720c */ /* 0x000fda0003f06070 */
[----:B------:R-:W-:Y:S05]  /*0720*/  @P0 BRA `(.L_x_15668) ;  /* 0x0000000000300947 */ /* 0x000fea0003800000 */
[----:B0-----:R-:W0:Y:S01]  /*0730*/  LDC.64 R8, c[0x0][0x390] ;  /* 0x0000e400ff087b82 */ /* 0x001e220000000a00 */
[----:B------:R-:W-:Y:S02]  /*0740*/  IMAD.IADD R11, R0, 0x1, R17 ;  /* 0x00000001000b7824 */ /* 0x000fe400078e0211 */
[----:B------:R-:W-:Y:S02]  /*0750*/  VIADD R17, R17, 0x80 ;  /* 0x0000008011117836 */ /* 0x000fe40000000000 */
[----:B0-----:R-:W-:-:S05]  /*0760*/  IMAD.WIDE.U32 R8, R11, 0x4, R8 ;  /* 0x000000040b087825 */ /* 0x001fca00078e0008 */
[----:B------:R1:W-:Y:S02]  /*0770*/  STG.E desc[UR4][R8.64], R7 ;  /* 0x0000000708007986 */ /* 0x0003e4000c101904 */
.L_x_15667:
[----:B------:R-:W-:-:S13]  /*0780*/  ISETP.GE.U32.AND P0, PT, R17, R16, PT ;  /* 0x000000101100720c */ /* 0x000fda0003f06070 */
[----:B------:R-:W-:Y:S05]  /*0790*/  @P0 BRA `(.L_x_15669) ;  /* 0x0000000000300947 */ /* 0x000fea0003800000 */
[----:B-1----:R-:W1:Y:S01]  /*07a0*/  LDC.64 R8, c[0x0][0x390] ;  /* 0x0000e400ff087b82 */ /* 0x002e620000000a00 */
[----:B------:R-:W-:Y:S02]  /*07b0*/  IMAD.IADD R7, R0, 0x1, R17 ;  /* 0x0000000100077824 */ /* 0x000fe400078e0211 */
[----:B------:R-:W-:Y:S02]  /*07c0*/  VIADD R17, R17, 0x80 ;  /* 0x0000008011117836 */ /* 0x000fe40000000000 */
[----:B-1----:R-:W-:-:S05]  /*07d0*/  IMAD.WIDE.U32 R8, R7, 0x4, R8 ;  /* 0x0000000407087825 */ /* 0x002fca00078e0008 */
[----:B------:R1:W-:Y:S02]  /*07e0*/  STG.E desc[UR4][R8.64], R5 ;  /* 0x0000000508007986 */ /* 0x0003e4000c101904 */
.L_x_15668:
[----:B------:R-:W-:-:S13]  /*07f0*/  ISETP.GE.U32.AND P0, PT, R17, R16, PT ;  /* 0x000000101100720c */ /* 0x000fda0003f06070 */
[----:B------:R-:W-:Y:S05]  /*0800*/  @P0 BRA `(.L_x_15670) ;  /* 0x0000000000340947 */ /* 0x000fea0003800000 */
[----:B01----:R-:W0:Y:S01]  /*0810*/  LDC.64 R8, c[0x0][0x390] ;  /* 0x0000e400ff087b82 */ /* 0x003e220000000a00 */
[----:B------:R-:W-:Y:S02]  /*0820*/  IMAD.IADD R5, R0, 0x1, R17 ;  /* 0x0000000100057824 */ /* 0x000fe400078e0211 */
[----:B------:R-:W-:Y:S02]  /*0830*/  VIADD R17, R17, 0x80 ;  /* 0x0000008011117836 */ /* 0x000fe40000000000 */
[----:B0-----:R-:W-:-:S05]  /*0840*/  IMAD.WIDE.U32 R8, R5, 0x4, R8 ;  /* 0x0000000405087825 */ /* 0x001fca00078e0008 */
[----:B------:R2:W-:Y:S02]  /*0850*/  STG.E desc[UR4][R8.64], R4 ;  /* 0x0000000408007986 */ /* 0x0005e4000c101904 */
.L_x_15669:
[----:B------:R-:W-:-:S13]  /*0860*/  ISETP.GE.U32.AND P0, PT, R17, R16, PT ;  /* 0x000000101100720c */ /* 0x000fda0003f06070 */
[----:B------:R-:W-:Y:S05]  /*0870*/  @P0 BREAK.RELIABLE B1 ;  /* 0x0000000000010942 */ /* 0x000fea0003800100 */
[----:B------:R-:W-:Y:S05]  /*0880*/  @P0 BRA `(.L_x_15671) ;  /* 0x0000000000300947 */ /* 0x000fea0003800000 */
[----:B--2---:R-:W2:Y:S01]  /*0890*/  LDC.64 R4, c[0x0][0x390] ;  /* 0x0000e400ff047b82 */ /* 0x004ea20000000a00 */
[----:B-1----:R-:W-:Y:S02]  /*08a0*/  IMAD.IADD R7, R0, 0x1, R17 ;  /* 0x0000000100077824 */ /* 0x002fe400078e0211 */
[----:B------:R-:W-:Y:S02]  /*08b0*/  VIADD R17, R17, 0x80 ;  /* 0x0000008011117836 */ /* 0x000fe40000000000 */
[----:B--2---:R-:W-:-:S05]  /*08c0*/  IMAD.WIDE.U32 R4, R7, 0x4, R4 ;  /* 0x0000000407047825 */ /* 0x004fca00078e0004 */
[----:B------:R2:W-:Y:S02]  /*08d0*/  STG.E desc[UR4][R4.64], R3 ;  /* 0x0000000304007986 */ /* 0x0005e4000c101904 */
.L_x_15670:
[----:B------:R-:W-:Y:S05]  /*08e0*/  BSYNC.RELIABLE B1 ;  /* 0x0000000000017941 */ /* 0x000fea0003800100 */
.L_x_15665:
[----:B------:R-:W-:-:S13]  /*08f0*/  ISETP.GE.U32.AND P0, PT, R17, R16, PT ;  /* 0x000000101100720c */ /* 0x000fda0003f06070 */
[----:B-12---:R-:W1:Y:S01]  /*0900*/  @!P0 LDC.64 R4, c[0x0][0x390] ;  /* 0x0000e400ff048b82 */ /* 0x006e620000000a00 */
[----:B------:R-:W-:Y:S02]  /*0910*/  @!P0 IMAD.IADD R3, R0, 0x1, R17 ;  /* 0x0000000100038824 */ /* 0x000fe400078e0211 */
[----:B------:R-:W-:Y:S02]  /*0920*/  @!P0 VIADD R17, R17, 0x80 ;  /* 0x0000008011118836 */ /* 0x000fe40000000000 */
[----:B-1----:R-:W-:-:S05]  /*0930*/  @!P0 IMAD.WIDE.U32 R4, R3, 0x4, R4 ;  /* 0x0000000403048825 */ /* 0x002fca00078e0004 */
[----:B------:R3:W-:Y:S02]  /*0940*/  @!P0 STG.E desc[UR4][R4.64], R2 ;  /* 0x0000000204008986 */ /* 0x0007e4000c101904 */
.L_x_15671:
[----:B------:R-:W-:Y:S05]  /*0950*/  BSYNC.RECONVERGENT B0 ;  /* 0x0000000000007941 */ /* 0x000fea0003800200 */
.L_x_15664:
        /* <DEDUP_REMOVED lines=8> */
.L_x_15663:
        /* <DEDUP_REMOVED lines=9> */
[----:B------:R0:W5:Y:S01]  /*0a70*/  LDG.E.64 R8, desc[UR4][R10.64+0x800] ;  /* 0x000800040a087981 */ /* 0x000162000c1e1b00 */
[----:B--2---:R-:W-:-:S04]  /*0a80*/  IMAD.WIDE.U32 R6, R0, 0x4, R6 ;  /* 0x0000000400067825 */ /* 0x004fc800078e0006 */
[----:B------:R-:W-:Y:S01]  /*0a90*/  IMAD.WIDE.U32 R6, R15, 0x8, R6 ;  /* 0x000000080f067825 */ /* 0x000fe200078e0006 */
[C---:B---3--:R-:W-:Y:S02]  /*0aa0*/  ISETP.GT.AND P4, PT, R16.reuse, RZ, PT ;  /* 0x000000ff1000720c */ /* 0x048fe40003f84270 */
[C---:B------:R-:W-:Y:S02]  /*0ab0*/  ISETP.GT.AND P3, PT, R17.reuse, RZ, PT ;  /* 0x000000ff1100720c */ /* 0x040fe40003f64270 */
[----:B------:R-:W-:Y:S02]  /*0ac0*/  ISETP.NE.AND P0, PT, R16, RZ, PT ;  /* 0x000000ff1000720c */ /* 0x000fe40003f05270 */
[----:B------:R-:W-:Y:S02]  /*0ad0*/  SEL R0, RZ, 0x1, !P4 ;  /* 0x00000001ff007807 */ /* 0x000fe40006000000 */
[----:B----4-:R-:W-:Y:S02]  /*0ae0*/  ISETP.GT.AND P2, PT, R12, RZ, PT ;  /* 0x000000ff0c00720c */ /* 0x010fe40003f44270 */
[----:B------:R-:W-:-:S02]  /*0af0*/  ISETP.NE.AND P1, PT, R17, RZ, PT ;  /* 0x000000ff1100720c */ /* 0x000fc40003f25270 */
[----:B------:R-:W-:Y:S02]  /*0b00*/  SEL R2, RZ, 0x1, !P3 ;  /* 0x00000001ff027807 */ /* 0x000fe40005800000 */
[-C--:B0-----:R-:W-:Y:S02]  /*0b10*/  SEL R10, R0, R3.reuse, P0 ;  /* 0x00000003000a7207 */ /* 0x081fe40000000000 */
[----:B------:R-:W-:Y:S02]  /*0b20*/  ISETP.NE.AND P6, PT, R12, RZ, PT ;  /* 0x000000ff0c00720c */ /* 0x000fe40003fc5270 */
[----:B------:R-:W-:Y:S02]  /*0b30*/  SEL R0, RZ, 0x1, !P2 ;  /* 0x00000001ff007807 */ /* 0x000fe40005000000 */
[----:B------:R-:W-:Y:S02]  /*0b40*/  ISETP.GT.AND P5, PT, R13, RZ, PT ;  /* 0x000000ff0d00720c */ /* 0x000fe40003fa4270 */
[----:B------:R-:W-:-:S02]  /*0b50*/  SEL R11, R2, R3, P1 ;  /* 0x00000003020b7207 */ /* 0x000fc40000800000 */
[----:B-----5:R-:W-:Y:S02]  /*0b60*/  ISETP.NE.AND P1, PT, R5, RZ, PT ;  /* 0x000000ff0500720c */ /* 0x020fe40003f25270 */
[C---:B------:R-:W-:Y:S02]  /*0b70*/  ISETP.NE.AND P3, PT, R8.reuse, RZ, PT ;  /* 0x000000ff0800720c */ /* 0x040fe40003f65270 */
[----:B------:R-:W-:Y:S02]  /*0b80*/  ISETP.GT.AND P0, PT, R8, RZ, PT ;  /* 0x000000ff0800720c */ /* 0x000fe40003f04270 */
[----:B------:R-:W-:Y:S02]  /*0b90*/  SEL R8, R0, R3, P6 ;  /* 0x0000000300087207 */ /* 0x000fe40003000000 */
[----:B------:R-:W-:Y:S02]  /*0ba0*/  SEL R0, RZ, 0x1, !P5 ;  /* 0x00000001ff007807 */ /* 0x000fe40006800000 */
[----:B------:R-:W-:-:S02]  /*0bb0*/  ISETP.GT.AND P6, PT, R9, RZ, PT ;  /* 0x000000ff0900720c */ /* 0x000fc40003fc4270 */
[C---:B------:R-:W-:Y:S02]  /*0bc0*/  ISETP.GT.AND P5, PT, R4.reuse, RZ, PT ;  /* 0x000000ff0400720c */ /* 0x040fe40003fa4270 */
[----:B------:R-:W-:Y:S02]  /*0bd0*/  SEL R2, RZ, 0x1, !P0 ;  /* 0x00000001ff027807 */ /* 0x000fe40004000000 */
[----:B------:R-:W-:Y:S02]  /*0be0*/  ISETP.NE.AND P4, PT, R13, RZ, PT ;  /* 0x000000ff0d00720c */ /* 0x000fe40003f85270 */
[----:B------:R-:W-:Y:S02]  /*0bf0*/  ISETP.NE.AND P2, PT, R9, RZ, PT ;  /* 0x000000ff0900720c */ /* 0x000fe40003f45270 */
[----:B------:R-:W-:Y:S02]  /*0c00*/  ISETP.NE.AND P0, PT, R4, RZ, PT ;  /* 0x000000ff0400720c */ /* 0x000fe40003f05270 */
[----:B------:R-:W-:-:S02]  /*0c10*/  SEL R12, RZ, 0x1, !P6 ;  /* 0x00000001ff0c7807 */ /* 0x000fc40007000000 */
[----:B------:R-:W-:Y:S02]  /*0c20*/  SEL R14, RZ, 0x1, !P5 ;  /* 0x00000001ff0e7807 */ /* 0x000fe40006800000 */
[----:B------:R-:W-:Y:S02]  /*0c30*/  ISETP.GT.AND P6, PT, R5, RZ, PT ;  /* 0x000000ff0500720c */ /* 0x000fe40003fc4270 */
[-C--:B------:R-:W-:Y:S02]  /*0c40*/  SEL R4, R2, R3.reuse, P3 ;  /* 0x0000000302047207 */ /* 0x080fe40001800000 */
[-C--:B------:R-:W-:Y:S02]  /*0c50*/  SEL R9, R0, R3.reuse, P4 ;  /* 0x0000000300097207 */ /* 0x080fe40002000000 */
[-C--:B------:R-:W-:Y:S02]  /*0c60*/  SEL R5, R12, R3.reuse, P2 ;  /* 0x000000030c057207 */ /* 0x080fe40001000000 */
[----:B------:R-:W-:-:S02]  /*0c70*/  SEL R2, R14, R3, P0 ;  /* 0x000000030e027207 */ /* 0x000fc40000000000 */
[----:B------:R-:W-:Y:S01]  /*0c80*/  @P1 SEL R3, RZ, 0x1, !P6 ;  /* 0x00000001ff031807 */ /* 0x000fe20007000000 */
[----:B------:R-:W-:Y:S04]  /*0c90*/  STG.E.64 desc[UR4][R6.64], R10 ;  /* 0x0000000a06007986 */ /* 0x000fe8000c101b04 */
[----:B------:R-:W-:Y:S04]  /*0ca0*/  STG.E.64 desc[UR4][R6.64+0x400], R8 ;  /* 0x0004000806007986 */ /* 0x000fe8000c101b04 */
[----:B------:R-:W-:Y:S04]  /*0cb0*/  STG.E.64 desc[UR4][R6.64+0x800], R4 ;  /* 0x0008000406007986 */ /* 0x000fe8000c101b04 */
[----:B------:R-:W-:Y:S01]  /*0cc0*/  STG.E.64 desc[UR4][R6.64+0xc00], R2 ;  /* 0x000c000206007986 */ /* 0x000fe2000c101b04 */
[----:B------:R-:W-:Y:S05]  /*0cd0*/  EXIT ;  /* 0x000000000000794d */ /* 0x000fea0003800000 */
.L_x_15672:
        /* <DEDUP_REMOVED lines=10> */
.L_x_31168:


//--------------------- .text._ZN2at6native29vectorized_elementwise_kernelILi4ENS0_13BUnaryFunctorIiiiZZZNS0_21heaviside_kernel_cudaERNS_18TensorIteratorBaseEENKUlvE_clEvENKUlvE1_clEvEUliiE_EESt5arrayIPcLm2EEEEviT0_T1_ --------------------------
	.section	.text._ZN2at6native29vectorized_elementwise_kernelILi4ENS0_13BUnaryFunctorIiiiZZZNS0_21heaviside_kernel_cudaERNS_18TensorIteratorBaseEENKUlvE_clEvENKUlvE1_clEvEUliiE_EESt5arrayIPcLm2EEEEviT0_T1_,"ax",@progbits
	.align	128
        .global         _ZN2at6native29vectorized_elementwise_kernelILi4ENS0_13BUnaryFunctorIiiiZZZNS0_21heaviside_kernel_cudaERNS_18TensorIteratorBaseEENKUlvE_clEvENKUlvE1_clEvEUliiE_EESt5arrayIPcLm2EEEEviT0_T1_
        .type           _ZN2at6native29vectorized_elementwise_kernelILi4ENS0_13BUnaryFunctorIiiiZZZNS0_21heaviside_kernel_cudaERNS_18TensorIteratorBaseEENKUlvE_clEvENKUlvE1_clEvEUliiE_EESt5arrayIPcLm2EEEEviT0_T1_,@function
        .size           _ZN2at6native29vectorized_elementwise_kernelILi4ENS0_13BUnaryFunctorIiiiZZZNS0_21heaviside_kernel_cudaERNS_18TensorIteratorBaseEENKUlvE_clEvENKUlvE1_clEvEUliiE_EESt5arrayIPcLm2EEEEviT0_T1_,(.L_x_31169 - _ZN2at6native29vectorized_elementwise_kernelILi4ENS0_13BUnaryFunctorIiiiZZZNS0_21heaviside_kernel_cudaERNS_18TensorIteratorBaseEENKUlvE_clEvENKUlvE1_clEvEUliiE_EESt5arrayIPcLm2EEEEviT0_T1_)
        .other          _ZN2at6native29vectorized_elementwise_kernelILi4ENS0_13BUnaryFunctorIiiiZZZNS0_21heaviside_kernel_cudaERNS_18TensorIteratorBaseEENKUlvE_clEvENKUlvE1_clEvEUliiE_EESt5arrayIPcLm2EEEEviT0_T1_,@"STO_CUDA_ENTRY STV_DEFAULT"
_ZN2at6native29vectorized_elementwise_kernelILi4ENS0_13BUnaryFunctorIiiiZZZNS0_21heaviside_kernel_cudaERNS_18TensorIteratorBaseEENKUlvE_clEvENKUlvE1_clEvEUliiE_EESt5arrayIPcLm2EEEEviT0_T1_:
.text._ZN2at6native29vectorized_elementwise_kernelILi4ENS0_13BUnaryFunctorIiiiZZZNS0_21heaviside_kernel_cudaERNS_18TensorIteratorBaseEENKUlvE_clEvENKUlvE1_clEvEUliiE_EESt5arrayIPcLm2EEEEviT0_T1_:
        /* <DEDUP_REMOVED lines=113> */
.L_x_15676:
[----:B------:R-:W-:-:S13]  /*0710*/  ISETP.GE.U32.AND P0, PT, R17, R16, PT ;  /* 0x000000101100720c */ /* 0x000fda0003f06070 */
[----:B------:R-:W-:Y:S05]  /*0720*/  @P0 BRA `(.L_x_15678) ;  /* 0x0000000000300947 */ /* 0x000fea0003800000 */
[----:B0-----:R-:W0:Y:S01]  /*0730*/  LDC.64 R8, c[0x0][0x390] ;  /* 0x0000e400ff087b82 */ /* 0x001e220000000a00 */
[----:B------:R-:W-:Y:S02]  /*0740*/  IMAD.IADD R11, R0, 0x1, R17 ;  /* 0x00000001000b7824 */ /* 0x000fe400078e0211 */
[----:B------:R-:W-:Y:S02]  /*0750*/  VIADD R17, R17, 0x80 ;  /* 0x0000008011117836 */ /* 0x000fe40000000000 */
[----:B0-----:R-:W-:-:S05]  /*0760*/  IMAD.WIDE.U32 R8, R11, 0x4, R8 ;  /* 0x000000040b087825 */ /* 0x001fca00078e0008 */
[----:B------:R1:W-:Y:S02]  /*0770*/  STG.E desc[UR4][R8.64], R7 ;  /* 0x0000000708007986 */ /* 0x0003e4000c101904 */
.L_x_15677:
[----:B------:R-:W-:-:S13]  /*0780*/  ISETP.GE.U32.AND P0, PT, R17, R16, PT ;  /* 0x000000101100720c */ /* 0x000fda0003f06070 */
[----:B------:R-:W-:Y:S05]  /*0790*/  @P0 BRA `(.L_x_15679) ;  /* 0x0000000000300947 */ /* 0x000fea0003800000 */
[----:B-1----:R-:W1:Y:S01]  /*07a0*/  LDC.64 R8, c[0x0][0x390] ;  /* 0x0000e400ff087b82 */ /* 0x002e620000000a00 */
[----:B------:R-:W-:Y:S02]  /*07b0*/  IMAD.IADD R7, R0, 0x1, R17 ;  /* 0x0000000100077824 */ /* 0x000fe400078e0211 */
[----:B------:R-:W-:Y:S02]  /*07c0*/  VIADD R17, R17, 0x80 ;  /* 0x0000008011117836 */ /* 0x000fe40000000000 */
[----:B-1----:R-:W-:-:S05]  /*07d0*/  IMAD.WIDE.U32 R8, R7, 0x4, R8 ;  /* 0x0000000407087825 */ /* 0x002fca00078e0008 */
[----:B------:R1:W-:Y:S02]  /*07e0*/  STG.E desc[UR4][R8.64], R5 ;  /* 0x0000000508007986 */ /* 0x0003e4000c101904 */
.L_x_15678:
[----:B------:R-:W-:-:S13]  /*07f0*/  ISETP.GE.U32.AND P0, PT, R17, R16, PT ;  /* 0x000000101100720c */ /* 0x000fda0003f06070 */
[----:B------:R-:W-:Y:S05]  /*0800*/  @P0 BRA `(.L_x_15680) ;  /* 0x0000000000340947 */ /* 0x000fea0003800000 */
[----:B01----:R-:W0:Y:S01]  /*0810*/  LDC.64 R8, c[0x0][0x390] ;  /* 0x0000e400ff087b82 */ /* 0x003e220000000a00 */
[----:B------:R-:W-:Y:S02]  /*0820*/  IMAD.IADD R5, R0, 0x1, R17 ;  /* 0x0000000100057824 */ /* 0x000fe400078e0211 */
[----:B------:R-:W-:Y:S02]  /*0830*/  VIADD R17, R17, 0x80 ;  /* 0x0000008011117836 */ /* 0x000fe40000000000 */
[----:B0-----:R-:W-:-:S05]  /*0840*/  IMAD.WIDE.U32 R8, R5, 0x4, R8 ;  /* 0x0000000405087825 */ /* 0x001fca00078e0008 */
[----:B------:R2:W-:Y:S02]  /*0850*/  STG.E desc[UR4][R8.64], R4 ;  /* 0x0000000408007986 */ /* 0x0005e4000c101904 */
.L_x_15679:
        /* <DEDUP_REMOVED lines=8> */
.L_x_15680:
[----:B------:R-:W-:Y:S05]  /*08e0*/  BSYNC.RELIABLE B1 ;  /* 0x0000000000017941 */ /* 0x000fea0003800100 */
.L_x_15675:
[----:B------:R-:W-:-:S13]  /*08f0*/  ISETP.GE.U32.AND P0, PT, R17, R16, PT ;  /* 0x000000101100720c */ /* 0x000fda0003f06070 */
[----:B-12---:R-:W1:Y:S01]  /*0900*/  @!P0 LDC.64 R4, c[0x0][0x390] ;  /* 0x0000e400ff048b82 */ /* 0x006e620000000a00 */
[----:B------:R-:W-:Y:S02]  /*0910*/  @!P0 IMAD.IADD R3, R0, 0x1, R17 ;  /* 0x0000000100038824 */ /* 0x000fe400078e0211 */
[----:B------:R-:W-:Y:S02]  /*0920*/  @!P0 VIADD R17, R17, 0x80 ;  /* 0x0000008011118836 */ /* 0x000fe40000000000 */
[----:B-1----:R-:W-:-:S05]  /*0930*/  @!P0 IMAD.WIDE.U32 R4, R3, 0x4, R4 ;  /* 0x0000000403048825 */ /* 0x002fca00078e0004 */
[----:B------:R3:W-:Y:S02]  /*0940*/  @!P0 STG.E desc[UR4][R4.64], R2 ;  /* 0x0000000204008986 */ /* 0x0007e4000c101904 */
.L_x_15681:
[----:B------:R-:W-:Y:S05]  /*0950*/  BSYNC.RECONVERGENT B0 ;  /* 0x0000000000007941 */ /* 0x000fea0003800200 */
.L_x_15674:
        /* <DEDUP_REMOVED lines=8> */
.L_x_15673:
        /* <DEDUP_REMOVED lines=10> */
[C---:B---3--:R-:W-:Y:S02]  /*0a80*/  ISETP.GT.AND P3, PT, R13.reuse, RZ, PT ;  /* 0x000000ff0d00720c */ /* 0x048fe40003f64270 */
[----:B------:R-:W-:Y:S02]  /*0a90*/  ISETP.GT.AND P4, PT, R12, RZ, PT ;  /* 0x000000ff0c00720c */ /* 0x000fe40003f84270 */
[----:B------:R-:W-:Y:S02]  /*0aa0*/  ISETP.GT.AND P2, PT, R14, RZ, PT ;  /* 0x000000ff0e00720c */ /* 0x000fe40003f44270 */
[----:B------:R-:W-:Y:S02]  /*0ab0*/  ISETP.NE.AND P1, PT, R13, RZ, PT ;  /* 0x000000ff0d00720c */ /* 0x000fe40003f25270 */
[----:B------:R-:W-:Y:S02]  /*0ac0*/  SEL R0, RZ, 0x1, !P3 ;  /* 0x00000001ff007807 */ /* 0x000fe40005800000 */
[----:B------:R-:W-:-:S02]  /*0ad0*/  ISETP.NE.AND P0, PT, R12, RZ, PT ;  /* 0x000000ff0c00720c */ /* 0x000fc40003f05270 */
[----:B------:R-:W-:Y:S02]  /*0ae0*/  ISETP.NE.AND P6, PT, R14, RZ, PT ;  /* 0x000000ff0e00720c */ /* 0x000fe40003fc5270 */
[----:B------:R-:W-:Y:S02]  /*0af0*/  SEL R12, RZ, 0x1, !P4 ;  /* 0x00000001ff0c7807 */ /* 0x000fe40006000000 */
[----:B------:R-:W-:Y:S02]  /*0b00*/  SEL R14, RZ, 0x1, !P2 ;  /* 0x00000001ff0e7807 */ /* 0x000fe40005000000 */
[----:B------:R-:W-:Y:S02]  /*0b10*/  ISETP.GT.AND P5, PT, R15, RZ, PT ;  /* 0x000000ff0f00720c */ /* 0x000fe40003fa4270 */
[----:B--2---:R-:W-:Y:S02]  /*0b20*/  SEL R13, R0, R7, P1 ;  /* 0x00000007000d7207 */ /* 0x004fe40000800000 */
[----:B----4-:R-:W-:-:S02]  /*0b30*/  ISETP.NE.AND P1, PT, R11, RZ, PT ;  /* 0x000000ff0b00720c */ /* 0x010fc40003f25270 */
[-C--:B------:R-:W-:Y:S02]  /*0b40*/  SEL R12, R12, R7.reuse, P0 ;  /* 0x000000070c0c7207 */ /* 0x080fe40000000000 */
[----:B------:R-:W-:Y:S02]  /*0b50*/  SEL R14, R14, R7, P6 ;  /* 0x000000070e0e7207 */ /* 0x000fe40003000000 */
[----:B------:R-:W-:Y:S02]  /*0b60*/  ISETP.GT.AND P0, PT, R8, RZ, PT ;  /* 0x000000ff0800720c */ /* 0x000fe40003f04270 */
[----:B------:R-:W-:Y:S02]  /*0b70*/  ISETP.GT.AND P6, PT, R9, RZ, PT ;  /* 0x000000ff0900720c */ /* 0x000fe40003fc4270 */
[----:B------:R-:W-:Y:S02]  /*0b80*/  SEL R0, RZ, 0x1, !P5 ;  /* 0x00000001ff007807 */ /* 0x000fe40006800000 */
[----:B------:R-:W-:-:S02]  /*0b90*/  ISETP.GT.AND P5, PT, R10, RZ, PT ;  /* 0x000000ff0a00720c */ /* 0x000fc40003fa4270 */
[----:B------:R-:W-:Y:S02]  /*0ba0*/  ISETP.NE.AND P3, PT, R8, RZ, PT ;  /* 0x000000ff0800720c */ /* 0x000fe40003f65270 */
[----:B------:R-:W-:Y:S02]  /*0bb0*/  ISETP.NE.AND P2, PT, R9, RZ, PT ;  /* 0x000000ff0900720c */ /* 0x000fe40003f45270 */
[----:B------:R-:W-:Y:S02]  /*0bc0*/  SEL R4, RZ, 0x1, !P0 ;  /* 0x00000001ff047807 */ /* 0x000fe40004000000 */
[----:B------:R-:W-:Y:S02]  /*0bd0*/  SEL R6, RZ, 0x1, !P6 ;  /* 0x00000001ff067807 */ /* 0x000fe40007000000 */
[----:B------:R-:W-:Y:S02]  /*0be0*/  ISETP.NE.AND P4, PT, R15, RZ, PT ;  /* 0x000000ff0f00720c */ /* 0x000fe40003f85270 */
[----:B------:R-:W-:-:S02]  /*0bf0*/  ISETP.NE.AND P0, PT, R10, RZ, PT ;  /* 0x000000ff0a00720c */ /* 0x000fc40003f05270 */
[----:B------:R-:W-:Y:S02]  /*0c00*/  SEL R8, RZ, 0x1, !P5 ;  /* 0x00000001ff087807 */ /* 0x000fe40006800000 */
[----:B------:R-:W-:Y:S02]  /*0c10*/  ISETP.GT.AND P6, PT, R11, RZ, PT ;  /* 0x000000ff0b00720c */ /* 0x000fe40003fc4270 */
[-C--:B------:R-:W-:Y:S02]  /*0c20*/  SEL R5, R6, R7.reuse, P2 ;  /* 0x0000000706057207 */ /* 0x080fe40001000000 */
[-C--:B------:R-:W-:Y:S02]  /*0c30*/  SEL R15, R0, R7.reuse, P4 ;  /* 0x00000007000f7207 */ /* 0x080fe40002000000 */
[-C--:B------:R-:W-:Y:S02]  /*0c40*/  SEL R4, R4, R7.reuse, P3 ;  /* 0x0000000704047207 */ /* 0x080fe40001800000 */
[----:B------:R-:W-:Y:S01]  /*0c50*/  SEL R6, R8, R7, P0 ;  /* 0x0000000708067207 */ /* 0x000fe20000000000 */
[----:B------:R-:W-:Y:S01]  /*0c60*/  STG.E.128 desc[UR4][R2.64], R12 ;  /* 0x0000000c02007986 */ /* 0x000fe2000c101d04 */
[----:B------:R-:W-:-:S05]  /*0c70*/  @P1 SEL R7, RZ, 0x1, !P6 ;  /* 0x00000001ff071807 */ /* 0x000fca0007000000 */
[----:B------:R-:W-:Y:S01]  /*0c80*/  STG.E.128 desc[UR4][R2.64+0x800], R4 ;  /* 0x0008000402007986 */ /* 0x000fe2000c101d04 */
[----:B------:R-:W-:Y:S05]  /*0c90*/  EXIT ;  /* 0x000000000000794d */ /* 0x000fea0003800000 */
.L_x_15682:
        /* <DEDUP_REMOVED lines=14> */
.L_x_31169:


//--------------------- .text._ZN2at6native29vectorized_elementwise_kernelILi8ENS0_13BUnaryFunctorIiiiZZZNS0_21heaviside_kernel_cudaERNS_18TensorIteratorBaseEENKUlvE_clEvENKUlvE1_clEvEUliiE_EESt5arrayIPcLm2EEEEviT0_T1_ --------------------------
	.section	.text._ZN2at6native29vectorized_elementwise_kernelILi8ENS0_13BUnaryFunctorIiiiZZZNS0_21heaviside_kernel_cudaERNS_18TensorIteratorBaseEENKUlvE_clEvENKUlvE1_clEvEUliiE_EESt5arrayIPcLm2EEEEviT0_T1_,"ax",@progbits
	.align	128
        .global         _ZN2at6native29vectorized_elementwise_kernelILi8ENS0_13BUnaryFunctorIiiiZZZNS0_21heaviside_kernel_cudaERNS_18TensorIteratorBaseEENKUlvE_clEvENKUlvE1_clEvEUliiE_EESt5arrayIPcLm2EEEEviT0_T1_
        .type           _ZN2at6native29vectorized_elementwise_kernelILi8ENS0_13BUnaryFunctorIiiiZZZNS0_21heaviside_kernel_cudaERNS_18TensorIteratorBaseEENKUlvE_clEvENKUlvE1_clEvEUliiE_EESt5arrayIPcLm2EEEEviT0_T1_,@function
        .size           _ZN2at6native29vectorized_elementwise_kernelILi8ENS0_13BUnaryFunctorIiiiZZZNS0_21heaviside_kernel_cudaERNS_18TensorIteratorBaseEENKUlvE_clEvENKUlvE1_clEvEUliiE_EESt5arrayIPcLm2EEEEviT0_T1_,(.L_x_31170 - _ZN2at6native29vectorized_elementwise_kernelILi8ENS0_13BUnaryFunctorIiiiZZZNS0_21heaviside_kernel_cudaERNS_18TensorIteratorBaseEENKUlvE_clEvENKUlvE1_clEvEUliiE_EESt5arrayIPcLm2EEEEviT0_T1_)
        .other          _ZN2at6native29vectorized_elementwise_kernelILi8ENS0_13BUnaryFunctorIiiiZZZNS0_21heaviside_kernel_cudaERNS_18TensorIteratorBaseEENKUlvE_clEvENKUlvE1_clEvEUliiE_EESt5arrayIPcLm2EEEEviT0_T1_,@"STO_CUDA_ENTRY STV_DEFAULT"
_ZN2at6native29vectorized_elementwise_kernelILi8ENS0_13BUnaryFunctorIiiiZZZNS0_21heaviside_kernel_cudaERNS_18TensorIteratorBaseEENKUlvE_clEvENKUlvE1_clEvEUliiE_EESt5arrayIPcLm2EEEEviT0_T1_:
.text._ZN2at6native29vectorized_elementwise_kernelILi8ENS0_13BUnaryFunctorIiiiZZZNS0_21heaviside_kernel_cudaERNS_18TensorIteratorBaseEENKUlvE_clEvENKUlvE1_clEvEUliiE_EESt5arrayIPcLm2EEEEviT0_T1_:
[----:B------:R-:W-:Y:S01]  /*0000*/  LDC R1, c[0x0][0x37c] ;  /* 0x0000df00ff017b82 */ /* 0x000fe20000000800 */
[----:B------:R-:W-:Y:S05]  /*0010*/  EXIT ;  /* 0x000000000000794d */ /* 0x000fea0003800000 */
.L_x_15683:
        /* <DEDUP_REMOVED lines=14> */
.L_x_31170:


//--------------------- .text._ZN2at6native18elementwise_kernelILi128ELi4EZNS0_15gpu_kernel_implINS0_13AUnaryFunctorIiiiZZZNS0_21heaviside_kernel_cudaERNS_18TensorIteratorBaseEENKUlvE_clEvENKUlvE1_clEvEUliiE_EEEEvS5_RKT_EUliE_EEviT1_ --------------------------
	.section	.text._ZN2at6native18elementwise_kernelILi128ELi4EZNS0_15gpu_kernel_implINS0_13AUnaryFunctorIiiiZZZNS0_21heaviside_kernel_cudaERNS_18TensorIteratorBaseEENKUlvE_clEvENKUlvE1_clEvEUliiE_EEEEvS5_RKT_EUliE_EEviT1_,"ax",@progbits
	.align	128
        .global         _ZN2at6native18elementwise_kernelILi128ELi4EZNS0_15gpu_kernel_implINS0_13AUnaryFunctorIiiiZZZNS0_21heaviside_kernel_cudaERNS_18TensorIteratorBaseEENKUlvE_clEvENKUlvE1_clEvEUliiE_EEEEvS5_RKT_EUliE_EEviT1_
        .type           _ZN2at6native18elementwise_kernelILi128ELi4EZNS0_15gpu_kernel_implINS0_13AUnaryFunctorIiiiZZZNS0_21heaviside_kernel_cudaERNS_18TensorIteratorBaseEENKUlvE_clEvENKUlvE1_clEvEUliiE_EEEEvS5_RKT_EUliE_EEviT1_,@function
        .size           _ZN2at6native18elementwise_kernelILi128ELi4EZNS0_15gpu_kernel_implINS0_13AUnaryFunctorIiiiZZZNS0_21heaviside_kernel_cudaERNS_18TensorIteratorBaseEENKUlvE_clEvENKUlvE1_clEvEUliiE_EEEEvS5_RKT_EUliE_EEviT1_,(.L_x_31171 - _ZN2at6native18elementwise_kernelILi128ELi4EZNS0_15gpu_kernel_implINS0_13AUnaryFunctorIiiiZZZNS0_21heaviside_kernel_cudaERNS_18TensorIteratorBaseEENKUlvE_clEvENKUlvE1_clEvEUliiE_EEEEvS5_RKT_EUliE_EEviT1_)
        .other          _ZN2at6native18elementwise_kernelILi128ELi4EZNS0_15gpu_kernel_implINS0_13AUnaryFunctorIiiiZZZNS0_21heaviside_kernel_cudaERNS_18TensorIteratorBaseEENKUlvE_clEvENKUlvE1_clEvEUliiE_EEEEvS5_RKT_EUliE_EEviT1_,@"STO_CUDA_ENTRY STV_DEFAULT"
_ZN2at6native18elementwise_kernelILi128ELi4EZNS0_15gpu_kernel_implINS0_13AUnaryFunctorIiiiZZZNS0_21heaviside_kernel_cudaERNS_18TensorIteratorBaseEENKUlvE_clEvENKUlvE1_clEvEUliiE_EEEEvS5_RKT_EUliE_EEviT1_:
.text._ZN2at6native18elementwise_kernelILi128ELi4EZNS0_15gpu_kernel_implINS0_13AUnaryFunctorIiiiZZZNS0_21heaviside_kernel_cudaERNS_18TensorIteratorBaseEENKUlvE_clEvENKUlvE1_clEvEUliiE_EEEEvS5_RKT_EUliE_EEviT1_:
        /* <DEDUP_REMOVED lines=11> */
[----:B--2---:R-:W-:-:S02]  /*00b0*/  USHF.L.U32 UR4, UR4, 0x9, URZ ;  /* 0x0000000904047899 */ /* 0x004fc400080006ff */
[----:B------:R-:W-:Y:S02]  /*00c0*/  UISETP.LT.U32.AND UP1, UPT, UR41, 0x18, UPT ;  /* 0x000000182900788c */ /* 0x000fe4000bf21070 */
[----:B-----5:R-:W-:Y:S02]  /*00d0*/  UISETP.GT.AND UP0, UPT, UR5, URZ, UPT ;  /* 0x000000ff0500728c */ /* 0x020fe4000bf04270 */
[----:B-1----:R-:W-:Y:S01]  /*00e0*/  LOP3.LUT R17, R17, UR4, RZ, 0xfc, !PT ;  /* 0x0000000411117c12 */ /* 0x002fe2000f8efcff */
[----:B------:R-:W-:Y:S02]  /*00f0*/  USEL UR38, UR41, 0x18, UP1 ;  /* 0x0000001829267887 */ /* 0x000fe40008800000 */
[----:B------:R-:W-:Y:S01]  /*0100*/  USEL UR43, URZ, 0x1, !UP0 ;  /* 0x00000001ff2b7887 */ /* 0x000fe2000c000000 */
        /* <DEDUP_REMOVED lines=305> */
.L_x_15686:
        /* <DEDUP_REMOVED lines=16> */
.L_x_15690:
[----:B------:R0:W5:Y:S01]  /*1520*/  LDG.E.U8 R0, desc[UR36][R2.64] ;  /* 0x0000002402007981 */ /* 0x000162000c1e1100 */
[----:B------:R-:W-:Y:S05]  /*1530*/  BRA `(.L_x_15692) ;  /* 0x0000000c002c7947 */ /* 0x000fea0003800000 */
.L_x_15689:
        /* <DEDUP_REMOVED lines=8> */
.L_x_15694:
[----:B------:R0:W5:Y:S01]  /*15c0*/  LDG.E R0, desc[UR36][R2.64] ;  /* 0x0000002402007981 */ /* 0x000162000c1e1900 */
[----:B------:R-:W-:Y:S05]  /*15d0*/  BRA `(.L_x_15692) ;  /* 0x0000000c00047947 */ /* 0x000fea0003800000 */
.L_x_15693:
[----:B------:R0:W5:Y:S01]  /*15e0*/  LDG.E.S16 R0, desc[UR36][R2.64] ;  /* 0x0000002402007981 */ /* 0x000162000c1e1700 */
[----:B------:R-:W-:Y:S05]  /*15f0*/  BRA `(.L_x_15692) ;  /* 0x0000000800fc7947 */ /* 0x000fea0003800000 */
.L_x_15688:
        /* <DEDUP_REMOVED lines=9> */
.L_x_15696:
[----:B------:R-:W2:Y:S02]  /*1690*/  LDG.E.U16 R2, desc[UR36][R2.64] ;  /* 0x0000002402027981 */ /* 0x000ea4000c1e1500 */
[----:B--2---:R-:W-:-:S06]  /*16a0*/  HADD2.F32 R0, -RZ, R2.H0_H0 ;  /* 0x20000002ff007230 */ /* 0x004fcc0000004100 */
[----:B------:R-:W0:Y:S01]  /*16b0*/  F2I.FTZ.TRUNC.NTZ R0, R0 ;  /* 0x0000000000007305 */ /* 0x000e22000021f100 */
[----:B------:R-:W-:Y:S05]  /*16c0*/  BRA `(.L_x_15692) ;  /* 0x0000000800c87947 */ /* 0x000fea0003800000 */
.L_x_15695:
        /* <DEDUP_REMOVED lines=9> */
.L_x_15698:
[----:B------:R-:W2:Y:S02]  /*1760*/  LDG.E.U16 R2, desc[UR36][R2.64] ;  /* 0x0000002402027981 */ /* 0x000ea4000c1e1500 */
[----:B--2---:R-:W-:-:S06]  /*1770*/  HADD2.F32 R0, -RZ, R2.H0_H0 ;  /* 0x20000002ff007230 */ /* 0x004fcc0000004100 */
[----:B------:R-:W0:Y:S01]  /*1780*/  F2I.FTZ.TRUNC.NTZ R0, R0 ;  /* 0x0000000000007305 */ /* 0x000e22000021f100 */
[----:B------:R-:W-:Y:S05]  /*1790*/  BRA `(.L_x_15692) ;  /* 0x0000000800947947 */ /* 0x000fea0003800000 */
.L_x_15697:
[----:B------:R-:W2:Y:S02]  /*17a0*/  LDG.E.64 R2, desc[UR36][R2.64] ;  /* 0x0000002402027981 */ /* 0x000ea4000c1e1b00 */
[----:B--2---:R0:W1:Y:S02]  /*17b0*/  F2I.F64.TRUNC R0, R2 ;  /* 0x0000000200007311 */ /* 0x004064000030d100 */
[----:B01----:R-:W-:Y:S05]  /*17c0*/  BRA `(.L_x_15692) ;  /* 0x0000000800887947 */ /* 0x003fea0003800000 */
.L_x_15687:
        /* <DEDUP_REMOVED lines=12> */
.L_x_15701:
[----:B------:R-:W2:Y:S02]  /*1890*/  LDG.E.64 R2, desc[UR36][R2.64] ;  /* 0x0000002402027981 */ /* 0x000ea4000c1e1b00 */
[----:B--2---:R0:W1:Y:S02]  /*18a0*/  F2I.F64.TRUNC R0, R2 ;  /* 0x0000000200007311 */ /* 0x004064000030d100 */
[----:B01----:R-:W-:Y:S05]  /*18b0*/  BRA `(.L_x_15692) ;  /* 0x00000008004c7947 */ /* 0x003fea0003800000 */
.L_x_15700:
        /* <DEDUP_REMOVED lines=26> */
.L_x_15703:
        /* <DEDUP_REMOVED lines=13> */
.L_x_15702:
[----:B------:R-:W2:Y:S02]  /*1b30*/  LDG.E.U16 R0, desc[UR36][R2.64] ;  /* 0x0000002402007981 */ /* 0x000ea4000c1e1500 */
[----:B--2---:R-:W-:-:S06]  /*1b40*/  IMAD.U32 R0, R0, 0x10000, RZ ;  /* 0x0001000000007824 */ /* 0x004fcc00078e00ff */
[----:B------:R-:W0:Y:S01]  /*1b50*/  F2I.FTZ.TRUNC.NTZ R0, R0 ;  /* 0x0000000000007305 */ /* 0x000e22000021f100 */
[----:B------:R-:W-:Y:S05]  /*1b60*/  BRA `(.L_x_15692) ;  /* 0x0000000400a07947 */ /* 0x000fea0003800000 */
.L_x_15699:
        /* <DEDUP_REMOVED lines=10> */
.L_x_15706:
        /* <DEDUP_REMOVED lines=21> */
.L_x_15710:
[----:B------:R-:W-:Y:S05]  /*1d60*/  BSYNC.RECONVERGENT B1 ;  /* 0x0000000000017941 */ /* 0x000fea0003800200 */
.L_x_15709:
[----:B------:R-:W-:Y:S02]  /*1d70*/  SHF.L.U32 R0, R0, 0x14, RZ ;  /* 0x0000001400007819 */ /* 0x000fe400000006ff */
[----:B------:R-:W-:-:S04]  /*1d80*/  LEA R2, R2, 0x3b800000, 0x17 ;  /* 0x3b80000002027811 */ /* 0x000fc800078eb8ff */
[----:B------:R-:W-:-:S07]  /*1d90*/  LOP3.LUT R0, R2, R0, R7, 0xfe, !PT ;  /* 0x0000000002007212 */ /* 0x000fce00078efe07 */
.L_x_15708:
[----:B------:R-:W-:Y:S05]  /*1da0*/  BSYNC.RECONVERGENT B0 ;  /* 0x0000000000007941 */ /* 0x000fea0003800200 */
.L_x_15707:
[----:B------:R-:W1:Y:S01]  /*1db0*/  F2I.FTZ.TRUNC.NTZ R0, R0 ;  /* 0x0000000000007305 */ /* 0x000e62000021f100 */
[----:B------:R-:W-:Y:S05]  /*1dc0*/  BRA `(.L_x_15692) ;  /* 0x0000000400087947 */ /* 0x000fea0003800000 */
.L_x_15705:
        /* <DEDUP_REMOVED lines=21> */
.L_x_15714:
[----:B------:R-:W-:Y:S05]  /*1f20*/  BSYNC.RECONVERGENT B1 ;  /* 0x0000000000017941 */ /* 0x000fea0003800200 */
.L_x_15713:
[----:B------:R-:W-:Y:S01]  /*1f30*/  IMAD.SHL.U32 R0, R0, 0x200000, RZ ;  /* 0x0020000000007824 */ /* 0x000fe200078e00ff */
[----:B------:R-:W-:-:S04]  /*1f40*/  LEA R2, R2, 0x37800000, 0x17 ;  /* 0x3780000002027811 */ /* 0x000fc800078eb8ff */
[----:B------:R-:W-:-:S07]  /*1f50*/  LOP3.LUT R0, R2, R0, R7, 0xfe, !PT ;  /* 0x0000000002007212 */ /* 0x000fce00078efe07 */
.L_x_15712:
[----:B------:R-:W-:Y:S05]  /*1f60*/  BSYNC.RECONVERGENT B0 ;  /* 0x0000000000007941 */ /* 0x000fea0003800200 */
.L_x_15711:
[----:B------:R-:W2:Y:S01]  /*1f70*/  F2I.FTZ.TRUNC.NTZ R0, R0 ;  /* 0x0000000000007305 */ /* 0x000ea2000021f100 */
[----:B------:R-:W-:Y:S05]  /*1f80*/  BRA `(.L_x_15692) ;  /* 0x0000000000987947 */ /* 0x000fea0003800000 */
.L_x_15704:
[----:B------:R-:W-:-:S09]  /*1f90*/  UISETP.NE.AND UP0, UPT, UR4, 0x1c, UPT ;  /* 0x0000001c0400788c */ /* 0x000fd2000bf05270 */
[----:B------:R-:W-:Y:S05]  /*1fa0*/  BRA.U !UP0, `(.L_x_15715) ;  /* 0x00000001088c7547 */ /* 0x000fea000b800000 */
[----:B------:R-:W-:-:S09]  /*1fb0*/  UISETP.NE.AND UP0, UPT, UR4, 0x1d, UPT ;  /* 0x0000001d0400788c */ /* 0x000fd2000bf05270 */
[----:B------:R-:W-:Y:S05]  /*1fc0*/  BRA.U !UP0, `(.L_x_15716) ;  /* 0x00000001087c7547 */ /* 0x000fea000b800000 */
[----:B------:R-:W-:-:S09]  /*1fd0*/  UISETP.NE.AND UP0, UPT, UR4, 0x2c, UPT ;  /* 0x0000002c0400788c */ /* 0x000fd2000bf05270 */
[----:B------:R-:W-:Y:S05]  /*1fe0*/  BRA.U !UP0, `(.L_x_15717) ;  /* 0x0000000108487547 */ /* 0x000fea000b800000 */
.L_x_15691:
        /* <DEDUP_REMOVED lines=16> */
.L_x_15718:
[----:B------:R-:W-:Y:S01]  /*20f0*/  IMAD.MOV.U32 R0, RZ, RZ, RZ ;  /* 0x000000ffff007224 */ /* 0x000fe200078e00ff */
[----:B------:R-:W-:Y:S06]  /*2100*/  BRA `(.L_x_15692) ;  /* 0x0000000000387947 */ /* 0x000fec0003800000 */
.L_x_15717:
        /* <DEDUP_REMOVED lines=8> */
.L_x_15720:
[----:B------:R-:W-:Y:S05]  /*2190*/  BSYNC.RECONVERGENT B0 ;  /* 0x0000000000007941 */ /* 0x000fea0003800200 */
.L_x_15719:
[----:B------:R-:W4:Y:S01]  /*21a0*/  F2I.FTZ.TRUNC.NTZ R0, R0 ;  /* 0x0000000000007305 */ /* 0x000f22000021f100 */
[----:B------:R-:W-:Y:S05]  /*21b0*/  BRA `(.L_x_15692) ;  /* 0x00000000000c7947 */ /* 0x000fea0003800000 */
.L_x_15716:
[----:B------:R0:W5:Y:S01]  /*21c0*/  LDG.E R0, desc[UR36][R2.64] ;  /* 0x0000002402007981 */ /* 0x000162000c1e1900 */
[----:B------:R-:W-:Y:S05]  /*21d0*/  BRA `(.L_x_15692) ;  /* 0x0000000000047947 */ /* 0x000fea0003800000 */
.L_x_15715:
[----:B------:R3:W5:Y:S02]  /*21e0*/  LDG.E R0, desc[UR36][R2.64] ;  /* 0x0000002402007981 */ /* 0x000764000c1e1900 */
.L_x_15692:
[----:B------:R-:W0:Y:S01]  /*21f0*/  LDCU.64 UR6, c[0x0][0x580] ;  /* 0x0000b000ff0677ac */ /* 0x000e220008000a00 */
[----:B------:R-:W1:Y:S01]  /*2200*/  LDCU UR5, c[0x0][0x594] ;  /* 0x0000b280ff0577ac */ /* 0x000e620008000800 */
[----:B------:R-:W-:-:S04]  /*2210*/  UPRMT UR4, UR39, 0x9910, URZ ;  /* 0x0000991027047896 */ /* 0x000fc800080000ff */
[----:B------:R-:W-:Y:S01]  /*2220*/  UISETP.GT.AND UP0, UPT, UR4, 0x9, UPT ;  /* 0x000000090400788c */ /* 0x000fe2000bf04270 */
[----:B0--3--:R-:W-:Y:S02]  /*2230*/  IADD3 R2, P1, PT, R16, UR6, RZ ;  /* 0x0000000610027c10 */ /* 0x009fe4000ff3e0ff */
[----:B-1----:R-:W-:-:S03]  /*2240*/  ISETP.NE.AND P0, PT, RZ, UR5, PT ;  /* 0x00000005ff007c0c */ /* 0x002fc6000bf05270 */
[----:B------:R-:W-:Y:S01]  /*2250*/  IMAD.X R3, RZ, RZ, UR7, P1 ;  /* 0x00000007ff037e24 */ /* 0x000fe200088e06ff */
[----:B--2-45:R-:W-:Y:S02]  /*2260*/  SEL R4, R0, UR43, !P0 ;  /* 0x0000002b00047c07 */ /* 0x034fe4000c000000 */
        /* <DEDUP_REMOVED lines=11> */
.L_x_15724:
[----:B------:R3:W-:Y:S01]  /*2320*/  STG.E.U8 desc[UR36][R2.64], R4 ;  /* 0x0000000402007986 */ /* 0x0007e2000c101124 */
[----:B------:R-:W-:Y:S05]  /*2330*/  BRA `(.L_x_15726) ;  /* 0x0000000c003c7947 */ /* 0x000fea0003800000 */
.L_x_15723:
        /* <DEDUP_REMOVED lines=9> */
.L_x_15728:
[----:B------:R1:W-:Y:S01]  /*23d0*/  STG.E desc[UR36][R2.64], R4 ;  /* 0x0000000402007986 */ /* 0x0003e2000c101924 */
[----:B------:R-:W-:Y:S05]  /*23e0*/  BRA `(.L_x_15726) ;  /* 0x0000000c00107947 */ /* 0x000fea0003800000 */
.L_x_15727:
[----:B------:R2:W-:Y:S01]  /*23f0*/  STG.E.U16 desc[UR36][R2.64], R4 ;  /* 0x0000000402007986 */ /* 0x0005e2000c101524 */
[----:B------:R-:W-:Y:S05]  /*2400*/  BRA `(.L_x_15726) ;  /* 0x0000000c00087947 */ /* 0x000fea0003800000 */
.L_x_15722:
        /* <DEDUP_REMOVED lines=9> */
.L_x_15730:
[----:B------:R-:W-:-:S04]  /*24a0*/  I2FP.F32.S32 R0, R4 ;  /* 0x0000000400007245 */ /* 0x000fc80000201400 */
[----:B------:R-:W-:-:S05]  /*24b0*/  F2FP.F16.F32.PACK_AB R0, RZ, R0 ;  /* 0x00000000ff00723e */ /* 0x000fca00000000ff */
[----:B------:R0:W-:Y:S01]  /*24c0*/  STG.E.U16 desc[UR36][R2.64], R0 ;  /* 0x0000000002007986 */ /* 0x0001e2000c101524 */
[----:B------:R-:W-:Y:S05]  /*24d0*/  BRA `(.L_x_15726) ;  /* 0x0000000800d47947 */ /* 0x000fea0003800000 */
.L_x_15729:
        /* <DEDUP_REMOVED lines=10> */
.L_x_15732:
[----:B------:R-:W-:-:S04]  /*2580*/  I2FP.F32.S32 R4, R4 ;  /* 0x0000000400047245 */ /* 0x000fc80000201400 */
[----:B------:R-:W-:-:S04]  /*2590*/  F2FP.F16.F32.PACK_AB R5, RZ, R4 ;  /* 0x00000004ff05723e */ /* 0x000fc800000000ff */
[----:B------:R-:W-:-:S05]  /*25a0*/  PRMT R5, R5, 0x5410, RZ ;  /* 0x0000541005057816 */ /* 0x000fca00000000ff */
[----:B------:R0:W-:Y:S01]  /*25b0*/  STG.E desc[UR36][R2.64], R5 ;  /* 0x0000000502007986 */ /* 0x0001e2000c101924 */
[----:B------:R-:W-:Y:S05]  /*25c0*/  BRA `(.L_x_15726) ;  /* 0x0000000800987947 */ /* 0x000fea0003800000 */
.L_x_15731:
[----:B------:R-:W0:Y:S02]  /*25d0*/  I2F.F64 R4, R4 ;  /* 0x0000000400047312 */ /* 0x000e240000201c00 */
[----:B0-----:R0:W-:Y:S01]  /*25e0*/  STG.E.64 desc[UR36][R2.64], R4 ;  /* 0x0000000402007986 */ /* 0x0011e2000c101b24 */
[----:B------:R-:W-:Y:S05]  /*25f0*/  BRA `(.L_x_15726) ;  /* 0x00000008008c7947 */ /* 0x000fea0003800000 */
.L_x_15721:
        /* <DEDUP_REMOVED lines=12> */
.L_x_15735:
[----:B------:R-:W-:Y:S01]  /*26c0*/  CS2R R6, SRZ ;  /* 0x0000000000067805 */ /* 0x000fe2000001ff00 */
[----:B------:R-:W0:Y:S04]  /*26d0*/  I2F.F64 R4, R4 ;  /* 0x0000000400047312 */ /* 0x000e280000201c00 */
[----:B0-----:R0:W-:Y:S01]  /*26e0*/  STG.E.128 desc[UR36][R2.64], R4 ;  /* 0x0000000402007986 */ /* 0x0011e2000c101d24 */
[----:B------:R-:W-:Y:S05]  /*26f0*/  BRA `(.L_x_15726) ;  /* 0x00000008004c7947 */ /* 0x000fea0003800000 */
.L_x_15734:
        /* <DEDUP_REMOVED lines=19> */
.L_x_15739:
[----:B------:R-:W-:Y:S05]  /*2830*/  BSYNC.RECONVERGENT B0 ;  /* 0x0000000000007941 */ /* 0x000fea0003800200 */
.L_x_15738:
[----:B------:R-:W-:-:S05]  /*2840*/  LOP3.LUT R5, R0, 0x80, R5, 0xf8, !PT ;  /* 0x0000008000057812 */ /* 0x000fca00078ef805 */
[----:B------:R0:W-:Y:S01]  /*2850*/  STG.E.U8 desc[UR36][R2.64], R5 ;  /* 0x0000000502007986 */ /* 0x0001e2000c101124 */
[----:B------:R-:W-:Y:S05]  /*2860*/  BRA `(.L_x_15726) ;  /* 0x0000000400f07947 */ /* 0x000fea0003800000 */
.L_x_15737:
        /* <DEDUP_REMOVED lines=15> */
.L_x_15741:
[----:B------:R-:W-:Y:S05]  /*2960*/  BSYNC.RECONVERGENT B0 ;  /* 0x0000000000007941 */ /* 0x000fea0003800200 */
.L_x_15740:
[----:B------:R-:W-:-:S05]  /*2970*/  LOP3.LUT R5, R0, 0x80, R5, 0xf8, !PT ;  /* 0x0000008000057812 */ /* 0x000fca00078ef805 */
[----:B------:R0:W-:Y:S01]  /*2980*/  STG.E.U8 desc[UR36][R2.64], R5 ;  /* 0x0000000502007986 */ /* 0x0001e2000c101124 */
[----:B------:R-:W-:Y:S05]  /*2990*/  BRA `(.L_x_15726) ;  /* 0x0000000400a47947 */ /* 0x000fea0003800000 */
.L_x_15736:
[----:B------:R-:W-:-:S04]  /*29a0*/  I2FP.F32.S32 R0, R4 ;  /* 0x0000000400007245 */ /* 0x000fc80000201400 */
[----:B------:R-:W-:-:S05]  /*29b0*/  F2FP.BF16.F32.PACK_AB R0, RZ, R0 ;  /* 0x00000000ff00723e */ /* 0x000fca00000010ff */
[----:B------:R0:W-:Y:S01]  /*29c0*/  STG.E.U16 desc[UR36][R2.64], R0 ;  /* 0x0000000002007986 */ /* 0x0001e2000c101524 */
[----:B------:R-:W-:Y:S05]  /*29d0*/  BRA `(.L_x_15726) ;  /* 0x0000000400947947 */ /* 0x000fea0003800000 */
.L_x_15733:
        /* <DEDUP_REMOVED lines=10> */
.L_x_15744:
        /* <DEDUP_REMOVED lines=13> */
.L_x_15747:
[----:B------:R-:W-:-:S04]  /*2b50*/  SHF.R.U32.HI R0, RZ, 0x14, R5 ;  /* 0x00000014ff007819 */ /* 0x000fc80000011605 */
[----:B------:R-:W-:-:S04]  /*2b60*/  LOP3.LUT R0, R0, 0x1, RZ, 0xc0, !PT ;  /* 0x0000000100007812 */ /* 0x000fc800078ec0ff */
[----:B------:R-:W-:-:S04]  /*2b70*/  IADD3 R0, PT, PT, R5, 0x487ffff, R0 ;  /* 0x0487ffff05007810 */ /* 0x000fc80007ffe000 */
[----:B------:R-:W-:-:S04]  /*2b80*/  SHF.R.U32.HI R0, RZ, 0x14, R0 ;  /* 0x00000014ff007819 */ /* 0x000fc80000011600 */
[----:B------:R-:W-:-:S07]  /*2b90*/  LOP3.LUT R4, R0, 0xff, RZ, 0xc0, !PT ;  /* 0x000000ff00047812 */ /* 0x000fce00078ec0ff */
.L_x_15748:
[----:B------:R-:W-:-:S04]  /*2ba0*/  SHF.R.U32.HI R5, RZ, 0x18, R5 ;  /* 0x00000018ff057819 */ /* 0x000fc80000011605 */
[----:B------:R-:W-:-:S04]  /*2bb0*/  LOP3.LUT R4, R4, 0x80, R5, 0xf8, !PT ;  /* 0x0000008004047812 */ /* 0x000fc800078ef805 */
[----:B------:R-:W-:-:S07]  /*2bc0*/  PRMT R0, R4, 0x7610, R0 ;  /* 0x0000761004007816 */ /* 0x000fce0000000000 */
.L_x_15746:
[----:B------:R-:W-:Y:S05]  /*2bd0*/  BSYNC.RECONVERGENT B0 ;  /* 0x0000000000007941 */ /* 0x000fea0003800200 */
.L_x_15745:
[----:B------:R0:W-:Y:S01]  /*2be0*/  STG.E.U8 desc[UR36][R2.64], R0 ;  /* 0x0000000002007986 */ /* 0x0001e2000c101124 */
[----:B------:R-:W-:Y:S05]  /*2bf0*/  BRA `(.L_x_15726) ;  /* 0x00000004000c7947 */ /* 0x000fea0003800000 */
.L_x_15743:
        /* <DEDUP_REMOVED lines=13> */
.L_x_15751:
[----:B------:R-:W-:-:S04]  /*2cd0*/  SHF.R.U32.HI R0, RZ, 0x15, R5 ;  /* 0x00000015ff007819 */ /* 0x000fc80000011605 */
[----:B------:R-:W-:-:S04]  /*2ce0*/  LOP3.LUT R0, R0, 0x1, RZ, 0xc0, !PT ;  /* 0x0000000100007812 */ /* 0x000fc800078ec0ff */
[----:B------:R-:W-:-:S04]  /*2cf0*/  IADD3 R0, PT, PT, R5, 0x88fffff, R0 ;  /* 0x088fffff05007810 */ /* 0x000fc80007ffe000 */
[----:B------:R-:W-:-:S04]  /*2d00*/  SHF.R.U32.HI R0, RZ, 0x15, R0 ;  /* 0x00000015ff007819 */ /* 0x000fc80000011600 */
[----:B------:R-:W-:-:S07]  /*2d10*/  LOP3.LUT R4, R0, 0xff, RZ, 0xc0, !PT ;  /* 0x000000ff00047812 */ /* 0x000fce00078ec0ff */
.L_x_15752:
[----:B------:R-:W-:-:S04]  /*2d20*/  SHF.R.U32.HI R5, RZ, 0x18, R5 ;  /* 0x00000018ff057819 */ /* 0x000fc80000011605 */
[----:B------:R-:W-:-:S04]  /*2d30*/  LOP3.LUT R4, R4, 0x80, R5, 0xf8, !PT ;  /* 0x0000008004047812 */ /* 0x000fc800078ef805 */
[----:B------:R-:W-:-:S07]  /*2d40*/  PRMT R0, R4, 0x7610, R0 ;  /* 0x0000761004007816 */ /* 0x000fce0000000000 */
.L_x_15750:
[----:B------:R-:W-:Y:S05]  /*2d50*/  BSYNC.RECONVERGENT B0 ;  /* 0x0000000000007941 */ /* 0x000fea0003800200 */
.L_x_15749:
[----:B------:R0:W-:Y:S01]  /*2d60*/  STG.E.U8 desc[UR36][R2.64], R0 ;  /* 0x0000000002007986 */ /* 0x0001e2000c101124 */
[----:B------:R-:W-:Y:S05]  /*2d70*/  BRA `(.L_x_15726) ;  /* 0x0000000000ac7947 */ /* 0x000fea0003800000 */
.L_x_15742:
[----:B------:R-:W-:-:S09]  /*2d80*/  UISETP.NE.AND UP0, UPT, UR4, 0x1c, UPT ;  /* 0x0000001c0400788c */ /* 0x000fd2000bf05270 */
[----:B------:R-:W-:Y:S05]  /*2d90*/  BRA.U !UP0, `(.L_x_15753) ;  /* 0x0000000108a07547 */ /* 0x000fea000b800000 */
[----:B------:R-:W-:-:S09]  /*2da0*/  UISETP.NE.AND UP0, UPT, UR4, 0x1d, UPT ;  /* 0x0000001d0400788c */ /* 0x000fd2000bf05270 */
[----:B------:R-:W-:Y:S05]  /*2db0*/  BRA.U !UP0, `(.L_x_15754) ;  /* 0x00000001088c7547 */ /* 0x000fea000b800000 */
[----:B------:R-:W-:-:S09]  /*2dc0*/  UISETP.NE.AND UP0, UPT, UR4, 0x2c, UPT ;  /* 0x0000002c0400788c */ /* 0x000fd2000bf05270 */
[----:B------:R-:W-:Y:S05]  /*2dd0*/  BRA.U !UP0, `(.L_x_15755) ;  /* 0x0000000108447547 */ /* 0x000fea000b800000 */
.L_x_15725:
        /* <DEDUP_REMOVED lines=16> */
.L_x_15756:
[----:B------:R-:W-:Y:S05]  /*2ee0*/  BRA `(.L_x_15726) ;  /* 0x0000000000507947 */ /* 0x000fea0003800000 */
.L_x_15755:
        /* <DEDUP_REMOVED lines=16> */
.L_x_15754:
[----:B------:R-:W-:-:S05]  /*2ff0*/  SHF.R.S32.HI R5, RZ, 0x1f, R4 ;  /* 0x0000001fff057819 */ /* 0x000fca0000011404 */
[----:B------:R0:W-:Y:S01]  /*3000*/  STG.E.64 desc[UR36][R2.64], R4 ;  /* 0x0000000402007986 */ /* 0x0001e2000c101b24 */
[----:B------:R-:W-:Y:S05]  /*3010*/  BRA `(.L_x_15726) ;  /* 0x0000000000047947 */ /* 0x000fea0003800000 */
.L_x_15753:
[----:B------:R0:W-:Y:S02]  /*3020*/  STG.E desc[UR36][R2.64], R4 ;  /* 0x0000000402007986 */ /* 0x0001e4000c101924 */
.L_x_15726:
[----:B------:R-:W-:-:S07]  /*3030*/  VIADD R17, R17, 0x80 ;  /* 0x0000008011117836 */ /* 0x000fce0000000000 */
.L_x_15685:
[----:B------:R-:W-:Y:S05]  /*3040*/  BSYNC.RECONVERGENT B6 ;  /* 0x0000000000067941 */ /* 0x000fea0003800200 */
.L_x_15684:
        /* <DEDUP_REMOVED lines=307> */
.L_x_15759:
        /* <DEDUP_REMOVED lines=16> */
.L_x_15763:
[----:B------:R1:W5:Y:S01]  /*4480*/  LDG.E.U8 R0, desc[UR36][R2.64] ;  /* 0x0000002402007981 */ /* 0x000362000c1e1100 */
[----:B------:R-:W-:Y:S05]  /*4490*/  BRA `(.L_x_15765) ;  /* 0x0000000c002c7947 */ /* 0x000fea0003800000 */
.L_x_15762:
        /* <DEDUP_REMOVED lines=8> */
.L_x_15767:
[----:B------:R3:W5:Y:S01]  /*4520*/  LDG.E R0, desc[UR36][R2.64] ;  /* 0x0000002402007981 */ /* 0x000762000c1e1900 */
[----:B------:R-:W-:Y:S05]  /*4530*/  BRA `(.L_x_15765) ;  /* 0x0000000c00047947 */ /* 0x000fea0003800000 */
.L_x_15766:
[----:B------:R2:W5:Y:S01]  /*4540*/  LDG.E.S16 R0, desc[UR36][R2.64] ;  /* 0x0000002402007981 */ /* 0x000562000c1e1700 */
[----:B------:R-:W-:Y:S05]  /*4550*/  BRA `(.L_x_15765) ;  /* 0x0000000800fc7947 */ /* 0x000fea0003800000 */
.L_x_15761:
        /* <DEDUP_REMOVED lines=9> */
.L_x_15769:
[----:B------:R-:W2:Y:S02]  /*45f0*/  LDG.E.U16 R2, desc[UR36][R2.64] ;  /* 0x0000002402027981 */ /* 0x000ea4000c1e1500 */
[----:B--2---:R-:W-:-:S06]  /*4600*/  HADD2.F32 R0, -RZ, R2.H0_H0 ;  /* 0x20000002ff007230 */ /* 0x004fcc0000004100 */
[----:B------:R-:W0:Y:S01]  /*4610*/  F2I.FTZ.TRUNC.NTZ R0, R0 ;  /* 0x0000000000007305 */ /* 0x000e22000021f100 */
[----:B------:R-:W-:Y:S05]  /*4620*/  BRA `(.L_x_15765) ;  /* 0x0000000800c87947 */ /* 0x000fea0003800000 */
.L_x_15768:
        /* <DEDUP_REMOVED lines=9> */
.L_x_15771:
[----:B------:R-:W2:Y:S02]  /*46c0*/  LDG.E.U16 R2, desc[UR36][R2.64] ;  /* 0x0000002402027981 */ /* 0x000ea4000c1e1500 */
[----:B--2---:R-:W-:-:S06]  /*46d0*/  HADD2.F32 R0, -RZ, R2.H0_H0 ;  /* 0x20000002ff007230 */ /* 0x004fcc0000004100 */
[----:B------:R-:W0:Y:S01]  /*46e0*/  F2I.FTZ.TRUNC.NTZ R0, R0 ;  /* 0x0000000000007305 */ /* 0x000e22000021f100 */
[----:B------:R-:W-:Y:S05]  /*46f0*/  BRA `(.L_x_15765) ;  /* 0x0000000800947947 */ /* 0x000fea0003800000 */
.L_x_15770:
[----:B------:R-:W2:Y:S02]  /*4700*/  LDG.E.64 R2, desc[UR36][R2.64] ;  /* 0x0000002402027981 */ /* 0x000ea4000c1e1b00 */
[----:B--2---:R0:W1:Y:S02]  /*4710*/  F2I.F64.TRUNC R0, R2 ;  /* 0x0000000200007311 */ /* 0x004064000030d100 */
[----:B01----:R-:W-:Y:S05]  /*4720*/  BRA `(.L_x_15765) ;  /* 0x0000000800887947 */ /* 0x003fea0003800000 */
.L_x_15760:
        /* <DEDUP_REMOVED lines=12> */
.L_x_15774:
[----:B------:R-:W2:Y:S02]  /*47f0*/  LDG.E.64 R2, desc[UR36][R2.64] ;  /* 0x0000002402027981 */ /* 0x000ea4000c1e1b00 */
[----:B--2---:R0:W1:Y:S02]  /*4800*/  F2I.F64.TRUNC R0, R2 ;  /* 0x0000000200007311 */ /* 0x004064000030d100 */
[----:B01----:R-:W-:Y:S05]  /*4810*/  BRA `(.L_x_15765) ;  /* 0x00000008004c7947 */ /* 0x003fea0003800000 */
.L_x_15773:
        /* <DEDUP_REMOVED lines=26> */
.L_x_15776:
        /* <DEDUP_REMOVED lines=13> */
.L_x_15775:
[----:B------:R-:W2:Y:S02]  /*4a90*/  LDG.E.U16 R0, desc[UR36][R2.64] ;  /* 0x0000002402007981 */ /* 0x000ea4000c1e1500 */
[----:B--2---:R-:W-:-:S06]  /*4aa0*/  IMAD.U32 R0, R0, 0x10000, RZ ;  /* 0x0001000000007824 */ /* 0x004fcc00078e00ff */
[----:B------:R-:W0:Y:S01]  /*4ab0*/  F2I.FTZ.TRUNC.NTZ R0, R0 ;  /* 0x0000000000007305 */ /* 0x000e22000021f100 */
[----:B------:R-:W-:Y:S05]  /*4ac0*/  BRA `(.L_x_15765) ;  /* 0x0000000400a07947 */ /* 0x000fea0003800000 */
.L_x_15772:
        /* <DEDUP_REMOVED lines=10> */
.L_x_15779:
        /* <DEDUP_REMOVED lines=21> */
.L_x_15783:
[----:B------:R-:W-:Y:S05]  /*4cc0*/  BSYNC.RECONVERGENT B1 ;  /* 0x0000000000017941 */ /* 0x000fea0003800200 */
.L_x_15782:
[----:B------:R-:W-:Y:S02]  /*4cd0*/  SHF.L.U32 R0, R0, 0x14, RZ ;  /* 0x0000001400007819 */ /* 0x000fe400000006ff */
[----:B------:R-:W-:-:S04]  /*4ce0*/  LEA R2, R2, 0x3b800000, 0x17 ;  /* 0x3b80000002027811 */ /* 0x000fc800078eb8ff */
[----:B------:R-:W-:-:S07]  /*4cf0*/  LOP3.LUT R0, R2, R0, R7, 0xfe, !PT ;  /* 0x0000000002007212 */ /* 0x000fce00078efe07 */
.L_x_15781:
[----:B------:R-:W-:Y:S05]  /*4d00*/  BSYNC.RECONVERGENT B0 ;  /* 0x0000000000007941 */ /* 0x000fea0003800200 */
.L_x_15780:
[----:B------:R-:W0:Y:S01]  /*4d10*/  F2I.FTZ.TRUNC.NTZ R0, R0 ;  /* 0x0000000000007305 */ /* 0x000e22000021f100 */
[----:B------:R-:W-:Y:S05]  /*4d20*/  BRA `(.L_x_15765) ;  /* 0x0000000400087947 */ /* 0x000fea0003800000 */
.L_x_15778:
        /* <DEDUP_REMOVED lines=21> */
.L_x_15787:
[----:B------:R-:W-:Y:S05]  /*4e80*/  BSYNC.RECONVERGENT B1 ;  /* 0x0000000000017941 */ /* 0x000fea0003800200 */
.L_x_15786:
[----:B------:R-:W-:Y:S01]  /*4e90*/  IMAD.SHL.U32 R0, R0, 0x200000, RZ ;  /* 0x0020000000007824 */ /* 0x000fe200078e00ff */
[----:B------:R-:W-:-:S04]  /*4ea0*/  LEA R2, R2, 0x37800000, 0x17 ;  /* 0x3780000002027811 */ /* 0x000fc800078eb8ff */
[----:B------:R-:W-:-:S07]  /*4eb0*/  LOP3.LUT R0, R2, R0, R7, 0xfe, !PT ;  /* 0x0000000002007212 */ /* 0x000fce00078efe07 */
.L_x_15785:
[----:B------:R-:W-:Y:S05]  /*4ec0*/  BSYNC.RECONVERGENT B0 ;  /* 0x0000000000007941 */ /* 0x000fea0003800200 */
.L_x_15784:
[----:B------:R-:W0:Y:S01]  /*4ed0*/  F2I.FTZ.TRUNC.NTZ R0, R0 ;  /* 0x0000000000007305 */ /* 0x000e22000021f100 */
[----:B------:R-:W-:Y:S05]  /*4ee0*/  BRA `(.L_x_15765) ;  /* 0x0000000000987947 */ /* 0x000fea0003800000 */
.L_x_15777:
        /* <DEDUP_REMOVED lines=14> */
.L_x_15791:
[----:B------:R-:W-:Y:S05]  /*4fd0*/  BSYNC.RECONVERGENT B0 ;  /* 0x0000000000007941 */ /* 0x000fea0003800200 */
.L_x_15790:
[----:B------:R-:W0:Y:S01]  /*4fe0*/  F2I.FTZ.TRUNC.NTZ R0, R0 ;  /* 0x0000000000007305 */ /* 0x000e22000021f100 */
[----:B------:R-:W-:Y:S05]  /*4ff0*/  BRA `(.L_x_15765) ;  /* 0x0000000000547947 */ /* 0x000fea0003800000 */
.L_x_15764:
        /* <DEDUP_REMOVED lines=16> */
.L_x_15792:
[----:B------:R-:W-:Y:S01]  /*5100*/  MOV R0, RZ ;  /* 0x000000ff00007202 */ /* 0x000fe20000000f00 */
[----:B------:R-:W-:Y:S06]  /*5110*/  BRA `(.L_x_15765) ;  /* 0x00000000000c7947 */ /* 0x000fec0003800000 */
.L_x_15789:
[----:B------:R0:W5:Y:S01]  /*5120*/  LDG.E R0, desc[UR36][R2.64] ;  /* 0x0000002402007981 */ /* 0x000162000c1e1900 */
[----:B------:R-:W-:Y:S05]  /*5130*/  BRA `(.L_x_15765) ;  /* 0x0000000000047947 */ /* 0x000fea0003800000 */
.L_x_15788:
[----:B------:R0:W5:Y:S02]  /*5140*/  LDG.E R0, desc[UR36][R2.64] ;  /* 0x0000002402007981 */ /* 0x000164000c1e1900 */
.L_x_15765:
[----:B------:R-:W0:Y:S01]  /*5150*/  LDCU.64 UR6, c[0x0][0x580] ;  /* 0x0000b000ff0677ac */ /* 0x000e220008000a00 */
[----:B------:R-:W0:Y:S01]  /*5160*/  LDCU UR5, c[0x0][0x594] ;  /* 0x0000b280ff0577ac */ /* 0x000e220008000800 */
[----:B------:R-:W-:-:S04]  /*5170*/  UPRMT UR4, UR39, 0x9910, URZ ;  /* 0x0000991027047896 */ /* 0x000fc800080000ff */
[----:B------:R-:W-:Y:S01]  /*5180*/  UISETP.GT.AND UP0, UPT, UR4, 0x9, UPT ;  /* 0x000000090400788c */ /* 0x000fe2000bf04270 */
[----:B01234-:R-:W-:Y:S02]  /*5190*/  IADD3 R2, P0, PT, R16, UR6, RZ ;  /* 0x0000000610027c10 */ /* 0x01ffe4000ff1e0ff */
[----:B------:R-:W-:-:S03]  /*51a0*/  ISETP.NE.AND P1, PT, RZ, UR5, PT ;  /* 0x00000005ff007c0c */ /* 0x000fc6000bf25270 */
[----:B------:R-:W-:Y:S01]  /*51b0*/  IMAD.X R3, RZ, RZ, UR7, P0 ;  /* 0x00000007ff037e24 */ /* 0x000fe200080e06ff */
[----:B-----5:R-:W-:Y:S02]  /*51c0*/  SEL R4, R0, UR43, !P1 ;  /* 0x0000002b00047c07 */ /* 0x020fe4000c800000 */
        /* <DEDUP_REMOVED lines=11> */
.L_x_15796:
[----:B------:R0:W-:Y:S01]  /*5280*/  STG.E.U8 desc[UR36][R2.64], R4 ;  /* 0x0000000402007986 */ /* 0x0001e2000c101124 */
[----:B------:R-:W-:Y:S05]  /*5290*/  BRA `(.L_x_15798) ;  /* 0x0000000c00387947 */ /* 0x000fea0003800000 */
.L_x_15795:
        /* <DEDUP_REMOVED lines=9> */
.L_x_15800:
[----:B------:R0:W-:Y:S01]  /*5330*/  STG.E desc[UR36][R2.64], R4 ;  /* 0x0000000402007986 */ /* 0x0001e2000c101924 */
[----:B------:R-:W-:Y:S05]  /*5340*/  BRA `(.L_x_15798) ;  /* 0x0000000c000c7947 */ /* 0x000fea0003800000 */
.L_x_15799:
[----:B------:R0:W-:Y:S01]  /*5350*/  STG.E.U16 desc[UR36][R2.64], R4 ;  /* 0x0000000402007986 */ /* 0x0001e2000c101524 */
[----:B------:R-:W-:Y:S05]  /*5360*/  BRA `(.L_x_15798) ;  /* 0x0000000c00047947 */ /* 0x000fea0003800000 */
.L_x_15794:
        /* <DEDUP_REMOVED lines=9> */
.L_x_15802:
[----:B------:R-:W-:-:S04]  /*5400*/  I2FP.F32.S32 R0, R4 ;  /* 0x0000000400007245 */ /* 0x000fc80000201400 */
[----:B------:R-:W-:-:S05]  /*5410*/  F2FP.F16.F32.PACK_AB R0, RZ, R0 ;  /* 0x00000000ff00723e */ /* 0x000fca00000000ff */
[----:B------:R0:W-:Y:S01]  /*5420*/  STG.E.U16 desc[UR36][R2.64], R0 ;  /* 0x0000000002007986 */ /* 0x0001e2000c101524 */
[----:B------:R-:W-:Y:S05]  /*5430*/  BRA `(.L_x_15798) ;  /* 0x0000000800d07947 */ /* 0x000fea0003800000 */
.L_x_15801:
        /* <DEDUP_REMOVED lines=10> */
.L_x_15804:
[----:B------:R-:W-:-:S04]  /*54e0*/  I2FP.F32.S32 R4, R4 ;  /* 0x0000000400047245 */ /* 0x000fc80000201400 */
[----:B------:R-:W-:-:S04]  /*54f0*/  F2FP.F16.F32.PACK_AB R5, RZ, R4 ;  /* 0x00000004ff05723e */ /* 0x000fc800000000ff */
[----:B------:R-:W-:-:S05]  /*5500*/  PRMT R5, R5, 0x5410, RZ ;  /* 0x0000541005057816 */ /* 0x000fca00000000ff */
[----:B------:R0:W-:Y:S01]  /*5510*/  STG.E desc[UR36][R2.64], R5 ;  /* 0x0000000502007986 */ /* 0x0001e2000c101924 */
[----:B------:R-:W-:Y:S05]  /*5520*/  BRA `(.L_x_15798) ;  /* 0x0000000800947947 */ /* 0x000fea0003800000 */
.L_x_15803:
[----:B------:R-:W0:Y:S02]  /*5530*/  I2F.F64 R4, R4 ;  /* 0x0000000400047312 */ /* 0x000e240000201c00 */
[----:B0-----:R0:W-:Y:S01]  /*5540*/  STG.E.64 desc[UR36][R2.64], R4 ;  /* 0x0000000402007986 */ /* 0x0011e2000c101b24 */
[----:B------:R-:W-:Y:S05]  /*5550*/  BRA `(.L_x_15798) ;  /* 0x0000000800887947 */ /* 0x000fea0003800000 */
.L_x_15793:
        /* <DEDUP_REMOVED lines=12> */
.L_x_15808:
        /* <DEDUP_REMOVED lines=18> */
.L_x_15811:
[----:B------:R-:W-:-:S04]  /*5740*/  SHF.R.U32.HI R5, RZ, 0x18, R5 ;  /* 0x00000018ff057819 */ /* 0x000fc80000011605 */
[----:B------:R-:W-:-:S07]  /*5750*/  LOP3.LUT R0, R0, 0x80, R5, 0xf8, !PT ;  /* 0x0000008000007812 */ /* 0x000fce00078ef805 */
.L_x_15810:
[----:B------:R-:W-:Y:S05]  /*5760*/  BSYNC.RECONVERGENT B0 ;  /* 0x0000000000007941 */ /* 0x000fea0003800200 */
.L_x_15809:
[----:B------:R0:W-:Y:S01]  /*5770*/  STG.E.U8 desc[UR36][R2.64], R0 ;  /* 0x0000000002007986 */ /* 0x0001e2000c101124 */
[----:B------:R-:W-:Y:S05]  /*5780*/  BRA `(.L_x_15798) ;  /* 0x0000000400fc7947 */ /* 0x000fea0003800000 */
.L_x_15807:
        /* <DEDUP_REMOVED lines=18> */
.L_x_15814:
[----:B------:R-:W-:-:S04]  /*58b0*/  SHF.R.U32.HI R5, RZ, 0x18, R5 ;  /* 0x00000018ff057819 */ /* 0x000fc80000011605 */
[----:B------:R-:W-:-:S07]  /*58c0*/  LOP3.LUT R0, R0, 0x80, R5, 0xf8, !PT ;  /* 0x0000008000007812 */ /* 0x000fce00078ef805 */
.L_x_15813:
[----:B------:R-:W-:Y:S05]  /*58d0*/  BSYNC.RECONVERGENT B0 ;  /* 0x0000000000007941 */ /* 0x000fea0003800200 */
.L_x_15812:
[----:B------:R0:W-:Y:S01]  /*58e0*/  STG.E.U8 desc[UR36][R2.64], R0 ;  /* 0x0000000002007986 */ /* 0x0001e2000c101124 */
[----:B------:R-:W-:Y:S05]  /*58f0*/  BRA `(.L_x_15798) ;  /* 0x0000000400a07947 */ /* 0x000fea0003800000 */
.L_x_15806:
        /* <DEDUP_REMOVED lines=22> */
.L_x_15816:
[----:B------:R-:W-:-:S05]  /*5a60*/  SHF.R.S32.HI R5, RZ, 0x1f, R4 ;  /* 0x0000001fff057819 */ /* 0x000fca0000011404 */
[----:B------:R0:W-:Y:S01]  /*5a70*/  STG.E.64 desc[UR36][R2.64], R4 ;  /* 0x0000000402007986 */ /* 0x0001e2000c101b24 */
[----:B------:R-:W-:Y:S05]  /*5a80*/  BRA `(.L_x_15798) ;  /* 0x00000004003c7947 */ /* 0x000fea0003800000 */
.L_x_15815:
[----:B------:R0:W-:Y:S01]  /*5a90*/  STG.E desc[UR36][R2.64], R4 ;  /* 0x0000000402007986 */ /* 0x0001e2000c101924 */
[----:B------:R-:W-:Y:S05]  /*5aa0*/  BRA `(.L_x_15798) ;  /* 0x0000000400347947 */ /* 0x000fea0003800000 */
.L_x_15805:
        /* <DEDUP_REMOVED lines=10> */
.L_x_15818:
[----:B------:R-:W-:Y:S01]  /*5b50*/  CS2R R6, SRZ ;  /* 0x0000000000067805 */ /* 0x000fe2000001ff00 */
[----:B------:R-:W0:Y:S04]  /*5b60*/  I2F.F64 R4, R4 ;  /* 0x0000000400047312 */ /* 0x000e280000201c00 */
[----:B0-----:R4:W-:Y:S01]  /*5b70*/  STG.E.128 desc[UR36][R2.64], R4 ;  /* 0x0000000402007986 */ /* 0x0019e2000c101d24 */
[----:B------:R-:W-:Y:S05]  /*5b80*/  BRA `(.L_x_15798) ;  /* 0x0000000000fc7947 */ /* 0x000fea0003800000 */
.L_x_15817:
[----:B------:R-:W-:-:S09]  /*5b90*/  UISETP.NE.AND UP0, UPT, UR4, 0xf, UPT ;  /* 0x0000000f0400788c */ /* 0x000fd2000bf05270 */
[----:B------:R-:W-:Y:S05]  /*5ba0*/  BRA.U !UP0, `(.L_x_15819) ;  /* 0x0000000108e87547 */ /* 0x000fea000b800000 */
[----:B------:R-:W-:-:S09]  /*5bb0*/  UISETP.NE.AND UP0, UPT, UR4, 0x17, UPT ;  /* 0x000000170400788c */ /* 0x000fd2000bf05270 */
[----:B------:R-:W-:Y:S05]  /*5bc0*/  BRA.U !UP0, `(.L_x_15820) ;  /* 0x0000000108907547 */ /* 0x000fea000b800000 */
[----:B------:R-:W-:-:S09]  /*5bd0*/  UISETP.NE.AND UP0, UPT, UR4, 0x18, UPT ;  /* 0x000000180400788c */ /* 0x000fd2000bf05270 */
[----:B------:R-:W-:Y:S05]  /*5be0*/  BRA.U !UP0, `(.L_x_15821) ;  /* 0x0000000108447547 */ /* 0x000fea000b800000 */
.L_x_15797:
        /* <DEDUP_REMOVED lines=16> */
.L_x_15822:
[----:B------:R-:W-:Y:S05]  /*5cf0*/  BRA `(.L_x_15798) ;  /* 0x0000000000a07947 */ /* 0x000fea0003800000 */
.L_x_15821:
        /* <DEDUP_REMOVED lines=13> */
.L_x_15824:
[----:B------:R-:W-:Y:S05]  /*5dd0*/  BSYNC.RECONVERGENT B0 ;  /* 0x0000000000007941 */ /* 0x000fea0003800200 */
.L_x_15823:
[----:B------:R-:W-:-:S05]  /*5de0*/  LOP3.LUT R5, R0, 0x80, R5, 0xf8, !PT ;  /* 0x0000008000057812 */ /* 0x000fca00078ef805 */
[----:B------:R2:W-:Y:S01]  /*5df0*/  STG.E.U8 desc[UR36][R2.64], R5 ;  /* 0x0000000502007986 */ /* 0x0005e2000c101124 */
[----:B------:R-:W-:Y:S05]  /*5e00*/  BRA `(.L_x_15798) ;  /* 0x00000000005c7947 */ /* 0x000fea0003800000 */
.L_x_15820:
        /* <DEDUP_REMOVED lines=12> */
.L_x_15826:
[----:B------:R-:W-:Y:S02]  /*5ed0*/  ISETP.GT.U32.AND P0, PT, R4, 0x7f800000, PT ;  /* 0x7f8000000400780c */ /* 0x000fe40003f04070 */
[----:B------:R-:W-:-:S04]  /*5ee0*/  MOV R0, 0x7f ;  /* 0x0000007f00007802 */ /* 0x000fc80000000f00 */
[----:B------:R-:W-:-:S07]  /*5ef0*/  SEL R0, R0, 0x7c, P0 ;  /* 0x0000007c00007807 */ /* 0x000fce0000000000 */
.L_x_15827:
[----:B------:R-:W-:Y:S05]  /*5f00*/  BSYNC.RECONVERGENT B0 ;  /* 0x0000000000007941 */ /* 0x000fea0003800200 */
.L_x_15825:
[----:B------:R-:W-:-:S04]  /*5f10*/  SHF.R.U32.HI R5, RZ, 0x18, R5 ;  /* 0x00000018ff057819 */ /* 0x000fc80000011605 */
[----:B------:R-:W-:-:S05]  /*5f20*/  LOP3.LUT R5, R0, 0x80, R5, 0xf8, !PT ;  /* 0x0000008000057812 */ /* 0x000fca00078ef805 */
[----:B------:R1:W-:Y:S01]  /*5f30*/  STG.E.U8 desc[UR36][R2.64], R5 ;  /* 0x0000000502007986 */ /* 0x0003e2000c101124 */
[----:B------:R-:W-:Y:S05]  /*5f40*/  BRA `(.L_x_15798) ;  /* 0x00000000000c7947 */ /* 0x000fea0003800000 */
.L_x_15819:
[----:B------:R-:W-:-:S04]  /*5f50*/  I2FP.F32.S32 R0, R4 ;  /* 0x0000000400007245 */ /* 0x000fc80000201400 */
[----:B------:R-:W-:-:S05]  /*5f60*/  F2FP.BF16.F32.PACK_AB R0, RZ, R0 ;  /* 0x00000000ff00723e */ /* 0x000fca00000010ff */
[----:B------:R0:W-:Y:S02]  /*5f70*/  STG.E.U16 desc[UR36][R2.64], R0 ;  /* 0x0000000002007986 */ /* 0x0001e4000c101524 */
.L_x_15798:
[----:B------:R-:W-:-:S07]  /*5f80*/  VIADD R17, R17, 0x80 ;  /* 0x0000008011117836 */ /* 0x000fce0000000000 */
.L_x_15758:
[----:B------:R-:W-:Y:S05]  /*5f90*/  BSYNC.RECONVERGENT B6 ;  /* 0x0000000000067941 */ /* 0x000fea0003800200 */
.L_x_15757:
        /* <DEDUP_REMOVED lines=307> */
.L_x_15830:
        /* <DEDUP_REMOVED lines=16> */
.L_x_15834:
[----:B------:R0:W5:Y:S01]  /*73d0*/  LDG.E.U8 R0, desc[UR36][R2.64] ;  /* 0x0000002402007981 */ /* 0x000162000c1e1100 */
[----:B------:R-:W-:Y:S05]  /*73e0*/  BRA `(.L_x_15836) ;  /* 0x0000000c002c7947 */ /* 0x000fea0003800000 */
.L_x_15833:
        /* <DEDUP_REMOVED lines=8> */
.L_x_15838:
[----:B------:R0:W5:Y:S01]  /*7470*/  LDG.E R0, desc[UR36][R2.64] ;  /* 0x0000002402007981 */ /* 0x000162000c1e1900 */
[----:B------:R-:W-:Y:S05]  /*7480*/  BRA `(.L_x_15836) ;  /* 0x0000000c00047947 */ /* 0x000fea0003800000 */
.L_x_15837:
[----:B------:R0:W5:Y:S01]  /*7490*/  LDG.E.S16 R0, desc[UR36][R2.64] ;  /* 0x0000002402007981 */ /* 0x000162000c1e1700 */
[----:B------:R-:W-:Y:S05]  /*74a0*/  BRA `(.L_x_15836) ;  /* 0x0000000800fc7947 */ /* 0x000fea0003800000 */
.L_x_15832:
        /* <DEDUP_REMOVED lines=9> */
.L_x_15840:
[----:B------:R-:W2:Y:S02]  /*7540*/  LDG.E.U16 R2, desc[UR36][R2.64] ;  /* 0x0000002402027981 */ /* 0x000ea4000c1e1500 */
[----:B--2---:R-:W-:-:S06]  /*7550*/  HADD2.F32 R0, -RZ, R2.H0_H0 ;  /* 0x20000002ff007230 */ /* 0x004fcc0000004100 */
[----:B------:R-:W0:Y:S01]  /*7560*/  F2I.FTZ.TRUNC.NTZ R0, R0 ;  /* 0x0000000000007305 */ /* 0x000e22000021f100 */
[----:B------:R-:W-:Y:S05]  /*7570*/  BRA `(.L_x_15836) ;  /* 0x0000000800c87947 */ /* 0x000fea0003800000 */
.L_x_15839:
        /* <DEDUP_REMOVED lines=9> */
.L_x_15842:
[----:B------:R-:W2:Y:S02]  /*7610*/  LDG.E.U16 R2, desc[UR36][R2.64] ;  /* 0x0000002402027981 */ /* 0x000ea4000c1e1500 */
[----:B--2---:R-:W-:-:S06]  /*7620*/  HADD2.F32 R0, -RZ, R2.H0_H0 ;  /* 0x20000002ff007230 */ /* 0x004fcc0000004100 */
[----:B------:R-:W0:Y:S01]  /*7630*/  F2I.FTZ.TRUNC.NTZ R0, R0 ;  /* 0x0000000000007305 */ /* 0x000e22000021f100 */
[----:B------:R-:W-:Y:S05]  /*7640*/  BRA `(.L_x_15836) ;  /* 0x0000000800947947 */ /* 0x000fea0003800000 */
.L_x_15841:
[----:B------:R-:W2:Y:S02]  /*7650*/  LDG.E.64 R2, desc[UR36][R2.64] ;  /* 0x0000002402027981 */ /* 0x000ea4000c1e1b00 */
[----:B--2---:R0:W1:Y:S02]  /*7660*/  F2I.F64.TRUNC R0, R2 ;  /* 0x0000000200007311 */ /* 0x004064000030d100 */
[----:B01----:R-:W-:Y:S05]  /*7670*/  BRA `(.L_x_15836) ;  /* 0x0000000800887947 */ /* 0x003fea0003800000 */
.L_x_15831:
        /* <DEDUP_REMOVED lines=12> */
.L_x_15845:
[----:B------:R-:W2:Y:S02]  /*7740*/  LDG.E.64 R2, desc[UR36][R2.64] ;  /* 0x0000002402027981 */ /* 0x000ea4000c1e1b00 */
[----:B--2---:R0:W1:Y:S02]  /*7750*/  F2I.F64.TRUNC R0, R2 ;  /* 0x0000000200007311 */ /* 0x004064000030d100 */
[----:B01----:R-:W-:Y:S05]  /*7760*/  BRA `(.L_x_15836) ;  /* 0x00000008004c7947 */ /* 0x003fea0003800000 */
.L_x_15844:
        /* <DEDUP_REMOVED lines=26> */
.L_x_15847:
        /* <DEDUP_REMOVED lines=13> */
.L_x_15846:
[----:B------:R-:W2:Y:S02]  /*79e0*/  LDG.E.U16 R0, desc[UR36][R2.64] ;  /* 0x0000002402007981 */ /* 0x000ea4000c1e1500 */
[----:B--2---:R-:W-:-:S06]  /*79f0*/  IMAD.U32 R0, R0, 0x10000, RZ ;  /* 0x0001000000007824 */ /* 0x004fcc00078e00ff */
[----:B------:R-:W2:Y:S01]  /*7a00*/  F2I.FTZ.TRUNC.NTZ R0, R0 ;  /* 0x0000000000007305 */ /* 0x000ea2000021f100 */
[----:B------:R-:W-:Y:S05]  /*7a10*/  BRA `(.L_x_15836) ;  /* 0x0000000400a07947 */ /* 0x000fea0003800000 */
.L_x_15843:
        /* <DEDUP_REMOVED lines=10> */
.L_x_15850:
        /* <DEDUP_REMOVED lines=21> */
.L_x_15854:
[----:B------:R-:W-:Y:S05]  /*7c10*/  BSYNC.RECONVERGENT B1 ;  /* 0x0000000000017941 */ /* 0x000fea0003800200 */
.L_x_15853:
[----:B------:R-:W-:Y:S02]  /*7c20*/  SHF.L.U32 R0, R0, 0x14, RZ ;  /* 0x0000001400007819 */ /* 0x000fe400000006ff */
[----:B------:R-:W-:-:S04]  /*7c30*/  LEA R2, R2, 0x3b800000, 0x17 ;  /* 0x3b80000002027811 */ /* 0x000fc800078eb8ff */
[----:B------:R-:W-:-:S07]  /*7c40*/  LOP3.LUT R0, R2, R0, R7, 0xfe, !PT ;  /* 0x0000000002007212 */ /* 0x000fce00078efe07 */
.L_x_15852:
[----:B------:R-:W-:Y:S05]  /*7c50*/  BSYNC.RECONVERGENT B0 ;  /* 0x0000000000007941 */ /* 0x000fea0003800200 */
.L_x_15851:
[----:B------:R-:W4:Y:S01]  /*7c60*/  F2I.FTZ.TRUNC.NTZ R0, R0 ;  /* 0x0000000000007305 */ /* 0x000f22000021f100 */
[----:B------:R-:W-:Y:S05]  /*7c70*/  BRA `(.L_x_15836) ;  /* 0x0000000400087947 */ /* 0x000fea0003800000 */
.L_x_15849:
        /* <DEDUP_REMOVED lines=21> */
.L_x_15858:
[----:B------:R-:W-:Y:S05]  /*7dd0*/  BSYNC.RECONVERGENT B1 ;  /* 0x0000000000017941 */ /* 0x000fea0003800200 */
.L_x_15857:
[----:B------:R-:W-:Y:S01]  /*7de0*/  IMAD.SHL.U32 R0, R0, 0x200000, RZ ;  /* 0x0020000000007824 */ /* 0x000fe200078e00ff */
[----:B------:R-:W-:-:S04]  /*7df0*/  LEA R2, R2, 0x37800000, 0x17 ;  /* 0x3780000002027811 */ /* 0x000fc800078eb8ff */
[----:B------:R-:W-:-:S07]  /*7e00*/  LOP3.LUT R0, R2, R0, R7, 0xfe, !PT ;  /* 0x0000000002007212 */ /* 0x000fce00078efe07 */
.L_x_15856:
[----:B------:R-:W-:Y:S05]  /*7e10*/  BSYNC.RECONVERGENT B0 ;  /* 0x0000000000007941 */ /* 0x000fea0003800200 */
.L_x_15855:
[----:B------:R-:W0:Y:S01]  /*7e20*/  F2I.FTZ.TRUNC.NTZ R0, R0 ;  /* 0x0000000000007305 */ /* 0x000e22000021f100 */
[----:B------:R-:W-:Y:S05]  /*7e30*/  BRA `(.L_x_15836) ;  /* 0x0000000000987947 */ /* 0x000fea0003800000 */
.L_x_15848:
        /* <DEDUP_REMOVED lines=14> */
.L_x_15862:
[----:B------:R-:W-:Y:S05]  /*7f20*/  BSYNC.RECONVERGENT B0 ;  /* 0x0000000000007941 */ /* 0x000fea0003800200 */
.L_x_15861:
[----:B------:R-:W0:Y:S01]  /*7f30*/  F2I.FTZ.TRUNC.NTZ R0, R0 ;  /* 0x0000000000007305 */ /* 0x000e22000021f100 */
[----:B------:R-:W-:Y:S05]  /*7f40*/  BRA `(.L_x_15836) ;  /* 0x0000000000547947 */ /* 0x000fea0003800000 */
.L_x_15835:
        /* <DEDUP_REMOVED lines=16> */
.L_x_15863:
[----:B------:R-:W-:Y:S01]  /*8050*/  MOV R0, RZ ;  /* 0x000000ff00007202 */ /* 0x000fe20000000f00 */
[----:B------:R-:W-:Y:S06]  /*8060*/  BRA `(.L_x_15836) ;  /* 0x00000000000c7947 */ /* 0x000fec0003800000 */
.L_x_15860:
[----:B------:R0:W5:Y:S01]  /*8070*/  LDG.E R0, desc[UR36][R2.64] ;  /* 0x0000002402007981 */ /* 0x000162000c1e1900 */
[----:B------:R-:W-:Y:S05]  /*8080*/  BRA `(.L_x_15836) ;  /* 0x0000000000047947 */ /* 0x000fea0003800000 */
.L_x_15859:
[----:B------:R0:W5:Y:S02]  /*8090*/  LDG.E R0, desc[UR36][R2.64] ;  /* 0x0000002402007981 */ /* 0x000164000c1e1900 */
.L_x_15836:
        /* <DEDUP_REMOVED lines=19> */
.L_x_15867:
[----:B------:R4:W-:Y:S01]  /*81d0*/  STG.E.U8 desc[UR36][R2.64], R4 ;  /* 0x0000000402007986 */ /* 0x0009e2000c101124 */
[----:B------:R-:W-:Y:S05]  /*81e0*/  BRA `(.L_x_15869) ;  /* 0x0000000c00387947 */ /* 0x000fea0003800000 */
.L_x_15866:
        /* <DEDUP_REMOVED lines=9> */
.L_x_15871:
[----:B------:R2:W-:Y:S01]  /*8280*/  STG.E desc[UR36][R2.64], R4 ;  /* 0x0000000402007986 */ /* 0x0005e2000c101924 */
[----:B------:R-:W-:Y:S05]  /*8290*/  BRA `(.L_x_15869) ;  /* 0x0000000c000c7947 */ /* 0x000fea0003800000 */
.L_x_15870:
[----:B------:R0:W-:Y:S01]  /*82a0*/  STG.E.U16 desc[UR36][R2.64], R4 ;  /* 0x0000000402007986 */ /* 0x0001e2000c101524 */
[----:B------:R-:W-:Y:S05]  /*82b0*/  BRA `(.L_x_15869) ;  /* 0x0000000c00047947 */ /* 0x000fea0003800000 */
.L_x_15865:
        /* <DEDUP_REMOVED lines=9> */
.L_x_15873:
[----:B------:R-:W-:-:S04]  /*8350*/  I2FP.F32.S32 R0, R4 ;  /* 0x0000000400007245 */ /* 0x000fc80000201400 */
[----:B------:R-:W-:-:S05]  /*8360*/  F2FP.F16.F32.PACK_AB R0, RZ, R0 ;  /* 0x00000000ff00723e */ /* 0x000fca00000000ff */
[----:B------:R0:W-:Y:S01]  /*8370*/  STG.E.U16 desc[UR36][R2.64], R0 ;  /* 0x0000000002007986 */ /* 0x0001e2000c101524 */
[----:B------:R-:W-:Y:S05]  /*8380*/  BRA `(.L_x_15869) ;  /* 0x0000000800d07947 */ /* 0x000fea0003800000 */
.L_x_15872:
        /* <DEDUP_REMOVED lines=10> */
.L_x_15875:
[----:B------:R-:W-:-:S04]  /*8430*/  I2FP.F32.S32 R4, R4 ;  /* 0x0000000400047245 */ /* 0x000fc80000201400 */
[----:B------:R-:W-:-:S04]  /*8440*/  F2FP.F16.F32.PACK_AB R5, RZ, R4 ;  /* 0x00000004ff05723e */ /* 0x000fc800000000ff */
[----:B------:R-:W-:-:S05]  /*8450*/  PRMT R5, R5, 0x5410, RZ ;  /* 0x0000541005057816 */ /* 0x000fca00000000ff */
[----:B------:R0:W-:Y:S01]  /*8460*/  STG.E desc[UR36][R2.64], R5 ;  /* 0x0000000502007986 */ /* 0x0001e2000c101924 */
[----:B------:R-:W-:Y:S05]  /*8470*/  BRA `(.L_x_15869) ;  /* 0x0000000800947947 */ /* 0x000fea0003800000 */
.L_x_15874:
[----:B------:R-:W0:Y:S02]  /*8480*/  I2F.F64 R4, R4 ;  /* 0x0000000400047312 */ /* 0x000e240000201c00 */
[----:B0-----:R0:W-:Y:S01]  /*8490*/  STG.E.64 desc[UR36][R2.64], R4 ;  /* 0x0000000402007986 */ /* 0x0011e2000c101b24 */
[----:B------:R-:W-:Y:S05]  /*84a0*/  BRA `(.L_x_15869) ;  /* 0x0000000800887947 */ /* 0x000fea0003800000 */
.L_x_15864:
        /* <DEDUP_REMOVED lines=12> */
.L_x_15879:
        /* <DEDUP_REMOVED lines=18> */
.L_x_15882:
[----:B------:R-:W-:-:S04]  /*8690*/  SHF.R.U32.HI R5, RZ, 0x18, R5 ;  /* 0x00000018ff057819 */ /* 0x000fc80000011605 */
[----:B------:R-:W-:-:S07]  /*86a0*/  LOP3.LUT R0, R0, 0x80, R5, 0xf8, !PT ;  /* 0x0000008000007812 */ /* 0x000fce00078ef805 */
.L_x_15881:
[----:B------:R-:W-:Y:S05]  /*86b0*/  BSYNC.RECONVERGENT B0 ;  /* 0x0000000000007941 */ /* 0x000fea0003800200 */
.L_x_15880:
[----:B------:R0:W-:Y:S01]  /*86c0*/  STG.E.U8 desc[UR36][R2.64], R0 ;  /* 0x0000000002007986 */ /* 0x0001e2000c101124 */
[----:B------:R-:W-:Y:S05]  /*86d0*/  BRA `(.L_x_15869) ;  /* 0x0000000400fc7947 */ /* 0x000fea0003800000 */
.L_x_15878:
        /* <DEDUP_REMOVED lines=18> */
.L_x_15885:
[----:B------:R-:W-:-:S04]  /*8800*/  SHF.R.U32.HI R5, RZ, 0x18, R5 ;  /* 0x00000018ff057819 */ /* 0x000fc80000011605 */
[----:B------:R-:W-:-:S07]  /*8810*/  LOP3.LUT R0, R0, 0x80, R5, 0xf8, !PT ;  /* 0x0000008000007812 */ /* 0x000fce00078ef805 */
.L_x_15884:
[----:B------:R-:W-:Y:S05]  /*8820*/  BSYNC.RECONVERGENT B0 ;  /* 0x0000000000007941 */ /* 0x000fea0003800200 */
.L_x_15883:
[----:B------:R0:W-:Y:S01]  /*8830*/  STG.E.U8 desc[UR36][R2.64], R0 ;  /* 0x0000000002007986 */ /* 0x0001e2000c101124 */
[----:B------:R-:W-:Y:S05]  /*8840*/  BRA `(.L_x_15869) ;  /* 0x0000000400a07947 */ /* 0x000fea0003800000 */
.L_x_15877:
        /* <DEDUP_REMOVED lines=22> */
.L_x_15887:
[----:B------:R-:W-:-:S05]  /*89b0*/  SHF.R.S32.HI R5, RZ, 0x1f, R4 ;  /* 0x0000001fff057819 */ /* 0x000fca0000011404 */
[----:B------:R0:W-:Y:S01]  /*89c0*/  STG.E.64 desc[UR36][R2.64], R4 ;  /* 0x0000000402007986 */ /* 0x0001e2000c101b24 */
[----:B------:R-:W-:Y:S05]  /*89d0*/  BRA `(.L_x_15869) ;  /* 0x00000004003c7947 */ /* 0x000fea0003800000 */
.L_x_15886:
[----:B------:R0:W-:Y:S01]  /*89e0*/  STG.E desc[UR36][R2.64], R4 ;  /* 0x0000000402007986 */ /* 0x0001e2000c101924 */
[----:B------:R-:W-:Y:S05]  /*89f0*/  BRA `(.L_x_15869) ;  /* 0x0000000400347947 */ /* 0x000fea0003800000 */
.L_x_15876:
        /* <DEDUP_REMOVED lines=10> */
.L_x_15889:
[----:B------:R-:W-:Y:S01]  /*8aa0*/  CS2R R6, SRZ ;  /* 0x0000000000067805 */ /* 0x000fe2000001ff00 */
[----:B------:R-:W0:Y:S04]  /*8ab0*/  I2F.F64 R4, R4 ;  /* 0x0000000400047312 */ /* 0x000e280000201c00 */
[----:B0-----:R0:W-:Y:S01]  /*8ac0*/  STG.E.128 desc[UR36][R2.64], R4 ;  /* 0x0000000402007986 */ /* 0x0011e2000c101d24 */
[----:B------:R-:W-:Y:S05]  /*8ad0*/  BRA `(.L_x_15869) ;  /* 0x0000000000fc7947 */ /* 0x000fea0003800000 */
.L_x_15888:
[----:B------:R-:W-:-:S09]  /*8ae0*/  UISETP.NE.AND UP0, UPT, UR4, 0xf, UPT ;  /* 0x0000000f0400788c */ /* 0x000fd2000bf05270 */
[----:B------:R-:W-:Y:S05]  /*8af0*/  BRA.U !UP0, `(.L_x_15890) ;  /* 0x0000000108e87547 */ /* 0x000fea000b800000 */
[----:B------:R-:W-:-:S09]  /*8b00*/  UISETP.NE.AND UP0, UPT, UR4, 0x17, UPT ;  /* 0x000000170400788c */ /* 0x000fd2000bf05270 */
[----:B------:R-:W-:Y:S05]  /*8b10*/  BRA.U !UP0, `(.L_x_15891) ;  /* 0x0000000108907547 */ /* 0x000fea000b800000 */
[----:B------:R-:W-:-:S09]  /*8b20*/  UISETP.NE.AND UP0, UPT, UR4, 0x18, UPT ;  /* 0x000000180400788c */ /* 0x000fd2000bf05270 */
[----:B------:R-:W-:Y:S05]  /*8b30*/  BRA.U !UP0, `(.L_x_15892) ;  /* 0x0000000108447547 */ /* 0x000fea000b800000 */
.L_x_15868:
        /* <DEDUP_REMOVED lines=16> */
.L_x_15893:
[----:B------:R-:W-:Y:S05]  /*8c40*/  BRA `(.L_x_15869) ;  /* 0x0000000000a07947 */ /* 0x000fea0003800000 */
.L_x_15892:
        /* <DEDUP_REMOVED lines=13> */
.L_x_15895:
[----:B------:R-:W-:Y:S05]  /*8d20*/  BSYNC.RECONVERGENT B0 ;  /* 0x0000000000007941 */ /* 0x000fea0003800200 */
.L_x_15894:
[----:B------:R-:W-:-:S05]  /*8d30*/  LOP3.LUT R5, R0, 0x80, R5, 0xf8, !PT ;  /* 0x0000008000057812 */ /* 0x000fca00078ef805 */
[----:B------:R0:W-:Y:S01]  /*8d40*/  STG.E.U8 desc[UR36][R2.64], R5 ;  /* 0x0000000502007986 */ /* 0x0001e2000c101124 */
[----:B------:R-:W-:Y:S05]  /*8d50*/  BRA `(.L_x_15869) ;  /* 0x00000000005c7947 */ /* 0x000fea0003800000 */
.L_x_15891:
        /* <DEDUP_REMOVED lines=12> */
.L_x_15897:
[----:B------:R-:W-:Y:S02]  /*8e20*/  ISETP.GT.U32.AND P0, PT, R4, 0x7f800000, PT ;  /* 0x7f8000000400780c */ /* 0x000fe40003f04070 */
[----:B------:R-:W-:-:S04]  /*8e30*/  MOV R0, 0x7f ;  /* 0x0000007f00007802 */ /* 0x000fc80000000f00 */
[----:B------:R-:W-:-:S07]  /*8e40*/  SEL R0, R0, 0x7c, P0 ;  /* 0x0000007c00007807 */ /* 0x000fce0000000000 */
.L_x_15898:
[----:B------:R-:W-:Y:S05]  /*8e50*/  BSYNC.RECONVERGENT B0 ;  /* 0x0000000000007941 */ /* 0x000fea0003800200 */
.L_x_15896:
[----:B------:R-:W-:-:S04]  /*8e60*/  SHF.R.U32.HI R5, RZ, 0x18, R5 ;  /* 0x00000018ff057819 */ /* 0x000fc80000011605 */
[----:B------:R-:W-:-:S05]  /*8e70*/  LOP3.LUT R5, R0, 0x80, R5, 0xf8, !PT ;  /* 0x0000008000057812 */ /* 0x000fca00078ef805 */
[----:B------:R0:W-:Y:S01]  /*8e80*/  STG.E.U8 desc[UR36][R2.64], R5 ;  /* 0x0000000502007986 */ /* 0x0001e2000c101124 */
[----:B------:R-:W-:Y:S05]  /*8e90*/  BRA `(.L_x_15869) ;  /* 0x00000000000c7947 */ /* 0x000fea0003800000 */
.L_x_15890:
[----:B------:R-:W-:-:S04]  /*8ea0*/  I2FP.F32.S32 R0, R4 ;  /* 0x0000000400007245 */ /* 0x000fc80000201400 */
[----:B------:R-:W-:-:S05]  /*8eb0*/  F2FP.BF16.F32.PACK_AB R0, RZ, R0 ;  /* 0x00000000ff00723e */ /* 0x000fca00000010ff */
[----:B------:R0:W-:Y:S02]  /*8ec0*/  STG.E.U16 desc[UR36][R2.64], R0 ;  /* 0x0000000002007986 */ /* 0x0001e4000c101524 */
.L_x_15869:
[----:B------:R-:W-:-:S07]  /*8ed0*/  VIADD R17, R17, 0x80 ;  /* 0x0000008011117836 */ /* 0x000fce0000000000 */
.L_x_15829:
[----:B------:R-:W-:Y:S05]  /*8ee0*/  BSYNC.RECONVERGENT B6 ;  /* 0x0000000000067941 */ /* 0x000fea0003800200 */
.L_x_15828:
        /* <DEDUP_REMOVED lines=306> */
.L_x_15899:
        /* <DEDUP_REMOVED lines=18> */
.L_x_15903:
[----:B------:R0:W5:Y:S01]  /*a330*/  LDG.E.U8 R0, desc[UR36][R2.64] ;  /* 0x0000002402007981 */ /* 0x000162000c1e1100 */
[----:B------:R-:W-:Y:S05]  /*a340*/  BRA `(.L_x_15905) ;  /* 0x0000000c002c7947 */ /* 0x000fea0003800000 */
.L_x_15902:
        /* <DEDUP_REMOVED lines=8> */
.L_x_15907:
[----:B------:R0:W5:Y:S01]  /*a3d0*/  LDG.E R0, desc[UR36][R2.64] ;  /* 0x0000002402007981 */ /* 0x000162000c1e1900 */
[----:B------:R-:W-:Y:S05]  /*a3e0*/  BRA `(.L_x_15905) ;  /* 0x0000000c00047947 */ /* 0x000fea0003800000 */
.L_x_15906:
[----:B------:R0:W5:Y:S01]  /*a3f0*/  LDG.E.S16 R0, desc[UR36][R2.64] ;  /* 0x0000002402007981 */ /* 0x000162000c1e1700 */
[----:B------:R-:W-:Y:S05]  /*a400*/  BRA `(.L_x_15905) ;  /* 0x0000000800fc7947 */ /* 0x000fea0003800000 */
.L_x_15901:
        /* <DEDUP_REMOVED lines=9> */
.L_x_15909:
[----:B------:R-:W2:Y:S02]  /*a4a0*/  LDG.E.U16 R2, desc[UR36][R2.64] ;  /* 0x0000002402027981 */ /* 0x000ea4000c1e1500 */
[----:B--2---:R-:W-:-:S06]  /*a4b0*/  HADD2.F32 R0, -RZ, R2.H0_H0 ;  /* 0x20000002ff007230 */ /* 0x004fcc0000004100 */
[----:B------:R-:W0:Y:S01]  /*a4c0*/  F2I.FTZ.TRUNC.NTZ R0, R0 ;  /* 0x0000000000007305 */ /* 0x000e22000021f100 */
[----:B------:R-:W-:Y:S05]  /*a4d0*/  BRA `(.L_x_15905) ;  /* 0x0000000800c87947 */ /* 0x000fea0003800000 */
.L_x_15908:
        /* <DEDUP_REMOVED lines=9> */
.L_x_15911:
[----:B------:R-:W2:Y:S02]  /*a570*/  LDG.E.U16 R2, desc[UR36][R2.64] ;  /* 0x0000002402027981 */ /* 0x000ea4000c1e1500 */
[----:B--2---:R-:W-:-:S06]  /*a580*/  HADD2.F32 R0, -RZ, R2.H0_H0 ;  /* 0x20000002ff007230 */ /* 0x004fcc0000004100 */
[----:B------:R-:W0:Y:S01]  /*a590*/  F2I.FTZ.TRUNC.NTZ R0, R0 ;  /* 0x0000000000007305 */ /* 0x000e22000021f100 */
[----:B------:R-:W-:Y:S05]  /*a5a0*/  BRA `(.L_x_15905) ;  /* 0x0000000800947947 */ /* 0x000fea0003800000 */
.L_x_15910:
[----:B------:R-:W2:Y:S02]  /*a5b0*/  LDG.E.64 R2, desc[UR36][R2.64] ;  /* 0x0000002402027981 */ /* 0x000ea4000c1e1b00 */
[----:B--2---:R0:W1:Y:S02]  /*a5c0*/  F2I.F64.TRUNC R0, R2 ;  /* 0x0000000200007311 */ /* 0x004064000030d100 */
[----:B01----:R-:W-:Y:S05]  /*a5d0*/  BRA `(.L_x_15905) ;  /* 0x0000000800887947 */ /* 0x003fea0003800000 */
.L_x_15900:
        /* <DEDUP_REMOVED lines=12> */
.L_x_15914:
[----:B------:R-:W2:Y:S02]  /*a6a0*/  LDG.E.64 R2, desc[UR36][R2.64] ;  /* 0x0000002402027981 */ /* 0x000ea4000c1e1b00 */
[----:B--2---:R0:W1:Y:S02]  /*a6b0*/  F2I.F64.TRUNC R0, R2 ;  /* 0x0000000200007311 */ /* 0x004064000030d100 */
[----:B01----:R-:W-:Y:S05]  /*a6c0*/  BRA `(.L_x_15905) ;  /* 0x00000008004c7947 */ /* 0x003fea0003800000 */
.L_x_15913:
        /* <DEDUP_REMOVED lines=26> */
.L_x_15916:
        /* <DEDUP_REMOVED lines=13> */
.L_x_15915:
[----:B------:R-:W2:Y:S02]  /*a940*/  LDG.E.U16 R0, desc[UR36][R2.64] ;  /* 0x0000002402007981 */ /* 0x000ea4000c1e1500 */
[----:B--2---:R-:W-:-:S06]  /*a950*/  IMAD.U32 R0, R0, 0x10000, RZ ;  /* 0x0001000000007824 */ /* 0x004fcc00078e00ff */
[----:B------:R-:W0:Y:S01]  /*a960*/  F2I.FTZ.TRUNC.NTZ R0, R0 ;  /* 0x0000000000007305 */ /* 0x000e22000021f100 */
[----:B------:R-:W-:Y:S05]  /*a970*/  BRA `(.L_x_15905) ;  /* 0x0000000400a07947 */ /* 0x000fea0003800000 */
.L_x_15912:
        /* <DEDUP_REMOVED lines=10> */
.L_x_15919:
        /* <DEDUP_REMOVED lines=21> */
.L_x_15923:
[----:B------:R-:W-:Y:S05]  /*ab70*/  BSYNC.RECONVERGENT B1 ;  /* 0x0000000000017941 */ /* 0x000fea0003800200 */
.L_x_15922:
[----:B------:R-:W-:Y:S01]  /*ab80*/  IMAD.SHL.U32 R0, R0, 0x100000, RZ ;  /* 0x0010000000007824 */ /* 0x000fe200078e00ff */
[----:B------:R-:W-:-:S04]  /*ab90*/  LEA R2, R2, 0x3b800000, 0x17 ;  /* 0x3b80000002027811 */ /* 0x000fc800078eb8ff */
[----:B------:R-:W-:-:S07]  /*aba0*/  LOP3.LUT R0, R2, R0, R7, 0xfe, !PT ;  /* 0x0000000002007212 */ /* 0x000fce00078efe07 */
.L_x_15921:
[----:B------:R-:W-:Y:S05]  /*abb0*/  BSYNC.RECONVERGENT B0 ;  /* 0x0000000000007941 */ /* 0x000fea0003800200 */
.L_x_15920:
[----:B------:R-:W2:Y:S01]  /*abc0*/  F2I.FTZ.TRUNC.NTZ R0, R0 ;  /* 0x0000000000007305 */ /* 0x000ea2000021f100 */
[----:B------:R-:W-:Y:S05]  /*abd0*/  BRA `(.L_x_15905) ;  /* 0x0000000400087947 */ /* 0x000fea0003800000 */
.L_x_15918:
        /* <DEDUP_REMOVED lines=21> */
.L_x_15927:
[----:B------:R-:W-:Y:S05]  /*ad30*/  BSYNC.RECONVERGENT B1 ;  /* 0x0000000000017941 */ /* 0x000fea0003800200 */
.L_x_15926:
[----:B------:R-:W-:Y:S02]  /*ad40*/  SHF.L.U32 R0, R0, 0x15, RZ ;  /* 0x0000001500007819 */ /* 0x000fe400000006ff */
[----:B------:R-:W-:-:S04]  /*ad50*/  LEA R2, R2, 0x37800000, 0x17 ;  /* 0x3780000002027811 */ /* 0x000fc800078eb8ff */
[----:B------:R-:W-:-:S07]  /*ad60*/  LOP3.LUT R0, R2, R0, R7, 0xfe, !PT ;  /* 0x0000000002007212 */ /* 0x000fce00078efe07 */
.L_x_15925:
[----:B------:R-:W-:Y:S05]  /*ad70*/  BSYNC.RECONVERGENT B0 ;  /* 0x0000000000007941 */ /* 0x000fea0003800200 */
.L_x_15924:
[----:B------:R-:W0:Y:S01]  /*ad80*/  F2I.FTZ.TRUNC.NTZ R0, R0 ;  /* 0x0000000000007305 */ /* 0x000e22000021f100 */
[----:B------:R-:W-:Y:S05]  /*ad90*/  BRA `(.L_x_15905) ;  /* 0x0000000000987947 */ /* 0x000fea0003800000 */
.L_x_15917:
        /* <DEDUP_REMOVED lines=14> */
.L_x_15931:
[----:B------:R-:W-:Y:S05]  /*ae80*/  BSYNC.RECONVERGENT B0 ;  /* 0x0000000000007941 */ /* 0x000fea0003800200 */
.L_x_15930:
[----:B------:R-:W4:Y:S01]  /*ae90*/  F2I.FTZ.TRUNC.NTZ R0, R0 ;  /* 0x0000000000007305 */ /* 0x000f22000021f100 */
[----:B------:R-:W-:Y:S05]  /*aea0*/  BRA `(.L_x_15905) ;  /* 0x0000000000547947 */ /* 0x000fea0003800000 */
.L_x_15904:
        /* <DEDUP_REMOVED lines=16> */
.L_x_15932:
[----:B------:R-:W-:Y:S01]  /*afb0*/  IMAD.MOV.U32 R0, RZ, RZ, RZ ;  /* 0x000000ffff007224 */ /* 0x000fe200078e00ff */
[----:B------:R-:W-:Y:S06]  /*afc0*/  BRA `(.L_x_15905) ;  /* 0x00000000000c7947 */ /* 0x000fec0003800000 */
.L_x_15929:
[----:B------:R0:W5:Y:S01]  /*afd0*/  LDG.E R0, desc[UR36][R2.64] ;  /* 0x0000002402007981 */ /* 0x000162000c1e1900 */
[----:B------:R-:W-:Y:S05]  /*afe0*/  BRA `(.L_x_15905) ;  /* 0x0000000000047947 */ /* 0x000fea0003800000 */
.L_x_15928:
[----:B------:R3:W5:Y:S02]  /*aff0*/  LDG.E R0, desc[UR36][R2.64] ;  /* 0x0000002402007981 */ /* 0x000764000c1e1900 */
.L_x_15905:
[----:B------:R-:W1:Y:S01]  /*b000*/  LDCU UR5, c[0x0][0x594] ;  /* 0x0000b280ff0577ac */ /* 0x000e620008000800 */
[----:B------:R-:W-:-:S04]  /*b010*/  UPRMT UR4, UR39, 0x9910, URZ ;  /* 0x0000991027047896 */ /* 0x000fc800080000ff */
[----:B------:R-:W-:Y:S01]  /*b020*/  UISETP.GT.AND UP0, UPT, UR4, 0x9, UPT ;  /* 0x000000090400788c */ /* 0x000fe2000bf04270 */
[----:B-1----:R-:W-:-:S04]  /*b030*/  ISETP.NE.AND P0, PT, RZ, UR5, PT ;  /* 0x00000005ff007c0c */ /* 0x002fc8000bf05270 */
[----:B0-2345:R-:W-:-:S04]  /*b040*/  SEL R2, R0, UR43, !P0 ;  /* 0x0000002b00027c07 */ /* 0x03dfc8000c000000 */
        /* <DEDUP_REMOVED lines=11> */
.L_x_15936:
[----:B------:R-:W-:Y:S01]  /*b100*/  STG.E.U8 desc[UR36][R16.64], R2 ;  /* 0x0000000210007986 */ /* 0x000fe2000c101124 */
[----:B------:R-:W-:Y:S05]  /*b110*/  EXIT ;  /* 0x000000000000794d */ /* 0x000fea0003800000 */
.L_x_15935:
        /* <DEDUP_REMOVED lines=9> */
.L_x_15939:
[----:B------:R-:W-:Y:S01]  /*b1b0*/  STG.E desc[UR36][R16.64], R2 ;  /* 0x0000000210007986 */ /* 0x000fe2000c101924 */
[----:B------:R-:W-:Y:S05]  /*b1c0*/  EXIT ;  /* 0x000000000000794d */ /* 0x000fea0003800000 */
.L_x_15938:
[----:B------:R-:W-:Y:S01]  /*b1d0*/  STG.E.U16 desc[UR36][R16.64], R2 ;  /* 0x0000000210007986 */ /* 0x000fe2000c101524 */
[----:B------:R-:W-:Y:S05]  /*b1e0*/  EXIT ;  /* 0x000000000000794d */ /* 0x000fea0003800000 */
.L_x_15934:
        /* <DEDUP_REMOVED lines=9> */
.L_x_15941:
[----:B------:R-:W-:-:S04]  /*b280*/  I2FP.F32.S32 R0, R2 ;  /* 0x0000000200007245 */ /* 0x000fc80000201400 */
[----:B------:R-:W-:-:S05]  /*b290*/  F2FP.F16.F32.PACK_AB R0, RZ, R0 ;  /* 0x00000000ff00723e */ /* 0x000fca00000000ff */
[----:B------:R-:W-:Y:S01]  /*b2a0*/  STG.E.U16 desc[UR36][R16.64], R0 ;  /* 0x0000000010007986 */ /* 0x000fe2000c101524 */
[----:B------:R-:W-:Y:S05]  /*b2b0*/  EXIT ;  /* 0x000000000000794d */ /* 0x000fea0003800000 */
.L_x_15940:
        /* <DEDUP_REMOVED lines=10> */
.L_x_15943:
[----:B------:R-:W-:-:S04]  /*b360*/  I2FP.F32.S32 R2, R2 ;  /* 0x0000000200027245 */ /* 0x000fc80000201400 */
[----:B------:R-:W-:-:S04]  /*b370*/  F2FP.F16.F32.PACK_AB R3, RZ, R2 ;  /* 0x00000002ff03723e */ /* 0x000fc800000000ff */
[----:B------:R-:W-:-:S05]  /*b380*/  PRMT R3, R3, 0x5410, RZ ;  /* 0x0000541003037816 */ /* 0x000fca00000000ff */
[----:B------:R-:W-:Y:S01]  /*b390*/  STG.E desc[UR36][R16.64], R3 ;  /* 0x0000000310007986 */ /* 0x000fe2000c101924 */
[----:B------:R-:W-:Y:S05]  /*b3a0*/  EXIT ;  /* 0x000000000000794d */ /* 0x000fea0003800000 */
.L_x_15942:
[----:B------:R-:W0:Y:S02]  /*b3b0*/  I2F.F64 R2, R2 ;  /* 0x0000000200027312 */ /* 0x000e240000201c00 */
[----:B0-----:R-:W-:Y:S01]  /*b3c0*/  STG.E.64 desc[UR36][R16.64], R2 ;  /* 0x0000000210007986 */ /* 0x001fe2000c101b24 */
[----:B------:R-:W-:Y:S05]  /*b3d0*/  EXIT ;  /* 0x000000000000794d */ /* 0x000fea0003800000 */
.L_x_15933:
        /* <DEDUP_REMOVED lines=12> */
.L_x_15947:
[----:B------:R-:W-:Y:S01]  /*b4a0*/  I2FP.F32.S32 R3, R2 ;  /* 0x0000000200037245 */ /* 0x000fe20000201400 */
        /* <DEDUP_REMOVED lines=16> */
.L_x_15950:
[----:B------:R-:W-:-:S04]  /*b5b0*/  SHF.R.U32.HI R3, RZ, 0x18, R3 ;  /* 0x00000018ff037819 */ /* 0x000fc80000011603 */
[----:B------:R-:W-:-:S04]  /*b5c0*/  LOP3.LUT R0, R0, 0x80, R3, 0xf8, !PT ;  /* 0x0000008000007812 */ /* 0x000fc800078ef803 */
[----:B------:R-:W-:-:S07]  /*b5d0*/  PRMT R8, R0, 0x7610, R8 ;  /* 0x0000761000087816 */ /* 0x000fce0000000008 */
.L_x_15949:
[----:B------:R-:W-:Y:S05]  /*b5e0*/  BSYNC.RECONVERGENT B0 ;  /* 0x0000000000007941 */ /* 0x000fea0003800200 */
.L_x_15948:
[----:B------:R-:W-:Y:S01]  /*b5f0*/  STG.E.U8 desc[UR36][R16.64], R8 ;  /* 0x0000000810007986 */ /* 0x000fe2000c101124 */
[----:B------:R-:W-:Y:S05]  /*b600*/  EXIT ;  /* 0x000000000000794d */ /* 0x000fea0003800000 */
.L_x_15946:
        /* <DEDUP_REMOVED lines=17> */
.L_x_15953:
[----:B------:R-:W-:-:S04]  /*b720*/  SHF.R.U32.HI R3, RZ, 0x18, R3 ;  /* 0x00000018ff037819 */ /* 0x000fc80000011603 */
[----:B------:R-:W-:-:S04]  /*b730*/  LOP3.LUT R0, R0, 0x80, R3, 0xf8, !PT ;  /* 0x0000008000007812 */ /* 0x000fc800078ef803 */
[----:B------:R-:W-:-:S07]  /*b740*/  PRMT R8, R0, 0x7610, R8 ;  /* 0x0000761000087816 */ /* 0x000fce0000000008 */
.L_x_15952:
[----:B------:R-:W-:Y:S05]  /*b750*/  BSYNC.RECONVERGENT B0 ;  /* 0x0000000000007941 */ /* 0x000fea0003800200 */
.L_x_15951:
[----:B------:R-:W-:Y:S01]  /*b760*/  STG.E.U8 desc[UR36][R16.64], R8 ;  /* 0x0000000810007986 */ /* 0x000fe2000c101124 */
[----:B------:R-:W-:Y:S05]  /*b770*/  EXIT ;  /* 0x000000000000794d */ /* 0x000fea0003800000 */
.L_x_15945:
        /* <DEDUP_REMOVED lines=22> */
.L_x_15955:
[----:B------:R-:W-:-:S05]  /*b8e0*/  SHF.R.S32.HI R3, RZ, 0x1f, R2 ;  /* 0x0000001fff037819 */ /* 0x000fca0000011402 */
[----:B------:R-:W-:Y:S01]  /*b8f0*/  STG.E.64 desc[UR36][R16.64], R2 ;  /* 0x0000000210007986 */ /* 0x000fe2000c101b24 */
[----:B------:R-:W-:Y:S05]  /*b900*/  EXIT ;  /* 0x000000000000794d */ /* 0x000fea0003800000 */
.L_x_15954:
[----:B------:R-:W-:Y:S01]  /*b910*/  STG.E desc[UR36][R16.64], R2 ;  /* 0x0000000210007986 */ /* 0x000fe2000c101924 */
[----:B------:R-:W-:Y:S05]  /*b920*/  EXIT ;  /* 0x000000000000794d */ /* 0x000fea0003800000 */
.L_x_15944:
        /* <DEDUP_REMOVED lines=10> */
.L_x_15957:
[----:B------:R-:W-:Y:S01]  /*b9d0*/  CS2R R6, SRZ ;  /* 0x0000000000067805 */ /* 0x000fe2000001ff00 */
[----:B------:R-:W0:Y:S04]  /*b9e0*/  I2F.F64 R4, R2 ;  /* 0x0000000200047312 */ /* 0x000e280000201c00 */
[----:B0-----:R-:W-:Y:S01]  /*b9f0*/  STG.E.128 desc[UR36][R16.64], R4 ;  /* 0x0000000410007986 */ /* 0x001fe2000c101d24 */
[----:B------:R-:W-:Y:S05]  /*ba00*/  EXIT ;  /* 0x000000000000794d */ /* 0x000fea0003800000 */
.L_x_15956:
[----:B------:R-:W-:-:S09]  /*ba10*/  UISETP.NE.AND UP0, UPT, UR4, 0xf, UPT ;  /* 0x0000000f0400788c */ /* 0x000fd2000bf05270 */
[----:B------:R-:W-:Y:S05]  /*ba20*/  BRA.U !UP0, `(.L_x_15958) ;  /* 0x0000000108e87547 */ /* 0x000fea000b800000 */
[----:B------:R-:W-:-:S09]  /*ba30*/  UISETP.NE.AND UP0, UPT, UR4, 0x17, UPT ;  /* 0x000000170400788c */ /* 0x000fd2000bf05270 */
[----:B------:R-:W-:Y:S05]  /*ba40*/  BRA.U !UP0, `(.L_x_15959) ;  /* 0x0000000108907547 */ /* 0x000fea000b800000 */
[----:B------:R-:W-:-:S09]  /*ba50*/  UISETP.NE.AND UP0, UPT, UR4, 0x18, UPT ;  /* 0x000000180400788c */ /* 0x000fd2000bf05270 */
[----:B------:R-:W-:Y:S05]  /*ba60*/  BRA.U !UP0, `(.L_x_15960) ;  /* 0x0000000108447547 */ /* 0x000fea000b800000 */
.L_x_15937:
        /* <DEDUP_REMOVED lines=16> */
.L_x_15961:
[----:B------:R-:W-:Y:S05]  /*bb70*/  EXIT ;  /* 0x000000000000794d */ /* 0x000fea0003800000 */
.L_x_15960:
        /* <DEDUP_REMOVED lines=13> */
.L_x_15963:
[----:B------:R-:W-:Y:S05]  /*bc50*/  BSYNC.RECONVERGENT B0 ;  /* 0x0000000000007941 */ /* 0x000fea0003800200 */
.L_x_15962:
[----:B------:R-:W-:-:S05]  /*bc60*/  LOP3.LUT R3, R0, 0x80, R3, 0xf8, !PT ;  /* 0x0000008000037812 */ /* 0x000fca00078ef803 */
[----:B------:R-:W-:Y:S01]  /*bc70*/  STG.E.U8 desc[UR36][R16.64], R3 ;  /* 0x0000000310007986 */ /* 0x000fe2000c101124 */
[----:B------:R-:W-:Y:S05]  /*bc80*/  EXIT ;  /* 0x000000000000794d */ /* 0x000fea0003800000 */
.L_x_15959:
        /* <DEDUP_REMOVED lines=12> */
.L_x_15965:
[----:B------:R-:W-:Y:S01]  /*bd50*/  IMAD.MOV.U32 R0, RZ, RZ, 0x7f ;  /* 0x0000007fff007424 */ /* 0x000fe200078e00ff */
[----:B------:R-:W-:-:S04]  /*bd60*/  ISETP.GT.U32.AND P0, PT, R2, 0x7f800000, PT ;  /* 0x7f8000000200780c */ /* 0x000fc80003f04070 */
[----:B------:R-:W-:-:S09]  /*bd70*/  SEL R0, R0, 0x7c, P0 ;  /* 0x0000007c00007807 */ /* 0x000fd20000000000 */
.L_x_15966:
[----:B------:R-:W-:Y:S05]  /*bd80*/  BSYNC.RECONVERGENT B0 ;  /* 0x0000000000007941 */ /* 0x000fea0003800200 */
.L_x_15964:
[----:B------:R-:W-:-:S04]  /*bd90*/  SHF.R.U32.HI R3, RZ, 0x18, R3 ;  /* 0x00000018ff037819 */ /* 0x000fc80000011603 */
[----:B------:R-:W-:-:S05]  /*bda0*/  LOP3.LUT R3, R0, 0x80, R3, 0xf8, !PT ;  /* 0x0000008000037812 */ /* 0x000fca00078ef803 */
[----:B------:R-:W-:Y:S01]  /*bdb0*/  STG.E.U8 desc[UR36][R16.64], R3 ;  /* 0x0000000310007986 */ /* 0x000fe2000c101124 */
[----:B------:R-:W-:Y:S05]  /*bdc0*/  EXIT ;  /* 0x000000000000794d */ /* 0x000fea0003800000 */
.L_x_15958:
[----:B------:R-:W-:-:S04]  /*bdd0*/  I2FP.F32.S32 R0, R2 ;  /* 0x0000000200007245 */ /* 0x000fc80000201400 */
[----:B------:R-:W-:-:S05]  /*bde0*/  F2FP.BF16.F32.PACK_AB R0, RZ, R0 ;  /* 0x00000000ff00723e */ /* 0x000fca00000010ff */
[----:B------:R-:W-:Y:S01]  /*bdf0*/  STG.E.U16 desc[UR36][R16.64], R0 ;  /* 0x0000000010007986 */ /* 0x000fe2000c101524 */
[----:B------:R-:W-:Y:S05]  /*be00*/  EXIT ;  /* 0x000000000000794d */ /* 0x000fea0003800000 */
.L_x_15967:
        /* <DEDUP_REMOVED lines=15> */
.L_x_31171:


//--------------------- .text._ZN2at6native27unrolled_elementwise_kernelINS0_13AUnaryFunctorIiiiZZZNS0_21heaviside_kernel_cudaERNS_18TensorIteratorBaseEENKUlvE_clEvENKUlvE1_clEvEUliiE_EESt5arrayIPcLm2EELi4E23TrivialOffsetCalculatorILi1EjESD_NS0_6memory12LoadWithCastILi1EEENSE_13StoreWithCastILi1EEEEEviT_T0_T2_T3_T4_T5_ --------------------------
	.section	.text._ZN2at6native27unrolled_elementwise_kernelINS0_13AUnaryFunctorIiiiZZZNS0_21heaviside_kernel_cudaERNS_18TensorIteratorBaseEENKUlvE_clEvENKUlvE1_clEvEUliiE_EESt5arrayIPcLm2EELi4E23TrivialOffsetCalculatorILi1EjESD_NS0_6memory12LoadWithCastILi1EEENSE_13StoreWithCastILi1EEEEEviT_T0_T2_T3_T4_T5_,"ax",@progbits
	.align	128
        .global         _ZN2at6native27unrolled_elementwise_kernelINS0_13AUnaryFunctorIiiiZZZNS0_21heaviside_kernel_cudaERNS_18TensorIteratorBaseEENKUlvE_clEvENKUlvE1_clEvEUliiE_EESt5arrayIPcLm2EELi4E23TrivialOffsetCalculatorILi1EjESD_NS0_6memory12LoadWithCastILi1EEENSE_13StoreWithCastILi1EEEEEviT_T0_T2_T3_T4_T5_
        .type           _ZN2at6native27unrolled_elementwise_kernelINS0_13AUnaryFunctorIiiiZZZNS0_21heaviside_kernel_cudaERNS_18TensorIteratorBaseEENKUlvE_clEvENKUlvE1_clEvEUliiE_EESt5arrayIPcLm2EELi4E23TrivialOffsetCalculatorILi1EjESD_NS0_6memory12LoadWithCastILi1EEENSE_13StoreWithCastILi1EEEEEviT_T0_T2_T3_T4_T5_,@function
        .size           _ZN2at6native27unrolled_elementwise_kernelINS0_13AUnaryFunctorIiiiZZZNS0_21heaviside_kernel_cudaERNS_18TensorIteratorBaseEENKUlvE_clEvENKUlvE1_clEvEUliiE_EESt5arrayIPcLm2EELi4E23TrivialOffsetCalculatorILi1EjESD_NS0_6memory12LoadWithCastILi1EEENSE_13StoreWithCastILi1EEEEEviT_T0_T2_T3_T4_T5_,(.L_x_31172 - _ZN2at6native27unrolled_elementwise_kernelINS0_13AUnaryFunctorIiiiZZZNS0_21heaviside_kernel_cudaERNS_18TensorIteratorBaseEENKUlvE_clEvENKUlvE1_clEvEUliiE_EESt5arrayIPcLm2EELi4E23TrivialOffsetCalculatorILi1EjESD_NS0_6memory12LoadWithCastILi1EEENSE_13StoreWithCastILi1EEEEEviT_T0_T2_T3_T4_T5_)
        .other          _ZN2at6native27unrolled_elementwise_kernelINS0_13AUnaryFunctorIiiiZZZNS0_21heaviside_kernel_cudaERNS_18TensorIteratorBaseEENKUlvE_clEvENKUlvE1_clEvEUliiE_EESt5arrayIPcLm2EELi4E23TrivialOffsetCalculatorILi1EjESD_NS0_6memory12LoadWithCastILi1EEENSE_13StoreWithCastILi1EEEEEviT_T0_T2_T3_T4_T5_,@"STO_CUDA_ENTRY STV_DEFAULT"
_ZN2at6native27unrolled_elementwise_kernelINS0_13AUnaryFunctorIiiiZZZNS0_21heaviside_kernel_cudaERNS_18TensorIteratorBaseEENKUlvE_clEvENKUlvE1_clEvEUliiE_EESt5arrayIPcLm2EELi4E23TrivialOffsetCalculatorILi1EjESD_NS0_6memory12LoadWithCastILi1EEENSE_13StoreWithCastILi1EEEEEviT_T0_T2_T3_T4_T5_:
.text._ZN2at6native27unrolled_elementwise_kernelINS0_13AUnaryFunctorIiiiZZZNS0_21heaviside_kernel_cudaERNS_18TensorIteratorBaseEENKUlvE_clEvENKUlvE1_clEvEUliiE_EESt5arrayIPcLm2EELi4E23TrivialOffsetCalculatorILi1EjESD_NS0_6memory12LoadWithCastILi1EEENSE_13StoreWithCastILi1EEEEEviT_T0_T2_T3_T4_T5_:
        /* <DEDUP_REMOVED lines=31> */
.L_x_15973:
[----:B------:R3:W5:Y:S01]  /*01f0*/  LDG.E.U8 R19, desc[UR36][R4.64] ;  /* 0x0000002404137981 */ /* 0x000762000c1e1100 */
[----:B------:R-:W-:Y:S05]  /*0200*/  BRA `(.L_x_15975) ;  /* 0x0000000c00307947 */ /* 0x000fea0003800000 */
.L_x_15972:
        /* <DEDUP_REMOVED lines=8> */
.L_x_15977:
[----:B------:R1:W5:Y:S01]  /*0290*/  LDG.E R19, desc[UR36][R4.64] ;  /* 0x0000002404137981 */ /* 0x000362000c1e1900 */
[----:B------:R-:W-:Y:S05]  /*02a0*/  BRA `(.L_x_15975) ;  /* 0x0000000c00087947 */ /* 0x000fea0003800000 */
.L_x_15976:
[----:B------:R2:W5:Y:S01]  /*02b0*/  LDG.E.S16 R19, desc[UR36][R4.64] ;  /* 0x0000002404137981 */ /* 0x000562000c1e1700 */
[----:B------:R-:W-:Y:S05]  /*02c0*/  BRA `(.L_x_15975) ;  /* 0x0000000c00007947 */ /* 0x000fea0003800000 */
.L_x_15971:
        /* <DEDUP_REMOVED lines=9> */
.L_x_15979:
[----:B------:R-:W2:Y:S02]  /*0360*/  LDG.E.U16 R4, desc[UR36][R4.64] ;  /* 0x0000002404047981 */ /* 0x000ea4000c1e1500 */
[----:B--2---:R-:W-:-:S06]  /*0370*/  HADD2.F32 R19, -RZ, R4.H0_H0 ;  /* 0x20000004ff137230 */ /* 0x004fcc0000004100 */
[----:B------:R-:W0:Y:S01]  /*0380*/  F2I.FTZ.TRUNC.NTZ R19, R19 ;  /* 0x0000001300137305 */ /* 0x000e22000021f100 */
[----:B------:R-:W-:Y:S05]  /*0390*/  BRA `(.L_x_15975) ;  /* 0x0000000800cc7947 */ /* 0x000fea0003800000 */
.L_x_15978:
        /* <DEDUP_REMOVED lines=9> */
.L_x_15981:
[----:B------:R-:W2:Y:S02]  /*0430*/  LDG.E.U16 R4, desc[UR36][R4.64] ;  /* 0x0000002404047981 */ /* 0x000ea4000c1e1500 */
[----:B--2---:R-:W-:-:S06]  /*0440*/  HADD2.F32 R19, -RZ, R4.H0_H0 ;  /* 0x20000004ff137230 */ /* 0x004fcc0000004100 */
[----:B------:R-:W0:Y:S01]  /*0450*/  F2I.FTZ.TRUNC.NTZ R19, R19 ;  /* 0x0000001300137305 */ /* 0x000e22000021f100 */
[----:B------:R-:W-:Y:S05]  /*0460*/  BRA `(.L_x_15975) ;  /* 0x0000000800987947 */ /* 0x000fea0003800000 */
.L_x_15980:
[----:B------:R-:W2:Y:S02]  /*0470*/  LDG.E.64 R4, desc[UR36][R4.64] ;  /* 0x0000002404047981 */ /* 0x000ea4000c1e1b00 */
[----:B--2---:R0:W1:Y:S02]  /*0480*/  F2I.F64.TRUNC R19, R4 ;  /* 0x0000000400137311 */ /* 0x004064000030d100 */
[----:B01----:R-:W-:Y:S05]  /*0490*/  BRA `(.L_x_15975) ;  /* 0x00000008008c7947 */ /* 0x003fea0003800000 */
.L_x_15970:
        /* <DEDUP_REMOVED lines=12> */
.L_x_15984:
[----:B------:R-:W2:Y:S02]  /*0560*/  LDG.E.64 R4, desc[UR36][R4.64] ;  /* 0x0000002404047981 */ /* 0x000ea4000c1e1b00 */
[----:B--2---:R0:W1:Y:S02]  /*0570*/  F2I.F64.TRUNC R19, R4 ;  /* 0x0000000400137311 */ /* 0x004064000030d100 */
[----:B01----:R-:W-:Y:S05]  /*0580*/  BRA `(.L_x_15975) ;  /* 0x0000000800507947 */ /* 0x003fea0003800000 */
.L_x_15983:
        /* <DEDUP_REMOVED lines=26> */
.L_x_15986:
        /* <DEDUP_REMOVED lines=14> */
.L_x_15985:
[----:B------:R-:W2:Y:S02]  /*0810*/  LDG.E.U16 R19, desc[UR36][R4.64] ;  /* 0x0000002404137981 */ /* 0x000ea4000c1e1500 */
[----:B--2---:R-:W-:-:S06]  /*0820*/  IMAD.U32 R19, R19, 0x10000, RZ ;  /* 0x0001000013137824 */ /* 0x004fcc00078e00ff */
[----:B------:R-:W0:Y:S01]  /*0830*/  F2I.FTZ.TRUNC.NTZ R19, R19 ;  /* 0x0000001300137305 */ /* 0x000e22000021f100 */
[----:B------:R-:W-:Y:S05]  /*0840*/  BRA `(.L_x_15975) ;  /* 0x0000000400a07947 */ /* 0x000fea0003800000 */
.L_x_15982:
        /* <DEDUP_REMOVED lines=10> */
.L_x_15989:
        /* <DEDUP_REMOVED lines=21> */
.L_x_15993:
[----:B------:R-:W-:Y:S05]  /*0a40*/  BSYNC.RECONVERGENT B1 ;  /* 0x0000000000017941 */ /* 0x000fea0003800200 */
.L_x_15992:
[----:B------:R-:W-:Y:S01]  /*0a50*/  IMAD.SHL.U32 R0, R0, 0x100000, RZ ;  /* 0x0010000000007824 */ /* 0x000fe200078e00ff */
[----:B------:R-:W-:-:S04]  /*0a60*/  LEA R3, R3, 0x3b800000, 0x17 ;  /* 0x3b80000003037811 */ /* 0x000fc800078eb8ff */
[----:B------:R-:W-:-:S07]  /*0a70*/  LOP3.LUT R19, R3, R0, R19, 0xfe, !PT ;  /* 0x0000000003137212 */ /* 0x000fce00078efe13 */
.L_x_15991:
[----:B------:R-:W-:Y:S05]  /*0a80*/  BSYNC.RECONVERGENT B0 ;  /* 0x0000000000007941 */ /* 0x000fea0003800200 */
.L_x_15990:
[----:B------:R-:W0:Y:S01]  /*0a90*/  F2I.FTZ.TRUNC.NTZ R19, R19 ;  /* 0x0000001300137305 */ /* 0x000e22000021f100 */
[----:B------:R-:W-:Y:S05]  /*0aa0*/  BRA `(.L_x_15975) ;  /* 0x0000000400087947 */ /* 0x000fea0003800000 */
.L_x_15988:
        /* <DEDUP_REMOVED lines=21> */
.L_x_15997:
[----:B------:R-:W-:Y:S05]  /*0c00*/  BSYNC.RECONVERGENT B1 ;  /* 0x0000000000017941 */ /* 0x000fea0003800200 */
.L_x_15996:
[----:B------:R-:W-:Y:S01]  /*0c10*/  IMAD.SHL.U32 R0, R0, 0x200000, RZ ;  /* 0x0020000000007824 */ /* 0x000fe200078e00ff */
[----:B------:R-:W-:-:S04]  /*0c20*/  LEA R3, R3, 0x37800000, 0x17 ;  /* 0x3780000003037811 */ /* 0x000fc800078eb8ff */
[----:B------:R-:W-:-:S07]  /*0c30*/  LOP3.LUT R19, R3, R0, R19, 0xfe, !PT ;  /* 0x0000000003137212 */ /* 0x000fce00078efe13 */
.L_x_15995:
[----:B------:R-:W-:Y:S05]  /*0c40*/  BSYNC.RECONVERGENT B0 ;  /* 0x0000000000007941 */ /* 0x000fea0003800200 */
.L_x_15994:
[----:B------:R-:W0:Y:S01]  /*0c50*/  F2I.FTZ.TRUNC.NTZ R19, R19 ;  /* 0x0000001300137305 */ /* 0x000e22000021f100 */
[----:B------:R-:W-:Y:S05]  /*0c60*/  BRA `(.L_x_15975) ;  /* 0x0000000000987947 */ /* 0x000fea0003800000 */
.L_x_15987:
[----:B------:R-:W-:-:S09]  /*0c70*/  UISETP.NE.AND UP0, UPT, UR4, 0x1c, UPT ;  /* 0x0000001c0400788c */ /* 0x000fd2000bf05270 */
[----:B------:R-:W-:Y:S05]  /*0c80*/  BRA.U !UP0, `(.L_x_15998) ;  /* 0x00000001088c7547 */ /* 0x000fea000b800000 */
[----:B------:R-:W-:-:S09]  /*0c90*/  UISETP.NE.AND UP0, UPT, UR4, 0x1d, UPT ;  /* 0x0000001d0400788c */ /* 0x000fd2000bf05270 */
[----:B------:R-:W-:Y:S05]  /*0ca0*/  BRA.U !UP0, `(.L_x_15999) ;  /* 0x00000001087c7547 */ /* 0x000fea000b800000 */
[----:B------:R-:W-:-:S09]  /*0cb0*/  UISETP.NE.AND UP0, UPT, UR4, 0x2c, UPT ;  /* 0x0000002c0400788c */ /* 0x000fd2000bf05270 */
[----:B------:R-:W-:Y:S05]  /*0cc0*/  BRA.U !UP0, `(.L_x_16000) ;  /* 0x0000000108487547 */ /* 0x000fea000b800000 */
.L_x_15974:
        /* <DEDUP_REMOVED lines=16> */
.L_x_16001:
[----:B------:R-:W-:Y:S01]  /*0dd0*/  IMAD.MOV.U32 R19, RZ, RZ, RZ ;  /* 0x000000ffff137224 */ /* 0x000fe200078e00ff */
[----:B------:R-:W-:Y:S06]  /*0de0*/  BRA `(.L_x_15975) ;  /* 0x0000000000387947 */ /* 0x000fec0003800000 */
.L_x_16000:
        /* <DEDUP_REMOVED lines=8> */
.L_x_16003:
[----:B------:R-:W-:Y:S05]  /*0e70*/  BSYNC.RECONVERGENT B0 ;  /* 0x0000000000007941 */ /* 0x000fea0003800200 */
.L_x_16002:
[----:B------:R-:W0:Y:S01]  /*0e80*/  F2I.FTZ.TRUNC.NTZ R19, R19 ;  /* 0x0000001300137305 */ /* 0x000e22000021f100 */
[----:B------:R-:W-:Y:S05]  /*0e90*/  BRA `(.L_x_15975) ;  /* 0x00000000000c7947 */ /* 0x000fea0003800000 */
.L_x_15999:
[----:B------:R0:W5:Y:S01]  /*0ea0*/  LDG.E R19, desc[UR36][R4.64] ;  /* 0x0000002404137981 */ /* 0x000162000c1e1900 */
[----:B------:R-:W-:Y:S05]  /*0eb0*/  BRA `(.L_x_15975) ;  /* 0x0000000000047947 */ /* 0x000fea0003800000 */
.L_x_15998:
[----:B------:R0:W5:Y:S02]  /*0ec0*/  LDG.E R19, desc[UR36][R4.64] ;  /* 0x0000002404137981 */ /* 0x000164000c1e1900 */
.L_x_15975:
[----:B------:R-:W-:-:S07]  /*0ed0*/  VIADD R23, R17, 0x80 ;  /* 0x0000008011177836 */ /* 0x000fce0000000000 */
.L_x_15969:
[----:B------:R-:W-:Y:S05]  /*0ee0*/  BSYNC.RECONVERGENT B6 ;  /* 0x0000000000067941 */ /* 0x000fea0003800200 */
.L_x_15968:
        /* <DEDUP_REMOVED lines=23> */
.L_x_16009:
[----:B------:R0:W5:Y:S01]  /*1060*/  LDG.E.U8 R26, desc[UR36][R4.64] ;  /* 0x00000024041a7981 */ /* 0x000162000c1e1100 */
[----:B------:R-:W-:Y:S05]  /*1070*/  BRA `(.L_x_16011) ;  /* 0x0000000c00307947 */ /* 0x000fea0003800000 */
.L_x_16008:
        /* <DEDUP_REMOVED lines=8> */
.L_x_16013:
[----:B------:R0:W5:Y:S01]  /*1100*/  LDG.E R26, desc[UR36][R4.64] ;  /* 0x00000024041a7981 */ /* 0x000162000c1e1900 */
[----:B------:R-:W-:Y:S05]  /*1110*/  BRA `(.L_x_16011) ;  /* 0x0000000c00087947 */ /* 0x000fea0003800000 */
.L_x_16012:
[----:B------:R0:W5:Y:S01]  /*1120*/  LDG.E.S16 R26, desc[UR36][R4.64] ;  /* 0x00000024041a7981 */ /* 0x000162000c1e1700 */
[----:B------:R-:W-:Y:S05]  /*1130*/  BRA `(.L_x_16011) ;  /* 0x0000000c00007947 */ /* 0x000fea0003800000 */
.L_x_16007:
        /* <DEDUP_REMOVED lines=9> */
.L_x_16015:
[----:B------:R-:W2:Y:S02]  /*11d0*/  LDG.E.U16 R4, desc[UR36][R4.64] ;  /* 0x0000002404047981 */ /* 0x000ea4000c1e1500 */
[----:B--2---:R-:W-:-:S06]  /*11e0*/  HADD2.F32 R26, -RZ, R4.H0_H0 ;  /* 0x20000004ff1a7230 */ /* 0x004fcc0000004100 */
[----:B------:R-:W0:Y:S01]  /*11f0*/  F2I.FTZ.TRUNC.NTZ R26, R26 ;  /* 0x0000001a001a7305 */ /* 0x000e22000021f100 */
[----:B------:R-:W-:Y:S05]  /*1200*/  BRA `(.L_x_16011) ;  /* 0x0000000800cc7947 */ /* 0x000fea0003800000 */
.L_x_16014:
        /* <DEDUP_REMOVED lines=9> */
.L_x_16017:
[----:B------:R-:W2:Y:S02]  /*12a0*/  LDG.E.U16 R4, desc[UR36][R4.64] ;  /* 0x0000002404047981 */ /* 0x000ea4000c1e1500 */
[----:B--2---:R-:W-:-:S06]  /*12b0*/  HADD2.F32 R26, -RZ, R4.H0_H0 ;  /* 0x20000004ff1a7230 */ /* 0x004fcc0000004100 */
[----:B------:R-:W0:Y:S01]  /*12c0*/  F2I.FTZ.TRUNC.NTZ R26, R26 ;  /* 0x0000001a001a7305 */ /* 0x000e22000021f100 */
[----:B------:R-:W-:Y:S05]  /*12d0*/  BRA `(.L_x_16011) ;  /* 0x0000000800987947 */ /* 0x000fea0003800000 */
.L_x_16016:
[----:B------:R-:W2:Y:S02]  /*12e0*/  LDG.E.64 R26, desc[UR36][R4.64] ;  /* 0x00000024041a7981 */ /* 0x000ea4000c1e1b00 */
[----:B--2---:R0:W1:Y:S02]  /*12f0*/  F2I.F64.TRUNC R26, R26 ;  /* 0x0000001a001a7311 */ /* 0x004064000030d100 */
[----:B01----:R-:W-:Y:S05]  /*1300*/  BRA `(.L_x_16011) ;  /* 0x00000008008c7947 */ /* 0x003fea0003800000 */
.L_x_16006:
        /* <DEDUP_REMOVED lines=12> */
.L_x_16020:
[----:B------:R-:W2:Y:S02]  /*13d0*/  LDG.E.64 R4, desc[UR36][R4.64] ;  /* 0x0000002404047981 */ /* 0x000ea4000c1e1b00 */
[----:B--2---:R0:W1:Y:S02]  /*13e0*/  F2I.F64.TRUNC R26, R4 ;  /* 0x00000004001a7311 */ /* 0x004064000030d100 */
[----:B01----:R-:W-:Y:S05]  /*13f0*/  BRA `(.L_x_16011) ;  /* 0x0000000800507947 */ /* 0x003fea0003800000 */
.L_x_16019:
        /* <DEDUP_REMOVED lines=26> */
.L_x_16022:
        /* <DEDUP_REMOVED lines=14> */
.L_x_16021:
[----:B------:R-:W2:Y:S02]  /*1680*/  LDG.E.U16 R26, desc[UR36][R4.64] ;  /* 0x00000024041a7981 */ /* 0x000ea4000c1e1500 */
[----:B--2---:R-:W-:-:S06]  /*1690*/  IMAD.U32 R26, R26, 0x10000, RZ ;  /* 0x000100001a1a7824 */ /* 0x004fcc00078e00ff */
[----:B------:R-:W4:Y:S01]  /*16a0*/  F2I.FTZ.TRUNC.NTZ R26, R26 ;  /* 0x0000001a001a7305 */ /* 0x000f22000021f100 */
[----:B------:R-:W-:Y:S05]  /*16b0*/  BRA `(.L_x_16011) ;  /* 0x0000000400a07947 */ /* 0x000fea0003800000 */
.L_x_16018:
        /* <DEDUP_REMOVED lines=10> */
.L_x_16025:
        /* <DEDUP_REMOVED lines=21> */
.L_x_16029:
[----:B------:R-:W-:Y:S05]  /*18b0*/  BSYNC.RECONVERGENT B1 ;  /* 0x0000000000017941 */ /* 0x000fea0003800200 */
.L_x_16028:
[----:B------:R-:W-:Y:S01]  /*18c0*/  IMAD.SHL.U32 R0, R0, 0x100000, RZ ;  /* 0x0010000000007824 */ /* 0x000fe200078e00ff */
[----:B------:R-:W-:-:S04]  /*18d0*/  LEA R3, R3, 0x3b800000, 0x17 ;  /* 0x3b80000003037811 */ /* 0x000fc800078eb8ff */
[----:B------:R-:W-:-:S07]  /*18e0*/  LOP3.LUT R26, R3, R0, R7, 0xfe, !PT ;  /* 0x00000000031a7212 */ /* 0x000fce00078efe07 */
.L_x_16027:
[----:B------:R-:W-:Y:S05]  /*18f0*/  BSYNC.RECONVERGENT B0 ;  /* 0x0000000000007941 */ /* 0x000fea0003800200 */
.L_x_16026:
[----:B------:R-:W0:Y:S01]  /*1900*/  F2I.FTZ.TRUNC.NTZ R26, R26 ;  /* 0x0000001a001a7305 */ /* 0x000e22000021f100 */
[----:B------:R-:W-:Y:S05]  /*1910*/  BRA `(.L_x_16011) ;  /* 0x0000000400087947 */ /* 0x000fea0003800000 */
.L_x_16024:
        /* <DEDUP_REMOVED lines=21> */
.L_x_16033:
[----:B------:R-:W-:Y:S05]  /*1a70*/  BSYNC.RECONVERGENT B1 ;  /* 0x0000000000017941 */ /* 0x000fea0003800200 */
.L_x_16032:
[----:B------:R-:W-:Y:S01]  /*1a80*/  IMAD.SHL.U32 R0, R0, 0x200000, RZ ;  /* 0x0020000000007824 */ /* 0x000fe200078e00ff */
[----:B------:R-:W-:-:S04]  /*1a90*/  LEA R3, R3, 0x37800000, 0x17 ;  /* 0x3780000003037811 */ /* 0x000fc800078eb8ff */
[----:B------:R-:W-:-:S07]  /*1aa0*/  LOP3.LUT R26, R3, R0, R7, 0xfe, !PT ;  /* 0x00000000031a7212 */ /* 0x000fce00078efe07 */
.L_x_16031:
[----:B------:R-:W-:Y:S05]  /*1ab0*/  BSYNC.RECONVERGENT B0 ;  /* 0x0000000000007941 */ /* 0x000fea0003800200 */
.L_x_16030:
[----:B------:R-:W0:Y:S01]  /*1ac0*/  F2I.FTZ.TRUNC.NTZ R26, R26 ;  /* 0x0000001a001a7305 */ /* 0x000e22000021f100 */
[----:B------:R-:W-:Y:S05]  /*1ad0*/  BRA `(.L_x_16011) ;  /* 0x0000000000987947 */ /* 0x000fea0003800000 */
.L_x_16023:
        /* <DEDUP_REMOVED lines=14> */
.L_x_16037:
[----:B------:R-:W-:Y:S05]  /*1bc0*/  BSYNC.RECONVERGENT B0 ;  /* 0x0000000000007941 */ /* 0x000fea0003800200 */
.L_x_16036:
[----:B------:R-:W0:Y:S01]  /*1bd0*/  F2I.FTZ.TRUNC.NTZ R26, R26 ;  /* 0x0000001a001a7305 */ /* 0x000e22000021f100 */
[----:B------:R-:W-:Y:S05]  /*1be0*/  BRA `(.L_x_16011) ;  /* 0x0000000000547947 */ /* 0x000fea0003800000 */
.L_x_16010:
        /* <DEDUP_REMOVED lines=16> */
.L_x_16038:
[----:B------:R-:W-:Y:S01]  /*1cf0*/  IMAD.MOV.U32 R26, RZ, RZ, RZ ;  /* 0x000000ffff1a7224 */ /* 0x000fe200078e00ff */
[----:B------:R-:W-:Y:S06]  /*1d00*/  BRA `(.L_x_16011) ;  /* 0x00000000000c7947 */ /* 0x000fec0003800000 */
.L_x_16035:
[----:B------:R0:W5:Y:S01]  /*1d10*/  LDG.E R26, desc[UR36][R4.64] ;  /* 0x00000024041a7981 */ /* 0x000162000c1e1900 */
[----:B------:R-:W-:Y:S05]  /*1d20*/  BRA `(.L_x_16011) ;  /* 0x0000000000047947 */ /* 0x000fea0003800000 */
.L_x_16034:
[----:B------:R0:W5:Y:S02]  /*1d30*/  LDG.E R26, desc[UR36][R4.64] ;  /* 0x00000024041a7981 */ /* 0x000164000c1e1900 */
.L_x_16011:
[----:B------:R-:W-:-:S07]  /*1d40*/  VIADD R23, R23, 0x80 ;  /* 0x0000008017177836 */ /* 0x000fce0000000000 */
.L_x_16005:
[----:B------:R-:W-:Y:S05]  /*1d50*/  BSYNC.RECONVERGENT B6 ;  /* 0x0000000000067941 */ /* 0x000fea0003800200 */
.L_x_16004:
        /* <DEDUP_REMOVED lines=23> */
.L_x_16044:
[----:B------:R0:W5:Y:S01]  /*1ed0*/  LDG.E.U8 R24, desc[UR36][R4.64] ;  /* 0x0000002404187981 */ /* 0x000162000c1e1100 */
[----:B------:R-:W-:Y:S05]  /*1ee0*/  BRA `(.L_x_16046) ;  /* 0x0000000c00307947 */ /* 0x000fea0003800000 */
.L_x_16043:
        /* <DEDUP_REMOVED lines=8> */
.L_x_16048:
[----:B------:R0:W5:Y:S01]  /*1f70*/  LDG.E R24, desc[UR36][R4.64] ;  /* 0x0000002404187981 */ /* 0x000162000c1e1900 */
[----:B------:R-:W-:Y:S05]  /*1f80*/  BRA `(.L_x_16046) ;  /* 0x0000000c00087947 */ /* 0x000fea0003800000 */
.L_x_16047:
[----:B------:R0:W5:Y:S01]  /*1f90*/  LDG.E.S16 R24, desc[UR36][R4.64] ;  /* 0x0000002404187981 */ /* 0x000162000c1e1700 */
[----:B------:R-:W-:Y:S05]  /*1fa0*/  BRA `(.L_x_16046) ;  /* 0x0000000c00007947 */ /* 0x000fea0003800000 */
.L_x_16042:
        /* <DEDUP_REMOVED lines=9> */
.L_x_16050:
[----:B------:R-:W2:Y:S02]  /*2040*/  LDG.E.U16 R4, desc[UR36][R4.64] ;  /* 0x0000002404047981 */ /* 0x000ea4000c1e1500 */
[----:B--2---:R-:W-:-:S06]  /*2050*/  HADD2.F32 R24, -RZ, R4.H0_H0 ;  /* 0x20000004ff187230 */ /* 0x004fcc0000004100 */
[----:B------:R-:W0:Y:S01]  /*2060*/  F2I.FTZ.TRUNC.NTZ R24, R24 ;  /* 0x0000001800187305 */ /* 0x000e22000021f100 */
[----:B------:R-:W-:Y:S05]  /*2070*/  BRA `(.L_x_16046) ;  /* 0x0000000800cc7947 */ /* 0x000fea0003800000 */
.L_x_16049:
        /* <DEDUP_REMOVED lines=9> */
.L_x_16052:
[----:B------:R-:W2:Y:S02]  /*2110*/  LDG.E.U16 R4, desc[UR36][R4.64] ;  /* 0x0000002404047981 */ /* 0x000ea4000c1e1500 */
[----:B--2---:R-:W-:-:S06]  /*2120*/  HADD2.F32 R24, -RZ, R4.H0_H0 ;  /* 0x20000004ff187230 */ /* 0x004fcc0000004100 */
[----:B------:R-:W0:Y:S01]  /*2130*/  F2I.FTZ.TRUNC.NTZ R24, R24 ;  /* 0x0000001800187305 */ /* 0x000e22000021f100 */
[----:B------:R-:W-:Y:S05]  /*2140*/  BRA `(.L_x_16046) ;  /* 0x0000000800987947 */ /* 0x000fea0003800000 */
.L_x_16051:
[----:B------:R-:W2:Y:S02]  /*2150*/  LDG.E.64 R24, desc[UR36][R4.64] ;  /* 0x0000002404187981 */ /* 0x000ea4000c1e1b00 */
[----:B--2---:R0:W1:Y:S02]  /*2160*/  F2I.F64.TRUNC R24, R24 ;  /* 0x0000001800187311 */ /* 0x004064000030d100 */
[----:B01----:R-:W-:Y:S05]  /*2170*/  BRA `(.L_x_16046) ;  /* 0x00000008008c7947 */ /* 0x003fea0003800000 */
.L_x_16041:
        /* <DEDUP_REMOVED lines=12> */
.L_x_16055:
[----:B------:R-:W2:Y:S02]  /*2240*/  LDG.E.64 R4, desc[UR36][R4.64] ;  /* 0x0000002404047981 */ /* 0x000ea4000c1e1b00 */
[----:B--2---:R0:W1:Y:S02]  /*2250*/  F2I.F64.TRUNC R24, R4 ;  /* 0x0000000400187311 */ /* 0x004064000030d100 */
[----:B01----:R-:W-:Y:S05]  /*2260*/  BRA `(.L_x_16046) ;  /* 0x0000000800507947 */ /* 0x003fea0003800000 */
.L_x_16054:
        /* <DEDUP_REMOVED lines=26> */
.L_x_16057:
        /* <DEDUP_REMOVED lines=14> */
.L_x_16056:
[----:B------:R-:W2:Y:S02]  /*24f0*/  LDG.E.U16 R24, desc[UR36][R4.64] ;  /* 0x0000002404187981 */ /* 0x000ea4000c1e1500 */
[----:B--2---:R-:W-:-:S06]  /*2500*/  IMAD.U32 R24, R24, 0x10000, RZ ;  /* 0x0001000018187824 */ /* 0x004fcc00078e00ff */
[----:B------:R-:W0:Y:S01]  /*2510*/  F2I.FTZ.TRUNC.NTZ R24, R24 ;  /* 0x0000001800187305 */ /* 0x000e22000021f100 */
[----:B------:R-:W-:Y:S05]  /*2520*/  BRA `(.L_x_16046) ;  /* 0x0000000400a07947 */ /* 0x000fea0003800000 */
.L_x_16053:
        /* <DEDUP_REMOVED lines=10> */
.L_x_16060:
        /* <DEDUP_REMOVED lines=21> */
.L_x_16064:
[----:B------:R-:W-:Y:S05]  /*2720*/  BSYNC.RECONVERGENT B1 ;  /* 0x0000000000017941 */ /* 0x000fea0003800200 */
.L_x_16063:
[----:B------:R-:W-:Y:S01]  /*2730*/  IMAD.SHL.U32 R0, R0, 0x100000, RZ ;  /* 0x0010000000007824 */ /* 0x000fe200078e00ff */
[----:B------:R-:W-:-:S04]  /*2740*/  LEA R3, R3, 0x3b800000, 0x17 ;  /* 0x3b80000003037811 */ /* 0x000fc800078eb8ff */
[----:B------:R-:W-:-:S07]  /*2750*/  LOP3.LUT R24, R3, R0, R7, 0xfe, !PT ;  /* 0x0000000003187212 */ /* 0x000fce00078efe07 */
.L_x_16062:
[----:B------:R-:W-:Y:S05]  /*2760*/  BSYNC.RECONVERGENT B0 ;  /* 0x0000000000007941 */ /* 0x000fea0003800200 */
.L_x_16061:
[----:B------:R-:W1:Y:S01]  /*2770*/  F2I.FTZ.TRUNC.NTZ R24, R24 ;  /* 0x0000001800187305 */ /* 0x000e62000021f100 */
[----:B------:R-:W-:Y:S05]  /*2780*/  BRA `(.L_x_16046) ;  /* 0x0000000400087947 */ /* 0x000fea0003800000 */
.L_x_16059:
        /* <DEDUP_REMOVED lines=21> */
.L_x_16068:
[----:B------:R-:W-:Y:S05]  /*28e0*/  BSYNC.RECONVERGENT B1 ;  /* 0x0000000000017941 */ /* 0x000fea0003800200 */
.L_x_16067:
[----:B------:R-:W-:Y:S01]  /*28f0*/  IMAD.SHL.U32 R0, R0, 0x200000, RZ ;  /* 0x0020000000007824 */ /* 0x000fe200078e00ff */
[----:B------:R-:W-:-:S04]  /*2900*/  LEA R3, R3, 0x37800000, 0x17 ;  /* 0x3780000003037811 */ /* 0x000fc800078eb8ff */
[----:B------:R-:W-:-:S07]  /*2910*/  LOP3.LUT R24, R3, R0, R7, 0xfe, !PT ;  /* 0x0000000003187212 */ /* 0x000fce00078efe07 */
.L_x_16066:
[----:B------:R-:W-:Y:S05]  /*2920*/  BSYNC.RECONVERGENT B0 ;  /* 0x0000000000007941 */ /* 0x000fea0003800200 */
.L_x_16065:
[----:B------:R-:W2:Y:S01]  /*2930*/  F2I.FTZ.TRUNC.NTZ R24, R24 ;  /* 0x0000001800187305 */ /* 0x000ea2000021f100 */
[----:B------:R-:W-:Y:S05]  /*2940*/  BRA `(.L_x_16046) ;  /* 0x0000000000987947 */ /* 0x000fea0003800000 */
.L_x_16058:
        /* <DEDUP_REMOVED lines=14> */
.L_x_16072:
[----:B------:R-:W-:Y:S05]  /*2a30*/  BSYNC.RECONVERGENT B0 ;  /* 0x0000000000007941 */ /* 0x000fea0003800200 */
.L_x_16071:
[----:B------:R-:W4:Y:S01]  /*2a40*/  F2I.FTZ.TRUNC.NTZ R24, R24 ;  /* 0x0000001800187305 */ /* 0x000f22000021f100 */
[----:B------:R-:W-:Y:S05]  /*2a50*/  BRA `(.L_x_16046) ;  /* 0x0000000000547947 */ /* 0x000fea0003800000 */
.L_x_16045:
        /* <DEDUP_REMOVED lines=16> */
.L_x_16073:
[----:B------:R-:W-:Y:S01]  /*2b60*/  IMAD.MOV.U32 R24, RZ, RZ, RZ ;  /* 0x000000ffff187224 */ /* 0x000fe200078e00ff */
[----:B------:R-:W-:Y:S06]  /*2b70*/  BRA `(.L_x_16046) ;  /* 0x00000000000c7947 */ /* 0x000fec0003800000 */
.L_x_16070:
[----:B------:R0:W5:Y:S01]  /*2b80*/  LDG.E R24, desc[UR36][R4.64] ;  /* 0x0000002404187981 */ /* 0x000162000c1e1900 */
[----:B------:R-:W-:Y:S05]  /*2b90*/  BRA `(.L_x_16046) ;  /* 0x0000000000047947 */ /* 0x000fea0003800000 */
.L_x_16069:
[----:B------:R3:W5:Y:S02]  /*2ba0*/  LDG.E R24, desc[UR36][R4.64] ;  /* 0x0000002404187981 */ /* 0x000764000c1e1900 */
.L_x_16046:
[----:B------:R-:W-:-:S07]  /*2bb0*/  VIADD R23, R23, 0x80 ;  /* 0x0000008017177836 */ /* 0x000fce0000000000 */
.L_x_16040:
[----:B------:R-:W-:Y:S05]  /*2bc0*/  BSYNC.RECONVERGENT B6 ;  /* 0x0000000000067941 */ /* 0x000fea0003800200 */
.L_x_16039:
        /* <DEDUP_REMOVED lines=23> */
.L_x_16079:
[----:B------:R0:W5:Y:S01]  /*2d40*/  LDG.E.U8 R22, desc[UR36][R4.64] ;  /* 0x0000002404167981 */ /* 0x000162000c1e1100 */
[----:B------:R-:W-:Y:S05]  /*2d50*/  BRA `(.L_x_16075) ;  /* 0x0000000c002c7947 */ /* 0x000fea0003800000 */
.L_x_16078:
        /* <DEDUP_REMOVED lines=8> */
.L_x_16082:
[----:B------:R0:W5:Y:S01]  /*2de0*/  LDG.E R22, desc[UR36][R4.64] ;  /* 0x0000002404167981 */ /* 0x000162000c1e1900 */
[----:B------:R-:W-:Y:S05]  /*2df0*/  BRA `(.L_x_16075) ;  /* 0x0000000c00047947 */ /* 0x000fea0003800000 */
.L_x_16081:
[----:B------:R0:W5:Y:S01]  /*2e00*/  LDG.E.S16 R22, desc[UR36][R4.64] ;  /* 0x0000002404167981 */ /* 0x000162000c1e1700 */
[----:B------:R-:W-:Y:S05]  /*2e10*/  BRA `(.L_x_16075) ;  /* 0x0000000800fc7947 */ /* 0x000fea0003800000 */
.L_x_16077:
        /* <DEDUP_REMOVED lines=9> */
.L_x_16084:
[----:B------:R-:W2:Y:S02]  /*2eb0*/  LDG.E.U16 R4, desc[UR36][R4.64] ;  /* 0x0000002404047981 */ /* 0x000ea4000c1e1500 */
[----:B--2---:R-:W-:-:S06]  /*2ec0*/  HADD2.F32 R22, -RZ, R4.H0_H0 ;  /* 0x20000004ff167230 */ /* 0x004fcc0000004100 */
[----:B------:R-:W0:Y:S01]  /*2ed0*/  F2I.FTZ.TRUNC.NTZ R22, R22 ;  /* 0x0000001600167305 */ /* 0x000e22000021f100 */
[----:B------:R-:W-:Y:S05]  /*2ee0*/  BRA `(.L_x_16075) ;  /* 0x0000000800c87947 */ /* 0x000fea0003800000 */
.L_x_16083:
        /* <DEDUP_REMOVED lines=9> */
.L_x_16086:
[----:B------:R-:W2:Y:S02]  /*2f80*/  LDG.E.U16 R4, desc[UR36][R4.64] ;  /* 0x0000002404047981 */ /* 0x000ea4000c1e1500 */
[----:B--2---:R-:W-:-:S06]  /*2f90*/  HADD2.F32 R22, -RZ, R4.H0_H0 ;  /* 0x20000004ff167230 */ /* 0x004fcc0000004100 */
[----:B------:R-:W0:Y:S01]  /*2fa0*/  F2I.FTZ.TRUNC.NTZ R22, R22 ;  /* 0x0000001600167305 */ /* 0x000e22000021f100 */
[----:B------:R-:W-:Y:S05]  /*2fb0*/  BRA `(.L_x_16075) ;  /* 0x0000000800947947 */ /* 0x000fea0003800000 */
.L_x_16085:
[----:B------:R-:W2:Y:S02]  /*2fc0*/  LDG.E.64 R22, desc[UR36][R4.64] ;  /* 0x0000002404167981 */ /* 0x000ea4000c1e1b00 */
[----:B--2---:R0:W1:Y:S02]  /*2fd0*/  F2I.F64.TRUNC R22, R22 ;  /* 0x0000001600167311 */ /* 0x004064000030d100 */
[----:B01----:R-:W-:Y:S05]  /*2fe0*/  BRA `(.L_x_16075) ;  /* 0x0000000800887947 */ /* 0x003fea0003800000 */
.L_x_16076:
        /* <DEDUP_REMOVED lines=12> */
.L_x_16089:
[----:B------:R-:W2:Y:S02]  /*30b0*/  LDG.E.64 R4, desc[UR36][R4.64] ;  /* 0x0000002404047981 */ /* 0x000ea4000c1e1b00 */
[----:B--2---:R0:W1:Y:S02]  /*30c0*/  F2I.F64.TRUNC R22, R4 ;  /* 0x0000000400167311 */ /* 0x004064000030d100 */
[----:B01----:R-:W-:Y:S05]  /*30d0*/  BRA `(.L_x_16075) ;  /* 0x00000008004c7947 */ /* 0x003fea0003800000 */
.L_x_16088:
        /* <DEDUP_REMOVED lines=26> */
.L_x_16091:
        /* <DEDUP_REMOVED lines=14> */
.L_x_16090:
[----:B------:R-:W2:Y:S02]  /*3360*/  LDG.E.U16 R22, desc[UR36][R4.64] ;  /* 0x0000002404167981 */ /* 0x000ea4000c1e1500 */
[----:B--2---:R-:W-:-:S06]  /*3370*/  IMAD.U32 R22, R22, 0x10000, RZ ;  /* 0x0001000016167824 */ /* 0x004fcc00078e00ff */
[----:B------:R-:W0:Y:S01]  /*3380*/  F2I.FTZ.TRUNC.NTZ R22, R22 ;  /* 0x0000001600167305 */ /* 0x000e22000021f100 */
[----:B------:R-:W-:Y:S05]  /*3390*/  BRA `(.L_x_16075) ;  /* 0x00000004009c7947 */ /* 0x000fea0003800000 */
.L_x_16087:
        /* <DEDUP_REMOVED lines=10> */
.L_x_16094:
        /* <DEDUP_REMOVED lines=21> */
.L_x_16098:
[----:B------:R-:W-:Y:S05]  /*3590*/  BSYNC.RECONVERGENT B1 ;  /* 0x0000000000017941 */ /* 0x000fea0003800200 */
.L_x_16097:
[----:B------:R-:W-:Y:S01]  /*35a0*/  IMAD.SHL.U32 R0, R0, 0x100000, RZ ;  /* 0x0010000000007824 */ /* 0x000fe200078e00ff */
[----:B------:R-:W-:-:S04]  /*35b0*/  LEA R3, R3, 0x3b800000, 0x17 ;  /* 0x3b80000003037811 */ /* 0x000fc800078eb8ff */
[----:B------:R-:W-:-:S07]  /*35c0*/  LOP3.LUT R22, R3, R0, R7, 0xfe, !PT ;  /* 0x0000000003167212 */ /* 0x000fce00078efe07 */
.L_x_16096:
[----:B------:R-:W-:Y:S05]  /*35d0*/  BSYNC.RECONVERGENT B0 ;  /* 0x0000000000007941 */ /* 0x000fea0003800200 */
.L_x_16095:
[----:B------:R-:W0:Y:S01]  /*35e0*/  F2I.FTZ.TRUNC.NTZ R22, R22 ;  /* 0x0000001600167305 */ /* 0x000e22000021f100 */
[----:B------:R-:W-:Y:S05]  /*35f0*/  BRA `(.L_x_16075) ;  /* 0x0000000400047947 */ /* 0x000fea0003800000 */
.L_x_16093:
        /* <DEDUP_REMOVED lines=21> */
.L_x_16102:
[----:B------:R-:W-:Y:S05]  /*3750*/  BSYNC.RECONVERGENT B1 ;  /* 0x0000000000017941 */ /* 0x000fea0003800200 */
.L_x_16101:
[----:B------:R-:W-:Y:S01]  /*3760*/  IMAD.SHL.U32 R0, R0, 0x200000, RZ ;  /* 0x0020000000007824 */ /* 0x000fe200078e00ff */
[----:B------:R-:W-:-:S04]  /*3770*/  LEA R3, R3, 0x37800000, 0x17 ;  /* 0x3780000003037811 */ /* 0x000fc800078eb8ff */
[----:B------:R-:W-:-:S07]  /*3780*/  LOP3.LUT R22, R3, R0, R7, 0xfe, !PT ;  /* 0x0000000003167212 */ /* 0x000fce00078efe07 */
.L_x_16100:
[----:B------:R-:W-:Y:S05]  /*3790*/  BSYNC.RECONVERGENT B0 ;  /* 0x0000000000007941 */ /* 0x000fea0003800200 */
.L_x_16099:
[----:B------:R-:W0:Y:S01]  /*37a0*/  F2I.FTZ.TRUNC.NTZ R22, R22 ;  /* 0x0000001600167305 */ /* 0x000e22000021f100 */
[----:B------:R-:W-:Y:S05]  /*37b0*/  BRA `(.L_x_16075) ;  /* 0x0000000000947947 */ /* 0x000fea0003800000 */
.L_x_16092:
        /* <DEDUP_REMOVED lines=14> */
.L_x_16106:
[----:B------:R-:W-:Y:S05]  /*38a0*/  BSYNC.RECONVERGENT B0 ;  /* 0x0000000000007941 */ /* 0x000fea0003800200 */
.L_x_16105:
[----:B------:R-:W0:Y:S01]  /*38b0*/  F2I.FTZ.TRUNC.NTZ R22, R22 ;  /* 0x0000001600167305 */ /* 0x000e22000021f100 */
[----:B------:R-:W-:Y:S05]  /*38c0*/  BRA `(.L_x_16075) ;  /* 0x0000000000507947 */ /* 0x000fea0003800000 */
.L_x_16080:
        /* <DEDUP_REMOVED lines=16> */
.L_x_16107:
[----:B------:R-:W-:Y:S05]  /*39d0*/  BRA `(.L_x_16075) ;  /* 0x00000000000c7947 */ /* 0x000fea0003800000 */
.L_x_16104:
[----:B------:R0:W5:Y:S01]  /*39e0*/  LDG.E R22, desc[UR36][R4.64] ;  /* 0x0000002404167981 */ /* 0x000162000c1e1900 */
[----:B------:R-:W-:Y:S05]  /*39f0*/  BRA `(.L_x_16075) ;  /* 0x0000000000047947 */ /* 0x000fea0003800000 */
.L_x_16103:
[----:B------:R0:W5:Y:S02]  /*3a00*/  LDG.E R22, desc[UR36][R4.64] ;  /* 0x0000002404167981 */ /* 0x000164000c1e1900 */
.L_x_16075:
[----:B------:R-:W-:Y:S05]  /*3a10*/  BSYNC.RECONVERGENT B6 ;  /* 0x0000000000067941 */ /* 0x000fea0003800200 */
.L_x_16074:
[----:B------:R-:W2:Y:S01]  /*3a20*/  LDCU UR5, c[0x0][0x388] ;  /* 0x00007100ff0577ac */ /* 0x000ea20008000800 */
[----:B------:R-:W0:Y:S01]  /*3a30*/  LDC.U8 R18, c[0x0][0x3ac] ;  /* 0x0000eb00ff127b82 */ /* 0x000e220000000000 */
[----:B------:R-:W-:Y:S01]  /*3a40*/  ISETP.GE.AND P1, PT, R17, R16, PT ;  /* 0x000000101100720c */ /* 0x000fe20003f26270 */
[----:B------:R-:W-:Y:S04]  /*3a50*/  BSSY.RECONVERGENT B7, `(.L_x_16108) ;  /* 0x00002c1000077945 */ /* 0x000fe80003800200 */
[----:B------:R-:W-:Y:S01]  /*3a60*/  BSSY.RELIABLE B6, `(.L_x_16109) ;  /* 0x00001da000067945 */ /* 0x000fe20003800100 */
[----:B--2---:R-:W-:Y:S02]  /*3a70*/  UISETP.GT.AND UP0, UPT, UR5, URZ, UPT ;  /* 0x000000ff0500728c */ /* 0x004fe4000bf04270 */
[----:B------:R-:W-:-:S02]  /*3a80*/  ISETP.NE.AND P0, PT, RZ, UR5, PT ;  /* 0x00000005ff007c0c */ /* 0x000fc4000bf05270 */
[----:B------:R-:W-:-:S06]  /*3a90*/  USEL UR4, URZ, 0x1, !UP0 ;  /* 0x00000001ff047887 */ /* 0x000fcc000c000000 */
[----:B01-345:R-:W-:Y:S02]  /*3aa0*/  SEL R4, R19, UR4, !P0 ;  /* 0x0000000413047c07 */ /* 0x03bfe4000c000000 */
[----:B------:R-:W-:Y:S02]  /*3ab0*/  SEL R26, R26, UR4, !P0 ;  /* 0x000000041a1a7c07 */ /* 0x000fe4000c000000 */
[----:B------:R-:W-:Y:S02]  /*3ac0*/  SEL R24, R24, UR4, !P0 ;  /* 0x0000000418187c07 */ /* 0x000fe4000c000000 */
[----:B------:R-:W-:Y:S01]  /*3ad0*/  SEL R22, R22, UR4, !P0 ;  /* 0x0000000416167c07 */ /* 0x000fe2000c000000 */
        /* <DEDUP_REMOVED lines=22> */
.L_x_16114:
[----:B------:R0:W-:Y:S01]  /*3c40*/  STG.E.U8 desc[UR36][R8.64], R4 ;  /* 0x0000000408007986 */ /* 0x0001e2000c101124 */
[----:B------:R-:W-:Y:S05]  /*3c50*/  BRA `(.L_x_16116) ;  /* 0x0000000c003c7947 */ /* 0x000fea0003800000 */
.L_x_16113:
        /* <DEDUP_REMOVED lines=9> */
.L_x_16118:
[----:B------:R0:W-:Y:S01]  /*3cf0*/  STG.E desc[UR36][R8.64], R4 ;  /* 0x0000000408007986 */ /* 0x0001e2000c101924 */
[----:B------:R-:W-:Y:S05]  /*3d00*/  BRA `(.L_x_16116) ;  /* 0x0000000c00107947 */ /* 0x000fea0003800000 */
.L_x_16117:
[----:B------:R0:W-:Y:S01]  /*3d10*/  STG.E.U16 desc[UR36][R8.64], R4 ;  /* 0x0000000408007986 */ /* 0x0001e2000c101524 */
[----:B------:R-:W-:Y:S05]  /*3d20*/  BRA `(.L_x_16116) ;  /* 0x0000000c00087947 */ /* 0x000fea0003800000 */
.L_x_16112:
        /* <DEDUP_REMOVED lines=9> */
.L_x_16120:
[----:B------:R-:W-:-:S04]  /*3dc0*/  I2FP.F32.S32 R0, R4 ;  /* 0x0000000400007245 */ /* 0x000fc80000201400 */
[----:B------:R-:W-:-:S05]  /*3dd0*/  F2FP.F16.F32.PACK_AB R0, RZ, R0 ;  /* 0x00000000ff00723e */ /* 0x000fca00000000ff */
[----:B------:R0:W-:Y:S01]  /*3de0*/  STG.E.U16 desc[UR36][R8.64], R0 ;  /* 0x0000000008007986 */ /* 0x0001e2000c101524 */
[----:B------:R-:W-:Y:S05]  /*3df0*/  BRA `(.L_x_16116) ;  /* 0x0000000800d47947 */ /* 0x000fea0003800000 */
.L_x_16119:
        /* <DEDUP_REMOVED lines=10> */
.L_x_16122:
[----:B------:R-:W-:-:S04]  /*3ea0*/  I2FP.F32.S32 R4, R4 ;  /* 0x0000000400047245 */ /* 0x000fc80000201400 */
[----:B------:R-:W-:-:S04]  /*3eb0*/  F2FP.F16.F32.PACK_AB R3, RZ, R4 ;  /* 0x00000004ff03723e */ /* 0x000fc800000000ff */
[----:B------:R-:W-:-:S05]  /*3ec0*/  PRMT R3, R3, 0x5410, RZ ;  /* 0x0000541003037816 */ /* 0x000fca00000000ff */
[----:B------:R0:W-:Y:S01]  /*3ed0*/  STG.E desc[UR36][R8.64], R3 ;  /* 0x0000000308007986 */ /* 0x0001e2000c101924 */
[----:B------:R-:W-:Y:S05]  /*3ee0*/  BRA `(.L_x_16116) ;  /* 0x0000000800987947 */ /* 0x000fea0003800000 */
.L_x_16121:
[----:B------:R-:W0:Y:S02]  /*3ef0*/  I2F.F64 R4, R4 ;  /* 0x0000000400047312 */ /* 0x000e240000201c00 */
[----:B0-----:R0:W-:Y:S01]  /*3f00*/  STG.E.64 desc[UR36][R8.64], R4 ;  /* 0x0000000408007986 */ /* 0x0011e2000c101b24 */
[----:B------:R-:W-:Y:S05]  /*3f10*/  BRA `(.L_x_16116) ;  /* 0x00000008008c7947 */ /* 0x000fea0003800000 */
.L_x_16111:
        /* <DEDUP_REMOVED lines=12> */
.L_x_16125:
[----:B------:R-:W-:Y:S01]  /*3fe0*/  CS2R R6, SRZ ;  /* 0x0000000000067805 */ /* 0x000fe2000001ff00 */
[----:B------:R-:W0:Y:S04]  /*3ff0*/  I2F.F64 R4, R4 ;  /* 0x0000000400047312 */ /* 0x000e280000201c00 */
[----:B0-----:R3:W-:Y:S01]  /*4000*/  STG.E.128 desc[UR36][R8.64], R4 ;  /* 0x0000000408007986 */ /* 0x0017e2000c101d24 */
[----:B------:R-:W-:Y:S05]  /*4010*/  BRA `(.L_x_16116) ;  /* 0x00000008004c7947 */ /* 0x000fea0003800000 */
.L_x_16124:
        /* <DEDUP_REMOVED lines=19> */
.L_x_16129:
[----:B------:R-:W-:Y:S05]  /*4150*/  BSYNC.RECONVERGENT B0 ;  /* 0x0000000000007941 */ /* 0x000fea0003800200 */
.L_x_16128:
[----:B------:R-:W-:-:S05]  /*4160*/  LOP3.LUT R5, R0, 0x80, R5, 0xf8, !PT ;  /* 0x0000008000057812 */ /* 0x000fca00078ef805 */
[----:B------:R2:W-:Y:S01]  /*4170*/  STG.E.U8 desc[UR36][R8.64], R5 ;  /* 0x0000000508007986 */ /* 0x0005e2000c101124 */
[----:B------:R-:W-:Y:S05]  /*4180*/  BRA `(.L_x_16116) ;  /* 0x0000000400f07947 */ /* 0x000fea0003800000 */
.L_x_16127:
        /* <DEDUP_REMOVED lines=15> */
.L_x_16131:
[----:B------:R-:W-:Y:S05]  /*4280*/  BSYNC.RECONVERGENT B0 ;  /* 0x0000000000007941 */ /* 0x000fea0003800200 */
.L_x_16130:
[----:B------:R-:W-:-:S05]  /*4290*/  LOP3.LUT R5, R0, 0x80, R5, 0xf8, !PT ;  /* 0x0000008000057812 */ /* 0x000fca00078ef805 */
[----:B------:R1:W-:Y:S01]  /*42a0*/  STG.E.U8 desc[UR36][R8.64], R5 ;  /* 0x0000000508007986 */ /* 0x0003e2000c101124 */
[----:B------:R-:W-:Y:S05]  /*42b0*/  BRA `(.L_x_16116) ;  /* 0x0000000400a47947 */ /* 0x000fea0003800000 */
.L_x_16126:
[----:B------:R-:W-:-:S04]  /*42c0*/  I2FP.F32.S32 R0, R4 ;  /* 0x0000000400007245 */ /* 0x000fc80000201400 */
[----:B------:R-:W-:-:S05]  /*42d0*/  F2FP.BF16.F32.PACK_AB R0, RZ, R0 ;  /* 0x00000000ff00723e */ /* 0x000fca00000010ff */
[----:B------:R0:W-:Y:S01]  /*42e0*/  STG.E.U16 desc[UR36][R8.64], R0 ;  /* 0x0000000008007986 */ /* 0x0001e2000c101524 */
[----:B------:R-:W-:Y:S05]  /*42f0*/  BRA `(.L_x_16116) ;  /* 0x0000000400947947 */ /* 0x000fea0003800000 */
.L_x_16123:
        /* <DEDUP_REMOVED lines=10> */
.L_x_16134:
        /* <DEDUP_REMOVED lines=13> */
.L_x_16137:
[----:B------:R-:W-:-:S04]  /*4470*/  SHF.R.U32.HI R0, RZ, 0x14, R3 ;  /* 0x00000014ff007819 */ /* 0x000fc80000011603 */
[----:B------:R-:W-:-:S04]  /*4480*/  LOP3.LUT R0, R0, 0x1, RZ, 0xc0, !PT ;  /* 0x0000000100007812 */ /* 0x000fc800078ec0ff */
[----:B------:R-:W-:-:S04]  /*4490*/  IADD3 R0, PT, PT, R3, 0x487ffff, R0 ;  /* 0x0487ffff03007810 */ /* 0x000fc80007ffe000 */
[----:B------:R-:W-:-:S04]  /*44a0*/  SHF.R.U32.HI R0, RZ, 0x14, R0 ;  /* 0x00000014ff007819 */ /* 0x000fc80000011600 */
[----:B------:R-:W-:-:S07]  /*44b0*/  LOP3.LUT R0, R0, 0xff, RZ, 0xc0, !PT ;  /* 0x000000ff00007812 */ /* 0x000fce00078ec0ff */
.L_x_16138:
[----:B------:R-:W-:-:S04]  /*44c0*/  SHF.R.U32.HI R3, RZ, 0x18, R3 ;  /* 0x00000018ff037819 */ /* 0x000fc80000011603 */
[----:B------:R-:W-:-:S04]  /*44d0*/  LOP3.LUT R0, R0, 0x80, R3, 0xf8, !PT ;  /* 0x0000008000007812 */ /* 0x000fc800078ef803 */
[----:B------:R-:W-:-:S07]  /*44e0*/  PRMT R4, R0, 0x7610, R4 ;  /* 0x0000761000047816 */ /* 0x000fce0000000004 */
.L_x_16136:
[----:B------:R-:W-:Y:S05]  /*44f0*/  BSYNC.RECONVERGENT B0 ;  /* 0x0000000000007941 */ /* 0x000fea0003800200 */
.L_x_16135:
[----:B------:R0:W-:Y:S01]  /*4500*/  STG.E.U8 desc[UR36][R8.64], R4 ;  /* 0x0000000408007986 */ /* 0x0001e2000c101124 */
[----:B------:R-:W-:Y:S05]  /*4510*/  BRA `(.L_x_16116) ;  /* 0x00000004000c7947 */ /* 0x000fea0003800000 */
.L_x_16133:
        /* <DEDUP_REMOVED lines=13> */
.L_x_16141:
[----:B------:R-:W-:-:S04]  /*45f0*/  SHF.R.U32.HI R0, RZ, 0x15, R3 ;  /* 0x00000015ff007819 */ /* 0x000fc80000011603 */
[----:B------:R-:W-:-:S04]  /*4600*/  LOP3.LUT R0, R0, 0x1, RZ, 0xc0, !PT ;  /* 0x0000000100007812 */ /* 0x000fc800078ec0ff */
[----:B------:R-:W-:-:S04]  /*4610*/  IADD3 R0, PT, PT, R3, 0x88fffff, R0 ;  /* 0x088fffff03007810 */ /* 0x000fc80007ffe000 */
[----:B------:R-:W-:-:S04]  /*4620*/  SHF.R.U32.HI R0, RZ, 0x15, R0 ;  /* 0x00000015ff007819 */ /* 0x000fc80000011600 */
[----:B------:R-:W-:-:S07]  /*4630*/  LOP3.LUT R0, R0, 0xff, RZ, 0xc0, !PT ;  /* 0x000000ff00007812 */ /* 0x000fce00078ec0ff */
.L_x_16142:
[----:B------:R-:W-:-:S04]  /*4640*/  SHF.R.U32.HI R3, RZ, 0x18, R3 ;  /* 0x00000018ff037819 */ /* 0x000fc80000011603 */
[----:B------:R-:W-:-:S04]  /*4650*/  LOP3.LUT R0, R0, 0x80, R3, 0xf8, !PT ;  /* 0x0000008000007812 */ /* 0x000fc800078ef803 */
[----:B------:R-:W-:-:S07]  /*4660*/  PRMT R4, R0, 0x7610, R4 ;  /* 0x0000761000047816 */ /* 0x000fce0000000004 */
.L_x_16140:
[----:B------:R-:W-:Y:S05]  /*4670*/  BSYNC.RECONVERGENT B0 ;  /* 0x0000000000007941 */ /* 0x000fea0003800200 */
.L_x_16139:
[----:B------:R0:W-:Y:S01]  /*4680*/  STG.E.U8 desc[UR36][R8.64], R4 ;  /* 0x0000000408007986 */ /* 0x0001e2000c101124 */
[----:B------:R-:W-:Y:S05]  /*4690*/  BRA `(.L_x_16116) ;  /* 0x0000000000ac7947 */ /* 0x000fea0003800000 */
.L_x_16132:
[----:B------:R-:W-:-:S13]  /*46a0*/  ISETP.NE.AND P0, PT, R0, 0x1c, PT ;  /* 0x0000001c0000780c */ /* 0x000fda0003f05270 */
[----:B------:R-:W-:Y:S05]  /*46b0*/  @!P0 BRA `(.L_x_16143) ;  /* 0x0000000000a08947 */ /* 0x000fea0003800000 */
[----:B------:R-:W-:-:S13]  /*46c0*/  ISETP.NE.AND P0, PT, R0, 0x1d, PT ;  /* 0x0000001d0000780c */ /* 0x000fda0003f05270 */
[----:B------:R-:W-:Y:S05]  /*46d0*/  @!P0 BRA `(.L_x_16144) ;  /* 0x00000000008c8947 */ /* 0x000fea0003800000 */
[----:B------:R-:W-:-:S13]  /*46e0*/  ISETP.NE.AND P0, PT, R0, 0x2c, PT ;  /* 0x0000002c0000780c */ /* 0x000fda0003f05270 */
[----:B------:R-:W-:Y:S05]  /*46f0*/  @!P0 BRA `(.L_x_16145) ;  /* 0x0000000000448947 */ /* 0x000fea0003800000 */
.L_x_16115:
        /* <DEDUP_REMOVED lines=16> */
.L_x_16146:
[----:B------:R-:W-:Y:S05]  /*4800*/  BRA `(.L_x_16116) ;  /* 0x0000000000507947 */ /* 0x000fea0003800000 */
.L_x_16145:
        /* <DEDUP_REMOVED lines=16> */
.L_x_16144:
[----:B------:R-:W-:-:S05]  /*4910*/  SHF.R.S32.HI R5, RZ, 0x1f, R4 ;  /* 0x0000001fff057819 */ /* 0x000fca0000011404 */
[----:B------:R0:W-:Y:S01]  /*4920*/  STG.E.64 desc[UR36][R8.64], R4 ;  /* 0x0000000408007986 */ /* 0x0001e2000c101b24 */
[----:B------:R-:W-:Y:S05]  /*4930*/  BRA `(.L_x_16116) ;  /* 0x0000000000047947 */ /* 0x000fea0003800000 */
.L_x_16143:
[----:B------:R0:W-:Y:S02]  /*4940*/  STG.E desc[UR36][R8.64], R4 ;  /* 0x0000000408007986 */ /* 0x0001e4000c101924 */
.L_x_16116:
        /* <DEDUP_REMOVED lines=23> */
.L_x_16151:
[----:B------:R0:W-:Y:S01]  /*4ac0*/  STG.E.U8 desc[UR36][R8.64], R26 ;  /* 0x0000001a08007986 */ /* 0x0001e2000c101124 */
[----:B------:R-:W-:Y:S05]  /*4ad0*/  BRA `(.L_x_16153) ;  /* 0x0000000c00387947 */ /* 0x000fea0003800000 */
.L_x_16150:
        /* <DEDUP_REMOVED lines=9> */
.L_x_16155:
[----:B------:R3:W-:Y:S01]  /*4b70*/  STG.E desc[UR36][R8.64], R26 ;  /* 0x0000001a08007986 */ /* 0x0007e2000c101924 */
[----:B------:R-:W-:Y:S05]  /*4b80*/  BRA `(.L_x_16153) ;  /* 0x0000000c000c7947 */ /* 0x000fea0003800000 */
.L_x_16154:
[----:B------:R2:W-:Y:S01]  /*4b90*/  STG.E.U16 desc[UR36][R8.64], R26 ;  /* 0x0000001a08007986 */ /* 0x0005e2000c101524 */
[----:B------:R-:W-:Y:S05]  /*4ba0*/  BRA `(.L_x_16153) ;  /* 0x0000000c00047947 */ /* 0x000fea0003800000 */
.L_x_16149:
        /* <DEDUP_REMOVED lines=9> */
.L_x_16157:
[----:B------:R-:W-:-:S04]  /*4c40*/  I2FP.F32.S32 R0, R26 ;  /* 0x0000001a00007245 */ /* 0x000fc80000201400 */
[----:B------:R-:W-:-:S05]  /*4c50*/  F2FP.F16.F32.PACK_AB R0, RZ, R0 ;  /* 0x00000000ff00723e */ /* 0x000fca00000000ff */
[----:B------:R0:W-:Y:S01]  /*4c60*/  STG.E.U16 desc[UR36][R8.64], R0 ;  /* 0x0000000008007986 */ /* 0x0001e2000c101524 */
[----:B------:R-:W-:Y:S05]  /*4c70*/  BRA `(.L_x_16153) ;  /* 0x0000000800d07947 */ /* 0x000fea0003800000 */
.L_x_16156:
        /* <DEDUP_REMOVED lines=10> */
.L_x_16159:
[----:B------:R-:W-:-:S04]  /*4d20*/  I2FP.F32.S32 R26, R26 ;  /* 0x0000001a001a7245 */ /* 0x000fc80000201400 */
[----:B------:R-:W-:-:S04]  /*4d30*/  F2FP.F16.F32.PACK_AB R3, RZ, R26 ;  /* 0x0000001aff03723e */ /* 0x000fc800000000ff */
[----:B------:R-:W-:-:S05]  /*4d40*/  PRMT R3, R3, 0x5410, RZ ;  /* 0x0000541003037816 */ /* 0x000fca00000000ff */
[----:B------:R0:W-:Y:S01]  /*4d50*/  STG.E desc[UR36][R8.64], R3 ;  /* 0x0000000308007986 */ /* 0x0001e2000c101924 */
[----:B------:R-:W-:Y:S05]  /*4d60*/  BRA `(.L_x_16153) ;  /* 0x0000000800947947 */ /* 0x000fea0003800000 */
.L_x_16158:
[----:B------:R-:W0:Y:S02]  /*4d70*/  I2F.F64 R26, R26 ;  /* 0x0000001a001a7312 */ /* 0x000e240000201c00 */
[----:B0-----:R0:W-:Y:S01]  /*4d80*/  STG.E.64 desc[UR36][R8.64], R26 ;  /* 0x0000001a08007986 */ /* 0x0011e2000c101b24 */
[----:B------:R-:W-:Y:S05]  /*4d90*/  BRA `(.L_x_16153) ;  /* 0x0000000800887947 */ /* 0x000fea0003800000 */
.L_x_16148:
        /* <DEDUP_REMOVED lines=12> */
.L_x_16163:
        /* <DEDUP_REMOVED lines=17> */
.L_x_16166:
[----:B------:R-:W-:-:S04]  /*4f70*/  SHF.R.U32.HI R3, RZ, 0x18, R5 ;  /* 0x00000018ff037819 */ /* 0x000fc80000011605 */
[----:B------:R-:W-:-:S04]  /*4f80*/  LOP3.LUT R0, R0, 0x80, R3, 0xf8, !PT ;  /* 0x0000008000007812 */ /* 0x000fc800078ef803 */
[----:B------:R-:W-:-:S07]  /*4f90*/  PRMT R4, R0, 0x7610, R4 ;  /* 0x0000761000047816 */ /* 0x000fce0000000004 */
.L_x_16165:
[----:B------:R-:W-:Y:S05]  /*4fa0*/  BSYNC.RECONVERGENT B0 ;  /* 0x0000000000007941 */ /* 0x000fea0003800200 */
.L_x_16164:
[----:B------:R0:W-:Y:S01]  /*4fb0*/  STG.E.U8 desc[UR36][R8.64], R4 ;  /* 0x0000000408007986 */ /* 0x0001e2000c101124 */
[----:B------:R-:W-:Y:S05]  /*4fc0*/  BRA `(.L_x_16153) ;  /* 0x0000000400fc7947 */ /* 0x000fea0003800000 */
.L_x_16162:
        /* <DEDUP_REMOVED lines=17> */
.L_x_16169:
[----:B------:R-:W-:-:S04]  /*50e0*/  SHF.R.U32.HI R3, RZ, 0x18, R5 ;  /* 0x00000018ff037819 */ /* 0x000fc80000011605 */
[----:B------:R-:W-:-:S04]  /*50f0*/  LOP3.LUT R0, R0, 0x80, R3, 0xf8, !PT ;  /* 0x0000008000007812 */ /* 0x000fc800078ef803 */
[----:B------:R-:W-:-:S07]  /*5100*/  PRMT R4, R0, 0x7610, R4 ;  /* 0x0000761000047816 */ /* 0x000fce0000000004 */
.L_x_16168:
[----:B------:R-:W-:Y:S05]  /*5110*/  BSYNC.RECONVERGENT B0 ;  /* 0x0000000000007941 */ /* 0x000fea0003800200 */
.L_x_16167:
[----:B------:R0:W-:Y:S01]  /*5120*/  STG.E.U8 desc[UR36][R8.64], R4 ;  /* 0x0000000408007986 */ /* 0x0001e2000c101124 */
[----:B------:R-:W-:Y:S05]  /*5130*/  BRA `(.L_x_16153) ;  /* 0x0000000400a07947 */ /* 0x000fea0003800000 */
.L_x_16161:
        /* <DEDUP_REMOVED lines=22> */
.L_x_16171:
[----:B------:R-:W-:-:S05]  /*52a0*/  SHF.R.S32.HI R27, RZ, 0x1f, R26 ;  /* 0x0000001fff1b7819 */ /* 0x000fca000001141a */
[----:B------:R0:W-:Y:S01]  /*52b0*/  STG.E.64 desc[UR36][R8.64], R26 ;  /* 0x0000001a08007986 */ /* 0x0001e2000c101b24 */
[----:B------:R-:W-:Y:S05]  /*52c0*/  BRA `(.L_x_16153) ;  /* 0x00000004003c7947 */ /* 0x000fea0003800000 */
.L_x_16170:
[----:B------:R0:W-:Y:S01]  /*52d0*/  STG.E desc[UR36][R8.64], R26 ;  /* 0x0000001a08007986 */ /* 0x0001e2000c101924 */
[----:B------:R-:W-:Y:S05]  /*52e0*/  BRA `(.L_x_16153) ;  /* 0x0000000400347947 */ /* 0x000fea0003800000 */
.L_x_16160:
        /* <DEDUP_REMOVED lines=10> */
.L_x_16173:
[----:B------:R-:W-:Y:S01]  /*5390*/  CS2R R6, SRZ ;  /* 0x0000000000067805 */ /* 0x000fe2000001ff00 */
[----:B------:R-:W0:Y:S04]  /*53a0*/  I2F.F64 R4, R26 ;  /* 0x0000001a00047312 */ /* 0x000e280000201c00 */
[----:B0-----:R0:W-:Y:S01]  /*53b0*/  STG.E.128 desc[UR36][R8.64], R4 ;  /* 0x0000000408007986 */ /* 0x0011e2000c101d24 */
[----:B------:R-:W-:Y:S05]  /*53c0*/  BRA `(.L_x_16153) ;  /* 0x0000000000fc7947 */ /* 0x000fea0003800000 */
.L_x_16172:
[----:B------:R-:W-:-:S13]  /*53d0*/  ISETP.NE.AND P0, PT, R0, 0xf, PT ;  /* 0x0000000f0000780c */ /* 0x000fda0003f05270 */
[----:B------:R-:W-:Y:S05]  /*53e0*/  @!P0 BRA `(.L_x_16174) ;  /* 0x0000000000e88947 */ /* 0x000fea0003800000 */
[----:B------:R-:W-:-:S13]  /*53f0*/  ISETP.NE.AND P0, PT, R0, 0x17, PT ;  /* 0x000000170000780c */ /* 0x000fda0003f05270 */
[----:B------:R-:W-:Y:S05]  /*5400*/  @!P0 BRA `(.L_x_16175) ;  /* 0x0000000000908947 */ /* 0x000fea0003800000 */
[----:B------:R-:W-:-:S13]  /*5410*/  ISETP.NE.AND P0, PT, R0, 0x18, PT ;  /* 0x000000180000780c */ /* 0x000fda0003f05270 */
[----:B------:R-:W-:Y:S05]  /*5420*/  @!P0 BRA `(.L_x_16176) ;  /* 0x0000000000448947 */ /* 0x000fea0003800000 */
.L_x_16152:
        /* <DEDUP_REMOVED lines=16> */
.L_x_16177:
[----:B------:R-:W-:Y:S05]  /*5530*/  BRA `(.L_x_16153) ;  /* 0x0000000000a07947 */ /* 0x000fea0003800000 */
.L_x_16176:
        /* <DEDUP_REMOVED lines=13> */
.L_x_16179:
[----:B------:R-:W-:Y:S05]  /*5610*/  BSYNC.RECONVERGENT B0 ;  /* 0x0000000000007941 */ /* 0x000fea0003800200 */
.L_x_16178:
[----:B------:R-:W-:-:S05]  /*5620*/  LOP3.LUT R3, R0, 0x80, R3, 0xf8, !PT ;  /* 0x0000008000037812 */ /* 0x000fca00078ef803 */
[----:B------:R0:W-:Y:S01]  /*5630*/  STG.E.U8 desc[UR36][R8.64], R3 ;  /* 0x0000000308007986 */ /* 0x0001e2000c101124 */
[----:B------:R-:W-:Y:S05]  /*5640*/  BRA `(.L_x_16153) ;  /* 0x00000000005c7947 */ /* 0x000fea0003800000 */
.L_x_16175:
        /* <DEDUP_REMOVED lines=12> */
.L_x_16181:
[----:B------:R-:W-:Y:S01]  /*5710*/  IMAD.MOV.U32 R0, RZ, RZ, 0x7f ;  /* 0x0000007fff007424 */ /* 0x000fe200078e00ff */
[----:B------:R-:W-:-:S04]  /*5720*/  ISETP.GT.U32.AND P0, PT, R4, 0x7f800000, PT ;  /* 0x7f8000000400780c */ /* 0x000fc80003f04070 */
[----:B------:R-:W-:-:S09]  /*5730*/  SEL R0, R0, 0x7c, P0 ;  /* 0x0000007c00007807 */ /* 0x000fd20000000000 */
.L_x_16182:
[----:B------:R-:W-:Y:S05]  /*5740*/  BSYNC.RECONVERGENT B0 ;  /* 0x0000000000007941 */ /* 0x000fea0003800200 */
.L_x_16180:
[----:B------:R-:W-:-:S04]  /*5750*/  SHF.R.U32.HI R3, RZ, 0x18, R3 ;  /* 0x00000018ff037819 */ /* 0x000fc80000011603 */
[----:B------:R-:W-:-:S05]  /*5760*/  LOP3.LUT R3, R0, 0x80, R3, 0xf8, !PT ;  /* 0x0000008000037812 */ /* 0x000fca00078ef803 */
[----:B------:R0:W-:Y:S01]  /*5770*/  STG.E.U8 desc[UR36][R8.64], R3 ;  /* 0x0000000308007986 */ /* 0x0001e2000c101124 */
[----:B------:R-:W-:Y:S05]  /*5780*/  BRA `(.L_x_16153) ;  /* 0x00000000000c7947 */ /* 0x000fea0003800000 */
.L_x_16174:
[----:B------:R-:W-:-:S04]  /*5790*/  I2FP.F32.S32 R0, R26 ;  /* 0x0000001a00007245 */ /* 0x000fc80000201400 */
[----:B------:R-:W-:-:S05]  /*57a0*/  F2FP.BF16.F32.PACK_AB R0, RZ, R0 ;  /* 0x00000000ff00723e */ /* 0x000fca00000010ff */
[----:B------:R0:W-:Y:S02]  /*57b0*/  STG.E.U16 desc[UR36][R8.64], R0 ;  /* 0x0000000008007986 */ /* 0x0001e4000c101524 */
.L_x_16153:
[----:B------:R-:W-:-:S07]  /*57c0*/  VIADD R17, R17, 0x80 ;  /* 0x0000008011117836 */ /* 0x000fce0000000000 */
.L_x_16110:
[----:B------:R-:W-:-:S13]  /*57d0*/  ISETP.GE.AND P0, PT, R17, R16, PT ;  /* 0x000000101100720c */ /* 0x000fda0003f06270 */
[----:B------:R-:W-:Y:S05]  /*57e0*/  @P0 BREAK.RELIABLE B6 ;  /* 0x0000000000060942 */ /* 0x000fea0003800100 */
[----:B------:R-:W-:Y:S05]  /*57f0*/  @P0 BRA `(.L_x_16147) ;  /* 0x0000000c00980947 */ /* 0x000fea0003800000 */
[----:B------:R-:W-:Y:S05]  /*5800*/  BSYNC.RELIABLE B6 ;  /* 0x0000000000067941 */ /* 0x000fea0003800100 */
.L_x_16109:
        /* <DEDUP_REMOVED lines=20> */
.L_x_16186:
[----:B------:R0:W-:Y:S01]  /*5950*/  STG.E.U8 desc[UR36][R8.64], R24 ;  /* 0x0000001808007986 */ /* 0x0001e2000c101124 */
[----:B------:R-:W-:Y:S05]  /*5960*/  BRA `(.L_x_16188) ;  /* 0x0000000c00387947 */ /* 0x000fea0003800000 */
.L_x_16185:
        /* <DEDUP_REMOVED lines=9> */
.L_x_16190:
[----:B------:R0:W-:Y:S01]  /*5a00*/  STG.E desc[UR36][R8.64], R24 ;  /* 0x0000001808007986 */ /* 0x0001e2000c101924 */
[----:B------:R-:W-:Y:S05]  /*5a10*/  BRA `(.L_x_16188) ;  /* 0x0000000c000c7947 */ /* 0x000fea0003800000 */
.L_x_16189:
[----:B------:R0:W-:Y:S01]  /*5a20*/  STG.E.U16 desc[UR36][R8.64], R24 ;  /* 0x0000001808007986 */ /* 0x0001e2000c101524 */
[----:B------:R-:W-:Y:S05]  /*5a30*/  BRA `(.L_x_16188) ;  /* 0x0000000c00047947 */ /* 0x000fea0003800000 */
.L_x_16184:
        /* <DEDUP_REMOVED lines=9> */
.L_x_16192:
[----:B------:R-:W-:-:S04]  /*5ad0*/  I2FP.F32.S32 R0, R24 ;  /* 0x0000001800007245 */ /* 0x000fc80000201400 */
[----:B------:R-:W-:-:S05]  /*5ae0*/  F2FP.F16.F32.PACK_AB R0, RZ, R0 ;  /* 0x00000000ff00723e */ /* 0x000fca00000000ff */
[----:B------:R0:W-:Y:S01]  /*5af0*/  STG.E.U16 desc[UR36][R8.64], R0 ;  /* 0x0000000008007986 */ /* 0x0001e2000c101524 */
[----:B------:R-:W-:Y:S05]  /*5b00*/  BRA `(.L_x_16188) ;  /* 0x0000000800d07947 */ /* 0x000fea0003800000 */
.L_x_16191:
        /* <DEDUP_REMOVED lines=10> */
.L_x_16194:
[----:B------:R-:W-:-:S04]  /*5bb0*/  I2FP.F32.S32 R24, R24 ;  /* 0x0000001800187245 */ /* 0x000fc80000201400 */
[----:B------:R-:W-:-:S04]  /*5bc0*/  F2FP.F16.F32.PACK_AB R3, RZ, R24 ;  /* 0x00000018ff03723e */ /* 0x000fc800000000ff */
[----:B------:R-:W-:-:S05]  /*5bd0*/  PRMT R3, R3, 0x5410, RZ ;  /* 0x0000541003037816 */ /* 0x000fca00000000ff */
[----:B------:R0:W-:Y:S01]  /*5be0*/  STG.E desc[UR36][R8.64], R3 ;  /* 0x0000000308007986 */ /* 0x0001e2000c101924 */
[----:B------:R-:W-:Y:S05]  /*5bf0*/  BRA `(.L_x_16188) ;  /* 0x0000000800947947 */ /* 0x000fea0003800000 */
.L_x_16193:
[----:B------:R-:W0:Y:S02]  /*5c00*/  I2F.F64 R24, R24 ;  /* 0x0000001800187312 */ /* 0x000e240000201c00 */
[----:B0-----:R0:W-:Y:S01]  /*5c10*/  STG.E.64 desc[UR36][R8.64], R24 ;  /* 0x0000001808007986 */ /* 0x0011e2000c101b24 */
[----:B------:R-:W-:Y:S05]  /*5c20*/  BRA `(.L_x_16188) ;  /* 0x0000000800887947 */ /* 0x000fea0003800000 */
.L_x_16183:
        /* <DEDUP_REMOVED lines=12> */
.L_x_16198:
        /* <DEDUP_REMOVED lines=17> */
.L_x_16201:
[----:B------:R-:W-:-:S04]  /*5e00*/  SHF.R.U32.HI R3, RZ, 0x18, R5 ;  /* 0x00000018ff037819 */ /* 0x000fc80000011605 */
[----:B------:R-:W-:-:S04]  /*5e10*/  LOP3.LUT R0, R0, 0x80, R3, 0xf8, !PT ;  /* 0x0000008000007812 */ /* 0x000fc800078ef803 */
[----:B------:R-:W-:-:S07]  /*5e20*/  PRMT R4, R0, 0x7610, R4 ;  /* 0x0000761000047816 */ /* 0x000fce0000000004 */
.L_x_16200:
[----:B------:R-:W-:Y:S05]  /*5e30*/  BSYNC.RECONVERGENT B0 ;  /* 0x0000000000007941 */ /* 0x000fea0003800200 */
.L_x_16199:
[----:B------:R0:W-:Y:S01]  /*5e40*/  STG.E.U8 desc[UR36][R8.64], R4 ;  /* 0x0000000408007986 */ /* 0x0001e2000c101124 */
[----:B------:R-:W-:Y:S05]  /*5e50*/  BRA `(.L_x_16188) ;  /* 0x0000000400fc7947 */ /* 0x000fea0003800000 */
.L_x_16197:
        /* <DEDUP_REMOVED lines=17> */
.L_x_16204:
[----:B------:R-:W-:-:S04]  /*5f70*/  SHF.R.U32.HI R3, RZ, 0x18, R5 ;  /* 0x00000018ff037819 */ /* 0x000fc80000011605 */
[----:B------:R-:W-:-:S04]  /*5f80*/  LOP3.LUT R0, R0, 0x80, R3, 0xf8, !PT ;  /* 0x0000008000007812 */ /* 0x000fc800078ef803 */
[----:B------:R-:W-:-:S07]  /*5f90*/  PRMT R4, R0, 0x7610, R4 ;  /* 0x0000761000047816 */ /* 0x000fce0000000004 */
.L_x_16203:
[----:B------:R-:W-:Y:S05]  /*5fa0*/  BSYNC.RECONVERGENT B0 ;  /* 0x0000000000007941 */ /* 0x000fea0003800200 */
.L_x_16202:
[----:B------:R0:W-:Y:S01]  /*5fb0*/  STG.E.U8 desc[UR36][R8.64], R4 ;  /* 0x0000000408007986 */ /* 0x0001e2000c101124 */
[----:B------:R-:W-:Y:S05]  /*5fc0*/  BRA `(.L_x_16188) ;  /* 0x0000000400a07947 */ /* 0x000fea0003800000 */
.L_x_16196:
        /* <DEDUP_REMOVED lines=22> */
.L_x_16206:
[----:B------:R-:W-:-:S05]  /*6130*/  SHF.R.S32.HI R25, RZ, 0x1f, R24 ;  /* 0x0000001fff197819 */ /* 0x000fca0000011418 */
[----:B------:R0:W-:Y:S01]  /*6140*/  STG.E.64 desc[UR36][R8.64], R24 ;  /* 0x0000001808007986 */ /* 0x0001e2000c101b24 */
[----:B------:R-:W-:Y:S05]  /*6150*/  BRA `(.L_x_16188) ;  /* 0x00000004003c7947 */ /* 0x000fea0003800000 */
.L_x_16205:
[----:B------:R0:W-:Y:S01]  /*6160*/  STG.E desc[UR36][R8.64], R24 ;  /* 0x0000001808007986 */ /* 0x0001e2000c101924 */
[----:B------:R-:W-:Y:S05]  /*6170*/  BRA `(.L_x_16188) ;  /* 0x0000000400347947 */ /* 0x000fea0003800000 */
.L_x_16195:
        /* <DEDUP_REMOVED lines=10> */
.L_x_16208:
[----:B------:R-:W-:Y:S01]  /*6220*/  CS2R R6, SRZ ;  /* 0x0000000000067805 */ /* 0x000fe2000001ff00 */
[----:B------:R-:W0:Y:S04]  /*6230*/  I2F.F64 R4, R24 ;  /* 0x0000001800047312 */ /* 0x000e280000201c00 */
[----:B0-----:R4:W-:Y:S01]  /*6240*/  STG.E.128 desc[UR36][R8.64], R4 ;  /* 0x0000000408007986 */ /* 0x0019e2000c101d24 */
[----:B------:R-:W-:Y:S05]  /*6250*/  BRA `(.L_x_16188) ;  /* 0x0000000000fc7947 */ /* 0x000fea0003800000 */
.L_x_16207:
[----:B------:R-:W-:-:S13]  /*6260*/  ISETP.NE.AND P0, PT, R0, 0xf, PT ;  /* 0x0000000f0000780c */ /* 0x000fda0003f05270 */
[----:B------:R-:W-:Y:S05]  /*6270*/  @!P0 BRA `(.L_x_16209) ;  /* 0x0000000000e88947 */ /* 0x000fea0003800000 */
[----:B------:R-:W-:-:S13]  /*6280*/  ISETP.NE.AND P0, PT, R0, 0x17, PT ;  /* 0x000000170000780c */ /* 0x000fda0003f05270 */
[----:B------:R-:W-:Y:S05]  /*6290*/  @!P0 BRA `(.L_x_16210) ;  /* 0x0000000000908947 */ /* 0x000fea0003800000 */
[----:B------:R-:W-:-:S13]  /*62a0*/  ISETP.NE.AND P0, PT, R0, 0x18, PT ;  /* 0x000000180000780c */ /* 0x000fda0003f05270 */
[----:B------:R-:W-:Y:S05]  /*62b0*/  @!P0 BRA `(.L_x_16211) ;  /* 0x0000000000448947 */ /* 0x000fea0003800000 */
.L_x_16187:
        /* <DEDUP_REMOVED lines=16> */
.L_x_16212:
[----:B------:R-:W-:Y:S05]  /*63c0*/  BRA `(.L_x_16188) ;  /* 0x0000000000a07947 */ /* 0x000fea0003800000 */
.L_x_16211:
        /* <DEDUP_REMOVED lines=13> */
.L_x_16214:
[----:B------:R-:W-:Y:S05]  /*64a0*/  BSYNC.RECONVERGENT B0 ;  /* 0x0000000000007941 */ /* 0x000fea0003800200 */
.L_x_16213:
[----:B------:R-:W-:-:S05]  /*64b0*/  LOP3.LUT R3, R0, 0x80, R3, 0xf8, !PT ;  /* 0x0000008000037812 */ /* 0x000fca00078ef803 */
[----:B------:R2:W-:Y:S01]  /*64c0*/  STG.E.U8 desc[UR36][R8.64], R3 ;  /* 0x0000000308007986 */ /* 0x0005e2000c101124 */
[----:B------:R-:W-:Y:S05]  /*64d0*/  BRA `(.L_x_16188) ;  /* 0x00000000005c7947 */ /* 0x000fea0003800000 */
.L_x_16210:
        /* <DEDUP_REMOVED lines=12> */
.L_x_16216:
[----:B------:R-:W-:Y:S01]  /*65a0*/  IMAD.MOV.U32 R0, RZ, RZ, 0x7f ;  /* 0x0000007fff007424 */ /* 0x000fe200078e00ff */
[----:B------:R-:W-:-:S04]  /*65b0*/  ISETP.GT.U32.AND P0, PT, R4, 0x7f800000, PT ;  /* 0x7f8000000400780c */ /* 0x000fc80003f04070 */
[----:B------:R-:W-:-:S09]  /*65c0*/  SEL R0, R0, 0x7c, P0 ;  /* 0x0000007c00007807 */ /* 0x000fd20000000000 */
.L_x_16217:
[----:B------:R-:W-:Y:S05]  /*65d0*/  BSYNC.RECONVERGENT B0 ;  /* 0x0000000000007941 */ /* 0x000fea0003800200 */
.L_x_16215:
[----:B------:R-:W-:-:S04]  /*65e0*/  SHF.R.U32.HI R3, RZ, 0x18, R3 ;  /* 0x00000018ff037819 */ /* 0x000fc80000011603 */
[----:B------:R-:W-:-:S05]  /*65f0*/  LOP3.LUT R3, R0, 0x80, R3, 0xf8, !PT ;  /* 0x0000008000037812 */ /* 0x000fca00078ef803 */
[----:B------:R1:W-:Y:S01]  /*6600*/  STG.E.U8 desc[UR36][R8.64], R3 ;  /* 0x0000000308007986 */ /* 0x0003e2000c101124 */
[----:B------:R-:W-:Y:S05]  /*6610*/  BRA `(.L_x_16188) ;  /* 0x00000000000c7947 */ /* 0x000fea0003800000 */
.L_x_16209:
[----:B------:R-:W-:-:S04]  /*6620*/  I2FP.F32.S32 R0, R24 ;  /* 0x0000001800007245 */ /* 0x000fc80000201400 */
[----:B------:R-:W-:-:S05]  /*6630*/  F2FP.BF16.F32.PACK_AB R0, RZ, R0 ;  /* 0x00000000ff00723e */ /* 0x000fca00000010ff */
[----:B------:R0:W-:Y:S02]  /*6640*/  STG.E.U16 desc[UR36][R8.64], R0 ;  /* 0x0000000008007986 */ /* 0x0001e4000c101524 */
.L_x_16188:
[----:B------:R-:W-:-:S07]  /*6650*/  VIADD R17, R17, 0x80 ;  /* 0x0000008011117836 */ /* 0x000fce0000000000 */
.L_x_16147:
[----:B------:R-:W-:Y:S05]  /*6660*/  BSYNC.RECONVERGENT B7 ;  /* 0x0000000000077941 */ /* 0x000fea0003800200 */
.L_x_16108:
        /* <DEDUP_REMOVED lines=21> */
.L_x_16221:
[----:B------:R-:W-:Y:S01]  /*67c0*/  STG.E.U8 desc[UR36][R2.64], R22 ;  /* 0x0000001602007986 */ /* 0x000fe2000c101124 */
[----:B------:R-:W-:Y:S05]  /*67d0*/  EXIT ;  /* 0x000000000000794d */ /* 0x000fea0003800000 */
.L_x_16220:
        /* <DEDUP_REMOVED lines=9> */
.L_x_16224:
[----:B------:R-:W-:Y:S01]  /*6870*/  STG.E desc[UR36][R2.64], R22 ;  /* 0x0000001602007986 */ /* 0x000fe2000c101924 */
[----:B------:R-:W-:Y:S05]  /*6880*/  EXIT ;  /* 0x000000000000794d */ /* 0x000fea0003800000 */
.L_x_16223:
[----:B------:R-:W-:Y:S01]  /*6890*/  STG.E.U16 desc[UR36][R2.64], R22 ;  /* 0x0000001602007986 */ /* 0x000fe2000c101524 */
[----:B------:R-:W-:Y:S05]  /*68a0*/  EXIT ;  /* 0x000000000000794d */ /* 0x000fea0003800000 */
.L_x_16219:
        /* <DEDUP_REMOVED lines=9> */
.L_x_16226:
[----:B------:R-:W-:-:S04]  /*6940*/  I2FP.F32.S32 R0, R22 ;  /* 0x0000001600007245 */ /* 0x000fc80000201400 */
[----:B------:R-:W-:-:S05]  /*6950*/  F2FP.F16.F32.PACK_AB R0, RZ, R0 ;  /* 0x00000000ff00723e */ /* 0x000fca00000000ff */
[----:B------:R-:W-:Y:S01]  /*6960*/  STG.E.U16 desc[UR36][R2.64], R0 ;  /* 0x0000000002007986 */ /* 0x000fe2000c101524 */
[----:B------:R-:W-:Y:S05]  /*6970*/  EXIT ;  /* 0x000000000000794d */ /* 0x000fea0003800000 */
.L_x_16225:
        /* <DEDUP_REMOVED lines=10> */
.L_x_16228:
[----:B------:R-:W-:-:S04]  /*6a20*/  I2FP.F32.S32 R22, R22 ;  /* 0x0000001600167245 */ /* 0x000fc80000201400 */
[----:B------:R-:W-:-:S04]  /*6a30*/  F2FP.F16.F32.PACK_AB R5, RZ, R22 ;  /* 0x00000016ff05723e */ /* 0x000fc800000000ff */
[----:B------:R-:W-:-:S05]  /*6a40*/  PRMT R5, R5, 0x5410, RZ ;  /* 0x0000541005057816 */ /* 0x000fca00000000ff */
[----:B------:R-:W-:Y:S01]  /*6a50*/  STG.E desc[UR36][R2.64], R5 ;  /* 0x0000000502007986 */ /* 0x000fe2000c101924 */
[----:B------:R-:W-:Y:S05]  /*6a60*/  EXIT ;  /* 0x000000000000794d */ /* 0x000fea0003800000 */
.L_x_16227:
[----:B------:R-:W0:Y:S02]  /*6a70*/  I2F.F64 R22, R22 ;  /* 0x0000001600167312 */ /* 0x000e240000201c00 */
[----:B0-----:R-:W-:Y:S01]  /*6a80*/  STG.E.64 desc[UR36][R2.64], R22 ;  /* 0x0000001602007986 */ /* 0x001fe2000c101b24 */
[----:B------:R-:W-:Y:S05]  /*6a90*/  EXIT ;  /* 0x000000000000794d */ /* 0x000fea0003800000 */
.L_x_16218:
        /* <DEDUP_REMOVED lines=12> */
.L_x_16232:
        /* <DEDUP_REMOVED lines=18> */
.L_x_16235:
[----:B------:R-:W-:-:S04]  /*6c80*/  SHF.R.U32.HI R5, RZ, 0x18, R5 ;  /* 0x00000018ff057819 */ /* 0x000fc80000011605 */
[----:B------:R-:W-:-:S07]  /*6c90*/  LOP3.LUT R0, R0, 0x80, R5, 0xf8, !PT ;  /* 0x0000008000007812 */ /* 0x000fce00078ef805 */
.L_x_16234:
[----:B------:R-:W-:Y:S05]  /*6ca0*/  BSYNC.RECONVERGENT B0 ;  /* 0x0000000000007941 */ /* 0x000fea0003800200 */
.L_x_16233:
[----:B------:R-:W-:Y:S01]  /*6cb0*/  STG.E.U8 desc[UR36][R2.64], R0 ;  /* 0x0000000002007986 */ /* 0x000fe2000c101124 */
[----:B------:R-:W-:Y:S05]  /*6cc0*/  EXIT ;  /* 0x000000000000794d */ /* 0x000fea0003800000 */
.L_x_16231:
        /* <DEDUP_REMOVED lines=18> */
.L_x_16238:
[----:B------:R-:W-:-:S04]  /*6df0*/  SHF.R.U32.HI R5, RZ, 0x18, R5 ;  /* 0x00000018ff057819 */ /* 0x000fc80000011605 */
[----:B------:R-:W-:-:S07]  /*6e00*/  LOP3.LUT R0, R0, 0x80, R5, 0xf8, !PT ;  /* 0x0000008000007812 */ /* 0x000fce00078ef805 */
.L_x_16237:
[----:B------:R-:W-:Y:S05]  /*6e10*/  BSYNC.RECONVERGENT B0 ;  /* 0x0000000000007941 */ /* 0x000fea0003800200 */
.L_x_16236:
[----:B------:R-:W-:Y:S01]  /*6e20*/  STG.E.U8 desc[UR36][R2.64], R0 ;  /* 0x0000000002007986 */ /* 0x000fe2000c101124 */
[----:B------:R-:W-:Y:S05]  /*6e30*/  EXIT ;  /* 0x000000000000794d */ /* 0x000fea0003800000 */
.L_x_16230:
        /* <DEDUP_REMOVED lines=22> */
.L_x_16240:
[----:B------:R-:W-:-:S05]  /*6fa0*/  SHF.R.S32.HI R23, RZ, 0x1f, R22 ;  /* 0x0000001fff177819 */ /* 0x000fca0000011416 */
[----:B------:R-:W-:Y:S01]  /*6fb0*/  STG.E.64 desc[UR36][R2.64], R22 ;  /* 0x0000001602007986 */ /* 0x000fe2000c101b24 */
[----:B------:R-:W-:Y:S05]  /*6fc0*/  EXIT ;  /* 0x000000000000794d */ /* 0x000fea0003800000 */
.L_x_16239:
[----:B------:R-:W-:Y:S01]  /*6fd0*/  STG.E desc[UR36][R2.64], R22 ;  /* 0x0000001602007986 */ /* 0x000fe2000c101924 */
[----:B------:R-:W-:Y:S05]  /*6fe0*/  EXIT ;  /* 0x000000000000794d */ /* 0x000fea0003800000 */
.L_x_16229:
        /* <DEDUP_REMOVED lines=10> */
.L_x_16242:
[----:B------:R-:W-:Y:S01]  /*7090*/  CS2R R6, SRZ ;  /* 0x0000000000067805 */ /* 0x000fe2000001ff00 */
[----:B------:R-:W0:Y:S04]  /*70a0*/  I2F.F64 R4, R22 ;  /* 0x0000001600047312 */ /* 0x000e280000201c00 */
[----:B0-----:R-:W-:Y:S01]  /*70b0*/  STG.E.128 desc[UR36][R2.64], R4 ;  /* 0x0000000402007986 */ /* 0x001fe2000c101d24 */
[----:B------:R-:W-:Y:S05]  /*70c0*/  EXIT ;  /* 0x000000000000794d */ /* 0x000fea0003800000 */
.L_x_16241:
[----:B------:R-:W-:-:S13]  /*70d0*/  ISETP.NE.AND P0, PT, R0, 0xf, PT ;  /* 0x0000000f0000780c */ /* 0x000fda0003f05270 */
[----:B------:R-:W-:Y:S05]  /*70e0*/  @!P0 BRA `(.L_x_16243) ;  /* 0x0000000000e88947 */ /* 0x000fea0003800000 */
[----:B------:R-:W-:-:S13]  /*70f0*/  ISETP.NE.AND P0, PT, R0, 0x17, PT ;  /* 0x000000170000780c */ /* 0x000fda0003f05270 */
[----:B------:R-:W-:Y:S05]  /*7100*/  @!P0 BRA `(.L_x_16244) ;  /* 0x0000000000908947 */ /* 0x000fea0003800000 */
[----:B------:R-:W-:-:S13]  /*7110*/  ISETP.NE.AND P0, PT, R0, 0x18, PT ;  /* 0x000000180000780c */ /* 0x000fda0003f05270 */
[----:B------:R-:W-:Y:S05]  /*7120*/  @!P0 BRA `(.L_x_16245) ;  /* 0x0000000000448947 */ /* 0x000fea0003800000 */
.L_x_16222:
        /* <DEDUP_REMOVED lines=16> */
.L_x_16246:
[----:B------:R-:W-:Y:S05]  /*7230*/  EXIT ;  /* 0x000000000000794d */ /* 0x000fea0003800000 */
.L_x_16245:
        /* <DEDUP_REMOVED lines=13> */
.L_x_16248:
[----:B------:R-:W-:Y:S05]  /*7310*/  BSYNC.RECONVERGENT B0 ;  /* 0x0000000000007941 */ /* 0x000fea0003800200 */
.L_x_16247:
[----:B------:R-:W-:-:S05]  /*7320*/  LOP3.LUT R5, R0, 0x80, R5, 0xf8, !PT ;  /* 0x0000008000057812 */ /* 0x000fca00078ef805 */
[----:B------:R-:W-:Y:S01]  /*7330*/  STG.E.U8 desc[UR36][R2.64], R5 ;  /* 0x0000000502007986 */ /* 0x000fe2000c101124 */
[----:B------:R-:W-:Y:S05]  /*7340*/  EXIT ;  /* 0x000000000000794d */ /* 0x000fea0003800000 */
.L_x_16244:
        /* <DEDUP_REMOVED lines=12> */
.L_x_16250:
[----:B------:R-:W-:Y:S01]  /*7410*/  IMAD.MOV.U32 R0, RZ, RZ, 0x7f ;  /* 0x0000007fff007424 */ /* 0x000fe200078e00ff */
[----:B------:R-:W-:-:S04]  /*7420*/  ISETP.GT.U32.AND P0, PT, R4, 0x7f800000, PT ;  /* 0x7f8000000400780c */ /* 0x000fc80003f04070 */
[----:B------:R-:W-:-:S09]  /*7430*/  SEL R0, R0, 0x7c, P0 ;  /* 0x0000007c00007807 */ /* 0x000fd20000000000 */
.L_x_16251:
[----:B------:R-:W-:Y:S05]  /*7440*/  BSYNC.RECONVERGENT B0 ;  /* 0x0000000000007941 */ /* 0x000fea0003800200 */
.L_x_16249:
[----:B------:R-:W-:-:S04]  /*7450*/  SHF.R.U32.HI R5, RZ, 0x18, R5 ;  /* 0x00000018ff057819 */ /* 0x000fc80000011605 */
[----:B------:R-:W-:-:S05]  /*7460*/  LOP3.LUT R5, R0, 0x80, R5, 0xf8, !PT ;  /* 0x0000008000057812 */ /* 0x000fca00078ef805 */
[----:B------:R-:W-:Y:S01]  /*7470*/  STG.E.U8 desc[UR36][R2.64], R5 ;  /* 0x0000000502007986 */ /* 0x000fe2000c101124 */
[----:B------:R-:W-:Y:S05]  /*7480*/  EXIT ;  /* 0x000000000000794d */ /* 0x000fea0003800000 */
.L_x_16243:
[----:B------:R-:W-:-:S04]  /*7490*/  I2FP.F32.S32 R0, R22 ;  /* 0x0000001600007245 */ /* 0x000fc80000201400 */
[----:B------:R-:W-:-:S05]  /*74a0*/  F2FP.BF16.F32.PACK_AB R0, RZ, R0 ;  /* 0x00000000ff00723e */ /* 0x000fca00000010ff */
[----:B------:R-:W-:Y:S01]  /*74b0*/  STG.E.U16 desc[UR36][R2.64], R0 ;  /* 0x0000000002007986 */ /* 0x000fe2000c101524 */
[----:B------:R-:W-:Y:S05]  /*74c0*/  EXIT ;  /* 0x000000000000794d */ /* 0x000fea0003800000 */
.L_x_16252:
        /* <DEDUP_REMOVED lines=11> */
.L_x_31172:


//--------------------- .text._ZN2at6native18elementwise_kernelILi128ELi2EZNS0_22gpu_kernel_impl_nocastINS0_13AUnaryFunctorIiiiZZZNS0_21heaviside_kernel_cudaERNS_18TensorIteratorBaseEENKUlvE_clEvENKUlvE1_clEvEUliiE_EEEEvS5_RKT_EUliE_EEviT1_ --------------------------
	.section	.text._ZN2at6native18elementwise_kernelILi128ELi2EZNS0_22gpu_kernel_impl_nocastINS0_13AUnaryFunctorIiiiZZZNS0_21heaviside_kernel_cudaERNS_18TensorIteratorBaseEENKUlvE_clEvENKUlvE1_clEvEUliiE_EEEEvS5_RKT_EUliE_EEviT1_,"ax",@progbits
	.align	128
        .global         _ZN2at6native18elementwise_kernelILi128ELi2EZNS0_22gpu_kernel_impl_nocastINS0_13AUnaryFunctorIiiiZZZNS0_21heaviside_kernel_cudaERNS_18TensorIteratorBaseEENKUlvE_clEvENKUlvE1_clEvEUliiE_EEEEvS5_RKT_EUliE_EEviT1_
        .type           _ZN2at6native18elementwise_kernelILi128ELi2EZNS0_22gpu_kernel_impl_nocastINS0_13AUnaryFunctorIiiiZZZNS0_21heaviside_kernel_cudaERNS_18TensorIteratorBaseEENKUlvE_clEvENKUlvE1_clEvEUliiE_EEEEvS5_RKT_EUliE_EEviT1_,@function
        .size           _ZN2at6native18elementwise_kernelILi128ELi2EZNS0_22gpu_kernel_impl_nocastINS0_13AUnaryFunctorIiiiZZZNS0_21heaviside_kernel_cudaERNS_18TensorIteratorBaseEENKUlvE_clEvENKUlvE1_clEvEUliiE_EEEEvS5_RKT_EUliE_EEviT1_,(.L_x_31173 - _ZN2at6native18elementwise_kernelILi128ELi2EZNS0_22gpu_kernel_impl_nocastINS0_13AUnaryFunctorIiiiZZZNS0_21heaviside_kernel_cudaERNS_18TensorIteratorBaseEENKUlvE_clEvENKUlvE1_clEvEUliiE_EEEEvS5_RKT_EUliE_EEviT1_)
        .other          _ZN2at6native18elementwise_kernelILi128ELi2EZNS0_22gpu_kernel_impl_nocastINS0_13AUnaryFunctorIiiiZZZNS0_21heaviside_kernel_cudaERNS_18TensorIteratorBaseEENKUlvE_clEvENKUlvE1_clEvEUliiE_EEEEvS5_RKT_EUliE_EEviT1_,@"STO_CUDA_ENTRY STV_DEFAULT"
_ZN2at6native18elementwise_kernelILi128ELi2EZNS0_22gpu_kernel_impl_nocastINS0_13AUnaryFunctorIiiiZZZNS0_21heaviside_kernel_cudaERNS_18TensorIteratorBaseEENKUlvE_clEvENKUlvE1_clEvEUliiE_EEEEvS5_RKT_EUliE_EEviT1_:
.text._ZN2at6native18elementwise_kernelILi128ELi2EZNS0_22gpu_kernel_impl_nocastINS0_13AUnaryFunctorIiiiZZZNS0_21heaviside_kernel_cudaERNS_18TensorIteratorBaseEENKUlvE_clEvENKUlvE1_clEvEUliiE_EEEEvS5_RKT_EUliE_EEviT1_:
[----:B------:R-:W-:Y:S08]  /*0000*/  LDC R1, c[0x0][0x37c] ;  /* 0x0000df00ff017b82 */ /* 0x000ff00000000800 */
[----:B------:R-:W0:Y:S01]  /*0010*/  LDC R4, c[0x0][0x388] ;  /* 0x0000e200ff047b82 */ /* 0x000e220000000800 */
[----:B------:R-:W1:Y:S01]  /*0020*/  S2R R3, SR_TID.X ;  /* 0x0000000000037919 */ /* 0x000e620000002100 */
[----:B------:R-:W2:Y:S01]  /*0030*/  LDCU UR5, c[0x0][0x594] ;  /* 0x0000b280ff0577ac */ /* 0x000ea20008000800 */
[----:B------:R-:W3:Y:S05]  /*0040*/  LDCU.64 UR6, c[0x0][0x358] ;  /* 0x00006b00ff0677ac */ /* 0x000eea0008000a00 */
[----:B------:R-:W4:Y:S01]  /*0050*/  S2UR UR4, SR_CTAID.X ;  /* 0x00000000000479c3 */ /* 0x000f220000002500 */
[----:B--2---:R-:W-:-:S02]  /*0060*/  ISETP.LT.AND P0, PT, RZ, UR5, PT ;  /* 0x00000005ff007c0c */ /* 0x004fc4000bf01270 */
[----:B0-----:R-:W-:Y:S02]  /*0070*/  ISETP.NE.AND P1, PT, R4, RZ, PT ;  /* 0x000000ff0400720c */ /* 0x001fe40003f25270 */
[----:B------:R-:W-:Y:S01]  /*0080*/  SEL R0, RZ, 0x1, !P0 ;  /* 0x00000001ff007807 */ /* 0x000fe20004000000 */
[----:B----4-:R-:W-:-:S06]  /*0090*/  USHF.L.U32 UR4, UR4, 0x8, URZ ;  /* 0x0000000804047899 */ /* 0x010fcc00080006ff */
[----:B-1----:R-:W-:-:S04]  /*00a0*/  LOP3.LUT R3, R3, UR4, RZ, 0xfc, !PT ;  /* 0x0000000403037c12 */ /* 0x002fc8000f8efcff */
        /* <DEDUP_REMOVED lines=8> */
[----:B------:R-:W-:Y:S02]  /*0130*/  ISETP.NE.AND P0, PT, RZ, UR5, PT ;  /* 0x00000005ff007c0c */ /* 0x000fe4000bf05270 */
[----:B------:R-:W-:-:S02]  /*0140*/  IADD3 R3, PT, PT, R3, 0x80, RZ ;  /* 0x0000008003037810 */ /* 0x000fc40007ffe0ff */
[----:B--2---:R-:W-:-:S05]  /*0150*/  SEL R9, R5, R0, !P0 ;  /* 0x0000000005097207 */ /* 0x004fca0004000000 */
[----:B0-----:R0:W-:Y:S04]  /*0160*/  STG.E desc[UR6][R6.64], R9 ;  /* 0x0000000906007986 */ /* 0x0011e8000c101906 */
.L_x_16255:
[----:B------:R-:W-:Y:S05]  /*0170*/  BSYNC.RECONVERGENT B0 ;  /* 0x0000000000007941 */ /* 0x000fea0003800200 */
.L_x_16254:
[----:B------:R-:W-:-:S13]  /*0180*/  ISETP.GE.AND P0, PT, R3, UR4, PT ;  /* 0x0000000403007c0c */ /* 0x000fda000bf06270 */
[----:B------:R-:W-:Y:S05]  /*0190*/  @P0 EXIT ;  /* 0x000000000000094d */ /* 0x000fea0003800000 */
[----:B------:R-:W1:Y:S02]  /*01a0*/  LDC.64 R2, c[0x0][0x588] ;  /* 0x00016200ff027b82 */ /* 0x000e640000000a00 */
[----:B-1----:R-:W0:Y:S06]  /*01b0*/  LDG.E R3, desc[UR6][R2.64] ;  /* 0x0000000602037981 */ /* 0x002e2c000c1e1900 */
[----:B------:R-:W1:Y:S01]  /*01c0*/  LDC.64 R4, c[0x0][0x580] ;  /* 0x00016000ff047b82 */ /* 0x000e620000000a00 */
[----:B------:R-:W-:-:S04]  /*01d0*/  ISETP.NE.AND P0, PT, RZ, UR5, PT ;  /* 0x00000005ff007c0c */ /* 0x000fc8000bf05270 */
[----:B0-----:R-:W-:-:S05]  /*01e0*/  SEL R7, R3, R0, !P0 ;  /* 0x0000000003077207 */ /* 0x001fca0004000000 */
[----:B-1----:R-:W-:Y:S01]  /*01f0*/  STG.E desc[UR6][R4.64], R7 ;  /* 0x0000000704007986 */ /* 0x002fe2000c101906 */
[----:B------:R-:W-:Y:S05]  /*0200*/  EXIT ;  /* 0x000000000000794d */ /* 0x000fea0003800000 */
.L_x_16253:
        /* <DEDUP_REMOVED lines=305> */
.L_x_16258:
[----:B------:R-:W0:Y:S02]  /*1520*/  LDCU.128 UR8, c[0x0][0x580] ;  /* 0x0000b000ff0877ac */ /* 0x000e240008000c00 */
[----:B0-----:R-:W-:-:S04]  /*1530*/  IADD3 R6, P0, PT, R6, UR10, RZ ;  /* 0x0000000a06067c10 */ /* 0x001fc8000ff1e0ff */
[----:B------:R-:W-:-:S06]  /*1540*/  IADD3.X R7, PT, PT, RZ, UR11, RZ, P0, !PT ;  /* 0x0000000bff077c10 */ /* 0x000fcc00087fe4ff */
[----:B------:R-:W2:Y:S01]  /*1550*/  LDG.E R7, desc[UR6][R6.64] ;  /* 0x0000000606077981 */ /* 0x000ea2000c1e1900 */
[----:B------:R-:W-:Y:S02]  /*1560*/  IADD3 R8, P0, PT, R5, UR8, RZ ;  /* 0x0000000805087c10 */ /* 0x000fe4000ff1e0ff */
[----:B------:R-:W-:Y:S02]  /*1570*/  ISETP.NE.AND P1, PT, RZ, UR5, PT ;  /* 0x00000005ff007c0c */ /* 0x000fe4000bf25270 */
[----:B------:R-:W-:Y:S01]  /*1580*/  IADD3 R3, PT, PT, R3, 0x80, RZ ;  /* 0x0000008003037810 */ /* 0x000fe20007ffe0ff */
[----:B------:R-:W-:Y:S01]  /*1590*/  IMAD.X R9, RZ, RZ, UR9, P0 ;  /* 0x00000009ff097e24 */ /* 0x000fe200080e06ff */
[----:B--2---:R-:W-:-:S05]  /*15a0*/  SEL R5, R7, R0, !P1 ;  /* 0x0000000007057207 */ /* 0x004fca0004800000 */
[----:B------:R0:W-:Y:S04]  /*15b0*/  STG.E desc[UR6][R8.64], R5 ;  /* 0x0000000508007986 */ /* 0x0001e8000c101906 */
.L_x_16257:
[----:B------:R-:W-:Y:S05]  /*15c0*/  BSYNC.RECONVERGENT B0 ;  /* 0x0000000000007941 */ /* 0x000fea0003800200 */
.L_x_16256:
[----:B------:R-:W-:-:S13]  /*15d0*/  ISETP.GE.AND P0, PT, R3, UR4, PT ;  /* 0x0000000403007c0c */ /* 0x000fda000bf06270 */
[----:B------:R-:W-:Y:S05]  /*15e0*/  @P0 EXIT ;  /* 0x000000000000094d */ /* 0x000fea0003800000 */
[----:B------:R-:W1:Y:S01]  /*15f0*/  LDCU.64 UR8, c[0x0][0x390] ;  /* 0x00007200ff0877ac */ /* 0x000e620008000a00 */
[----:B------:R-:W-:Y:S01]  /*1600*/  HFMA2 R6, -RZ, RZ, 0, 0 ;  /* 0x00000000ff067431 */ /* 0x000fe200000001ff */
        /* <DEDUP_REMOVED lines=296> */
.L_x_16259:
[----:B------:R-:W0:Y:S01]  /*2890*/  LDCU.128 UR8, c[0x0][0x580] ;  /* 0x0000b000ff0877ac */ /* 0x000e220008000c00 */
[----:B------:R-:W-:Y:S02]  /*28a0*/  ISETP.NE.AND P1, PT, RZ, UR5, PT ;  /* 0x00000005ff007c0c */ /* 0x000fe4000bf25270 */
[----:B0-----:R-:W-:-:S04]  /*28b0*/  IADD3 R4, P0, PT, R4, UR10, RZ ;  /* 0x0000000a04047c10 */ /* 0x001fc8000ff1e0ff */
[----:B------:R-:W-:-:S07]  /*28c0*/  IADD3.X R5, PT, PT, RZ, UR11, RZ, P0, !PT ;  /* 0x0000000bff057c10 */ /* 0x000fce00087fe4ff */
[----:B------:R-:W2:Y:S01]  /*28d0*/  @!P1 LDG.E R0, desc[UR6][R4.64] ;  /* 0x0000000604009981 */ /* 0x000ea2000c1e1900 */
[----:B------:R-:W-:-:S04]  /*28e0*/  IADD3 R2, P0, PT, R3, UR8, RZ ;  /* 0x0000000803027c10 */ /* 0x000fc8000ff1e0ff */
[----:B------:R-:W-:-:S05]  /*28f0*/  IADD3.X R3, PT, PT, RZ, UR9, RZ, P0, !PT ;  /* 0x00000009ff037c10 */ /* 0x000fca00087fe4ff */
[----:B--2---:R-:W-:Y:S01]  /*2900*/  STG.E desc[UR6][R2.64], R0 ;  /* 0x0000000002007986 */ /* 0x004fe2000c101906 */
[----:B------:R-:W-:Y:S05]  /*2910*/  EXIT ;  /* 0x000000000000794d */ /* 0x000fea0003800000 */
.L_x_16260:
        /* <DEDUP_REMOVED lines=14> */
.L_x_31173:


//--------------------- .text._ZN2at6native27unrolled_elementwise_kernelINS0_13AUnaryFunctorIiiiZZZNS0_21heaviside_kernel_cudaERNS_18TensorIteratorBaseEENKUlvE_clEvENKUlvE1_clEvEUliiE_EESt5arrayIPcLm2EELi4E23TrivialOffsetCalculatorILi1EjESD_NS0_6memory15LoadWithoutCastENSE_16StoreWithoutCastEEEviT_T0_T2_T3_T4_T5_ --------------------------
	.section	.text._ZN2at6native27unrolled_elementwise_kernelINS0_13AUnaryFunctorIiiiZZZNS0_21heaviside_kernel_cudaERNS_18TensorIteratorBaseEENKUlvE_clEvENKUlvE1_clEvEUliiE_EESt5arrayIPcLm2EELi4E23TrivialOffsetCalculatorILi1EjESD_NS0_6memory15LoadWithoutCastENSE_16StoreWithoutCastEEEviT_T0_T2_T3_T4_T5_,"ax",@progbits
	.align	128
        .global         _ZN2at6native27unrolled_elementwise_kernelINS0_13AUnaryFunctorIiiiZZZNS0_21heaviside_kernel_cudaERNS_18TensorIteratorBaseEENKUlvE_clEvENKUlvE1_clEvEUliiE_EESt5arrayIPcLm2EELi4E23TrivialOffsetCalculatorILi1EjESD_NS0_6memory15LoadWithoutCastENSE_16StoreWithoutCastEEEviT_T0_T2_T3_T4_T5_
        .type           _ZN2at6native27unrolled_elementwise_kernelINS0_13AUnaryFunctorIiiiZZZNS0_21heaviside_kernel_cudaERNS_18TensorIteratorBaseEENKUlvE_clEvENKUlvE1_clEvEUliiE_EESt5arrayIPcLm2EELi4E23TrivialOffsetCalculatorILi1EjESD_NS0_6memory15LoadWithoutCastENSE_16StoreWithoutCastEEEviT_T0_T2_T3_T4_T5_,@function
        .size           _ZN2at6native27unrolled_elementwise_kernelINS0_13AUnaryFunctorIiiiZZZNS0_21heaviside_kernel_cudaERNS_18TensorIteratorBaseEENKUlvE_clEvENKUlvE1_clEvEUliiE_EESt5arrayIPcLm2EELi4E23TrivialOffsetCalculatorILi1EjESD_NS0_6memory15LoadWithoutCastENSE_16StoreWithoutCastEEEviT_T0_T2_T3_T4_T5_,(.L_x_31174 - _ZN2at6native27unrolled_elementwise_kernelINS0_13AUnaryFunctorIiiiZZZNS0_21heaviside_kernel_cudaERNS_18TensorIteratorBaseEENKUlvE_clEvENKUlvE1_clEvEUliiE_EESt5arrayIPcLm2EELi4E23TrivialOffsetCalculatorILi1EjESD_NS0_6memory15LoadWithoutCastENSE_16StoreWithoutCastEEEviT_T0_T2_T3_T4_T5_)
        .other          _ZN2at6native27unrolled_elementwise_kernelINS0_13AUnaryFunctorIiiiZZZNS0_21heaviside_kernel_cudaERNS_18TensorIteratorBaseEENKUlvE_clEvENKUlvE1_clEvEUliiE_EESt5arrayIPcLm2EELi4E23TrivialOffsetCalculatorILi1EjESD_NS0_6memory15LoadWithoutCastENSE_16StoreWithoutCastEEEviT_T0_T2_T3_T4_T5_,@"STO_CUDA_ENTRY STV_DEFAULT"
_ZN2at6native27unrolled_elementwise_kernelINS0_13AUnaryFunctorIiiiZZZNS0_21heaviside_kernel_cudaERNS_18TensorIteratorBaseEENKUlvE_clEvENKUlvE1_clEvEUliiE_EESt5arrayIPcLm2EELi4E23TrivialOffsetCalculatorILi1EjESD_NS0_6memory15LoadWithoutCastENSE_16StoreWithoutCastEEEviT_T0_T2_T3_T4_T5_:
.text._ZN2at6native27unrolled_elementwise_kernelINS0_13AUnaryFunctorIiiiZZZNS0_21heaviside_kernel_cudaERNS_18TensorIteratorBaseEENKUlvE_clEvENKUlvE1_clEvEUliiE_EESt5arrayIPcLm2EELi4E23TrivialOffsetCalculatorILi1EjESD_NS0_6memory15LoadWithoutCastENSE_16StoreWithoutCastEEEviT_T0_T2_T3_T4_T5_:
        /* <DEDUP_REMOVED lines=11> */
[----:B------:R-:W-:-:S03]  /*00b0*/  @!P0 IMAD R15, R0, 0x200, R3 ;  /* 0x00000200000f8824 */ /* 0x000fc600078e0203 */
[----:B------:R-:W-:-:S13]  /*00c0*/  ISETP.GE.AND P1, PT, R13, R2, PT ;  /* 0x000000020d00720c */ /* 0x000fda0003f26270 */
[----:B------:R-:W-:Y:S01]  /*00d0*/  @!P1 LEA R17, R0, R13, 0x9 ;  /* 0x0000000d00119211 */ /* 0x000fe200078e48ff */
[----:B------:R-:W-:Y:S01]  /*00e0*/  @!P1 VIADD R13, R13, 0x80 ;  /* 0x000000800d0d9836 */ /* 0x000fe20000000000 */
[----:B------:R-:W2:Y:S04]  /*00f0*/  @!P1 LDC.64 R8, c[0x0][0x398] ;  /* 0x0000e600ff089b82 */ /* 0x000ea80000000a00 */
[----:B------:R-:W-:Y:S01]  /*0100*/  ISETP.GE.AND P3, PT, R13, R2, PT ;  /* 0x000000020d00720c */ /* 0x000fe20003f66270 */
[----:B0-----:R-:W-:Y:S01]  /*0110*/  @!P0 IMAD.WIDE.U32 R4, R15, 0x4, R4 ;  /* 0x000000040f048825 */ /* 0x001fe200078e0004 */
[----:B------:R-:W-:-:S11]  /*0120*/  CS2R R14, SRZ ;  /* 0x00000000000e7805 */ /* 0x000fd6000001ff00 */
[----:B------:R-:W-:Y:S01]  /*0130*/  @!P3 IMAD R19, R0, 0x200, R13 ;  /* 0x000002000013b824 */ /* 0x000fe200078e020d */
[----:B------:R-:W-:Y:S01]  /*0140*/  @!P3 IADD3 R13, PT, PT, R13, 0x80, RZ ;  /* 0x000000800d0db810 */ /* 0x000fe20007ffe0ff */
[----:B------:R-:W0:Y:S03]  /*0150*/  @!P3 LDC.64 R10, c[0x0][0x398] ;  /* 0x0000e600ff0abb82 */ /* 0x000e260000000a00 */
        /* <DEDUP_REMOVED lines=12> */
[----:B---3--:R-:W-:-:S02]  /*0220*/  UISETP.GT.AND UP0, UPT, UR5, URZ, UPT ;  /* 0x000000ff0500728c */ /* 0x008fc4000bf04270 */
[----:B------:R-:W-:Y:S02]  /*0230*/  ISETP.NE.AND P0, PT, RZ, UR5, PT ;  /* 0x00000005ff007c0c */ /* 0x000fe4000bf05270 */
[----:B------:R-:W-:Y:S01]  /*0240*/  USEL UR4, URZ, 0x1, !UP0 ;  /* 0x00000001ff047887 */ /* 0x000fe2000c000000 */
[----:B------:R-:W-:Y:S04]  /*0250*/  BSSY.RECONVERGENT B0, `(.L_x_16261) ;  /* 0x000001b000007945 */ /* 0x000fe80003800200 */
[----:B------:R-:W-:Y:S01]  /*0260*/  BSSY.RELIABLE B1, `(.L_x_16262) ;  /* 0x0000013000017945 */ /* 0x000fe20003800100 */
[----:B----4-:R-:W-:Y:S02]  /*0270*/  SEL R19, R14, UR4, !P0 ;  /* 0x000000040e137c07 */ /* 0x010fe4000c000000 */
[----:B--2---:R-:W-:-:S02]  /*0280*/  SEL R15, R15, UR4, !P0 ;  /* 0x000000040f0f7c07 */ /* 0x004fc4000c000000 */
[----:B-----5:R-:W-:Y:S02]  /*0290*/  SEL R17, R12, UR4, !P0 ;  /* 0x000000040c117c07 */ /* 0x020fe4000c000000 */
[----:B------:R-:W-:Y:S01]  /*02a0*/  SEL R13, R13, UR4, !P0 ;  /* 0x000000040d0d7c07 */ /* 0x000fe2000c000000 */
[----:B------:R-:W-:Y:S06]  /*02b0*/  @P1 BRA `(.L_x_16263) ;  /* 0x0000000000341947 */ /* 0x000fec0003800000 */
        /* <DEDUP_REMOVED lines=13> */
.L_x_16263:
[----:B------:R-:W-:Y:S05]  /*0390*/  BSYNC.RELIABLE B1 ;  /* 0x0000000000017941 */ /* 0x000fea0003800100 */
.L_x_16262:
[----:B------:R-:W-:-:S13]  /*03a0*/  ISETP.GE.AND P0, PT, R3, R2, PT ;  /* 0x000000020300720c */ /* 0x000fda0003f06270 */
[----:B0-----:R-:W0:Y:S01]  /*03b0*/  @!P0 LDC.64 R4, c[0x0][0x390] ;  /* 0x0000e400ff048b82 */ /* 0x001e220000000a00 */
[----:B------:R-:W-:Y:S01]  /*03c0*/  @!P0 LEA R7, R0, R3, 0x9 ;  /* 0x0000000300078211 */ /* 0x000fe200078e48ff */
[----:B------:R-:W-:-:S04]  /*03d0*/  @!P0 VIADD R3, R3, 0x80 ;  /* 0x0000008003038836 */ /* 0x000fc80000000000 */
[----:B0-----:R-:W-:-:S05]  /*03e0*/  @!P0 IMAD.WIDE.U32 R4, R7, 0x4, R4 ;  /* 0x0000000407048825 */ /* 0x001fca00078e0004 */
[----:B------:R1:W-:Y:S02]  /*03f0*/  @!P0 STG.E desc[UR6][R4.64], R19 ;  /* 0x0000001304008986 */ /* 0x0003e4000c101906 */
.L_x_16264:
[----:B------:R-:W-:Y:S05]  /*0400*/  BSYNC.RECONVERGENT B0 ;  /* 0x0000000000007941 */ /* 0x000fea0003800200 */
.L_x_16261:
        /* <DEDUP_REMOVED lines=8> */
.L_x_16265:
        /* <DEDUP_REMOVED lines=15> */
.L_x_31174:


//--------------------- .text._ZN2at6native29vectorized_elementwise_kernelILi2ENS0_13AUnaryFunctorIiiiZZZNS0_21heaviside_kernel_cudaERNS_18TensorIteratorBaseEENKUlvE_clEvENKUlvE1_clEvEUliiE_EESt5arrayIPcLm2EEEEviT0_T1_ --------------------------
	.section	.text._ZN2at6native29vectorized_elementwise_kernelILi2ENS0_13AUnaryFunctorIiiiZZZNS0_21heaviside_kernel_cudaERNS_18TensorIteratorBaseEENKUlvE_clEvENKUlvE1_clEvEUliiE_EESt5arrayIPcLm2EEEEviT0_T1_,"ax",@progbits
	.align	128
        .global         _ZN2at6native29vectorized_elementwise_kernelILi2ENS0_13AUnaryFunctorIiiiZZZNS0_21heaviside_kernel_cudaERNS_18TensorIteratorBaseEENKUlvE_clEvENKUlvE1_clEvEUliiE_EESt5arrayIPcLm2EEEEviT0_T1_
        .type           _ZN2at6native29vectorized_elementwise_kernelILi2ENS0_13AUnaryFunctorIiiiZZZNS0_21heaviside_kernel_cudaERNS_18TensorIteratorBaseEENKUlvE_clEvENKUlvE1_clEvEUliiE_EESt5arrayIPcLm2EEEEviT0_T1_,@function
        .size           _ZN2at6native29vectorized_elementwise_kernelILi2ENS0_13AUnaryFunctorIiiiZZZNS0_21heaviside_kernel_cudaERNS_18TensorIteratorBaseEENKUlvE_clEvENKUlvE1_clEvEUliiE_EESt5arrayIPcLm2EEEEviT0_T1_,(.L_x_31175 - _ZN2at6native29vectorized_elementwise_kernelILi2ENS0_13AUnaryFunctorIiiiZZZNS0_21heaviside_kernel_cudaERNS_18TensorIteratorBaseEENKUlvE_clEvENKUlvE1_clEvEUliiE_EESt5arrayIPcLm2EEEEviT0_T1_)
        .other          _ZN2at6native29vectorized_elementwise_kernelILi2ENS0_13AUnaryFunctorIiiiZZZNS0_21heaviside_kernel_cudaERNS_18TensorIteratorBaseEENKUlvE_clEvENKUlvE1_clEvEUliiE_EESt5arrayIPcLm2EEEEviT0_T1_,@"STO_CUDA_ENTRY STV_DEFAULT"
_ZN2at6native29vectorized_elementwise_kernelILi2ENS0_13AUnaryFunctorIiiiZZZNS0_21heaviside_kernel_cudaERNS_18TensorIteratorBaseEENKUlvE_clEvENKUlvE1_clEvEUliiE_EESt5arrayIPcLm2EEEEviT0_T1_:
.text._ZN2at6native29vectorized_elementwise_kernelILi2ENS0_13AUnaryFunctorIiiiZZZNS0_21heaviside_kernel_cudaERNS_18TensorIteratorBaseEENKUlvE_clEvENKUlvE1_clEvEUliiE_EESt5arrayIPcLm2EEEEviT0_T1_:
        /* <DEDUP_REMOVED lines=9> */
[----:B------:R-:W-:Y:S02]  /*0090*/  IMAD.MOV.U32 R18, RZ, RZ, RZ ;  /* 0x000000ffff127224 */ /* 0x000fe400078e00ff */
[----:B------:R-:W-:Y:S01]  /*00a0*/  HFMA2 R22, -RZ, RZ, 0, 0 ;  /* 0x00000000ff167431 */ /* 0x000fe200000001ff */
        /* <DEDUP_REMOVED lines=14> */
[----:B------:R-:W-:Y:S01]  /*0190*/  @!P4 IADD3 R25, PT, PT, R25, 0x80, RZ ;  /* 0x000000801919c810 */ /* 0x000fe20007ffe0ff */
[----:B------:R-:W4:Y:S03]  /*01a0*/  @!P4 LDC.64 R12, c[0x0][0x398] ;  /* 0x0000e600ff0ccb82 */ /* 0x000f260000000a00 */
[----:B------:R-:W-:-:S13]  /*01b0*/  ISETP.GE.U32.AND P3, PT, R25, R16, PT ;  /* 0x000000101900720c */ /* 0x000fda0003f66070 */
[----:B------:R-:W-:Y:S01]  /*01c0*/  @!P3 IMAD.IADD R27, R0, 0x1, R25 ;  /* 0x00000001001bb824 */ /* 0x000fe200078e0219 */
[----:B0-----:R-:W0:Y:S01]  /*01d0*/  @!P3 LDC.64 R2, c[0x0][0x398] ;  /* 0x0000e600ff02bb82 */ /* 0x001e220000000a00 */
[----:B------:R-:W-:-:S05]  /*01e0*/  @!P3 VIADD R25, R25, 0x80 ;  /* 0x000000801919b836 */ /* 0x000fca0000000000 */
[----:B------:R-:W-:-:S13]  /*01f0*/  ISETP.GE.U32.AND P2, PT, R25, R16, PT ;  /* 0x000000101900720c */ /* 0x000fda0003f46070 */
[----:B------:R-:W-:Y:S01]  /*0200*/  @!P2 IADD3 R23, PT, PT, R0, R25, RZ ;  /* 0x000000190017a210 */ /* 0x000fe20007ffe0ff */
[----:B------:R-:W-:Y:S01]  /*0210*/  @!P2 VIADD R25, R25, 0x80 ;  /* 0x000000801919a836 */ /* 0x000fe20000000000 */
[----:B------:R-:W5:Y:S04]  /*0220*/  @!P2 LDC.64 R4, c[0x0][0x398] ;  /* 0x0000e600ff04ab82 */ /* 0x000f680000000a00 */
[----:B------:R-:W-:-:S13]  /*0230*/  ISETP.GE.U32.AND P1, PT, R25, R16, PT ;  /* 0x000000101900720c */ /* 0x000fda0003f26070 */
[----:B------:R-:W-:Y:S01]  /*0240*/  @!P1 IMAD.IADD R21, R0, 0x1, R25 ;  /* 0x0000000100159824 */ /* 0x000fe200078e0219 */
[----:B------:R-:W-:Y:S01]  /*0250*/  @!P1 IADD3 R25, PT, PT, R25, 0x80, RZ ;  /* 0x0000008019199810 */ /* 0x000fe20007ffe0ff */
[----:B------:R-:W1:Y:S03]  /*0260*/  @!P1 LDC.64 R6, c[0x0][0x398] ;  /* 0x0000e600ff069b82 */ /* 0x000e660000000a00 */
[----:B------:R-:W-:-:S13]  /*0270*/  ISETP.GE.U32.AND P0, PT, R25, R16, PT ;  /* 0x000000101900720c */ /* 0x000fda0003f06070 */
[----:B------:R-:W-:Y:S01]  /*0280*/  @!P0 IADD3 R19, PT, PT, R0, R25, RZ ;  /* 0x0000001900138210 */ /* 0x000fe20007ffe0ff */
[----:B------:R-:W-:Y:S01]  /*0290*/  @!P0 VIADD R25, R25, 0x80 ;  /* 0x0000008019198836 */ /* 0x000fe20000000000 */
[----:B------:R-:W0:Y:S04]  /*02a0*/  @!P0 LDC.64 R8, c[0x0][0x398] ;  /* 0x0000e600ff088b82 */ /* 0x000e280000000a00 */
[----:B------:R-:W-:-:S13]  /*02b0*/  ISETP.GE.U32.AND P6, PT, R25, R16, PT ;  /* 0x000000101900720c */ /* 0x000fda0003fc6070 */
[----:B------:R-:W0:Y:S01]  /*02c0*/  @!P6 LDC.64 R10, c[0x0][0x398] ;  /* 0x0000e600ff0aeb82 */ /* 0x000e220000000a00 */
[----:B--2---:R-:W-:-:S04]  /*02d0*/  @!P5 IMAD.WIDE.U32 R14, R20, 0x4, R14 ;  /* 0x00000004140ed825 */ /* 0x004fc800078e000e */
[----:B------:R-:W-:Y:S02]  /*02e0*/  IMAD.MOV.U32 R20, RZ, RZ, RZ ;  /* 0x000000ffff147224 */ /* 0x000fe400078e00ff */
[----:B----4-:R-:W-:-:S04]  /*02f0*/  @!P4 IMAD.WIDE.U32 R12, R29, 0x4, R12 ;  /* 0x000000041d0cc825 */ /* 0x010fc800078e000c */
[----:B------:R-:W-:Y:S01]  /*0300*/  @!P6 IMAD.IADD R25, R0, 0x1, R25 ;  /* 0x000000010019e824 */ /* 0x000fe200078e0219 */
[----:B------:R-:W2:Y:S01]  /*0310*/  @!P5 LDG.E R20, desc[UR6][R14.64] ;  /* 0x000000060e14d981 */ /* 0x000ea2000c1e1900 */
[----:B-----5:R-:W-:-:S03]  /*0320*/  @!P2 IMAD.WIDE.U32 R4, R23, 0x4, R4 ;  /* 0x000000041704a825 */ /* 0x020fc600078e0004 */
[----:B------:R4:W5:Y:S01]  /*0330*/  @!P4 LDG.E R22, desc[UR6][R12.64] ;  /* 0x000000060c16c981 */ /* 0x000962000c1e1900 */
[----:B-1----:R-:W-:Y:S01]  /*0340*/  @!P1 IMAD.WIDE.U32 R6, R21, 0x4, R6 ;  /* 0x0000000415069825 */ /* 0x002fe200078e0006 */
[----:B------:R-:W-:-:S03]  /*0350*/  MOV R21, RZ ;  /* 0x000000ff00157202 */ /* 0x000fc60000000f00 */
[----:B0-----:R-:W-:-:S03]  /*0360*/  @!P0 IMAD.WIDE.U32 R8, R19, 0x4, R8 ;  /* 0x0000000413088825 */ /* 0x001fc600078e0008 */
[----:B------:R-:W5:Y:S01]  /*0370*/  @!P2 LDG.E R21, desc[UR6][R4.64] ;  /* 0x000000060415a981 */ /* 0x000f62000c1e1900 */
[----:B------:R-:W-:Y:S02]  /*0380*/  IMAD.MOV.U32 R19, RZ, RZ, RZ ;  /* 0x000000ffff137224 */ /* 0x000fe400078e00ff */
[----:B----4-:R-:W-:Y:S02]  /*0390*/  HFMA2 R12, -RZ, RZ, 0, 0 ;  /* 0x00000000ff0c7431 */ /* 0x010fe400000001ff */
[----:B------:R-:W-:Y:S02]  /*03a0*/  IMAD.MOV.U32 R23, RZ, RZ, RZ ;  /* 0x000000ffff177224 */ /* 0x000fe400078e00ff */
[----:B------:R-:W-:Y:S02]  /*03b0*/  IMAD.MOV.U32 R14, RZ, RZ, RZ ;  /* 0x000000ffff0e7224 */ /* 0x000fe400078e00ff */
[----:B------:R-:W-:Y:S02]  /*03c0*/  @!P3 IMAD.WIDE.U32 R2, R27, 0x4, R2 ;  /* 0x000000041b02b825 */ /* 0x000fe400078e0002 */
[----:B------:R-:W4:Y:S02]  /*03d0*/  @!P1 LDG.E R23, desc[UR6][R6.64] ;  /* 0x0000000606179981 */ /* 0x000f24000c1e1900 */
[----:B------:R-:W-:-:S02]  /*03e0*/  @!P6 IMAD.WIDE.U32 R10, R25, 0x4, R10 ;  /* 0x00000004190ae825 */ /* 0x000fc400078e000a */
[----:B------:R-:W4:Y:S04]  /*03f0*/  @!P3 LDG.E R19, desc[UR6][R2.64] ;  /* 0x000000060213b981 */ /* 0x000f28000c1e1900 */
[----:B------:R-:W4:Y:S04]  /*0400*/  @!P0 LDG.E R14, desc[UR6][R8.64] ;  /* 0x00000006080e8981 */ /* 0x000f28000c1e1900 */
[----:B------:R-:W4:Y:S01]  /*0410*/  @!P6 LDG.E R12, desc[UR6][R10.64] ;  /* 0x000000060a0ce981 */ /* 0x000f22000c1e1900 */
[----:B------:R-:W-:Y:S01]  /*0420*/  ISETP.GE.U32.AND P1, PT, R17, R16, PT ;  /* 0x000000101100720c */ /* 0x000fe20003f26070 */
[----:B------:R-:W-:-:S02]  /*0430*/  UISETP.GT.AND UP0, UPT, UR5, URZ, UPT ;  /* 0x000000ff0500728c */ /* 0x000fc4000bf04270 */
[----:B------:R-:W-:Y:S02]  /*0440*/  ISETP.NE.AND P0, PT, RZ, UR5, PT ;  /* 0x00000005ff007c0c */ /* 0x000fe4000bf05270 */
[----:B------:R-:W-:Y:S01]  /*0450*/  USEL UR4, URZ, 0x1, !UP0 ;  /* 0x00000001ff047887 */ /* 0x000fe2000c000000 */
[----:B------:R-:W-:Y:S04]  /*0460*/  BSSY.RECONVERGENT B0, `(.L_x_16267) ;  /* 0x000003b000007945 */ /* 0x000fe80003800200 */
[----:B------:R-:W-:Y:S01]  /*0470*/  BSSY.RELIABLE B1, `(.L_x_16268) ;  /* 0x0000033000017945 */ /* 0x000fe20003800100 */
[----:B---3--:R-:W-:Y:S02]  /*0480*/  SEL R13, R18, UR4, !P0 ;  /* 0x00000004120d7c07 */ /* 0x008fe4000c000000 */
[----:B--2---:R-:W-:-:S02]  /*0490*/  SEL R15, R20, UR4, !P0 ;  /* 0x00000004140f7c07 */ /* 0x004fc4000c000000 */
[----:B-----5:R-:W-:Y:S02]  /*04a0*/  SEL R22, R22, UR4, !P0 ;  /* 0x0000000416167c07 */ /* 0x020fe4000c000000 */
[----:B------:R-:W-:Y:S02]  /*04b0*/  SEL R5, R21, UR4, !P0 ;  /* 0x0000000415057c07 */ /* 0x000fe4000c000000 */
[----:B----4-:R-:W-:Y:S02]  /*04c0*/  SEL R4, R23, UR4, !P0 ;  /* 0x0000000417047c07 */ /* 0x010fe4000c000000 */
[----:B------:R-:W-:Y:S02]  /*04d0*/  SEL R6, R19, UR4, !P0 ;  /* 0x0000000413067c07 */ /* 0x000fe4000c000000 */
        /* <DEDUP_REMOVED lines=11> */
[----:B------:R-:W-:Y:S01]  /*0590*/  IADD3 R7, PT, PT, R0, R17, RZ ;  /* 0x0000001100077210 */ /* 0x000fe20007ffe0ff */
[----:B------:R-:W-:-:S04]  /*05a0*/  VIADD R17, R17, 0x80 ;  /* 0x0000008011117836 */ /* 0x000fc80000000000 */
[----:B0-----:R-:W-:-:S05]  /*05b0*/  IMAD.WIDE.U32 R8, R7, 0x4, R8 ;  /* 0x0000000407087825 */ /* 0x001fca00078e0008 */
[----:B------:R0:W-:Y:S02]  /*05c0*/  STG.E desc[UR6][R8.64], R15 ;  /* 0x0000000f08007986 */ /* 0x0001e4000c101906 */
.L_x_16269:
[----:B------:R-:W-:-:S13]  /*05d0*/  ISETP.GE.U32.AND P0, PT, R17, R16, PT ;  /* 0x000000101100720c */ /* 0x000fda0003f06070 */
[----:B------:R-:W-:Y:S05]  /*05e0*/  @P0 BRA `(.L_x_16271) ;  /* 0x0000000000300947 */ /* 0x000fea0003800000 */
[----:B0-----:R-:W0:Y:S01]  /*05f0*/  LDC.64 R8, c[0x0][0x390] ;  /* 0x0000e400ff087b82 */ /* 0x001e220000000a00 */
[----:B------:R-:W-:Y:S01]  /*0600*/  IMAD.IADD R7, R0, 0x1, R17 ;  /* 0x0000000100077824 */ /* 0x000fe200078e0211 */
[----:B------:R-:W-:-:S03]  /*0610*/  IADD3 R17, PT, PT, R17, 0x80, RZ ;  /* 0x0000008011117810 */ /* 0x000fc60007ffe0ff */
[----:B0-----:R-:W-:-:S05]  /*0620*/  IMAD.WIDE.U32 R8, R7, 0x4, R8 ;  /* 0x0000000407087825 */ /* 0x001fca00078e0008 */
[----:B------:R1:W-:Y:S02]  /*0630*/  STG.E desc[UR6][R8.64], R22 ;  /* 0x0000001608007986 */ /* 0x0003e4000c101906 */
.L_x_16270:
[----:B------:R-:W-:-:S13]  /*0640*/  ISETP.GE.U32.AND P0, PT, R17, R16, PT ;  /* 0x000000101100720c */ /* 0x000fda0003f06070 */
[----:B------:R-:W-:Y:S05]  /*0650*/  @P0 BRA `(.L_x_16272) ;  /* 0x0000000000300947 */ /* 0x000fea0003800000 */
[----:B01----:R-:W0:Y:S01]  /*0660*/  LDC.64 R8, c[0x0][0x390] ;  /* 0x0000e400ff087b82 */ /* 0x003e220000000a00 */
[----:B------:R-:W-:Y:S02]  /*0670*/  IMAD.IADD R7, R0, 0x1, R17 ;  /* 0x0000000100077824 */ /* 0x000fe400078e0211 */
[----:B------:R-:W-:Y:S02]  /*0680*/  VIADD R17, R17, 0x80 ;  /* 0x0000008011117836 */ /* 0x000fe40000000000 */
[----:B0-----:R-:W-:-:S05]  /*0690*/  IMAD.WIDE.U32 R8, R7, 0x4, R8 ;  /* 0x0000000407087825 */ /* 0x001fca00078e0008 */
[----:B------:R1:W-:Y:S02]  /*06a0*/  STG.E desc[UR6][R8.64], R6 ;  /* 0x0000000608007986 */ /* 0x0003e4000c101906 */
.L_x_16271:
[----:B------:R-:W-:-:S13]  /*06b0*/  ISETP.GE.U32.AND P0, PT, R17, R16, PT ;  /* 0x000000101100720c */ /* 0x000fda0003f06070 */
[----:B------:R-:W-:Y:S05]  /*06c0*/  @P0 BRA `(.L_x_16273) ;  /* 0x0000000000340947 */ /* 0x000fea0003800000 */
[----:B-1----:R-:W1:Y:S01]  /*06d0*/  LDC.64 R6, c[0x0][0x390] ;  /* 0x0000e400ff067b82 */ /* 0x002e620000000a00 */
[----:B0-----:R-:W-:Y:S01]  /*06e0*/  IADD3 R9, PT, PT, R0, R17, RZ ;  /* 0x0000001100097210 */ /* 0x001fe20007ffe0ff */
[----:B------:R-:W-:-:S04]  /*06f0*/  VIADD R17, R17, 0x80 ;  /* 0x0000008011117836 */ /* 0x000fc80000000000 */
[----:B-1----:R-:W-:-:S05]  /*0700*/  IMAD.WIDE.U32 R6, R9, 0x4, R6 ;  /* 0x0000000409067825 */ /* 0x002fca00078e0006 */
[----:B------:R2:W-:Y:S02]  /*0710*/  STG.E desc[UR6][R6.64], R5 ;  /* 0x0000000506007986 */ /* 0x0005e4000c101906 */
.L_x_16272:
[----:B------:R-:W-:-:S13]  /*0720*/  ISETP.GE.U32.AND P0, PT, R17, R16, PT ;  /* 0x000000101100720c */ /* 0x000fda0003f06070 */
[----:B------:R-:W-:Y:S05]  /*0730*/  @P0 BREAK.RELIABLE B1 ;  /* 0x0000000000010942 */ /* 0x000fea0003800100 */
[----:B------:R-:W-:Y:S05]  /*0740*/  @P0 BRA `(.L_x_16274) ;  /* 0x0000000000300947 */ /* 0x000fea0003800000 */
[----:B--2---:R-:W2:Y:S01]  /*0750*/  LDC.64 R6, c[0x0][0x390] ;  /* 0x0000e400ff067b82 */ /* 0x004ea20000000a00 */
[----:B------:R-:W-:Y:S01]  /*0760*/  IMAD.IADD R5, R0, 0x1, R17 ;  /* 0x0000000100057824 */ /* 0x000fe200078e0211 */
[----:B------:R-:W-:-:S03]  /*0770*/  IADD3 R17, PT, PT, R17, 0x80, RZ ;  /* 0x0000008011117810 */ /* 0x000fc60007ffe0ff */
[----:B--2---:R-:W-:-:S05]  /*0780*/  IMAD.WIDE.U32 R6, R5, 0x4, R6 ;  /* 0x0000000405067825 */ /* 0x004fca00078e0006 */
[----:B------:R2:W-:Y:S02]  /*0790*/  STG.E desc[UR6][R6.64], R4 ;  /* 0x0000000406007986 */ /* 0x0005e4000c101906 */
.L_x_16273:
[----:B------:R-:W-:Y:S05]  /*07a0*/  BSYNC.RELIABLE B1 ;  /* 0x0000000000017941 */ /* 0x000fea0003800100 */
.L_x_16268:
[----:B------:R-:W-:-:S13]  /*07b0*/  ISETP.GE.U32.AND P0, PT, R17, R16, PT ;  /* 0x000000101100720c */ /* 0x000fda0003f06070 */
[----:B--2---:R-:W2:Y:S01]  /*07c0*/  @!P0 LDC.64 R4, c[0x0][0x390] ;  /* 0x0000e400ff048b82 */ /* 0x004ea20000000a00 */
[----:B------:R-:W-:Y:S02]  /*07d0*/  @!P0 IMAD.IADD R7, R0, 0x1, R17 ;  /* 0x0000000100078824 */ /* 0x000fe400078e0211 */
[----:B------:R-:W-:Y:S02]  /*07e0*/  @!P0 VIADD R17, R17, 0x80 ;  /* 0x0000008011118836 */ /* 0x000fe40000000000 */
[----:B--2---:R-:W-:-:S05]  /*07f0*/  @!P0 IMAD.WIDE.U32 R4, R7, 0x4, R4 ;  /* 0x0000000407048825 */ /* 0x004fca00078e0004 */
[----:B------:R3:W-:Y:S02]  /*0800*/  @!P0 STG.E desc[UR6][R4.64], R3 ;  /* 0x0000000304008986 */ /* 0x0007e4000c101906 */
.L_x_16274:
[----:B------:R-:W-:Y:S05]  /*0810*/  BSYNC.RECONVERGENT B0 ;  /* 0x0000000000007941 */ /* 0x000fea0003800200 */
.L_x_16267:
[----:B------:R-:W-:Y:S05]  /*0820*/  WARPSYNC.ALL ;  /* 0x0000000000007948 */ /* 0x000fea0003800000 */
[----:B------:R-:W-:-:S13]  /*0830*/  ISETP.GE.U32.AND P0, PT, R17, R16, PT ;  /* 0x000000101100720c */ /* 0x000fda0003f06070 */
[----:B------:R-:W-:Y:S05]  /*0840*/  @P0 EXIT ;  /* 0x000000000000094d */ /* 0x000fea0003800000 */
[----:B--23--:R-:W2:Y:S01]  /*0850*/  LDC.64 R4, c[0x0][0x390] ;  /* 0x0000e400ff047b82 */ /* 0x00cea20000000a00 */
[----:B------:R-:W-:-:S05]  /*0860*/  IADD3 R17, PT, PT, R0, R17, RZ ;  /* 0x0000001100117210 */ /* 0x000fca0007ffe0ff */
[----:B--2---:R-:W-:-:S05]  /*0870*/  IMAD.WIDE.U32 R4, R17, 0x4, R4 ;  /* 0x0000000411047825 */ /* 0x004fca00078e0004 */
[----:B------:R-:W-:Y:S01]  /*0880*/  STG.E desc[UR6][R4.64], R2 ;  /* 0x0000000204007986 */ /* 0x000fe2000c101906 */
[----:B------:R-:W-:Y:S05]  /*0890*/  EXIT ;  /* 0x000000000000794d */ /* 0x000fea0003800000 */
.L_x_16266:
        /* <DEDUP_REMOVED lines=10> */
[----:B--2---:R-:W-:Y:S01]  /*0940*/  UISETP.GT.AND UP0, UPT, UR4, URZ, UPT ;  /* 0x000000ff0400728c */ /* 0x004fe2000bf04270 */
[----:B---3--:R-:W-:Y:S01]  /*0950*/  IMAD.WIDE.U32 R4, R0, 0x4, R4 ;  /* 0x0000000400047825 */ /* 0x008fe200078e0004 */
[----:B------:R-:W-:-:S02]  /*0960*/  ISETP.NE.AND P0, PT, RZ, UR4, PT ;  /* 0x00000004ff007c0c */ /* 0x000fc4000bf05270 */
[----:B------:R-:W-:Y:S01]  /*0970*/  USEL UR5, URZ, 0x1, !UP0 ;  /* 0x00000001ff057887 */ /* 0x000fe2000c000000 */
[----:B------:R-:W-:-:S05]  /*0980*/  IMAD.WIDE.U32 R4, R15, 0x8, R4 ;  /* 0x000000080f047825 */ /* 0x000fca00078e0004 */
[----:B----4-:R-:W-:Y:S02]  /*0990*/  SEL R6, R6, UR5, !P0 ;  /* 0x0000000506067c07 */ /* 0x010fe4000c000000 */
[----:B------:R-:W-:Y:S02]  /*09a0*/  SEL R7, R7, UR5, !P0 ;  /* 0x0000000507077c07 */ /* 0x000fe4000c000000 */
[----:B-----5:R-:W-:Y:S02]  /*09b0*/  SEL R8, R8, UR5, !P0 ;  /* 0x0000000508087c07 */ /* 0x020fe4000c000000 */
[----:B------:R-:W-:Y:S01]  /*09c0*/  SEL R9, R9, UR5, !P0 ;  /* 0x0000000509097c07 */ /* 0x000fe2000c000000 */
[----:B------:R-:W-:Y:S01]  /*09d0*/  STG.E.64 desc[UR6][R4.64], R6 ;  /* 0x0000000604007986 */ /* 0x000fe2000c101b06 */
[----:B------:R-:W-:Y:S02]  /*09e0*/  SEL R10, R10, UR5, !P0 ;  /* 0x000000050a0a7c07 */ /* 0x000fe4000c000000 */
[----:B------:R-:W-:Y:S01]  /*09f0*/  SEL R11, R11, UR5, !P0 ;  /* 0x000000050b0b7c07 */ /* 0x000fe2000c000000 */
[----:B------:R-:W-:Y:S01]  /*0a00*/  STG.E.64 desc[UR6][R4.64+0x400], R8 ;  /* 0x0004000804007986 */ /* 0x000fe2000c101b06 */
[----:B------:R-:W-:-:S02]  /*0a10*/  SEL R12, R12, UR5, !P0 ;  /* 0x000000050c0c7c07 */ /* 0x000fc4000c000000 */
[----:B------:R-:W-:Y:S01]  /*0a20*/  SEL R13, R13, UR5, !P0 ;  /* 0x000000050d0d7c07 */ /* 0x000fe2000c000000 */
[----:B------:R-:W-:Y:S04]  /*0a30*/  STG.E.64 desc[UR6][R4.64+0x800], R10 ;  /* 0x0008000a04007986 */ /* 0x000fe8000c101b06 */
[----:B------:R-:W-:Y:S01]  /*0a40*/  STG.E.64 desc[UR6][R4.64+0xc00], R12 ;  /* 0x000c000c04007986 */ /* 0x000fe2000c101b06 */
[----:B------:R-:W-:Y:S05]  /*0a50*/  EXIT ;  /* 0x000000000000794d */ /* 0x000fea0003800000 */
.L_x_16275:
        /* <DEDUP_REMOVED lines=10> */
.L_x_31175:


//--------------------- .text._ZN2at6native29vectorized_elementwise_kernelILi4ENS0_13AUnaryFunctorIiiiZZZNS0_21heaviside_kernel_cudaERNS_18TensorIteratorBaseEENKUlvE_clEvENKUlvE1_clEvEUliiE_EESt5arrayIPcLm2EEEEviT0_T1_ --------------------------
	.section	.text._ZN2at6native29vectorized_elementwise_kernelILi4ENS0_13AUnaryFunctorIiiiZZZNS0_21heaviside_kernel_cudaERNS_18TensorIteratorBaseEENKUlvE_clEvENKUlvE1_clEvEUliiE_EESt5arrayIPcLm2EEEEviT0_T1_,"ax",@progbits
	.align	128
        .global         _ZN2at6native29vectorized_elementwise_kernelILi4ENS0_13AUnaryFunctorIiiiZZZNS0_21heaviside_kernel_cudaERNS_18TensorIteratorBaseEENKUlvE_clEvENKUlvE1_clEvEUliiE_EESt5arrayIPcLm2EEEEviT0_T1_
        .type           _ZN2at6native29vectorized_elementwise_kernelILi4ENS0_13AUnaryFunctorIiiiZZZNS0_21heaviside_kernel_cudaERNS_18TensorIteratorBaseEENKUlvE_clEvENKUlvE1_clEvEUliiE_EESt5arrayIPcLm2EEEEviT0_T1_,@function
        .size           _ZN2at6native29vectorized_elementwise_kernelILi4ENS0_13AUnaryFunctorIiiiZZZNS0_21heaviside_kernel_cudaERNS_18TensorIteratorBaseEENKUlvE_clEvENKUlvE1_clEvEUliiE_EESt5arrayIPcLm2EEEEviT0_T1_,(.L_x_31176 - _ZN2at6native29vectorized_elementwise_kernelILi4ENS0_13AUnaryFunctorIiiiZZZNS0_21heaviside_kernel_cudaERNS_18TensorIteratorBaseEENKUlvE_clEvENKUlvE1_clEvEUliiE_EESt5arrayIPcLm2EEEEviT0_T1_)
        .other          _ZN2at6native29vectorized_elementwise_kernelILi4ENS0_13AUnaryFunctorIiiiZZZNS0_21heaviside_kernel_cudaERNS_18TensorIteratorBaseEENKUlvE_clEvENKUlvE1_clEvEUliiE_EESt5arrayIPcLm2EEEEviT0_T1_,@"STO_CUDA_ENTRY STV_DEFAULT"
_ZN2at6native29vectorized_elementwise_kernelILi4ENS0_13AUnaryFunctorIiiiZZZNS0_21heaviside_kernel_cudaERNS_18TensorIteratorBaseEENKUlvE_clEvENKUlvE1_clEvEUliiE_EESt5arrayIPcLm2EEEEviT0_T1_:
.text._ZN2at6native29vectorized_elementwise_kernelILi4ENS0_13AUnaryFunctorIiiiZZZNS0_21heaviside_kernel_cudaERNS_18TensorIteratorBaseEENKUlvE_clEvENKUlvE1_clEvEUliiE_EESt5arrayIPcLm2EEEEviT0_T1_:
        /* <DEDUP_REMOVED lines=93> */
.L_x_16279:
[----:B------:R-:W-:-:S13]  /*05d0*/  ISETP.GE.U32.AND P0, PT, R17, R16, PT ;  /* 0x000000101100720c */ /* 0x000fda0003f06070 */
[----:B------:R-:W-:Y:S05]  /*05e0*/  @P0 BRA `(.L_x_16281) ;  /* 0x0000000000300947 */ /* 0x000fea0003800000 */
[----:B0-----:R-:W0:Y:S01]  /*05f0*/  LDC.64 R8, c[0x0][0x390] ;  /* 0x0000e400ff087b82 */ /* 0x001e220000000a00 */
[----:B------:R-:W-:Y:S01]  /*0600*/  IMAD.IADD R7, R0, 0x1, R17 ;  /* 0x0000000100077824 */ /* 0x000fe200078e0211 */
[----:B------:R-:W-:-:S03]  /*0610*/  IADD3 R17, PT, PT, R17, 0x80, RZ ;  /* 0x0000008011117810 */ /* 0x000fc60007ffe0ff */
[----:B0-----:R-:W-:-:S05]  /*0620*/  IMAD.WIDE.U32 R8, R7, 0x4, R8 ;  /* 0x0000000407087825 */ /* 0x001fca00078e0008 */
[----:B------:R1:W-:Y:S02]  /*0630*/  STG.E desc[UR6][R8.64], R22 ;  /* 0x0000001608007986 */ /* 0x0003e4000c101906 */
.L_x_16280:
[----:B------:R-:W-:-:S13]  /*0640*/  ISETP.GE.U32.AND P0, PT, R17, R16, PT ;  /* 0x000000101100720c */ /* 0x000fda0003f06070 */
[----:B------:R-:W-:Y:S05]  /*0650*/  @P0 BRA `(.L_x_16282) ;  /* 0x0000000000300947 */ /* 0x000fea0003800000 */
[----:B01----:R-:W0:Y:S01]  /*0660*/  LDC.64 R8, c[0x0][0x390] ;  /* 0x0000e400ff087b82 */ /* 0x003e220000000a00 */
[----:B------:R-:W-:Y:S02]  /*0670*/  IMAD.IADD R7, R0, 0x1, R17 ;  /* 0x0000000100077824 */ /* 0x000fe400078e0211 */
[----:B------:R-:W-:Y:S02]  /*0680*/  VIADD R17, R17, 0x80 ;  /* 0x0000008011117836 */ /* 0x000fe40000000000 */
[----:B0-----:R-:W-:-:S05]  /*0690*/  IMAD.WIDE.U32 R8, R7, 0x4, R8 ;  /* 0x0000000407087825 */ /* 0x001fca00078e0008 */
[----:B------:R1:W-:Y:S02]  /*06a0*/  STG.E desc[UR6][R8.64], R6 ;  /* 0x0000000608007986 */ /* 0x0003e4000c101906 */
.L_x_16281:
[----:B------:R-:W-:-:S13]  /*06b0*/  ISETP.GE.U32.AND P0, PT, R17, R16, PT ;  /* 0x000000101100720c */ /* 0x000fda0003f06070 */
[----:B------:R-:W-:Y:S05]  /*06c0*/  @P0 BRA `(.L_x_16283) ;  /* 0x0000000000340947 */ /* 0x000fea0003800000 */
[----:B-1----:R-:W1:Y:S01]  /*06d0*/  LDC.64 R6, c[0x0][0x390] ;  /* 0x0000e400ff067b82 */ /* 0x002e620000000a00 */
[----:B0-----:R-:W-:Y:S01]  /*06e0*/  IADD3 R9, PT, PT, R0, R17, RZ ;  /* 0x0000001100097210 */ /* 0x001fe20007ffe0ff */
[----:B------:R-:W-:-:S04]  /*06f0*/  VIADD R17, R17, 0x80 ;  /* 0x0000008011117836 */ /* 0x000fc80000000000 */
[----:B-1----:R-:W-:-:S05]  /*0700*/  IMAD.WIDE.U32 R6, R9, 0x4, R6 ;  /* 0x0000000409067825 */ /* 0x002fca00078e0006 */
[----:B------:R2:W-:Y:S02]  /*0710*/  STG.E desc[UR6][R6.64], R5 ;  /* 0x0000000506007986 */ /* 0x0005e4000c101906 */
.L_x_16282:
        /* <DEDUP_REMOVED lines=8> */
.L_x_16283:
[----:B------:R-:W-:Y:S05]  /*07a0*/  BSYNC.RELIABLE B1 ;  /* 0x0000000000017941 */ /* 0x000fea0003800100 */
.L_x_16278:
[----:B------:R-:W-:-:S13]  /*07b0*/  ISETP.GE.U32.AND P0, PT, R17, R16, PT ;  /* 0x000000101100720c */ /* 0x000fda0003f06070 */
[----:B--2---:R-:W2:Y:S01]  /*07c0*/  @!P0 LDC.64 R4, c[0x0][0x390] ;  /* 0x0000e400ff048b82 */ /* 0x004ea20000000a00 */
[----:B------:R-:W-:Y:S02]  /*07d0*/  @!P0 IMAD.IADD R7, R0, 0x1, R17 ;  /* 0x0000000100078824 */ /* 0x000fe400078e0211 */
[----:B------:R-:W-:Y:S02]  /*07e0*/  @!P0 VIADD R17, R17, 0x80 ;  /* 0x0000008011118836 */ /* 0x000fe40000000000 */
[----:B--2---:R-:W-:-:S05]  /*07f0*/  @!P0 IMAD.WIDE.U32 R4, R7, 0x4, R4 ;  /* 0x0000000407048825 */ /* 0x004fca00078e0004 */
[----:B------:R3:W-:Y:S02]  /*0800*/  @!P0 STG.E desc[UR6][R4.64], R3 ;  /* 0x0000000304008986 */ /* 0x0007e4000c101906 */
.L_x_16284:
[----:B------:R-:W-:Y:S05]  /*0810*/  BSYNC.RECONVERGENT B0 ;  /* 0x0000000000007941 */ /* 0x000fea0003800200 */
.L_x_16277:
        /* <DEDUP_REMOVED lines=8> */
.L_x_16276:
        /* <DEDUP_REMOVED lines=8> */
[----:B--2---:R-:W-:Y:S01]  /*0920*/  UISETP.GT.AND UP0, UPT, UR4, URZ, UPT ;  /* 0x000000ff0400728c */ /* 0x004fe2000bf04270 */
[----:B---3--:R-:W-:Y:S01]  /*0930*/  IMAD.WIDE.U32 R12, R0, 0x4, R12 ;  /* 0x00000004000c7825 */ /* 0x008fe200078e000c */
[----:B------:R-:W-:Y:S02]  /*0940*/  ISETP.NE.AND P0, PT, RZ, UR4, PT ;  /* 0x00000004ff007c0c */ /* 0x000fe4000bf05270 */
[----:B------:R-:W-:Y:S01]  /*0950*/  USEL UR5, URZ, 0x1, !UP0 ;  /* 0x00000001ff057887 */ /* 0x000fe2000c000000 */
[----:B------:R-:W-:-:S05]  /*0960*/  IMAD.WIDE.U32 R12, R15, 0x10, R12 ;  /* 0x000000100f0c7825 */ /* 0x000fca00078e000c */
[----:B----4-:R-:W-:Y:S02]  /*0970*/  SEL R4, R4, UR5, !P0 ;  /* 0x0000000504047c07 */ /* 0x010fe4000c000000 */
[----:B------:R-:W-:Y:S02]  /*0980*/  SEL R5, R5, UR5, !P0 ;  /* 0x0000000505057c07 */ /* 0x000fe4000c000000 */
[----:B------:R-:W-:Y:S02]  /*0990*/  SEL R6, R6, UR5, !P0 ;  /* 0x0000000506067c07 */ /* 0x000fe4000c000000 */
[----:B------:R-:W-:Y:S02]  /*09a0*/  SEL R7, R7, UR5, !P0 ;  /* 0x0000000507077c07 */ /* 0x000fe4000c000000 */
[----:B-----5:R-:W-:Y:S02]  /*09b0*/  SEL R8, R8, UR5, !P0 ;  /* 0x0000000508087c07 */ /* 0x020fe4000c000000 */
[----:B------:R-:W-:Y:S01]  /*09c0*/  SEL R9, R9, UR5, !P0 ;  /* 0x0000000509097c07 */ /* 0x000fe2000c000000 */
[----:B------:R-:W-:Y:S01]  /*09d0*/  STG.E.128 desc[UR6][R12.64], R4 ;  /* 0x000000040c007986 */ /* 0x000fe2000c101d06 */
[----:B------:R-:W-:-:S02]  /*09e0*/  SEL R10, R10, UR5, !P0 ;  /* 0x000000050a0a7c07 */ /* 0x000fc4000c000000 */
[----:B------:R-:W-:-:S05]  /*09f0*/  SEL R11, R11, UR5, !P0 ;  /* 0x000000050b0b7c07 */ /* 0x000fca000c000000 */
[----:B------:R-:W-:Y:S01]  /*0a00*/  STG.E.128 desc[UR6][R12.64+0x800], R8 ;  /* 0x000800080c007986 */ /* 0x000fe2000c101d06 */
[----:B------:R-:W-:Y:S05]  /*0a10*/  EXIT ;  /* 0x000000000000794d */ /* 0x000fea0003800000 */
.L_x_16285:
        /* <DEDUP_REMOVED lines=14> */
.L_x_31176:


//--------------------- .text._ZN2at6native29vectorized_elementwise_kernelILi8ENS0_13AUnaryFunctorIiiiZZZNS0_21heaviside_kernel_cudaERNS_18TensorIteratorBaseEENKUlvE_clEvENKUlvE1_clEvEUliiE_EESt5arrayIPcLm2EEEEviT0_T1_ --------------------------
	.section	.text._ZN2at6native29vectorized_elementwise_kernelILi8ENS0_13AUnaryFunctorIiiiZZZNS0_21heaviside_kernel_cudaERNS_18TensorIteratorBaseEENKUlvE_clEvENKUlvE1_clEvEUliiE_EESt5arrayIPcLm2EEEEviT0_T1_,"ax",@progbits
	.align	128
        .global         _ZN2at6native29vectorized_elementwise_kernelILi8ENS0_13AUnaryFunctorIiiiZZZNS0_21heaviside_kernel_cudaERNS_18TensorIteratorBaseEENKUlvE_clEvENKUlvE1_clEvEUliiE_EESt5arrayIPcLm2EEEEviT0_T1_
        .type           _ZN2at6native29vectorized_elementwise_kernelILi8ENS0_13AUnaryFunctorIiiiZZZNS0_21heaviside_kernel_cudaERNS_18TensorIteratorBaseEENKUlvE_clEvENKUlvE1_clEvEUliiE_EESt5arrayIPcLm2EEEEviT0_T1_,@function
        .size           _ZN2at6native29vectorized_elementwise_kernelILi8ENS0_13AUnaryFunctorIiiiZZZNS0_21heaviside_kernel_cudaERNS_18TensorIteratorBaseEENKUlvE_clEvENKUlvE1_clEvEUliiE_EESt5arrayIPcLm2EEEEviT0_T1_,(.L_x_31177 - _ZN2at6native29vectorized_elementwise_kernelILi8ENS0_13AUnaryFunctorIiiiZZZNS0_21heaviside_kernel_cudaERNS_18TensorIteratorBaseEENKUlvE_clEvENKUlvE1_clEvEUliiE_EESt5arrayIPcLm2EEEEviT0_T1_)
        .other          _ZN2at6native29vectorized_elementwise_kernelILi8ENS0_13AUnaryFunctorIiiiZZZNS0_21heaviside_kernel_cudaERNS_18TensorIteratorBaseEENKUlvE_clEvENKUlvE1_clEvEUliiE_EESt5arrayIPcLm2EEEEviT0_T1_,@"STO_CUDA_ENTRY STV_DEFAULT"
_ZN2at6native29vectorized_elementwise_kernelILi8ENS0_13AUnaryFunctorIiiiZZZNS0_21heaviside_kernel_cudaERNS_18TensorIteratorBaseEENKUlvE_clEvENKUlvE1_clEvEUliiE_EESt5arrayIPcLm2EEEEviT0_T1_:
.text._ZN2at6native29vectorized_elementwise_kernelILi8ENS0_13AUnaryFunctorIiiiZZZNS0_21heaviside_kernel_cudaERNS_18TensorIteratorBaseEENKUlvE_clEvENKUlvE1_clEvEUliiE_EESt5arrayIPcLm2EEEEviT0_T1_:
[----:B------:R-:W-:Y:S01]  /*0000*/  LDC R1, c[0x0][0x37c] ;  /* 0x0000df00ff017b82 */ /* 0x000fe20000000800 */
[----:B------:R-:W-:Y:S05]  /*0010*/  EXIT ;  /* 0x000000000000794d */ /* 0x000fea0003800000 */
.L_x_16286:
        /* <DEDUP_REMOVED lines=14> */
.L_x_31177:


//--------------------- .text._ZN2at6native18elementwise_kernelILi128ELi4EZNS0_15gpu_kernel_implINS0_13BinaryFunctorIaaaZZZNS0_21heaviside_kernel_cudaERNS_18TensorIteratorBaseEENKUlvE_clEvENKUlvE0_clEvEUlaaE_EEEEvS5_RKT_EUliE_EEviT1_ --------------------------
	.section	.text._ZN2at6native18elementwise_kernelILi128ELi4EZNS0_15gpu_kernel_implINS0_13BinaryFunctorIaaaZZZNS0_21heaviside_kernel_cudaERNS_18TensorIteratorBaseEENKUlvE_clEvENKUlvE0_clEvEUlaaE_EEEEvS5_RKT_EUliE_EEviT1_,"ax",@progbits
	.align	128
        .global         _ZN2at6native18elementwise_kernelILi128ELi4EZNS0_15gpu_kernel_implINS0_13BinaryFunctorIaaaZZZNS0_21heaviside_kernel_cudaERNS_18TensorIteratorBaseEENKUlvE_clEvENKUlvE0_clEvEUlaaE_EEEEvS5_RKT_EUliE_EEviT1_
        .type           _ZN2at6native18elementwise_kernelILi128ELi4EZNS0_15gpu_kernel_implINS0_13BinaryFunctorIaaaZZZNS0_21heaviside_kernel_cudaERNS_18TensorIteratorBaseEENKUlvE_clEvENKUlvE0_clEvEUlaaE_EEEEvS5_RKT_EUliE_EEviT1_,@function
        .size           _ZN2at6native18elementwise_kernelILi128ELi4EZNS0_15gpu_kernel_implINS0_13BinaryFunctorIaaaZZZNS0_21heaviside_kernel_cudaERNS_18TensorIteratorBaseEENKUlvE_clEvENKUlvE0_clEvEUlaaE_EEEEvS5_RKT_EUliE_EEviT1_,(.L_x_31178 - _ZN2at6native18elementwise_kernelILi128ELi4EZNS0_15gpu_kernel_implINS0_13BinaryFunctorIaaaZZZNS0_21heaviside_kernel_cudaERNS_18TensorIteratorBaseEENKUlvE_clEvENKUlvE0_clEvEUlaaE_EEEEvS5_RKT_EUliE_EEviT1_)
        .other          _ZN2at6native18elementwise_kernelILi128ELi4EZNS0_15gpu_kernel_implINS0_13BinaryFunctorIaaaZZZNS0_21heaviside_kernel_cudaERNS_18TensorIteratorBaseEENKUlvE_clEvENKUlvE0_clEvEUlaaE_EEEEvS5_RKT_EUliE_EEviT1_,@"STO_CUDA_ENTRY STV_DEFAULT"
_ZN2at6native18elementwise_kernelILi128ELi4EZNS0_15gpu_kernel_implINS0_13BinaryFunctorIaaaZZZNS0_21heaviside_kernel_cudaERNS_18TensorIteratorBaseEENKUlvE_clEvENKUlvE0_clEvEUlaaE_EEEEvS5_RKT_EUliE_EEviT1_:
.text._ZN2at6native18elementwise_kernelILi128ELi4EZNS0_15gpu_kernel_implINS0_13BinaryFunctorIaaaZZZNS0_21heaviside_kernel_cudaERNS_18TensorIteratorBaseEENKUlvE_clEvENKUlvE0_clEvEUlaaE_EEEEvS5_RKT_EUliE_EEviT1_:
        /* <DEDUP_REMOVED lines=371> */
.L_x_16289:
        /* <DEDUP_REMOVED lines=14> */
[----:B------:R0:W5:Y:S01]  /*1810*/  LDG.E.U8 R19, desc[UR36][R2.64] ;  /* 0x0000002402137981 */ /* 0x000162000c1e1100 */
[----:B------:R-:W-:Y:S05]  /*1820*/  BRA `(.L_x_16295) ;  /* 0x0000000c00547947 */ /* 0x000fea0003800000 */
.L_x_16293:
[----:B------:R0:W5:Y:S01]  /*1830*/  LDG.E.U8 R19, desc[UR36][R2.64] ;  /* 0x0000002402137981 */ /* 0x000162000c1e1100 */
[----:B------:R-:W-:Y:S05]  /*1840*/  BRA `(.L_x_16295) ;  /* 0x0000000c004c7947 */ /* 0x000fea0003800000 */
.L_x_16292:
[----:B------:R-:W-:-:S09]  /*1850*/  UISETP.NE.AND UP0, UPT, UR4, 0x2, UPT ;  /* 0x000000020400788c */ /* 0x000fd2000bf05270 */
[----:B------:R-:W-:Y:S05]  /*1860*/  BRA.U !UP0, `(.L_x_16296) ;  /* 0x0000000108207547 */ /* 0x000fea000b800000 */
[----:B------:R-:W-:-:S09]  /*1870*/  UISETP.NE.AND UP0, UPT, UR4, 0x3, UPT ;  /* 0x000000030400788c */ /* 0x000fd2000bf05270 */
[----:B------:R-:W-:Y:S05]  /*1880*/  BRA.U !UP0, `(.L_x_16297) ;  /* 0x0000000108107547 */ /* 0x000fea000b800000 */
[----:B------:R-:W-:-:S09]  /*1890*/  UISETP.NE.AND UP0, UPT, UR4, 0x4, UPT ;  /* 0x000000040400788c */ /* 0x000fd2000bf05270 */
[----:B------:R-:W-:Y:S05]  /*18a0*/  BRA.U UP0, `(.L_x_16294) ;  /* 0x0000000900b07547 */ /* 0x000fea000b800000 */
[----:B------:R0:W5:Y:S01]  /*18b0*/  LDG.E.U8 R19, desc[UR36][R2.64] ;  /* 0x0000002402137981 */ /* 0x000162000c1e1100 */
[----:B------:R-:W-:Y:S05]  /*18c0*/  BRA `(.L_x_16295) ;  /* 0x0000000c002c7947 */ /* 0x000fea0003800000 */
.L_x_16297:
[----:B------:R0:W5:Y:S01]  /*18d0*/  LDG.E.U8 R19, desc[UR36][R2.64] ;  /* 0x0000002402137981 */ /* 0x000162000c1e1100 */
[----:B------:R-:W-:Y:S05]  /*18e0*/  BRA `(.L_x_16295) ;  /* 0x0000000c00247947 */ /* 0x000fea0003800000 */
.L_x_16296:
[----:B------:R0:W5:Y:S01]  /*18f0*/  LDG.E.U16 R19, desc[UR36][R2.64] ;  /* 0x0000002402137981 */ /* 0x000162000c1e1500 */
[----:B------:R-:W-:Y:S05]  /*1900*/  BRA `(.L_x_16295) ;  /* 0x0000000c001c7947 */ /* 0x000fea0003800000 */
.L_x_16291:
        /* <DEDUP_REMOVED lines=9> */
.L_x_16299:
[----:B------:R-:W2:Y:S02]  /*19a0*/  LDG.E.U16 R0, desc[UR36][R2.64] ;  /* 0x0000002402007981 */ /* 0x000ea4000c1e1500 */
[----:B--2---:R-:W-:-:S06]  /*19b0*/  HADD2.F32 R0, -RZ, R0.H0_H0 ;  /* 0x20000000ff007230 */ /* 0x004fcc0000004100 */
[----:B------:R-:W0:Y:S02]  /*19c0*/  F2I.FTZ.TRUNC.NTZ R0, R0 ;  /* 0x0000000000007305 */ /* 0x000e24000021f100 */
[----:B0-----:R-:W-:Y:S01]  /*19d0*/  PRMT R19, R0, 0x7610, R19 ;  /* 0x0000761000137816 */ /* 0x001fe20000000013 */
[----:B------:R-:W-:Y:S06]  /*19e0*/  BRA `(.L_x_16295) ;  /* 0x0000000800e47947 */ /* 0x000fec0003800000 */
.L_x_16298:
        /* <DEDUP_REMOVED lines=9> */
.L_x_16301:
[----:B------:R-:W2:Y:S02]  /*1a80*/  LDG.E.U16 R2, desc[UR36][R2.64] ;  /* 0x0000002402027981 */ /* 0x000ea4000c1e1500 */
[----:B--2---:R-:W-:-:S06]  /*1a90*/  HADD2.F32 R0, -RZ, R2.H0_H0 ;  /* 0x20000002ff007230 */ /* 0x004fcc0000004100 */
[----:B------:R-:W0:Y:S02]  /*1aa0*/  F2I.FTZ.TRUNC.NTZ R0, R0 ;  /* 0x0000000000007305 */ /* 0x000e24000021f100 */
[----:B0-----:R-:W-:Y:S01]  /*1ab0*/  PRMT R19, R0, 0x7610, R19 ;  /* 0x0000761000137816 */ /* 0x001fe20000000013 */
[----:B------:R-:W-:Y:S06]  /*1ac0*/  BRA `(.L_x_16295) ;  /* 0x0000000800ac7947 */ /* 0x000fec0003800000 */
.L_x_16300:
[----:B------:R-:W2:Y:S02]  /*1ad0*/  LDG.E.64 R2, desc[UR36][R2.64] ;  /* 0x0000002402027981 */ /* 0x000ea4000c1e1b00 */
[----:B--2---:R0:W1:Y:S02]  /*1ae0*/  F2I.F64.TRUNC R19, R2 ;  /* 0x0000000200137311 */ /* 0x004064000030d100 */
[----:B01----:R-:W-:Y:S05]  /*1af0*/  BRA `(.L_x_16295) ;  /* 0x0000000800a07947 */ /* 0x003fea0003800000 */
.L_x_16290:
        /* <DEDUP_REMOVED lines=12> */
.L_x_16304:
[----:B------:R-:W2:Y:S02]  /*1bc0*/  LDG.E.64 R2, desc[UR36][R2.64] ;  /* 0x0000002402027981 */ /* 0x000ea4000c1e1b00 */
[----:B--2---:R3:W4:Y:S02]  /*1bd0*/  F2I.F64.TRUNC R19, R2 ;  /* 0x0000000200137311 */ /* 0x004724000030d100 */
[----:B---34-:R-:W-:Y:S05]  /*1be0*/  BRA `(.L_x_16295) ;  /* 0x0000000800647947 */ /* 0x018fea0003800000 */
.L_x_16303:
        /* <DEDUP_REMOVED lines=27> */
.L_x_16306:
        /* <DEDUP_REMOVED lines=14> */
.L_x_16305:
[----:B------:R-:W2:Y:S02]  /*1e80*/  LDG.E.U16 R0, desc[UR36][R2.64] ;  /* 0x0000002402007981 */ /* 0x000ea4000c1e1500 */
[----:B--2---:R-:W-:-:S06]  /*1e90*/  SHF.L.U32 R0, R0, 0x10, RZ ;  /* 0x0000001000007819 */ /* 0x004fcc00000006ff */
[----:B------:R-:W0:Y:S02]  /*1ea0*/  F2I.FTZ.TRUNC.NTZ R0, R0 ;  /* 0x0000000000007305 */ /* 0x000e24000021f100 */
[----:B0-----:R-:W-:Y:S01]  /*1eb0*/  PRMT R19, R0, 0x7610, R19 ;  /* 0x0000761000137816 */ /* 0x001fe20000000013 */
[----:B------:R-:W-:Y:S06]  /*1ec0*/  BRA `(.L_x_16295) ;  /* 0x0000000400ac7947 */ /* 0x000fec0003800000 */
.L_x_16302:
        /* <DEDUP_REMOVED lines=10> */
.L_x_16309:
        /* <DEDUP_REMOVED lines=21> */
.L_x_16313:
[----:B------:R-:W-:Y:S05]  /*20c0*/  BSYNC.RECONVERGENT B1 ;  /* 0x0000000000017941 */ /* 0x000fea0003800200 */
.L_x_16312:
[----:B------:R-:W-:Y:S02]  /*20d0*/  SHF.L.U32 R0, R0, 0x14, RZ ;  /* 0x0000001400007819 */ /* 0x000fe400000006ff */
[----:B------:R-:W-:-:S04]  /*20e0*/  LEA R2, R2, 0x3b800000, 0x17 ;  /* 0x3b80000002027811 */ /* 0x000fc800078eb8ff */
[----:B------:R-:W-:-:S07]  /*20f0*/  LOP3.LUT R0, R2, R0, R7, 0xfe, !PT ;  /* 0x0000000002007212 */ /* 0x000fce00078efe07 */
.L_x_16311:
[----:B------:R-:W-:Y:S05]  /*2100*/  BSYNC.RECONVERGENT B0 ;  /* 0x0000000000007941 */ /* 0x000fea0003800200 */
.L_x_16310:
[----:B------:R-:W0:Y:S02]  /*2110*/  F2I.FTZ.TRUNC.NTZ R0, R0 ;  /* 0x0000000000007305 */ /* 0x000e24000021f100 */
[----:B0-----:R-:W-:Y:S01]  /*2120*/  PRMT R19, R0, 0x7610, R19 ;  /* 0x0000761000137816 */ /* 0x001fe20000000013 */
[----:B------:R-:W-:Y:S06]  /*2130*/  BRA `(.L_x_16295) ;  /* 0x0000000400107947 */ /* 0x000fec0003800000 */
.L_x_16308:
        /* <DEDUP_REMOVED lines=21> */
.L_x_16317:
[----:B------:R-:W-:Y:S05]  /*2290*/  BSYNC.RECONVERGENT B1 ;  /* 0x0000000000017941 */ /* 0x000fea0003800200 */
.L_x_16316:
[----:B------:R-:W-:Y:S02]  /*22a0*/  SHF.L.U32 R0, R0, 0x15, RZ ;  /* 0x0000001500007819 */ /* 0x000fe400000006ff */
[----:B------:R-:W-:-:S04]  /*22b0*/  LEA R2, R2, 0x37800000, 0x17 ;  /* 0x3780000002027811 */ /* 0x000fc800078eb8ff */
[----:B------:R-:W-:-:S07]  /*22c0*/  LOP3.LUT R0, R2, R0, R7, 0xfe, !PT ;  /* 0x0000000002007212 */ /* 0x000fce00078efe07 */
.L_x_16315:
[----:B------:R-:W-:Y:S05]  /*22d0*/  BSYNC.RECONVERGENT B0 ;  /* 0x0000000000007941 */ /* 0x000fea0003800200 */
.L_x_16314:
[----:B------:R-:W0:Y:S02]  /*22e0*/  F2I.FTZ.TRUNC.NTZ R0, R0 ;  /* 0x0000000000007305 */ /* 0x000e24000021f100 */
[----:B0-----:R-:W-:Y:S01]  /*22f0*/  PRMT R19, R0, 0x7610, R19 ;  /* 0x0000761000137816 */ /* 0x001fe20000000013 */
[----:B------:R-:W-:Y:S06]  /*2300*/  BRA `(.L_x_16295) ;  /* 0x00000000009c7947 */ /* 0x000fec0003800000 */
.L_x_16307:
[----:B------:R-:W-:-:S09]  /*2310*/  UISETP.NE.AND UP0, UPT, UR4, 0x1c, UPT ;  /* 0x0000001c0400788c */ /* 0x000fd2000bf05270 */
[----:B------:R-:W-:Y:S05]  /*2320*/  BRA.U !UP0, `(.L_x_16318) ;  /* 0x0000000108907547 */ /* 0x000fea000b800000 */
[----:B------:R-:W-:-:S09]  /*2330*/  UISETP.NE.AND UP0, UPT, UR4, 0x1d, UPT ;  /* 0x0000001d0400788c */ /* 0x000fd2000bf05270 */
[----:B------:R-:W-:Y:S05]  /*2340*/  BRA.U !UP0, `(.L_x_16319) ;  /* 0x0000000108807547 */ /* 0x000fea000b800000 */
[----:B------:R-:W-:-:S09]  /*2350*/  UISETP.NE.AND UP0, UPT, UR4, 0x2c, UPT ;  /* 0x0000002c0400788c */ /* 0x000fd2000bf05270 */
[----:B------:R-:W-:Y:S05]  /*2360*/  BRA.U !UP0, `(.L_x_16320) ;  /* 0x0000000108487547 */ /* 0x000fea000b800000 */
.L_x_16294:
        /* <DEDUP_REMOVED lines=15> */
[----:B--2---:R-:W-:Y:S05]  /*2460*/  CALL.ABS.NOINC R2 ;  /* 0x0000000002007343 */ /* 0x004fea0003c00000 */
.L_x_16321:
[----:B------:R-:W-:Y:S01]  /*2470*/  PRMT R19, RZ, 0x7610, R19 ;  /* 0x00007610ff137816 */ /* 0x000fe20000000013 */
[----:B------:R-:W-:Y:S06]  /*2480*/  BRA `(.L_x_16295) ;  /* 0x00000000003c7947 */ /* 0x000fec0003800000 */
.L_x_16320:
        /* <DEDUP_REMOVED lines=8> */
.L_x_16323:
[----:B------:R-:W-:Y:S05]  /*2510*/  BSYNC.RECONVERGENT B0 ;  /* 0x0000000000007941 */ /* 0x000fea0003800200 */
.L_x_16322:
[----:B------:R-:W0:Y:S02]  /*2520*/  F2I.FTZ.TRUNC.NTZ R0, R0 ;  /* 0x0000000000007305 */ /* 0x000e24000021f100 */
[----:B0-----:R-:W-:Y:S01]  /*2530*/  PRMT R19, R0, 0x7610, R19 ;  /* 0x0000761000137816 */ /* 0x001fe20000000013 */
[----:B------:R-:W-:Y:S06]  /*2540*/  BRA `(.L_x_16295) ;  /* 0x00000000000c7947 */ /* 0x000fec0003800000 */
.L_x_16319:
[----:B------:R2:W5:Y:S01]  /*2550*/  LDG.E.U8 R19, desc[UR36][R2.64] ;  /* 0x0000002402137981 */ /* 0x000562000c1e1100 */
[----:B------:R-:W-:Y:S05]  /*2560*/  BRA `(.L_x_16295) ;  /* 0x0000000000047947 */ /* 0x000fea0003800000 */
.L_x_16318:
[----:B------:R1:W5:Y:S02]  /*2570*/  LDG.E.U8 R19, desc[UR36][R2.64] ;  /* 0x0000002402137981 */ /* 0x000364000c1e1100 */
.L_x_16295:
        /* <DEDUP_REMOVED lines=16> */
.L_x_16327:
[----:B------:R3:W5:Y:S01]  /*2680*/  LDG.E.U8 R0, desc[UR36][R2.64] ;  /* 0x0000002402007981 */ /* 0x000762000c1e1100 */
[----:B------:R-:W-:Y:S05]  /*2690*/  BRA `(.L_x_16329) ;  /* 0x0000000c004c7947 */ /* 0x000fea0003800000 */
.L_x_16326:
        /* <DEDUP_REMOVED lines=8> */
.L_x_16331:
[----:B------:R1:W5:Y:S01]  /*2720*/  LDG.E.U8 R0, desc[UR36][R2.64] ;  /* 0x0000002402007981 */ /* 0x000362000c1e1100 */
[----:B------:R-:W-:Y:S05]  /*2730*/  BRA `(.L_x_16329) ;  /* 0x0000000c00247947 */ /* 0x000fea0003800000 */
.L_x_16330:
[----:B------:R2:W5:Y:S01]  /*2740*/  LDG.E.U16 R0, desc[UR36][R2.64] ;  /* 0x0000002402007981 */ /* 0x000562000c1e1500 */
[----:B------:R-:W-:Y:S05]  /*2750*/  BRA `(.L_x_16329) ;  /* 0x0000000c001c7947 */ /* 0x000fea0003800000 */
.L_x_16325:
        /* <DEDUP_REMOVED lines=9> */
.L_x_16333:
[----:B------:R-:W2:Y:S02]  /*27f0*/  LDG.E.U16 R4, desc[UR36][R2.64] ;  /* 0x0000002402047981 */ /* 0x000ea4000c1e1500 */
[----:B--2---:R-:W-:-:S06]  /*2800*/  HADD2.F32 R4, -RZ, R4.H0_H0 ;  /* 0x20000004ff047230 */ /* 0x004fcc0000004100 */
[----:B------:R-:W0:Y:S02]  /*2810*/  F2I.FTZ.TRUNC.NTZ R4, R4 ;  /* 0x0000000400047305 */ /* 0x000e24000021f100 */
[----:B0-----:R-:W-:Y:S01]  /*2820*/  PRMT R0, R4, 0x7610, R0 ;  /* 0x0000761004007816 */ /* 0x001fe20000000000 */
[----:B------:R-:W-:Y:S06]  /*2830*/  BRA `(.L_x_16329) ;  /* 0x0000000800e47947 */ /* 0x000fec0003800000 */
.L_x_16332:
        /* <DEDUP_REMOVED lines=9> */
.L_x_16335:
[----:B------:R-:W2:Y:S02]  /*28d0*/  LDG.E.U16 R2, desc[UR36][R2.64] ;  /* 0x0000002402027981 */ /* 0x000ea4000c1e1500 */
[----:B--2---:R-:W-:-:S06]  /*28e0*/  HADD2.F32 R4, -RZ, R2.H0_H0 ;  /* 0x20000002ff047230 */ /* 0x004fcc0000004100 */
[----:B------:R-:W0:Y:S02]  /*28f0*/  F2I.FTZ.TRUNC.NTZ R4, R4 ;  /* 0x0000000400047305 */ /* 0x000e24000021f100 */
[----:B0-----:R-:W-:Y:S01]  /*2900*/  PRMT R0, R4, 0x7610, R0 ;  /* 0x0000761004007816 */ /* 0x001fe20000000000 */
[----:B------:R-:W-:Y:S06]  /*2910*/  BRA `(.L_x_16329) ;  /* 0x0000000800ac7947 */ /* 0x000fec0003800000 */
.L_x_16334:
[----:B------:R-:W2:Y:S02]  /*2920*/  LDG.E.64 R2, desc[UR36][R2.64] ;  /* 0x0000002402027981 */ /* 0x000ea4000c1e1b00 */
[----:B--2---:R0:W1:Y:S02]  /*2930*/  F2I.F64.TRUNC R0, R2 ;  /* 0x0000000200007311 */ /* 0x004064000030d100 */
[----:B01----:R-:W-:Y:S05]  /*2940*/  BRA `(.L_x_16329) ;  /* 0x0000000800a07947 */ /* 0x003fea0003800000 */
.L_x_16324:
        /* <DEDUP_REMOVED lines=12> */
.L_x_16338:
[----:B------:R-:W2:Y:S02]  /*2a10*/  LDG.E.64 R2, desc[UR36][R2.64] ;  /* 0x0000002402027981 */ /* 0x000ea4000c1e1b00 */
[----:B--2---:R0:W1:Y:S02]  /*2a20*/  F2I.F64.TRUNC R0, R2 ;  /* 0x0000000200007311 */ /* 0x004064000030d100 */
[----:B01----:R-:W-:Y:S05]  /*2a30*/  BRA `(.L_x_16329) ;  /* 0x0000000800647947 */ /* 0x003fea0003800000 */
.L_x_16337:
        /* <DEDUP_REMOVED lines=27> */
.L_x_16340:
        /* <DEDUP_REMOVED lines=14> */
.L_x_16339:
[----:B------:R-:W2:Y:S02]  /*2cd0*/  LDG.E.U16 R4, desc[UR36][R2.64] ;  /* 0x0000002402047981 */ /* 0x000ea4000c1e1500 */
[----:B--2---:R-:W-:-:S06]  /*2ce0*/  IMAD.U32 R4, R4, 0x10000, RZ ;  /* 0x0001000004047824 */ /* 0x004fcc00078e00ff */
[----:B------:R-:W0:Y:S02]  /*2cf0*/  F2I.FTZ.TRUNC.NTZ R4, R4 ;  /* 0x0000000400047305 */ /* 0x000e24000021f100 */
[----:B0-----:R-:W-:Y:S01]  /*2d00*/  PRMT R0, R4, 0x7610, R0 ;  /* 0x0000761004007816 */ /* 0x001fe20000000000 */
[----:B------:R-:W-:Y:S06]  /*2d10*/  BRA `(.L_x_16329) ;  /* 0x0000000400ac7947 */ /* 0x000fec0003800000 */
.L_x_16336:
        /* <DEDUP_REMOVED lines=10> */
.L_x_16343:
        /* <DEDUP_REMOVED lines=21> */
.L_x_16347:
[----:B------:R-:W-:Y:S05]  /*2f10*/  BSYNC.RECONVERGENT B1 ;  /* 0x0000000000017941 */ /* 0x000fea0003800200 */
.L_x_16346:
[----:B------:R-:W-:Y:S01]  /*2f20*/  IMAD.SHL.U32 R0, R0, 0x100000, RZ ;  /* 0x0010000000007824 */ /* 0x000fe200078e00ff */
[----:B------:R-:W-:-:S04]  /*2f30*/  LEA R2, R2, 0x3b800000, 0x17 ;  /* 0x3b80000002027811 */ /* 0x000fc800078eb8ff */
[----:B------:R-:W-:-:S07]  /*2f40*/  LOP3.LUT R4, R2, R0, R7, 0xfe, !PT ;  /* 0x0000000002047212 */ /* 0x000fce00078efe07 */
.L_x_16345:
[----:B------:R-:W-:Y:S05]  /*2f50*/  BSYNC.RECONVERGENT B0 ;  /* 0x0000000000007941 */ /* 0x000fea0003800200 */
.L_x_16344:
[----:B------:R-:W0:Y:S02]  /*2f60*/  F2I.FTZ.TRUNC.NTZ R4, R4 ;  /* 0x0000000400047305 */ /* 0x000e24000021f100 */
[----:B0-----:R-:W-:Y:S01]  /*2f70*/  PRMT R0, R4, 0x7610, R0 ;  /* 0x0000761004007816 */ /* 0x001fe20000000000 */
[----:B------:R-:W-:Y:S06]  /*2f80*/  BRA `(.L_x_16329) ;  /* 0x0000000400107947 */ /* 0x000fec0003800000 */
.L_x_16342:
        /* <DEDUP_REMOVED lines=21> */
.L_x_16351:
[----:B------:R-:W-:Y:S05]  /*30e0*/  BSYNC.RECONVERGENT B1 ;  /* 0x0000000000017941 */ /* 0x000fea0003800200 */
.L_x_16350:
[----:B------:R-:W-:Y:S01]  /*30f0*/  IMAD.SHL.U32 R0, R0, 0x200000, RZ ;  /* 0x0020000000007824 */ /* 0x000fe200078e00ff */
[----:B------:R-:W-:-:S04]  /*3100*/  LEA R2, R2, 0x37800000, 0x17 ;  /* 0x3780000002027811 */ /* 0x000fc800078eb8ff */
[----:B------:R-:W-:-:S07]  /*3110*/  LOP3.LUT R4, R2, R0, R7, 0xfe, !PT ;  /* 0x0000000002047212 */ /* 0x000fce00078efe07 */
.L_x_16349:
[----:B------:R-:W-:Y:S05]  /*3120*/  BSYNC.RECONVERGENT B0 ;  /* 0x0000000000007941 */ /* 0x000fea0003800200 */
.L_x_16348:
[----:B------:R-:W0:Y:S02]  /*3130*/  F2I.FTZ.TRUNC.NTZ R4, R4 ;  /* 0x0000000400047305 */ /* 0x000e24000021f100 */
[----:B0-----:R-:W-:Y:S01]  /*3140*/  PRMT R0, R4, 0x7610, R0 ;  /* 0x0000761004007816 */ /* 0x001fe20000000000 */
[----:B------:R-:W-:Y:S06]  /*3150*/  BRA `(.L_x_16329) ;  /* 0x00000000009c7947 */ /* 0x000fec0003800000 */
.L_x_16341:
[----:B------:R-:W-:-:S09]  /*3160*/  UISETP.NE.AND UP0, UPT, UR4, 0x1c, UPT ;  /* 0x0000001c0400788c */ /* 0x000fd2000bf05270 */
[----:B------:R-:W-:Y:S05]  /*3170*/  BRA.U !UP0, `(.L_x_16352) ;  /* 0x0000000108907547 */ /* 0x000fea000b800000 */
[----:B------:R-:W-:-:S09]  /*3180*/  UISETP.NE.AND UP0, UPT, UR4, 0x1d, UPT ;  /* 0x0000001d0400788c */ /* 0x000fd2000bf05270 */
[----:B------:R-:W-:Y:S05]  /*3190*/  BRA.U !UP0, `(.L_x_16353) ;  /* 0x0000000108807547 */ /* 0x000fea000b800000 */
[----:B------:R-:W-:-:S09]  /*31a0*/  UISETP.NE.AND UP0, UPT, UR4, 0x2c, UPT ;  /* 0x0000002c0400788c */ /* 0x000fd2000bf05270 */
[----:B------:R-:W-:Y:S05]  /*31b0*/  BRA.U !UP0, `(.L_x_16354) ;  /* 0x0000000108487547 */ /* 0x000fea000b800000 */
.L_x_16328:
        /* <DEDUP_REMOVED lines=12> */
[----:B---3--:R-:W-:Y:S02]  /*3280*/  IMAD.U32 R10, RZ, RZ, UR8 ;  /* 0x00000008ff0a7e24 */ /* 0x008fe4000f8e00ff */
[----:B------:R-:W-:-:S07]  /*3290*/  IMAD.U32 R11, RZ, RZ, UR9 ;  /* 0x00000009ff0b7e24 */ /* 0x000fce000f8e00ff */
[----:B------:R-:W-:-:S07]  /*32a0*/  LEPC R20, `(.L_x_16355) ;  /* 0x000000001014794e */ /* 0x000fce0000000000 */
[----:B--2-45:R-:W-:Y:S05]  /*32b0*/  CALL.ABS.NOINC R2 ;  /* 0x0000000002007343 */ /* 0x034fea0003c00000 */
.L_x_16355:
[----:B------:R-:W-:Y:S01]  /*32c0*/  PRMT R0, RZ, 0x7610, R0 ;  /* 0x00007610ff007816 */ /* 0x000fe20000000000 */
[----:B------:R-:W-:Y:S06]  /*32d0*/  BRA `(.L_x_16329) ;  /* 0x00000000003c7947 */ /* 0x000fec0003800000 */
.L_x_16354:
        /* <DEDUP_REMOVED lines=8> */
.L_x_16357:
[----:B------:R-:W-:Y:S05]  /*3360*/  BSYNC.RECONVERGENT B0 ;  /* 0x0000000000007941 */ /* 0x000fea0003800200 */
.L_x_16356:
[----:B------:R-:W0:Y:S02]  /*3370*/  F2I.FTZ.TRUNC.NTZ R4, R4 ;  /* 0x0000000400047305 */ /* 0x000e24000021f100 */
[----:B0-----:R-:W-:Y:S01]  /*3380*/  PRMT R0, R4, 0x7610, R0 ;  /* 0x0000761004007816 */ /* 0x001fe20000000000 */
[----:B------:R-:W-:Y:S06]  /*3390*/  BRA `(.L_x_16329) ;  /* 0x00000000000c7947 */ /* 0x000fec0003800000 */
.L_x_16353:
[----:B------:R0:W5:Y:S01]  /*33a0*/  LDG.E.U8 R0, desc[UR36][R2.64] ;  /* 0x0000002402007981 */ /* 0x000162000c1e1100 */
[----:B------:R-:W-:Y:S05]  /*33b0*/  BRA `(.L_x_16329) ;  /* 0x0000000000047947 */ /* 0x000fea0003800000 */
.L_x_16352:
[----:B------:R0:W5:Y:S02]  /*33c0*/  LDG.E.U8 R0, desc[UR36][R2.64] ;  /* 0x0000002402007981 */ /* 0x000164000c1e1100 */
.L_x_16329:
[----:B------:R-:W0:Y:S01]  /*33d0*/  LDCU.64 UR6, c[0x0][0x5e8] ;  /* 0x0000bd00ff0677ac */ /* 0x000e220008000a00 */
[C---:B----45:R-:W-:Y:S02]  /*33e0*/  LOP3.LUT P1, RZ, R19.reuse, 0xff, RZ, 0xc0, !PT ;  /* 0x000000ff13ff7812 */ /* 0x070fe4000782c0ff */
[----:B0123--:R-:W-:Y:S01]  /*33f0*/  PRMT R2, R19, 0x8880, RZ ;  /* 0x0000888013027816 */ /* 0x00ffe200000000ff */
[----:B------:R-:W-:Y:S01]  /*3400*/  UPRMT UR4, UR43, 0x9910, URZ ;  /* 0x000099102b047896 */ /* 0x000fe200080000ff */
[----:B------:R-:W-:Y:S02]  /*3410*/  PRMT R7, R0, 0x7610, R7 ;  /* 0x0000761000077816 */ /* 0x000fe40000000007 */
[----:B------:R-:W-:Y:S01]  /*3420*/  ISETP.GT.AND P0, PT, R2, RZ, PT ;  /* 0x000000ff0200720c */ /* 0x000fe20003f04270 */
[----:B------:R-:W-:-:S06]  /*3430*/  UISETP.GT.AND UP0, UPT, UR4, 0x9, UPT ;  /* 0x000000090400788c */ /* 0x000fcc000bf04270 */
[----:B------:R-:W-:Y:S02]  /*3440*/  @P1 SEL R7, RZ, 0x1, !P0 ;  /* 0x00000001ff071807 */ /* 0x000fe40004000000 */
[----:B------:R-:W-:-:S05]  /*3450*/  IADD3 R2, P2, PT, R16, UR6, RZ ;  /* 0x0000000610027c10 */ /* 0x000fca000ff5e0ff */
        /* <DEDUP_REMOVED lines=12> */
.L_x_16361:
[----:B------:R1:W-:Y:S01]  /*3520*/  STG.E.U8 desc[UR36][R2.64], R7 ;  /* 0x0000000702007986 */ /* 0x0003e2000c101124 */
[----:B------:R-:W-:Y:S05]  /*3530*/  BRA `(.L_x_16363) ;  /* 0x0000000c00847947 */ /* 0x000fea0003800000 */
.L_x_16360:
        /* <DEDUP_REMOVED lines=8> */
[----:B------:R-:W-:-:S05]  /*35c0*/  IMAD.MOV.U32 R4, RZ, RZ, R0 ;  /* 0x000000ffff047224 */ /* 0x000fca00078e0000 */
[----:B------:R-:W-:-:S05]  /*35d0*/  SHF.R.S32.HI R5, RZ, 0x1f, R4 ;  /* 0x0000001fff057819 */ /* 0x000fca0000011404 */
[----:B------:R4:W-:Y:S01]  /*35e0*/  STG.E.64 desc[UR36][R2.64], R4 ;  /* 0x0000000402007986 */ /* 0x0009e2000c101b24 */
[----:B------:R-:W-:Y:S05]  /*35f0*/  BRA `(.L_x_16363) ;  /* 0x0000000c00547947 */ /* 0x000fea0003800000 */
.L_x_16365:
[----:B------:R-:W-:-:S04]  /*3600*/  LOP3.LUT R7, R7, 0xffff, RZ, 0xc0, !PT ;  /* 0x0000ffff07077812 */ /* 0x000fc800078ec0ff */
[----:B------:R-:W-:-:S05]  /*3610*/  PRMT R5, R7, 0x8880, RZ ;  /* 0x0000888007057816 */ /* 0x000fca00000000ff */
[----:B------:R3:W-:Y:S01]  /*3620*/  STG.E desc[UR36][R2.64], R5 ;  /* 0x0000000502007986 */ /* 0x0007e2000c101924 */
[----:B------:R-:W-:Y:S05]  /*3630*/  BRA `(.L_x_16363) ;  /* 0x0000000c00447947 */ /* 0x000fea0003800000 */
.L_x_16364:
[----:B------:R-:W-:-:S04]  /*3640*/  PRMT R5, R7, 0x8880, RZ ;  /* 0x0000888007057816 */ /* 0x000fc800000000ff */
[----:B------:R-:W-:-:S05]  /*3650*/  PRMT R5, R5, 0x7710, RZ ;  /* 0x0000771005057816 */ /* 0x000fca00000000ff */
[----:B------:R2:W-:Y:S01]  /*3660*/  STG.E.U16 desc[UR36][R2.64], R5 ;  /* 0x0000000502007986 */ /* 0x0005e2000c101524 */
[----:B------:R-:W-:Y:S05]  /*3670*/  BRA `(.L_x_16363) ;  /* 0x0000000c00347947 */ /* 0x000fea0003800000 */
.L_x_16359:
[----:B------:R-:W-:-:S09]  /*3680*/  UISETP.GT.AND UP0, UPT, UR4, 0x6, UPT ;  /* 0x000000060400788c */ /* 0x000fd2000bf04270 */
[----:B------:R-:W-:Y:S05]  /*3690*/  BRA.U UP0, `(.L_x_16366) ;  /* 0x00000001002c7547 */ /* 0x000fea000b800000 */
[----:B------:R-:W-:-:S09]  /*36a0*/  UISETP.NE.AND UP0, UPT, UR4, 0x5, UPT ;  /* 0x000000050400788c */ /* 0x000fd2000bf05270 */
[----:B------:R-:W-:Y:S05]  /*36b0*/  BRA.U !UP0, `(.L_x_16367) ;  /* 0x0000000108147547 */ /* 0x000fea000b800000 */
[----:B------:R-:W-:-:S09]  /*36c0*/  UISETP.NE.AND UP0, UPT, UR4, 0x6, UPT ;  /* 0x000000060400788c */ /* 0x000fd2000bf05270 */
[----:B------:R-:W-:Y:S05]  /*36d0*/  BRA.U UP0, `(.L_x_16362) ;  /* 0x0000000900747547 */ /* 0x000fea000b800000 */
[----:B------:R-:W0:Y:S02]  /*36e0*/  I2F.S8 R5, R7 ;  /* 0x0000000700057306 */ /* 0x000e240000001400 */
[----:B0-----:R0:W-:Y:S01]  /*36f0*/  STG.E desc[UR36][R2.64], R5 ;  /* 0x0000000502007986 */ /* 0x0011e2000c101924 */
[----:B------:R-:W-:Y:S05]  /*3700*/  BRA `(.L_x_16363) ;  /* 0x0000000c00107947 */ /* 0x000fea0003800000 */
.L_x_16367:
[----:B------:R-:W0:Y:S02]  /*3710*/  I2F.S8 R0, R7 ;  /* 0x0000000700007306 */ /* 0x000e240000001400 */
[----:B0-----:R-:W-:-:S05]  /*3720*/  F2FP.F16.F32.PACK_AB R0, RZ, R0 ;  /* 0x00000000ff00723e */ /* 0x001fca00000000ff */
[----:B------:R0:W-:Y:S01]  /*3730*/  STG.E.U16 desc[UR36][R2.64], R0 ;  /* 0x0000000002007986 */ /* 0x0001e2000c101524 */
[----:B------:R-:W-:Y:S05]  /*3740*/  BRA `(.L_x_16363) ;  /* 0x0000000c00007947 */ /* 0x000fea0003800000 */
.L_x_16366:
[----:B------:R-:W-:-:S09]  /*3750*/  UISETP.NE.AND UP0, UPT, UR4, 0x7, UPT ;  /* 0x000000070400788c */ /* 0x000fd2000bf05270 */
[----:B------:R-:W-:Y:S05]  /*3760*/  BRA.U !UP0, `(.L_x_16368) ;  /* 0x0000000108347547 */ /* 0x000fea000b800000 */
[----:B------:R-:W-:-:S09]  /*3770*/  UISETP.NE.AND UP0, UPT, UR4, 0x8, UPT ;  /* 0x000000080400788c */ /* 0x000fd2000bf05270 */
[----:B------:R-:W-:Y:S05]  /*3780*/  BRA.U !UP0, `(.L_x_16369) ;  /* 0x0000000108187547 */ /* 0x000fea000b800000 */
[----:B------:R-:W-:-:S09]  /*3790*/  UISETP.NE.AND UP0, UPT, UR4, 0x9, UPT ;  /* 0x000000090400788c */ /* 0x000fd2000bf05270 */
[----:B------:R-:W-:Y:S05]  /*37a0*/  BRA.U UP0, `(.L_x_16362) ;  /* 0x0000000900407547 */ /* 0x000fea000b800000 */
[----:B------:R-:W0:Y:S01]  /*37b0*/  I2F.S8 R4, R7 ;  /* 0x0000000700047306 */ /* 0x000e220000001400 */
[----:B------:R-:W-:-:S05]  /*37c0*/  IMAD.MOV.U32 R5, RZ, RZ, RZ ;  /* 0x000000ffff057224 */ /* 0x000fca00078e00ff */
[----:B0-----:R0:W-:Y:S01]  /*37d0*/  STG.E.64 desc[UR36][R2.64], R4 ;  /* 0x0000000402007986 */ /* 0x0011e2000c101b24 */
[----:B------:R-:W-:Y:S05]  /*37e0*/  BRA `(.L_x_16363) ;  /* 0x0000000800d87947 */ /* 0x000fea0003800000 */
.L_x_16369:
[----:B------:R-:W0:Y:S02]  /*37f0*/  I2F.S8 R7, R7 ;  /* 0x0000000700077306 */ /* 0x000e240000001400 */
[----:B0-----:R-:W-:-:S04]  /*3800*/  F2FP.F16.F32.PACK_AB R5, RZ, R7 ;  /* 0x00000007ff05723e */ /* 0x001fc800000000ff */
[----:B------:R-:W-:-:S05]  /*3810*/  PRMT R5, R5, 0x5410, RZ ;  /* 0x0000541005057816 */ /* 0x000fca00000000ff */
[----:B------:R0:W-:Y:S01]  /*3820*/  STG.E desc[UR36][R2.64], R5 ;  /* 0x0000000502007986 */ /* 0x0001e2000c101924 */
[----:B------:R-:W-:Y:S05]  /*3830*/  BRA `(.L_x_16363) ;  /* 0x0000000800c47947 */ /* 0x000fea0003800000 */
.L_x_16368:
[----:B------:R-:W-:-:S04]  /*3840*/  PRMT R4, R7, 0x8880, RZ ;  /* 0x0000888007047816 */ /* 0x000fc800000000ff */
[----:B------:R-:W-:-:S06]  /*3850*/  PRMT R4, R4, 0x7710, RZ ;  /* 0x0000771004047816 */ /* 0x000fcc00000000ff */
[----:B------:R-:W0:Y:S02]  /*3860*/  I2F.F64.S16 R4, R4 ;  /* 0x0000000400047312 */ /* 0x000e240000101c00 */
[----:B0-----:R0:W-:Y:S01]  /*3870*/  STG.E.64 desc[UR36][R2.64], R4 ;  /* 0x0000000402007986 */ /* 0x0011e2000c101b24 */
[----:B------:R-:W-:Y:S05]  /*3880*/  BRA `(.L_x_16363) ;  /* 0x0000000800b07947 */ /* 0x000fea0003800000 */
.L_x_16358:
        /* <DEDUP_REMOVED lines=9> */
[----:B------:R-:W-:-:S05]  /*3920*/  SEL R5, RZ, 0x1, !P0 ;  /* 0x00000001ff057807 */ /* 0x000fca0004000000 */
[----:B------:R0:W-:Y:S01]  /*3930*/  STG.E.U8 desc[UR36][R2.64], R5 ;  /* 0x0000000502007986 */ /* 0x0001e2000c101124 */
[----:B------:R-:W-:Y:S05]  /*3940*/  BRA `(.L_x_16363) ;  /* 0x0000000800807947 */ /* 0x000fea0003800000 */
.L_x_16372:
[----:B------:R-:W-:Y:S02]  /*3950*/  PRMT R4, R7, 0x8880, RZ ;  /* 0x0000888007047816 */ /* 0x000fe400000000ff */
[----:B------:R-:W-:Y:S02]  /*3960*/  CS2R R6, SRZ ;  /* 0x0000000000067805 */ /* 0x000fe4000001ff00 */
[----:B------:R-:W-:-:S06]  /*3970*/  PRMT R4, R4, 0x7710, RZ ;  /* 0x0000771004047816 */ /* 0x000fcc00000000ff */
[----:B------:R-:W0:Y:S02]  /*3980*/  I2F.F64.S16 R4, R4 ;  /* 0x0000000400047312 */ /* 0x000e240000101c00 */
[----:B0-----:R0:W-:Y:S01]  /*3990*/  STG.E.128 desc[UR36][R2.64], R4 ;  /* 0x0000000402007986 */ /* 0x0011e2000c101d24 */
[----:B------:R-:W-:Y:S05]  /*39a0*/  BRA `(.L_x_16363) ;  /* 0x0000000800687947 */ /* 0x000fea0003800000 */
.L_x_16371:
[----:B------:R-:W-:-:S09]  /*39b0*/  UISETP.NE.AND UP0, UPT, UR4, 0xf, UPT ;  /* 0x0000000f0400788c */ /* 0x000fd2000bf05270 */
[----:B------:R-:W-:Y:S05]  /*39c0*/  BRA.U !UP0, `(.L_x_16373) ;  /* 0x0000000108a07547 */ /* 0x000fea000b800000 */
[----:B------:R-:W-:-:S09]  /*39d0*/  UISETP.NE.AND UP0, UPT, UR4, 0x17, UPT ;  /* 0x000000170400788c */ /* 0x000fd2000bf05270 */
[----:B------:R-:W-:Y:S05]  /*39e0*/  BRA.U !UP0, `(.L_x_16374) ;  /* 0x00000001084c7547 */ /* 0x000fea000b800000 */
[----:B------:R-:W-:-:S09]  /*39f0*/  UISETP.NE.AND UP0, UPT, UR4, 0x18, UPT ;  /* 0x000000180400788c */ /* 0x000fd2000bf05270 */
[----:B------:R-:W-:Y:S05]  /*3a00*/  BRA.U UP0, `(.L_x_16362) ;  /* 0x0000000500a87547 */ /* 0x000fea000b800000 */
        /* <DEDUP_REMOVED lines=13> */
.L_x_16376:
[----:B------:R-:W-:Y:S05]  /*3ae0*/  BSYNC.RECONVERGENT B0 ;  /* 0x0000000000007941 */ /* 0x000fea0003800200 */
.L_x_16375:
[----:B------:R-:W-:-:S05]  /*3af0*/  LOP3.LUT R5, R0, 0x80, R5, 0xf8, !PT ;  /* 0x0000008000057812 */ /* 0x000fca00078ef805 */
[----:B------:R0:W-:Y:S01]  /*3b00*/  STG.E.U8 desc[UR36][R2.64], R5 ;  /* 0x0000000502007986 */ /* 0x0001e2000c101124 */
[----:B------:R-:W-:Y:S05]  /*3b10*/  BRA `(.L_x_16363) ;  /* 0x00000008000c7947 */ /* 0x000fea0003800000 */
.L_x_16374:
[----:B------:R-:W0:Y:S01]  /*3b20*/  I2F.S8 R7, R7 ;  /* 0x0000000700077306 */ /* 0x000e220000001400 */
        /* <DEDUP_REMOVED lines=14> */
.L_x_16378:
[----:B------:R-:W-:Y:S05]  /*3c10*/  BSYNC.RECONVERGENT B0 ;  /* 0x0000000000007941 */ /* 0x000fea0003800200 */
.L_x_16377:
[----:B------:R-:W-:-:S05]  /*3c20*/  LOP3.LUT R5, R0, 0x80, R5, 0xf8, !PT ;  /* 0x0000008000057812 */ /* 0x000fca00078ef805 */
[----:B------:R0:W-:Y:S01]  /*3c30*/  STG.E.U8 desc[UR36][R2.64], R5 ;  /* 0x0000000502007986 */ /* 0x0001e2000c101124 */
[----:B------:R-:W-:Y:S05]  /*3c40*/  BRA `(.L_x_16363) ;  /* 0x0000000400c07947 */ /* 0x000fea0003800000 */
.L_x_16373:
[----:B------:R-:W0:Y:S02]  /*3c50*/  I2F.S8 R0, R7 ;  /* 0x0000000700007306 */ /* 0x000e240000001400 */
[----:B0-----:R-:W-:-:S05]  /*3c60*/  F2FP.BF16.F32.PACK_AB R0, RZ, R0 ;  /* 0x00000000ff00723e */ /* 0x001fca00000010ff */
[----:B------:R0:W-:Y:S01]  /*3c70*/  STG.E.U16 desc[UR36][R2.64], R0 ;  /* 0x0000000002007986 */ /* 0x0001e2000c101524 */
[----:B------:R-:W-:Y:S05]  /*3c80*/  BRA `(.L_x_16363) ;  /* 0x0000000400b07947 */ /* 0x000fea0003800000 */
.L_x_16370:
        /* <DEDUP_REMOVED lines=8> */
[----:B------:R-:W-:-:S04]  /*3d10*/  PRMT R5, R7, 0x8880, RZ ;  /* 0x0000888007057816 */ /* 0x000fc800000000ff */
[----:B------:R-:W-:-:S05]  /*3d20*/  PRMT R5, R5, 0x7710, RZ ;  /* 0x0000771005057816 */ /* 0x000fca00000000ff */
[----:B------:R0:W-:Y:S01]  /*3d30*/  STG.E.U16 desc[UR36][R2.64], R5 ;  /* 0x0000000502007986 */ /* 0x0001e2000c101524 */
[----:B------:R-:W-:Y:S05]  /*3d40*/  BRA `(.L_x_16363) ;  /* 0x0000000400807947 */ /* 0x000fea0003800000 */
.L_x_16381:
        /* <DEDUP_REMOVED lines=13> */
.L_x_16384:
[----:B------:R-:W-:-:S04]  /*3e20*/  SHF.R.U32.HI R0, RZ, 0x14, R5 ;  /* 0x00000014ff007819 */ /* 0x000fc80000011605 */
[----:B------:R-:W-:-:S04]  /*3e30*/  LOP3.LUT R0, R0, 0x1, RZ, 0xc0, !PT ;  /* 0x0000000100007812 */ /* 0x000fc800078ec0ff */
[----:B------:R-:W-:-:S04]  /*3e40*/  IADD3 R0, PT, PT, R5, 0x487ffff, R0 ;  /* 0x0487ffff05007810 */ /* 0x000fc80007ffe000 */
[----:B------:R-:W-:-:S04]  /*3e50*/  SHF.R.U32.HI R0, RZ, 0x14, R0 ;  /* 0x00000014ff007819 */ /* 0x000fc80000011600 */
[----:B------:R-:W-:-:S07]  /*3e60*/  LOP3.LUT R4, R0, 0xff, RZ, 0xc0, !PT ;  /* 0x000000ff00047812 */ /* 0x000fce00078ec0ff */
.L_x_16385:
[----:B------:R-:W-:-:S04]  /*3e70*/  SHF.R.U32.HI R5, RZ, 0x18, R5 ;  /* 0x00000018ff057819 */ /* 0x000fc80000011605 */
[----:B------:R-:W-:-:S04]  /*3e80*/  LOP3.LUT R4, R4, 0x80, R5, 0xf8, !PT ;  /* 0x0000008004047812 */ /* 0x000fc800078ef805 */
[----:B------:R-:W-:-:S07]  /*3e90*/  PRMT R0, R4, 0x7610, R0 ;  /* 0x0000761004007816 */ /* 0x000fce0000000000 */
.L_x_16383:
[----:B------:R-:W-:Y:S05]  /*3ea0*/  BSYNC.RECONVERGENT B0 ;  /* 0x0000000000007941 */ /* 0x000fea0003800200 */
.L_x_16382:
[----:B------:R0:W-:Y:S01]  /*3eb0*/  STG.E.U8 desc[UR36][R2.64], R0 ;  /* 0x0000000002007986 */ /* 0x0001e2000c101124 */
[----:B------:R-:W-:Y:S05]  /*3ec0*/  BRA `(.L_x_16363) ;  /* 0x0000000400207947 */ /* 0x000fea0003800000 */
.L_x_16380:
        /* <DEDUP_REMOVED lines=13> */
.L_x_16388:
[----:B------:R-:W-:-:S04]  /*3fa0*/  SHF.R.U32.HI R0, RZ, 0x15, R5 ;  /* 0x00000015ff007819 */ /* 0x000fc80000011605 */
[----:B------:R-:W-:-:S04]  /*3fb0*/  LOP3.LUT R0, R0, 0x1, RZ, 0xc0, !PT ;  /* 0x0000000100007812 */ /* 0x000fc800078ec0ff */
[----:B------:R-:W-:-:S04]  /*3fc0*/  IADD3 R0, PT, PT, R5, 0x88fffff, R0 ;  /* 0x088fffff05007810 */ /* 0x000fc80007ffe000 */
[----:B------:R-:W-:-:S04]  /*3fd0*/  SHF.R.U32.HI R0, RZ, 0x15, R0 ;  /* 0x00000015ff007819 */ /* 0x000fc80000011600 */
[----:B------:R-:W-:-:S07]  /*3fe0*/  LOP3.LUT R4, R0, 0xff, RZ, 0xc0, !PT ;  /* 0x000000ff00047812 */ /* 0x000fce00078ec0ff */
.L_x_16389:
[----:B------:R-:W-:-:S04]  /*3ff0*/  SHF.R.U32.HI R5, RZ, 0x18, R5 ;  /* 0x00000018ff057819 */ /* 0x000fc80000011605 */
[----:B------:R-:W-:-:S04]  /*4000*/  LOP3.LUT R4, R4, 0x80, R5, 0xf8, !PT ;  /* 0x0000008004047812 */ /* 0x000fc800078ef805 */
[----:B------:R-:W-:-:S07]  /*4010*/  PRMT R0, R4, 0x7610, R0 ;  /* 0x0000761004007816 */ /* 0x000fce0000000000 */
.L_x_16387:
[----:B------:R-:W-:Y:S05]  /*4020*/  BSYNC.RECONVERGENT B0 ;  /* 0x0000000000007941 */ /* 0x000fea0003800200 */
.L_x_16386:
[----:B------:R0:W-:Y:S01]  /*4030*/  STG.E.U8 desc[UR36][R2.64], R0 ;  /* 0x0000000002007986 */ /* 0x0001e2000c101124 */
[----:B------:R-:W-:Y:S05]  /*4040*/  BRA `(.L_x_16363) ;  /* 0x0000000000c07947 */ /* 0x000fea0003800000 */
.L_x_16379:
[----:B------:R-:W-:-:S09]  /*4050*/  UISETP.NE.AND UP0, UPT, UR4, 0x1c, UPT ;  /* 0x0000001c0400788c */ /* 0x000fd2000bf05270 */
[----:B------:R-:W-:Y:S05]  /*4060*/  BRA.U !UP0, `(.L_x_16390) ;  /* 0x0000000108ac7547 */ /* 0x000fea000b800000 */
[----:B------:R-:W-:-:S09]  /*4070*/  UISETP.NE.AND UP0, UPT, UR4, 0x1d, UPT ;  /* 0x0000001d0400788c */ /* 0x000fd2000bf05270 */
[----:B------:R-:W-:Y:S05]  /*4080*/  BRA.U !UP0, `(.L_x_16391) ;  /* 0x00000001088c7547 */ /* 0x000fea000b800000 */
[----:B------:R-:W-:-:S09]  /*4090*/  UISETP.NE.AND UP0, UPT, UR4, 0x2c, UPT ;  /* 0x0000002c0400788c */ /* 0x000fd2000bf05270 */
[----:B------:R-:W-:Y:S05]  /*40a0*/  BRA.U !UP0, `(.L_x_16392) ;  /* 0x0000000108447547 */ /* 0x000fea000b800000 */
.L_x_16362:
        /* <DEDUP_REMOVED lines=16> */
.L_x_16393:
[----:B------:R-:W-:Y:S05]  /*41b0*/  BRA `(.L_x_16363) ;  /* 0x0000000000647947 */ /* 0x000fea0003800000 */
.L_x_16392:
        /* <DEDUP_REMOVED lines=16> */
.L_x_16391:
[----:B------:R-:W-:-:S04]  /*42c0*/  LOP3.LUT R7, R7, 0xffff, RZ, 0xc0, !PT ;  /* 0x0000ffff07077812 */ /* 0x000fc800078ec0ff */
[----:B------:R-:W-:-:S05]  /*42d0*/  PRMT R7, R7, 0x8880, RZ ;  /* 0x0000888007077816 */ /* 0x000fca00000000ff */
[----:B------:R-:W-:-:S05]  /*42e0*/  IMAD.MOV.U32 R4, RZ, RZ, R7 ;  /* 0x000000ffff047224 */ /* 0x000fca00078e0007 */
[----:B------:R-:W-:-:S05]  /*42f0*/  SHF.R.S32.HI R5, RZ, 0x1f, R4 ;  /* 0x0000001fff057819 */ /* 0x000fca0000011404 */
[----:B------:R0:W-:Y:S01]  /*4300*/  STG.E.64 desc[UR36][R2.64], R4 ;  /* 0x0000000402007986 */ /* 0x0001e2000c101b24 */
[----:B------:R-:W-:Y:S05]  /*4310*/  BRA `(.L_x_16363) ;  /* 0x00000000000c7947 */ /* 0x000fea0003800000 */
.L_x_16390:
[----:B------:R-:W-:-:S04]  /*4320*/  LOP3.LUT R7, R7, 0xffff, RZ, 0xc0, !PT ;  /* 0x0000ffff07077812 */ /* 0x000fc800078ec0ff */
[----:B------:R-:W-:-:S05]  /*4330*/  PRMT R5, R7, 0x8880, RZ ;  /* 0x0000888007057816 */ /* 0x000fca00000000ff */
[----:B------:R0:W-:Y:S02]  /*4340*/  STG.E desc[UR36][R2.64], R5 ;  /* 0x0000000502007986 */ /* 0x0001e4000c101924 */
.L_x_16363:
[----:B------:R-:W-:-:S07]  /*4350*/  VIADD R17, R17, 0x80 ;  /* 0x0000008011117836 */ /* 0x000fce0000000000 */
.L_x_16288:
[----:B------:R-:W-:Y:S05]  /*4360*/  BSYNC.RECONVERGENT B6 ;  /* 0x0000000000067941 */ /* 0x000fea0003800200 */
.L_x_16287:
[----:B------:R-:W5:Y:S01]  /*4370*/  LDCU UR4, c[0x0][0x380] ;  /* 0x00007000ff0477ac */ /* 0x000f620008000800 */
[----:B------:R-:W-:Y:S01]  /*4380*/  BSSY.RECONVERGENT B6, `(.L_x_16394) ;  /* 0x0000427000067945 */ /* 0x000fe20003800200 */
[----:B-----5:R-:W-:-:S13]  /*4390*/  ISETP.GE.AND P0, PT, R17, UR4, PT ;  /* 0x0000000411007c0c */ /* 0x020fda000bf06270 */
[----:B------:R-:W-:Y:S05]  /*43a0*/  @P0 BRA `(.L_x_16395) ;  /* 0x0000004000900947 */ /* 0x000fea0003800000 */
[----:B------:R-:W5:Y:S01]  /*43b0*/  LDCU UR4, c[0x0][0x388] ;  /* 0x00007100ff0477ac */ /* 0x000f620008000800 */
[----:B------:R-:W-:Y:S02]  /*43c0*/  HFMA2 R16, -RZ, RZ, 0, 0 ;  /* 0x00000000ff107431 */ /* 0x000fe400000001ff */
[----:B------:R-:W-:Y:S02]  /*43d0*/  IMAD.MOV.U32 R18, RZ, RZ, RZ ;  /* 0x000000ffff127224 */ /* 0x000fe400078e00ff */
        /* <DEDUP_REMOVED lines=351> */
.L_x_16396:
        /* <DEDUP_REMOVED lines=16> */
.L_x_16400:
[----:B------:R0:W5:Y:S01]  /*5ad0*/  LDG.E.U8 R19, desc[UR36][R2.64] ;  /* 0x0000002402137981 */ /* 0x000162000c1e1100 */
[----:B------:R-:W-:Y:S05]  /*5ae0*/  BRA `(.L_x_16402) ;  /* 0x0000000c004c7947 */ /* 0x000fea0003800000 */
.L_x_16399:
        /* <DEDUP_REMOVED lines=8> */
.L_x_16404:
[----:B------:R4:W5:Y:S01]  /*5b70*/  LDG.E.U8 R19, desc[UR36][R2.64] ;  /* 0x0000002402137981 */ /* 0x000962000c1e1100 */
[----:B------:R-:W-:Y:S05]  /*5b80*/  BRA `(.L_x_16402) ;  /* 0x0000000c00247947 */ /* 0x000fea0003800000 */
.L_x_16403:
[----:B------:R3:W5:Y:S01]  /*5b90*/  LDG.E.U16 R19, desc[UR36][R2.64] ;  /* 0x0000002402137981 */ /* 0x000762000c1e1500 */
[----:B------:R-:W-:Y:S05]  /*5ba0*/  BRA `(.L_x_16402) ;  /* 0x0000000c001c7947 */ /* 0x000fea0003800000 */
.L_x_16398:
        /* <DEDUP_REMOVED lines=9> */
.L_x_16406:
[----:B------:R-:W2:Y:S02]  /*5c40*/  LDG.E.U16 R0, desc[UR36][R2.64] ;  /* 0x0000002402007981 */ /* 0x000ea4000c1e1500 */
[----:B--2---:R-:W-:-:S06]  /*5c50*/  HADD2.F32 R0, -RZ, R0.H0_H0 ;  /* 0x20000000ff007230 */ /* 0x004fcc0000004100 */
[----:B------:R-:W0:Y:S02]  /*5c60*/  F2I.FTZ.TRUNC.NTZ R0, R0 ;  /* 0x0000000000007305 */ /* 0x000e24000021f100 */
[----:B0-----:R-:W-:Y:S01]  /*5c70*/  PRMT R19, R0, 0x7610, R19 ;  /* 0x0000761000137816 */ /* 0x001fe20000000013 */
[----:B------:R-:W-:Y:S06]  /*5c80*/  BRA `(.L_x_16402) ;  /* 0x0000000800e47947 */ /* 0x000fec0003800000 */
.L_x_16405:
        /* <DEDUP_REMOVED lines=9> */
.L_x_16408:
[----:B------:R-:W2:Y:S02]  /*5d20*/  LDG.E.U16 R2, desc[UR36][R2.64] ;  /* 0x0000002402027981 */ /* 0x000ea4000c1e1500 */
[----:B--2---:R-:W-:-:S06]  /*5d30*/  HADD2.F32 R0, -RZ, R2.H0_H0 ;  /* 0x20000002ff007230 */ /* 0x004fcc0000004100 */
[----:B------:R-:W0:Y:S02]  /*5d40*/  F2I.FTZ.TRUNC.NTZ R0, R0 ;  /* 0x0000000000007305 */ /* 0x000e24000021f100 */
[----:B0-----:R-:W-:Y:S01]  /*5d50*/  PRMT R19, R0, 0x7610, R19 ;  /* 0x0000761000137816 */ /* 0x001fe20000000013 */
[----:B------:R-:W-:Y:S06]  /*5d60*/  BRA `(.L_x_16402) ;  /* 0x0000000800ac7947 */ /* 0x000fec0003800000 */
.L_x_16407:
[----:B------:R-:W2:Y:S02]  /*5d70*/  LDG.E.64 R2, desc[UR36][R2.64] ;  /* 0x0000002402027981 */ /* 0x000ea4000c1e1b00 */
[----:B--2---:R0:W1:Y:S02]  /*5d80*/  F2I.F64.TRUNC R19, R2 ;  /* 0x0000000200137311 */ /* 0x004064000030d100 */
[----:B01----:R-:W-:Y:S05]  /*5d90*/  BRA `(.L_x_16402) ;  /* 0x0000000800a07947 */ /* 0x003fea0003800000 */
.L_x_16397:
        /* <DEDUP_REMOVED lines=12> */
.L_x_16411:
[----:B------:R-:W2:Y:S02]  /*5e60*/  LDG.E.64 R2, desc[UR36][R2.64] ;  /* 0x0000002402027981 */ /* 0x000ea4000c1e1b00 */
[----:B--2---:R3:W4:Y:S02]  /*5e70*/  F2I.F64.TRUNC R19, R2 ;  /* 0x0000000200137311 */ /* 0x004724000030d100 */
[----:B---34-:R-:W-:Y:S05]  /*5e80*/  BRA `(.L_x_16402) ;  /* 0x0000000800647947 */ /* 0x018fea0003800000 */
.L_x_16410:
        /* <DEDUP_REMOVED lines=27> */
.L_x_16413:
        /* <DEDUP_REMOVED lines=14> */
.L_x_16412:
[----:B------:R-:W2:Y:S02]  /*6120*/  LDG.E.U16 R0, desc[UR36][R2.64] ;  /* 0x0000002402007981 */ /* 0x000ea4000c1e1500 */
[----:B--2---:R-:W-:-:S06]  /*6130*/  IMAD.U32 R0, R0, 0x10000, RZ ;  /* 0x0001000000007824 */ /* 0x004fcc00078e00ff */
[----:B------:R-:W0:Y:S02]  /*6140*/  F2I.FTZ.TRUNC.NTZ R0, R0 ;  /* 0x0000000000007305 */ /* 0x000e24000021f100 */
[----:B0-----:R-:W-:Y:S01]  /*6150*/  PRMT R19, R0, 0x7610, R19 ;  /* 0x0000761000137816 */ /* 0x001fe20000000013 */
[----:B------:R-:W-:Y:S06]  /*6160*/  BRA `(.L_x_16402) ;  /* 0x0000000400ac7947 */ /* 0x000fec0003800000 */
.L_x_16409:
        /* <DEDUP_REMOVED lines=10> */
.L_x_16416:
        /* <DEDUP_REMOVED lines=21> */
.L_x_16420:
[----:B------:R-:W-:Y:S05]  /*6360*/  BSYNC.RECONVERGENT B1 ;  /* 0x0000000000017941 */ /* 0x000fea0003800200 */
.L_x_16419:
[----:B------:R-:W-:Y:S01]  /*6370*/  IMAD.SHL.U32 R0, R0, 0x100000, RZ ;  /* 0x0010000000007824 */ /* 0x000fe200078e00ff */
[----:B------:R-:W-:-:S04]  /*6380*/  LEA R2, R2, 0x3b800000, 0x17 ;  /* 0x3b80000002027811 */ /* 0x000fc800078eb8ff */
[----:B------:R-:W-:-:S07]  /*6390*/  LOP3.LUT R0, R2, R0, R7, 0xfe, !PT ;  /* 0x0000000002007212 */ /* 0x000fce00078efe07 */
.L_x_16418:
[----:B------:R-:W-:Y:S05]  /*63a0*/  BSYNC.RECONVERGENT B0 ;  /* 0x0000000000007941 */ /* 0x000fea0003800200 */
.L_x_16417:
[----:B------:R-:W0:Y:S02]  /*63b0*/  F2I.FTZ.TRUNC.NTZ R0, R0 ;  /* 0x0000000000007305 */ /* 0x000e24000021f100 */
[----:B0-----:R-:W-:Y:S01]  /*63c0*/  PRMT R19, R0, 0x7610, R19 ;  /* 0x0000761000137816 */ /* 0x001fe20000000013 */
[----:B------:R-:W-:Y:S06]  /*63d0*/  BRA `(.L_x_16402) ;  /* 0x0000000400107947 */ /* 0x000fec0003800000 */
.L_x_16415:
        /* <DEDUP_REMOVED lines=21> */
.L_x_16424:
[----:B------:R-:W-:Y:S05]  /*6530*/  BSYNC.RECONVERGENT B1 ;  /* 0x0000000000017941 */ /* 0x000fea0003800200 */
.L_x_16423:
[----:B------:R-:W-:Y:S01]  /*6540*/  IMAD.SHL.U32 R0, R0, 0x200000, RZ ;  /* 0x0020000000007824 */ /* 0x000fe200078e00ff */
[----:B------:R-:W-:-:S04]  /*6550*/  LEA R2, R2, 0x37800000, 0x17 ;  /* 0x3780000002027811 */ /* 0x000fc800078eb8ff */
[----:B------:R-:W-:-:S07]  /*6560*/  LOP3.LUT R0, R2, R0, R7, 0xfe, !PT ;  /* 0x0000000002007212 */ /* 0x000fce00078efe07 */
.L_x_16422:
[----:B------:R-:W-:Y:S05]  /*6570*/  BSYNC.RECONVERGENT B0 ;  /* 0x0000000000007941 */ /* 0x000fea0003800200 */
.L_x_16421:
[----:B------:R-:W0:Y:S02]  /*6580*/  F2I.FTZ.TRUNC.NTZ R0, R0 ;  /* 0x0000000000007305 */ /* 0x000e24000021f100 */
[----:B0-----:R-:W-:Y:S01]  /*6590*/  PRMT R19, R0, 0x7610, R19 ;  /* 0x0000761000137816 */ /* 0x001fe20000000013 */
[----:B------:R-:W-:Y:S06]  /*65a0*/  BRA `(.L_x_16402) ;  /* 0x00000000009c7947 */ /* 0x000fec0003800000 */
.L_x_16414:
        /* <DEDUP_REMOVED lines=14> */
.L_x_16428:
[----:B------:R-:W-:Y:S05]  /*6690*/  BSYNC.RECONVERGENT B0 ;  /* 0x0000000000007941 */ /* 0x000fea0003800200 */
.L_x_16427:
[----:B------:R-:W0:Y:S02]  /*66a0*/  F2I.FTZ.TRUNC.NTZ R0, R0 ;  /* 0x0000000000007305 */ /* 0x000e24000021f100 */
[----:B0-----:R-:W-:Y:S01]  /*66b0*/  PRMT R19, R0, 0x7610, R19 ;  /* 0x0000761000137816 */ /* 0x001fe20000000013 */
[----:B------:R-:W-:Y:S06]  /*66c0*/  BRA `(.L_x_16402) ;  /* 0x0000000000547947 */ /* 0x000fec0003800000 */
.L_x_16401:
        /* <DEDUP_REMOVED lines=16> */
.L_x_16429:
[----:B------:R-:W-:Y:S01]  /*67d0*/  PRMT R19, RZ, 0x7610, R19 ;  /* 0x00007610ff137816 */ /* 0x000fe20000000013 */
[----:B------:R-:W-:Y:S06]  /*67e0*/  BRA `(.L_x_16402) ;  /* 0x00000000000c7947 */ /* 0x000fec0003800000 */
.L_x_16426:
[----:B------:R1:W5:Y:S01]  /*67f0*/  LDG.E.U8 R19, desc[UR36][R2.64] ;  /* 0x0000002402137981 */ /* 0x000362000c1e1100 */
[----:B------:R-:W-:Y:S05]  /*6800*/  BRA `(.L_x_16402) ;  /* 0x0000000000047947 */ /* 0x000fea0003800000 */
.L_x_16425:
[----:B------:R2:W5:Y:S02]  /*6810*/  LDG.E.U8 R19, desc[UR36][R2.64] ;  /* 0x0000002402137981 */ /* 0x000564000c1e1100 */
.L_x_16402:
        /* <DEDUP_REMOVED lines=16> */
.L_x_16433:
[----:B------:R3:W5:Y:S01]  /*6920*/  LDG.E.U8 R0, desc[UR36][R2.64] ;  /* 0x0000002402007981 */ /* 0x000762000c1e1100 */
[----:B------:R-:W-:Y:S05]  /*6930*/  BRA `(.L_x_16435) ;  /* 0x0000000c004c7947 */ /* 0x000fea0003800000 */
.L_x_16432:
        /* <DEDUP_REMOVED lines=8> */
.L_x_16437:
[----:B------:R2:W5:Y:S01]  /*69c0*/  LDG.E.U8 R0, desc[UR36][R2.64] ;  /* 0x0000002402007981 */ /* 0x000562000c1e1100 */
[----:B------:R-:W-:Y:S05]  /*69d0*/  BRA `(.L_x_16435) ;  /* 0x0000000c00247947 */ /* 0x000fea0003800000 */
.L_x_16436:
[----:B------:R0:W5:Y:S01]  /*69e0*/  LDG.E.U16 R0, desc[UR36][R2.64] ;  /* 0x0000002402007981 */ /* 0x000162000c1e1500 */
[----:B------:R-:W-:Y:S05]  /*69f0*/  BRA `(.L_x_16435) ;  /* 0x0000000c001c7947 */ /* 0x000fea0003800000 */
.L_x_16431:
        /* <DEDUP_REMOVED lines=9> */
.L_x_16439:
[----:B------:R-:W2:Y:S02]  /*6a90*/  LDG.E.U16 R4, desc[UR36][R2.64] ;  /* 0x0000002402047981 */ /* 0x000ea4000c1e1500 */
[----:B--2---:R-:W-:-:S06]  /*6aa0*/  HADD2.F32 R4, -RZ, R4.H0_H0 ;  /* 0x20000004ff047230 */ /* 0x004fcc0000004100 */
[----:B------:R-:W0:Y:S02]  /*6ab0*/  F2I.FTZ.TRUNC.NTZ R4, R4 ;  /* 0x0000000400047305 */ /* 0x000e24000021f100 */
[----:B0-----:R-:W-:Y:S01]  /*6ac0*/  PRMT R0, R4, 0x7610, R0 ;  /* 0x0000761004007816 */ /* 0x001fe20000000000 */
[----:B------:R-:W-:Y:S06]  /*6ad0*/  BRA `(.L_x_16435) ;  /* 0x0000000800e47947 */ /* 0x000fec0003800000 */
.L_x_16438:
        /* <DEDUP_REMOVED lines=9> */
.L_x_16441:
[----:B------:R-:W2:Y:S02]  /*6b70*/  LDG.E.U16 R2, desc[UR36][R2.64] ;  /* 0x0000002402027981 */ /* 0x000ea4000c1e1500 */
[----:B--2---:R-:W-:-:S06]  /*6b80*/  HADD2.F32 R4, -RZ, R2.H0_H0 ;  /* 0x20000002ff047230 */ /* 0x004fcc0000004100 */
[----:B------:R-:W0:Y:S02]  /*6b90*/  F2I.FTZ.TRUNC.NTZ R4, R4 ;  /* 0x0000000400047305 */ /* 0x000e24000021f100 */
[----:B0-----:R-:W-:Y:S01]  /*6ba0*/  PRMT R0, R4, 0x7610, R0 ;  /* 0x0000761004007816 */ /* 0x001fe20000000000 */
[----:B------:R-:W-:Y:S06]  /*6bb0*/  BRA `(.L_x_16435) ;  /* 0x0000000800ac7947 */ /* 0x000fec0003800000 */
.L_x_16440:
[----:B------:R-:W2:Y:S02]  /*6bc0*/  LDG.E.64 R2, desc[UR36][R2.64] ;  /* 0x0000002402027981 */ /* 0x000ea4000c1e1b00 */
[----:B--2---:R0:W1:Y:S02]  /*6bd0*/  F2I.F64.TRUNC R0, R2 ;  /* 0x0000000200007311 */ /* 0x004064000030d100 */
[----:B01----:R-:W-:Y:S05]  /*6be0*/  BRA `(.L_x_16435) ;  /* 0x0000000800a07947 */ /* 0x003fea0003800000 */
.L_x_16430:
        /* <DEDUP_REMOVED lines=12> */
.L_x_16444:
[----:B------:R-:W2:Y:S02]  /*6cb0*/  LDG.E.64 R2, desc[UR36][R2.64] ;  /* 0x0000002402027981 */ /* 0x000ea4000c1e1b00 */
[----:B--2---:R0:W1:Y:S02]  /*6cc0*/  F2I.F64.TRUNC R0, R2 ;  /* 0x0000000200007311 */ /* 0x004064000030d100 */
[----:B01----:R-:W-:Y:S05]  /*6cd0*/  BRA `(.L_x_16435) ;  /* 0x0000000800647947 */ /* 0x003fea0003800000 */
.L_x_16443:
        /* <DEDUP_REMOVED lines=27> */
.L_x_16446:
        /* <DEDUP_REMOVED lines=14> */
.L_x_16445:
[----:B------:R-:W2:Y:S02]  /*6f70*/  LDG.E.U16 R4, desc[UR36][R2.64] ;  /* 0x0000002402047981 */ /* 0x000ea4000c1e1500 */
[----:B--2---:R-:W-:-:S06]  /*6f80*/  IMAD.U32 R4, R4, 0x10000, RZ ;  /* 0x0001000004047824 */ /* 0x004fcc00078e00ff */
[----:B------:R-:W0:Y:S02]  /*6f90*/  F2I.FTZ.TRUNC.NTZ R4, R4 ;  /* 0x0000000400047305 */ /* 0x000e24000021f100 */
[----:B0-----:R-:W-:Y:S01]  /*6fa0*/  PRMT R0, R4, 0x7610, R0 ;  /* 0x0000761004007816 */ /* 0x001fe20000000000 */
[----:B------:R-:W-:Y:S06]  /*6fb0*/  BRA `(.L_x_16435) ;  /* 0x0000000400ac7947 */ /* 0x000fec0003800000 */
.L_x_16442:
        /* <DEDUP_REMOVED lines=10> */
.L_x_16449:
        /* <DEDUP_REMOVED lines=21> */
.L_x_16453:
[----:B------:R-:W-:Y:S05]  /*71b0*/  BSYNC.RECONVERGENT B1 ;  /* 0x0000000000017941 */ /* 0x000fea0003800200 */
.L_x_16452:
[----:B------:R-:W-:Y:S01]  /*71c0*/  IMAD.SHL.U32 R0, R0, 0x100000, RZ ;  /* 0x0010000000007824 */ /* 0x000fe200078e00ff */
[----:B------:R-:W-:-:S04]  /*71d0*/  LEA R2, R2, 0x3b800000, 0x17 ;  /* 0x3b80000002027811 */ /* 0x000fc800078eb8ff */
[----:B------:R-:W-:-:S07]  /*71e0*/  LOP3.LUT R4, R2, R0, R7, 0xfe, !PT ;  /* 0x0000000002047212 */ /* 0x000fce00078efe07 */
.L_x_16451:
[----:B------:R-:W-:Y:S05]  /*71f0*/  BSYNC.RECONVERGENT B0 ;  /* 0x0000000000007941 */ /* 0x000fea0003800200 */
.L_x_16450:
[----:B------:R-:W0:Y:S02]  /*7200*/  F2I.FTZ.TRUNC.NTZ R4, R4 ;  /* 0x0000000400047305 */ /* 0x000e24000021f100 */
[----:B0-----:R-:W-:Y:S01]  /*7210*/  PRMT R0, R4, 0x7610, R0 ;  /* 0x0000761004007816 */ /* 0x001fe20000000000 */
[----:B------:R-:W-:Y:S06]  /*7220*/  BRA `(.L_x_16435) ;  /* 0x0000000400107947 */ /* 0x000fec0003800000 */
.L_x_16448:
        /* <DEDUP_REMOVED lines=21> */
.L_x_16457:
[----:B------:R-:W-:Y:S05]  /*7380*/  BSYNC.RECONVERGENT B1 ;  /* 0x0000000000017941 */ /* 0x000fea0003800200 */
.L_x_16456:
[----:B------:R-:W-:Y:S01]  /*7390*/  IMAD.SHL.U32 R0, R0, 0x200000, RZ ;  /* 0x0020000000007824 */ /* 0x000fe200078e00ff */
[----:B------:R-:W-:-:S04]  /*73a0*/  LEA R2, R2, 0x37800000, 0x17 ;  /* 0x3780000002027811 */ /* 0x000fc800078eb8ff */
[----:B------:R-:W-:-:S07]  /*73b0*/  LOP3.LUT R4, R2, R0, R7, 0xfe, !PT ;  /* 0x0000000002047212 */ /* 0x000fce00078efe07 */
.L_x_16455:
[----:B------:R-:W-:Y:S05]  /*73c0*/  BSYNC.RECONVERGENT B0 ;  /* 0x0000000000007941 */ /* 0x000fea0003800200 */
.L_x_16454:
[----:B------:R-:W0:Y:S02]  /*73d0*/  F2I.FTZ.TRUNC.NTZ R4, R4 ;  /* 0x0000000400047305 */ /* 0x000e24000021f100 */
[----:B0-----:R-:W-:Y:S01]  /*73e0*/  PRMT R0, R4, 0x7610, R0 ;  /* 0x0000761004007816 */ /* 0x001fe20000000000 */
[----:B------:R-:W-:Y:S06]  /*73f0*/  BRA `(.L_x_16435) ;  /* 0x00000000009c7947 */ /* 0x000fec0003800000 */
.L_x_16447:
        /* <DEDUP_REMOVED lines=14> */
.L_x_16461:
[----:B------:R-:W-:Y:S05]  /*74e0*/  BSYNC.RECONVERGENT B0 ;  /* 0x0000000000007941 */ /* 0x000fea0003800200 */
.L_x_16460:
[----:B------:R-:W0:Y:S02]  /*74f0*/  F2I.FTZ.TRUNC.NTZ R4, R4 ;  /* 0x0000000400047305 */ /* 0x000e24000021f100 */
[----:B0-----:R-:W-:Y:S01]  /*7500*/  PRMT R0, R4, 0x7610, R0 ;  /* 0x0000761004007816 */ /* 0x001fe20000000000 */
[----:B------:R-:W-:Y:S06]  /*7510*/  BRA `(.L_x_16435) ;  /* 0x0000000000547947 */ /* 0x000fec0003800000 */
.L_x_16434:
        /* <DEDUP_REMOVED lines=16> */
.L_x_16462:
[----:B------:R-:W-:Y:S01]  /*7620*/  PRMT R0, RZ, 0x7610, R0 ;  /* 0x00007610ff007816 */ /* 0x000fe20000000000 */
[----:B------:R-:W-:Y:S06]  /*7630*/  BRA `(.L_x_16435) ;  /* 0x00000000000c7947 */ /* 0x000fec0003800000 */
.L_x_16459:
[----:B------:R0:W5:Y:S01]  /*7640*/  LDG.E.U8 R0, desc[UR36][R2.64] ;  /* 0x0000002402007981 */ /* 0x000162000c1e1100 */
[----:B------:R-:W-:Y:S05]  /*7650*/  BRA `(.L_x_16435) ;  /* 0x0000000000047947 */ /* 0x000fea0003800000 */
.L_x_16458:
[----:B------:R0:W5:Y:S02]  /*7660*/  LDG.E.U8 R0, desc[UR36][R2.64] ;  /* 0x0000002402007981 */ /* 0x000164000c1e1100 */
.L_x_16435:
[----:B------:R-:W0:Y:S01]  /*7670*/  LDCU.64 UR6, c[0x0][0x5e8] ;  /* 0x0000bd00ff0677ac */ /* 0x000e220008000a00 */
[C---:B-----5:R-:W-:Y:S02]  /*7680*/  LOP3.LUT P1, RZ, R19.reuse, 0xff, RZ, 0xc0, !PT ;  /* 0x000000ff13ff7812 */ /* 0x060fe4000782c0ff */
[----:B01234-:R-:W-:Y:S01]  /*7690*/  PRMT R2, R19, 0x8880, RZ ;  /* 0x0000888013027816 */ /* 0x01ffe200000000ff */
        /* <DEDUP_REMOVED lines=18> */
.L_x_16466:
[----:B------:R0:W-:Y:S01]  /*77c0*/  STG.E.U8 desc[UR36][R2.64], R7 ;  /* 0x0000000702007986 */ /* 0x0001e2000c101124 */
[----:B------:R-:W-:Y:S05]  /*77d0*/  BRA `(.L_x_16468) ;  /* 0x0000000c00807947 */ /* 0x000fea0003800000 */
.L_x_16465:
        /* <DEDUP_REMOVED lines=12> */
.L_x_16470:
[----:B------:R-:W-:-:S04]  /*78a0*/  LOP3.LUT R7, R7, 0xffff, RZ, 0xc0, !PT ;  /* 0x0000ffff07077812 */ /* 0x000fc800078ec0ff */
[----:B------:R-:W-:-:S05]  /*78b0*/  PRMT R5, R7, 0x8880, RZ ;  /* 0x0000888007057816 */ /* 0x000fca00000000ff */
[----:B------:R0:W-:Y:S01]  /*78c0*/  STG.E desc[UR36][R2.64], R5 ;  /* 0x0000000502007986 */ /* 0x0001e2000c101924 */
[----:B------:R-:W-:Y:S05]  /*78d0*/  BRA `(.L_x_16468) ;  /* 0x0000000c00407947 */ /* 0x000fea0003800000 */
.L_x_16469:
[----:B------:R-:W-:-:S04]  /*78e0*/  PRMT R5, R7, 0x8880, RZ ;  /* 0x0000888007057816 */ /* 0x000fc800000000ff */
[----:B------:R-:W-:-:S05]  /*78f0*/  PRMT R5, R5, 0x7710, RZ ;  /* 0x0000771005057816 */ /* 0x000fca00000000ff */
[----:B------:R0:W-:Y:S01]  /*7900*/  STG.E.U16 desc[UR36][R2.64], R5 ;  /* 0x0000000502007986 */ /* 0x0001e2000c101524 */
[----:B------:R-:W-:Y:S05]  /*7910*/  BRA `(.L_x_16468) ;  /* 0x0000000c00307947 */ /* 0x000fea0003800000 */
.L_x_16464:
        /* <DEDUP_REMOVED lines=9> */
.L_x_16472:
[----:B------:R-:W0:Y:S02]  /*79b0*/  I2F.S8 R0, R7 ;  /* 0x0000000700007306 */ /* 0x000e240000001400 */
[----:B0-----:R-:W-:-:S05]  /*79c0*/  F2FP.F16.F32.PACK_AB R0, RZ, R0 ;  /* 0x00000000ff00723e */ /* 0x001fca00000000ff */
[----:B------:R0:W-:Y:S01]  /*79d0*/  STG.E.U16 desc[UR36][R2.64], R0 ;  /* 0x0000000002007986 */ /* 0x0001e2000c101524 */
[----:B------:R-:W-:Y:S05]  /*79e0*/  BRA `(.L_x_16468) ;  /* 0x0000000800fc7947 */ /* 0x000fea0003800000 */
.L_x_16471:
        /* <DEDUP_REMOVED lines=10> */
.L_x_16474:
[----:B------:R-:W0:Y:S02]  /*7a90*/  I2F.S8 R7, R7 ;  /* 0x0000000700077306 */ /* 0x000e240000001400 */
[----:B0-----:R-:W-:-:S04]  /*7aa0*/  F2FP.F16.F32.PACK_AB R5, RZ, R7 ;  /* 0x00000007ff05723e */ /* 0x001fc800000000ff */
[----:B------:R-:W-:-:S05]  /*7ab0*/  PRMT R5, R5, 0x5410, RZ ;  /* 0x0000541005057816 */ /* 0x000fca00000000ff */
[----:B------:R0:W-:Y:S01]  /*7ac0*/  STG.E desc[UR36][R2.64], R5 ;  /* 0x0000000502007986 */ /* 0x0001e2000c101924 */
[----:B------:R-:W-:Y:S05]  /*7ad0*/  BRA `(.L_x_16468) ;  /* 0x0000000800c07947 */ /* 0x000fea0003800000 */
.L_x_16473:
[----:B------:R-:W-:-:S04]  /*7ae0*/  PRMT R4, R7, 0x8880, RZ ;  /* 0x0000888007047816 */ /* 0x000fc800000000ff */
[----:B------:R-:W-:-:S06]  /*7af0*/  PRMT R4, R4, 0x7710, RZ ;  /* 0x0000771004047816 */ /* 0x000fcc00000000ff */
[----:B------:R-:W0:Y:S02]  /*7b00*/  I2F.F64.S16 R4, R4 ;  /* 0x0000000400047312 */ /* 0x000e240000101c00 */
[----:B0-----:R0:W-:Y:S01]  /*7b10*/  STG.E.64 desc[UR36][R2.64], R4 ;  /* 0x0000000402007986 */ /* 0x0011e2000c101b24 */
[----:B------:R-:W-:Y:S05]  /*7b20*/  BRA `(.L_x_16468) ;  /* 0x0000000800ac7947 */ /* 0x000fea0003800000 */
.L_x_16463:
        /* <DEDUP_REMOVED lines=14> */
.L_x_16478:
[----:B------:R-:W0:Y:S01]  /*7c10*/  I2F.S8 R5, R7 ;  /* 0x0000000700057306 */ /* 0x000e220000001400 */
        /* <DEDUP_REMOVED lines=17> */
.L_x_16481:
[----:B------:R-:W-:-:S04]  /*7d30*/  SHF.R.U32.HI R5, RZ, 0x18, R5 ;  /* 0x00000018ff057819 */ /* 0x000fc80000011605 */
[----:B------:R-:W-:-:S07]  /*7d40*/  LOP3.LUT R0, R0, 0x80, R5, 0xf8, !PT ;  /* 0x0000008000007812 */ /* 0x000fce00078ef805 */
.L_x_16480:
[----:B------:R-:W-:Y:S05]  /*7d50*/  BSYNC.RECONVERGENT B0 ;  /* 0x0000000000007941 */ /* 0x000fea0003800200 */
.L_x_16479:
[----:B------:R3:W-:Y:S01]  /*7d60*/  STG.E.U8 desc[UR36][R2.64], R0 ;  /* 0x0000000002007986 */ /* 0x0007e2000c101124 */
[----:B------:R-:W-:Y:S05]  /*7d70*/  BRA `(.L_x_16468) ;  /* 0x0000000800187947 */ /* 0x000fea0003800000 */
.L_x_16477:
        /* <DEDUP_REMOVED lines=18> */
.L_x_16484:
[----:B------:R-:W-:-:S04]  /*7ea0*/  SHF.R.U32.HI R5, RZ, 0x18, R5 ;  /* 0x00000018ff057819 */ /* 0x000fc80000011605 */
[----:B------:R-:W-:-:S07]  /*7eb0*/  LOP3.LUT R0, R0, 0x80, R5, 0xf8, !PT ;  /* 0x0000008000007812 */ /* 0x000fce00078ef805 */
.L_x_16483:
[----:B------:R-:W-:Y:S05]  /*7ec0*/  BSYNC.RECONVERGENT B0 ;  /* 0x0000000000007941 */ /* 0x000fea0003800200 */
.L_x_16482:
[----:B------:R0:W-:Y:S01]  /*7ed0*/  STG.E.U8 desc[UR36][R2.64], R0 ;  /* 0x0000000002007986 */ /* 0x0001e2000c101124 */
[----:B------:R-:W-:Y:S05]  /*7ee0*/  BRA `(.L_x_16468) ;  /* 0x0000000400bc7947 */ /* 0x000fea0003800000 */
.L_x_16476:
        /* <DEDUP_REMOVED lines=22> */
.L_x_16486:
[----:B------:R-:W-:-:S04]  /*8050*/  LOP3.LUT R7, R7, 0xffff, RZ, 0xc0, !PT ;  /* 0x0000ffff07077812 */ /* 0x000fc800078ec0ff */
[----:B------:R-:W-:-:S05]  /*8060*/  PRMT R7, R7, 0x8880, RZ ;  /* 0x0000888007077816 */ /* 0x000fca00000000ff */
[----:B------:R-:W-:-:S05]  /*8070*/  IMAD.MOV.U32 R4, RZ, RZ, R7 ;  /* 0x000000ffff047224 */ /* 0x000fca00078e0007 */
[----:B------:R-:W-:-:S05]  /*8080*/  SHF.R.S32.HI R5, RZ, 0x1f, R4 ;  /* 0x0000001fff057819 */ /* 0x000fca0000011404 */
[----:B------:R1:W-:Y:S01]  /*8090*/  STG.E.64 desc[UR36][R2.64], R4 ;  /* 0x0000000402007986 */ /* 0x0003e2000c101b24 */
[----:B------:R-:W-:Y:S05]  /*80a0*/  BRA `(.L_x_16468) ;  /* 0x00000004004c7947 */ /* 0x000fea0003800000 */
.L_x_16485:
[----:B------:R-:W-:-:S04]  /*80b0*/  LOP3.LUT R7, R7, 0xffff, RZ, 0xc0, !PT ;  /* 0x0000ffff07077812 */ /* 0x000fc800078ec0ff */
[----:B------:R-:W-:-:S05]  /*80c0*/  PRMT R5, R7, 0x8880, RZ ;  /* 0x0000888007057816 */ /* 0x000fca00000000ff */
[----:B------:R0:W-:Y:S01]  /*80d0*/  STG.E desc[UR36][R2.64], R5 ;  /* 0x0000000502007986 */ /* 0x0001e2000c101924 */
[----:B------:R-:W-:Y:S05]  /*80e0*/  BRA `(.L_x_16468) ;  /* 0x00000004003c7947 */ /* 0x000fea0003800000 */
.L_x_16475:
        /* <DEDUP_REMOVED lines=10> */
.L_x_16488:
[----:B------:R-:W-:Y:S02]  /*8190*/  PRMT R4, R7, 0x8880, RZ ;  /* 0x0000888007047816 */ /* 0x000fe400000000ff */
[----:B------:R-:W-:Y:S02]  /*81a0*/  CS2R R6, SRZ ;  /* 0x0000000000067805 */ /* 0x000fe4000001ff00 */
[----:B------:R-:W-:-:S06]  /*81b0*/  PRMT R4, R4, 0x7710, RZ ;  /* 0x0000771004047816 */ /* 0x000fcc00000000ff */
[----:B------:R-:W0:Y:S02]  /*81c0*/  I2F.F64.S16 R4, R4 ;  /* 0x0000000400047312 */ /* 0x000e240000101c00 */
[----:B0-----:R0:W-:Y:S01]  /*81d0*/  STG.E.128 desc[UR36][R2.64], R4 ;  /* 0x0000000402007986 */ /* 0x0011e2000c101d24 */
[----:B------:R-:W-:Y:S05]  /*81e0*/  BRA `(.L_x_16468) ;  /* 0x0000000000fc7947 */ /* 0x000fea0003800000 */
.L_x_16487:
[----:B------:R-:W-:-:S09]  /*81f0*/  UISETP.NE.AND UP0, UPT, UR4, 0xf, UPT ;  /* 0x0000000f0400788c */ /* 0x000fd2000bf05270 */
[----:B------:R-:W-:Y:S05]  /*8200*/  BRA.U !UP0, `(.L_x_16489) ;  /* 0x0000000108e87547 */ /* 0x000fea000b800000 */
[----:B------:R-:W-:-:S09]  /*8210*/  UISETP.NE.AND UP0, UPT, UR4, 0x17, UPT ;  /* 0x000000170400788c */ /* 0x000fd2000bf05270 */
[----:B------:R-:W-:Y:S05]  /*8220*/  BRA.U !UP0, `(.L_x_16490) ;  /* 0x0000000108907547 */ /* 0x000fea000b800000 */
[----:B------:R-:W-:-:S09]  /*8230*/  UISETP.NE.AND UP0, UPT, UR4, 0x18, UPT ;  /* 0x000000180400788c */ /* 0x000fd2000bf05270 */
[----:B------:R-:W-:Y:S05]  /*8240*/  BRA.U !UP0, `(.L_x_16491) ;  /* 0x0000000108447547 */ /* 0x000fea000b800000 */
.L_x_16467:
        /* <DEDUP_REMOVED lines=11> */
[----:B------:R-:W-:Y:S02]  /*8300*/  IMAD.U32 R7, RZ, RZ, UR7 ;  /* 0x00000007ff077e24 */ /* 0x000fe4000f8e00ff */
[----:B----4-:R-:W-:Y:S02]  /*8310*/  IMAD.U32 R10, RZ, RZ, UR8 ;  /* 0x00000008ff0a7e24 */ /* 0x010fe4000f8e00ff */
[----:B-1----:R-:W-:-:S07]  /*8320*/  IMAD.U32 R11, RZ, RZ, UR9 ;  /* 0x00000009ff0b7e24 */ /* 0x002fce000f8e00ff */
[----:B------:R-:W-:-:S07]  /*8330*/  LEPC R20, `(.L_x_16492) ;  /* 0x000000001014794e */ /* 0x000fce0000000000 */
[----:B--2---:R-:W-:Y:S05]  /*8340*/  CALL.ABS.NOINC R2 ;  /* 0x0000000002007343 */ /* 0x004fea0003c00000 */
.L_x_16492:
[----:B------:R-:W-:Y:S05]  /*8350*/  BRA `(.L_x_16468) ;  /* 0x0000000000a07947 */ /* 0x000fea0003800000 */
.L_x_16491:
        /* <DEDUP_REMOVED lines=13> */
.L_x_16494:
[----:B------:R-:W-:Y:S05]  /*8430*/  BSYNC.RECONVERGENT B0 ;  /* 0x0000000000007941 */ /* 0x000fea0003800200 */
.L_x_16493:
[----:B------:R-:W-:-:S05]  /*8440*/  LOP3.LUT R5, R0, 0x80, R5, 0xf8, !PT ;  /* 0x0000008000057812 */ /* 0x000fca00078ef805 */
[----:B------:R0:W-:Y:S01]  /*8450*/  STG.E.U8 desc[UR36][R2.64], R5 ;  /* 0x0000000502007986 */ /* 0x0001e2000c101124 */
[----:B------:R-:W-:Y:S05]  /*8460*/  BRA `(.L_x_16468) ;  /* 0x00000000005c7947 */ /* 0x000fea0003800000 */
.L_x_16490:
        /* <DEDUP_REMOVED lines=12> */
.L_x_16496:
[----:B------:R-:W-:Y:S01]  /*8530*/  IMAD.MOV.U32 R0, RZ, RZ, 0x7f ;  /* 0x0000007fff007424 */ /* 0x000fe200078e00ff */
[----:B------:R-:W-:-:S04]  /*8540*/  ISETP.GT.U32.AND P0, PT, R4, 0x7f800000, PT ;  /* 0x7f8000000400780c */ /* 0x000fc80003f04070 */
[----:B------:R-:W-:-:S09]  /*8550*/  SEL R0, R0, 0x7c, P0 ;  /* 0x0000007c00007807 */ /* 0x000fd20000000000 */
.L_x_16497:
[----:B------:R-:W-:Y:S05]  /*8560*/  BSYNC.RECONVERGENT B0 ;  /* 0x0000000000007941 */ /* 0x000fea0003800200 */
.L_x_16495:
[----:B------:R-:W-:-:S04]  /*8570*/  SHF.R.U32.HI R5, RZ, 0x18, R5 ;  /* 0x00000018ff057819 */ /* 0x000fc80000011605 */
[----:B------:R-:W-:-:S05]  /*8580*/  LOP3.LUT R5, R0, 0x80, R5, 0xf8, !PT ;  /* 0x0000008000057812 */ /* 0x000fca00078ef805 */
[----:B------:R0:W-:Y:S01]  /*8590*/  STG.E.U8 desc[UR36][R2.64], R5 ;  /* 0x0000000502007986 */ /* 0x0001e2000c101124 */
[----:B------:R-:W-:Y:S05]  /*85a0*/  BRA `(.L_x_16468) ;  /* 0x00000000000c7947 */ /* 0x000fea0003800000 */
.L_x_16489:
[----:B------:R-:W0:Y:S02]  /*85b0*/  I2F.S8 R0, R7 ;  /* 0x0000000700007306 */ /* 0x000e240000001400 */
[----:B0-----:R-:W-:-:S05]  /*85c0*/  F2FP.BF16.F32.PACK_AB R0, RZ, R0 ;  /* 0x00000000ff00723e */ /* 0x001fca00000010ff */
[----:B------:R0:W-:Y:S02]  /*85d0*/  STG.E.U16 desc[UR36][R2.64], R0 ;  /* 0x0000000002007986 */ /* 0x0001e4000c101524 */
.L_x_16468:
[----:B------:R-:W-:-:S07]  /*85e0*/  IADD3 R17, PT, PT, R17, 0x80, RZ ;  /* 0x0000008011117810 */ /* 0x000fce0007ffe0ff */
.L_x_16395:
[----:B------:R-:W-:Y:S05]  /*85f0*/  BSYNC.RECONVERGENT B6 ;  /* 0x0000000000067941 */ /* 0x000fea0003800200 */
.L_x_16394:
[----:B------:R-:W5:Y:S01]  /*8600*/  LDCU UR4, c[0x0][0x380] ;  /* 0x00007000ff0477ac */ /* 0x000f620008000800 */
[----:B------:R-:W-:Y:S01]  /*8610*/  BSSY.RECONVERGENT B6, `(.L_x_16498) ;  /* 0x0000427000067945 */ /* 0x000fe20003800200 */
[----:B-----5:R-:W-:-:S13]  /*8620*/  ISETP.GE.AND P0, PT, R17, UR4, PT ;  /* 0x0000000411007c0c */ /* 0x020fda000bf06270 */
[----:B------:R-:W-:Y:S05]  /*8630*/  @P0 BRA `(.L_x_16499) ;  /* 0x0000004000900947 */ /* 0x000fea0003800000 */
[----:B------:R-:W5:Y:S01]  /*8640*/  LDCU UR4, c[0x0][0x388] ;  /* 0x00007100ff0477ac */ /* 0x000f620008000800 */
[----:B------:R-:W-:Y:S02]  /*8650*/  IMAD.MOV.U32 R18, RZ, RZ, RZ ;  /* 0x000000ffff127224 */ /* 0x000fe400078e00ff */
        /* <DEDUP_REMOVED lines=352> */
.L_x_16500:
        /* <DEDUP_REMOVED lines=16> */
.L_x_16504:
[----:B------:R4:W5:Y:S01]  /*9d60*/  LDG.E.U8 R19, desc[UR36][R2.64] ;  /* 0x0000002402137981 */ /* 0x000962000c1e1100 */
[----:B------:R-:W-:Y:S05]  /*9d70*/  BRA `(.L_x_16506) ;  /* 0x0000000c004c7947 */ /* 0x000fea0003800000 */
.L_x_16503:
        /* <DEDUP_REMOVED lines=8> */
.L_x_16508:
[----:B------:R2:W5:Y:S01]  /*9e00*/  LDG.E.U8 R19, desc[UR36][R2.64] ;  /* 0x0000002402137981 */ /* 0x000562000c1e1100 */
[----:B------:R-:W-:Y:S05]  /*9e10*/  BRA `(.L_x_16506) ;  /* 0x0000000c00247947 */ /* 0x000fea0003800000 */
.L_x_16507:
[----:B------:R0:W5:Y:S01]  /*9e20*/  LDG.E.U16 R19, desc[UR36][R2.64] ;  /* 0x0000002402137981 */ /* 0x000162000c1e1500 */
[----:B------:R-:W-:Y:S05]  /*9e30*/  BRA `(.L_x_16506) ;  /* 0x0000000c001c7947 */ /* 0x000fea0003800000 */
.L_x_16502:
        /* <DEDUP_REMOVED lines=9> */
.L_x_16510:
[----:B------:R-:W2:Y:S02]  /*9ed0*/  LDG.E.U16 R0, desc[UR36][R2.64] ;  /* 0x0000002402007981 */ /* 0x000ea4000c1e1500 */
[----:B--2---:R-:W-:-:S06]  /*9ee0*/  HADD2.F32 R0, -RZ, R0.H0_H0 ;  /* 0x20000000ff007230 */ /* 0x004fcc0000004100 */
[----:B------:R-:W0:Y:S02]  /*9ef0*/  F2I.FTZ.TRUNC.NTZ R0, R0 ;  /* 0x0000000000007305 */ /* 0x000e24000021f100 */
[----:B0-----:R-:W-:Y:S01]  /*9f00*/  PRMT R19, R0, 0x7610, R19 ;  /* 0x0000761000137816 */ /* 0x001fe20000000013 */
[----:B------:R-:W-:Y:S06]  /*9f10*/  BRA `(.L_x_16506) ;  /* 0x0000000800e47947 */ /* 0x000fec0003800000 */
.L_x_16509:
        /* <DEDUP_REMOVED lines=9> */
.L_x_16512:
[----:B------:R-:W2:Y:S02]  /*9fb0*/  LDG.E.U16 R2, desc[UR36][R2.64] ;  /* 0x0000002402027981 */ /* 0x000ea4000c1e1500 */
[----:B--2---:R-:W-:-:S06]  /*9fc0*/  HADD2.F32 R0, -RZ, R2.H0_H0 ;  /* 0x20000002ff007230 */ /* 0x004fcc0000004100 */
[----:B------:R-:W0:Y:S02]  /*9fd0*/  F2I.FTZ.TRUNC.NTZ R0, R0 ;  /* 0x0000000000007305 */ /* 0x000e24000021f100 */
[----:B0-----:R-:W-:Y:S01]  /*9fe0*/  PRMT R19, R0, 0x7610, R19 ;  /* 0x0000761000137816 */ /* 0x001fe20000000013 */
[----:B------:R-:W-:Y:S06]  /*9ff0*/  BRA `(.L_x_16506) ;  /* 0x0000000800ac7947 */ /* 0x000fec0003800000 */
.L_x_16511:
[----:B------:R-:W2:Y:S02]  /*a000*/  LDG.E.64 R2, desc[UR36][R2.64] ;  /* 0x0000002402027981 */ /* 0x000ea4000c1e1b00 */
[----:B--2---:R0:W1:Y:S02]  /*a010*/  F2I.F64.TRUNC R19, R2 ;  /* 0x0000000200137311 */ /* 0x004064000030d100 */
[----:B01----:R-:W-:Y:S05]  /*a020*/  BRA `(.L_x_16506) ;  /* 0x0000000800a07947 */ /* 0x003fea0003800000 */
.L_x_16501:
        /* <DEDUP_REMOVED lines=12> */
.L_x_16515:
[----:B------:R-:W2:Y:S02]  /*a0f0*/  LDG.E.64 R2, desc[UR36][R2.64] ;  /* 0x0000002402027981 */ /* 0x000ea4000c1e1b00 */
[----:B--2---:R0:W1:Y:S02]  /*a100*/  F2I.F64.TRUNC R19, R2 ;  /* 0x0000000200137311 */ /* 0x004064000030d100 */
[----:B01----:R-:W-:Y:S05]  /*a110*/  BRA `(.L_x_16506) ;  /* 0x0000000800647947 */ /* 0x003fea0003800000 */
.L_x_16514:
        /* <DEDUP_REMOVED lines=27> */
.L_x_16517:
        /* <DEDUP_REMOVED lines=14> */
.L_x_16516:
[----:B------:R-:W2:Y:S02]  /*a3b0*/  LDG.E.U16 R0, desc[UR36][R2.64] ;  /* 0x0000002402007981 */ /* 0x000ea4000c1e1500 */
[----:B--2---:R-:W-:-:S06]  /*a3c0*/  IMAD.U32 R0, R0, 0x10000, RZ ;  /* 0x0001000000007824 */ /* 0x004fcc00078e00ff */
[----:B------:R-:W0:Y:S02]  /*a3d0*/  F2I.FTZ.TRUNC.NTZ R0, R0 ;  /* 0x0000000000007305 */ /* 0x000e24000021f100 */
[----:B0-----:R-:W-:Y:S01]  /*a3e0*/  PRMT R19, R0, 0x7610, R19 ;  /* 0x0000761000137816 */ /* 0x001fe20000000013 */
[----:B------:R-:W-:Y:S06]  /*a3f0*/  BRA `(.L_x_16506) ;  /* 0x0000000400ac7947 */ /* 0x000fec0003800000 */
.L_x_16513:
        /* <DEDUP_REMOVED lines=10> */
.L_x_16520:
        /* <DEDUP_REMOVED lines=21> */
.L_x_16524:
[----:B------:R-:W-:Y:S05]  /*a5f0*/  BSYNC.RECONVERGENT B1 ;  /* 0x0000000000017941 */ /* 0x000fea0003800200 */
.L_x_16523:
[----:B------:R-:W-:Y:S01]  /*a600*/  IMAD.SHL.U32 R0, R0, 0x100000, RZ ;  /* 0x0010000000007824 */ /* 0x000fe200078e00ff */
[----:B------:R-:W-:-:S04]  /*a610*/  LEA R2, R2, 0x3b800000, 0x17 ;  /* 0x3b80000002027811 */ /* 0x000fc800078eb8ff */
[----:B------:R-:W-:-:S07]  /*a620*/  LOP3.LUT R0, R2, R0, R7, 0xfe, !PT ;  /* 0x0000000002007212 */ /* 0x000fce00078efe07 */
.L_x_16522:
[----:B------:R-:W-:Y:S05]  /*a630*/  BSYNC.RECONVERGENT B0 ;  /* 0x0000000000007941 */ /* 0x000fea0003800200 */
.L_x_16521:
[----:B------:R-:W0:Y:S02]  /*a640*/  F2I.FTZ.TRUNC.NTZ R0, R0 ;  /* 0x0000000000007305 */ /* 0x000e24000021f100 */
[----:B0-----:R-:W-:Y:S01]  /*a650*/  PRMT R19, R0, 0x7610, R19 ;  /* 0x0000761000137816 */ /* 0x001fe20000000013 */
[----:B------:R-:W-:Y:S06]  /*a660*/  BRA `(.L_x_16506) ;  /* 0x0000000400107947 */ /* 0x000fec0003800000 */
.L_x_16519:
        /* <DEDUP_REMOVED lines=21> */
.L_x_16528:
[----:B------:R-:W-:Y:S05]  /*a7c0*/  BSYNC.RECONVERGENT B1 ;  /* 0x0000000000017941 */ /* 0x000fea0003800200 */
.L_x_16527:
[----:B------:R-:W-:Y:S01]  /*a7d0*/  IMAD.SHL.U32 R0, R0, 0x200000, RZ ;  /* 0x0020000000007824 */ /* 0x000fe200078e00ff */
[----:B------:R-:W-:-:S04]  /*a7e0*/  LEA R2, R2, 0x37800000, 0x17 ;  /* 0x3780000002027811 */ /* 0x000fc800078eb8ff */
[----:B------:R-:W-:-:S07]  /*a7f0*/  LOP3.LUT R0, R2, R0, R7, 0xfe, !PT ;  /* 0x0000000002007212 */ /* 0x000fce00078efe07 */
.L_x_16526:
[----:B------:R-:W-:Y:S05]  /*a800*/  BSYNC.RECONVERGENT B0 ;  /* 0x0000000000007941 */ /* 0x000fea0003800200 */
.L_x_16525:
[----:B------:R-:W0:Y:S02]  /*a810*/  F2I.FTZ.TRUNC.NTZ R0, R0 ;  /* 0x0000000000007305 */ /* 0x000e24000021f100 */
[----:B0-----:R-:W-:Y:S01]  /*a820*/  PRMT R19, R0, 0x7610, R19 ;  /* 0x0000761000137816 */ /* 0x001fe20000000013 */
[----:B------:R-:W-:Y:S06]  /*a830*/  BRA `(.L_x_16506) ;  /* 0x00000000009c7947 */ /* 0x000fec0003800000 */
.L_x_16518:
        /* <DEDUP_REMOVED lines=14> */
.L_x_16532:
[----:B------:R-:W-:Y:S05]  /*a920*/  BSYNC.RECONVERGENT B0 ;  /* 0x0000000000007941 */ /* 0x000fea0003800200 */
.L_x_16531:
[----:B------:R-:W0:Y:S02]  /*a930*/  F2I.FTZ.TRUNC.NTZ R0, R0 ;  /* 0x0000000000007305 */ /* 0x000e24000021f100 */
[----:B0-----:R-:W-:Y:S01]  /*a940*/  PRMT R19, R0, 0x7610, R19 ;  /* 0x0000761000137816 */ /* 0x001fe20000000013 */
[----:B------:R-:W-:Y:S06]  /*a950*/  BRA `(.L_x_16506) ;  /* 0x0000000000547947 */ /* 0x000fec0003800000 */
.L_x_16505:
        /* <DEDUP_REMOVED lines=16> */
.L_x_16533:
[----:B------:R-:W-:Y:S01]  /*aa60*/  PRMT R19, RZ, 0x7610, R19 ;  /* 0x00007610ff137816 */ /* 0x000fe20000000013 */
[----:B------:R-:W-:Y:S06]  /*aa70*/  BRA `(.L_x_16506) ;  /* 0x00000000000c7947 */ /* 0x000fec0003800000 */
.L_x_16530:
[----:B------:R0:W5:Y:S01]  /*aa80*/  LDG.E.U8 R19, desc[UR36][R2.64] ;  /* 0x0000002402137981 */ /* 0x000162000c1e1100 */
[----:B------:R-:W-:Y:S05]  /*aa90*/  BRA `(.L_x_16506) ;  /* 0x0000000000047947 */ /* 0x000fea0003800000 */
.L_x_16529:
[----:B------:R0:W5:Y:S02]  /*aaa0*/  LDG.E.U8 R19, desc[UR36][R2.64] ;  /* 0x0000002402137981 */ /* 0x000164000c1e1100 */
.L_x_16506:
        /* <DEDUP_REMOVED lines=16> */
.L_x_16537:
[----:B------:R0:W5:Y:S01]  /*abb0*/  LDG.E.U8 R0, desc[UR36][R2.64] ;  /* 0x0000002402007981 */ /* 0x000162000c1e1100 */
[----:B------:R-:W-:Y:S05]  /*abc0*/  BRA `(.L_x_16539) ;  /* 0x0000000c004c7947 */ /* 0x000fea0003800000 */
.L_x_16536:
        /* <DEDUP_REMOVED lines=8> */
.L_x_16541:
[----:B------:R0:W5:Y:S01]  /*ac50*/  LDG.E.U8 R0, desc[UR36][R2.64] ;  /* 0x0000002402007981 */ /* 0x000162000c1e1100 */
[----:B------:R-:W-:Y:S05]  /*ac60*/  BRA `(.L_x_16539) ;  /* 0x0000000c00247947 */ /* 0x000fea0003800000 */
.L_x_16540:
[----:B------:R0:W5:Y:S01]  /*ac70*/  LDG.E.U16 R0, desc[UR36][R2.64] ;  /* 0x0000002402007981 */ /* 0x000162000c1e1500 */
[----:B------:R-:W-:Y:S05]  /*ac80*/  BRA `(.L_x_16539) ;  /* 0x0000000c001c7947 */ /* 0x000fea0003800000 */
.L_x_16535:
        /* <DEDUP_REMOVED lines=9> */
.L_x_16543:
[----:B------:R-:W2:Y:S02]  /*ad20*/  LDG.E.U16 R4, desc[UR36][R2.64] ;  /* 0x0000002402047981 */ /* 0x000ea4000c1e1500 */
[----:B--2---:R-:W-:-:S06]  /*ad30*/  HADD2.F32 R4, -RZ, R4.H0_H0 ;  /* 0x20000004ff047230 */ /* 0x004fcc0000004100 */
[----:B------:R-:W0:Y:S02]  /*ad40*/  F2I.FTZ.TRUNC.NTZ R4, R4 ;  /* 0x0000000400047305 */ /* 0x000e24000021f100 */
[----:B0-----:R-:W-:Y:S01]  /*ad50*/  PRMT R0, R4, 0x7610, R0 ;  /* 0x0000761004007816 */ /* 0x001fe20000000000 */
[----:B------:R-:W-:Y:S06]  /*ad60*/  BRA `(.L_x_16539) ;  /* 0x0000000800e47947 */ /* 0x000fec0003800000 */
.L_x_16542:
        /* <DEDUP_REMOVED lines=9> */
.L_x_16545:
[----:B------:R-:W2:Y:S02]  /*ae00*/  LDG.E.U16 R2, desc[UR36][R2.64] ;  /* 0x0000002402027981 */ /* 0x000ea4000c1e1500 */
[----:B--2---:R-:W-:-:S06]  /*ae10*/  HADD2.F32 R4, -RZ, R2.H0_H0 ;  /* 0x20000002ff047230 */ /* 0x004fcc0000004100 */
[----:B------:R-:W0:Y:S02]  /*ae20*/  F2I.FTZ.TRUNC.NTZ R4, R4 ;  /* 0x0000000400047305 */ /* 0x000e24000021f100 */
[----:B0-----:R-:W-:Y:S01]  /*ae30*/  PRMT R0, R4, 0x7610, R0 ;  /* 0x0000761004007816 */ /* 0x001fe20000000000 */
[----:B------:R-:W-:Y:S06]  /*ae40*/  BRA `(.L_x_16539) ;  /* 0x0000000800ac7947 */ /* 0x000fec0003800000 */
.L_x_16544:
[----:B------:R-:W2:Y:S02]  /*ae50*/  LDG.E.64 R2, desc[UR36][R2.64] ;  /* 0x0000002402027981 */ /* 0x000ea4000c1e1b00 */
[----:B--2---:R4:W0:Y:S02]  /*ae60*/  F2I.F64.TRUNC R0, R2 ;  /* 0x0000000200007311 */ /* 0x004824000030d100 */
[----:B0---4-:R-:W-:Y:S05]  /*ae70*/  BRA `(.L_x_16539) ;  /* 0x0000000800a07947 */ /* 0x011fea0003800000 */
.L_x_16534:
        /* <DEDUP_REMOVED lines=12> */
.L_x_16548:
[----:B------:R-:W2:Y:S02]  /*af40*/  LDG.E.64 R2, desc[UR36][R2.64] ;  /* 0x0000002402027981 */ /* 0x000ea4000c1e1b00 */
[----:B--2---:R0:W1:Y:S02]  /*af50*/  F2I.F64.TRUNC R0, R2 ;  /* 0x0000000200007311 */ /* 0x004064000030d100 */
[----:B01----:R-:W-:Y:S05]  /*af60*/  BRA `(.L_x_16539) ;  /* 0x0000000800647947 */ /* 0x003fea0003800000 */
.L_x_16547:
        /* <DEDUP_REMOVED lines=27> */
.L_x_16550:
        /* <DEDUP_REMOVED lines=14> */
.L_x_16549:
[----:B------:R-:W2:Y:S02]  /*b200*/  LDG.E.U16 R4, desc[UR36][R2.64] ;  /* 0x0000002402047981 */ /* 0x000ea4000c1e1500 */
[----:B--2---:R-:W-:-:S06]  /*b210*/  IMAD.U32 R4, R4, 0x10000, RZ ;  /* 0x0001000004047824 */ /* 0x004fcc00078e00ff */
[----:B------:R-:W0:Y:S02]  /*b220*/  F2I.FTZ.TRUNC.NTZ R4, R4 ;  /* 0x0000000400047305 */ /* 0x000e24000021f100 */
[----:B0-----:R-:W-:Y:S01]  /*b230*/  PRMT R0, R4, 0x7610, R0 ;  /* 0x0000761004007816 */ /* 0x001fe20000000000 */
[----:B------:R-:W-:Y:S06]  /*b240*/  BRA `(.L_x_16539) ;  /* 0x0000000400ac7947 */ /* 0x000fec0003800000 */
.L_x_16546:
        /* <DEDUP_REMOVED lines=10> */
.L_x_16553:
        /* <DEDUP_REMOVED lines=21> */
.L_x_16557:
[----:B------:R-:W-:Y:S05]  /*b440*/  BSYNC.RECONVERGENT B1 ;  /* 0x0000000000017941 */ /* 0x000fea0003800200 */
.L_x_16556:
[----:B------:R-:W-:Y:S01]  /*b450*/  IMAD.SHL.U32 R0, R0, 0x100000, RZ ;  /* 0x0010000000007824 */ /* 0x000fe200078e00ff */
[----:B------:R-:W-:-:S04]  /*b460*/  LEA R2, R2, 0x3b800000, 0x17 ;  /* 0x3b80000002027811 */ /* 0x000fc800078eb8ff */
[----:B------:R-:W-:-:S07]  /*b470*/  LOP3.LUT R4, R2, R0, R7, 0xfe, !PT ;  /* 0x0000000002047212 */ /* 0x000fce00078efe07 */
.L_x_16555:
[----:B------:R-:W-:Y:S05]  /*b480*/  BSYNC.RECONVERGENT B0 ;  /* 0x0000000000007941 */ /* 0x000fea0003800200 */
.L_x_16554:
[----:B------:R-:W0:Y:S02]  /*b490*/  F2I.FTZ.TRUNC.NTZ R4, R4 ;  /* 0x0000000400047305 */ /* 0x000e24000021f100 */
[----:B0-----:R-:W-:Y:S01]  /*b4a0*/  PRMT R0, R4, 0x7610, R0 ;  /* 0x0000761004007816 */ /* 0x001fe20000000000 */
[----:B------:R-:W-:Y:S06]  /*b4b0*/  BRA `(.L_x_16539) ;  /* 0x0000000400107947 */ /* 0x000fec0003800000 */
.L_x_16552:
        /* <DEDUP_REMOVED lines=21> */
.L_x_16561:
[----:B------:R-:W-:Y:S05]  /*b610*/  BSYNC.RECONVERGENT B1 ;  /* 0x0000000000017941 */ /* 0x000fea0003800200 */
.L_x_16560:
[----:B------:R-:W-:Y:S01]  /*b620*/  IMAD.SHL.U32 R0, R0, 0x200000, RZ ;  /* 0x0020000000007824 */ /* 0x000fe200078e00ff */
[----:B------:R-:W-:-:S04]  /*b630*/  LEA R2, R2, 0x37800000, 0x17 ;  /* 0x3780000002027811 */ /* 0x000fc800078eb8ff */
[----:B------:R-:W-:-:S07]  /*b640*/  LOP3.LUT R4, R2, R0, R7, 0xfe, !PT ;  /* 0x0000000002047212 */ /* 0x000fce00078efe07 */
.L_x_16559:
[----:B------:R-:W-:Y:S05]  /*b650*/  BSYNC.RECONVERGENT B0 ;  /* 0x0000000000007941 */ /* 0x000fea0003800200 */
.L_x_16558:
[----:B------:R-:W0:Y:S02]  /*b660*/  F2I.FTZ.TRUNC.NTZ R4, R4 ;  /* 0x0000000400047305 */ /* 0x000e24000021f100 */
[----:B0-----:R-:W-:Y:S01]  /*b670*/  PRMT R0, R4, 0x7610, R0 ;  /* 0x0000761004007816 */ /* 0x001fe20000000000 */
[----:B------:R-:W-:Y:S06]  /*b680*/  BRA `(.L_x_16539) ;  /* 0x00000000009c7947 */ /* 0x000fec0003800000 */
.L_x_16551:
        /* <DEDUP_REMOVED lines=14> */
.L_x_16565:
[----:B------:R-:W-:Y:S05]  /*b770*/  BSYNC.RECONVERGENT B0 ;  /* 0x0000000000007941 */ /* 0x000fea0003800200 */
.L_x_16564:
[----:B------:R-:W0:Y:S02]  /*b780*/  F2I.FTZ.TRUNC.NTZ R4, R4 ;  /* 0x0000000400047305 */ /* 0x000e24000021f100 */
[----:B0-----:R-:W-:Y:S01]  /*b790*/  PRMT R0, R4, 0x7610, R0 ;  /* 0x0000761004007816 */ /* 0x001fe20000000000 */
[----:B------:R-:W-:Y:S06]  /*b7a0*/  BRA `(.L_x_16539) ;  /* 0x0000000000547947 */ /* 0x000fec0003800000 */
.L_x_16538:
        /* <DEDUP_REMOVED lines=16> */
.L_x_16566:
[----:B------:R-:W-:Y:S01]  /*b8b0*/  PRMT R0, RZ, 0x7610, R0 ;  /* 0x00007610ff007816 */ /* 0x000fe20000000000 */
[----:B------:R-:W-:Y:S06]  /*b8c0*/  BRA `(.L_x_16539) ;  /* 0x00000000000c7947 */ /* 0x000fec0003800000 */
.L_x_16563:
[----:B------:R0:W5:Y:S01]  /*b8d0*/  LDG.E.U8 R0, desc[UR36][R2.64] ;  /* 0x0000002402007981 */ /* 0x000162000c1e1100 */
[----:B------:R-:W-:Y:S05]  /*b8e0*/  BRA `(.L_x_16539) ;  /* 0x0000000000047947 */ /* 0x000fea0003800000 */
.L_x_16562:
[----:B------:R0:W5:Y:S02]  /*b8f0*/  LDG.E.U8 R0, desc[UR36][R2.64] ;  /* 0x0000002402007981 */ /* 0x000164000c1e1100 */
.L_x_16539:
[----:B------:R-:W1:Y:S01]  /*b900*/  LDCU.64 UR6, c[0x0][0x5e8] ;  /* 0x0000bd00ff0677ac */ /* 0x000e620008000a00 */
[C---:B-----5:R-:W-:Y:S02]  /*b910*/  LOP3.LUT P1, RZ, R19.reuse, 0xff, RZ, 0xc0, !PT ;  /* 0x000000ff13ff7812 */ /* 0x060fe4000782c0ff */
[----:B0-2-4-:R-:W-:Y:S01]  /*b920*/  PRMT R2, R19, 0x8880, RZ ;  /* 0x0000888013027816 */ /* 0x015fe200000000ff */
[----:B------:R-:W-:Y:S01]  /*b930*/  UPRMT UR4, UR43, 0x9910, URZ ;  /* 0x000099102b047896 */ /* 0x000fe200080000ff */
[----:B-1-3--:R-:W-:Y:S02]  /*b940*/  PRMT R7, R0, 0x7610, R7 ;  /* 0x0000761000077816 */ /* 0x00afe40000000007 */
[----:B------:R-:W-:Y:S01]  /*b950*/  ISETP.GT.AND P0, PT, R2, RZ, PT ;  /* 0x000000ff0200720c */ /* 0x000fe20003f04270 */
[----:B------:R-:W-:-:S06]  /*b960*/  UISETP.GT.AND UP0, UPT, UR4, 0x9, UPT ;  /* 0x000000090400788c */ /* 0x000fcc000bf04270 */
[----:B------:R-:W-:Y:S02]  /*b970*/  @P1 SEL R7, RZ, 0x1, !P0 ;  /* 0x00000001ff071807 */ /* 0x000fe40004000000 */
[----:B------:R-:W-:-:S04]  /*b980*/  IADD3 R2, P2, PT, R16, UR6, RZ ;  /* 0x0000000610027c10 */ /* 0x000fc8000ff5e0ff */
        /* <DEDUP_REMOVED lines=12> */
.L_x_16570:
[----:B------:R0:W-:Y:S01]  /*ba50*/  STG.E.U8 desc[UR36][R2.64], R7 ;  /* 0x0000000702007986 */ /* 0x0001e2000c101124 */
[----:B------:R-:W-:Y:S05]  /*ba60*/  BRA `(.L_x_16572) ;  /* 0x0000000c00807947 */ /* 0x000fea0003800000 */
.L_x_16569:
        /* <DEDUP_REMOVED lines=12> */
.L_x_16574:
[----:B------:R-:W-:-:S04]  /*bb30*/  LOP3.LUT R7, R7, 0xffff, RZ, 0xc0, !PT ;  /* 0x0000ffff07077812 */ /* 0x000fc800078ec0ff */
[----:B------:R-:W-:-:S05]  /*bb40*/  PRMT R5, R7, 0x8880, RZ ;  /* 0x0000888007057816 */ /* 0x000fca00000000ff */
[----:B------:R0:W-:Y:S01]  /*bb50*/  STG.E desc[UR36][R2.64], R5 ;  /* 0x0000000502007986 */ /* 0x0001e2000c101924 */
[----:B------:R-:W-:Y:S05]  /*bb60*/  BRA `(.L_x_16572) ;  /* 0x0000000c00407947 */ /* 0x000fea0003800000 */
.L_x_16573:
[----:B------:R-:W-:-:S04]  /*bb70*/  PRMT R5, R7, 0x8880, RZ ;  /* 0x0000888007057816 */ /* 0x000fc800000000ff */
[----:B------:R-:W-:-:S05]  /*bb80*/  PRMT R5, R5, 0x7710, RZ ;  /* 0x0000771005057816 */ /* 0x000fca00000000ff */
[----:B------:R0:W-:Y:S01]  /*bb90*/  STG.E.U16 desc[UR36][R2.64], R5 ;  /* 0x0000000502007986 */ /* 0x0001e2000c101524 */
[----:B------:R-:W-:Y:S05]  /*bba0*/  BRA `(.L_x_16572) ;  /* 0x0000000c00307947 */ /* 0x000fea0003800000 */
.L_x_16568:
        /* <DEDUP_REMOVED lines=9> */
.L_x_16576:
[----:B------:R-:W0:Y:S02]  /*bc40*/  I2F.S8 R0, R7 ;  /* 0x0000000700007306 */ /* 0x000e240000001400 */
[----:B0-----:R-:W-:-:S05]  /*bc50*/  F2FP.F16.F32.PACK_AB R0, RZ, R0 ;  /* 0x00000000ff00723e */ /* 0x001fca00000000ff */
[----:B------:R0:W-:Y:S01]  /*bc60*/  STG.E.U16 desc[UR36][R2.64], R0 ;  /* 0x0000000002007986 */ /* 0x0001e2000c101524 */
[----:B------:R-:W-:Y:S05]  /*bc70*/  BRA `(.L_x_16572) ;  /* 0x0000000800fc7947 */ /* 0x000fea0003800000 */
.L_x_16575:
        /* <DEDUP_REMOVED lines=10> */
.L_x_16578:
[----:B------:R-:W0:Y:S02]  /*bd20*/  I2F.S8 R7, R7 ;  /* 0x0000000700077306 */ /* 0x000e240000001400 */
[----:B0-----:R-:W-:-:S04]  /*bd30*/  F2FP.F16.F32.PACK_AB R5, RZ, R7 ;  /* 0x00000007ff05723e */ /* 0x001fc800000000ff */
[----:B------:R-:W-:-:S05]  /*bd40*/  PRMT R5, R5, 0x5410, RZ ;  /* 0x0000541005057816 */ /* 0x000fca00000000ff */
[----:B------:R0:W-:Y:S01]  /*bd50*/  STG.E desc[UR36][R2.64], R5 ;  /* 0x0000000502007986 */ /* 0x0001e2000c101924 */
[----:B------:R-:W-:Y:S05]  /*bd60*/  BRA `(.L_x_16572) ;  /* 0x0000000800c07947 */ /* 0x000fea0003800000 */
.L_x_16577:
[----:B------:R-:W-:-:S04]  /*bd70*/  PRMT R4, R7, 0x8880, RZ ;  /* 0x0000888007047816 */ /* 0x000fc800000000ff */
[----:B------:R-:W-:-:S06]  /*bd80*/  PRMT R4, R4, 0x7710, RZ ;  /* 0x0000771004047816 */ /* 0x000fcc00000000ff */
[----:B------:R-:W0:Y:S02]  /*bd90*/  I2F.F64.S16 R4, R4 ;  /* 0x0000000400047312 */ /* 0x000e240000101c00 */
[----:B0-----:R0:W-:Y:S01]  /*bda0*/  STG.E.64 desc[UR36][R2.64], R4 ;  /* 0x0000000402007986 */ /* 0x0011e2000c101b24 */
[----:B------:R-:W-:Y:S05]  /*bdb0*/  BRA `(.L_x_16572) ;  /* 0x0000000800ac7947 */ /* 0x000fea0003800000 */
.L_x_16567:
        /* <DEDUP_REMOVED lines=14> */
.L_x_16582:
        /* <DEDUP_REMOVED lines=18> */
.L_x_16585:
[----:B------:R-:W-:-:S04]  /*bfc0*/  SHF.R.U32.HI R5, RZ, 0x18, R5 ;  /* 0x00000018ff057819 */ /* 0x000fc80000011605 */
[----:B------:R-:W-:-:S07]  /*bfd0*/  LOP3.LUT R0, R0, 0x80, R5, 0xf8, !PT ;  /* 0x0000008000007812 */ /* 0x000fce00078ef805 */
.L_x_16584:
[----:B------:R-:W-:Y:S05]  /*bfe0*/  BSYNC.RECONVERGENT B0 ;  /* 0x0000000000007941 */ /* 0x000fea0003800200 */
.L_x_16583:
[----:B------:R0:W-:Y:S01]  /*bff0*/  STG.E.U8 desc[UR36][R2.64], R0 ;  /* 0x0000000002007986 */ /* 0x0001e2000c101124 */
[----:B------:R-:W-:Y:S05]  /*c000*/  BRA `(.L_x_16572) ;  /* 0x0000000800187947 */ /* 0x000fea0003800000 */
.L_x_16581:
[----:B------:R-:W0:Y:S01]  /*c010*/  I2F.S8 R5, R7 ;  /* 0x0000000700057306 */ /* 0x000e220000001400 */
        /* <DEDUP_REMOVED lines=17> */
.L_x_16588:
[----:B------:R-:W-:-:S04]  /*c130*/  SHF.R.U32.HI R5, RZ, 0x18, R5 ;  /* 0x00000018ff057819 */ /* 0x000fc80000011605 */
[----:B------:R-:W-:-:S07]  /*c140*/  LOP3.LUT R0, R0, 0x80, R5, 0xf8, !PT ;  /* 0x0000008000007812 */ /* 0x000fce00078ef805 */
.L_x_16587:
[----:B------:R-:W-:Y:S05]  /*c150*/  BSYNC.RECONVERGENT B0 ;  /* 0x0000000000007941 */ /* 0x000fea0003800200 */
.L_x_16586:
[----:B------:R0:W-:Y:S01]  /*c160*/  STG.E.U8 desc[UR36][R2.64], R0 ;  /* 0x0000000002007986 */ /* 0x0001e2000c101124 */
[----:B------:R-:W-:Y:S05]  /*c170*/  BRA `(.L_x_16572) ;  /* 0x0000000400bc7947 */ /* 0x000fea0003800000 */
.L_x_16580:
        /* <DEDUP_REMOVED lines=22> */
.L_x_16590:
[----:B------:R-:W-:-:S04]  /*c2e0*/  LOP3.LUT R7, R7, 0xffff, RZ, 0xc0, !PT ;  /* 0x0000ffff07077812 */ /* 0x000fc800078ec0ff */
[----:B------:R-:W-:-:S05]  /*c2f0*/  PRMT R7, R7, 0x8880, RZ ;  /* 0x0000888007077816 */ /* 0x000fca00000000ff */
[----:B------:R-:W-:-:S05]  /*c300*/  IMAD.MOV.U32 R4, RZ, RZ, R7 ;  /* 0x000000ffff047224 */ /* 0x000fca00078e0007 */
[----:B------:R-:W-:-:S05]  /*c310*/  SHF.R.S32.HI R5, RZ, 0x1f, R4 ;  /* 0x0000001fff057819 */ /* 0x000fca0000011404 */
[----:B------:R0:W-:Y:S01]  /*c320*/  STG.E.64 desc[UR36][R2.64], R4 ;  /* 0x0000000402007986 */ /* 0x0001e2000c101b24 */
[----:B------:R-:W-:Y:S05]  /*c330*/  BRA `(.L_x_16572) ;  /* 0x00000004004c7947 */ /* 0x000fea0003800000 */
.L_x_16589:
[----:B------:R-:W-:-:S04]  /*c340*/  LOP3.LUT R7, R7, 0xffff, RZ, 0xc0, !PT ;  /* 0x0000ffff07077812 */ /* 0x000fc800078ec0ff */
[----:B------:R-:W-:-:S05]  /*c350*/  PRMT R5, R7, 0x8880, RZ ;  /* 0x0000888007057816 */ /* 0x000fca00000000ff */
[----:B------:R0:W-:Y:S01]  /*c360*/  STG.E desc[UR36][R2.64], R5 ;  /* 0x0000000502007986 */ /* 0x0001e2000c101924 */
[----:B------:R-:W-:Y:S05]  /*c370*/  BRA `(.L_x_16572) ;  /* 0x00000004003c7947 */ /* 0x000fea0003800000 */
.L_x_16579:
        /* <DEDUP_REMOVED lines=10> */
.L_x_16592:
[----:B------:R-:W-:Y:S02]  /*c420*/  PRMT R4, R7, 0x8880, RZ ;  /* 0x0000888007047816 */ /* 0x000fe400000000ff */
[----:B------:R-:W-:Y:S02]  /*c430*/  CS2R R6, SRZ ;  /* 0x0000000000067805 */ /* 0x000fe4000001ff00 */
[----:B------:R-:W-:-:S06]  /*c440*/  PRMT R4, R4, 0x7710, RZ ;  /* 0x0000771004047816 */ /* 0x000fcc00000000ff */
[----:B------:R-:W0:Y:S02]  /*c450*/  I2F.F64.S16 R4, R4 ;  /* 0x0000000400047312 */ /* 0x000e240000101c00 */
[----:B0-----:R0:W-:Y:S01]  /*c460*/  STG.E.128 desc[UR36][R2.64], R4 ;  /* 0x0000000402007986 */ /* 0x0011e2000c101d24 */
[----:B------:R-:W-:Y:S05]  /*c470*/  BRA `(.L_x_16572) ;  /* 0x0000000000fc7947 */ /* 0x000fea0003800000 */
.L_x_16591:
[----:B------:R-:W-:-:S09]  /*c480*/  UISETP.NE.AND UP0, UPT, UR4, 0xf, UPT ;  /* 0x0000000f0400788c */ /* 0x000fd2000bf05270 */
[----:B------:R-:W-:Y:S05]  /*c490*/  BRA.U !UP0, `(.L_x_16593) ;  /* 0x0000000108e87547 */ /* 0x000fea000b800000 */
[----:B------:R-:W-:-:S09]  /*c4a0*/  UISETP.NE.AND UP0, UPT, UR4, 0x17, UPT ;  /* 0x000000170400788c */ /* 0x000fd2000bf05270 */
[----:B------:R-:W-:Y:S05]  /*c4b0*/  BRA.U !UP0, `(.L_x_16594) ;  /* 0x0000000108907547 */ /* 0x000fea000b800000 */
[----:B------:R-:W-:-:S09]  /*c4c0*/  UISETP.NE.AND UP0, UPT, UR4, 0x18, UPT ;  /* 0x000000180400788c */ /* 0x000fd2000bf05270 */
[----:B------:R-:W-:Y:S05]  /*c4d0*/  BRA.U !UP0, `(.L_x_16595) ;  /* 0x0000000108447547 */ /* 0x000fea000b800000 */
.L_x_16571:
        /* <DEDUP_REMOVED lines=16> */
.L_x_16596:
[----:B------:R-:W-:Y:S05]  /*c5e0*/  BRA `(.L_x_16572) ;  /* 0x0000000000a07947 */ /* 0x000fea0003800000 */
.L_x_16595:
        /* <DEDUP_REMOVED lines=13> */
.L_x_16598:
[----:B------:R-:W-:Y:S05]  /*c6c0*/  BSYNC.RECONVERGENT B0 ;  /* 0x0000000000007941 */ /* 0x000fea0003800200 */
.L_x_16597:
[----:B------:R-:W-:-:S05]  /*c6d0*/  LOP3.LUT R5, R0, 0x80, R5, 0xf8, !PT ;  /* 0x0000008000057812 */ /* 0x000fca00078ef805 */
[----:B------:R3:W-:Y:S01]  /*c6e0*/  STG.E.U8 desc[UR36][R2.64], R5 ;  /* 0x0000000502007986 */ /* 0x0007e2000c101124 */
[----:B------:R-:W-:Y:S05]  /*c6f0*/  BRA `(.L_x_16572) ;  /* 0x00000000005c7947 */ /* 0x000fea0003800000 */
.L_x_16594:
        /* <DEDUP_REMOVED lines=12> */
.L_x_16600:
[----:B------:R-:W-:Y:S01]  /*c7c0*/  IMAD.MOV.U32 R0, RZ, RZ, 0x7f ;  /* 0x0000007fff007424 */ /* 0x000fe200078e00ff */
[----:B------:R-:W-:-:S04]  /*c7d0*/  ISETP.GT.U32.AND P0, PT, R4, 0x7f800000, PT ;  /* 0x7f8000000400780c */ /* 0x000fc80003f04070 */
[----:B------:R-:W-:-:S09]  /*c7e0*/  SEL R0, R0, 0x7c, P0 ;  /* 0x0000007c00007807 */ /* 0x000fd20000000000 */
.L_x_16601:
[----:B------:R-:W-:Y:S05]  /*c7f0*/  BSYNC.RECONVERGENT B0 ;  /* 0x0000000000007941 */ /* 0x000fea0003800200 */
.L_x_16599:
[----:B------:R-:W-:-:S04]  /*c800*/  SHF.R.U32.HI R5, RZ, 0x18, R5 ;  /* 0x00000018ff057819 */ /* 0x000fc80000011605 */
[----:B------:R-:W-:-:S05]  /*c810*/  LOP3.LUT R5, R0, 0x80, R5, 0xf8, !PT ;  /* 0x0000008000057812 */ /* 0x000fca00078ef805 */
[----:B------:R2:W-:Y:S01]  /*c820*/  STG.E.U8 desc[UR36][R2.64], R5 ;  /* 0x0000000502007986 */ /* 0x0005e2000c101124 */
[----:B------:R-:W-:Y:S05]  /*c830*/  BRA `(.L_x_16572) ;  /* 0x00000000000c7947 */ /* 0x000fea0003800000 */
.L_x_16593:
[----:B------:R-:W0:Y:S02]  /*c840*/  I2F.S8 R0, R7 ;  /* 0x0000000700007306 */ /* 0x000e240000001400 */
[----:B0-----:R-:W-:-:S05]  /*c850*/  F2FP.BF16.F32.PACK_AB R0, RZ, R0 ;  /* 0x00000000ff00723e */ /* 0x001fca00000010ff */
[----:B------:R4:W-:Y:S02]  /*c860*/  STG.E.U16 desc[UR36][R2.64], R0 ;  /* 0x0000000002007986 */ /* 0x0009e4000c101524 */
.L_x_16572:
[----:B------:R-:W-:-:S07]  /*c870*/  VIADD R17, R17, 0x80 ;  /* 0x0000008011117836 */ /* 0x000fce0000000000 */
.L_x_16499:
[----:B------:R-:W-:Y:S05]  /*c880*/  BSYNC.RECONVERGENT B6 ;  /* 0x0000000000067941 */ /* 0x000fea0003800200 */
.L_x_16498:
[----:B------:R-:W5:Y:S02]  /*c890*/  LDCU UR4, c[0x0][0x380] ;  /* 0x00007000ff0477ac */ /* 0x000f640008000800 */
[----:B-----5:R-:W-:-:S13]  /*c8a0*/  ISETP.GE.AND P0, PT, R17, UR4, PT ;  /* 0x0000000411007c0c */ /* 0x020fda000bf06270 */
[----:B------:R-:W-:Y:S05]  /*c8b0*/  @P0 EXIT ;  /* 0x000000000000094d */ /* 0x000fea0003800000 */
[----:B------:R-:W5:Y:S01]  /*c8c0*/  LDCU UR4, c[0x0][0x388] ;  /* 0x00007100ff0477ac */ /* 0x000f620008000800 */
[----:B------:R-:W-:Y:S01]  /*c8d0*/  IMAD.MOV.U32 R18, RZ, RZ, RZ ;  /* 0x000000ffff127224 */ /* 0x000fe200078e00ff */
[----:B0--34-:R-:W-:Y:S01]  /*c8e0*/  MOV R0, RZ ;  /* 0x000000ff00007202 */ /* 0x019fe20000000f00 */
        /* <DEDUP_REMOVED lines=351> */
.L_x_16602:
        /* <DEDUP_REMOVED lines=19> */
.L_x_16606:
[----:B------:R0:W5:Y:S01]  /*e010*/  LDG.E.U8 R19, desc[UR36][R2.64] ;  /* 0x0000002402137981 */ /* 0x000162000c1e1100 */
[----:B------:R-:W-:Y:S05]  /*e020*/  BRA `(.L_x_16608) ;  /* 0x0000000c004c7947 */ /* 0x000fea0003800000 */
.L_x_16605:
        /* <DEDUP_REMOVED lines=8> */
.L_x_16610:
[----:B------:R0:W5:Y:S01]  /*e0b0*/  LDG.E.U8 R19, desc[UR36][R2.64] ;  /* 0x0000002402137981 */ /* 0x000162000c1e1100 */
[----:B------:R-:W-:Y:S05]  /*e0c0*/  BRA `(.L_x_16608) ;  /* 0x0000000c00247947 */ /* 0x000fea0003800000 */
.L_x_16609:
[----:B------:R0:W5:Y:S01]  /*e0d0*/  LDG.E.U16 R19, desc[UR36][R2.64] ;  /* 0x0000002402137981 */ /* 0x000162000c1e1500 */
[----:B------:R-:W-:Y:S05]  /*e0e0*/  BRA `(.L_x_16608) ;  /* 0x0000000c001c7947 */ /* 0x000fea0003800000 */
.L_x_16604:
        /* <DEDUP_REMOVED lines=9> */
.L_x_16612:
[----:B------:R-:W2:Y:S02]  /*e180*/  LDG.E.U16 R0, desc[UR36][R2.64] ;  /* 0x0000002402007981 */ /* 0x000ea4000c1e1500 */
[----:B--2---:R-:W-:-:S06]  /*e190*/  HADD2.F32 R0, -RZ, R0.H0_H0 ;  /* 0x20000000ff007230 */ /* 0x004fcc0000004100 */
[----:B------:R-:W0:Y:S02]  /*e1a0*/  F2I.FTZ.TRUNC.NTZ R0, R0 ;  /* 0x0000000000007305 */ /* 0x000e24000021f100 */
[----:B0-----:R-:W-:Y:S01]  /*e1b0*/  PRMT R19, R0, 0x7610, R19 ;  /* 0x0000761000137816 */ /* 0x001fe20000000013 */
[----:B------:R-:W-:Y:S06]  /*e1c0*/  BRA `(.L_x_16608) ;  /* 0x0000000800e47947 */ /* 0x000fec0003800000 */
.L_x_16611:
        /* <DEDUP_REMOVED lines=9> */
.L_x_16614:
[----:B------:R-:W2:Y:S02]  /*e260*/  LDG.E.U16 R2, desc[UR36][R2.64] ;  /* 0x0000002402027981 */ /* 0x000ea4000c1e1500 */
[----:B--2---:R-:W-:-:S06]  /*e270*/  HADD2.F32 R0, -RZ, R2.H0_H0 ;  /* 0x20000002ff007230 */ /* 0x004fcc0000004100 */
[----:B------:R-:W0:Y:S02]  /*e280*/  F2I.FTZ.TRUNC.NTZ R0, R0 ;  /* 0x0000000000007305 */ /* 0x000e24000021f100 */
[----:B0-----:R-:W-:Y:S01]  /*e290*/  PRMT R19, R0, 0x7610, R19 ;  /* 0x0000761000137816 */ /* 0x001fe20000000013 */
[----:B------:R-:W-:Y:S06]  /*e2a0*/  BRA `(.L_x_16608) ;  /* 0x0000000800ac7947 */ /* 0x000fec0003800000 */
.L_x_16613:
[----:B------:R-:W2:Y:S02]  /*e2b0*/  LDG.E.64 R2, desc[UR36][R2.64] ;  /* 0x0000002402027981 */ /* 0x000ea4000c1e1b00 */
[----:B--2---:R0:W1:Y:S02]  /*e2c0*/  F2I.F64.TRUNC R19, R2 ;  /* 0x0000000200137311 */ /* 0x004064000030d100 */
[----:B01----:R-:W-:Y:S05]  /*e2d0*/  BRA `(.L_x_16608) ;  /* 0x0000000800a07947 */ /* 0x003fea0003800000 */
.L_x_16603:
        /* <DEDUP_REMOVED lines=12> */
.L_x_16617:
[----:B------:R-:W2:Y:S02]  /*e3a0*/  LDG.E.64 R2, desc[UR36][R2.64] ;  /* 0x0000002402027981 */ /* 0x000ea4000c1e1b00 */
[----:B--2---:R0:W1:Y:S02]  /*e3b0*/  F2I.F64.TRUNC R19, R2 ;  /* 0x0000000200137311 */ /* 0x004064000030d100 */
[----:B01----:R-:W-:Y:S05]  /*e3c0*/  BRA `(.L_x_16608) ;  /* 0x0000000800647947 */ /* 0x003fea0003800000 */
.L_x_16616:
        /* <DEDUP_REMOVED lines=27> */
.L_x_16619:
        /* <DEDUP_REMOVED lines=14> */
.L_x_16618:
[----:B------:R-:W2:Y:S02]  /*e660*/  LDG.E.U16 R0, desc[UR36][R2.64] ;  /* 0x0000002402007981 */ /* 0x000ea4000c1e1500 */
[----:B--2---:R-:W-:-:S06]  /*e670*/  IMAD.U32 R0, R0, 0x10000, RZ ;  /* 0x0001000000007824 */ /* 0x004fcc00078e00ff */
[----:B------:R-:W0:Y:S02]  /*e680*/  F2I.FTZ.TRUNC.NTZ R0, R0 ;  /* 0x0000000000007305 */ /* 0x000e24000021f100 */
[----:B0-----:R-:W-:Y:S01]  /*e690*/  PRMT R19, R0, 0x7610, R19 ;  /* 0x0000761000137816 */ /* 0x001fe20000000013 */
[----:B------:R-:W-:Y:S06]  /*e6a0*/  BRA `(.L_x_16608) ;  /* 0x0000000400ac7947 */ /* 0x000fec0003800000 */
.L_x_16615:
        /* <DEDUP_REMOVED lines=10> */
.L_x_16622:
        /* <DEDUP_REMOVED lines=21> */
.L_x_16626:
[----:B------:R-:W-:Y:S05]  /*e8a0*/  BSYNC.RECONVERGENT B1 ;  /* 0x0000000000017941 */ /* 0x000fea0003800200 */
.L_x_16625:
[----:B------:R-:W-:Y:S01]  /*e8b0*/  IMAD.SHL.U32 R0, R0, 0x100000, RZ ;  /* 0x0010000000007824 */ /* 0x000fe200078e00ff */
[----:B------:R-:W-:-:S04]  /*e8c0*/  LEA R2, R2, 0x3b800000, 0x17 ;  /* 0x3b80000002027811 */ /* 0x000fc800078eb8ff */
[----:B------:R-:W-:-:S07]  /*e8d0*/  LOP3.LUT R0, R2, R0, R7, 0xfe, !PT ;  /* 0x0000000002007212 */ /* 0x000fce00078efe07 */
.L_x_16624:
[----:B------:R-:W-:Y:S05]  /*e8e0*/  BSYNC.RECONVERGENT B0 ;  /* 0x0000000000007941 */ /* 0x000fea0003800200 */
.L_x_16623:
[----:B------:R-:W0:Y:S02]  /*e8f0*/  F2I.FTZ.TRUNC.NTZ R0, R0 ;  /* 0x0000000000007305 */ /* 0x000e24000021f100 */
[----:B0-----:R-:W-:Y:S01]  /*e900*/  PRMT R19, R0, 0x7610, R19 ;  /* 0x0000761000137816 */ /* 0x001fe20000000013 */
[----:B------:R-:W-:Y:S06]  /*e910*/  BRA `(.L_x_16608) ;  /* 0x0000000400107947 */ /* 0x000fec0003800000 */
.L_x_16621:
        /* <DEDUP_REMOVED lines=21> */
.L_x_16630:
[----:B------:R-:W-:Y:S05]  /*ea70*/  BSYNC.RECONVERGENT B1 ;  /* 0x0000000000017941 */ /* 0x000fea0003800200 */
.L_x_16629:
[----:B------:R-:W-:Y:S01]  /*ea80*/  IMAD.SHL.U32 R0, R0, 0x200000, RZ ;  /* 0x0020000000007824 */ /* 0x000fe200078e00ff */
[----:B------:R-:W-:-:S04]  /*ea90*/  LEA R2, R2, 0x37800000, 0x17 ;  /* 0x3780000002027811 */ /* 0x000fc800078eb8ff */
[----:B------:R-:W-:-:S07]  /*eaa0*/  LOP3.LUT R0, R2, R0, R7, 0xfe, !PT ;  /* 0x0000000002007212 */ /* 0x000fce00078efe07 */
.L_x_16628:
[----:B------:R-:W-:Y:S05]  /*eab0*/  BSYNC.RECONVERGENT B0 ;  /* 0x0000000000007941 */ /* 0x000fea0003800200 */
.L_x_16627:
[----:B------:R-:W0:Y:S02]  /*eac0*/  F2I.FTZ.TRUNC.NTZ R0, R0 ;  /* 0x0000000000007305 */ /* 0x000e24000021f100 */
[----:B0-----:R-:W-:Y:S01]  /*ead0*/  PRMT R19, R0, 0x7610, R19 ;  /* 0x0000761000137816 */ /* 0x001fe20000000013 */
[----:B------:R-:W-:Y:S06]  /*eae0*/  BRA `(.L_x_16608) ;  /* 0x00000000009c7947 */ /* 0x000fec0003800000 */
.L_x_16620:
        /* <DEDUP_REMOVED lines=14> */
.L_x_16634:
[----:B------:R-:W-:Y:S05]  /*ebd0*/  BSYNC.RECONVERGENT B0 ;  /* 0x0000000000007941 */ /* 0x000fea0003800200 */
.L_x_16633:
[----:B------:R-:W0:Y:S02]  /*ebe0*/  F2I.FTZ.TRUNC.NTZ R0, R0 ;  /* 0x0000000000007305 */ /* 0x000e24000021f100 */
[----:B0-----:R-:W-:Y:S01]  /*ebf0*/  PRMT R19, R0, 0x7610, R19 ;  /* 0x0000761000137816 */ /* 0x001fe20000000013 */
[----:B------:R-:W-:Y:S06]  /*ec00*/  BRA `(.L_x_16608) ;  /* 0x0000000000547947 */ /* 0x000fec0003800000 */
.L_x_16607:
        /* <DEDUP_REMOVED lines=16> */
.L_x_16635:
[----:B------:R-:W-:Y:S01]  /*ed10*/  PRMT R19, RZ, 0x7610, R19 ;  /* 0x00007610ff137816 */ /* 0x000fe20000000013 */
[----:B------:R-:W-:Y:S06]  /*ed20*/  BRA `(.L_x_16608) ;  /* 0x00000000000c7947 */ /* 0x000fec0003800000 */
.L_x_16632:
[----:B------:R0:W5:Y:S01]  /*ed30*/  LDG.E.U8 R19, desc[UR36][R2.64] ;  /* 0x0000002402137981 */ /* 0x000162000c1e1100 */
[----:B------:R-:W-:Y:S05]  /*ed40*/  BRA `(.L_x_16608) ;  /* 0x0000000000047947 */ /* 0x000fea0003800000 */
.L_x_16631:
[----:B------:R1:W5:Y:S02]  /*ed50*/  LDG.E.U8 R19, desc[UR36][R2.64] ;  /* 0x0000002402137981 */ /* 0x000364000c1e1100 */
.L_x_16608:
        /* <DEDUP_REMOVED lines=16> */
.L_x_16639:
[----:B------:R1:W5:Y:S01]  /*ee60*/  LDG.E.U8 R0, desc[UR36][R2.64] ;  /* 0x0000002402007981 */ /* 0x000362000c1e1100 */
[----:B------:R-:W-:Y:S05]  /*ee70*/  BRA `(.L_x_16641) ;  /* 0x0000000c004c7947 */ /* 0x000fea0003800000 */
.L_x_16638:
        /* <DEDUP_REMOVED lines=8> */
.L_x_16643:
[----:B------:R0:W5:Y:S01]  /*ef00*/  LDG.E.U8 R0, desc[UR36][R2.64] ;  /* 0x0000002402007981 */ /* 0x000162000c1e1100 */
[----:B------:R-:W-:Y:S05]  /*ef10*/  BRA `(.L_x_16641) ;  /* 0x0000000c00247947 */ /* 0x000fea0003800000 */
.L_x_16642:
[----:B------:R2:W5:Y:S01]  /*ef20*/  LDG.E.U16 R0, desc[UR36][R2.64] ;  /* 0x0000002402007981 */ /* 0x000562000c1e1500 */
[----:B------:R-:W-:Y:S05]  /*ef30*/  BRA `(.L_x_16641) ;  /* 0x0000000c001c7947 */ /* 0x000fea0003800000 */
.L_x_16637:
        /* <DEDUP_REMOVED lines=9> */
.L_x_16645:
[----:B------:R-:W2:Y:S02]  /*efd0*/  LDG.E.U16 R4, desc[UR36][R2.64] ;  /* 0x0000002402047981 */ /* 0x000ea4000c1e1500 */
[----:B--2---:R-:W-:-:S06]  /*efe0*/  HADD2.F32 R4, -RZ, R4.H0_H0 ;  /* 0x20000004ff047230 */ /* 0x004fcc0000004100 */
[----:B------:R-:W0:Y:S02]  /*eff0*/  F2I.FTZ.TRUNC.NTZ R4, R4 ;  /* 0x0000000400047305 */ /* 0x000e24000021f100 */
[----:B0-----:R-:W-:Y:S01]  /*f000*/  PRMT R0, R4, 0x7610, R0 ;  /* 0x0000761004007816 */ /* 0x001fe20000000000 */
[----:B------:R-:W-:Y:S06]  /*f010*/  BRA `(.L_x_16641) ;  /* 0x0000000800e47947 */ /* 0x000fec0003800000 */
.L_x_16644:
        /* <DEDUP_REMOVED lines=9> */
.L_x_16647:
[----:B------:R-:W2:Y:S02]  /*f0b0*/  LDG.E.U16 R2, desc[UR36][R2.64] ;  /* 0x0000002402027981 */ /* 0x000ea4000c1e1500 */
[----:B--2---:R-:W-:-:S06]  /*f0c0*/  HADD2.F32 R4, -RZ, R2.H0_H0 ;  /* 0x20000002ff047230 */ /* 0x004fcc0000004100 */
[----:B------:R-:W0:Y:S02]  /*f0d0*/  F2I.FTZ.TRUNC.NTZ R4, R4 ;  /* 0x0000000400047305 */ /* 0x000e24000021f100 */
[----:B0-----:R-:W-:Y:S01]  /*f0e0*/  PRMT R0, R4, 0x7610, R0 ;  /* 0x0000761004007816 */ /* 0x001fe20000000000 */
[----:B------:R-:W-:Y:S06]  /*f0f0*/  BRA `(.L_x_16641) ;  /* 0x0000000800ac7947 */ /* 0x000fec0003800000 */
.L_x_16646:
[----:B------:R-:W2:Y:S02]  /*f100*/  LDG.E.64 R2, desc[UR36][R2.64] ;  /* 0x0000002402027981 */ /* 0x000ea4000c1e1b00 */
[----:B--2---:R0:W1:Y:S02]  /*f110*/  F2I.F64.TRUNC R0, R2 ;  /* 0x0000000200007311 */ /* 0x004064000030d100 */
[----:B01----:R-:W-:Y:S05]  /*f120*/  BRA `(.L_x_16641) ;  /* 0x0000000800a07947 */ /* 0x003fea0003800000 */
.L_x_16636:
        /* <DEDUP_REMOVED lines=12> */
.L_x_16650:
[----:B------:R-:W2:Y:S02]  /*f1f0*/  LDG.E.64 R2, desc[UR36][R2.64] ;  /* 0x0000002402027981 */ /* 0x000ea4000c1e1b00 */
[----:B--2---:R0:W1:Y:S02]  /*f200*/  F2I.F64.TRUNC R0, R2 ;  /* 0x0000000200007311 */ /* 0x004064000030d100 */
[----:B01----:R-:W-:Y:S05]  /*f210*/  BRA `(.L_x_16641) ;  /* 0x0000000800647947 */ /* 0x003fea0003800000 */
.L_x_16649:
        /* <DEDUP_REMOVED lines=27> */
.L_x_16652:
        /* <DEDUP_REMOVED lines=14> */
.L_x_16651:
[----:B------:R-:W2:Y:S02]  /*f4b0*/  LDG.E.U16 R4, desc[UR36][R2.64] ;  /* 0x0000002402047981 */ /* 0x000ea4000c1e1500 */
[----:B--2---:R-:W-:-:S06]  /*f4c0*/  IMAD.U32 R4, R4, 0x10000, RZ ;  /* 0x0001000004047824 */ /* 0x004fcc00078e00ff */
[----:B------:R-:W0:Y:S02]  /*f4d0*/  F2I.FTZ.TRUNC.NTZ R4, R4 ;  /* 0x0000000400047305 */ /* 0x000e24000021f100 */
[----:B0-----:R-:W-:Y:S01]  /*f4e0*/  PRMT R0, R4, 0x7610, R0 ;  /* 0x0000761004007816 */ /* 0x001fe20000000000 */
[----:B------:R-:W-:Y:S06]  /*f4f0*/  BRA `(.L_x_16641) ;  /* 0x0000000400ac7947 */ /* 0x000fec0003800000 */
.L_x_16648:
        /* <DEDUP_REMOVED lines=10> */
.L_x_16655:
        /* <DEDUP_REMOVED lines=21> */
.L_x_16659:
[----:B------:R-:W-:Y:S05]  /*f6f0*/  BSYNC.RECONVERGENT B1 ;  /* 0x0000000000017941 */ /* 0x000fea0003800200 */
.L_x_16658:
[----:B------:R-:W-:Y:S01]  /*f700*/  IMAD.SHL.U32 R0, R0, 0x100000, RZ ;  /* 0x0010000000007824 */ /* 0x000fe200078e00ff */
[----:B------:R-:W-:-:S04]  /*f710*/  LEA R2, R2, 0x3b800000, 0x17 ;  /* 0x3b80000002027811 */ /* 0x000fc800078eb8ff */
[----:B------:R-:W-:-:S07]  /*f720*/  LOP3.LUT R4, R2, R0, R7, 0xfe, !PT ;  /* 0x0000000002047212 */ /* 0x000fce00078efe07 */
.L_x_16657:
[----:B------:R-:W-:Y:S05]  /*f730*/  BSYNC.RECONVERGENT B0 ;  /* 0x0000000000007941 */ /* 0x000fea0003800200 */
.L_x_16656:
[----:B------:R-:W0:Y:S02]  /*f740*/  F2I.FTZ.TRUNC.NTZ R4, R4 ;  /* 0x0000000400047305 */ /* 0x000e24000021f100 */
[----:B0-----:R-:W-:Y:S01]  /*f750*/  PRMT R0, R4, 0x7610, R0 ;  /* 0x0000761004007816 */ /* 0x001fe20000000000 */
[----:B------:R-:W-:Y:S06]  /*f760*/  BRA `(.L_x_16641) ;  /* 0x0000000400107947 */ /* 0x000fec0003800000 */
.L_x_16654:
        /* <DEDUP_REMOVED lines=21> */
.L_x_16663:
[----:B------:R-:W-:Y:S05]  /*f8c0*/  BSYNC.RECONVERGENT B1 ;  /* 0x0000000000017941 */ /* 0x000fea0003800200 */
.L_x_16662:
[----:B------:R-:W-:Y:S01]  /*f8d0*/  IMAD.SHL.U32 R0, R0, 0x200000, RZ ;  /* 0x0020000000007824 */ /* 0x000fe200078e00ff */
[----:B------:R-:W-:-:S04]  /*f8e0*/  LEA R2, R2, 0x37800000, 0x17 ;  /* 0x3780000002027811 */ /* 0x000fc800078eb8ff */
[----:B------:R-:W-:-:S07]  /*f8f0*/  LOP3.LUT R4, R2, R0, R7, 0xfe, !PT ;  /* 0x0000000002047212 */ /* 0x000fce00078efe07 */
.L_x_16661:
[----:B------:R-:W-:Y:S05]  /*f900*/  BSYNC.RECONVERGENT B0 ;  /* 0x0000000000007941 */ /* 0x000fea0003800200 */
.L_x_16660:
[----:B------:R-:W0:Y:S02]  /*f910*/  F2I.FTZ.TRUNC.NTZ R4, R4 ;  /* 0x0000000400047305 */ /* 0x000e24000021f100 */
[----:B0-----:R-:W-:Y:S01]  /*f920*/  PRMT R0, R4, 0x7610, R0 ;  /* 0x0000761004007816 */ /* 0x001fe20000000000 */
[----:B------:R-:W-:Y:S06]  /*f930*/  BRA `(.L_x_16641) ;  /* 0x00000000009c7947 */ /* 0x000fec0003800000 */
.L_x_16653:
        /* <DEDUP_REMOVED lines=14> */
.L_x_16667:
[----:B------:R-:W-:Y:S05]  /*fa20*/  BSYNC.RECONVERGENT B0 ;  /* 0x0000000000007941 */ /* 0x000fea0003800200 */
.L_x_16666:
[----:B------:R-:W0:Y:S02]  /*fa30*/  F2I.FTZ.TRUNC.NTZ R4, R4 ;  /* 0x0000000400047305 */ /* 0x000e24000021f100 */
[----:B0-----:R-:W-:Y:S01]  /*fa40*/  PRMT R0, R4, 0x7610, R0 ;  /* 0x0000761004007816 */ /* 0x001fe20000000000 */
[----:B------:R-:W-:Y:S06]  /*fa50*/  BRA `(.L_x_16641) ;  /* 0x0000000000547947 */ /* 0x000fec0003800000 */
.L_x_16640:
        /* <DEDUP_REMOVED lines=15> */
[----:B--2-45:R-:W-:Y:S05]  /*fb50*/  CALL.ABS.NOINC R2 ;  /* 0x0000000002007343 */ /* 0x034fea0003c00000 */
.L_x_16668:
[----:B------:R-:W-:Y:S01]  /*fb60*/  PRMT R0, RZ, 0x7610, R0 ;  /* 0x00007610ff007816 */ /* 0x000fe20000000000 */
[----:B------:R-:W-:Y:S06]  /*fb70*/  BRA `(.L_x_16641) ;  /* 0x00000000000c7947 */ /* 0x000fec0003800000 */
.L_x_16665:
[----:B------:R0:W5:Y:S01]  /*fb80*/  LDG.E.U8 R0, desc[UR36][R2.64] ;  /* 0x0000002402007981 */ /* 0x000162000c1e1100 */
[----:B------:R-:W-:Y:S05]  /*fb90*/  BRA `(.L_x_16641) ;  /* 0x0000000000047947 */ /* 0x000fea0003800000 */
.L_x_16664:
[----:B------:R0:W5:Y:S02]  /*fba0*/  LDG.E.U8 R0, desc[UR36][R2.64] ;  /* 0x0000002402007981 */ /* 0x000164000c1e1100 */
.L_x_16641:
[----:B------:R-:W-:Y:S01]  /*fbb0*/  UPRMT UR4, UR43, 0x9910, URZ ;  /* 0x000099102b047896 */ /* 0x000fe200080000ff */
[C---:B----45:R-:W-:Y:S02]  /*fbc0*/  LOP3.LUT P1, RZ, R19.reuse, 0xff, RZ, 0xc0, !PT ;  /* 0x000000ff13ff7812 */ /* 0x070fe4000782c0ff */
[----:B0123--:R-:W-:Y:S01]  /*fbd0*/  PRMT R2, R19, 0x8880, RZ ;  /* 0x0000888013027816 */ /* 0x00ffe200000000ff */
[----:B------:R-:W-:Y:S01]  /*fbe0*/  UISETP.GT.AND UP0, UPT, UR4, 0x9, UPT ;  /* 0x000000090400788c */ /* 0x000fe2000bf04270 */
[----:B------:R-:W-:Y:S02]  /*fbf0*/  PRMT R5, R0, 0x7610, R5 ;  /* 0x0000761000057816 */ /* 0x000fe40000000005 */
[----:B------:R-:W-:-:S07]  /*fc00*/  ISETP.GT.AND P0, PT, R2, RZ, PT ;  /* 0x000000ff0200720c */ /* 0x000fce0003f04270 */
        /* <DEDUP_REMOVED lines=12> */
.L_x_16672:
[----:B------:R-:W-:Y:S01]  /*fcd0*/  STG.E.U8 desc[UR36][R16.64], R5 ;  /* 0x0000000510007986 */ /* 0x000fe2000c101124 */
[----:B------:R-:W-:Y:S05]  /*fce0*/  EXIT ;  /* 0x000000000000794d */ /* 0x000fea0003800000 */
.L_x_16671:
        /* <DEDUP_REMOVED lines=10> */
[----:B------:R-:W-:Y:S01]  /*fd90*/  STG.E.64 desc[UR36][R16.64], R2 ;  /* 0x0000000210007986 */ /* 0x000fe2000c101b24 */
[----:B------:R-:W-:Y:S05]  /*fda0*/  EXIT ;  /* 0x000000000000794d */ /* 0x000fea0003800000 */
.L_x_16675:
[----:B------:R-:W-:-:S04]  /*fdb0*/  LOP3.LUT R5, R5, 0xffff, RZ, 0xc0, !PT ;  /* 0x0000ffff05057812 */ /* 0x000fc800078ec0ff */
[----:B------:R-:W-:-:S05]  /*fdc0*/  PRMT R3, R5, 0x8880, RZ ;  /* 0x0000888005037816 */ /* 0x000fca00000000ff */
[----:B------:R-:W-:Y:S01]  /*fdd0*/  STG.E desc[UR36][R16.64], R3 ;  /* 0x0000000310007986 */ /* 0x000fe2000c101924 */
[----:B------:R-:W-:Y:S05]  /*fde0*/  EXIT ;  /* 0x000000000000794d */ /* 0x000fea0003800000 */
.L_x_16674:
[----:B------:R-:W-:-:S04]  /*fdf0*/  PRMT R3, R5, 0x8880, RZ ;  /* 0x0000888005037816 */ /* 0x000fc800000000ff */
[----:B------:R-:W-:-:S05]  /*fe00*/  PRMT R3, R3, 0x7710, RZ ;  /* 0x0000771003037816 */ /* 0x000fca00000000ff */
[----:B------:R-:W-:Y:S01]  /*fe10*/  STG.E.U16 desc[UR36][R16.64], R3 ;  /* 0x0000000310007986 */ /* 0x000fe2000c101524 */
[----:B------:R-:W-:Y:S05]  /*fe20*/  EXIT ;  /* 0x000000000000794d */ /* 0x000fea0003800000 */
.L_x_16670:
[----:B------:R-:W-:-:S09]  /*fe30*/  UISETP.GT.AND UP0, UPT, UR4, 0x6, UPT ;  /* 0x000000060400788c */ /* 0x000fd2000bf04270 */
[----:B------:R-:W-:Y:S05]  /*fe40*/  BRA.U UP0, `(.L_x_16676) ;  /* 0x00000001002c7547 */ /* 0x000fea000b800000 */
[----:B------:R-:W-:-:S09]  /*fe50*/  UISETP.NE.AND UP0, UPT, UR4, 0x5, UPT ;  /* 0x000000050400788c */ /* 0x000fd2000bf05270 */
[----:B------:R-:W-:Y:S05]  /*fe60*/  BRA.U !UP0, `(.L_x_16677) ;  /* 0x0000000108147547 */ /* 0x000fea000b800000 */
[----:B------:R-:W-:-:S09]  /*fe70*/  UISETP.NE.AND UP0, UPT, UR4, 0x6, UPT ;  /* 0x000000060400788c */ /* 0x000fd2000bf05270 */
[----:B------:R-:W-:Y:S05]  /*fe80*/  BRA.U UP0, `(.L_x_16673) ;  /* 0x0000000900347547 */ /* 0x000fea000b800000 */
[----:B------:R-:W0:Y:S02]  /*fe90*/  I2F.S8 R3, R5 ;  /* 0x0000000500037306 */ /* 0x000e240000001400 */
[----:B0-----:R-:W-:Y:S01]  /*fea0*/  STG.E desc[UR36][R16.64], R3 ;  /* 0x0000000310007986 */ /* 0x001fe2000c101924 */
[----:B------:R-:W-:Y:S05]  /*feb0*/  EXIT ;  /* 0x000000000000794d */ /* 0x000fea0003800000 */
.L_x_16677:
[----:B------:R-:W0:Y:S02]  /*fec0*/  I2F.S8 R0, R5 ;  /* 0x0000000500007306 */ /* 0x000e240000001400 */
[----:B0-----:R-:W-:-:S05]  /*fed0*/  F2FP.F16.F32.PACK_AB R0, RZ, R0 ;  /* 0x00000000ff00723e */ /* 0x001fca00000000ff */
[----:B------:R-:W-:Y:S01]  /*fee0*/  STG.E.U16 desc[UR36][R16.64], R0 ;  /* 0x0000000010007986 */ /* 0x000fe2000c101524 */
[----:B------:R-:W-:Y:S05]  /*fef0*/  EXIT ;  /* 0x000000000000794d */ /* 0x000fea0003800000 */
.L_x_16676:
[----:B------:R-:W-:-:S09]  /*ff00*/  UISETP.NE.AND UP0, UPT, UR4, 0x7, UPT ;  /* 0x000000070400788c */ /* 0x000fd2000bf05270 */
[----:B------:R-:W-:Y:S05]  /*ff10*/  BRA.U !UP0, `(.L_x_16678) ;  /* 0x0000000108347547 */ /* 0x000fea000b800000 */
[----:B------:R-:W-:-:S09]  /*ff20*/  UISETP.NE.AND UP0, UPT, UR4, 0x8, UPT ;  /* 0x000000080400788c */ /* 0x000fd2000bf05270 */
[----:B------:R-:W-:Y:S05]  /*ff30*/  BRA.U !UP0, `(.L_x_16679) ;  /* 0x0000000108187547 */ /* 0x000fea000b800000 */
[----:B------:R-:W-:-:S09]  /*ff40*/  UISETP.NE.AND UP0, UPT, UR4, 0x9, UPT ;  /* 0x000000090400788c */ /* 0x000fd2000bf05270 */
[----:B------:R-:W-:Y:S05]  /*ff50*/  BRA.U UP0, `(.L_x_16673) ;  /* 0x0000000900007547 */ /* 0x000fea000b800000 */
[----:B------:R-:W0:Y:S01]  /*ff60*/  I2F.S8 R2, R5 ;  /* 0x0000000500027306 */ /* 0x000e220000001400 */
[----:B------:R-:W-:-:S05]  /*ff70*/  HFMA2 R3, -RZ, RZ, 0, 0 ;  /* 0x00000000ff037431 */ /* 0x000fca00000001ff */
[----:B0-----:R-:W-:Y:S01]  /*ff80*/  STG.E.64 desc[UR36][R16.64], R2 ;  /* 0x0000000210007986 */ /* 0x001fe2000c101b24 */
[----:B------:R-:W-:Y:S05]  /*ff90*/  EXIT ;  /* 0x000000000000794d */ /* 0x000fea0003800000 */
.L_x_16679:
[----:B------:R-:W0:Y:S02]  /*ffa0*/  I2F.S8 R5, R5 ;  /* 0x0000000500057306 */ /* 0x000e240000001400 */
[----:B0-----:R-:W-:-:S04]  /*ffb0*/  F2FP.F16.F32.PACK_AB R3, RZ, R5 ;  /* 0x00000005ff03723e */ /* 0x001fc800000000ff */
[----:B------:R-:W-:-:S05]  /*ffc0*/  PRMT R3, R3, 0x5410, RZ ;  /* 0x0000541003037816 */ /* 0x000fca00000000ff */
[----:B------:R-:W-:Y:S01]  /*ffd0*/  STG.E desc[UR36][R16.64], R3 ;  /* 0x0000000310007986 */ /* 0x000fe2000c101924 */
[----:B------:R-:W-:Y:S05]  /*ffe0*/  EXIT ;  /* 0x000000000000794d */ /* 0x000fea0003800000 */
.L_x_16678:
[----:B------:R-:W-:-:S04]  /*fff0*/  PRMT R2, R5, 0x8880, RZ ;  /* 0x0000888005027816 */ /* 0x000fc800000000ff */
[----:B------:R-:W-:-:S06]  /*10000*/  PRMT R2, R2, 0x7710, RZ ;  /* 0x0000771002027816 */ /* 0x000fcc00000000ff */
[----:B------:R-:W0:Y:S02]  /*10010*/  I2F.F64.S16 R2, R2 ;  /* 0x0000000200027312 */ /* 0x000e240000101c00 */
[----:B0-----:R-:W-:Y:S01]  /*10020*/  STG.E.64 desc[UR36][R16.64], R2 ;  /* 0x0000000210007986 */ /* 0x001fe2000c101b24 */
[----:B------:R-:W-:Y:S05]  /*10030*/  EXIT ;  /* 0x000000000000794d */ /* 0x000fea0003800000 */
.L_x_16669:
        /* <DEDUP_REMOVED lines=12> */
[----:B------:R-:W-:Y:S01]  /*10100*/  STG.E.U16 desc[UR36][R16.64], R3 ;  /* 0x0000000310007986 */ /* 0x000fe2000c101524 */
[----:B------:R-:W-:Y:S05]  /*10110*/  EXIT ;  /* 0x000000000000794d */ /* 0x000fea0003800000 */
.L_x_16683:
        /* <DEDUP_REMOVED lines=17> */
.L_x_16686:
[----:B------:R-:W-:-:S04]  /*10230*/  SHF.R.U32.HI R3, RZ, 0x18, R3 ;  /* 0x00000018ff037819 */ /* 0x000fc80000011603 */
[----:B------:R-:W-:-:S04]  /*10240*/  LOP3.LUT R0, R0, 0x80, R3, 0xf8, !PT ;  /* 0x0000008000007812 */ /* 0x000fc800078ef803 */
[----:B------:R-:W-:-:S07]  /*10250*/  PRMT R8, R0, 0x7610, R8 ;  /* 0x0000761000087816 */ /* 0x000fce0000000008 */
.L_x_16685:
[----:B------:R-:W-:Y:S05]  /*10260*/  BSYNC.RECONVERGENT B0 ;  /* 0x0000000000007941 */ /* 0x000fea0003800200 */
.L_x_16684:
[----:B------:R-:W-:Y:S01]  /*10270*/  STG.E.U8 desc[UR36][R16.64], R8 ;  /* 0x0000000810007986 */ /* 0x000fe2000c101124 */
[----:B------:R-:W-:Y:S05]  /*10280*/  EXIT ;  /* 0x000000000000794d */ /* 0x000fea0003800000 */
.L_x_16682:
        /* <DEDUP_REMOVED lines=17> */
.L_x_16689:
[----:B------:R-:W-:-:S04]  /*103a0*/  SHF.R.U32.HI R3, RZ, 0x18, R3 ;  /* 0x00000018ff037819 */ /* 0x000fc80000011603 */
[----:B------:R-:W-:-:S04]  /*103b0*/  LOP3.LUT R0, R0, 0x80, R3, 0xf8, !PT ;  /* 0x0000008000007812 */ /* 0x000fc800078ef803 */
[----:B------:R-:W-:-:S07]  /*103c0*/  PRMT R8, R0, 0x7610, R8 ;  /* 0x0000761000087816 */ /* 0x000fce0000000008 */
.L_x_16688:
[----:B------:R-:W-:Y:S05]  /*103d0*/  BSYNC.RECONVERGENT B0 ;  /* 0x0000000000007941 */ /* 0x000fea0003800200 */
.L_x_16687:
[----:B------:R-:W-:Y:S01]  /*103e0*/  STG.E.U8 desc[UR36][R16.64], R8 ;  /* 0x0000000810007986 */ /* 0x000fe2000c101124 */
[----:B------:R-:W-:Y:S05]  /*103f0*/  EXIT ;  /* 0x000000000000794d */ /* 0x000fea0003800000 */
.L_x_16681:
        /* <DEDUP_REMOVED lines=22> */
.L_x_16691:
[----:B------:R-:W-:-:S04]  /*10560*/  LOP3.LUT R5, R5, 0xffff, RZ, 0xc0, !PT ;  /* 0x0000ffff05057812 */ /* 0x000fc800078ec0ff */
[----:B------:R-:W-:-:S05]  /*10570*/  PRMT R5, R5, 0x8880, RZ ;  /* 0x0000888005057816 */ /* 0x000fca00000000ff */
[----:B------:R-:W-:-:S05]  /*10580*/  IMAD.MOV.U32 R2, RZ, RZ, R5 ;  /* 0x000000ffff027224 */ /* 0x000fca00078e0005 */
[----:B------:R-:W-:-:S05]  /*10590*/  SHF.R.S32.HI R3, RZ, 0x1f, R2 ;  /* 0x0000001fff037819 */ /* 0x000fca0000011402 */
[----:B------:R-:W-:Y:S01]  /*105a0*/  STG.E.64 desc[UR36][R16.64], R2 ;  /* 0x0000000210007986 */ /* 0x000fe2000c101b24 */
[----:B------:R-:W-:Y:S05]  /*105b0*/  EXIT ;  /* 0x000000000000794d */ /* 0x000fea0003800000 */
.L_x_16690:
[----:B------:R-:W-:-:S04]  /*105c0*/  LOP3.LUT R5, R5, 0xffff, RZ, 0xc0, !PT ;  /* 0x0000ffff05057812 */ /* 0x000fc800078ec0ff */
[----:B------:R-:W-:-:S05]  /*105d0*/  PRMT R3, R5, 0x8880, RZ ;  /* 0x0000888005037816 */ /* 0x000fca00000000ff */
[----:B------:R-:W-:Y:S01]  /*105e0*/  STG.E desc[UR36][R16.64], R3 ;  /* 0x0000000310007986 */ /* 0x000fe2000c101924 */
[----:B------:R-:W-:Y:S05]  /*105f0*/  EXIT ;  /* 0x000000000000794d */ /* 0x000fea0003800000 */
.L_x_16680:
        /* <DEDUP_REMOVED lines=8> */
[----:B------:R-:W-:Y:S01]  /*10680*/  STG.E.U8 desc[UR36][R16.64], R3 ;  /* 0x0000000310007986 */ /* 0x000fe2000c101124 */
[----:B------:R-:W-:Y:S05]  /*10690*/  EXIT ;  /* 0x000000000000794d */ /* 0x000fea0003800000 */
.L_x_16693:
[----:B------:R-:W-:Y:S02]  /*106a0*/  PRMT R4, R5, 0x8880, RZ ;  /* 0x0000888005047816 */ /* 0x000fe400000000ff */
[----:B------:R-:W-:Y:S02]  /*106b0*/  CS2R R6, SRZ ;  /* 0x0000000000067805 */ /* 0x000fe4000001ff00 */
[----:B------:R-:W-:-:S06]  /*106c0*/  PRMT R4, R4, 0x7710, RZ ;  /* 0x0000771004047816 */ /* 0x000fcc00000000ff */
[----:B------:R-:W0:Y:S02]  /*106d0*/  I2F.F64.S16 R4, R4 ;  /* 0x0000000400047312 */ /* 0x000e240000101c00 */
[----:B0-----:R-:W-:Y:S01]  /*106e0*/  STG.E.128 desc[UR36][R16.64], R4 ;  /* 0x0000000410007986 */ /* 0x001fe2000c101d24 */
[----:B------:R-:W-:Y:S05]  /*106f0*/  EXIT ;  /* 0x000000000000794d */ /* 0x000fea0003800000 */
.L_x_16692:
[----:B------:R-:W-:-:S09]  /*10700*/  UISETP.NE.AND UP0, UPT, UR4, 0xf, UPT ;  /* 0x0000000f0400788c */ /* 0x000fd2000bf05270 */
[----:B------:R-:W-:Y:S05]  /*10710*/  BRA.U !UP0, `(.L_x_16694) ;  /* 0x0000000108e87547 */ /* 0x000fea000b800000 */
[----:B------:R-:W-:-:S09]  /*10720*/  UISETP.NE.AND UP0, UPT, UR4, 0x17, UPT ;  /* 0x000000170400788c */ /* 0x000fd2000bf05270 */
[----:B------:R-:W-:Y:S05]  /*10730*/  BRA.U !UP0, `(.L_x_16695) ;  /* 0x0000000108907547 */ /* 0x000fea000b800000 */
[----:B------:R-:W-:-:S09]  /*10740*/  UISETP.NE.AND UP0, UPT, UR4, 0x18, UPT ;  /* 0x000000180400788c */ /* 0x000fd2000bf05270 */
[----:B------:R-:W-:Y:S05]  /*10750*/  BRA.U !UP0, `(.L_x_16696) ;  /* 0x0000000108447547 */ /* 0x000fea000b800000 */
.L_x_16673:
        /* <DEDUP_REMOVED lines=16> */
.L_x_16697:
[----:B------:R-:W-:Y:S05]  /*10860*/  EXIT ;  /* 0x000000000000794d */ /* 0x000fea0003800000 */
.L_x_16696:
        /* <DEDUP_REMOVED lines=13> */
.L_x_16699:
[----:B------:R-:W-:Y:S05]  /*10940*/  BSYNC.RECONVERGENT B0 ;  /* 0x0000000000007941 */ /* 0x000fea0003800200 */
.L_x_16698:
[----:B------:R-:W-:-:S05]  /*10950*/  LOP3.LUT R3, R0, 0x80, R3, 0xf8, !PT ;  /* 0x0000008000037812 */ /* 0x000fca00078ef803 */
[----:B------:R-:W-:Y:S01]  /*10960*/  STG.E.U8 desc[UR36][R16.64], R3 ;  /* 0x0000000310007986 */ /* 0x000fe2000c101124 */
[----:B------:R-:W-:Y:S05]  /*10970*/  EXIT ;  /* 0x000000000000794d */ /* 0x000fea0003800000 */
.L_x_16695:
        /* <DEDUP_REMOVED lines=12> */
.L_x_16701:
[----:B------:R-:W-:Y:S01]  /*10a40*/  IMAD.MOV.U32 R0, RZ, RZ, 0x7f ;  /* 0x0000007fff007424 */ /* 0x000fe200078e00ff */
[----:B------:R-:W-:-:S04]  /*10a50*/  ISETP.GT.U32.AND P0, PT, R2, 0x7f800000, PT ;  /* 0x7f8000000200780c */ /* 0x000fc80003f04070 */
[----:B------:R-:W-:-:S09]  /*10a60*/  SEL R0, R0, 0x7c, P0 ;  /* 0x0000007c00007807 */ /* 0x000fd20000000000 */
.L_x_16702:
[----:B------:R-:W-:Y:S05]  /*10a70*/  BSYNC.RECONVERGENT B0 ;  /* 0x0000000000007941 */ /* 0x000fea0003800200 */
.L_x_16700:
[----:B------:R-:W-:-:S04]  /*10a80*/  SHF.R.U32.HI R3, RZ, 0x18, R3 ;  /* 0x00000018ff037819 */ /* 0x000fc80000011603 */
[----:B------:R-:W-:-:S05]  /*10a90*/  LOP3.LUT R3, R0, 0x80, R3, 0xf8, !PT ;  /* 0x0000008000037812 */ /* 0x000fca00078ef803 */
[----:B------:R-:W-:Y:S01]  /*10aa0*/  STG.E.U8 desc[UR36][R16.64], R3 ;  /* 0x0000000310007986 */ /* 0x000fe2000c101124 */
[----:B------:R-:W-:Y:S05]  /*10ab0*/  EXIT ;  /* 0x000000000000794d */ /* 0x000fea0003800000 */
.L_x_16694:
[----:B------:R-:W0:Y:S02]  /*10ac0*/  I2F.S8 R0, R5 ;  /* 0x0000000500007306 */ /* 0x000e240000001400 */
[----:B0-----:R-:W-:-:S05]  /*10ad0*/  F2FP.BF16.F32.PACK_AB R0, RZ, R0 ;  /* 0x00000000ff00723e */ /* 0x001fca00000010ff */
[----:B------:R-:W-:Y:S01]  /*10ae0*/  STG.E.U16 desc[UR36][R16.64], R0 ;  /* 0x0000000010007986 */ /* 0x000fe2000c101524 */
[----:B------:R-:W-:Y:S05]  /*10af0*/  EXIT ;  /* 0x000000000000794d */ /* 0x000fea0003800000 */
.L_x_16703:
        /* <DEDUP_REMOVED lines=16> */
.L_x_31178:


//--------------------- .text._ZN2at6native27unrolled_elementwise_kernelINS0_13BinaryFunctorIaaaZZZNS0_21heaviside_kernel_cudaERNS_18TensorIteratorBaseEENKUlvE_clEvENKUlvE0_clEvEUlaaE_EESt5arrayIPcLm3EELi4E23TrivialOffsetCalculatorILi2EjESC_ILi1EjENS0_6memory12LoadWithCastILi2EEENSF_13StoreWithCastILi1EEEEEviT_T0_T2_T3_T4_T5_ --------------------------
	.section	.text._ZN2at6native27unrolled_elementwise_kernelINS0_13BinaryFunctorIaaaZZZNS0_21heaviside_kernel_cudaERNS_18TensorIteratorBaseEENKUlvE_clEvENKUlvE0_clEvEUlaaE_EESt5arrayIPcLm3EELi4E23TrivialOffsetCalculatorILi2EjESC_ILi1EjENS0_6memory12LoadWithCastILi2EEENSF_13StoreWithCastILi1EEEEEviT_T0_T2_T3_T4_T5_,"ax",@progbits
	.align	128
        .global         _ZN2at6native27unrolled_elementwise_kernelINS0_13BinaryFunctorIaaaZZZNS0_21heaviside_kernel_cudaERNS_18TensorIteratorBaseEENKUlvE_clEvENKUlvE0_clEvEUlaaE_EESt5arrayIPcLm3EELi4E23TrivialOffsetCalculatorILi2EjESC_ILi1EjENS0_6memory12LoadWithCastILi2EEENSF_13StoreWithCastILi1EEEEEviT_T0_T2_T3_T4_T5_
        .type           _ZN2at6native27unrolled_elementwise_kernelINS0_13BinaryFunctorIaaaZZZNS0_21heaviside_kernel_cudaERNS_18TensorIteratorBaseEENKUlvE_clEvENKUlvE0_clEvEUlaaE_EESt5arrayIPcLm3EELi4E23TrivialOffsetCalculatorILi2EjESC_ILi1EjENS0_6memory12LoadWithCastILi2EEENSF_13StoreWithCastILi1EEEEEviT_T0_T2_T3_T4_T5_,@function
        .size           _ZN2at6native27unrolled_elementwise_kernelINS0_13BinaryFunctorIaaaZZZNS0_21heaviside_kernel_cudaERNS_18TensorIteratorBaseEENKUlvE_clEvENKUlvE0_clEvEUlaaE_EESt5arrayIPcLm3EELi4E23TrivialOffsetCalculatorILi2EjESC_ILi1EjENS0_6memory12LoadWithCastILi2EEENSF_13StoreWithCastILi1EEEEEviT_T0_T2_T3_T4_T5_,(.L_x_31179 - _ZN2at6native27unrolled_elementwise_kernelINS0_13BinaryFunctorIaaaZZZNS0_21heaviside_kernel_cudaERNS_18TensorIteratorBaseEENKUlvE_clEvENKUlvE0_clEvEUlaaE_EESt5arrayIPcLm3EELi4E23TrivialOffsetCalculatorILi2EjESC_ILi1EjENS0_6memory12LoadWithCastILi2EEENSF_13StoreWithCastILi1EEEEEviT_T0_T2_T3_T4_T5_)
        .other          _ZN2at6native27unrolled_elementwise_kernelINS0_13BinaryFunctorIaaaZZZNS0_21heaviside_kernel_cudaERNS_18TensorIteratorBaseEENKUlvE_clEvENKUlvE0_clEvEUlaaE_EESt5arrayIPcLm3EELi4E23TrivialOffsetCalculatorILi2EjESC_ILi1EjENS0_6memory12LoadWithCastILi2EEENSF_13StoreWithCastILi1EEEEEviT_T0_T2_T3_T4_T5_,@"STO_CUDA_ENTRY STV_DEFAULT"
_ZN2at6native27unrolled_elementwise_kernelINS0_13BinaryFunctorIaaaZZZNS0_21heaviside_kernel_cudaERNS_18TensorIteratorBaseEENKUlvE_clEvENKUlvE0_clEvEUlaaE_EESt5arrayIPcLm3EELi4E23TrivialOffsetCalculatorILi2EjESC_ILi1EjENS0_6memory12LoadWithCastILi2EEENSF_13StoreWithCastILi1EEEEEviT_T0_T2_T3_T4_T5_:
.text._ZN2at6native27unrolled_elementwise_kernelINS0_13BinaryFunctorIaaaZZZNS0_21heaviside_kernel_cudaERNS_18TensorIteratorBaseEENKUlvE_clEvENKUlvE0_clEvEUlaaE_EESt5arrayIPcLm3EELi4E23TrivialOffsetCalculatorILi2EjESC_ILi1EjENS0_6memory12LoadWithCastILi2EEENSF_13StoreWithCastILi1EEEEEviT_T0_T2_T3_T4_T5_:
        /* <DEDUP_REMOVED lines=33> */
.L_x_16709:
[----:B------:R3:W5:Y:S01]  /*0210*/  LDG.E.U8 R28, desc[UR36][R4.64] ;  /* 0x00000024041c7981 */ /* 0x000762000c1e1100 */
[----:B------:R-:W-:Y:S05]  /*0220*/  BRA `(.L_x_16711) ;  /* 0x0000000c00507947 */ /* 0x000fea0003800000 */
.L_x_16708:
        /* <DEDUP_REMOVED lines=8> */
.L_x_16713:
[----:B------:R1:W5:Y:S01]  /*02b0*/  LDG.E.U8 R28, desc[UR36][R4.64] ;  /* 0x00000024041c7981 */ /* 0x000362000c1e1100 */
[----:B------:R-:W-:Y:S05]  /*02c0*/  BRA `(.L_x_16711) ;  /* 0x0000000c00287947 */ /* 0x000fea0003800000 */
.L_x_16712:
[----:B------:R2:W5:Y:S01]  /*02d0*/  LDG.E.U16 R28, desc[UR36][R4.64] ;  /* 0x00000024041c7981 */ /* 0x000562000c1e1500 */
[----:B------:R-:W-:Y:S05]  /*02e0*/  BRA `(.L_x_16711) ;  /* 0x0000000c00207947 */ /* 0x000fea0003800000 */
.L_x_16707:
        /* <DEDUP_REMOVED lines=9> */
.L_x_16715:
[----:B------:R-:W2:Y:S02]  /*0380*/  LDG.E.U16 R0, desc[UR36][R4.64] ;  /* 0x0000002404007981 */ /* 0x000ea4000c1e1500 */
[----:B--2---:R-:W-:-:S06]  /*0390*/  HADD2.F32 R0, -RZ, R0.H0_H0 ;  /* 0x20000000ff007230 */ /* 0x004fcc0000004100 */
[----:B------:R-:W0:Y:S02]  /*03a0*/  F2I.FTZ.TRUNC.NTZ R0, R0 ;  /* 0x0000000000007305 */ /* 0x000e24000021f100 */
[----:B0-----:R-:W-:Y:S01]  /*03b0*/  PRMT R28, R0, 0x7610, R28 ;  /* 0x00007610001c7816 */ /* 0x001fe2000000001c */
[----:B------:R-:W-:Y:S06]  /*03c0*/  BRA `(.L_x_16711) ;  /* 0x0000000800e87947 */ /* 0x000fec0003800000 */
.L_x_16714:
        /* <DEDUP_REMOVED lines=9> */
.L_x_16717:
[----:B------:R-:W2:Y:S02]  /*0460*/  LDG.E.U16 R4, desc[UR36][R4.64] ;  /* 0x0000002404047981 */ /* 0x000ea4000c1e1500 */
[----:B--2---:R-:W-:-:S06]  /*0470*/  HADD2.F32 R0, -RZ, R4.H0_H0 ;  /* 0x20000004ff007230 */ /* 0x004fcc0000004100 */
[----:B------:R-:W0:Y:S02]  /*0480*/  F2I.FTZ.TRUNC.NTZ R0, R0 ;  /* 0x0000000000007305 */ /* 0x000e24000021f100 */
[----:B0-----:R-:W-:Y:S01]  /*0490*/  PRMT R28, R0, 0x7610, R28 ;  /* 0x00007610001c7816 */ /* 0x001fe2000000001c */
[----:B------:R-:W-:Y:S06]  /*04a0*/  BRA `(.L_x_16711) ;  /* 0x0000000800b07947 */ /* 0x000fec0003800000 */
.L_x_16716:
[----:B------:R-:W2:Y:S02]  /*04b0*/  LDG.E.64 R4, desc[UR36][R4.64] ;  /* 0x0000002404047981 */ /* 0x000ea4000c1e1b00 */
[----:B--2---:R0:W1:Y:S02]  /*04c0*/  F2I.F64.TRUNC R28, R4 ;  /* 0x00000004001c7311 */ /* 0x004064000030d100 */
[----:B01----:R-:W-:Y:S05]  /*04d0*/  BRA `(.L_x_16711) ;  /* 0x0000000800a47947 */ /* 0x003fea0003800000 */
.L_x_16706:
        /* <DEDUP_REMOVED lines=12> */
.L_x_16720:
[----:B------:R-:W2:Y:S02]  /*05a0*/  LDG.E.64 R4, desc[UR36][R4.64] ;  /* 0x0000002404047981 */ /* 0x000ea4000c1e1b00 */
[----:B--2---:R0:W1:Y:S02]  /*05b0*/  F2I.F64.TRUNC R28, R4 ;  /* 0x00000004001c7311 */ /* 0x004064000030d100 */
[----:B01----:R-:W-:Y:S05]  /*05c0*/  BRA `(.L_x_16711) ;  /* 0x0000000800687947 */ /* 0x003fea0003800000 */
.L_x_16719:
        /* <DEDUP_REMOVED lines=27> */
.L_x_16722:
        /* <DEDUP_REMOVED lines=15> */
.L_x_16721:
[----:B------:R-:W2:Y:S02]  /*0870*/  LDG.E.U16 R0, desc[UR36][R4.64] ;  /* 0x0000002404007981 */ /* 0x000ea4000c1e1500 */
[----:B--2---:R-:W-:-:S06]  /*0880*/  IMAD.U32 R0, R0, 0x10000, RZ ;  /* 0x0001000000007824 */ /* 0x004fcc00078e00ff */
[----:B------:R-:W0:Y:S02]  /*0890*/  F2I.FTZ.TRUNC.NTZ R0, R0 ;  /* 0x0000000000007305 */ /* 0x000e24000021f100 */
[----:B0-----:R-:W-:Y:S01]  /*08a0*/  PRMT R28, R0, 0x7610, R28 ;  /* 0x00007610001c7816 */ /* 0x001fe2000000001c */
[----:B------:R-:W-:Y:S06]  /*08b0*/  BRA `(.L_x_16711) ;  /* 0x0000000400ac7947 */ /* 0x000fec0003800000 */
.L_x_16718:
        /* <DEDUP_REMOVED lines=10> */
.L_x_16725:
        /* <DEDUP_REMOVED lines=21> */
.L_x_16729:
[----:B------:R-:W-:Y:S05]  /*0ab0*/  BSYNC.RECONVERGENT B1 ;  /* 0x0000000000017941 */ /* 0x000fea0003800200 */
.L_x_16728:
[----:B------:R-:W-:Y:S01]  /*0ac0*/  IMAD.SHL.U32 R0, R0, 0x100000, RZ ;  /* 0x0010000000007824 */ /* 0x000fe200078e00ff */
[----:B------:R-:W-:-:S04]  /*0ad0*/  LEA R3, R3, 0x3b800000, 0x17 ;  /* 0x3b80000003037811 */ /* 0x000fc800078eb8ff */
[----:B------:R-:W-:-:S07]  /*0ae0*/  LOP3.LUT R0, R3, R0, R7, 0xfe, !PT ;  /* 0x0000000003007212 */ /* 0x000fce00078efe07 */
.L_x_16727:
[----:B------:R-:W-:Y:S05]  /*0af0*/  BSYNC.RECONVERGENT B0 ;  /* 0x0000000000007941 */ /* 0x000fea0003800200 */
.L_x_16726:
[----:B------:R-:W0:Y:S02]  /*0b00*/  F2I.FTZ.TRUNC.NTZ R0, R0 ;  /* 0x0000000000007305 */ /* 0x000e24000021f100 */
[----:B0-----:R-:W-:Y:S01]  /*0b10*/  PRMT R28, R0, 0x7610, R28 ;  /* 0x00007610001c7816 */ /* 0x001fe2000000001c */
[----:B------:R-:W-:Y:S06]  /*0b20*/  BRA `(.L_x_16711) ;  /* 0x0000000400107947 */ /* 0x000fec0003800000 */
.L_x_16724:
        /* <DEDUP_REMOVED lines=21> */
.L_x_16733:
[----:B------:R-:W-:Y:S05]  /*0c80*/  BSYNC.RECONVERGENT B1 ;  /* 0x0000000000017941 */ /* 0x000fea0003800200 */
.L_x_16732:
[----:B------:R-:W-:Y:S01]  /*0c90*/  IMAD.SHL.U32 R0, R0, 0x200000, RZ ;  /* 0x0020000000007824 */ /* 0x000fe200078e00ff */
[----:B------:R-:W-:-:S04]  /*0ca0*/  LEA R3, R3, 0x37800000, 0x17 ;  /* 0x3780000003037811 */ /* 0x000fc800078eb8ff */
[----:B------:R-:W-:-:S07]  /*0cb0*/  LOP3.LUT R0, R3, R0, R7, 0xfe, !PT ;  /* 0x0000000003007212 */ /* 0x000fce00078efe07 */
.L_x_16731:
[----:B------:R-:W-:Y:S05]  /*0cc0*/  BSYNC.RECONVERGENT B0 ;  /* 0x0000000000007941 */ /* 0x000fea0003800200 */
.L_x_16730:
[----:B------:R-:W0:Y:S02]  /*0cd0*/  F2I.FTZ.TRUNC.NTZ R0, R0 ;  /* 0x0000000000007305 */ /* 0x000e24000021f100 */
[----:B0-----:R-:W-:Y:S01]  /*0ce0*/  PRMT R28, R0, 0x7610, R28 ;  /* 0x00007610001c7816 */ /* 0x001fe2000000001c */
[----:B------:R-:W-:Y:S06]  /*0cf0*/  BRA `(.L_x_16711) ;  /* 0x00000000009c7947 */ /* 0x000fec0003800000 */
.L_x_16723:
[----:B------:R-:W-:-:S09]  /*0d00*/  UISETP.NE.AND UP0, UPT, UR4, 0x1c, UPT ;  /* 0x0000001c0400788c */ /* 0x000fd2000bf05270 */
[----:B------:R-:W-:Y:S05]  /*0d10*/  BRA.U !UP0, `(.L_x_16734) ;  /* 0x0000000108907547 */ /* 0x000fea000b800000 */
[----:B------:R-:W-:-:S09]  /*0d20*/  UISETP.NE.AND UP0, UPT, UR4, 0x1d, UPT ;  /* 0x0000001d0400788c */ /* 0x000fd2000bf05270 */
[----:B------:R-:W-:Y:S05]  /*0d30*/  BRA.U !UP0, `(.L_x_16735) ;  /* 0x0000000108807547 */ /* 0x000fea000b800000 */
[----:B------:R-:W-:-:S09]  /*0d40*/  UISETP.NE.AND UP0, UPT, UR4, 0x2c, UPT ;  /* 0x0000002c0400788c */ /* 0x000fd2000bf05270 */
[----:B------:R-:W-:Y:S05]  /*0d50*/  BRA.U !UP0, `(.L_x_16736) ;  /* 0x0000000108487547 */ /* 0x000fea000b800000 */
.L_x_16710:
        /* <DEDUP_REMOVED lines=16> */
.L_x_16737:
[----:B------:R-:W-:Y:S01]  /*0e60*/  PRMT R28, RZ, 0x7610, R28 ;  /* 0x00007610ff1c7816 */ /* 0x000fe2000000001c */
[----:B------:R-:W-:Y:S06]  /*0e70*/  BRA `(.L_x_16711) ;  /* 0x00000000003c7947 */ /* 0x000fec0003800000 */
.L_x_16736:
        /* <DEDUP_REMOVED lines=8> */
.L_x_16739:
[----:B------:R-:W-:Y:S05]  /*0f00*/  BSYNC.RECONVERGENT B0 ;  /* 0x0000000000007941 */ /* 0x000fea0003800200 */
.L_x_16738:
[----:B------:R-:W0:Y:S02]  /*0f10*/  F2I.FTZ.TRUNC.NTZ R0, R0 ;  /* 0x0000000000007305 */ /* 0x000e24000021f100 */
[----:B0-----:R-:W-:Y:S01]  /*0f20*/  PRMT R28, R0, 0x7610, R28 ;  /* 0x00007610001c7816 */ /* 0x001fe2000000001c */
[----:B------:R-:W-:Y:S06]  /*0f30*/  BRA `(.L_x_16711) ;  /* 0x00000000000c7947 */ /* 0x000fec0003800000 */
.L_x_16735:
[----:B------:R0:W5:Y:S01]  /*0f40*/  LDG.E.U8 R28, desc[UR36][R4.64] ;  /* 0x00000024041c7981 */ /* 0x000162000c1e1100 */
[----:B------:R-:W-:Y:S05]  /*0f50*/  BRA `(.L_x_16711) ;  /* 0x0000000000047947 */ /* 0x000fea0003800000 */
.L_x_16734:
[----:B------:R0:W5:Y:S02]  /*0f60*/  LDG.E.U8 R28, desc[UR36][R4.64] ;  /* 0x00000024041c7981 */ /* 0x000164000c1e1100 */
.L_x_16711:
        /* <DEDUP_REMOVED lines=18> */
.L_x_16743:
[----:B------:R1:W5:Y:S01]  /*1090*/  LDG.E.U8 R24, desc[UR36][R4.64] ;  /* 0x0000002404187981 */ /* 0x000362000c1e1100 */
[----:B------:R-:W-:Y:S05]  /*10a0*/  BRA `(.L_x_16745) ;  /* 0x0000000c00507947 */ /* 0x000fea0003800000 */
.L_x_16742:
        /* <DEDUP_REMOVED lines=8> */
.L_x_16747:
[----:B------:R3:W5:Y:S01]  /*1130*/  LDG.E.U8 R24, desc[UR36][R4.64] ;  /* 0x0000002404187981 */ /* 0x000762000c1e1100 */
[----:B------:R-:W-:Y:S05]  /*1140*/  BRA `(.L_x_16745) ;  /* 0x0000000c00287947 */ /* 0x000fea0003800000 */
.L_x_16746:
[----:B------:R2:W5:Y:S01]  /*1150*/  LDG.E.U16 R24, desc[UR36][R4.64] ;  /* 0x0000002404187981 */ /* 0x000562000c1e1500 */
[----:B------:R-:W-:Y:S05]  /*1160*/  BRA `(.L_x_16745) ;  /* 0x0000000c00207947 */ /* 0x000fea0003800000 */
.L_x_16741:
        /* <DEDUP_REMOVED lines=9> */
.L_x_16749:
[----:B------:R-:W2:Y:S02]  /*1200*/  LDG.E.U16 R0, desc[UR36][R4.64] ;  /* 0x0000002404007981 */ /* 0x000ea4000c1e1500 */
[----:B--2---:R-:W-:-:S06]  /*1210*/  HADD2.F32 R0, -RZ, R0.H0_H0 ;  /* 0x20000000ff007230 */ /* 0x004fcc0000004100 */
[----:B------:R-:W0:Y:S02]  /*1220*/  F2I.FTZ.TRUNC.NTZ R0, R0 ;  /* 0x0000000000007305 */ /* 0x000e24000021f100 */
[----:B0-----:R-:W-:Y:S01]  /*1230*/  PRMT R24, R0, 0x7610, R24 ;  /* 0x0000761000187816 */ /* 0x001fe20000000018 */
[----:B------:R-:W-:Y:S06]  /*1240*/  BRA `(.L_x_16745) ;  /* 0x0000000800e87947 */ /* 0x000fec0003800000 */
.L_x_16748:
        /* <DEDUP_REMOVED lines=9> */
.L_x_16751:
[----:B------:R-:W2:Y:S02]  /*12e0*/  LDG.E.U16 R4, desc[UR36][R4.64] ;  /* 0x0000002404047981 */ /* 0x000ea4000c1e1500 */
[----:B--2---:R-:W-:-:S06]  /*12f0*/  HADD2.F32 R0, -RZ, R4.H0_H0 ;  /* 0x20000004ff007230 */ /* 0x004fcc0000004100 */
[----:B------:R-:W0:Y:S02]  /*1300*/  F2I.FTZ.TRUNC.NTZ R0, R0 ;  /* 0x0000000000007305 */ /* 0x000e24000021f100 */
[----:B0-----:R-:W-:Y:S01]  /*1310*/  PRMT R24, R0, 0x7610, R24 ;  /* 0x0000761000187816 */ /* 0x001fe20000000018 */
[----:B------:R-:W-:Y:S06]  /*1320*/  BRA `(.L_x_16745) ;  /* 0x0000000800b07947 */ /* 0x000fec0003800000 */
.L_x_16750:
[----:B------:R-:W2:Y:S02]  /*1330*/  LDG.E.64 R4, desc[UR36][R4.64] ;  /* 0x0000002404047981 */ /* 0x000ea4000c1e1b00 */
[----:B--2---:R0:W1:Y:S02]  /*1340*/  F2I.F64.TRUNC R24, R4 ;  /* 0x0000000400187311 */ /* 0x004064000030d100 */
[----:B01----:R-:W-:Y:S05]  /*1350*/  BRA `(.L_x_16745) ;  /* 0x0000000800a47947 */ /* 0x003fea0003800000 */
.L_x_16740:
        /* <DEDUP_REMOVED lines=12> */
.L_x_16754:
[----:B------:R-:W2:Y:S02]  /*1420*/  LDG.E.64 R4, desc[UR36][R4.64] ;  /* 0x0000002404047981 */ /* 0x000ea4000c1e1b00 */
[----:B--2---:R0:W1:Y:S02]  /*1430*/  F2I.F64.TRUNC R24, R4 ;  /* 0x0000000400187311 */ /* 0x004064000030d100 */
[----:B01----:R-:W-:Y:S05]  /*1440*/  BRA `(.L_x_16745) ;  /* 0x0000000800687947 */ /* 0x003fea0003800000 */
.L_x_16753:
        /* <DEDUP_REMOVED lines=27> */
.L_x_16756:
        /* <DEDUP_REMOVED lines=15> */
.L_x_16755:
[----:B------:R-:W2:Y:S02]  /*16f0*/  LDG.E.U16 R0, desc[UR36][R4.64] ;  /* 0x0000002404007981 */ /* 0x000ea4000c1e1500 */
[----:B--2---:R-:W-:-:S06]  /*1700*/  IMAD.U32 R0, R0, 0x10000, RZ ;  /* 0x0001000000007824 */ /* 0x004fcc00078e00ff */
[----:B------:R-:W0:Y:S02]  /*1710*/  F2I.FTZ.TRUNC.NTZ R0, R0 ;  /* 0x0000000000007305 */ /* 0x000e24000021f100 */
[----:B0-----:R-:W-:Y:S01]  /*1720*/  PRMT R24, R0, 0x7610, R24 ;  /* 0x0000761000187816 */ /* 0x001fe20000000018 */
[----:B------:R-:W-:Y:S06]  /*1730*/  BRA `(.L_x_16745) ;  /* 0x0000000400ac7947 */ /* 0x000fec0003800000 */
.L_x_16752:
        /* <DEDUP_REMOVED lines=10> */
.L_x_16759:
        /* <DEDUP_REMOVED lines=21> */
.L_x_16763:
[----:B------:R-:W-:Y:S05]  /*1930*/  BSYNC.RECONVERGENT B1 ;  /* 0x0000000000017941 */ /* 0x000fea0003800200 */
.L_x_16762:
[----:B------:R-:W-:Y:S01]  /*1940*/  IMAD.SHL.U32 R0, R0, 0x100000, RZ ;  /* 0x0010000000007824 */ /* 0x000fe200078e00ff */
[----:B------:R-:W-:-:S04]  /*1950*/  LEA R3, R3, 0x3b800000, 0x17 ;  /* 0x3b80000003037811 */ /* 0x000fc800078eb8ff */
[----:B------:R-:W-:-:S07]  /*1960*/  LOP3.LUT R0, R3, R0, R7, 0xfe, !PT ;  /* 0x0000000003007212 */ /* 0x000fce00078efe07 */
.L_x_16761:
[----:B------:R-:W-:Y:S05]  /*1970*/  BSYNC.RECONVERGENT B0 ;  /* 0x0000000000007941 */ /* 0x000fea0003800200 */
.L_x_16760:
[----:B------:R-:W0:Y:S02]  /*1980*/  F2I.FTZ.TRUNC.NTZ R0, R0 ;  /* 0x0000000000007305 */ /* 0x000e24000021f100 */
[----:B0-----:R-:W-:Y:S01]  /*1990*/  PRMT R24, R0, 0x7610, R24 ;  /* 0x0000761000187816 */ /* 0x001fe20000000018 */
[----:B------:R-:W-:Y:S06]  /*19a0*/  BRA `(.L_x_16745) ;  /* 0x0000000400107947 */ /* 0x000fec0003800000 */
.L_x_16758:
        /* <DEDUP_REMOVED lines=21> */
.L_x_16767:
[----:B------:R-:W-:Y:S05]  /*1b00*/  BSYNC.RECONVERGENT B1 ;  /* 0x0000000000017941 */ /* 0x000fea0003800200 */
.L_x_16766:
[----:B------:R-:W-:Y:S01]  /*1b10*/  IMAD.SHL.U32 R0, R0, 0x200000, RZ ;  /* 0x0020000000007824 */ /* 0x000fe200078e00ff */
[----:B------:R-:W-:-:S04]  /*1b20*/  LEA R3, R3, 0x37800000, 0x17 ;  /* 0x3780000003037811 */ /* 0x000fc800078eb8ff */
[----:B------:R-:W-:-:S07]  /*1b30*/  LOP3.LUT R0, R3, R0, R7, 0xfe, !PT ;  /* 0x0000000003007212 */ /* 0x000fce00078efe07 */
.L_x_16765:
[----:B------:R-:W-:Y:S05]  /*1b40*/  BSYNC.RECONVERGENT B0 ;  /* 0x0000000000007941 */ /* 0x000fea0003800200 */
.L_x_16764:
[----:B------:R-:W0:Y:S02]  /*1b50*/  F2I.FTZ.TRUNC.NTZ R0, R0 ;  /* 0x0000000000007305 */ /* 0x000e24000021f100 */
[----:B0-----:R-:W-:Y:S01]  /*1b60*/  PRMT R24, R0, 0x7610, R24 ;  /* 0x0000761000187816 */ /* 0x001fe20000000018 */
[----:B------:R-:W-:Y:S06]  /*1b70*/  BRA `(.L_x_16745) ;  /* 0x00000000009c7947 */ /* 0x000fec0003800000 */
.L_x_16757:
[----:B------:R-:W-:-:S09]  /*1b80*/  UISETP.NE.AND UP0, UPT, UR4, 0x1c, UPT ;  /* 0x0000001c0400788c */ /* 0x000fd2000bf05270 */
[----:B------:R-:W-:Y:S05]  /*1b90*/  BRA.U !UP0, `(.L_x_16768) ;  /* 0x0000000108907547 */ /* 0x000fea000b800000 */
[----:B------:R-:W-:-:S09]  /*1ba0*/  UISETP.NE.AND UP0, UPT, UR4, 0x1d, UPT ;  /* 0x0000001d0400788c */ /* 0x000fd2000bf05270 */
[----:B------:R-:W-:Y:S05]  /*1bb0*/  BRA.U !UP0, `(.L_x_16769) ;  /* 0x0000000108807547 */ /* 0x000fea000b800000 */
[----:B------:R-:W-:-:S09]  /*1bc0*/  UISETP.NE.AND UP0, UPT, UR4, 0x2c, UPT ;  /* 0x0000002c0400788c */ /* 0x000fd2000bf05270 */
[----:B------:R-:W-:Y:S05]  /*1bd0*/  BRA.U !UP0, `(.L_x_16770) ;  /* 0x0000000108487547 */ /* 0x000fea000b800000 */
.L_x_16744:
        /* <DEDUP_REMOVED lines=16> */
.L_x_16771:
[----:B------:R-:W-:Y:S01]  /*1ce0*/  PRMT R24, RZ, 0x7610, R24 ;  /* 0x00007610ff187816 */ /* 0x000fe20000000018 */
[----:B------:R-:W-:Y:S06]  /*1cf0*/  BRA `(.L_x_16745) ;  /* 0x00000000003c7947 */ /* 0x000fec0003800000 */
.L_x_16770:
        /* <DEDUP_REMOVED lines=8> */
.L_x_16773:
[----:B------:R-:W-:Y:S05]  /*1d80*/  BSYNC.RECONVERGENT B0 ;  /* 0x0000000000007941 */ /* 0x000fea0003800200 */
.L_x_16772:
[----:B------:R-:W0:Y:S02]  /*1d90*/  F2I.FTZ.TRUNC.NTZ R0, R0 ;  /* 0x0000000000007305 */ /* 0x000e24000021f100 */
[----:B0-----:R-:W-:Y:S01]  /*1da0*/  PRMT R24, R0, 0x7610, R24 ;  /* 0x0000761000187816 */ /* 0x001fe20000000018 */
[----:B------:R-:W-:Y:S06]  /*1db0*/  BRA `(.L_x_16745) ;  /* 0x00000000000c7947 */ /* 0x000fec0003800000 */
.L_x_16769:
[----:B------:R0:W5:Y:S01]  /*1dc0*/  LDG.E.U8 R24, desc[UR36][R4.64] ;  /* 0x0000002404187981 */ /* 0x000162000c1e1100 */
[----:B------:R-:W-:Y:S05]  /*1dd0*/  BRA `(.L_x_16745) ;  /* 0x0000000000047947 */ /* 0x000fea0003800000 */
.L_x_16768:
[----:B------:R0:W5:Y:S02]  /*1de0*/  LDG.E.U8 R24, desc[UR36][R4.64] ;  /* 0x0000002404187981 */ /* 0x000164000c1e1100 */
.L_x_16745:
[----:B------:R-:W-:-:S07]  /*1df0*/  VIADD R27, R23, 0x80 ;  /* 0x00000080171b7836 */ /* 0x000fce0000000000 */
.L_x_16705:
[----:B------:R-:W-:Y:S05]  /*1e00*/  BSYNC.RECONVERGENT B6 ;  /* 0x0000000000067941 */ /* 0x000fea0003800200 */
.L_x_16704:
        /* <DEDUP_REMOVED lines=24> */
.L_x_16779:
[----:B------:R3:W5:Y:S01]  /*1f90*/  LDG.E.U8 R18, desc[UR36][R4.64] ;  /* 0x0000002404127981 */ /* 0x000762000c1e1100 */
[----:B------:R-:W-:Y:S05]  /*1fa0*/  BRA `(.L_x_16781) ;  /* 0x0000000c00507947 */ /* 0x000fea0003800000 */
.L_x_16778:
        /* <DEDUP_REMOVED lines=8> */
.L_x_16783:
[----:B------:R0:W5:Y:S01]  /*2030*/  LDG.E.U8 R18, desc[UR36][R4.64] ;  /* 0x0000002404127981 */ /* 0x000162000c1e1100 */
[----:B------:R-:W-:Y:S05]  /*2040*/  BRA `(.L_x_16781) ;  /* 0x0000000c00287947 */ /* 0x000fea0003800000 */
.L_x_16782:
[----:B------:R0:W5:Y:S01]  /*2050*/  LDG.E.U16 R18, desc[UR36][R4.64] ;  /* 0x0000002404127981 */ /* 0x000162000c1e1500 */
[----:B------:R-:W-:Y:S05]  /*2060*/  BRA `(.L_x_16781) ;  /* 0x0000000c00207947 */ /* 0x000fea0003800000 */
.L_x_16777:
        /* <DEDUP_REMOVED lines=9> */
.L_x_16785:
[----:B------:R-:W2:Y:S02]  /*2100*/  LDG.E.U16 R0, desc[UR36][R4.64] ;  /* 0x0000002404007981 */ /* 0x000ea4000c1e1500 */
[----:B--2---:R-:W-:-:S06]  /*2110*/  HADD2.F32 R0, -RZ, R0.H0_H0 ;  /* 0x20000000ff007230 */ /* 0x004fcc0000004100 */
[----:B------:R-:W0:Y:S02]  /*2120*/  F2I.FTZ.TRUNC.NTZ R0, R0 ;  /* 0x0000000000007305 */ /* 0x000e24000021f100 */
[----:B0-----:R-:W-:Y:S01]  /*2130*/  PRMT R18, R0, 0x7610, R18 ;  /* 0x0000761000127816 */ /* 0x001fe20000000012 */
[----:B------:R-:W-:Y:S06]  /*2140*/  BRA `(.L_x_16781) ;  /* 0x0000000800e87947 */ /* 0x000fec0003800000 */
.L_x_16784:
        /* <DEDUP_REMOVED lines=9> */
.L_x_16787:
[----:B------:R-:W2:Y:S02]  /*21e0*/  LDG.E.U16 R4, desc[UR36][R4.64] ;  /* 0x0000002404047981 */ /* 0x000ea4000c1e1500 */
[----:B--2---:R-:W-:-:S06]  /*21f0*/  HADD2.F32 R0, -RZ, R4.H0_H0 ;  /* 0x20000004ff007230 */ /* 0x004fcc0000004100 */
[----:B------:R-:W0:Y:S02]  /*2200*/  F2I.FTZ.TRUNC.NTZ R0, R0 ;  /* 0x0000000000007305 */ /* 0x000e24000021f100 */
[----:B0-----:R-:W-:Y:S01]  /*2210*/  PRMT R18, R0, 0x7610, R18 ;  /* 0x0000761000127816 */ /* 0x001fe20000000012 */
[----:B------:R-:W-:Y:S06]  /*2220*/  BRA `(.L_x_16781) ;  /* 0x0000000800b07947 */ /* 0x000fec0003800000 */
.L_x_16786:
[----:B------:R-:W2:Y:S02]  /*2230*/  LDG.E.64 R4, desc[UR36][R4.64] ;  /* 0x0000002404047981 */ /* 0x000ea4000c1e1b00 */
[----:B--2---:R0:W1:Y:S02]  /*2240*/  F2I.F64.TRUNC R18, R4 ;  /* 0x0000000400127311 */ /* 0x004064000030d100 */
[----:B01----:R-:W-:Y:S05]  /*2250*/  BRA `(.L_x_16781) ;  /* 0x0000000800a47947 */ /* 0x003fea0003800000 */
.L_x_16776:
        /* <DEDUP_REMOVED lines=12> */
.L_x_16790:
[----:B------:R-:W2:Y:S02]  /*2320*/  LDG.E.64 R4, desc[UR36][R4.64] ;  /* 0x0000002404047981 */ /* 0x000ea4000c1e1b00 */
[----:B--2---:R0:W1:Y:S02]  /*2330*/  F2I.F64.TRUNC R18, R4 ;  /* 0x0000000400127311 */ /* 0x004064000030d100 */
[----:B01----:R-:W-:Y:S05]  /*2340*/  BRA `(.L_x_16781) ;  /* 0x0000000800687947 */ /* 0x003fea0003800000 */
.L_x_16789:
        /* <DEDUP_REMOVED lines=27> */
.L_x_16792:
        /* <DEDUP_REMOVED lines=15> */
.L_x_16791:
[----:B------:R-:W2:Y:S02]  /*25f0*/  LDG.E.U16 R0, desc[UR36][R4.64] ;  /* 0x0000002404007981 */ /* 0x000ea4000c1e1500 */
[----:B--2---:R-:W-:-:S06]  /*2600*/  IMAD.U32 R0, R0, 0x10000, RZ ;  /* 0x0001000000007824 */ /* 0x004fcc00078e00ff */
[----:B------:R-:W0:Y:S02]  /*2610*/  F2I.FTZ.TRUNC.NTZ R0, R0 ;  /* 0x0000000000007305 */ /* 0x000e24000021f100 */
[----:B0-----:R-:W-:Y:S01]  /*2620*/  PRMT R18, R0, 0x7610, R18 ;  /* 0x0000761000127816 */ /* 0x001fe20000000012 */
[----:B------:R-:W-:Y:S06]  /*2630*/  BRA `(.L_x_16781) ;  /* 0x0000000400ac7947 */ /* 0x000fec0003800000 */
.L_x_16788:
        /* <DEDUP_REMOVED lines=10> */
.L_x_16795:
        /* <DEDUP_REMOVED lines=21> */
.L_x_16799:
[----:B------:R-:W-:Y:S05]  /*2830*/  BSYNC.RECONVERGENT B1 ;  /* 0x0000000000017941 */ /* 0x000fea0003800200 */
.L_x_16798:
[----:B------:R-:W-:Y:S01]  /*2840*/  IMAD.SHL.U32 R0, R0, 0x100000, RZ ;  /* 0x0010000000007824 */ /* 0x000fe200078e00ff */
[----:B------:R-:W-:-:S04]  /*2850*/  LEA R3, R3, 0x3b800000, 0x17 ;  /* 0x3b80000003037811 */ /* 0x000fc800078eb8ff */
[----:B------:R-:W-:-:S07]  /*2860*/  LOP3.LUT R0, R3, R0, R7, 0xfe, !PT ;  /* 0x0000000003007212 */ /* 0x000fce00078efe07 */
.L_x_16797:
[----:B------:R-:W-:Y:S05]  /*2870*/  BSYNC.RECONVERGENT B0 ;  /* 0x0000000000007941 */ /* 0x000fea0003800200 */
.L_x_16796:
[----:B------:R-:W0:Y:S02]  /*2880*/  F2I.FTZ.TRUNC.NTZ R0, R0 ;  /* 0x0000000000007305 */ /* 0x000e24000021f100 */
[----:B0-----:R-:W-:Y:S01]  /*2890*/  PRMT R18, R0, 0x7610, R18 ;  /* 0x0000761000127816 */ /* 0x001fe20000000012 */
[----:B------:R-:W-:Y:S06]  /*28a0*/  BRA `(.L_x_16781) ;  /* 0x0000000400107947 */ /* 0x000fec0003800000 */
.L_x_16794:
        /* <DEDUP_REMOVED lines=21> */
.L_x_16803:
[----:B------:R-:W-:Y:S05]  /*2a00*/  BSYNC.RECONVERGENT B1 ;  /* 0x0000000000017941 */ /* 0x000fea0003800200 */
.L_x_16802:
[----:B------:R-:W-:Y:S01]  /*2a10*/  IMAD.SHL.U32 R0, R0, 0x200000, RZ ;  /* 0x0020000000007824 */ /* 0x000fe200078e00ff */
[----:B------:R-:W-:-:S04]  /*2a20*/  LEA R3, R3, 0x37800000, 0x17 ;  /* 0x3780000003037811 */ /* 0x000fc800078eb8ff */
[----:B------:R-:W-:-:S07]  /*2a30*/  LOP3.LUT R0, R3, R0, R7, 0xfe, !PT ;  /* 0x0000000003007212 */ /* 0x000fce00078efe07 */
.L_x_16801:
[----:B------:R-:W-:Y:S05]  /*2a40*/  BSYNC.RECONVERGENT B0 ;  /* 0x0000000000007941 */ /* 0x000fea0003800200 */
.L_x_16800:
[----:B------:R-:W0:Y:S02]  /*2a50*/  F2I.FTZ.TRUNC.NTZ R0, R0 ;  /* 0x0000000000007305 */ /* 0x000e24000021f100 */
[----:B0-----:R-:W-:Y:S01]  /*2a60*/  PRMT R18, R0, 0x7610, R18 ;  /* 0x0000761000127816 */ /* 0x001fe20000000012 */
[----:B------:R-:W-:Y:S06]  /*2a70*/  BRA `(.L_x_16781) ;  /* 0x00000000009c7947 */ /* 0x000fec0003800000 */
.L_x_16793:
        /* <DEDUP_REMOVED lines=14> */
.L_x_16807:
[----:B------:R-:W-:Y:S05]  /*2b60*/  BSYNC.RECONVERGENT B0 ;  /* 0x0000000000007941 */ /* 0x000fea0003800200 */
.L_x_16806:
[----:B------:R-:W0:Y:S02]  /*2b70*/  F2I.FTZ.TRUNC.NTZ R0, R0 ;  /* 0x0000000000007305 */ /* 0x000e24000021f100 */
[----:B0-----:R-:W-:Y:S01]  /*2b80*/  PRMT R18, R0, 0x7610, R18 ;  /* 0x0000761000127816 */ /* 0x001fe20000000012 */
[----:B------:R-:W-:Y:S06]  /*2b90*/  BRA `(.L_x_16781) ;  /* 0x0000000000547947 */ /* 0x000fec0003800000 */
.L_x_16780:
        /* <DEDUP_REMOVED lines=16> */
.L_x_16808:
[----:B------:R-:W-:Y:S01]  /*2ca0*/  PRMT R18, RZ, 0x7610, R18 ;  /* 0x00007610ff127816 */ /* 0x000fe20000000012 */
[----:B------:R-:W-:Y:S06]  /*2cb0*/  BRA `(.L_x_16781) ;  /* 0x00000000000c7947 */ /* 0x000fec0003800000 */
.L_x_16805:
[----:B------:R0:W5:Y:S01]  /*2cc0*/  LDG.E.U8 R18, desc[UR36][R4.64] ;  /* 0x0000002404127981 */ /* 0x000162000c1e1100 */
[----:B------:R-:W-:Y:S05]  /*2cd0*/  BRA `(.L_x_16781) ;  /* 0x0000000000047947 */ /* 0x000fea0003800000 */
.L_x_16804:
[----:B------:R1:W5:Y:S02]  /*2ce0*/  LDG.E.U8 R18, desc[UR36][R4.64] ;  /* 0x0000002404127981 */ /* 0x000364000c1e1100 */
.L_x_16781:
        /* <DEDUP_REMOVED lines=18> */
.L_x_16812:
[----:B------:R0:W5:Y:S01]  /*2e10*/  LDG.E.U8 R22, desc[UR36][R4.64] ;  /* 0x0000002404167981 */ /* 0x000162000c1e1100 */
[----:B------:R-:W-:Y:S05]  /*2e20*/  BRA `(.L_x_16814) ;  /* 0x0000000c00507947 */ /* 0x000fea0003800000 */
.L_x_16811:
        /* <DEDUP_REMOVED lines=8> */
.L_x_16816:
[----:B------:R0:W5:Y:S01]  /*2eb0*/  LDG.E.U8 R22, desc[UR36][R4.64] ;  /* 0x0000002404167981 */ /* 0x000162000c1e1100 */
[----:B------:R-:W-:Y:S05]  /*2ec0*/  BRA `(.L_x_16814) ;  /* 0x0000000c00287947 */ /* 0x000fea0003800000 */
.L_x_16815:
[----:B------:R0:W5:Y:S01]  /*2ed0*/  LDG.E.U16 R22, desc[UR36][R4.64] ;  /* 0x0000002404167981 */ /* 0x000162000c1e1500 */
[----:B------:R-:W-:Y:S05]  /*2ee0*/  BRA `(.L_x_16814) ;  /* 0x0000000c00207947 */ /* 0x000fea0003800000 */
.L_x_16810:
        /* <DEDUP_REMOVED lines=9> */
.L_x_16818:
[----:B------:R-:W2:Y:S02]  /*2f80*/  LDG.E.U16 R0, desc[UR36][R4.64] ;  /* 0x0000002404007981 */ /* 0x000ea4000c1e1500 */
[----:B--2---:R-:W-:-:S06]  /*2f90*/  HADD2.F32 R0, -RZ, R0.H0_H0 ;  /* 0x20000000ff007230 */ /* 0x004fcc0000004100 */
[----:B------:R-:W0:Y:S02]  /*2fa0*/  F2I.FTZ.TRUNC.NTZ R0, R0 ;  /* 0x0000000000007305 */ /* 0x000e24000021f100 */
[----:B0-----:R-:W-:Y:S01]  /*2fb0*/  PRMT R22, R0, 0x7610, R22 ;  /* 0x0000761000167816 */ /* 0x001fe20000000016 */
[----:B------:R-:W-:Y:S06]  /*2fc0*/  BRA `(.L_x_16814) ;  /* 0x0000000800e87947 */ /* 0x000fec0003800000 */
.L_x_16817:
        /* <DEDUP_REMOVED lines=9> */
.L_x_16820:
[----:B------:R-:W2:Y:S02]  /*3060*/  LDG.E.U16 R4, desc[UR36][R4.64] ;  /* 0x0000002404047981 */ /* 0x000ea4000c1e1500 */
[----:B--2---:R-:W-:-:S06]  /*3070*/  HADD2.F32 R0, -RZ, R4.H0_H0 ;  /* 0x20000004ff007230 */ /* 0x004fcc0000004100 */
[----:B------:R-:W0:Y:S02]  /*3080*/  F2I.FTZ.TRUNC.NTZ R0, R0 ;  /* 0x0000000000007305 */ /* 0x000e24000021f100 */
[----:B0-----:R-:W-:Y:S01]  /*3090*/  PRMT R22, R0, 0x7610, R22 ;  /* 0x0000761000167816 */ /* 0x001fe20000000016 */
[----:B------:R-:W-:Y:S06]  /*30a0*/  BRA `(.L_x_16814) ;  /* 0x0000000800b07947 */ /* 0x000fec0003800000 */
.L_x_16819:
[----:B------:R-:W2:Y:S02]  /*30b0*/  LDG.E.64 R4, desc[UR36][R4.64] ;  /* 0x0000002404047981 */ /* 0x000ea4000c1e1b00 */
[----:B--2---:R0:W1:Y:S02]  /*30c0*/  F2I.F64.TRUNC R22, R4 ;  /* 0x0000000400167311 */ /* 0x004064000030d100 */
[----:B01----:R-:W-:Y:S05]  /*30d0*/  BRA `(.L_x_16814) ;  /* 0x0000000800a47947 */ /* 0x003fea0003800000 */
.L_x_16809:
        /* <DEDUP_REMOVED lines=12> */
.L_x_16823:
[----:B------:R-:W2:Y:S02]  /*31a0*/  LDG.E.64 R4, desc[UR36][R4.64] ;  /* 0x0000002404047981 */ /* 0x000ea4000c1e1b00 */
[----:B--2---:R3:W4:Y:S02]  /*31b0*/  F2I.F64.TRUNC R22, R4 ;  /* 0x0000000400167311 */ /* 0x004724000030d100 */
[----:B---34-:R-:W-:Y:S05]  /*31c0*/  BRA `(.L_x_16814) ;  /* 0x0000000800687947 */ /* 0x018fea0003800000 */
.L_x_16822:
        /* <DEDUP_REMOVED lines=27> */
.L_x_16825:
        /* <DEDUP_REMOVED lines=15> */
.L_x_16824:
[----:B------:R-:W2:Y:S02]  /*3470*/  LDG.E.U16 R0, desc[UR36][R4.64] ;  /* 0x0000002404007981 */ /* 0x000ea4000c1e1500 */
[----:B--2---:R-:W-:-:S06]  /*3480*/  IMAD.U32 R0, R0, 0x10000, RZ ;  /* 0x0001000000007824 */ /* 0x004fcc00078e00ff */
[----:B------:R-:W0:Y:S02]  /*3490*/  F2I.FTZ.TRUNC.NTZ R0, R0 ;  /* 0x0000000000007305 */ /* 0x000e24000021f100 */
[----:B0-----:R-:W-:Y:S01]  /*34a0*/  PRMT R22, R0, 0x7610, R22 ;  /* 0x0000761000167816 */ /* 0x001fe20000000016 */
[----:B------:R-:W-:Y:S06]  /*34b0*/  BRA `(.L_x_16814) ;  /* 0x0000000400ac7947 */ /* 0x000fec0003800000 */
.L_x_16821:
        /* <DEDUP_REMOVED lines=10> */
.L_x_16828:
        /* <DEDUP_REMOVED lines=21> */
.L_x_16832:
[----:B------:R-:W-:Y:S05]  /*36b0*/  BSYNC.RECONVERGENT B1 ;  /* 0x0000000000017941 */ /* 0x000fea0003800200 */
.L_x_16831:
[----:B------:R-:W-:Y:S01]  /*36c0*/  IMAD.SHL.U32 R0, R0, 0x100000, RZ ;  /* 0x0010000000007824 */ /* 0x000fe200078e00ff */
[----:B------:R-:W-:-:S04]  /*36d0*/  LEA R3, R3, 0x3b800000, 0x17 ;  /* 0x3b80000003037811 */ /* 0x000fc800078eb8ff */
[----:B------:R-:W-:-:S07]  /*36e0*/  LOP3.LUT R0, R3, R0, R7, 0xfe, !PT ;  /* 0x0000000003007212 */ /* 0x000fce00078efe07 */
.L_x_16830:
[----:B------:R-:W-:Y:S05]  /*36f0*/  BSYNC.RECONVERGENT B0 ;  /* 0x0000000000007941 */ /* 0x000fea0003800200 */
.L_x_16829:
[----:B------:R-:W0:Y:S02]  /*3700*/  F2I.FTZ.TRUNC.NTZ R0, R0 ;  /* 0x0000000000007305 */ /* 0x000e24000021f100 */
[----:B0-----:R-:W-:Y:S01]  /*3710*/  PRMT R22, R0, 0x7610, R22 ;  /* 0x0000761000167816 */ /* 0x001fe20000000016 */
[----:B------:R-:W-:Y:S06]  /*3720*/  BRA `(.L_x_16814) ;  /* 0x0000000400107947 */ /* 0x000fec0003800000 */
.L_x_16827:
        /* <DEDUP_REMOVED lines=21> */
.L_x_16836:
[----:B------:R-:W-:Y:S05]  /*3880*/  BSYNC.RECONVERGENT B1 ;  /* 0x0000000000017941 */ /* 0x000fea0003800200 */
.L_x_16835:
[----:B------:R-:W-:Y:S01]  /*3890*/  IMAD.SHL.U32 R0, R0, 0x200000, RZ ;  /* 0x0020000000007824 */ /* 0x000fe200078e00ff */
[----:B------:R-:W-:-:S04]  /*38a0*/  LEA R3, R3, 0x37800000, 0x17 ;  /* 0x3780000003037811 */ /* 0x000fc800078eb8ff */
[----:B------:R-:W-:-:S07]  /*38b0*/  LOP3.LUT R0, R3, R0, R7, 0xfe, !PT ;  /* 0x0000000003007212 */ /* 0x000fce00078efe07 */
.L_x_16834:
[----:B------:R-:W-:Y:S05]  /*38c0*/  BSYNC.RECONVERGENT B0 ;  /* 0x0000000000007941 */ /* 0x000fea0003800200 */
.L_x_16833:
[----:B------:R-:W0:Y:S02]  /*38d0*/  F2I.FTZ.TRUNC.NTZ R0, R0 ;  /* 0x0000000000007305 */ /* 0x000e24000021f100 */
[----:B0-----:R-:W-:Y:S01]  /*38e0*/  PRMT R22, R0, 0x7610, R22 ;  /* 0x0000761000167816 */ /* 0x001fe20000000016 */
[----:B------:R-:W-:Y:S06]  /*38f0*/  BRA `(.L_x_16814) ;  /* 0x00000000009c7947 */ /* 0x000fec0003800000 */
.L_x_16826:
        /* <DEDUP_REMOVED lines=14> */
.L_x_16840:
[----:B------:R-:W-:Y:S05]  /*39e0*/  BSYNC.RECONVERGENT B0 ;  /* 0x0000000000007941 */ /* 0x000fea0003800200 */
.L_x_16839:
[----:B------:R-:W0:Y:S02]  /*39f0*/  F2I.FTZ.TRUNC.NTZ R0, R0 ;  /* 0x0000000000007305 */ /* 0x000e24000021f100 */
[----:B0-----:R-:W-:Y:S01]  /*3a00*/  PRMT R22, R0, 0x7610, R22 ;  /* 0x0000761000167816 */ /* 0x001fe20000000016 */
[----:B------:R-:W-:Y:S06]  /*3a10*/  BRA `(.L_x_16814) ;  /* 0x0000000000547947 */ /* 0x000fec0003800000 */
.L_x_16813:
        /* <DEDUP_REMOVED lines=16> */
.L_x_16841:
[----:B------:R-:W-:Y:S01]  /*3b20*/  PRMT R22, RZ, 0x7610, R22 ;  /* 0x00007610ff167816 */ /* 0x000fe20000000016 */
[----:B------:R-:W-:Y:S06]  /*3b30*/  BRA `(.L_x_16814) ;  /* 0x00000000000c7947 */ /* 0x000fec0003800000 */
.L_x_16838:
[----:B------:R1:W5:Y:S01]  /*3b40*/  LDG.E.U8 R22, desc[UR36][R4.64] ;  /* 0x0000002404167981 */ /* 0x000362000c1e1100 */
[----:B------:R-:W-:Y:S05]  /*3b50*/  BRA `(.L_x_16814) ;  /* 0x0000000000047947 */ /* 0x000fea0003800000 */
.L_x_16837:
[----:B------:R2:W5:Y:S02]  /*3b60*/  LDG.E.U8 R22, desc[UR36][R4.64] ;  /* 0x0000002404167981 */ /* 0x000564000c1e1100 */
.L_x_16814:
[----:B------:R-:W-:-:S07]  /*3b70*/  VIADD R27, R27, 0x80 ;  /* 0x000000801b1b7836 */ /* 0x000fce0000000000 */
.L_x_16775:
[----:B------:R-:W-:Y:S05]  /*3b80*/  BSYNC.RECONVERGENT B6 ;  /* 0x0000000000067941 */ /* 0x000fea0003800200 */
.L_x_16774:
        /* <DEDUP_REMOVED lines=24> */
.L_x_16847:
[----:B------:R3:W5:Y:S01]  /*3d10*/  LDG.E.U8 R26, desc[UR36][R4.64] ;  /* 0x00000024041a7981 */ /* 0x000762000c1e1100 */
[----:B------:R-:W-:Y:S05]  /*3d20*/  BRA `(.L_x_16849) ;  /* 0x0000000c00507947 */ /* 0x000fea0003800000 */
.L_x_16846:
        /* <DEDUP_REMOVED lines=8> */
.L_x_16851:
[----:B------:R0:W5:Y:S01]  /*3db0*/  LDG.E.U8 R26, desc[UR36][R4.64] ;  /* 0x00000024041a7981 */ /* 0x000162000c1e1100 */
[----:B------:R-:W-:Y:S05]  /*3dc0*/  BRA `(.L_x_16849) ;  /* 0x0000000c00287947 */ /* 0x000fea0003800000 */
.L_x_16850:
[----:B------:R0:W5:Y:S01]  /*3dd0*/  LDG.E.U16 R26, desc[UR36][R4.64] ;  /* 0x00000024041a7981 */ /* 0x000162000c1e1500 */
[----:B------:R-:W-:Y:S05]  /*3de0*/  BRA `(.L_x_16849) ;  /* 0x0000000c00207947 */ /* 0x000fea0003800000 */
.L_x_16845:
        /* <DEDUP_REMOVED lines=9> */
.L_x_16853:
[----:B------:R-:W2:Y:S02]  /*3e80*/  LDG.E.U16 R0, desc[UR36][R4.64] ;  /* 0x0000002404007981 */ /* 0x000ea4000c1e1500 */
[----:B--2---:R-:W-:-:S06]  /*3e90*/  HADD2.F32 R0, -RZ, R0.H0_H0 ;  /* 0x20000000ff007230 */ /* 0x004fcc0000004100 */
[----:B------:R-:W0:Y:S02]  /*3ea0*/  F2I.FTZ.TRUNC.NTZ R0, R0 ;  /* 0x0000000000007305 */ /* 0x000e24000021f100 */
[----:B0-----:R-:W-:Y:S01]  /*3eb0*/  PRMT R26, R0, 0x7610, R26 ;  /* 0x00007610001a7816 */ /* 0x001fe2000000001a */
[----:B------:R-:W-:Y:S06]  /*3ec0*/  BRA `(.L_x_16849) ;  /* 0x0000000800e87947 */ /* 0x000fec0003800000 */
.L_x_16852:
        /* <DEDUP_REMOVED lines=9> */
.L_x_16855:
[----:B------:R-:W2:Y:S02]  /*3f60*/  LDG.E.U16 R4, desc[UR36][R4.64] ;  /* 0x0000002404047981 */ /* 0x000ea4000c1e1500 */
[----:B--2---:R-:W-:-:S06]  /*3f70*/  HADD2.F32 R0, -RZ, R4.H0_H0 ;  /* 0x20000004ff007230 */ /* 0x004fcc0000004100 */
[----:B------:R-:W0:Y:S02]  /*3f80*/  F2I.FTZ.TRUNC.NTZ R0, R0 ;  /* 0x0000000000007305 */ /* 0x000e24000021f100 */
[----:B0-----:R-:W-:Y:S01]  /*3f90*/  PRMT R26, R0, 0x7610, R26 ;  /* 0x00007610001a7816 */ /* 0x001fe2000000001a */
[----:B------:R-:W-:Y:S06]  /*3fa0*/  BRA `(.L_x_16849) ;  /* 0x0000000800b07947 */ /* 0x000fec0003800000 */
.L_x_16854:
[----:B------:R-:W2:Y:S02]  /*3fb0*/  LDG.E.64 R4, desc[UR36][R4.64] ;  /* 0x0000002404047981 */ /* 0x000ea4000c1e1b00 */
[----:B--2---:R0:W1:Y:S02]  /*3fc0*/  F2I.F64.TRUNC R26, R4 ;  /* 0x00000004001a7311 */ /* 0x004064000030d100 */
[----:B01----:R-:W-:Y:S05]  /*3fd0*/  BRA `(.L_x_16849) ;  /* 0x0000000800a47947 */ /* 0x003fea0003800000 */
.L_x_16844:
        /* <DEDUP_REMOVED lines=12> */
.L_x_16858:
[----:B------:R-:W2:Y:S02]  /*40a0*/  LDG.E.64 R4, desc[UR36][R4.64] ;  /* 0x0000002404047981 */ /* 0x000ea4000c1e1b00 */
[----:B--2---:R0:W1:Y:S02]  /*40b0*/  F2I.F64.TRUNC R26, R4 ;  /* 0x00000004001a7311 */ /* 0x004064000030d100 */
[----:B01----:R-:W-:Y:S05]  /*40c0*/  BRA `(.L_x_16849) ;  /* 0x0000000800687947 */ /* 0x003fea0003800000 */
.L_x_16857:
        /* <DEDUP_REMOVED lines=27> */
.L_x_16860:
        /* <DEDUP_REMOVED lines=15> */
.L_x_16859:
[----:B------:R-:W2:Y:S02]  /*4370*/  LDG.E.U16 R0, desc[UR36][R4.64] ;  /* 0x0000002404007981 */ /* 0x000ea4000c1e1500 */
[----:B--2---:R-:W-:-:S06]  /*4380*/  IMAD.U32 R0, R0, 0x10000, RZ ;  /* 0x0001000000007824 */ /* 0x004fcc00078e00ff */
[----:B------:R-:W0:Y:S02]  /*4390*/  F2I.FTZ.TRUNC.NTZ R0, R0 ;  /* 0x0000000000007305 */ /* 0x000e24000021f100 */
[----:B0-----:R-:W-:Y:S01]  /*43a0*/  PRMT R26, R0, 0x7610, R26 ;  /* 0x00007610001a7816 */ /* 0x001fe2000000001a */
[----:B------:R-:W-:Y:S06]  /*43b0*/  BRA `(.L_x_16849) ;  /* 0x0000000400ac7947 */ /* 0x000fec0003800000 */
.L_x_16856:
        /* <DEDUP_REMOVED lines=10> */
.L_x_16863:
        /* <DEDUP_REMOVED lines=21> */
.L_x_16867:
[----:B------:R-:W-:Y:S05]  /*45b0*/  BSYNC.RECONVERGENT B1 ;  /* 0x0000000000017941 */ /* 0x000fea0003800200 */
.L_x_16866:
[----:B------:R-:W-:Y:S01]  /*45c0*/  IMAD.SHL.U32 R0, R0, 0x100000, RZ ;  /* 0x0010000000007824 */ /* 0x000fe200078e00ff */
[----:B------:R-:W-:-:S04]  /*45d0*/  LEA R3, R3, 0x3b800000, 0x17 ;  /* 0x3b80000003037811 */ /* 0x000fc800078eb8ff */
[----:B------:R-:W-:-:S07]  /*45e0*/  LOP3.LUT R0, R3, R0, R7, 0xfe, !PT ;  /* 0x0000000003007212 */ /* 0x000fce00078efe07 */
.L_x_16865:
[----:B------:R-:W-:Y:S05]  /*45f0*/  BSYNC.RECONVERGENT B0 ;  /* 0x0000000000007941 */ /* 0x000fea0003800200 */
.L_x_16864:
[----:B------:R-:W0:Y:S02]  /*4600*/  F2I.FTZ.TRUNC.NTZ R0, R0 ;  /* 0x0000000000007305 */ /* 0x000e24000021f100 */
[----:B0-----:R-:W-:Y:S01]  /*4610*/  PRMT R26, R0, 0x7610, R26 ;  /* 0x00007610001a7816 */ /* 0x001fe2000000001a */
[----:B------:R-:W-:Y:S06]  /*4620*/  BRA `(.L_x_16849) ;  /* 0x0000000400107947 */ /* 0x000fec0003800000 */
.L_x_16862:
        /* <DEDUP_REMOVED lines=21> */
.L_x_16871:
[----:B------:R-:W-:Y:S05]  /*4780*/  BSYNC.RECONVERGENT B1 ;  /* 0x0000000000017941 */ /* 0x000fea0003800200 */
.L_x_16870:
[----:B------:R-:W-:Y:S01]  /*4790*/  IMAD.SHL.U32 R0, R0, 0x200000, RZ ;  /* 0x0020000000007824 */ /* 0x000fe200078e00ff */
[----:B------:R-:W-:-:S04]  /*47a0*/  LEA R3, R3, 0x37800000, 0x17 ;  /* 0x3780000003037811 */ /* 0x000fc800078eb8ff */
[----:B------:R-:W-:-:S07]  /*47b0*/  LOP3.LUT R0, R3, R0, R7, 0xfe, !PT ;  /* 0x0000000003007212 */ /* 0x000fce00078efe07 */
.L_x_16869:
[----:B------:R-:W-:Y:S05]  /*47c0*/  BSYNC.RECONVERGENT B0 ;  /* 0x0000000000007941 */ /* 0x000fea0003800200 */
.L_x_16868:
[----:B------:R-:W0:Y:S02]  /*47d0*/  F2I.FTZ.TRUNC.NTZ R0, R0 ;  /* 0x0000000000007305 */ /* 0x000e24000021f100 */
[----:B0-----:R-:W-:Y:S01]  /*47e0*/  PRMT R26, R0, 0x7610, R26 ;  /* 0x00007610001a7816 */ /* 0x001fe2000000001a */
[----:B------:R-:W-:Y:S06]  /*47f0*/  BRA `(.L_x_16849) ;  /* 0x00000000009c7947 */ /* 0x000fec0003800000 */
.L_x_16861:
        /* <DEDUP_REMOVED lines=14> */
.L_x_16875:
[----:B------:R-:W-:Y:S05]  /*48e0*/  BSYNC.RECONVERGENT B0 ;  /* 0x0000000000007941 */ /* 0x000fea0003800200 */
.L_x_16874:
[----:B------:R-:W0:Y:S02]  /*48f0*/  F2I.FTZ.TRUNC.NTZ R0, R0 ;  /* 0x0000000000007305 */ /* 0x000e24000021f100 */
[----:B0-----:R-:W-:Y:S01]  /*4900*/  PRMT R26, R0, 0x7610, R26 ;  /* 0x00007610001a7816 */ /* 0x001fe2000000001a */
[----:B------:R-:W-:Y:S06]  /*4910*/  BRA `(.L_x_16849) ;  /* 0x0000000000547947 */ /* 0x000fec0003800000 */
.L_x_16848:
        /* <DEDUP_REMOVED lines=16> */
.L_x_16876:
[----:B------:R-:W-:Y:S01]  /*4a20*/  PRMT R26, RZ, 0x7610, R26 ;  /* 0x00007610ff1a7816 */ /* 0x000fe2000000001a */
[----:B------:R-:W-:Y:S06]  /*4a30*/  BRA `(.L_x_16849) ;  /* 0x00000000000c7947 */ /* 0x000fec0003800000 */
.L_x_16873:
[----:B------:R1:W5:Y:S01]  /*4a40*/  LDG.E.U8 R26, desc[UR36][R4.64] ;  /* 0x00000024041a7981 */ /* 0x000362000c1e1100 */
[----:B------:R-:W-:Y:S05]  /*4a50*/  BRA `(.L_x_16849) ;  /* 0x0000000000047947 */ /* 0x000fea0003800000 */
.L_x_16872:
[----:B------:R2:W5:Y:S02]  /*4a60*/  LDG.E.U8 R26, desc[UR36][R4.64] ;  /* 0x00000024041a7981 */ /* 0x000564000c1e1100 */
.L_x_16849:
        /* <DEDUP_REMOVED lines=18> */
.L_x_16880:
[----:B------:R0:W5:Y:S01]  /*4b90*/  LDG.E.U8 R17, desc[UR36][R4.64] ;  /* 0x0000002404117981 */ /* 0x000162000c1e1100 */
[----:B------:R-:W-:Y:S05]  /*4ba0*/  BRA `(.L_x_16882) ;  /* 0x0000000c00507947 */ /* 0x000fea0003800000 */
.L_x_16879:
        /* <DEDUP_REMOVED lines=8> */
.L_x_16884:
[----:B------:R4:W5:Y:S01]  /*4c30*/  LDG.E.U8 R17, desc[UR36][R4.64] ;  /* 0x0000002404117981 */ /* 0x000962000c1e1100 */
[----:B------:R-:W-:Y:S05]  /*4c40*/  BRA `(.L_x_16882) ;  /* 0x0000000c00287947 */ /* 0x000fea0003800000 */
.L_x_16883:
[----:B------:R3:W5:Y:S01]  /*4c50*/  LDG.E.U16 R17, desc[UR36][R4.64] ;  /* 0x0000002404117981 */ /* 0x000762000c1e1500 */
[----:B------:R-:W-:Y:S05]  /*4c60*/  BRA `(.L_x_16882) ;  /* 0x0000000c00207947 */ /* 0x000fea0003800000 */
.L_x_16878:
        /* <DEDUP_REMOVED lines=9> */
.L_x_16886:
[----:B------:R-:W2:Y:S02]  /*4d00*/  LDG.E.U16 R0, desc[UR36][R4.64] ;  /* 0x0000002404007981 */ /* 0x000ea4000c1e1500 */
[----:B--2---:R-:W-:-:S06]  /*4d10*/  HADD2.F32 R0, -RZ, R0.H0_H0 ;  /* 0x20000000ff007230 */ /* 0x004fcc0000004100 */
[----:B------:R-:W0:Y:S02]  /*4d20*/  F2I.FTZ.TRUNC.NTZ R0, R0 ;  /* 0x0000000000007305 */ /* 0x000e24000021f100 */
[----:B0-----:R-:W-:Y:S01]  /*4d30*/  PRMT R17, R0, 0x7610, R17 ;  /* 0x0000761000117816 */ /* 0x001fe20000000011 */
[----:B------:R-:W-:Y:S06]  /*4d40*/  BRA `(.L_x_16882) ;  /* 0x0000000800e87947 */ /* 0x000fec0003800000 */
.L_x_16885:
        /* <DEDUP_REMOVED lines=9> */
.L_x_16888:
[----:B------:R-:W2:Y:S02]  /*4de0*/  LDG.E.U16 R4, desc[UR36][R4.64] ;  /* 0x0000002404047981 */ /* 0x000ea4000c1e1500 */
[----:B--2---:R-:W-:-:S06]  /*4df0*/  HADD2.F32 R0, -RZ, R4.H0_H0 ;  /* 0x20000004ff007230 */ /* 0x004fcc0000004100 */
[----:B------:R-:W0:Y:S02]  /*4e00*/  F2I.FTZ.TRUNC.NTZ R0, R0 ;  /* 0x0000000000007305 */ /* 0x000e24000021f100 */
[----:B0-----:R-:W-:Y:S01]  /*4e10*/  PRMT R17, R0, 0x7610, R17 ;  /* 0x0000761000117816 */ /* 0x001fe20000000011 */
[----:B------:R-:W-:Y:S06]  /*4e20*/  BRA `(.L_x_16882) ;  /* 0x0000000800b07947 */ /* 0x000fec0003800000 */
.L_x_16887:
[----:B------:R-:W2:Y:S02]  /*4e30*/  LDG.E.64 R4, desc[UR36][R4.64] ;  /* 0x0000002404047981 */ /* 0x000ea4000c1e1b00 */
[----:B--2---:R0:W1:Y:S02]  /*4e40*/  F2I.F64.TRUNC R17, R4 ;  /* 0x0000000400117311 */ /* 0x004064000030d100 */
[----:B01----:R-:W-:Y:S05]  /*4e50*/  BRA `(.L_x_16882) ;  /* 0x0000000800a47947 */ /* 0x003fea0003800000 */
.L_x_16877:
        /* <DEDUP_REMOVED lines=12> */
.L_x_16891:
[----:B------:R-:W2:Y:S02]  /*4f20*/  LDG.E.64 R4, desc[UR36][R4.64] ;  /* 0x0000002404047981 */ /* 0x000ea4000c1e1b00 */
[----:B--2---:R3:W4:Y:S02]  /*4f30*/  F2I.F64.TRUNC R17, R4 ;  /* 0x0000000400117311 */ /* 0x004724000030d100 */
[----:B---34-:R-:W-:Y:S05]  /*4f40*/  BRA `(.L_x_16882) ;  /* 0x0000000800687947 */ /* 0x018fea0003800000 */
.L_x_16890:
        /* <DEDUP_REMOVED lines=27> */
.L_x_16893:
        /* <DEDUP_REMOVED lines=15> */
.L_x_16892:
[----:B------:R-:W2:Y:S02]  /*51f0*/  LDG.E.U16 R0, desc[UR36][R4.64] ;  /* 0x0000002404007981 */ /* 0x000ea4000c1e1500 */
[----:B--2---:R-:W-:-:S06]  /*5200*/  IMAD.U32 R0, R0, 0x10000, RZ ;  /* 0x0001000000007824 */ /* 0x004fcc00078e00ff */
[----:B------:R-:W0:Y:S02]  /*5210*/  F2I.FTZ.TRUNC.NTZ R0, R0 ;  /* 0x0000000000007305 */ /* 0x000e24000021f100 */
[----:B0-----:R-:W-:Y:S01]  /*5220*/  PRMT R17, R0, 0x7610, R17 ;  /* 0x0000761000117816 */ /* 0x001fe20000000011 */
[----:B------:R-:W-:Y:S06]  /*5230*/  BRA `(.L_x_16882) ;  /* 0x0000000400ac7947 */ /* 0x000fec0003800000 */
.L_x_16889:
        /* <DEDUP_REMOVED lines=10> */
.L_x_16896:
        /* <DEDUP_REMOVED lines=21> */
.L_x_16900:
[----:B------:R-:W-:Y:S05]  /*5430*/  BSYNC.RECONVERGENT B1 ;  /* 0x0000000000017941 */ /* 0x000fea0003800200 */
.L_x_16899:
[----:B------:R-:W-:Y:S01]  /*5440*/  IMAD.SHL.U32 R0, R0, 0x100000, RZ ;  /* 0x0010000000007824 */ /* 0x000fe200078e00ff */
[----:B------:R-:W-:-:S04]  /*5450*/  LEA R3, R3, 0x3b800000, 0x17 ;  /* 0x3b80000003037811 */ /* 0x000fc800078eb8ff */
[----:B------:R-:W-:-:S07]  /*5460*/  LOP3.LUT R0, R3, R0, R7, 0xfe, !PT ;  /* 0x0000000003007212 */ /* 0x000fce00078efe07 */
.L_x_16898:
[----:B------:R-:W-:Y:S05]  /*5470*/  BSYNC.RECONVERGENT B0 ;  /* 0x0000000000007941 */ /* 0x000fea0003800200 */
.L_x_16897:
[----:B------:R-:W0:Y:S02]  /*5480*/  F2I.FTZ.TRUNC.NTZ R0, R0 ;  /* 0x0000000000007305 */ /* 0x000e24000021f100 */
[----:B0-----:R-:W-:Y:S01]  /*5490*/  PRMT R17, R0, 0x7610, R17 ;  /* 0x0000761000117816 */ /* 0x001fe20000000011 */
[----:B------:R-:W-:Y:S06]  /*54a0*/  BRA `(.L_x_16882) ;  /* 0x0000000400107947 */ /* 0x000fec0003800000 */
.L_x_16895:
        /* <DEDUP_REMOVED lines=21> */
.L_x_16904:
[----:B------:R-:W-:Y:S05]  /*5600*/  BSYNC.RECONVERGENT B1 ;  /* 0x0000000000017941 */ /* 0x000fea0003800200 */
.L_x_16903:
[----:B------:R-:W-:Y:S01]  /*5610*/  IMAD.SHL.U32 R0, R0, 0x200000, RZ ;  /* 0x0020000000007824 */ /* 0x000fe200078e00ff */
[----:B------:R-:W-:-:S04]  /*5620*/  LEA R3, R3, 0x37800000, 0x17 ;  /* 0x3780000003037811 */ /* 0x000fc800078eb8ff */
[----:B------:R-:W-:-:S07]  /*5630*/  LOP3.LUT R0, R3, R0, R7, 0xfe, !PT ;  /* 0x0000000003007212 */ /* 0x000fce00078efe07 */
.L_x_16902:
[----:B------:R-:W-:Y:S05]  /*5640*/  BSYNC.RECONVERGENT B0 ;  /* 0x0000000000007941 */ /* 0x000fea0003800200 */
.L_x_16901:
[----:B------:R-:W0:Y:S02]  /*5650*/  F2I.FTZ.TRUNC.NTZ R0, R0 ;  /* 0x0000000000007305 */ /* 0x000e24000021f100 */
[----:B0-----:R-:W-:Y:S01]  /*5660*/  PRMT R17, R0, 0x7610, R17 ;  /* 0x0000761000117816 */ /* 0x001fe20000000011 */
[----:B------:R-:W-:Y:S06]  /*5670*/  BRA `(.L_x_16882) ;  /* 0x00000000009c7947 */ /* 0x000fec0003800000 */
.L_x_16894:
        /* <DEDUP_REMOVED lines=14> */
.L_x_16908:
[----:B------:R-:W-:Y:S05]  /*5760*/  BSYNC.RECONVERGENT B0 ;  /* 0x0000000000007941 */ /* 0x000fea0003800200 */
.L_x_16907:
[----:B------:R-:W0:Y:S02]  /*5770*/  F2I.FTZ.TRUNC.NTZ R0, R0 ;  /* 0x0000000000007305 */ /* 0x000e24000021f100 */
[----:B0-----:R-:W-:Y:S01]  /*5780*/  PRMT R17, R0, 0x7610, R17 ;  /* 0x0000761000117816 */ /* 0x001fe20000000011 */
[----:B------:R-:W-:Y:S06]  /*5790*/  BRA `(.L_x_16882) ;  /* 0x0000000000547947 */ /* 0x000fec0003800000 */
.L_x_16881:
        /* <DEDUP_REMOVED lines=16> */
.L_x_16909:
[----:B------:R-:W-:Y:S01]  /*58a0*/  PRMT R17, RZ, 0x7610, R17 ;  /* 0x00007610ff117816 */ /* 0x000fe20000000011 */
[----:B------:R-:W-:Y:S06]  /*58b0*/  BRA `(.L_x_16882) ;  /* 0x00000000000c7947 */ /* 0x000fec0003800000 */
.L_x_16906:
[----:B------:R1:W5:Y:S01]  /*58c0*/  LDG.E.U8 R17, desc[UR36][R4.64] ;  /* 0x0000002404117981 */ /* 0x000362000c1e1100 */
[----:B------:R-:W-:Y:S05]  /*58d0*/  BRA `(.L_x_16882) ;  /* 0x0000000000047947 */ /* 0x000fea0003800000 */
.L_x_16905:
[----:B------:R2:W5:Y:S02]  /*58e0*/  LDG.E.U8 R17, desc[UR36][R4.64] ;  /* 0x0000002404117981 */ /* 0x000564000c1e1100 */
.L_x_16882:
[----:B------:R-:W-:-:S07]  /*58f0*/  VIADD R27, R27, 0x80 ;  /* 0x000000801b1b7836 */ /* 0x000fce0000000000 */
.L_x_16843:
[----:B------:R-:W-:Y:S05]  /*5900*/  BSYNC.RECONVERGENT B6 ;  /* 0x0000000000067941 */ /* 0x000fea0003800200 */
.L_x_16842:
        /* <DEDUP_REMOVED lines=24> */
.L_x_16915:
[----:B------:R0:W5:Y:S01]  /*5a90*/  LDG.E.U8 R19, desc[UR36][R4.64] ;  /* 0x0000002404137981 */ /* 0x000162000c1e1100 */
[----:B------:R-:W-:Y:S05]  /*5aa0*/  BRA `(.L_x_16917) ;  /* 0x0000000c00507947 */ /* 0x000fea0003800000 */
.L_x_16914:
        /* <DEDUP_REMOVED lines=8> */
.L_x_16919:
[----:B------:R3:W5:Y:S01]  /*5b30*/  LDG.E.U8 R19, desc[UR36][R4.64] ;  /* 0x0000002404137981 */ /* 0x000762000c1e1100 */
[----:B------:R-:W-:Y:S05]  /*5b40*/  BRA `(.L_x_16917) ;  /* 0x0000000c00287947 */ /* 0x000fea0003800000 */
.L_x_16918:
[----:B------:R2:W5:Y:S01]  /*5b50*/  LDG.E.U16 R19, desc[UR36][R4.64] ;  /* 0x0000002404137981 */ /* 0x000562000c1e1500 */
[----:B------:R-:W-:Y:S05]  /*5b60*/  BRA `(.L_x_16917) ;  /* 0x0000000c00207947 */ /* 0x000fea0003800000 */
.L_x_16913:
        /* <DEDUP_REMOVED lines=9> */
.L_x_16921:
[----:B------:R-:W2:Y:S02]  /*5c00*/  LDG.E.U16 R0, desc[UR36][R4.64] ;  /* 0x0000002404007981 */ /* 0x000ea4000c1e1500 */
[----:B--2---:R-:W-:-:S06]  /*5c10*/  HADD2.F32 R0, -RZ, R0.H0_H0 ;  /* 0x20000000ff007230 */ /* 0x004fcc0000004100 */
[----:B------:R-:W0:Y:S02]  /*5c20*/  F2I.FTZ.TRUNC.NTZ R0, R0 ;  /* 0x0000000000007305 */ /* 0x000e24000021f100 */
[----:B0-----:R-:W-:Y:S01]  /*5c30*/  PRMT R19, R0, 0x7610, R19 ;  /* 0x0000761000137816 */ /* 0x001fe20000000013 */
[----:B------:R-:W-:Y:S06]  /*5c40*/  BRA `(.L_x_16917) ;  /* 0x0000000800e87947 */ /* 0x000fec0003800000 */
.L_x_16920:
        /* <DEDUP_REMOVED lines=9> */
.L_x_16923:
[----:B------:R-:W2:Y:S02]  /*5ce0*/  LDG.E.U16 R4, desc[UR36][R4.64] ;  /* 0x0000002404047981 */ /* 0x000ea4000c1e1500 */
[----:B--2---:R-:W-:-:S06]  /*5cf0*/  HADD2.F32 R0, -RZ, R4.H0_H0 ;  /* 0x20000004ff007230 */ /* 0x004fcc0000004100 */
[----:B------:R-:W0:Y:S02]  /*5d00*/  F2I.FTZ.TRUNC.NTZ R0, R0 ;  /* 0x0000000000007305 */ /* 0x000e24000021f100 */
[----:B0-----:R-:W-:Y:S01]  /*5d10*/  PRMT R19, R0, 0x7610, R19 ;  /* 0x0000761000137816 */ /* 0x001fe20000000013 */
[----:B------:R-:W-:Y:S06]  /*5d20*/  BRA `(.L_x_16917) ;  /* 0x0000000800b07947 */ /* 0x000fec0003800000 */
.L_x_16922:
[----:B------:R-:W2:Y:S02]  /*5d30*/  LDG.E.64 R4, desc[UR36][R4.64] ;  /* 0x0000002404047981 */ /* 0x000ea4000c1e1b00 */
[----:B--2---:R0:W1:Y:S02]  /*5d40*/  F2I.F64.TRUNC R19, R4 ;  /* 0x0000000400137311 */ /* 0x004064000030d100 */
[----:B01----:R-:W-:Y:S05]  /*5d50*/  BRA `(.L_x_16917) ;  /* 0x0000000800a47947 */ /* 0x003fea0003800000 */
.L_x_16912:
        /* <DEDUP_REMOVED lines=12> */
.L_x_16926:
[----:B------:R-:W2:Y:S02]  /*5e20*/  LDG.E.64 R4, desc[UR36][R4.64] ;  /* 0x0000002404047981 */ /* 0x000ea4000c1e1b00 */
[----:B--2---:R0:W1:Y:S02]  /*5e30*/  F2I.F64.TRUNC R19, R4 ;  /* 0x0000000400137311 */ /* 0x004064000030d100 */
[----:B01----:R-:W-:Y:S05]  /*5e40*/  BRA `(.L_x_16917) ;  /* 0x0000000800687947 */ /* 0x003fea0003800000 */
.L_x_16925:
        /* <DEDUP_REMOVED lines=27> */
.L_x_16928:
        /* <DEDUP_REMOVED lines=15> */
.L_x_16927:
[----:B------:R-:W2:Y:S02]  /*60f0*/  LDG.E.U16 R0, desc[UR36][R4.64] ;  /* 0x0000002404007981 */ /* 0x000ea4000c1e1500 */
[----:B--2---:R-:W-:-:S06]  /*6100*/  IMAD.U32 R0, R0, 0x10000, RZ ;  /* 0x0001000000007824 */ /* 0x004fcc00078e00ff */
[----:B------:R-:W0:Y:S02]  /*6110*/  F2I.FTZ.TRUNC.NTZ R0, R0 ;  /* 0x0000000000007305 */ /* 0x000e24000021f100 */
[----:B0-----:R-:W-:Y:S01]  /*6120*/  PRMT R19, R0, 0x7610, R19 ;  /* 0x0000761000137816 */ /* 0x001fe20000000013 */
[----:B------:R-:W-:Y:S06]  /*6130*/  BRA `(.L_x_16917) ;  /* 0x0000000400ac7947 */ /* 0x000fec0003800000 */
.L_x_16924:
        /* <DEDUP_REMOVED lines=10> */
.L_x_16931:
        /* <DEDUP_REMOVED lines=21> */
.L_x_16935:
[----:B------:R-:W-:Y:S05]  /*6330*/  BSYNC.RECONVERGENT B1 ;  /* 0x0000000000017941 */ /* 0x000fea0003800200 */
.L_x_16934:
[----:B------:R-:W-:Y:S01]  /*6340*/  IMAD.SHL.U32 R0, R0, 0x100000, RZ ;  /* 0x0010000000007824 */ /* 0x000fe200078e00ff */
[----:B------:R-:W-:-:S04]  /*6350*/  LEA R3, R3, 0x3b800000, 0x17 ;  /* 0x3b80000003037811 */ /* 0x000fc800078eb8ff */
[----:B------:R-:W-:-:S07]  /*6360*/  LOP3.LUT R0, R3, R0, R7, 0xfe, !PT ;  /* 0x0000000003007212 */ /* 0x000fce00078efe07 */
.L_x_16933:
[----:B------:R-:W-:Y:S05]  /*6370*/  BSYNC.RECONVERGENT B0 ;  /* 0x0000000000007941 */ /* 0x000fea0003800200 */
.L_x_16932:
[----:B------:R-:W0:Y:S02]  /*6380*/  F2I.FTZ.TRUNC.NTZ R0, R0 ;  /* 0x0000000000007305 */ /* 0x000e24000021f100 */
[----:B0-----:R-:W-:Y:S01]  /*6390*/  PRMT R19, R0, 0x7610, R19 ;  /* 0x0000761000137816 */ /* 0x001fe20000000013 */
[----:B------:R-:W-:Y:S06]  /*63a0*/  BRA `(.L_x_16917) ;  /* 0x0000000400107947 */ /* 0x000fec0003800000 */
.L_x_16930:
        /* <DEDUP_REMOVED lines=21> */
.L_x_16939:
[----:B------:R-:W-:Y:S05]  /*6500*/  BSYNC.RECONVERGENT B1 ;  /* 0x0000000000017941 */ /* 0x000fea0003800200 */
.L_x_16938:
[----:B------:R-:W-:Y:S01]  /*6510*/  IMAD.SHL.U32 R0, R0, 0x200000, RZ ;  /* 0x0020000000007824 */ /* 0x000fe200078e00ff */
[----:B------:R-:W-:-:S04]  /*6520*/  LEA R3, R3, 0x37800000, 0x17 ;  /* 0x3780000003037811 */ /* 0x000fc800078eb8ff */
[----:B------:R-:W-:-:S07]  /*6530*/  LOP3.LUT R0, R3, R0, R7, 0xfe, !PT ;  /* 0x0000000003007212 */ /* 0x000fce00078efe07 */
.L_x_16937:
[----:B------:R-:W-:Y:S05]  /*6540*/  BSYNC.RECONVERGENT B0 ;  /* 0x0000000000007941 */ /* 0x000fea0003800200 */
.L_x_16936:
[----:B------:R-:W0:Y:S02]  /*6550*/  F2I.FTZ.TRUNC.NTZ R0, R0 ;  /* 0x0000000000007305 */ /* 0x000e24000021f100 */
[----:B0-----:R-:W-:Y:S01]  /*6560*/  PRMT R19, R0, 0x7610, R19 ;  /* 0x0000761000137816 */ /* 0x001fe20000000013 */
[----:B------:R-:W-:Y:S06]  /*6570*/  BRA `(.L_x_16917) ;  /* 0x00000000009c7947 */ /* 0x000fec0003800000 */
.L_x_16929:
        /* <DEDUP_REMOVED lines=14> */
.L_x_16943:
[----:B------:R-:W-:Y:S05]  /*6660*/  BSYNC.RECONVERGENT B0 ;  /* 0x0000000000007941 */ /* 0x000fea0003800200 */
.L_x_16942:
[----:B------:R-:W0:Y:S02]  /*6670*/  F2I.FTZ.TRUNC.NTZ R0, R0 ;  /* 0x0000000000007305 */ /* 0x000e24000021f100 */
[----:B0-----:R-:W-:Y:S01]  /*6680*/  PRMT R19, R0, 0x7610, R19 ;  /* 0x0000761000137816 */ /* 0x001fe20000000013 */
[----:B------:R-:W-:Y:S06]  /*6690*/  BRA `(.L_x_16917) ;  /* 0x0000000000547947 */ /* 0x000fec0003800000 */
.L_x_16916:
        /* <DEDUP_REMOVED lines=16> */
.L_x_16944:
[----:B------:R-:W-:Y:S01]  /*67a0*/  PRMT R19, RZ, 0x7610, R19 ;  /* 0x00007610ff137816 */ /* 0x000fe20000000013 */
[----:B------:R-:W-:Y:S06]  /*67b0*/  BRA `(.L_x_16917) ;  /* 0x00000000000c7947 */ /* 0x000fec0003800000 */
.L_x_16941:
[----:B------:R0:W5:Y:S01]  /*67c0*/  LDG.E.U8 R19, desc[UR36][R4.64] ;  /* 0x0000002404137981 */ /* 0x000162000c1e1100 */
[----:B------:R-:W-:Y:S05]  /*67d0*/  BRA `(.L_x_16917) ;  /* 0x0000000000047947 */ /* 0x000fea0003800000 */
.L_x_16940:
[----:B------:R0:W5:Y:S02]  /*67e0*/  LDG.E.U8 R19, desc[UR36][R4.64] ;  /* 0x0000002404137981 */ /* 0x000164000c1e1100 */
.L_x_16917:
        /* <DEDUP_REMOVED lines=19> */
.L_x_16948:
[----:B------:R0:W5:Y:S01]  /*6920*/  LDG.E.U8 R25, desc[UR36][R4.64] ;  /* 0x0000002404197981 */ /* 0x000162000c1e1100 */
[----:B------:R-:W-:Y:S05]  /*6930*/  BRA `(.L_x_16911) ;  /* 0x0000000c004c7947 */ /* 0x000fea0003800000 */
.L_x_16947:
        /* <DEDUP_REMOVED lines=8> */
.L_x_16951:
[----:B------:R0:W5:Y:S01]  /*69c0*/  LDG.E.U8 R25, desc[UR36][R4.64] ;  /* 0x0000002404197981 */ /* 0x000162000c1e1100 */
[----:B------:R-:W-:Y:S05]  /*69d0*/  BRA `(.L_x_16911) ;  /* 0x0000000c00247947 */ /* 0x000fea0003800000 */
.L_x_16950:
[----:B------:R0:W5:Y:S01]  /*69e0*/  LDG.E.U16 R25, desc[UR36][R4.64] ;  /* 0x0000002404197981 */ /* 0x000162000c1e1500 */
[----:B------:R-:W-:Y:S05]  /*69f0*/  BRA `(.L_x_16911) ;  /* 0x0000000c001c7947 */ /* 0x000fea0003800000 */
.L_x_16946:
        /* <DEDUP_REMOVED lines=9> */
.L_x_16953:
[----:B------:R-:W2:Y:S02]  /*6a90*/  LDG.E.U16 R0, desc[UR36][R4.64] ;  /* 0x0000002404007981 */ /* 0x000ea4000c1e1500 */
[----:B--2---:R-:W-:-:S06]  /*6aa0*/  HADD2.F32 R0, -RZ, R0.H0_H0 ;  /* 0x20000000ff007230 */ /* 0x004fcc0000004100 */
[----:B------:R-:W0:Y:S02]  /*6ab0*/  F2I.FTZ.TRUNC.NTZ R0, R0 ;  /* 0x0000000000007305 */ /* 0x000e24000021f100 */
[----:B0-----:R-:W-:Y:S01]  /*6ac0*/  PRMT R25, R0, 0x7610, R25 ;  /* 0x0000761000197816 */ /* 0x001fe20000000019 */
[----:B------:R-:W-:Y:S06]  /*6ad0*/  BRA `(.L_x_16911) ;  /* 0x0000000800e47947 */ /* 0x000fec0003800000 */
.L_x_16952:
        /* <DEDUP_REMOVED lines=9> */
.L_x_16955:
[----:B------:R-:W2:Y:S02]  /*6b70*/  LDG.E.U16 R4, desc[UR36][R4.64] ;  /* 0x0000002404047981 */ /* 0x000ea4000c1e1500 */
[----:B--2---:R-:W-:-:S06]  /*6b80*/  HADD2.F32 R0, -RZ, R4.H0_H0 ;  /* 0x20000004ff007230 */ /* 0x004fcc0000004100 */
[----:B------:R-:W0:Y:S02]  /*6b90*/  F2I.FTZ.TRUNC.NTZ R0, R0 ;  /* 0x0000000000007305 */ /* 0x000e24000021f100 */
[----:B0-----:R-:W-:Y:S01]  /*6ba0*/  PRMT R25, R0, 0x7610, R25 ;  /* 0x0000761000197816 */ /* 0x001fe20000000019 */
[----:B------:R-:W-:Y:S06]  /*6bb0*/  BRA `(.L_x_16911) ;  /* 0x0000000800ac7947 */ /* 0x000fec0003800000 */
.L_x_16954:
[----:B------:R-:W2:Y:S02]  /*6bc0*/  LDG.E.64 R4, desc[UR36][R4.64] ;  /* 0x0000002404047981 */ /* 0x000ea4000c1e1b00 */
[----:B--2---:R0:W1:Y:S02]  /*6bd0*/  F2I.F64.TRUNC R25, R4 ;  /* 0x0000000400197311 */ /* 0x004064000030d100 */
[----:B01----:R-:W-:Y:S05]  /*6be0*/  BRA `(.L_x_16911) ;  /* 0x0000000800a07947 */ /* 0x003fea0003800000 */
.L_x_16945:
        /* <DEDUP_REMOVED lines=12> */
.L_x_16958:
[----:B------:R-:W2:Y:S02]  /*6cb0*/  LDG.E.64 R4, desc[UR36][R4.64] ;  /* 0x0000002404047981 */ /* 0x000ea4000c1e1b00 */
[----:B--2---:R0:W1:Y:S02]  /*6cc0*/  F2I.F64.TRUNC R25, R4 ;  /* 0x0000000400197311 */ /* 0x004064000030d100 */
[----:B01----:R-:W-:Y:S05]  /*6cd0*/  BRA `(.L_x_16911) ;  /* 0x0000000800647947 */ /* 0x003fea0003800000 */
.L_x_16957:
        /* <DEDUP_REMOVED lines=27> */
.L_x_16960:
        /* <DEDUP_REMOVED lines=15> */
.L_x_16959:
[----:B------:R-:W2:Y:S02]  /*6f80*/  LDG.E.U16 R0, desc[UR36][R4.64] ;  /* 0x0000002404007981 */ /* 0x000ea4000c1e1500 */
[----:B--2---:R-:W-:-:S06]  /*6f90*/  IMAD.U32 R0, R0, 0x10000, RZ ;  /* 0x0001000000007824 */ /* 0x004fcc00078e00ff */
[----:B------:R-:W0:Y:S02]  /*6fa0*/  F2I.FTZ.TRUNC.NTZ R0, R0 ;  /* 0x0000000000007305 */ /* 0x000e24000021f100 */
[----:B0-----:R-:W-:Y:S01]  /*6fb0*/  PRMT R25, R0, 0x7610, R25 ;  /* 0x0000761000197816 */ /* 0x001fe20000000019 */
[----:B------:R-:W-:Y:S06]  /*6fc0*/  BRA `(.L_x_16911) ;  /* 0x0000000400a87947 */ /* 0x000fec0003800000 */
.L_x_16956:
        /* <DEDUP_REMOVED lines=10> */
.L_x_16963:
        /* <DEDUP_REMOVED lines=21> */
.L_x_16967:
[----:B------:R-:W-:Y:S05]  /*71c0*/  BSYNC.RECONVERGENT B1 ;  /* 0x0000000000017941 */ /* 0x000fea0003800200 */
.L_x_16966:
[----:B------:R-:W-:Y:S01]  /*71d0*/  IMAD.SHL.U32 R0, R0, 0x100000, RZ ;  /* 0x0010000000007824 */ /* 0x000fe200078e00ff */
[----:B------:R-:W-:-:S04]  /*71e0*/  LEA R3, R3, 0x3b800000, 0x17 ;  /* 0x3b80000003037811 */ /* 0x000fc800078eb8ff */
[----:B------:R-:W-:-:S07]  /*71f0*/  LOP3.LUT R0, R3, R0, R7, 0xfe, !PT ;  /* 0x0000000003007212 */ /* 0x000fce00078efe07 */
.L_x_16965:
[----:B------:R-:W-:Y:S05]  /*7200*/  BSYNC.RECONVERGENT B0 ;  /* 0x0000000000007941 */ /* 0x000fea0003800200 */
.L_x_16964:
[----:B------:R-:W0:Y:S02]  /*7210*/  F2I.FTZ.TRUNC.NTZ R0, R0 ;  /* 0x0000000000007305 */ /* 0x000e24000021f100 */
[----:B0-----:R-:W-:Y:S01]  /*7220*/  PRMT R25, R0, 0x7610, R25 ;  /* 0x0000761000197816 */ /* 0x001fe20000000019 */
[----:B------:R-:W-:Y:S06]  /*7230*/  BRA `(.L_x_16911) ;  /* 0x00000004000c7947 */ /* 0x000fec0003800000 */
.L_x_16962:
        /* <DEDUP_REMOVED lines=21> */
.L_x_16971:
[----:B------:R-:W-:Y:S05]  /*7390*/  BSYNC.RECONVERGENT B1 ;  /* 0x0000000000017941 */ /* 0x000fea0003800200 */
.L_x_16970:
[----:B------:R-:W-:Y:S01]  /*73a0*/  IMAD.SHL.U32 R0, R0, 0x200000, RZ ;  /* 0x0020000000007824 */ /* 0x000fe200078e00ff */
[----:B------:R-:W-:-:S04]  /*73b0*/  LEA R3, R3, 0x37800000, 0x17 ;  /* 0x3780000003037811 */ /* 0x000fc800078eb8ff */
[----:B------:R-:W-:-:S07]  /*73c0*/  LOP3.LUT R0, R3, R0, R7, 0xfe, !PT ;  /* 0x0000000003007212 */ /* 0x000fce00078efe07 */
.L_x_16969:
[----:B------:R-:W-:Y:S05]  /*73d0*/  BSYNC.RECONVERGENT B0 ;  /* 0x0000000000007941 */ /* 0x000fea0003800200 */
.L_x_16968:
[----:B------:R-:W0:Y:S02]  /*73e0*/  F2I.FTZ.TRUNC.NTZ R0, R0 ;  /* 0x0000000000007305 */ /* 0x000e24000021f100 */
[----:B0-----:R-:W-:Y:S01]  /*73f0*/  PRMT R25, R0, 0x7610, R25 ;  /* 0x0000761000197816 */ /* 0x001fe20000000019 */
[----:B------:R-:W-:Y:S06]  /*7400*/  BRA `(.L_x_16911) ;  /* 0x0000000000987947 */ /* 0x000fec0003800000 */
.L_x_16961:
        /* <DEDUP_REMOVED lines=14> */
.L_x_16975:
[----:B------:R-:W-:Y:S05]  /*74f0*/  BSYNC.RECONVERGENT B0 ;  /* 0x0000000000007941 */ /* 0x000fea0003800200 */
.L_x_16974:
[----:B------:R-:W0:Y:S02]  /*7500*/  F2I.FTZ.TRUNC.NTZ R0, R0 ;  /* 0x0000000000007305 */ /* 0x000e24000021f100 */
[----:B0-----:R-:W-:Y:S01]  /*7510*/  PRMT R25, R0, 0x7610, R25 ;  /* 0x0000761000197816 */ /* 0x001fe20000000019 */
[----:B------:R-:W-:Y:S06]  /*7520*/  BRA `(.L_x_16911) ;  /* 0x0000000000507947 */ /* 0x000fec0003800000 */
.L_x_16949:
        /* <DEDUP_REMOVED lines=16> */
.L_x_16976:
[----:B------:R-:W-:Y:S05]  /*7630*/  BRA `(.L_x_16911) ;  /* 0x00000000000c7947 */ /* 0x000fea0003800000 */
.L_x_16973:
[----:B------:R0:W5:Y:S01]  /*7640*/  LDG.E.U8 R25, desc[UR36][R4.64] ;  /* 0x0000002404197981 */ /* 0x000162000c1e1100 */
[----:B------:R-:W-:Y:S05]  /*7650*/  BRA `(.L_x_16911) ;  /* 0x0000000000047947 */ /* 0x000fea0003800000 */
.L_x_16972:
[----:B------:R0:W5:Y:S02]  /*7660*/  LDG.E.U8 R25, desc[UR36][R4.64] ;  /* 0x0000002404197981 */ /* 0x000164000c1e1100 */
.L_x_16911:
[----:B------:R-:W-:Y:S05]  /*7670*/  BSYNC.RECONVERGENT B6 ;  /* 0x0000000000067941 */ /* 0x000fea0003800200 */
.L_x_16910:
[C---:B-----5:R-:W-:Y:S01]  /*7680*/  LOP3.LUT P6, RZ, R28.reuse, 0xff, RZ, 0xc0, !PT ;  /* 0x000000ff1cff7812 */ /* 0x060fe200078cc0ff */
[----:B------:R-:W-:Y:S01]  /*7690*/  BSSY.RECONVERGENT B7, `(.L_x_16977) ;  /* 0x0000303000077945 */ /* 0x000fe20003800200 */
[----:B------:R-:W-:-:S03]  /*76a0*/  PRMT R0, R28, 0x8880, RZ ;  /* 0x000088801c007816 */ /* 0x000fc600000000ff */
[----:B------:R-:W-:Y:S01]  /*76b0*/  BSSY.RELIABLE B6, `(.L_x_16978) ;  /* 0x0000209000067945 */ /* 0x000fe20003800100 */
[C---:B------:R-:W-:Y:S02]  /*76c0*/  LOP3.LUT P0, RZ, R18.reuse, 0xff, RZ, 0xc0, !PT ;  /* 0x000000ff12ff7812 */ /* 0x040fe4000780c0ff */
[----:B------:R-:W-:Y:S02]  /*76d0*/  PRMT R3, R18, 0x8880, RZ ;  /* 0x0000888012037816 */ /* 0x000fe400000000ff */
[----:B------:R-:W0:Y:S01]  /*76e0*/  LDC.U8 R18, c[0x0][0x3b0] ;  /* 0x0000ec00ff127b82 */ /* 0x000e220000000000 */
[----:B------:R-:W-:Y:S02]  /*76f0*/  ISETP.GT.AND P5, PT, R0, RZ, PT ;  /* 0x000000ff0000720c */ /* 0x000fe40003fa4270 */
[----:B------:R-:W-:Y:S02]  /*7700*/  LOP3.LUT P2, RZ, R19, 0xff, RZ, 0xc0, !PT ;  /* 0x000000ff13ff7812 */ /* 0x000fe4000784c0ff */
[----:B-1----:R-:W-:-:S02]  /*7710*/  @P6 SEL R24, RZ, 0x1, !P5 ;  /* 0x00000001ff186807 */ /* 0x002fc40006800000 */
[----:B------:R-:W-:Y:S02]  /*7720*/  ISETP.GE.AND P6, PT, R23, R16, PT ;  /* 0x000000101700720c */ /* 0x000fe40003fc6270 */
[----:B------:R-:W-:Y:S02]  /*7730*/  PRMT R19, R19, 0x8880, RZ ;  /* 0x0000888013137816 */ /* 0x000fe400000000ff */
[C---:B------:R-:W-:Y:S02]  /*7740*/  LOP3.LUT P1, RZ, R26.reuse, 0xff, RZ, 0xc0, !PT ;  /* 0x000000ff1aff7812 */ /* 0x040fe4000782c0ff */
[----:B0-234-:R-:W-:Y:S01]  /*7750*/  PRMT R4, R26, 0x8880, RZ ;  /* 0x000088801a047816 */ /* 0x01dfe200000000ff */
[----:B------:R-:W-:Y:S01]  /*7760*/  IMAD.MOV.U32 R0, RZ, RZ, R19 ;  /* 0x000000ffff007224 */ /* 0x000fe200078e0013 */
[----:B------:R-:W-:Y:S02]  /*7770*/  ISETP.GT.AND P3, PT, R3, RZ, PT ;  /* 0x000000ff0300720c */ /* 0x000fe40003f64270 */
[----:B------:R-:W-:-:S02]  /*7780*/  ISETP.GT.AND P4, PT, R4, RZ, PT ;  /* 0x000000ff0400720c */ /* 0x000fc40003f84270 */
[----:B------:R-:W-:Y:S02]  /*7790*/  ISETP.GT.AND P5, PT, R0, RZ, PT ;  /* 0x000000ff0000720c */ /* 0x000fe40003fa4270 */
[----:B------:R-:W-:Y:S02]  /*77a0*/  PRMT R19, R25, 0x7610, R19 ;  /* 0x0000761019137816 */ /* 0x000fe40000000013 */
        /* <DEDUP_REMOVED lines=25> */
.L_x_16983:
[----:B------:R0:W-:Y:S01]  /*7940*/  STG.E.U8 desc[UR36][R8.64], R24 ;  /* 0x0000001808007986 */ /* 0x0001e2000c101124 */
[----:B------:R-:W-:Y:S05]  /*7950*/  BRA `(.L_x_16985) ;  /* 0x0000000c00847947 */ /* 0x000fea0003800000 */
.L_x_16982:
        /* <DEDUP_REMOVED lines=12> */
.L_x_16987:
[----:B------:R-:W-:-:S04]  /*7a20*/  LOP3.LUT R24, R24, 0xffff, RZ, 0xc0, !PT ;  /* 0x0000ffff18187812 */ /* 0x000fc800078ec0ff */
[----:B------:R-:W-:-:S05]  /*7a30*/  PRMT R3, R24, 0x8880, RZ ;  /* 0x0000888018037816 */ /* 0x000fca00000000ff */
[----:B------:R0:W-:Y:S01]  /*7a40*/  STG.E desc[UR36][R8.64], R3 ;  /* 0x0000000308007986 */ /* 0x0001e2000c101924 */
[----:B------:R-:W-:Y:S05]  /*7a50*/  BRA `(.L_x_16985) ;  /* 0x0000000c00447947 */ /* 0x000fea0003800000 */
.L_x_16986:
[----:B------:R-:W-:-:S04]  /*7a60*/  PRMT R3, R24, 0x8880, RZ ;  /* 0x0000888018037816 */ /* 0x000fc800000000ff */
[----:B------:R-:W-:-:S05]  /*7a70*/  PRMT R3, R3, 0x7710, RZ ;  /* 0x0000771003037816 */ /* 0x000fca00000000ff */
[----:B------:R0:W-:Y:S01]  /*7a80*/  STG.E.U16 desc[UR36][R8.64], R3 ;  /* 0x0000000308007986 */ /* 0x0001e2000c101524 */
[----:B------:R-:W-:Y:S05]  /*7a90*/  BRA `(.L_x_16985) ;  /* 0x0000000c00347947 */ /* 0x000fea0003800000 */
.L_x_16981:
        /* <DEDUP_REMOVED lines=9> */
.L_x_16989:
[----:B------:R-:W0:Y:S02]  /*7b30*/  I2F.S8 R0, R24 ;  /* 0x0000001800007306 */ /* 0x000e240000001400 */
[----:B0-----:R-:W-:-:S05]  /*7b40*/  F2FP.F16.F32.PACK_AB R0, RZ, R0 ;  /* 0x00000000ff00723e */ /* 0x001fca00000000ff */
[----:B------:R0:W-:Y:S01]  /*7b50*/  STG.E.U16 desc[UR36][R8.64], R0 ;  /* 0x0000000008007986 */ /* 0x0001e2000c101524 */
[----:B------:R-:W-:Y:S05]  /*7b60*/  BRA `(.L_x_16985) ;  /* 0x0000000c00007947 */ /* 0x000fea0003800000 */
.L_x_16988:
        /* <DEDUP_REMOVED lines=10> */
.L_x_16991:
[----:B------:R-:W0:Y:S02]  /*7c10*/  I2F.S8 R24, R24 ;  /* 0x0000001800187306 */ /* 0x000e240000001400 */
[----:B0-----:R-:W-:-:S04]  /*7c20*/  F2FP.F16.F32.PACK_AB R3, RZ, R24 ;  /* 0x00000018ff03723e */ /* 0x001fc800000000ff */
[----:B------:R-:W-:-:S05]  /*7c30*/  PRMT R3, R3, 0x5410, RZ ;  /* 0x0000541003037816 */ /* 0x000fca00000000ff */
[----:B------:R3:W-:Y:S01]  /*7c40*/  STG.E desc[UR36][R8.64], R3 ;  /* 0x0000000308007986 */ /* 0x0007e2000c101924 */
[----:B------:R-:W-:Y:S05]  /*7c50*/  BRA `(.L_x_16985) ;  /* 0x0000000800c47947 */ /* 0x000fea0003800000 */
.L_x_16990:
[----:B------:R-:W-:-:S04]  /*7c60*/  PRMT R4, R24, 0x8880, RZ ;  /* 0x0000888018047816 */ /* 0x000fc800000000ff */
[----:B------:R-:W-:-:S06]  /*7c70*/  PRMT R4, R4, 0x7710, RZ ;  /* 0x0000771004047816 */ /* 0x000fcc00000000ff */
[----:B------:R-:W0:Y:S02]  /*7c80*/  I2F.F64.S16 R4, R4 ;  /* 0x0000000400047312 */ /* 0x000e240000101c00 */
[----:B0-----:R4:W-:Y:S01]  /*7c90*/  STG.E.64 desc[UR36][R8.64], R4 ;  /* 0x0000000408007986 */ /* 0x0019e2000c101b24 */
[----:B------:R-:W-:Y:S05]  /*7ca0*/  BRA `(.L_x_16985) ;  /* 0x0000000800b07947 */ /* 0x000fea0003800000 */
.L_x_16980:
        /* <DEDUP_REMOVED lines=12> */
.L_x_16994:
[----:B------:R-:W-:Y:S02]  /*7d70*/  PRMT R4, R24, 0x8880, RZ ;  /* 0x0000888018047816 */ /* 0x000fe400000000ff */
[----:B------:R-:W-:Y:S02]  /*7d80*/  CS2R R6, SRZ ;  /* 0x0000000000067805 */ /* 0x000fe4000001ff00 */
[----:B------:R-:W-:-:S06]  /*7d90*/  PRMT R4, R4, 0x7710, RZ ;  /* 0x0000771004047816 */ /* 0x000fcc00000000ff */
[----:B------:R-:W0:Y:S02]  /*7da0*/  I2F.F64.S16 R4, R4 ;  /* 0x0000000400047312 */ /* 0x000e240000101c00 */
[----:B0-----:R0:W-:Y:S01]  /*7db0*/  STG.E.128 desc[UR36][R8.64], R4 ;  /* 0x0000000408007986 */ /* 0x0011e2000c101d24 */
[----:B------:R-:W-:Y:S05]  /*7dc0*/  BRA `(.L_x_16985) ;  /* 0x0000000800687947 */ /* 0x000fea0003800000 */
.L_x_16993:
        /* <DEDUP_REMOVED lines=19> */
.L_x_16998:
[----:B------:R-:W-:Y:S05]  /*7f00*/  BSYNC.RECONVERGENT B0 ;  /* 0x0000000000007941 */ /* 0x000fea0003800200 */
.L_x_16997:
[----:B------:R-:W-:-:S05]  /*7f10*/  LOP3.LUT R5, R0, 0x80, R5, 0xf8, !PT ;  /* 0x0000008000057812 */ /* 0x000fca00078ef805 */
[----:B------:R0:W-:Y:S01]  /*7f20*/  STG.E.U8 desc[UR36][R8.64], R5 ;  /* 0x0000000508007986 */ /* 0x0001e2000c101124 */
[----:B------:R-:W-:Y:S05]  /*7f30*/  BRA `(.L_x_16985) ;  /* 0x00000008000c7947 */ /* 0x000fea0003800000 */
.L_x_16996:
        /* <DEDUP_REMOVED lines=15> */
.L_x_17000:
[----:B------:R-:W-:Y:S05]  /*8030*/  BSYNC.RECONVERGENT B0 ;  /* 0x0000000000007941 */ /* 0x000fea0003800200 */
.L_x_16999:
[----:B------:R-:W-:-:S05]  /*8040*/  LOP3.LUT R5, R0, 0x80, R5, 0xf8, !PT ;  /* 0x0000008000057812 */ /* 0x000fca00078ef805 */
[----:B------:R0:W-:Y:S01]  /*8050*/  STG.E.U8 desc[UR36][R8.64], R5 ;  /* 0x0000000508007986 */ /* 0x0001e2000c101124 */
[----:B------:R-:W-:Y:S05]  /*8060*/  BRA `(.L_x_16985) ;  /* 0x0000000400c07947 */ /* 0x000fea0003800000 */
.L_x_16995:
[----:B------:R-:W0:Y:S02]  /*8070*/  I2F.S8 R0, R24 ;  /* 0x0000001800007306 */ /* 0x000e240000001400 */
[----:B0-----:R-:W-:-:S05]  /*8080*/  F2FP.BF16.F32.PACK_AB R0, RZ, R0 ;  /* 0x00000000ff00723e */ /* 0x001fca00000010ff */
[----:B------:R0:W-:Y:S01]  /*8090*/  STG.E.U16 desc[UR36][R8.64], R0 ;  /* 0x0000000008007986 */ /* 0x0001e2000c101524 */
[----:B------:R-:W-:Y:S05]  /*80a0*/  BRA `(.L_x_16985) ;  /* 0x0000000400b07947 */ /* 0x000fea0003800000 */
.L_x_16992:
        /* <DEDUP_REMOVED lines=12> */
.L_x_17003:
        /* <DEDUP_REMOVED lines=13> */
.L_x_17006:
[----:B------:R-:W-:-:S04]  /*8240*/  SHF.R.U32.HI R0, RZ, 0x14, R3 ;  /* 0x00000014ff007819 */ /* 0x000fc80000011603 */
[----:B------:R-:W-:-:S04]  /*8250*/  LOP3.LUT R0, R0, 0x1, RZ, 0xc0, !PT ;  /* 0x0000000100007812 */ /* 0x000fc800078ec0ff */
[----:B------:R-:W-:-:S04]  /*8260*/  IADD3 R0, PT, PT, R3, 0x487ffff, R0 ;  /* 0x0487ffff03007810 */ /* 0x000fc80007ffe000 */
[----:B------:R-:W-:-:S04]  /*8270*/  SHF.R.U32.HI R0, RZ, 0x14, R0 ;  /* 0x00000014ff007819 */ /* 0x000fc80000011600 */
[----:B------:R-:W-:-:S07]  /*8280*/  LOP3.LUT R0, R0, 0xff, RZ, 0xc0, !PT ;  /* 0x000000ff00007812 */ /* 0x000fce00078ec0ff */
.L_x_17007:
[----:B------:R-:W-:-:S04]  /*8290*/  SHF.R.U32.HI R3, RZ, 0x18, R3 ;  /* 0x00000018ff037819 */ /* 0x000fc80000011603 */
[----:B------:R-:W-:-:S04]  /*82a0*/  LOP3.LUT R0, R0, 0x80, R3, 0xf8, !PT ;  /* 0x0000008000007812 */ /* 0x000fc800078ef803 */
[----:B------:R-:W-:-:S07]  /*82b0*/  PRMT R4, R0, 0x7610, R4 ;  /* 0x0000761000047816 */ /* 0x000fce0000000004 */
.L_x_17005:
[----:B------:R-:W-:Y:S05]  /*82c0*/  BSYNC.RECONVERGENT B0 ;  /* 0x0000000000007941 */ /* 0x000fea0003800200 */
.L_x_17004:
[----:B------:R0:W-:Y:S01]  /*82d0*/  STG.E.U8 desc[UR36][R8.64], R4 ;  /* 0x0000000408007986 */ /* 0x0001e2000c101124 */
[----:B------:R-:W-:Y:S05]  /*82e0*/  BRA `(.L_x_16985) ;  /* 0x0000000400207947 */ /* 0x000fea0003800000 */
.L_x_17002:
        /* <DEDUP_REMOVED lines=13> */
.L_x_17010:
[----:B------:R-:W-:-:S04]  /*83c0*/  SHF.R.U32.HI R0, RZ, 0x15, R3 ;  /* 0x00000015ff007819 */ /* 0x000fc80000011603 */
[----:B------:R-:W-:-:S04]  /*83d0*/  LOP3.LUT R0, R0, 0x1, RZ, 0xc0, !PT ;  /* 0x0000000100007812 */ /* 0x000fc800078ec0ff */
[----:B------:R-:W-:-:S04]  /*83e0*/  IADD3 R0, PT, PT, R3, 0x88fffff, R0 ;  /* 0x088fffff03007810 */ /* 0x000fc80007ffe000 */
[----:B------:R-:W-:-:S04]  /*83f0*/  SHF.R.U32.HI R0, RZ, 0x15, R0 ;  /* 0x00000015ff007819 */ /* 0x000fc80000011600 */
[----:B------:R-:W-:-:S07]  /*8400*/  LOP3.LUT R0, R0, 0xff, RZ, 0xc0, !PT ;  /* 0x000000ff00007812 */ /* 0x000fce00078ec0ff */
.L_x_17011:
[----:B------:R-:W-:-:S04]  /*8410*/  SHF.R.U32.HI R3, RZ, 0x18, R3 ;  /* 0x00000018ff037819 */ /* 0x000fc80000011603 */
[----:B------:R-:W-:-:S04]  /*8420*/  LOP3.LUT R0, R0, 0x80, R3, 0xf8, !PT ;  /* 0x0000008000007812 */ /* 0x000fc800078ef803 */
[----:B------:R-:W-:-:S07]  /*8430*/  PRMT R4, R0, 0x7610, R4 ;  /* 0x0000761000047816 */ /* 0x000fce0000000004 */
.L_x_17009:
[----:B------:R-:W-:Y:S05]  /*8440*/  BSYNC.RECONVERGENT B0 ;  /* 0x0000000000007941 */ /* 0x000fea0003800200 */
.L_x_17008:
[----:B------:R0:W-:Y:S01]  /*8450*/  STG.E.U8 desc[UR36][R8.64], R4 ;  /* 0x0000000408007986 */ /* 0x0001e2000c101124 */
[----:B------:R-:W-:Y:S05]  /*8460*/  BRA `(.L_x_16985) ;  /* 0x0000000000c07947 */ /* 0x000fea0003800000 */
.L_x_17001:
[----:B------:R-:W-:-:S13]  /*8470*/  ISETP.NE.AND P0, PT, R0, 0x1c, PT ;  /* 0x0000001c0000780c */ /* 0x000fda0003f05270 */
[----:B------:R-:W-:Y:S05]  /*8480*/  @!P0 BRA `(.L_x_17012) ;  /* 0x0000000000ac8947 */ /* 0x000fea0003800000 */
[----:B------:R-:W-:-:S13]  /*8490*/  ISETP.NE.AND P0, PT, R0, 0x1d, PT ;  /* 0x0000001d0000780c */ /* 0x000fda0003f05270 */
[----:B------:R-:W-:Y:S05]  /*84a0*/  @!P0 BRA `(.L_x_17013) ;  /* 0x00000000008c8947 */ /* 0x000fea0003800000 */
[----:B------:R-:W-:-:S13]  /*84b0*/  ISETP.NE.AND P0, PT, R0, 0x2c, PT ;  /* 0x0000002c0000780c */ /* 0x000fda0003f05270 */
[----:B------:R-:W-:Y:S05]  /*84c0*/  @!P0 BRA `(.L_x_17014) ;  /* 0x0000000000448947 */ /* 0x000fea0003800000 */
.L_x_16984:
        /* <DEDUP_REMOVED lines=16> */
.L_x_17015:
[----:B------:R-:W-:Y:S05]  /*85d0*/  BRA `(.L_x_16985) ;  /* 0x0000000000647947 */ /* 0x000fea0003800000 */
.L_x_17014:
        /* <DEDUP_REMOVED lines=16> */
.L_x_17013:
[----:B------:R-:W-:-:S04]  /*86e0*/  LOP3.LUT R24, R24, 0xffff, RZ, 0xc0, !PT ;  /* 0x0000ffff18187812 */ /* 0x000fc800078ec0ff */
[----:B------:R-:W-:-:S05]  /*86f0*/  PRMT R24, R24, 0x8880, RZ ;  /* 0x0000888018187816 */ /* 0x000fca00000000ff */
[----:B------:R-:W-:-:S05]  /*8700*/  IMAD.MOV.U32 R4, RZ, RZ, R24 ;  /* 0x000000ffff047224 */ /* 0x000fca00078e0018 */
[----:B------:R-:W-:-:S05]  /*8710*/  SHF.R.S32.HI R5, RZ, 0x1f, R4 ;  /* 0x0000001fff057819 */ /* 0x000fca0000011404 */
[----:B------:R0:W-:Y:S01]  /*8720*/  STG.E.64 desc[UR36][R8.64], R4 ;  /* 0x0000000408007986 */ /* 0x0001e2000c101b24 */
[----:B------:R-:W-:Y:S05]  /*8730*/  BRA `(.L_x_16985) ;  /* 0x00000000000c7947 */ /* 0x000fea0003800000 */
.L_x_17012:
[----:B------:R-:W-:-:S04]  /*8740*/  LOP3.LUT R24, R24, 0xffff, RZ, 0xc0, !PT ;  /* 0x0000ffff18187812 */ /* 0x000fc800078ec0ff */
[----:B------:R-:W-:-:S05]  /*8750*/  PRMT R3, R24, 0x8880, RZ ;  /* 0x0000888018037816 */ /* 0x000fca00000000ff */
[----:B------:R0:W-:Y:S02]  /*8760*/  STG.E desc[UR36][R8.64], R3 ;  /* 0x0000000308007986 */ /* 0x0001e4000c101924 */
.L_x_16985:
        /* <DEDUP_REMOVED lines=23> */
.L_x_17020:
[----:B------:R4:W-:Y:S01]  /*88e0*/  STG.E.U8 desc[UR36][R8.64], R22 ;  /* 0x0000001608007986 */ /* 0x0009e2000c101124 */
[----:B------:R-:W-:Y:S05]  /*88f0*/  BRA `(.L_x_17022) ;  /* 0x0000000c00807947 */ /* 0x000fea0003800000 */
.L_x_17019:
        /* <DEDUP_REMOVED lines=12> */
.L_x_17024:
[----:B------:R-:W-:-:S04]  /*89c0*/  LOP3.LUT R22, R22, 0xffff, RZ, 0xc0, !PT ;  /* 0x0000ffff16167812 */ /* 0x000fc800078ec0ff */
[----:B------:R-:W-:-:S05]  /*89d0*/  PRMT R3, R22, 0x8880, RZ ;  /* 0x0000888016037816 */ /* 0x000fca00000000ff */
[----:B------:R2:W-:Y:S01]  /*89e0*/  STG.E desc[UR36][R8.64], R3 ;  /* 0x0000000308007986 */ /* 0x0005e2000c101924 */
[----:B------:R-:W-:Y:S05]  /*89f0*/  BRA `(.L_x_17022) ;  /* 0x0000000c00407947 */ /* 0x000fea0003800000 */
.L_x_17023:
[----:B------:R-:W-:-:S04]  /*8a00*/  PRMT R3, R22, 0x8880, RZ ;  /* 0x0000888016037816 */ /* 0x000fc800000000ff */
[----:B------:R-:W-:-:S05]  /*8a10*/  PRMT R3, R3, 0x7710, RZ ;  /* 0x0000771003037816 */ /* 0x000fca00000000ff */
[----:B------:R0:W-:Y:S01]  /*8a20*/  STG.E.U16 desc[UR36][R8.64], R3 ;  /* 0x0000000308007986 */ /* 0x0001e2000c101524 */
[----:B------:R-:W-:Y:S05]  /*8a30*/  BRA `(.L_x_17022) ;  /* 0x0000000c00307947 */ /* 0x000fea0003800000 */
.L_x_17018:
        /* <DEDUP_REMOVED lines=9> */
.L_x_17026:
[----:B------:R-:W0:Y:S02]  /*8ad0*/  I2F.S8 R0, R22 ;  /* 0x0000001600007306 */ /* 0x000e240000001400 */
[----:B0-----:R-:W-:-:S05]  /*8ae0*/  F2FP.F16.F32.PACK_AB R0, RZ, R0 ;  /* 0x00000000ff00723e */ /* 0x001fca00000000ff */
[----:B------:R0:W-:Y:S01]  /*8af0*/  STG.E.U16 desc[UR36][R8.64], R0 ;  /* 0x0000000008007986 */ /* 0x0001e2000c101524 */
[----:B------:R-:W-:Y:S05]  /*8b00*/  BRA `(.L_x_17022) ;  /* 0x0000000800fc7947 */ /* 0x000fea0003800000 */
.L_x_17025:
        /* <DEDUP_REMOVED lines=10> */
.L_x_17028:
[----:B------:R-:W0:Y:S02]  /*8bb0*/  I2F.S8 R22, R22 ;  /* 0x0000001600167306 */ /* 0x000e240000001400 */
[----:B0-----:R-:W-:-:S04]  /*8bc0*/  F2FP.F16.F32.PACK_AB R3, RZ, R22 ;  /* 0x00000016ff03723e */ /* 0x001fc800000000ff */
[----:B------:R-:W-:-:S05]  /*8bd0*/  PRMT R3, R3, 0x5410, RZ ;  /* 0x0000541003037816 */ /* 0x000fca00000000ff */
[----:B------:R0:W-:Y:S01]  /*8be0*/  STG.E desc[UR36][R8.64], R3 ;  /* 0x0000000308007986 */ /* 0x0001e2000c101924 */
[----:B------:R-:W-:Y:S05]  /*8bf0*/  BRA `(.L_x_17022) ;  /* 0x0000000800c07947 */ /* 0x000fea0003800000 */
.L_x_17027:
[----:B------:R-:W-:-:S04]  /*8c00*/  PRMT R4, R22, 0x8880, RZ ;  /* 0x0000888016047816 */ /* 0x000fc800000000ff */
[----:B------:R-:W-:-:S06]  /*8c10*/  PRMT R4, R4, 0x7710, RZ ;  /* 0x0000771004047816 */ /* 0x000fcc00000000ff */
[----:B------:R-:W0:Y:S02]  /*8c20*/  I2F.F64.S16 R4, R4 ;  /* 0x0000000400047312 */ /* 0x000e240000101c00 */
[----:B0-----:R0:W-:Y:S01]  /*8c30*/  STG.E.64 desc[UR36][R8.64], R4 ;  /* 0x0000000408007986 */ /* 0x0011e2000c101b24 */
[----:B------:R-:W-:Y:S05]  /*8c40*/  BRA `(.L_x_17022) ;  /* 0x0000000800ac7947 */ /* 0x000fea0003800000 */
.L_x_17017:
        /* <DEDUP_REMOVED lines=14> */
.L_x_17032:
        /* <DEDUP_REMOVED lines=17> */
.L_x_17035:
[----:B------:R-:W-:-:S04]  /*8e40*/  SHF.R.U32.HI R3, RZ, 0x18, R5 ;  /* 0x00000018ff037819 */ /* 0x000fc80000011605 */
[----:B------:R-:W-:-:S04]  /*8e50*/  LOP3.LUT R0, R0, 0x80, R3, 0xf8, !PT ;  /* 0x0000008000007812 */ /* 0x000fc800078ef803 */
[----:B------:R-:W-:-:S07]  /*8e60*/  PRMT R4, R0, 0x7610, R4 ;  /* 0x0000761000047816 */ /* 0x000fce0000000004 */
.L_x_17034:
[----:B------:R-:W-:Y:S05]  /*8e70*/  BSYNC.RECONVERGENT B0 ;  /* 0x0000000000007941 */ /* 0x000fea0003800200 */
.L_x_17033:
[----:B------:R0:W-:Y:S01]  /*8e80*/  STG.E.U8 desc[UR36][R8.64], R4 ;  /* 0x0000000408007986 */ /* 0x0001e2000c101124 */
[----:B------:R-:W-:Y:S05]  /*8e90*/  BRA `(.L_x_17022) ;  /* 0x0000000800187947 */ /* 0x000fea0003800000 */
.L_x_17031:
        /* <DEDUP_REMOVED lines=17> */
.L_x_17038:
[----:B------:R-:W-:-:S04]  /*8fb0*/  SHF.R.U32.HI R3, RZ, 0x18, R5 ;  /* 0x00000018ff037819 */ /* 0x000fc80000011605 */
[----:B------:R-:W-:-:S04]  /*8fc0*/  LOP3.LUT R0, R0, 0x80, R3, 0xf8, !PT ;  /* 0x0000008000007812 */ /* 0x000fc800078ef803 */
[----:B------:R-:W-:-:S07]  /*8fd0*/  PRMT R4, R0, 0x7610, R4 ;  /* 0x0000761000047816 */ /* 0x000fce0000000004 */
.L_x_17037:
[----:B------:R-:W-:Y:S05]  /*8fe0*/  BSYNC.RECONVERGENT B0 ;  /* 0x0000000000007941 */ /* 0x000fea0003800200 */
.L_x_17036:
[----:B------:R0:W-:Y:S01]  /*8ff0*/  STG.E.U8 desc[UR36][R8.64], R4 ;  /* 0x0000000408007986 */ /* 0x0001e2000c101124 */
[----:B------:R-:W-:Y:S05]  /*9000*/  BRA `(.L_x_17022) ;  /* 0x0000000400bc7947 */ /* 0x000fea0003800000 */
.L_x_17030:
        /* <DEDUP_REMOVED lines=22> */
.L_x_17040:
[----:B------:R-:W-:-:S04]  /*9170*/  LOP3.LUT R22, R22, 0xffff, RZ, 0xc0, !PT ;  /* 0x0000ffff16167812 */ /* 0x000fc800078ec0ff */
[----:B------:R-:W-:-:S05]  /*9180*/  PRMT R22, R22, 0x8880, RZ ;  /* 0x0000888016167816 */ /* 0x000fca00000000ff */
[----:B------:R-:W-:-:S05]  /*9190*/  IMAD.MOV.U32 R4, RZ, RZ, R22 ;  /* 0x000000ffff047224 */ /* 0x000fca00078e0016 */
[----:B------:R-:W-:-:S05]  /*91a0*/  SHF.R.S32.HI R5, RZ, 0x1f, R4 ;  /* 0x0000001fff057819 */ /* 0x000fca0000011404 */
[----:B------:R0:W-:Y:S01]  /*91b0*/  STG.E.64 desc[UR36][R8.64], R4 ;  /* 0x0000000408007986 */ /* 0x0001e2000c101b24 */
[----:B------:R-:W-:Y:S05]  /*91c0*/  BRA `(.L_x_17022) ;  /* 0x00000004004c7947 */ /* 0x000fea0003800000 */
.L_x_17039:
[----:B------:R-:W-:-:S04]  /*91d0*/  LOP3.LUT R22, R22, 0xffff, RZ, 0xc0, !PT ;  /* 0x0000ffff16167812 */ /* 0x000fc800078ec0ff */
[----:B------:R-:W-:-:S05]  /*91e0*/  PRMT R3, R22, 0x8880, RZ ;  /* 0x0000888016037816 */ /* 0x000fca00000000ff */
[----:B------:R0:W-:Y:S01]  /*91f0*/  STG.E desc[UR36][R8.64], R3 ;  /* 0x0000000308007986 */ /* 0x0001e2000c101924 */
[----:B------:R-:W-:Y:S05]  /*9200*/  BRA `(.L_x_17022) ;  /* 0x00000004003c7947 */ /* 0x000fea0003800000 */
.L_x_17029:
        /* <DEDUP_REMOVED lines=10> */
.L_x_17042:
[----:B------:R-:W-:Y:S02]  /*92b0*/  PRMT R4, R22, 0x8880, RZ ;  /* 0x0000888016047816 */ /* 0x000fe400000000ff */
[----:B------:R-:W-:Y:S02]  /*92c0*/  CS2R R6, SRZ ;  /* 0x0000000000067805 */ /* 0x000fe4000001ff00 */
[----:B------:R-:W-:-:S06]  /*92d0*/  PRMT R4, R4, 0x7710, RZ ;  /* 0x0000771004047816 */ /* 0x000fcc00000000ff */
[----:B------:R-:W0:Y:S02]  /*92e0*/  I2F.F64.S16 R4, R4 ;  /* 0x0000000400047312 */ /* 0x000e240000101c00 */
[----:B0-----:R0:W-:Y:S01]  /*92f0*/  STG.E.128 desc[UR36][R8.64], R4 ;  /* 0x0000000408007986 */ /* 0x0011e2000c101d24 */
[----:B------:R-:W-:Y:S05]  /*9300*/  BRA `(.L_x_17022) ;  /* 0x0000000000fc7947 */ /* 0x000fea0003800000 */
.L_x_17041:
[----:B------:R-:W-:-:S13]  /*9310*/  ISETP.NE.AND P0, PT, R0, 0xf, PT ;  /* 0x0000000f0000780c */ /* 0x000fda0003f05270 */
[----:B------:R-:W-:Y:S05]  /*9320*/  @!P0 BRA `(.L_x_17043) ;  /* 0x0000000000e88947 */ /* 0x000fea0003800000 */
[----:B------:R-:W-:-:S13]  /*9330*/  ISETP.NE.AND P0, PT, R0, 0x17, PT ;  /* 0x000000170000780c */ /* 0x000fda0003f05270 */
[----:B------:R-:W-:Y:S05]  /*9340*/  @!P0 BRA `(.L_x_17044) ;  /* 0x0000000000908947 */ /* 0x000fea0003800000 */
[----:B------:R-:W-:-:S13]  /*9350*/  ISETP.NE.AND P0, PT, R0, 0x18, PT ;  /* 0x000000180000780c */ /* 0x000fda0003f05270 */
[----:B------:R-:W-:Y:S05]  /*9360*/  @!P0 BRA `(.L_x_17045) ;  /* 0x0000000000448947 */ /* 0x000fea0003800000 */
.L_x_17021:
        /* <DEDUP_REMOVED lines=16> */
.L_x_17046:
[----:B------:R-:W-:Y:S05]  /*9470*/  BRA `(.L_x_17022) ;  /* 0x0000000000a07947 */ /* 0x000fea0003800000 */
.L_x_17045:
        /* <DEDUP_REMOVED lines=13> */
.L_x_17048:
[----:B------:R-:W-:Y:S05]  /*9550*/  BSYNC.RECONVERGENT B0 ;  /* 0x0000000000007941 */ /* 0x000fea0003800200 */
.L_x_17047:
[----:B------:R-:W-:-:S05]  /*9560*/  LOP3.LUT R3, R0, 0x80, R3, 0xf8, !PT ;  /* 0x0000008000037812 */ /* 0x000fca00078ef803 */
[----:B------:R0:W-:Y:S01]  /*9570*/  STG.E.U8 desc[UR36][R8.64], R3 ;  /* 0x0000000308007986 */ /* 0x0001e2000c101124 */
[----:B------:R-:W-:Y:S05]  /*9580*/  BRA `(.L_x_17022) ;  /* 0x00000000005c7947 */ /* 0x000fea0003800000 */
.L_x_17044:
        /* <DEDUP_REMOVED lines=12> */
.L_x_17050:
[----:B------:R-:W-:Y:S01]  /*9650*/  IMAD.MOV.U32 R0, RZ, RZ, 0x7f ;  /* 0x0000007fff007424 */ /* 0x000fe200078e00ff */
[----:B------:R-:W-:-:S04]  /*9660*/  ISETP.GT.U32.AND P0, PT, R3, 0x7f800000, PT ;  /* 0x7f8000000300780c */ /* 0x000fc80003f04070 */
[----:B------:R-:W-:-:S09]  /*9670*/  SEL R0, R0, 0x7c, P0 ;  /* 0x0000007c00007807 */ /* 0x000fd20000000000 */
.L_x_17051:
[----:B------:R-:W-:Y:S05]  /*9680*/  BSYNC.RECONVERGENT B0 ;  /* 0x0000000000007941 */ /* 0x000fea0003800200 */
.L_x_17049:
[----:B------:R-:W-:-:S04]  /*9690*/  SHF.R.U32.HI R3, RZ, 0x18, R5 ;  /* 0x00000018ff037819 */ /* 0x000fc80000011605 */
[----:B------:R-:W-:-:S05]  /*96a0*/  LOP3.LUT R3, R0, 0x80, R3, 0xf8, !PT ;  /* 0x0000008000037812 */ /* 0x000fca00078ef803 */
[----:B------:R0:W-:Y:S01]  /*96b0*/  STG.E.U8 desc[UR36][R8.64], R3 ;  /* 0x0000000308007986 */ /* 0x0001e2000c101124 */
[----:B------:R-:W-:Y:S05]  /*96c0*/  BRA `(.L_x_17022) ;  /* 0x00000000000c7947 */ /* 0x000fea0003800000 */
.L_x_17043:
[----:B------:R-:W0:Y:S02]  /*96d0*/  I2F.S8 R0, R22 ;  /* 0x0000001600007306 */ /* 0x000e240000001400 */
[----:B0-----:R-:W-:-:S05]  /*96e0*/  F2FP.BF16.F32.PACK_AB R0, RZ, R0 ;  /* 0x00000000ff00723e */ /* 0x001fca00000010ff */
[----:B------:R0:W-:Y:S02]  /*96f0*/  STG.E.U16 desc[UR36][R8.64], R0 ;  /* 0x0000000008007986 */ /* 0x0001e4000c101524 */
.L_x_17022:
[----:B------:R-:W-:-:S07]  /*9700*/  VIADD R23, R23, 0x80 ;  /* 0x0000008017177836 */ /* 0x000fce0000000000 */
.L_x_16979:
[----:B------:R-:W-:-:S13]  /*9710*/  ISETP.GE.AND P0, PT, R23, R16, PT ;  /* 0x000000101700720c */ /* 0x000fda0003f06270 */
[----:B------:R-:W-:Y:S05]  /*9720*/  @P0 BREAK.RELIABLE B6 ;  /* 0x0000000000060942 */ /* 0x000fea0003800100 */
[----:B------:R-:W-:Y:S05]  /*9730*/  @P0 BRA `(.L_x_17016) ;  /* 0x0000000c00e00947 */ /* 0x000fea0003800000 */
[----:B------:R-:W-:Y:S05]  /*9740*/  BSYNC.RELIABLE B6 ;  /* 0x0000000000067941 */ /* 0x000fea0003800100 */
.L_x_16978:
        /* <DEDUP_REMOVED lines=20> */
.L_x_17055:
[----:B------:R0:W-:Y:S01]  /*9890*/  STG.E.U8 desc[UR36][R8.64], R17 ;  /* 0x0000001108007986 */ /* 0x0001e2000c101124 */
[----:B------:R-:W-:Y:S05]  /*98a0*/  BRA `(.L_x_17057) ;  /* 0x0000000c00807947 */ /* 0x000fea0003800000 */
.L_x_17054:
        /* <DEDUP_REMOVED lines=12> */
.L_x_17059:
[----:B------:R-:W-:-:S04]  /*9970*/  LOP3.LUT R17, R17, 0xffff, RZ, 0xc0, !PT ;  /* 0x0000ffff11117812 */ /* 0x000fc800078ec0ff */
[----:B------:R-:W-:-:S05]  /*9980*/  PRMT R3, R17, 0x8880, RZ ;  /* 0x0000888011037816 */ /* 0x000fca00000000ff */
[----:B------:R0:W-:Y:S01]  /*9990*/  STG.E desc[UR36][R8.64], R3 ;  /* 0x0000000308007986 */ /* 0x0001e2000c101924 */
[----:B------:R-:W-:Y:S05]  /*99a0*/  BRA `(.L_x_17057) ;  /* 0x0000000c00407947 */ /* 0x000fea0003800000 */
.L_x_17058:
[----:B------:R-:W-:-:S04]  /*99b0*/  PRMT R3, R17, 0x8880, RZ ;  /* 0x0000888011037816 */ /* 0x000fc800000000ff */
[----:B------:R-:W-:-:S05]  /*99c0*/  PRMT R3, R3, 0x7710, RZ ;  /* 0x0000771003037816 */ /* 0x000fca00000000ff */
[----:B------:R0:W-:Y:S01]  /*99d0*/  STG.E.U16 desc[UR36][R8.64], R3 ;  /* 0x0000000308007986 */ /* 0x0001e2000c101524 */
[----:B------:R-:W-:Y:S05]  /*99e0*/  BRA `(.L_x_17057) ;  /* 0x0000000c00307947 */ /* 0x000fea0003800000 */
.L_x_17053:
        /* <DEDUP_REMOVED lines=9> */
.L_x_17061:
[----:B------:R-:W0:Y:S02]  /*9a80*/  I2F.S8 R0, R17 ;  /* 0x0000001100007306 */ /* 0x000e240000001400 */
[----:B0-----:R-:W-:-:S05]  /*9a90*/  F2FP.F16.F32.PACK_AB R0, RZ, R0 ;  /* 0x00000000ff00723e */ /* 0x001fca00000000ff */
[----:B------:R0:W-:Y:S01]  /*9aa0*/  STG.E.U16 desc[UR36][R8.64], R0 ;  /* 0x0000000008007986 */ /* 0x0001e2000c101524 */
[----:B------:R-:W-:Y:S05]  /*9ab0*/  BRA `(.L_x_17057) ;  /* 0x0000000800fc7947 */ /* 0x000fea0003800000 */
.L_x_17060:
        /* <DEDUP_REMOVED lines=10> */
.L_x_17063:
[----:B------:R-:W0:Y:S02]  /*9b60*/  I2F.S8 R17, R17 ;  /* 0x0000001100117306 */ /* 0x000e240000001400 */
[----:B0-----:R-:W-:-:S04]  /*9b70*/  F2FP.F16.F32.PACK_AB R3, RZ, R17 ;  /* 0x00000011ff03723e */ /* 0x001fc800000000ff */
[----:B------:R-:W-:-:S05]  /*9b80*/  PRMT R3, R3, 0x5410, RZ ;  /* 0x0000541003037816 */ /* 0x000fca00000000ff */
[----:B------:R2:W-:Y:S01]  /*9b90*/  STG.E desc[UR36][R8.64], R3 ;  /* 0x0000000308007986 */ /* 0x0005e2000c101924 */
[----:B------:R-:W-:Y:S05]  /*9ba0*/  BRA `(.L_x_17057) ;  /* 0x0000000800c07947 */ /* 0x000fea0003800000 */
.L_x_17062:
[----:B------:R-:W-:-:S04]  /*9bb0*/  PRMT R4, R17, 0x8880, RZ ;  /* 0x0000888011047816 */ /* 0x000fc800000000ff */
[----:B------:R-:W-:-:S06]  /*9bc0*/  PRMT R4, R4, 0x7710, RZ ;  /* 0x0000771004047816 */ /* 0x000fcc00000000ff */
[----:B------:R-:W0:Y:S02]  /*9bd0*/  I2F.F64.S16 R4, R4 ;  /* 0x0000000400047312 */ /* 0x000e240000101c00 */
[----:B0-----:R4:W-:Y:S01]  /*9be0*/  STG.E.64 desc[UR36][R8.64], R4 ;  /* 0x0000000408007986 */ /* 0x0019e2000c101b24 */
[----:B------:R-:W-:Y:S05]  /*9bf0*/  BRA `(.L_x_17057) ;  /* 0x0000000800ac7947 */ /* 0x000fea0003800000 */
.L_x_17052:
        /* <DEDUP_REMOVED lines=14> */
.L_x_17067:
        /* <DEDUP_REMOVED lines=17> */
.L_x_17070:
[----:B------:R-:W-:-:S04]  /*9df0*/  SHF.R.U32.HI R3, RZ, 0x18, R17 ;  /* 0x00000018ff037819 */ /* 0x000fc80000011611 */
[----:B------:R-:W-:-:S04]  /*9e00*/  LOP3.LUT R0, R0, 0x80, R3, 0xf8, !PT ;  /* 0x0000008000007812 */ /* 0x000fc800078ef803 */
[----:B------:R-:W-:-:S07]  /*9e10*/  PRMT R4, R0, 0x7610, R4 ;  /* 0x0000761000047816 */ /* 0x000fce0000000004 */
.L_x_17069:
[----:B------:R-:W-:Y:S05]  /*9e20*/  BSYNC.RECONVERGENT B0 ;  /* 0x0000000000007941 */ /* 0x000fea0003800200 */
.L_x_17068:
[----:B------:R0:W-:Y:S01]  /*9e30*/  STG.E.U8 desc[UR36][R8.64], R4 ;  /* 0x0000000408007986 */ /* 0x0001e2000c101124 */
[----:B------:R-:W-:Y:S05]  /*9e40*/  BRA `(.L_x_17057) ;  /* 0x0000000800187947 */ /* 0x000fea0003800000 */
.L_x_17066:
        /* <DEDUP_REMOVED lines=17> */
.L_x_17073:
[----:B------:R-:W-:-:S04]  /*9f60*/  SHF.R.U32.HI R3, RZ, 0x18, R17 ;  /* 0x00000018ff037819 */ /* 0x000fc80000011611 */
[----:B------:R-:W-:-:S04]  /*9f70*/  LOP3.LUT R0, R0, 0x80, R3, 0xf8, !PT ;  /* 0x0000008000007812 */ /* 0x000fc800078ef803 */
[----:B------:R-:W-:-:S07]  /*9f80*/  PRMT R4, R0, 0x7610, R4 ;  /* 0x0000761000047816 */ /* 0x000fce0000000004 */
.L_x_17072:
[----:B------:R-:W-:Y:S05]  /*9f90*/  BSYNC.RECONVERGENT B0 ;  /* 0x0000000000007941 */ /* 0x000fea0003800200 */
.L_x_17071:
[----:B------:R0:W-:Y:S01]  /*9fa0*/  STG.E.U8 desc[UR36][R8.64], R4 ;  /* 0x0000000408007986 */ /* 0x0001e2000c101124 */
[----:B------:R-:W-:Y:S05]  /*9fb0*/  BRA `(.L_x_17057) ;  /* 0x0000000400bc7947 */ /* 0x000fea0003800000 */
.L_x_17065:
        /* <DEDUP_REMOVED lines=22> */
.L_x_17075:
[----:B------:R-:W-:-:S04]  /*a120*/  LOP3.LUT R17, R17, 0xffff, RZ, 0xc0, !PT ;  /* 0x0000ffff11117812 */ /* 0x000fc800078ec0ff */
[----:B------:R-:W-:-:S05]  /*a130*/  PRMT R17, R17, 0x8880, RZ ;  /* 0x0000888011117816 */ /* 0x000fca00000000ff */
[----:B------:R-:W-:-:S05]  /*a140*/  IMAD.MOV.U32 R4, RZ, RZ, R17 ;  /* 0x000000ffff047224 */ /* 0x000fca00078e0011 */
[----:B------:R-:W-:-:S05]  /*a150*/  SHF.R.S32.HI R5, RZ, 0x1f, R4 ;  /* 0x0000001fff057819 */ /* 0x000fca0000011404 */
[----:B------:R0:W-:Y:S01]  /*a160*/  STG.E.64 desc[UR36][R8.64], R4 ;  /* 0x0000000408007986 */ /* 0x0001e2000c101b24 */
[----:B------:R-:W-:Y:S05]  /*a170*/  BRA `(.L_x_17057) ;  /* 0x00000004004c7947 */ /* 0x000fea0003800000 */
.L_x_17074:
[----:B------:R-:W-:-:S04]  /*a180*/  LOP3.LUT R17, R17, 0xffff, RZ, 0xc0, !PT ;  /* 0x0000ffff11117812 */ /* 0x000fc800078ec0ff */
[----:B------:R-:W-:-:S05]  /*a190*/  PRMT R3, R17, 0x8880, RZ ;  /* 0x0000888011037816 */ /* 0x000fca00000000ff */
[----:B------:R0:W-:Y:S01]  /*a1a0*/  STG.E desc[UR36][R8.64], R3 ;  /* 0x0000000308007986 */ /* 0x0001e2000c101924 */
[----:B------:R-:W-:Y:S05]  /*a1b0*/  BRA `(.L_x_17057) ;  /* 0x00000004003c7947 */ /* 0x000fea0003800000 */
.L_x_17064:
        /* <DEDUP_REMOVED lines=10> */
.L_x_17077:
[----:B------:R-:W-:Y:S02]  /*a260*/  PRMT R4, R17, 0x8880, RZ ;  /* 0x0000888011047816 */ /* 0x000fe400000000ff */
[----:B------:R-:W-:Y:S02]  /*a270*/  CS2R R6, SRZ ;  /* 0x0000000000067805 */ /* 0x000fe4000001ff00 */
[----:B------:R-:W-:-:S06]  /*a280*/  PRMT R4, R4, 0x7710, RZ ;  /* 0x0000771004047816 */ /* 0x000fcc00000000ff */
[----:B------:R-:W0:Y:S02]  /*a290*/  I2F.F64.S16 R4, R4 ;  /* 0x0000000400047312 */ /* 0x000e240000101c00 */
[----:B0-----:R0:W-:Y:S01]  /*a2a0*/  STG.E.128 desc[UR36][R8.64], R4 ;  /* 0x0000000408007986 */ /* 0x0011e2000c101d24 */
[----:B------:R-:W-:Y:S05]  /*a2b0*/  BRA `(.L_x_17057) ;  /* 0x0000000000fc7947 */ /* 0x000fea0003800000 */
.L_x_17076:
[----:B------:R-:W-:-:S13]  /*a2c0*/  ISETP.NE.AND P0, PT, R0, 0xf, PT ;  /* 0x0000000f0000780c */ /* 0x000fda0003f05270 */
[----:B------:R-:W-:Y:S05]  /*a2d0*/  @!P0 BRA `(.L_x_17078) ;  /* 0x0000000000e88947 */ /* 0x000fea0003800000 */
[----:B------:R-:W-:-:S13]  /*a2e0*/  ISETP.NE.AND P0, PT, R0, 0x17, PT ;  /* 0x000000170000780c */ /* 0x000fda0003f05270 */
[----:B------:R-:W-:Y:S05]  /*a2f0*/  @!P0 BRA `(.L_x_17079) ;  /* 0x0000000000908947 */ /* 0x000fea0003800000 */
[----:B------:R-:W-:-:S13]  /*a300*/  ISETP.NE.AND P0, PT, R0, 0x18, PT ;  /* 0x000000180000780c */ /* 0x000fda0003f05270 */
[----:B------:R-:W-:Y:S05]  /*a310*/  @!P0 BRA `(.L_x_17080) ;  /* 0x0000000000448947 */ /* 0x000fea0003800000 */
.L_x_17056:
        /* <DEDUP_REMOVED lines=16> */
.L_x_17081:
[----:B------:R-:W-:Y:S05]  /*a420*/  BRA `(.L_x_17057) ;  /* 0x0000000000a07947 */ /* 0x000fea0003800000 */
.L_x_17080:
        /* <DEDUP_REMOVED lines=13> */
.L_x_17083:
[----:B------:R-:W-:Y:S05]  /*a500*/  BSYNC.RECONVERGENT B0 ;  /* 0x0000000000007941 */ /* 0x000fea0003800200 */
.L_x_17082:
[----:B------:R-:W-:-:S05]  /*a510*/  LOP3.LUT R3, R0, 0x80, R3, 0xf8, !PT ;  /* 0x0000008000037812 */ /* 0x000fca00078ef803 */
[----:B------:R0:W-:Y:S01]  /*a520*/  STG.E.U8 desc[UR36][R8.64], R3 ;  /* 0x0000000308007986 */ /* 0x0001e2000c101124 */
[----:B------:R-:W-:Y:S05]  /*a530*/  BRA `(.L_x_17057) ;  /* 0x00000000005c7947 */ /* 0x000fea0003800000 */
.L_x_17079:
        /* <DEDUP_REMOVED lines=12> */
.L_x_17085:
[----:B------:R-:W-:Y:S01]  /*a600*/  IMAD.MOV.U32 R0, RZ, RZ, 0x7f ;  /* 0x0000007fff007424 */ /* 0x000fe200078e00ff */
[----:B------:R-:W-:-:S04]  /*a610*/  ISETP.GT.U32.AND P0, PT, R3, 0x7f800000, PT ;  /* 0x7f8000000300780c */ /* 0x000fc80003f04070 */
[----:B------:R-:W-:-:S09]  /*a620*/  SEL R0, R0, 0x7c, P0 ;  /* 0x0000007c00007807 */ /* 0x000fd20000000000 */
.L_x_17086:
[----:B------:R-:W-:Y:S05]  /*a630*/  BSYNC.RECONVERGENT B0 ;  /* 0x0000000000007941 */ /* 0x000fea0003800200 */
.L_x_17084:
[----:B------:R-:W-:-:S04]  /*a640*/  SHF.R.U32.HI R3, RZ, 0x18, R17 ;  /* 0x00000018ff037819 */ /* 0x000fc80000011611 */
[----:B------:R-:W-:-:S05]  /*a650*/  LOP3.LUT R3, R0, 0x80, R3, 0xf8, !PT ;  /* 0x0000008000037812 */ /* 0x000fca00078ef803 */
[----:B------:R0:W-:Y:S01]  /*a660*/  STG.E.U8 desc[UR36][R8.64], R3 ;  /* 0x0000000308007986 */ /* 0x0001e2000c101124 */
[----:B------:R-:W-:Y:S05]  /*a670*/  BRA `(.L_x_17057) ;  /* 0x00000000000c7947 */ /* 0x000fea0003800000 */
.L_x_17078:
[----:B------:R-:W0:Y:S02]  /*a680*/  I2F.S8 R0, R17 ;  /* 0x0000001100007306 */ /* 0x000e240000001400 */
[----:B0-----:R-:W-:-:S05]  /*a690*/  F2FP.BF16.F32.PACK_AB R0, RZ, R0 ;  /* 0x00000000ff00723e */ /* 0x001fca00000010ff */
[----:B------:R0:W-:Y:S02]  /*a6a0*/  STG.E.U16 desc[UR36][R8.64], R0 ;  /* 0x0000000008007986 */ /* 0x0001e4000c101524 */
.L_x_17057:
[----:B------:R-:W-:-:S07]  /*a6b0*/  VIADD R23, R23, 0x80 ;  /* 0x0000008017177836 */ /* 0x000fce0000000000 */
.L_x_17016:
[----:B------:R-:W-:Y:S05]  /*a6c0*/  BSYNC.RECONVERGENT B7 ;  /* 0x0000000000077941 */ /* 0x000fea0003800200 */
.L_x_16977:
        /* <DEDUP_REMOVED lines=21> */
.L_x_17090:
[----:B------:R-:W-:Y:S01]  /*a820*/  STG.E.U8 desc[UR36][R2.64], R19 ;  /* 0x0000001302007986 */ /* 0x000fe2000c101124 */
[----:B------:R-:W-:Y:S05]  /*a830*/  EXIT ;  /* 0x000000000000794d */ /* 0x000fea0003800000 */
.L_x_17089:
        /* <DEDUP_REMOVED lines=12> */
.L_x_17093:
[----:B------:R-:W-:-:S04]  /*a900*/  LOP3.LUT R19, R19, 0xffff, RZ, 0xc0, !PT ;  /* 0x0000ffff13137812 */ /* 0x000fc800078ec0ff */
[----:B------:R-:W-:-:S05]  /*a910*/  PRMT R5, R19, 0x8880, RZ ;  /* 0x0000888013057816 */ /* 0x000fca00000000ff */
[----:B------:R-:W-:Y:S01]  /*a920*/  STG.E desc[UR36][R2.64], R5 ;  /* 0x0000000502007986 */ /* 0x000fe2000c101924 */
[----:B------:R-:W-:Y:S05]  /*a930*/  EXIT ;  /* 0x000000000000794d */ /* 0x000fea0003800000 */
.L_x_17092:
[----:B------:R-:W-:-:S04]  /*a940*/  PRMT R5, R19, 0x8880, RZ ;  /* 0x0000888013057816 */ /* 0x000fc800000000ff */
[----:B------:R-:W-:-:S05]  /*a950*/  PRMT R5, R5, 0x7710, RZ ;  /* 0x0000771005057816 */ /* 0x000fca00000000ff */
[----:B------:R-:W-:Y:S01]  /*a960*/  STG.E.U16 desc[UR36][R2.64], R5 ;  /* 0x0000000502007986 */ /* 0x000fe2000c101524 */
[----:B------:R-:W-:Y:S05]  /*a970*/  EXIT ;  /* 0x000000000000794d */ /* 0x000fea0003800000 */
.L_x_17088:
        /* <DEDUP_REMOVED lines=9> */
.L_x_17095:
[----:B------:R-:W0:Y:S02]  /*aa10*/  I2F.S8 R0, R19 ;  /* 0x0000001300007306 */ /* 0x000e240000001400 */
[----:B0-----:R-:W-:-:S05]  /*aa20*/  F2FP.F16.F32.PACK_AB R0, RZ, R0 ;  /* 0x00000000ff00723e */ /* 0x001fca00000000ff */
[----:B------:R-:W-:Y:S01]  /*aa30*/  STG.E.U16 desc[UR36][R2.64], R0 ;  /* 0x0000000002007986 */ /* 0x000fe2000c101524 */
[----:B------:R-:W-:Y:S05]  /*aa40*/  EXIT ;  /* 0x000000000000794d */ /* 0x000fea0003800000 */
.L_x_17094:
        /* <DEDUP_REMOVED lines=10> */
.L_x_17097:
[----:B------:R-:W0:Y:S02]  /*aaf0*/  I2F.S8 R19, R19 ;  /* 0x0000001300137306 */ /* 0x000e240000001400 */
[----:B0-----:R-:W-:-:S04]  /*ab00*/  F2FP.F16.F32.PACK_AB R5, RZ, R19 ;  /* 0x00000013ff05723e */ /* 0x001fc800000000ff */
[----:B------:R-:W-:-:S05]  /*ab10*/  PRMT R5, R5, 0x5410, RZ ;  /* 0x0000541005057816 */ /* 0x000fca00000000ff */
[----:B------:R-:W-:Y:S01]  /*ab20*/  STG.E desc[UR36][R2.64], R5 ;  /* 0x0000000502007986 */ /* 0x000fe2000c101924 */
[----:B------:R-:W-:Y:S05]  /*ab30*/  EXIT ;  /* 0x000000000000794d */ /* 0x000fea0003800000 */
.L_x_17096:
[----:B------:R-:W-:-:S04]  /*ab40*/  PRMT R4, R19, 0x8880, RZ ;  /* 0x0000888013047816 */ /* 0x000fc800000000ff */
[----:B------:R-:W-:-:S06]  /*ab50*/  PRMT R4, R4, 0x7710, RZ ;  /* 0x0000771004047816 */ /* 0x000fcc00000000ff */
[----:B------:R-:W0:Y:S02]  /*ab60*/  I2F.F64.S16 R4, R4 ;  /* 0x0000000400047312 */ /* 0x000e240000101c00 */
[----:B0-----:R-:W-:Y:S01]  /*ab70*/  STG.E.64 desc[UR36][R2.64], R4 ;  /* 0x0000000402007986 */ /* 0x001fe2000c101b24 */
[----:B------:R-:W-:Y:S05]  /*ab80*/  EXIT ;  /* 0x000000000000794d */ /* 0x000fea0003800000 */
.L_x_17087:
        /* <DEDUP_REMOVED lines=14> */
.L_x_17101:
        /* <DEDUP_REMOVED lines=18> */
.L_x_17104:
[----:B------:R-:W-:-:S04]  /*ad90*/  SHF.R.U32.HI R5, RZ, 0x18, R5 ;  /* 0x00000018ff057819 */ /* 0x000fc80000011605 */
[----:B------:R-:W-:-:S07]  /*ada0*/  LOP3.LUT R0, R0, 0x80, R5, 0xf8, !PT ;  /* 0x0000008000007812 */ /* 0x000fce00078ef805 */
.L_x_17103:
[----:B------:R-:W-:Y:S05]  /*adb0*/  BSYNC.RECONVERGENT B0 ;  /* 0x0000000000007941 */ /* 0x000fea0003800200 */
.L_x_17102:
[----:B------:R-:W-:Y:S01]  /*adc0*/  STG.E.U8 desc[UR36][R2.64], R0 ;  /* 0x0000000002007986 */ /* 0x000fe2000c101124 */
[----:B------:R-:W-:Y:S05]  /*add0*/  EXIT ;  /* 0x000000000000794d */ /* 0x000fea0003800000 */
.L_x_17100:
        /* <DEDUP_REMOVED lines=18> */
.L_x_17107:
[----:B------:R-:W-:-:S04]  /*af00*/  SHF.R.U32.HI R5, RZ, 0x18, R5 ;  /* 0x00000018ff057819 */ /* 0x000fc80000011605 */
[----:B------:R-:W-:-:S07]  /*af10*/  LOP3.LUT R0, R0, 0x80, R5, 0xf8, !PT ;  /* 0x0000008000007812 */ /* 0x000fce00078ef805 */
.L_x_17106:
[----:B------:R-:W-:Y:S05]  /*af20*/  BSYNC.RECONVERGENT B0 ;  /* 0x0000000000007941 */ /* 0x000fea0003800200 */
.L_x_17105:
[----:B------:R-:W-:Y:S01]  /*af30*/  STG.E.U8 desc[UR36][R2.64], R0 ;  /* 0x0000000002007986 */ /* 0x000fe2000c101124 */
[----:B------:R-:W-:Y:S05]  /*af40*/  EXIT ;  /* 0x000000000000794d */ /* 0x000fea0003800000 */
.L_x_17099:
        /* <DEDUP_REMOVED lines=22> */
.L_x_17109:
[----:B------:R-:W-:-:S04]  /*b0b0*/  LOP3.LUT R19, R19, 0xffff, RZ, 0xc0, !PT ;  /* 0x0000ffff13137812 */ /* 0x000fc800078ec0ff */
[----:B------:R-:W-:-:S05]  /*b0c0*/  PRMT R19, R19, 0x8880, RZ ;  /* 0x0000888013137816 */ /* 0x000fca00000000ff */
[----:B------:R-:W-:-:S05]  /*b0d0*/  IMAD.MOV.U32 R4, RZ, RZ, R19 ;  /* 0x000000ffff047224 */ /* 0x000fca00078e0013 */
[----:B------:R-:W-:-:S05]  /*b0e0*/  SHF.R.S32.HI R5, RZ, 0x1f, R4 ;  /* 0x0000001fff057819 */ /* 0x000fca0000011404 */
[----:B------:R-:W-:Y:S01]  /*b0f0*/  STG.E.64 desc[UR36][R2.64], R4 ;  /* 0x0000000402007986 */ /* 0x000fe2000c101b24 */
[----:B------:R-:W-:Y:S05]  /*b100*/  EXIT ;  /* 0x000000000000794d */ /* 0x000fea0003800000 */
.L_x_17108:
[----:B------:R-:W-:-:S04]  /*b110*/  LOP3.LUT R19, R19, 0xffff, RZ, 0xc0, !PT ;  /* 0x0000ffff13137812 */ /* 0x000fc800078ec0ff */
[----:B------:R-:W-:-:S05]  /*b120*/  PRMT R5, R19, 0x8880, RZ ;  /* 0x0000888013057816 */ /* 0x000fca00000000ff */
[----:B------:R-:W-:Y:S01]  /*b130*/  STG.E desc[UR36][R2.64], R5 ;  /* 0x0000000502007986 */ /* 0x000fe2000c101924 */
[----:B------:R-:W-:Y:S05]  /*b140*/  EXIT ;  /* 0x000000000000794d */ /* 0x000fea0003800000 */
.L_x_17098:
        /* <DEDUP_REMOVED lines=10> */
.L_x_17111:
[----:B------:R-:W-:Y:S02]  /*b1f0*/  PRMT R4, R19, 0x8880, RZ ;  /* 0x0000888013047816 */ /* 0x000fe400000000ff */
[----:B------:R-:W-:Y:S02]  /*b200*/  CS2R R6, SRZ ;  /* 0x0000000000067805 */ /* 0x000fe4000001ff00 */
[----:B------:R-:W-:-:S06]  /*b210*/  PRMT R4, R4, 0x7710, RZ ;  /* 0x0000771004047816 */ /* 0x000fcc00000000ff */
[----:B------:R-:W0:Y:S02]  /*b220*/  I2F.F64.S16 R4, R4 ;  /* 0x0000000400047312 */ /* 0x000e240000101c00 */
[----:B0-----:R-:W-:Y:S01]  /*b230*/  STG.E.128 desc[UR36][R2.64], R4 ;  /* 0x0000000402007986 */ /* 0x001fe2000c101d24 */
[----:B------:R-:W-:Y:S05]  /*b240*/  EXIT ;  /* 0x000000000000794d */ /* 0x000fea0003800000 */
.L_x_17110:
[----:B------:R-:W-:-:S13]  /*b250*/  ISETP.NE.AND P0, PT, R0, 0xf, PT ;  /* 0x0000000f0000780c */ /* 0x000fda0003f05270 */
[----:B------:R-:W-:Y:S05]  /*b260*/  @!P0 BRA `(.L_x_17112) ;  /* 0x0000000000e88947 */ /* 0x000fea0003800000 */
[----:B------:R-:W-:-:S13]  /*b270*/  ISETP.NE.AND P0, PT, R0, 0x17, PT ;  /* 0x000000170000780c */ /* 0x000fda0003f05270 */
[----:B------:R-:W-:Y:S05]  /*b280*/  @!P0 BRA `(.L_x_17113) ;  /* 0x0000000000908947 */ /* 0x000fea0003800000 */
[----:B------:R-:W-:-:S13]  /*b290*/  ISETP.NE.AND P0, PT, R0, 0x18, PT ;  /* 0x000000180000780c */ /* 0x000fda0003f05270 */
[----:B------:R-:W-:Y:S05]  /*b2a0*/  @!P0 BRA `(.L_x_17114) ;  /* 0x0000000000448947 */ /* 0x000fea0003800000 */
.L_x_17091:
        /* <DEDUP_REMOVED lines=16> */
.L_x_17115:
[----:B------:R-:W-:Y:S05]  /*b3b0*/  EXIT ;  /* 0x000000000000794d */ /* 0x000fea0003800000 */
.L_x_17114:
        /* <DEDUP_REMOVED lines=13> */
.L_x_17117:
[----:B------:R-:W-:Y:S05]  /*b490*/  BSYNC.RECONVERGENT B0 ;  /* 0x0000000000007941 */ /* 0x000fea0003800200 */
.L_x_17116:
[----:B------:R-:W-:-:S05]  /*b4a0*/  LOP3.LUT R5, R0, 0x80, R5, 0xf8, !PT ;  /* 0x0000008000057812 */ /* 0x000fca00078ef805 */
[----:B------:R-:W-:Y:S01]  /*b4b0*/  STG.E.U8 desc[UR36][R2.64], R5 ;  /* 0x0000000502007986 */ /* 0x000fe2000c101124 */
[----:B------:R-:W-:Y:S05]  /*b4c0*/  EXIT ;  /* 0x000000000000794d */ /* 0x000fea0003800000 */
.L_x_17113:
        /* <DEDUP_REMOVED lines=12> */
.L_x_17119:
[----:B------:R-:W-:Y:S01]  /*b590*/  IMAD.MOV.U32 R0, RZ, RZ, 0x7f ;  /* 0x0000007fff007424 */ /* 0x000fe200078e00ff */
[----:B------:R-:W-:-:S04]  /*b5a0*/  ISETP.GT.U32.AND P0, PT, R4, 0x7f800000, PT ;  /* 0x7f8000000400780c */ /* 0x000fc80003f04070 */
[----:B------:R-:W-:-:S09]  /*b5b0*/  SEL R0, R0, 0x7c, P0 ;  /* 0x0000007c00007807 */ /* 0x000fd20000000000 */
.L_x_17120:
[----:B------:R-:W-:Y:S05]  /*b5c0*/  BSYNC.RECONVERGENT B0 ;  /* 0x0000000000007941 */ /* 0x000fea0003800200 */
.L_x_17118:
[----:B------:R-:W-:-:S04]  /*b5d0*/  SHF.R.U32.HI R5, RZ, 0x18, R5 ;  /* 0x00000018ff057819 */ /* 0x000fc80000011605 */
[----:B------:R-:W-:-:S05]  /*b5e0*/  LOP3.LUT R5, R0, 0x80, R5, 0xf8, !PT ;  /* 0x0000008000057812 */ /* 0x000fca00078ef805 */
[----:B------:R-:W-:Y:S01]  /*b5f0*/  STG.E.U8 desc[UR36][R2.64], R5 ;  /* 0x0000000502007986 */ /* 0x000fe2000c101124 */
[----:B------:R-:W-:Y:S05]  /*b600*/  EXIT ;  /* 0x000000000000794d */ /* 0x000fea0003800000 */
.L_x_17112:
[----:B------:R-:W0:Y:S02]  /*b610*/  I2F.S8 R0, R19 ;  /* 0x0000001300007306 */ /* 0x000e240000001400 */
[----:B0-----:R-:W-:-:S05]  /*b620*/  F2FP.BF16.F32.PACK_AB R0, RZ, R0 ;  /* 0x00000000ff00723e */ /* 0x001fca00000010ff */
[----:B------:R-:W-:Y:S01]  /*b630*/  STG.E.U16 desc[UR36][R2.64], R0 ;  /* 0x0000000002007986 */ /* 0x000fe2000c101524 */
[----:B------:R-:W-:Y:S05]  /*b640*/  EXIT ;  /* 0x000000000000794d */ /* 0x000fea0003800000 */
.L_x_17121:
        /* <DEDUP_REMOVED lines=11> */
.L_x_31179:


//--------------------- .text._ZN2at6native18elementwise_kernelILi128ELi4EZNS0_22gpu_kernel_impl_nocastINS0_13BinaryFunctorIaaaZZZNS0_21heaviside_kernel_cudaERNS_18TensorIteratorBaseEENKUlvE_clEvENKUlvE0_clEvEUlaaE_EEEEvS5_RKT_EUliE_EEviT1_ --------------------------
	.section	.text._ZN2at6native18elementwise_kernelILi128ELi4EZNS0_22gpu_kernel_impl_nocastINS0_13BinaryFunctorIaaaZZZNS0_21heaviside_kernel_cudaERNS_18TensorIteratorBaseEENKUlvE_clEvENKUlvE0_clEvEUlaaE_EEEEvS5_RKT_EUliE_EEviT1_,"ax",@progbits
	.align	128
        .global         _ZN2at6native18elementwise_kernelILi128ELi4EZNS0_22gpu_kernel_impl_nocastINS0_13BinaryFunctorIaaaZZZNS0_21heaviside_kernel_cudaERNS_18TensorIteratorBaseEENKUlvE_clEvENKUlvE0_clEvEUlaaE_EEEEvS5_RKT_EUliE_EEviT1_
        .type           _ZN2at6native18elementwise_kernelILi128ELi4EZNS0_22gpu_kernel_impl_nocastINS0_13BinaryFunctorIaaaZZZNS0_21heaviside_kernel_cudaERNS_18TensorIteratorBaseEENKUlvE_clEvENKUlvE0_clEvEUlaaE_EEEEvS5_RKT_EUliE_EEviT1_,@function
        .size           _ZN2at6native18elementwise_kernelILi128ELi4EZNS0_22gpu_kernel_impl_nocastINS0_13BinaryFunctorIaaaZZZNS0_21heaviside_kernel_cudaERNS_18TensorIteratorBaseEENKUlvE_clEvENKUlvE0_clEvEUlaaE_EEEEvS5_RKT_EUliE_EEviT1_,(.L_x_31180 - _ZN2at6native18elementwise_kernelILi128ELi4EZNS0_22gpu_kernel_impl_nocastINS0_13BinaryFunctorIaaaZZZNS0_21heaviside_kernel_cudaERNS_18TensorIteratorBaseEENKUlvE_clEvENKUlvE0_clEvEUlaaE_EEEEvS5_RKT_EUliE_EEviT1_)
        .other          _ZN2at6native18elementwise_kernelILi128ELi4EZNS0_22gpu_kernel_impl_nocastINS0_13BinaryFunctorIaaaZZZNS0_21heaviside_kernel_cudaERNS_18TensorIteratorBaseEENKUlvE_clEvENKUlvE0_clEvEUlaaE_EEEEvS5_RKT_EUliE_EEviT1_,@"STO_CUDA_ENTRY STV_DEFAULT"
_ZN2at6native18elementwise_kernelILi128ELi4EZNS0_22gpu_kernel_impl_nocastINS0_13BinaryFunctorIaaaZZZNS0_21heaviside_kernel_cudaERNS_18TensorIteratorBaseEENKUlvE_clEvENKUlvE0_clEvEUlaaE_EEEEvS5_RKT_EUliE_EEviT1_:
.text._ZN2at6native18elementwise_kernelILi128ELi4EZNS0_22gpu_kernel_impl_nocastINS0_13BinaryFunctorIaaaZZZNS0_21heaviside_kernel_cudaERNS_18TensorIteratorBaseEENKUlvE_clEvENKUlvE0_clEvEUlaaE_EEEEvS5_RKT_EUliE_EEviT1_:
        /* <DEDUP_REMOVED lines=16> */
[----:B0-----:R-:W2:Y:S04]  /*0100*/  LDG.E.S8 R4, desc[UR6][R4.64] ;  /* 0x0000000604047981 */ /* 0x001ea8000c1e1300 */
[----:B-1----:R0:W3:Y:S03]  /*0110*/  LDG.E.U8 R11, desc[UR6][R6.64] ;  /* 0x00000006060b7981 */ /* 0x0020e6000c1e1100 */
[----:B------:R-:W1:Y:S01]  /*0120*/  LDC.64 R8, c[0x0][0x5e8] ;  /* 0x00017a00ff087b82 */ /* 0x000e620000000a00 */
[----:B------:R-:W-:-:S02]  /*0130*/  IADD3 R3, PT, PT, R3, 0x80, RZ ;  /* 0x0000008003037810 */ /* 0x000fc40007ffe0ff */
[C---:B--2---:R-:W-:Y:S02]  /*0140*/  LOP3.LUT P1, RZ, R4.reuse, 0xff, RZ, 0xc0, !PT ;  /* 0x000000ff04ff7812 */ /* 0x044fe4000782c0ff */
[----:B------:R-:W-:-:S11]  /*0150*/  ISETP.GT.AND P0, PT, R4, RZ, PT ;  /* 0x000000ff0400720c */ /* 0x000fd60003f04270 */
[----:B---3--:R-:W-:Y:S02]  /*0160*/  @P1 SEL R11, RZ, 0x1, !P0 ;  /* 0x00000001ff0b1807 */ /* 0x008fe40004000000 */
[----:B------:R-:W-:-:S03]  /*0170*/  ISETP.GE.AND P0, PT, R3, UR4, PT ;  /* 0x0000000403007c0c */ /* 0x000fc6000bf06270 */
[----:B-1----:R0:W-:Y:S10]  /*0180*/  STG.E.U8 desc[UR6][R8.64], R11 ;  /* 0x0000000b08007986 */ /* 0x0021f4000c101106 */
[----:B------:R-:W-:Y:S05]  /*0190*/  @P0 BREAK.RELIABLE B1 ;  /* 0x0000000000010942 */ /* 0x000fea0003800100 */
[----:B------:R-:W-:Y:S05]  /*01a0*/  @P0 BRA `(.L_x_17126) ;  /* 0x0000000000600947 */ /* 0x000fea0003800000 */
[----:B------:R-:W1:Y:S08]  /*01b0*/  LDC.64 R4, c[0x0][0x5f0] ;  /* 0x00017c00ff047b82 */ /* 0x000e700000000a00 */
[----:B0-----:R-:W0:Y:S01]  /*01c0*/  LDC.64 R6, c[0x0][0x5f8] ;  /* 0x00017e00ff067b82 */ /* 0x001e220000000a00 */
[----:B-1----:R-:W2:Y:S04]  /*01d0*/  LDG.E.S8 R4, desc[UR6][R4.64] ;  /* 0x0000000604047981 */ /* 0x002ea8000c1e1300 */
[----:B0-----:R0:W3:Y:S03]  /*01e0*/  LDG.E.U8 R11, desc[UR6][R6.64] ;  /* 0x00000006060b7981 */ /* 0x0010e6000c1e1100 */
[----:B------:R-:W1:Y:S01]  /*01f0*/  LDC.64 R8, c[0x0][0x5e8] ;  /* 0x00017a00ff087b82 */ /* 0x000e620000000a00 */
[----:B------:R-:W-:-:S02]  /*0200*/  IADD3 R3, PT, PT, R3, 0x80, RZ ;  /* 0x0000008003037810 */ /* 0x000fc40007ffe0ff */
[C---:B--2---:R-:W-:Y:S02]  /*0210*/  LOP3.LUT P1, RZ, R4.reuse, 0xff, RZ, 0xc0, !PT ;  /* 0x000000ff04ff7812 */ /* 0x044fe4000782c0ff */
[----:B------:R-:W-:-:S11]  /*0220*/  ISETP.GT.AND P0, PT, R4, RZ, PT ;  /* 0x000000ff0400720c */ /* 0x000fd60003f04270 */
[----:B---3--:R-:W-:-:S05]  /*0230*/  @P1 SEL R11, RZ, 0x1, !P0 ;  /* 0x00000001ff0b1807 */ /* 0x008fca0004000000 */
[----:B-1----:R0:W-:Y:S02]  /*0240*/  STG.E.U8 desc[UR6][R8.64], R11 ;  /* 0x0000000b08007986 */ /* 0x0021e4000c101106 */
.L_x_17125:
[----:B------:R-:W-:-:S13]  /*0250*/  ISETP.GE.AND P0, PT, R3, UR4, PT ;  /* 0x0000000403007c0c */ /* 0x000fda000bf06270 */
[----:B------:R-:W-:Y:S05]  /*0260*/  @P0 BREAK.RELIABLE B1 ;  /* 0x0000000000010942 */ /* 0x000fea0003800100 */
[----:B------:R-:W-:Y:S05]  /*0270*/  @P0 BRA `(.L_x_17126) ;  /* 0x00000000002c0947 */ /* 0x000fea0003800000 */
[----:B------:R-:W-:Y:S05]  /*0280*/  BSYNC.RELIABLE B1 ;  /* 0x0000000000017941 */ /* 0x000fea0003800100 */
.L_x_17124:
[----:B------:R-:W1:Y:S08]  /*0290*/  LDC.64 R4, c[0x0][0x5f0] ;  /* 0x00017c00ff047b82 */ /* 0x000e700000000a00 */
[----:B0-----:R-:W0:Y:S01]  /*02a0*/  LDC.64 R6, c[0x0][0x5f8] ;  /* 0x00017e00ff067b82 */ /* 0x001e220000000a00 */
[----:B-1----:R-:W2:Y:S04]  /*02b0*/  LDG.E.S8 R4, desc[UR6][R4.64] ;  /* 0x0000000604047981 */ /* 0x002ea8000c1e1300 */
[----:B0-----:R1:W3:Y:S03]  /*02c0*/  LDG.E.U8 R11, desc[UR6][R6.64] ;  /* 0x00000006060b7981 */ /* 0x0012e6000c1e1100 */
[----:B------:R-:W0:Y:S01]  /*02d0*/  LDC.64 R8, c[0x0][0x5e8] ;  /* 0x00017a00ff087b82 */ /* 0x000e220000000a00 */
[----:B------:R-:W-:-:S02]  /*02e0*/  IADD3 R3, PT, PT, R3, 0x80, RZ ;  /* 0x0000008003037810 */ /* 0x000fc40007ffe0ff */
[C---:B--2---:R-:W-:Y:S02]  /*02f0*/  LOP3.LUT P1, RZ, R4.reuse, 0xff, RZ, 0xc0, !PT ;  /* 0x000000ff04ff7812 */ /* 0x044fe4000782c0ff */
[----:B------:R-:W-:-:S11]  /*0300*/  ISETP.GT.AND P0, PT, R4, RZ, PT ;  /* 0x000000ff0400720c */ /* 0x000fd60003f04270 */
[----:B---3--:R-:W-:-:S05]  /*0310*/  @P1 SEL R11, RZ, 0x1, !P0 ;  /* 0x00000001ff0b1807 */ /* 0x008fca0004000000 */
[----:B0-----:R1:W-:Y:S02]  /*0320*/  STG.E.U8 desc[UR6][R8.64], R11 ;  /* 0x0000000b08007986 */ /* 0x0013e4000c101106 */
.L_x_17126:
[----:B------:R-:W-:Y:S05]  /*0330*/  BSYNC.RECONVERGENT B0 ;  /* 0x0000000000007941 */ /* 0x000fea0003800200 */
.L_x_17123:
[----:B------:R-:W-:Y:S05]  /*0340*/  WARPSYNC.ALL ;  /* 0x0000000000007948 */ /* 0x000fea0003800000 */
[----:B------:R-:W-:-:S13]  /*0350*/  ISETP.GE.AND P0, PT, R3, UR4, PT ;  /* 0x0000000403007c0c */ /* 0x000fda000bf06270 */
[----:B------:R-:W-:Y:S05]  /*0360*/  @P0 EXIT ;  /* 0x000000000000094d */ /* 0x000fea0003800000 */
[----:B------:R-:W2:Y:S08]  /*0370*/  LDC.64 R2, c[0x0][0x5f0] ;  /* 0x00017c00ff027b82 */ /* 0x000eb00000000a00 */
[----:B------:R-:W0:Y:S01]  /*0380*/  LDC.64 R4, c[0x0][0x5f8] ;  /* 0x00017e00ff047b82 */ /* 0x000e220000000a00 */
[----:B--2---:R-:W2:Y:S04]  /*0390*/  LDG.E.S8 R2, desc[UR6][R2.64] ;  /* 0x0000000602027981 */ /* 0x004ea8000c1e1300 */
[----:B01----:R-:W3:Y:S03]  /*03a0*/  LDG.E.U8 R9, desc[UR6][R4.64] ;  /* 0x0000000604097981 */ /* 0x003ee6000c1e1100 */
[----:B------:R-:W0:Y:S01]  /*03b0*/  LDC.64 R6, c[0x0][0x5e8] ;  /* 0x00017a00ff067b82 */ /* 0x000e220000000a00 */
[----:B--2---:R-:W-:-:S02]  /*03c0*/  LOP3.LUT P1, RZ, R2, 0xff, RZ, 0xc0, !PT ;  /* 0x000000ff02ff7812 */ /* 0x004fc4000782c0ff */
[----:B------:R-:W-:-:S11]  /*03d0*/  ISETP.GT.AND P0, PT, R2, RZ, PT ;  /* 0x000000ff0200720c */ /* 0x000fd60003f04270 */
[----:B---3--:R-:W-:-:S05]  /*03e0*/  @P1 SEL R9, RZ, 0x1, !P0 ;  /* 0x00000001ff091807 */ /* 0x008fca0004000000 */
[----:B0-----:R-:W-:Y:S01]  /*03f0*/  STG.E.U8 desc[UR6][R6.64], R9 ;  /* 0x0000000906007986 */ /* 0x001fe2000c101106 */
[----:B------:R-:W-:Y:S05]  /*0400*/  EXIT ;  /* 0x000000000000794d */ /* 0x000fea0003800000 */
.L_x_17122:
        /* <DEDUP_REMOVED lines=356> */
.L_x_17130:
[----:B------:R-:W0:Y:S02]  /*1a50*/  LDCU.128 UR8, c[0x0][0x5f0] ;  /* 0x0000be00ff0877ac */ /* 0x000e240008000c00 */
[----:B0-----:R-:W-:-:S04]  /*1a60*/  IADD3 R6, P0, PT, R6, UR8, RZ ;  /* 0x0000000806067c10 */ /* 0x001fc8000ff1e0ff */
[----:B------:R-:W-:Y:S01]  /*1a70*/  IADD3.X R7, PT, PT, RZ, UR9, RZ, P0, !PT ;  /* 0x00000009ff077c10 */ /* 0x000fe200087fe4ff */
[----:B------:R-:W0:Y:S04]  /*1a80*/  LDCU.64 UR8, c[0x0][0x5e8] ;  /* 0x0000bd00ff0877ac */ /* 0x000e280008000a00 */
[----:B------:R-:W2:Y:S01]  /*1a90*/  LDG.E.S8 R6, desc[UR6][R6.64] ;  /* 0x0000000606067981 */ /* 0x000ea2000c1e1300 */
[----:B------:R-:W-:-:S04]  /*1aa0*/  IADD3 R8, P0, PT, R4, UR10, RZ ;  /* 0x0000000a04087c10 */ /* 0x000fc8000ff1e0ff */
[----:B------:R-:W-:-:S05]  /*1ab0*/  IADD3.X R9, PT, PT, RZ, UR11, RZ, P0, !PT ;  /* 0x0000000bff097c10 */ /* 0x000fca00087fe4ff */
[----:B------:R1:W3:Y:S01]  /*1ac0*/  LDG.E.U8 R11, desc[UR6][R8.64] ;  /* 0x00000006080b7981 */ /* 0x0002e2000c1e1100 */
[----:B------:R-:W-:Y:S02]  /*1ad0*/  IADD3 R3, PT, PT, R3, 0x80, RZ ;  /* 0x0000008003037810 */ /* 0x000fe40007ffe0ff */
[----:B0-----:R-:W-:-:S04]  /*1ae0*/  IADD3 R4, P2, PT, R5, UR8, RZ ;  /* 0x0000000805047c10 */ /* 0x001fc8000ff5e0ff */
[----:B------:R-:W-:Y:S02]  /*1af0*/  IADD3.X R5, PT, PT, RZ, UR9, RZ, P2, !PT ;  /* 0x00000009ff057c10 */ /* 0x000fe400097fe4ff */
[C---:B--2---:R-:W-:Y:S02]  /*1b00*/  LOP3.LUT P1, RZ, R6.reuse, 0xff, RZ, 0xc0, !PT ;  /* 0x000000ff06ff7812 */ /* 0x044fe4000782c0ff */
[----:B------:R-:W-:-:S11]  /*1b10*/  ISETP.GT.AND P0, PT, R6, RZ, PT ;  /* 0x000000ff0600720c */ /* 0x000fd60003f04270 */
[----:B---3--:R-:W-:Y:S02]  /*1b20*/  @P1 SEL R11, RZ, 0x1, !P0 ;  /* 0x00000001ff0b1807 */ /* 0x008fe40004000000 */
[----:B------:R-:W-:-:S03]  /*1b30*/  ISETP.GE.AND P0, PT, R3, UR4, PT ;  /* 0x0000000403007c0c */ /* 0x000fc6000bf06270 */
[----:B------:R1:W-:Y:S10]  /*1b40*/  STG.E.U8 desc[UR6][R4.64], R11 ;  /* 0x0000000b04007986 */ /* 0x0003f4000c101106 */
        /* <DEDUP_REMOVED lines=350> */
.L_x_17132:
        /* <DEDUP_REMOVED lines=13> */
[----:B---3--:R-:W-:-:S05]  /*3200*/  @P1 SEL R11, RZ, 0x1, !P0 ;  /* 0x00000001ff0b1807 */ /* 0x008fca0004000000 */
[----:B------:R1:W-:Y:S02]  /*3210*/  STG.E.U8 desc[UR6][R4.64], R11 ;  /* 0x0000000b04007986 */ /* 0x0003e4000c101106 */
.L_x_17129:
[----:B------:R-:W-:-:S13]  /*3220*/  ISETP.GE.AND P0, PT, R3, UR4, PT ;  /* 0x0000000403007c0c */ /* 0x000fda000bf06270 */
[----:B------:R-:W-:Y:S05]  /*3230*/  @P0 BREAK.RELIABLE B1 ;  /* 0x0000000000010942 */ /* 0x000fea0003800100 */
[----:B------:R-:W-:Y:S05]  /*3240*/  @P0 BRA `(.L_x_17131) ;  /* 0x0000001400b00947 */ /* 0x000fea0003800000 */
[----:B------:R-:W-:Y:S05]  /*3250*/  BSYNC.RELIABLE B1 ;  /* 0x0000000000017941 */ /* 0x000fea0003800100 */
.L_x_17128:
        /* <DEDUP_REMOVED lines=348> */
.L_x_17133:
[----:B------:R-:W0:Y:S02]  /*4820*/  LDCU.128 UR8, c[0x0][0x5f0] ;  /* 0x0000be00ff0877ac */ /* 0x000e240008000c00 */
[----:B0-----:R-:W-:-:S04]  /*4830*/  IADD3 R6, P0, PT, R6, UR8, RZ ;  /* 0x0000000806067c10 */ /* 0x001fc8000ff1e0ff */
[----:B------:R-:W-:Y:S01]  /*4840*/  IADD3.X R7, PT, PT, RZ, UR9, RZ, P0, !PT ;  /* 0x00000009ff077c10 */ /* 0x000fe200087fe4ff */
[----:B------:R-:W0:Y:S04]  /*4850*/  LDCU.64 UR8, c[0x0][0x5e8] ;  /* 0x0000bd00ff0877ac */ /* 0x000e280008000a00 */
[----:B------:R-:W2:Y:S01]  /*4860*/  LDG.E.S8 R6, desc[UR6][R6.64] ;  /* 0x0000000606067981 */ /* 0x000ea2000c1e1300 */
[----:B------:R-:W-:-:S04]  /*4870*/  IADD3 R8, P0, PT, R4, UR10, RZ ;  /* 0x0000000a04087c10 */ /* 0x000fc8000ff1e0ff */
[----:B------:R-:W-:-:S05]  /*4880*/  IADD3.X R9, PT, PT, RZ, UR11, RZ, P0, !PT ;  /* 0x0000000bff097c10 */ /* 0x000fca00087fe4ff */
[----:B------:R3:W4:Y:S01]  /*4890*/  LDG.E.U8 R11, desc[UR6][R8.64] ;  /* 0x00000006080b7981 */ /* 0x000722000c1e1100 */
[----:B------:R-:W-:Y:S02]  /*48a0*/  IADD3 R3, PT, PT, R3, 0x80, RZ ;  /* 0x0000008003037810 */ /* 0x000fe40007ffe0ff */
[----:B0-----:R-:W-:-:S04]  /*48b0*/  IADD3 R4, P2, PT, R5, UR8, RZ ;  /* 0x0000000805047c10 */ /* 0x001fc8000ff5e0ff */
[----:B------:R-:W-:Y:S02]  /*48c0*/  IADD3.X R5, PT, PT, RZ, UR9, RZ, P2, !PT ;  /* 0x00000009ff057c10 */ /* 0x000fe400097fe4ff */
[C---:B--2---:R-:W-:Y:S02]  /*48d0*/  LOP3.LUT P1, RZ, R6.reuse, 0xff, RZ, 0xc0, !PT ;  /* 0x000000ff06ff7812 */ /* 0x044fe4000782c0ff */
[----:B------:R-:W-:-:S11]  /*48e0*/  ISETP.GT.AND P0, PT, R6, RZ, PT ;  /* 0x000000ff0600720c */ /* 0x000fd60003f04270 */
[----:B----4-:R-:W-:-:S05]  /*48f0*/  @P1 SEL R11, RZ, 0x1, !P0 ;  /* 0x00000001ff0b1807 */ /* 0x010fca0004000000 */
[----:B------:R3:W-:Y:S02]  /*4900*/  STG.E.U8 desc[UR6][R4.64], R11 ;  /* 0x0000000b04007986 */ /* 0x0007e4000c101106 */
.L_x_17131:
[----:B------:R-:W-:Y:S05]  /*4910*/  BSYNC.RECONVERGENT B0 ;  /* 0x0000000000007941 */ /* 0x000fea0003800200 */
.L_x_17127:
        /* <DEDUP_REMOVED lines=351> */
.L_x_17134:
[----:B------:R-:W0:Y:S01]  /*5f10*/  LDCU.128 UR8, c[0x0][0x5f0] ;  /* 0x0000be00ff0877ac */ /* 0x000e220008000c00 */
[----:B------:R-:W1:Y:S01]  /*5f20*/  LDCU.64 UR4, c[0x0][0x5e8] ;  /* 0x0000bd00ff0477ac */ /* 0x000e620008000a00 */
[----:B0-----:R-:W-:-:S04]  /*5f30*/  IADD3 R4, P0, PT, R4, UR8, RZ ;  /* 0x0000000804047c10 */ /* 0x001fc8000ff1e0ff */
[----:B------:R-:W-:-:S05]  /*5f40*/  IADD3.X R5, PT, PT, RZ, UR9, RZ, P0, !PT ;  /* 0x00000009ff057c10 */ /* 0x000fca00087fe4ff */
[----:B------:R-:W2:Y:S01]  /*5f50*/  LDG.E.S8 R4, desc[UR6][R4.64] ;  /* 0x0000000604047981 */ /* 0x000ea2000c1e1300 */
[----:B------:R-:W-:-:S04]  /*5f60*/  IADD3 R6, P0, PT, R2, UR10, RZ ;  /* 0x0000000a02067c10 */ /* 0x000fc8000ff1e0ff */
[----:B------:R-:W-:-:S05]  /*5f70*/  IADD3.X R7, PT, PT, RZ, UR11, RZ, P0, !PT ;  /* 0x0000000bff077c10 */ /* 0x000fca00087fe4ff */
[----:B------:R-:W3:Y:S01]  /*5f80*/  LDG.E.U8 R9, desc[UR6][R6.64] ;  /* 0x0000000606097981 */ /* 0x000ee2000c1e1100 */
[----:B-1----:R-:W-:-:S04]  /*5f90*/  IADD3 R2, P2, PT, R3, UR4, RZ ;  /* 0x0000000403027c10 */ /* 0x002fc8000ff5e0ff */
[----:B------:R-:W-:Y:S02]  /*5fa0*/  IADD3.X R3, PT, PT, RZ, UR5, RZ, P2, !PT ;  /* 0x00000005ff037c10 */ /* 0x000fe400097fe4ff */
[C---:B--2---:R-:W-:Y:S02]  /*5fb0*/  LOP3.LUT P1, RZ, R4.reuse, 0xff, RZ, 0xc0, !PT ;  /* 0x000000ff04ff7812 */ /* 0x044fe4000782c0ff */
[----:B------:R-:W-:-:S11]  /*5fc0*/  ISETP.GT.AND P0, PT, R4, RZ, PT ;  /* 0x000000ff0400720c */ /* 0x000fd60003f04270 */
[----:B---3--:R-:W-:-:S05]  /*5fd0*/  @P1 SEL R9, RZ, 0x1, !P0 ;  /* 0x00000001ff091807 */ /* 0x008fca0004000000 */
[----:B------:R-:W-:Y:S01]  /*5fe0*/  STG.E.U8 desc[UR6][R2.64], R9 ;  /* 0x0000000902007986 */ /* 0x000fe2000c101106 */
[----:B------:R-:W-:Y:S05]  /*5ff0*/  EXIT ;  /* 0x000000000000794d */ /* 0x000fea0003800000 */
.L_x_17135:
        /* <DEDUP_REMOVED lines=16> */
.L_x_31180:


//--------------------- .text._ZN2at6native27unrolled_elementwise_kernelINS0_13BinaryFunctorIaaaZZZNS0_21heaviside_kernel_cudaERNS_18TensorIteratorBaseEENKUlvE_clEvENKUlvE0_clEvEUlaaE_EESt5arrayIPcLm3EELi4E23TrivialOffsetCalculatorILi2EjESC_ILi1EjENS0_6memory15LoadWithoutCastENSF_16StoreWithoutCastEEEviT_T0_T2_T3_T4_T5_ --------------------------
	.section	.text._ZN2at6native27unrolled_elementwise_kernelINS0_13BinaryFunctorIaaaZZZNS0_21heaviside_kernel_cudaERNS_18TensorIteratorBaseEENKUlvE_clEvENKUlvE0_clEvEUlaaE_EESt5arrayIPcLm3EELi4E23TrivialOffsetCalculatorILi2EjESC_ILi1EjENS0_6memory15LoadWithoutCastENSF_16StoreWithoutCastEEEviT_T0_T2_T3_T4_T5_,"ax",@progbits
	.align	128
        .global         _ZN2at6native27unrolled_elementwise_kernelINS0_13BinaryFunctorIaaaZZZNS0_21heaviside_kernel_cudaERNS_18TensorIteratorBaseEENKUlvE_clEvENKUlvE0_clEvEUlaaE_EESt5arrayIPcLm3EELi4E23TrivialOffsetCalculatorILi2EjESC_ILi1EjENS0_6memory15LoadWithoutCastENSF_16StoreWithoutCastEEEviT_T0_T2_T3_T4_T5_
        .type           _ZN2at6native27unrolled_elementwise_kernelINS0_13BinaryFunctorIaaaZZZNS0_21heaviside_kernel_cudaERNS_18TensorIteratorBaseEENKUlvE_clEvENKUlvE0_clEvEUlaaE_EESt5arrayIPcLm3EELi4E23TrivialOffsetCalculatorILi2EjESC_ILi1EjENS0_6memory15LoadWithoutCastENSF_16StoreWithoutCastEEEviT_T0_T2_T3_T4_T5_,@function
        .size           _ZN2at6native27unrolled_elementwise_kernelINS0_13BinaryFunctorIaaaZZZNS0_21heaviside_kernel_cudaERNS_18TensorIteratorBaseEENKUlvE_clEvENKUlvE0_clEvEUlaaE_EESt5arrayIPcLm3EELi4E23TrivialOffsetCalculatorILi2EjESC_ILi1EjENS0_6memory15LoadWithoutCastENSF_16StoreWithoutCastEEEviT_T0_T2_T3_T4_T5_,(.L_x_31181 - _ZN2at6native27unrolled_elementwise_kernelINS0_13BinaryFunctorIaaaZZZNS0_21heaviside_kernel_cudaERNS_18TensorIteratorBaseEENKUlvE_clEvENKUlvE0_clEvEUlaaE_EESt5arrayIPcLm3EELi4E23TrivialOffsetCalculatorILi2EjESC_ILi1EjENS0_6memory15LoadWithoutCastENSF_16StoreWithoutCastEEEviT_T0_T2_T3_T4_T5_)
        .other          _ZN2at6native27unrolled_elementwise_kernelINS0_13BinaryFunctorIaaaZZZNS0_21heaviside_kernel_cudaERNS_18TensorIteratorBaseEENKUlvE_clEvENKUlvE0_clEvEUlaaE_EESt5arrayIPcLm3EELi4E23TrivialOffsetCalculatorILi2EjESC_ILi1EjENS0_6memory15LoadWithoutCastENSF_16StoreWithoutCastEEEviT_T0_T2_T3_T4_T5_,@"STO_CUDA_ENTRY STV_DEFAULT"
_ZN2at6native27unrolled_elementwise_kernelINS0_13BinaryFunctorIaaaZZZNS0_21heaviside_kernel_cudaERNS_18TensorIteratorBaseEENKUlvE_clEvENKUlvE0_clEvEUlaaE_EESt5arrayIPcLm3EELi4E23TrivialOffsetCalculatorILi2EjESC_ILi1EjENS0_6memory15LoadWithoutCastENSF_16StoreWithoutCastEEEviT_T0_T2_T3_T4_T5_:
.text._ZN2at6native27unrolled_elementwise_kernelINS0_13BinaryFunctorIaaaZZZNS0_21heaviside_kernel_cudaERNS_18TensorIteratorBaseEENKUlvE_clEvENKUlvE0_clEvEUlaaE_EESt5arrayIPcLm3EELi4E23TrivialOffsetCalculatorILi2EjESC_ILi1EjENS0_6memory15LoadWithoutCastENSF_16StoreWithoutCastEEEviT_T0_T2_T3_T4_T5_:
        /* <DEDUP_REMOVED lines=22> */
[----:B-1----:R1:W3:Y:S01]  /*0160*/  @!P2 LDG.E.U8 R4, desc[UR4][R22.64] ;  /* 0x000000041604a981 */ /* 0x0022e2000c1e1100 */
        /* <DEDUP_REMOVED lines=8> */
[----:B-----5:R-:W-:Y:S02]  /*01f0*/  @!P0 IADD3 R18, P4, PT, R7, R18, RZ ;  /* 0x0000001207128210 */ /* 0x020fe40007f9e0ff */
[----:B0-----:R-:W-:Y:S02]  /*0200*/  @!P2 IADD3 R16, P5, PT, R27, R16, RZ ;  /* 0x000000101b10a210 */ /* 0x001fe40007fbe0ff */
[----:B------:R-:W-:-:S07]  /*0210*/  PRMT R6, RZ, 0x7610, R6 ;  /* 0x00007610ff067816 */ /* 0x000fce0000000006 */
[----:B------:R-:W-:Y:S01]  /*0220*/  @!P3 IMAD R25, R0, 0x200, R25 ;  /* 0x000002000019b824 */ /* 0x000fe200078e0219 */
[----:B-1----:R-:W-:Y:S01]  /*0230*/  PRMT R22, RZ, 0x7610, R22 ;  /* 0x00007610ff167816 */ /* 0x002fe20000000016 */
[----:B------:R-:W-:Y:S01]  /*0240*/  @!P0 IMAD.X R19, RZ, RZ, R19, P4 ;  /* 0x000000ffff138224 */ /* 0x000fe200020e0613 */
[----:B------:R-:W-:Y:S01]  /*0250*/  PRMT R24, RZ, 0x7610, R24 ;  /* 0x00007610ff187816 */ /* 0x000fe20000000018 */
[----:B------:R-:W-:Y:S01]  /*0260*/  @!P2 IMAD.X R17, RZ, RZ, R17, P5 ;  /* 0x000000ffff11a224 */ /* 0x000fe200028e0611 */
[----:B--2---:R-:W-:Y:S01]  /*0270*/  @!P3 IADD3 R20, P6, PT, R25, R20, RZ ;  /* 0x000000141914b210 */ /* 0x004fe20007fde0ff */
[----:B------:R0:W2:Y:S01]  /*0280*/  @!P1 LDG.E.U8 R6, desc[UR4][R8.64] ;  /* 0x0000000408069981 */ /* 0x0000a2000c1e1100 */
[----:B------:R-:W-:Y:S02]  /*0290*/  @!P1 IADD3 R10, P4, PT, R5, R10, RZ ;  /* 0x0000000a050a9210 */ /* 0x000fe40007f9e0ff */
[----:B------:R-:W-:Y:S01]  /*02a0*/  PRMT R5, RZ, 0x7610, R5 ;  /* 0x00007610ff057816 */ /* 0x000fe20000000005 */
[----:B------:R-:W-:Y:S01]  /*02b0*/  @!P3 IMAD.X R21, RZ, RZ, R21, P6 ;  /* 0x000000ffff15b224 */ /* 0x000fe200030e0615 */
[----:B------:R1:W4:Y:S04]  /*02c0*/  @!P2 LDG.E.U8 R22, desc[UR4][R16.64] ;  /* 0x000000041016a981 */ /* 0x000328000c1e1100 */
[----:B------:R-:W5:Y:S04]  /*02d0*/  @!P0 LDG.E.U8 R24, desc[UR4][R18.64] ;  /* 0x0000000412188981 */ /* 0x000f68000c1e1100 */
[----:B------:R-:W5:Y:S01]  /*02e0*/  @!P3 LDG.E.U8 R5, desc[UR4][R20.64] ;  /* 0x000000041405b981 */ /* 0x000f62000c1e1100 */
[----:B---3--:R-:W-:-:S02]  /*02f0*/  @!P0 IADD3 R14, P5, PT, R7, R14, RZ ;  /* 0x0000000e070e8210 */ /* 0x008fc40007fbe0ff */
[----:B------:R-:W-:Y:S01]  /*0300*/  @!P3 IADD3 R12, P2, PT, R25, R12, RZ ;  /* 0x0000000c190cb210 */ /* 0x000fe20007f5e0ff */
[----:B------:R-:W-:Y:S01]  /*0310*/  @!P1 IMAD.X R11, RZ, RZ, R11, P4 ;  /* 0x000000ffff0b9224 */ /* 0x000fe200020e060b */
[----:B0-----:R-:W-:Y:S01]  /*0320*/  PRMT R9, RZ, 0x7610, R9 ;  /* 0x00007610ff097816 */ /* 0x001fe20000000009 */
[----:B------:R-:W-:Y:S01]  /*0330*/  @!P0 IMAD.X R15, RZ, RZ, R15, P5 ;  /* 0x000000ffff0f8224 */ /* 0x000fe200028e060f */
[----:B------:R-:W-:Y:S01]  /*0340*/  PRMT R8, RZ, 0x7610, R8 ;  /* 0x00007610ff087816 */ /* 0x000fe20000000008 */
[----:B------:R-:W-:Y:S01]  /*0350*/  @!P3 IMAD.X R13, RZ, RZ, R13, P2 ;  /* 0x000000ffff0db224 */ /* 0x000fe200010e060d */
[----:B------:R-:W-:Y:S02]  /*0360*/  PRMT R7, RZ, 0x7610, R7 ;  /* 0x00007610ff077816 */ /* 0x000fe40000000007 */
[----:B------:R0:W3:Y:S04]  /*0370*/  @!P1 LDG.E.U8 R9, desc[UR4][R10.64] ;  /* 0x000000040a099981 */ /* 0x0000e8000c1e1100 */
[----:B------:R0:W3:Y:S04]  /*0380*/  @!P0 LDG.E.U8 R8, desc[UR4][R14.64] ;  /* 0x000000040e088981 */ /* 0x0000e8000c1e1100 */
[----:B------:R0:W3:Y:S01]  /*0390*/  @!P3 LDG.E.U8 R7, desc[UR4][R12.64] ;  /* 0x000000040c07b981 */ /* 0x0000e2000c1e1100 */
[----:B------:R-:W-:Y:S04]  /*03a0*/  BSSY.RECONVERGENT B0, `(.L_x_17136) ;  /* 0x000002f000007945 */ /* 0x000fe80003800200 */
[----:B------:R-:W-:Y:S01]  /*03b0*/  BSSY.RELIABLE B1, `(.L_x_17137) ;  /* 0x0000026000017945 */ /* 0x000fe20003800100 */
[----:B-1----:R-:W-:-:S02]  /*03c0*/  PRMT R16, R4, 0x8880, RZ ;  /* 0x0000888004107816 */ /* 0x002fc400000000ff */
[----:B------:R-:W-:-:S03]  /*03d0*/  LOP3.LUT P6, RZ, R4, 0xff, RZ, 0xc0, !PT ;  /* 0x000000ff04ff7812 */ /* 0x000fc600078cc0ff */
[----:B------:R-:W-:-:S05]  /*03e0*/  IMAD.MOV.U32 R4, RZ, RZ, R16 ;  /* 0x000000ffff047224 */ /* 0x000fca00078e0010 */
[----:B------:R-:W-:Y:S02]  /*03f0*/  ISETP.GT.AND P5, PT, R4, RZ, PT ;  /* 0x000000ff0400720c */ /* 0x000fe40003fa4270 */
[C---:B--2---:R-:W-:Y:S02]  /*0400*/  LOP3.LUT P0, RZ, R6.reuse, 0xff, RZ, 0xc0, !PT ;  /* 0x000000ff06ff7812 */ /* 0x044fe4000780c0ff */
[----:B------:R-:W-:Y:S02]  /*0410*/  PRMT R6, R6, 0x8880, RZ ;  /* 0x0000888006067816 */ /* 0x000fe400000000ff */
[----:B----4-:R-:W-:Y:S02]  /*0420*/  @P6 SEL R22, RZ, 0x1, !P5 ;  /* 0x00000001ff166807 */ /* 0x010fe40006800000 */
[----:B------:R-:W-:Y:S02]  /*0430*/  ISETP.GE.AND P6, PT, R3, R2, PT ;  /* 0x000000020300720c */ /* 0x000fe40003fc6270 */
[----:B-----5:R-:W-:-:S02]  /*0440*/  LOP3.LUT P1, RZ, R24, 0xff, RZ, 0xc0, !PT ;  /* 0x000000ff18ff7812 */ /* 0x020fc4000782c0ff */
[----:B------:R-:W-:Y:S02]  /*0450*/  PRMT R24, R24, 0x8880, RZ ;  /* 0x0000888018187816 */ /* 0x000fe400000000ff */
[C---:B0-----:R-:W-:Y:S02]  /*0460*/  PRMT R10, R5.reuse, 0x8880, RZ ;  /* 0x00008880050a7816 */ /* 0x041fe400000000ff */
[----:B------:R-:W-:Y:S01]  /*0470*/  LOP3.LUT P2, RZ, R5, 0xff, RZ, 0xc0, !PT ;  /* 0x000000ff05ff7812 */ /* 0x000fe2000784c0ff */
[----:B------:R-:W-:Y:S02]  /*0480*/  IMAD.MOV.U32 R5, RZ, RZ, R6 ;  /* 0x000000ffff057224 */ /* 0x000fe400078e0006 */
[----:B------:R-:W-:Y:S02]  /*0490*/  IMAD.MOV.U32 R6, RZ, RZ, R24 ;  /* 0x000000ffff067224 */ /* 0x000fe400078e0018 */
[----:B------:R-:W-:Y:S01]  /*04a0*/  IMAD.MOV.U32 R4, RZ, RZ, R10 ;  /* 0x000000ffff047224 */ /* 0x000fe200078e000a */
[----:B------:R-:W-:-:S02]  /*04b0*/  ISETP.GT.AND P3, PT, R5, RZ, PT ;  /* 0x000000ff0500720c */ /* 0x000fc40003f64270 */
[----:B------:R-:W-:Y:S02]  /*04c0*/  ISETP.GT.AND P4, PT, R6, RZ, PT ;  /* 0x000000ff0600720c */ /* 0x000fe40003f84270 */
[----:B------:R-:W-:Y:S02]  /*04d0*/  ISETP.GT.AND P5, PT, R4, RZ, PT ;  /* 0x000000ff0400720c */ /* 0x000fe40003fa4270 */
[----:B---3--:R-:W-:Y:S02]  /*04e0*/  @P0 SEL R9, RZ, 0x1, !P3 ;  /* 0x00000001ff090807 */ /* 0x008fe40005800000 */
[----:B------:R-:W-:Y:S02]  /*04f0*/  @P1 SEL R8, RZ, 0x1, !P4 ;  /* 0x00000001ff081807 */ /* 0x000fe40006000000 */
[----:B------:R-:W-:Y:S01]  /*0500*/  @P2 SEL R7, RZ, 0x1, !P5 ;  /* 0x00000001ff072807 */ /* 0x000fe20006800000 */
        /* <DEDUP_REMOVED lines=16> */
.L_x_17138:
[----:B------:R-:W-:Y:S05]  /*0610*/  BSYNC.RELIABLE B1 ;  /* 0x0000000000017941 */ /* 0x000fea0003800100 */
.L_x_17137:
[----:B------:R-:W-:-:S13]  /*0620*/  ISETP.GE.AND P0, PT, R3, R2, PT ;  /* 0x000000020300720c */ /* 0x000fda0003f06270 */
[----:B------:R-:W1:Y:S01]  /*0630*/  @!P0 LDC.64 R10, c[0x0][0x388] ;  /* 0x0000e200ff0a8b82 */ /* 0x000e620000000a00 */
[----:B0-----:R-:W-:Y:S02]  /*0640*/  @!P0 IMAD R5, R0, 0x200, R3 ;  /* 0x0000020000058824 */ /* 0x001fe400078e0203 */
[----:B------:R-:W-:-:S03]  /*0650*/  @!P0 VIADD R3, R3, 0x80 ;  /* 0x0000008003038836 */ /* 0x000fc60000000000 */
[----:B-1----:R-:W-:-:S05]  /*0660*/  @!P0 IADD3 R4, P1, PT, R5, R10, RZ ;  /* 0x0000000a05048210 */ /* 0x002fca0007f3e0ff */
[----:B------:R-:W-:-:S05]  /*0670*/  @!P0 IMAD.X R5, RZ, RZ, R11, P1 ;  /* 0x000000ffff058224 */ /* 0x000fca00008e060b */
[----:B------:R1:W-:Y:S03]  /*0680*/  @!P0 STG.E.U8 desc[UR4][R4.64], R8 ;  /* 0x0000000804008986 */ /* 0x0003e6000c101104 */
.L_x_17139:
[----:B------:R-:W-:Y:S05]  /*0690*/  BSYNC.RECONVERGENT B0 ;  /* 0x0000000000007941 */ /* 0x000fea0003800200 */
.L_x_17136:
        /* <DEDUP_REMOVED lines=9> */
.L_x_17140:
        /* <DEDUP_REMOVED lines=13> */
.L_x_31181:


//--------------------- .text._ZN2at6native29vectorized_elementwise_kernelILi2ENS0_13BinaryFunctorIaaaZZZNS0_21heaviside_kernel_cudaERNS_18TensorIteratorBaseEENKUlvE_clEvENKUlvE0_clEvEUlaaE_EESt5arrayIPcLm3EEEEviT0_T1_ --------------------------
	.section	.text._ZN2at6native29vectorized_elementwise_kernelILi2ENS0_13BinaryFunctorIaaaZZZNS0_21heaviside_kernel_cudaERNS_18TensorIteratorBaseEENKUlvE_clEvENKUlvE0_clEvEUlaaE_EESt5arrayIPcLm3EEEEviT0_T1_,"ax",@progbits
	.align	128
        .global         _ZN2at6native29vectorized_elementwise_kernelILi2ENS0_13BinaryFunctorIaaaZZZNS0_21heaviside_kernel_cudaERNS_18TensorIteratorBaseEENKUlvE_clEvENKUlvE0_clEvEUlaaE_EESt5arrayIPcLm3EEEEviT0_T1_
        .type           _ZN2at6native29vectorized_elementwise_kernelILi2ENS0_13BinaryFunctorIaaaZZZNS0_21heaviside_kernel_cudaERNS_18TensorIteratorBaseEENKUlvE_clEvENKUlvE0_clEvEUlaaE_EESt5arrayIPcLm3EEEEviT0_T1_,@function
        .size           _ZN2at6native29vectorized_elementwise_kernelILi2ENS0_13BinaryFunctorIaaaZZZNS0_21heaviside_kernel_cudaERNS_18TensorIteratorBaseEENKUlvE_clEvENKUlvE0_clEvEUlaaE_EESt5arrayIPcLm3EEEEviT0_T1_,(.L_x_31182 - _ZN2at6native29vectorized_elementwise_kernelILi2ENS0_13BinaryFunctorIaaaZZZNS0_21heaviside_kernel_cudaERNS_18TensorIteratorBaseEENKUlvE_clEvENKUlvE0_clEvEUlaaE_EESt5arrayIPcLm3EEEEviT0_T1_)
        .other          _ZN2at6native29vectorized_elementwise_kernelILi2ENS0_13BinaryFunctorIaaaZZZNS0_21heaviside_kernel_cudaERNS_18TensorIteratorBaseEENKUlvE_clEvENKUlvE0_clEvEUlaaE_EESt5arrayIPcLm3EEEEviT0_T1_,@"STO_CUDA_ENTRY STV_DEFAULT"
_ZN2at6native29vectorized_elementwise_kernelILi2ENS0_13BinaryFunctorIaaaZZZNS0_21heaviside_kernel_cudaERNS_18TensorIteratorBaseEENKUlvE_clEvENKUlvE0_clEvEUlaaE_EESt5arrayIPcLm3EEEEviT0_T1_:
.text._ZN2at6native29vectorized_elementwise_kernelILi2ENS0_13BinaryFunctorIaaaZZZNS0_21heaviside_kernel_cudaERNS_18TensorIteratorBaseEENKUlvE_clEvENKUlvE0_clEvEUlaaE_EESt5arrayIPcLm3EEEEviT0_T1_:
        /* <DEDUP_REMOVED lines=9> */
[----:B------:R-:W1:Y:S01]  /*0090*/  LDC.64 R10, c[0x0][0x390] ;  /* 0x0000e400ff0a7b82 */ /* 0x000e620000000a00 */
[----:B------:R-:W-:-:S07]  /*00a0*/  PRMT R5, RZ, 0x7610, R5 ;  /* 0x00007610ff057816 */ /* 0x000fce0000000005 */
[----:B------:R-:W2:Y:S08]  /*00b0*/  LDC.64 R6, c[0x0][0x398] ;  /* 0x0000e600ff067b82 */ /* 0x000eb00000000a00 */
[----:B------:R-:W3:Y:S08]  /*00c0*/  LDC.64 R14, c[0x0][0x398] ;  /* 0x0000e600ff0e7b82 */ /* 0x000ef00000000a00 */
[----:B------:R-:W4:Y:S01]  /*00d0*/  LDC.64 R28, c[0x0][0x390] ;  /* 0x0000e400ff1c7b82 */ /* 0x000f220000000a00 */
[----:B0-----:R-:W-:Y:S01]  /*00e0*/  ISETP.GE.U32.AND P2, PT, R8, UR5, PT ;  /* 0x0000000508007c0c */ /* 0x001fe2000bf46070 */
[----:B------:R-:W-:-:S06]  /*00f0*/  IMAD.MOV.U32 R0, RZ, RZ, R8 ;  /* 0x000000ffff007224 */ /* 0x000fcc00078e0008 */
[----:B------:R-:W0:Y:S01]  /*0100*/  LDC.64 R12, c[0x0][0x390] ;  /* 0x0000e400ff0c7b82 */ /* 0x000e220000000a00 */
[----:B------:R-:W-:-:S07]  /*0110*/  PRMT R2, RZ, 0x7610, R2 ;  /* 0x00007610ff027816 */ /* 0x000fce0000000002 */
[----:B------:R-:W5:Y:S01]  /*0120*/  LDC.64 R22, c[0x0][0x398] ;  /* 0x0000e600ff167b82 */ /* 0x000f620000000a00 */
[C---:B------:R-:W-:Y:S02]  /*0130*/  @!P2 VIADD R8, R0.reuse, 0x80 ;  /* 0x000000800008a836 */ /* 0x040fe40000000000 */
[----:B------:R-:W-:-:S03]  /*0140*/  @!P2 VIADD R27, R0, UR4 ;  /* 0x00000004001bac36 */ /* 0x000fc60008000000 */
[----:B------:R-:W-:Y:S02]  /*0150*/  ISETP.GE.U32.AND P3, PT, R8, UR5, PT ;  /* 0x0000000508007c0c */ /* 0x000fe4000bf66070 */
[----:B------:R-:W5:Y:S01]  /*0160*/  LDC.64 R16, c[0x0][0x390] ;  /* 0x0000e400ff107b82 */ /* 0x000f620000000a00 */
[----:B-1----:R-:W-:-:S05]  /*0170*/  @!P2 IADD3 R10, P0, PT, R27, R10, RZ ;  /* 0x0000000a1b0aa210 */ /* 0x002fca0007f1e0ff */
[----:B------:R-:W-:Y:S02]  /*0180*/  @!P2 IMAD.X R11, RZ, RZ, R11, P0 ;  /* 0x000000ffff0ba224 */ /* 0x000fe400000e060b */
[----:B------:R-:W1:Y:S03]  /*0190*/  LDC.64 R18, c[0x0][0x398] ;  /* 0x0000e600ff127b82 */ /* 0x000e660000000a00 */
[C---:B------:R-:W-:Y:S01]  /*01a0*/  @!P3 VIADD R21, R8.reuse, UR4 ;  /* 0x000000040815bc36 */ /* 0x040fe20008000000 */
[----:B--2---:R-:W-:Y:S01]  /*01b0*/  @!P2 IADD3 R26, P0, PT, R27, R6, RZ ;  /* 0x000000061b1aa210 */ /* 0x004fe20007f1e0ff */
[----:B------:R-:W-:Y:S01]  /*01c0*/  @!P3 VIADD R8, R8, 0x80 ;  /* 0x000000800808b836 */ /* 0x000fe20000000000 */
[----:B------:R2:W5:Y:S04]  /*01d0*/  @!P2 LDG.E.U8 R5, desc[UR12][R10.64] ;  /* 0x0000000c0a05a981 */ /* 0x000568000c1e1100 */
[C---:B------:R-:W-:Y:S01]  /*01e0*/  ISETP.GE.U32.AND P4, PT, R8.reuse, UR5, PT ;  /* 0x0000000508007c0c */ /* 0x040fe2000bf86070 */
[----:B------:R-:W-:Y:S01]  /*01f0*/  @!P2 IMAD.X R27, RZ, RZ, R7, P0 ;  /* 0x000000ffff1ba224 */ /* 0x000fe200000e0607 */
[----:B--2---:R-:W2:Y:S04]  /*0200*/  LDC.64 R10, c[0x0][0x390] ;  /* 0x0000e400ff0a7b82 */ /* 0x004ea80000000a00 */
[----:B------:R0:W2:Y:S07]  /*0210*/  @!P2 LDG.E.U8 R2, desc[UR12][R26.64] ;  /* 0x0000000c1a02a981 */ /* 0x0000ae000c1e1100 */
[----:B------:R-:W-:-:S02]  /*0220*/  @!P4 VIADD R3, R8, UR4 ;  /* 0x000000040803cc36 */ /* 0x000fc40008000000 */
[----:B------:R-:W-:-:S05]  /*0230*/  @!P4 VIADD R8, R8, 0x80 ;  /* 0x000000800808c836 */ /* 0x000fca0000000000 */
[----:B------:R-:W-:-:S13]  /*0240*/  ISETP.GE.U32.AND P1, PT, R8, UR5, PT ;  /* 0x0000000508007c0c */ /* 0x000fda000bf26070 */
[C---:B------:R-:W-:Y:S02]  /*0250*/  @!P1 VIADD R25, R8.reuse, UR4 ;  /* 0x0000000408199c36 */ /* 0x040fe40008000000 */
[----:B------:R-:W-:-:S05]  /*0260*/  @!P1 VIADD R8, R8, 0x80 ;  /* 0x0000008008089836 */ /* 0x000fca0000000000 */
[----:B------:R-:W-:Y:S02]  /*0270*/  ISETP.GE.U32.AND P0, PT, R8, UR5, PT ;  /* 0x0000000508007c0c */ /* 0x000fe4000bf06070 */
[C---:B---3--:R-:W-:Y:S02]  /*0280*/  @!P3 IADD3 R20, P2, PT, R21.reuse, R14, RZ ;  /* 0x0000000e1514b210 */ /* 0x048fe40007f5e0ff */
[----:B----4-:R-:W-:-:S03]  /*0290*/  @!P3 IADD3 R28, P5, PT, R21, R28, RZ ;  /* 0x0000001c151cb210 */ /* 0x010fc60007fbe0ff */
[----:B------:R-:W-:-:S06]  /*02a0*/  @!P3 IMAD.X R21, RZ, RZ, R15, P2 ;  /* 0x000000ffff15b224 */ /* 0x000fcc00010e060f */
[C---:B------:R-:W-:Y:S01]  /*02b0*/  @!P0 VIADD R9, R8.reuse, UR4 ;  /* 0x0000000408098c36 */ /* 0x040fe20008000000 */
[C---:B0-----:R-:W-:Y:S01]  /*02c0*/  @!P4 IADD3 R26, P6, PT, R3.reuse, R12, RZ ;  /* 0x0000000c031ac210 */ /* 0x041fe20007fde0ff */
[----:B------:R-:W-:Y:S01]  /*02d0*/  @!P0 VIADD R8, R8, 0x80 ;  /* 0x0000008008088836 */ /* 0x000fe20000000000 */
[----:B------:R-:W-:Y:S01]  /*02e0*/  PRMT R7, RZ, 0x7610, R7 ;  /* 0x00007610ff077816 */ /* 0x000fe20000000007 */
[----:B------:R-:W-:Y:S01]  /*02f0*/  @!P3 IMAD.X R29, RZ, RZ, R29, P5 ;  /* 0x000000ffff1db224 */ /* 0x000fe200028e061d */
[----:B------:R-:W0:Y:S02]  /*0300*/  LDC.64 R14, c[0x0][0x390] ;  /* 0x0000e400ff0e7b82 */ /* 0x000e240000000a00 */
[----:B------:R-:W-:Y:S02]  /*0310*/  ISETP.GE.U32.AND P2, PT, R8, UR5, PT ;  /* 0x0000000508007c0c */ /* 0x000fe4000bf46070 */
[----:B-----5:R-:W-:Y:S01]  /*0320*/  @!P4 IADD3 R22, P5, PT, R3, R22, RZ ;  /* 0x000000160316c210 */ /* 0x020fe20007fbe0ff */
[----:B------:R-:W-:Y:S01]  /*0330*/  @!P4 IMAD.X R27, RZ, RZ, R13, P6 ;  /* 0x000000ffff1bc224 */ /* 0x000fe200030e060d */
[----:B------:R-:W-:Y:S01]  /*0340*/  PRMT R3, RZ, 0x7610, R3 ;  /* 0x00007610ff037816 */ /* 0x000fe20000000003 */
[----:B------:R2:W3:Y:S01]  /*0350*/  @!P3 LDG.E.U8 R7, desc[UR12][R28.64] ;  /* 0x0000000c1c07b981 */ /* 0x0004e2000c1e1100 */
[----:B------:R-:W4:Y:S04]  /*0360*/  LDC.64 R12, c[0x0][0x390] ;  /* 0x0000e400ff0c7b82 */ /* 0x000f280000000a00 */
[----:B------:R5:W3:Y:S01]  /*0370*/  @!P3 LDG.E.U8 R3, desc[UR12][R20.64] ;  /* 0x0000000c1403b981 */ /* 0x000ae2000c1e1100 */
[----:B--2---:R-:W-:-:S02]  /*0380*/  @!P1 IADD3 R28, P3, PT, R25, R10, RZ ;  /* 0x0000000a191c9210 */ /* 0x004fc40007f7e0ff */
[C---:B-----5:R-:W-:Y:S02]  /*0390*/  @!P2 VIADD R21, R8.reuse, UR4 ;  /* 0x000000040815ac36 */ /* 0x060fe40008000000 */
[----:B------:R-:W-:Y:S02]  /*03a0*/  @!P2 VIADD R8, R8, 0x80 ;  /* 0x000000800808a836 */ /* 0x000fe40000000000 */
[----:B------:R-:W-:Y:S01]  /*03b0*/  @!P1 IMAD.X R29, RZ, RZ, R11, P3 ;  /* 0x000000ffff1d9224 */ /* 0x000fe200018e060b */
[----:B------:R-:W-:Y:S01]  /*03c0*/  PRMT R6, RZ, 0x7610, R6 ;  /* 0x00007610ff067816 */ /* 0x000fe20000000006 */
[----:B------:R-:W-:Y:S01]  /*03d0*/  @!P4 IMAD.X R23, RZ, RZ, R23, P5 ;  /* 0x000000ffff17c224 */ /* 0x000fe200028e0617 */
[----:B------:R-:W-:Y:S01]  /*03e0*/  ISETP.GE.U32.AND P3, PT, R8, UR5, PT ;  /* 0x0000000508007c0c */ /* 0x000fe2000bf66070 */
[----:B------:R-:W2:Y:S01]  /*03f0*/  LDC.64 R10, c[0x0][0x398] ;  /* 0x0000e600ff0a7b82 */ /* 0x000ea20000000a00 */
[----:B------:R-:W-:Y:S02]  /*0400*/  PRMT R4, RZ, 0x7610, R4 ;  /* 0x00007610ff047816 */ /* 0x000fe40000000004 */
[----:B------:R-:W-:Y:S01]  /*0410*/  @!P0 IADD3 R16, P5, PT, R9, R16, RZ ;  /* 0x0000001009108210 */ /* 0x000fe20007fbe0ff */
[----:B------:R-:W5:Y:S01]  /*0420*/  @!P4 LDG.E.U8 R6, desc[UR12][R26.64] ;  /* 0x0000000c1a06c981 */ /* 0x000f62000c1e1100 */
[----:B------:R-:W-:-:S03]  /*0430*/  PRMT R24, RZ, 0x7610, R24 ;  /* 0x00007610ff187816 */ /* 0x000fc60000000018 */
[----:B------:R0:W5:Y:S01]  /*0440*/  @!P4 LDG.E.U8 R4, desc[UR12][R22.64] ;  /* 0x0000000c1604c981 */ /* 0x000162000c1e1100 */
[----:B------:R-:W-:Y:S01]  /*0450*/  @!P0 IMAD.X R17, RZ, RZ, R17, P5 ;  /* 0x000000ffff118224 */ /* 0x000fe200028e0611 */
[----:B-1----:R-:W-:Y:S02]  /*0460*/  @!P1 IADD3 R18, P4, PT, R25, R18, RZ ;  /* 0x0000001219129210 */ /* 0x002fe40007f9e0ff */
[----:B------:R-:W-:Y:S02]  /*0470*/  PRMT R20, RZ, 0x7610, R20 ;  /* 0x00007610ff147816 */ /* 0x000fe40000000014 */
[----:B------:R1:W5:Y:S01]  /*0480*/  @!P0 LDG.E.U8 R24, desc[UR12][R16.64] ;  /* 0x0000000c10188981 */ /* 0x000362000c1e1100 */
[----:B------:R-:W-:Y:S01]  /*0490*/  @!P1 IMAD.X R19, RZ, RZ, R19, P4 ;  /* 0x000000ffff139224 */ /* 0x000fe200020e0613 */
[----:B0-----:R-:W-:Y:S01]  /*04a0*/  PRMT R22, RZ, 0x7610, R22 ;  /* 0x00007610ff167816 */ /* 0x001fe20000000016 */
[C---:B------:R-:W-:Y:S01]  /*04b0*/  @!P3 VIADD R23, R8.reuse, UR4 ;  /* 0x000000040817bc36 */ /* 0x040fe20008000000 */
[----:B----4-:R-:W-:Y:S01]  /*04c0*/  @!P2 IADD3 R12, P4, PT, R21, R12, RZ ;  /* 0x0000000c150ca210 */ /* 0x010fe20007f9e0ff */
[----:B------:R-:W-:Y:S01]  /*04d0*/  @!P3 VIADD R8, R8, 0x80 ;  /* 0x000000800808b836 */ /* 0x000fe20000000000 */
[----:B------:R-:W4:Y:S01]  /*04e0*/  @!P1 LDG.E.U8 R20, desc[UR12][R28.64] ;  /* 0x0000000c1c149981 */ /* 0x000f22000c1e1100 */
[----:B-1----:R-:W0:Y:S01]  /*04f0*/  LDC.64 R16, c[0x0][0x390] ;  /* 0x0000e400ff107b82 */ /* 0x002e220000000a00 */
[----:B------:R-:W-:-:S02]  /*0500*/  PRMT R25, RZ, 0x7610, R25 ;  /* 0x00007610ff197816 */ /* 0x000fc40000000019 */
[----:B------:R-:W4:Y:S01]  /*0510*/  @!P1 LDG.E.U8 R22, desc[UR12][R18.64] ;  /* 0x0000000c12169981 */ /* 0x000f22000c1e1100 */
[----:B------:R-:W-:Y:S01]  /*0520*/  ISETP.GE.U32.AND P1, PT, R8, UR5, PT ;  /* 0x0000000508007c0c */ /* 0x000fe2000bf26070 */
[----:B------:R-:W-:Y:S01]  /*0530*/  @!P2 IMAD.X R13, RZ, RZ, R13, P4 ;  /* 0x000000ffff0da224 */ /* 0x000fe200020e060d */
[----:B------:R-:W-:-:S04]  /*0540*/  @!P3 IADD3 R26, P5, PT, R23, R14, RZ ;  /* 0x0000000e171ab210 */ /* 0x000fc80007fbe0ff */
[----:B------:R1:W4:Y:S01]  /*0550*/  @!P2 LDG.E.U8 R25, desc[UR12][R12.64] ;  /* 0x0000000c0c19a981 */ /* 0x000322000c1e1100 */
[----:B------:R-:W-:Y:S02]  /*0560*/  @!P3 IMAD.X R27, RZ, RZ, R15, P5 ;  /* 0x000000ffff1bb224 */ /* 0x000fe400028e060f */
[----:B------:R-:W0:Y:S08]  /*0570*/  LDC.64 R14, c[0x0][0x398] ;  /* 0x0000e600ff0e7b82 */ /* 0x000e300000000a00 */
[----:B-1----:R-:W1:Y:S01]  /*0580*/  LDC.64 R12, c[0x0][0x398] ;  /* 0x0000e600ff0c7b82 */ /* 0x002e620000000a00 */
[----:B------:R-:W-:-:S07]  /*0590*/  @!P1 VIADD R29, R8, UR4 ;  /* 0x00000004081d9c36 */ /* 0x000fce0008000000 */
[----:B------:R-:W1:Y:S01]  /*05a0*/  LDC.64 R18, c[0x0][0x398] ;  /* 0x0000e600ff127b82 */ /* 0x000e620000000a00 */
[----:B--2---:R-:W-:Y:S02]  /*05b0*/  @!P0 IADD3 R10, P5, PT, R9, R10, RZ ;  /* 0x0000000a090a8210 */ /* 0x004fe40007fbe0ff */
[----:B0-----:R-:W-:Y:S02]  /*05c0*/  @!P1 IADD3 R16, P4, PT, R29, R16, RZ ;  /* 0x000000101d109210 */ /* 0x001fe40007f9e0ff */
[----:B------:R-:W-:Y:S01]  /*05d0*/  PRMT R9, RZ, 0x7610, R9 ;  /* 0x00007610ff097816 */ /* 0x000fe20000000009 */
[----:B------:R-:W-:Y:S01]  /*05e0*/  @!P0 IMAD.X R11, RZ, RZ, R11, P5 ;  /* 0x000000ffff0b8224 */ /* 0x000fe200028e060b */
[----:B------:R-:W-:Y:S01]  /*05f0*/  PRMT R28, RZ, 0x7610, R28 ;  /* 0x00007610ff1c7816 */ /* 0x000fe2000000001c */
[----:B------:R-:W-:Y:S01]  /*0600*/  @!P1 IMAD.X R17, RZ, RZ, R17, P4 ;  /* 0x000000ffff119224 */ /* 0x000fe200020e0611 */
[----:B------:R-:W-:Y:S02]  /*0610*/  PRMT R8, RZ, 0x7610, R8 ;  /* 0x00007610ff087816 */ /* 0x000fe40000000008 */
[----:B------:R-:W2:Y:S01]  /*0620*/  @!P0 LDG.E.U8 R9, desc[UR12][R10.64] ;  /* 0x0000000c0a098981 */ /* 0x000ea2000c1e1100 */
[----:B------:R-:W-:-:S03]  /*0630*/  @!P3 IADD3 R14, P5, PT, R23, R14, RZ ;  /* 0x0000000e170eb210 */ /* 0x000fc60007fbe0ff */
[----:B------:R-:W2:Y:S01]  /*0640*/  @!P3 LDG.E.U8 R28, desc[UR12][R26.64] ;  /* 0x0000000c1a1cb981 */ /* 0x000ea2000c1e1100 */
[----:B-1----:R-:W-:-:S03]  /*0650*/  @!P2 IADD3 R12, P4, PT, R21, R12, RZ ;  /* 0x0000000c150ca210 */ /* 0x002fc60007f9e0ff */
[----:B------:R0:W2:Y:S01]  /*0660*/  @!P1 LDG.E.U8 R8, desc[UR12][R16.64] ;  /* 0x0000000c10089981 */ /* 0x0000a2000c1e1100 */
[----:B------:R-:W-:Y:S02]  /*0670*/  PRMT R21, RZ, 0x7610, R21 ;  /* 0x00007610ff157816 */ /* 0x000fe40000000015 */
[----:B------:R-:W-:Y:S01]  /*0680*/  @!P1 IADD3 R18, P0, PT, R29, R18, RZ ;  /* 0x000000121d129210 */ /* 0x000fe20007f1e0ff */
[----:B------:R-:W-:Y:S02]  /*0690*/  @!P2 IMAD.X R13, RZ, RZ, R13, P4 ;  /* 0x000000ffff0da224 */ /* 0x000fe400020e060d */
[----:B------:R-:W-:Y:S01]  /*06a0*/  @!P3 IMAD.X R15, RZ, RZ, R15, P5 ;  /* 0x000000ffff0fb224 */ /* 0x000fe200028e060f */
[----:B0-----:R-:W-:Y:S01]  /*06b0*/  PRMT R17, RZ, 0x7610, R17 ;  /* 0x00007610ff117816 */ /* 0x001fe20000000011 */
[----:B------:R-:W-:Y:S01]  /*06c0*/  @!P1 IMAD.X R19, RZ, RZ, R19, P0 ;  /* 0x000000ffff139224 */ /* 0x000fe200000e0613 */
[----:B------:R-:W-:Y:S01]  /*06d0*/  PRMT R16, RZ, 0x7610, R16 ;  /* 0x00007610ff107816 */ /* 0x000fe20000000010 */
[----:B------:R0:W2:Y:S04]  /*06e0*/  @!P2 LDG.E.U8 R21, desc[UR12][R12.64] ;  /* 0x0000000c0c15a981 */ /* 0x0000a8000c1e1100 */
[----:B------:R0:W2:Y:S04]  /*06f0*/  @!P3 LDG.E.U8 R17, desc[UR12][R14.64] ;  /* 0x0000000c0e11b981 */ /* 0x0000a8000c1e1100 */
[----:B------:R0:W2:Y:S01]  /*0700*/  @!P1 LDG.E.U8 R16, desc[UR12][R18.64] ;  /* 0x0000000c12109981 */ /* 0x0000a2000c1e1100 */
[----:B------:R-:W-:Y:S04]  /*0710*/  BSSY.RECONVERGENT B0, `(.L_x_17142) ;  /* 0x000005e000007945 */ /* 0x000fe80003800200 */
[----:B------:R-:W-:Y:S01]  /*0720*/  BSSY.RELIABLE B1, `(.L_x_17143) ;  /* 0x0000055000017945 */ /* 0x000fe20003800100 */
[----:B------:R-:W-:-:S02]  /*0730*/  LOP3.LUT P2, RZ, R5, 0xff, RZ, 0xc0, !PT ;  /* 0x000000ff05ff7812 */ /* 0x000fc4000784c0ff */
[----:B------:R-:W-:-:S04]  /*0740*/  PRMT R10, R5, 0x8880, RZ ;  /* 0x00008880050a7816 */ /* 0x000fc800000000ff */
[----:B------:R-:W-:-:S07]  /*0750*/  ISETP.GT.AND P1, PT, R10, RZ, PT ;  /* 0x000000ff0a00720c */ /* 0x000fce0003f24270 */
[----:B------:R-:W-:Y:S02]  /*0760*/  @P2 SEL R2, RZ, 0x1, !P1 ;  /* 0x00000001ff022807 */ /* 0x000fe40004800000 */
[C---:B---3--:R-:W-:Y:S02]  /*0770*/  PRMT R5, R7.reuse, 0x8880, RZ ;  /* 0x0000888007057816 */ /* 0x048fe400000000ff */
[----:B------:R-:W-:Y:S02]  /*0780*/  LOP3.LUT P0, RZ, R7, 0xff, RZ, 0xc0, !PT ;  /* 0x000000ff07ff7812 */ /* 0x000fe4000780c0ff */
[----:B------:R-:W-:Y:S02]  /*0790*/  ISETP.GT.AND P6, PT, R5, RZ, PT ;  /* 0x000000ff0500720c */ /* 0x000fe40003fc4270 */
[----:B-----5:R-:W-:-:S05]  /*07a0*/  PRMT R11, R6, 0x8880, RZ ;  /* 0x00008880060b7816 */ /* 0x020fca00000000ff */
[----:B------:R-:W-:Y:S01]  /*07b0*/  IMAD.MOV.U32 R7, RZ, RZ, R11 ;  /* 0x000000ffff077224 */ /* 0x000fe200078e000b */
[----:B------:R-:W-:-:S04]  /*07c0*/  LOP3.LUT P4, RZ, R6, 0xff, RZ, 0xc0, !PT ;  /* 0x000000ff06ff7812 */ /* 0x000fc8000788c0ff */
[----:B------:R-:W-:Y:S02]  /*07d0*/  ISETP.GT.AND P5, PT, R7, RZ, PT ;  /* 0x000000ff0700720c */ /* 0x000fe40003fa4270 */
[C---:B------:R-:W-:Y:S02]  /*07e0*/  PRMT R7, R24.reuse, 0x8880, RZ ;  /* 0x0000888018077816 */ /* 0x040fe400000000ff */
[----:B------:R-:W-:Y:S02]  /*07f0*/  LOP3.LUT P1, RZ, R24, 0xff, RZ, 0xc0, !PT ;  /* 0x000000ff18ff7812 */ /* 0x000fe4000782c0ff */
[----:B----4-:R-:W-:-:S05]  /*0800*/  PRMT R6, R20, 0x8880, RZ ;  /* 0x0000888014067816 */ /* 0x010fca00000000ff */
[----:B------:R-:W-:Y:S02]  /*0810*/  IMAD.MOV.U32 R5, RZ, RZ, R6 ;  /* 0x000000ffff057224 */ /* 0x000fe400078e0006 */
[----:B------:R-:W-:Y:S01]  /*0820*/  IMAD.MOV.U32 R6, RZ, RZ, R7 ;  /* 0x000000ffff067224 */ /* 0x000fe200078e0007 */
[----:B------:R-:W-:Y:S02]  /*0830*/  @P0 SEL R3, RZ, 0x1, !P6 ;  /* 0x00000001ff030807 */ /* 0x000fe40007000000 */
[----:B------:R-:W-:Y:S02]  /*0840*/  LOP3.LUT P3, RZ, R20, 0xff, RZ, 0xc0, !PT ;  /* 0x000000ff14ff7812 */ /* 0x000fe4000786c0ff */
[----:B------:R-:W-:Y:S02]  /*0850*/  ISETP.GT.AND P0, PT, R6, RZ, PT ;  /* 0x000000ff0600720c */ /* 0x000fe40003f04270 */
[----:B------:R-:W-:Y:S02]  /*0860*/  @P4 SEL R4, RZ, 0x1, !P5 ;  /* 0x00000001ff044807 */ /* 0x000fe40006800000 */
[----:B------:R-:W-:-:S02]  /*0870*/  LOP3.LUT P4, RZ, R25, 0xff, RZ, 0xc0, !PT ;  /* 0x000000ff19ff7812 */ /* 0x000fc4000788c0ff */
[----:B------:R-:W-:Y:S02]  /*0880*/  ISETP.GT.AND P2, PT, R5, RZ, PT ;  /* 0x000000ff0500720c */ /* 0x000fe40003f44270 */
[----:B------:R-:W-:-:S03]  /*0890*/  PRMT R5, R25, 0x8880, RZ ;  /* 0x0000888019057816 */ /* 0x000fc600000000ff */
[----:B------:R-:W-:Y:S02]  /*08a0*/  @P3 SEL R22, RZ, 0x1, !P2 ;  /* 0x00000001ff163807 */ /* 0x000fe40005000000 */
[----:B------:R-:W-:Y:S02]  /*08b0*/  ISETP.GT.AND P3, PT, R5, RZ, PT ;  /* 0x000000ff0500720c */ /* 0x000fe40003f64270 */
[----:B--2---:R-:W-:Y:S02]  /*08c0*/  @P1 SEL R9, RZ, 0x1, !P0 ;  /* 0x00000001ff091807 */ /* 0x004fe40004000000 */
[----:B------:R-:W-:Y:S02]  /*08d0*/  ISETP.GE.U32.AND P1, PT, R0, UR5, PT ;  /* 0x0000000500007c0c */ /* 0x000fe4000bf26070 */
[----:B------:R-:W-:Y:S02]  /*08e0*/  LOP3.LUT P6, RZ, R28, 0xff, RZ, 0xc0, !PT ;  /* 0x000000ff1cff7812 */ /* 0x000fe400078cc0ff */
[----:B------:R-:W-:-:S02]  /*08f0*/  LOP3.LUT P5, RZ, R8, 0xff, RZ, 0xc0, !PT ;  /* 0x000000ff08ff7812 */ /* 0x000fc400078ac0ff */
[----:B------:R-:W-:Y:S02]  /*0900*/  PRMT R6, R28, 0x8880, RZ ;  /* 0x000088801c067816 */ /* 0x000fe400000000ff */
[----:B------:R-:W-:Y:S02]  /*0910*/  PRMT R7, R8, 0x8880, RZ ;  /* 0x0000888008077816 */ /* 0x000fe400000000ff */
[----:B------:R-:W-:Y:S02]  /*0920*/  ISETP.GT.AND P2, PT, R6, RZ, PT ;  /* 0x000000ff0600720c */ /* 0x000fe40003f44270 */
[----:B------:R-:W-:Y:S02]  /*0930*/  ISETP.GT.AND P0, PT, R7, RZ, PT ;  /* 0x000000ff0700720c */ /* 0x000fe40003f04270 */
[----:B------:R-:W-:Y:S02]  /*0940*/  @P4 SEL R21, RZ, 0x1, !P3 ;  /* 0x00000001ff154807 */ /* 0x000fe40005800000 */
[----:B------:R-:W-:-:S02]  /*0950*/  @P6 SEL R17, RZ, 0x1, !P2 ;  /* 0x00000001ff116807 */ /* 0x000fc40005000000 */
[----:B------:R-:W-:Y:S01]  /*0960*/  @P5 SEL R16, RZ, 0x1, !P0 ;  /* 0x00000001ff105807 */ /* 0x000fe20004000000 */
[----:B0-----:R-:W-:Y:S06]  /*0970*/  @P1 BRA `(.L_x_17144) ;  /* 0x0000000000381947 */ /* 0x001fec0003800000 */
        /* <DEDUP_REMOVED lines=14> */
.L_x_17144:
[----:B------:R-:W-:-:S13]  /*0a60*/  ISETP.GE.U32.AND P0, PT, R0, UR5, PT ;  /* 0x0000000500007c0c */ /* 0x000fda000bf06070 */
[----:B------:R-:W-:Y:S05]  /*0a70*/  @P0 BRA `(.L_x_17146) ;  /* 0x0000000000380947 */ /* 0x000fea0003800000 */
[----:B------:R-:W1:Y:S01]  /*0a80*/  LDCU.64 UR6, c[0x0][0x388] ;  /* 0x00007100ff0677ac */ /* 0x000e620008000a00 */
[C---:B------:R-:W-:Y:S02]  /*0a90*/  VIADD R2, R0.reuse, UR4 ;  /* 0x0000000400027c36 */ /* 0x040fe40008000000 */
[----:B------:R-:W-:-:S03]  /*0aa0*/  VIADD R0, R0, 0x80 ;  /* 0x0000008000007836 */ /* 0x000fc60000000000 */
[----:B-1----:R-:W-:-:S05]  /*0ab0*/  IADD3 R2, P0, PT, R2, UR6, RZ ;  /* 0x0000000602027c10 */ /* 0x002fca000ff1e0ff */
[----:B0-----:R-:W-:-:S05]  /*0ac0*/  IMAD.X R3, RZ, RZ, UR7, P0 ;  /* 0x00000007ff037e24 */ /* 0x001fca00080e06ff */
[----:B------:R1:W-:Y:S03]  /*0ad0*/  STG.E.U8 desc[UR12][R2.64], R4 ;  /* 0x0000000402007986 */ /* 0x0003e6000c10110c */
.L_x_17145:
        /* <DEDUP_REMOVED lines=8> */
.L_x_17146:
[----:B------:R-:W-:-:S13]  /*0b60*/  ISETP.GE.U32.AND P0, PT, R0, UR5, PT ;  /* 0x0000000500007c0c */ /* 0x000fda000bf06070 */
[----:B------:R-:W-:Y:S05]  /*0b70*/  @P0 BRA `(.L_x_17148) ;  /* 0x00000000003c0947 */ /* 0x000fea0003800000 */
[----:B------:R-:W2:Y:S01]  /*0b80*/  LDCU.64 UR6, c[0x0][0x388] ;  /* 0x00007100ff0677ac */ /* 0x000ea20008000a00 */
[C---:B-1----:R-:W-:Y:S02]  /*0b90*/  VIADD R2, R0.reuse, UR4 ;  /* 0x0000000400027c36 */ /* 0x042fe40008000000 */
[----:B------:R-:W-:-:S03]  /*0ba0*/  VIADD R0, R0, 0x80 ;  /* 0x0000008000007836 */ /* 0x000fc60000000000 */
[----:B--2---:R-:W-:-:S05]  /*0bb0*/  IADD3 R2, P0, PT, R2, UR6, RZ ;  /* 0x0000000602027c10 */ /* 0x004fca000ff1e0ff */
[----:B0-----:R-:W-:-:S05]  /*0bc0*/  IMAD.X R3, RZ, RZ, UR7, P0 ;  /* 0x00000007ff037e24 */ /* 0x001fca00080e06ff */
[----:B------:R2:W-:Y:S03]  /*0bd0*/  STG.E.U8 desc[UR12][R2.64], R9 ;  /* 0x0000000902007986 */ /* 0x0005e6000c10110c */
.L_x_17147:
        /* <DEDUP_REMOVED lines=9> */
.L_x_17148:
[----:B------:R-:W-:Y:S05]  /*0c70*/  BSYNC.RELIABLE B1 ;  /* 0x0000000000017941 */ /* 0x000fea0003800100 */
.L_x_17143:
[----:B------:R-:W-:-:S13]  /*0c80*/  ISETP.GE.U32.AND P0, PT, R0, UR5, PT ;  /* 0x0000000500007c0c */ /* 0x000fda000bf06070 */
[----:B------:R-:W3:Y:S01]  /*0c90*/  @!P0 LDC.64 R4, c[0x0][0x388] ;  /* 0x0000e200ff048b82 */ /* 0x000ee20000000a00 */
[C---:B012---:R-:W-:Y:S02]  /*0ca0*/  @!P0 VIADD R3, R0.reuse, UR4 ;  /* 0x0000000400038c36 */ /* 0x047fe40008000000 */
[----:B------:R-:W-:-:S03]  /*0cb0*/  @!P0 VIADD R0, R0, 0x80 ;  /* 0x0000008000008836 */ /* 0x000fc60000000000 */
[----:B---3--:R-:W-:-:S05]  /*0cc0*/  @!P0 IADD3 R2, P1, PT, R3, R4, RZ ;  /* 0x0000000403028210 */ /* 0x008fca0007f3e0ff */
[----:B------:R-:W-:-:S05]  /*0cd0*/  @!P0 IMAD.X R3, RZ, RZ, R5, P1 ;  /* 0x000000ffff038224 */ /* 0x000fca00008e0605 */
[----:B------:R3:W-:Y:S03]  /*0ce0*/  @!P0 STG.E.U8 desc[UR12][R2.64], R17 ;  /* 0x0000001102008986 */ /* 0x0007e6000c10110c */
.L_x_17149:
[----:B------:R-:W-:Y:S05]  /*0cf0*/  BSYNC.RECONVERGENT B0 ;  /* 0x0000000000007941 */ /* 0x000fea0003800200 */
.L_x_17142:
[----:B------:R-:W-:Y:S05]  /*0d00*/  WARPSYNC.ALL ;  /* 0x0000000000007948 */ /* 0x000fea0003800000 */
[----:B------:R-:W-:-:S13]  /*0d10*/  ISETP.GE.U32.AND P0, PT, R0, UR5, PT ;  /* 0x0000000500007c0c */ /* 0x000fda000bf06070 */
[----:B------:R-:W-:Y:S05]  /*0d20*/  @P0 EXIT ;  /* 0x000000000000094d */ /* 0x000fea0003800000 */
[----:B------:R-:W0:Y:S01]  /*0d30*/  LDCU.64 UR6, c[0x0][0x388] ;  /* 0x00007100ff0677ac */ /* 0x000e220008000a00 */
[----:B------:R-:W-:-:S05]  /*0d40*/  VIADD R0, R0, UR4 ;  /* 0x0000000400007c36 */ /* 0x000fca0008000000 */
[----:B0123--:R-:W-:-:S05]  /*0d50*/  IADD3 R2, P0, PT, R0, UR6, RZ ;  /* 0x0000000600027c10 */ /* 0x00ffca000ff1e0ff */
[----:B------:R-:W-:-:S05]  /*0d60*/  IMAD.X R3, RZ, RZ, UR7, P0 ;  /* 0x00000007ff037e24 */ /* 0x000fca00080e06ff */
[----:B------:R-:W-:Y:S01]  /*0d70*/  STG.E.U8 desc[UR12][R2.64], R16 ;  /* 0x0000001002007986 */ /* 0x000fe2000c10110c */
[----:B------:R-:W-:Y:S05]  /*0d80*/  EXIT ;  /* 0x000000000000794d */ /* 0x000fea0003800000 */
.L_x_17141:
[----:B------:R-:W0:Y:S01]  /*0d90*/  LDCU.128 UR8, c[0x0][0x390] ;  /* 0x00007200ff0877ac */ /* 0x000e220008000c00 */
[----:B------:R-:W1:Y:S01]  /*0da0*/  S2R R5, SR_TID.X ;  /* 0x0000000000057919 */ /* 0x000e620000002100 */
[----:B0-----:R-:W-:-:S04]  /*0db0*/  UIADD3 UR6, UP0, UPT, UR4, UR8, URZ ;  /* 0x0000000804067290 */ /* 0x001fc8000ff1e0ff */
[----:B------:R-:W-:Y:S02]  /*0dc0*/  UIADD3.X UR7, UPT, UPT, URZ, UR9, URZ, UP0, !UPT ;  /* 0x00000009ff077290 */ /* 0x000fe400087fe4ff */
[----:B------:R-:W-:Y:S01]  /*0dd0*/  IMAD.U32 R2, RZ, RZ, UR6 ;  /* 0x00000006ff027e24 */ /* 0x000fe2000f8e00ff */
[----:B------:R-:W-:-:S03]  /*0de0*/  UIADD3 UR6, UP0, UPT, UR4, UR10, URZ ;  /* 0x0000000a04067290 */ /* 0x000fc6000ff1e0ff */
[----:B------:R-:W-:Y:S02]  /*0df0*/  IMAD.U32 R3, RZ, RZ, UR7 ;  /* 0x00000007ff037e24 */ /* 0x000fe4000f8e00ff */
[----:B-1----:R-:W-:Y:S01]  /*0e00*/  IMAD.WIDE.U32 R2, R5, 0x2, R2 ;  /* 0x0000000205027825 */ /* 0x002fe200078e0002 */
[----:B------:R-:W-:-:S04]  /*0e10*/  UIADD3.X UR7, UPT, UPT, URZ, UR11, URZ, UP0, !UPT ;  /* 0x0000000bff077290 */ /* 0x000fc800087fe4ff */
[----:B------:R-:W2:Y:S01]  /*0e20*/  LDG.E.U16 R13, desc[UR12][R2.64] ;  /* 0x0000000c020d7981 */ /* 0x000ea2000c1e1500 */
[----:B------:R-:W-:Y:S02]  /*0e30*/  IMAD.U32 R10, RZ, RZ, UR6 ;  /* 0x00000006ff0a7e24 */ /* 0x000fe4000f8e00ff */
[----:B------:R-:W-:Y:S01]  /*0e40*/  IMAD.U32 R11, RZ, RZ, UR7 ;  /* 0x00000007ff0b7e24 */ /* 0x000fe2000f8e00ff */
[----:B------:R-:W3:Y:S01]  /*0e50*/  LDG.E.U16 R14, desc[UR12][R2.64+0x100] ;  /* 0x0001000c020e7981 */ /* 0x000ee2000c1e1500 */
[----:B------:R-:W-:-:S03]  /*0e60*/  IMAD.WIDE.U32 R10, R5, 0x2, R10 ;  /* 0x00000002050a7825 */ /* 0x000fc600078e000a */
[----:B------:R-:W4:Y:S01]  /*0e70*/  LDG.E.U16 R6, desc[UR12][R2.64+0x200] ;  /* 0x0002000c02067981 */ /* 0x000f22000c1e1500 */
[----:B------:R-:W0:Y:S03]  /*0e80*/  LDCU.64 UR6, c[0x0][0x388] ;  /* 0x00007100ff0677ac */ /* 0x000e260008000a00 */
[----:B------:R-:W5:Y:S04]  /*0e90*/  LDG.E.U16 R15, desc[UR12][R10.64] ;  /* 0x0000000c0a0f7981 */ /* 0x000f68000c1e1500 */
[----:B------:R3:W4:Y:S04]  /*0ea0*/  LDG.E.U16 R8, desc[UR12][R2.64+0x300] ;  /* 0x0003000c02087981 */ /* 0x000728000c1e1500 */
[----:B------:R-:W4:Y:S04]  /*0eb0*/  LDG.E.U16 R7, desc[UR12][R10.64+0x100] ;  /* 0x0001000c0a077981 */ /* 0x000f28000c1e1500 */
[----:B------:R-:W4:Y:S04]  /*0ec0*/  LDG.E.U16 R0, desc[UR12][R10.64+0x200] ;  /* 0x0002000c0a007981 */ /* 0x000f28000c1e1500 */
[----:B------:R4:W4:Y:S01]  /*0ed0*/  LDG.E.U16 R4, desc[UR12][R10.64+0x300] ;  /* 0x0003000c0a047981 */ /* 0x000922000c1e1500 */
[----:B0-----:R-:W-:-:S04]  /*0ee0*/  UIADD3 UR6, UP0, UPT, UR4, UR6, URZ ;  /* 0x0000000604067290 */ /* 0x001fc8000ff1e0ff */
[----:B------:R-:W-:Y:S01]  /*0ef0*/  UIADD3.X UR7, UPT, UPT, URZ, UR7, URZ, UP0, !UPT ;  /* 0x00000007ff077290 */ /* 0x000fe200087fe4ff */
[C---:B--2---:R-:W-:Y:S02]  /*0f00*/  PRMT R9, R13.reuse, 0x7770, RZ ;  /* 0x000077700d097816 */ /* 0x044fe400000000ff */
[C---:B------:R-:W-:Y:S02]  /*0f10*/  PRMT R17, R13.reuse, 0x9991, RZ ;  /* 0x000099910d117816 */ /* 0x040fe400000000ff */
[----:B------:R-:W-:Y:S02]  /*0f20*/  PRMT R16, R13, 0x8880, RZ ;  /* 0x000088800d107816 */ /* 0x000fe400000000ff */
[----:B------:R-:W-:Y:S01]  /*0f30*/  ISETP.NE.AND P3, PT, R9, RZ, PT ;  /* 0x000000ff0900720c */ /* 0x000fe20003f65270 */
[----:B------:R-:W-:Y:S01]  /*0f40*/  IMAD.MOV.U32 R9, RZ, RZ, R17 ;  /* 0x000000ffff097224 */ /* 0x000fe200078e0011 */
[----:B------:R-:W-:Y:S01]  /*0f50*/  PRMT R12, R13, 0x7771, RZ ;  /* 0x000077710d0c7816 */ /* 0x000fe200000000ff */
[----:B------:R-:W-:Y:S01]  /*0f60*/  IMAD.MOV.U32 R13, RZ, RZ, R16 ;  /* 0x000000ffff0d7224 */ /* 0x000fe200078e0010 */
[----:B---3--:R-:W-:-:S02]  /*0f70*/  PRMT R3, R14, 0x7770, RZ ;  /* 0x000077700e037816 */ /* 0x008fc400000000ff */
[----:B------:R-:W-:Y:S02]  /*0f80*/  ISETP.NE.AND P0, PT, R12, RZ, PT ;  /* 0x000000ff0c00720c */ /* 0x000fe40003f05270 */
[----:B------:R-:W-:Y:S02]  /*0f90*/  ISETP.GT.AND P2, PT, R9, RZ, PT ;  /* 0x000000ff0900720c */ /* 0x000fe40003f44270 */
[C---:B------:R-:W-:Y:S02]  /*0fa0*/  PRMT R9, R14.reuse, 0x7771, RZ ;  /* 0x000077710e097816 */ /* 0x040fe400000000ff */
[----:B------:R-:W-:Y:S02]  /*0fb0*/  ISETP.GT.AND P1, PT, R13, RZ, PT ;  /* 0x000000ff0d00720c */ /* 0x000fe40003f24270 */
[----:B------:R-:W-:Y:S02]  /*0fc0*/  ISETP.NE.AND P5, PT, R3, RZ, PT ;  /* 0x000000ff0300720c */ /* 0x000fe40003fa5270 */
[----:B------:R-:W-:-:S02]  /*0fd0*/  PRMT R3, R14, 0x9991, RZ ;  /* 0x000099910e037816 */ /* 0x000fc400000000ff */
[----:B------:R-:W-:Y:S02]  /*0fe0*/  ISETP.NE.AND P4, PT, R9, RZ, PT ;  /* 0x000000ff0900720c */ /* 0x000fe40003f85270 */
[----:B-----5:R-:W-:Y:S02]  /*0ff0*/  PRMT R9, R15, 0x7770, RZ ;  /* 0x000077700f097816 */ /* 0x020fe400000000ff */
[----:B----4-:R-:W-:Y:S02]  /*1000*/  PRMT R10, R6, 0x7770, RZ ;  /* 0x00007770060a7816 */ /* 0x010fe400000000ff */
[----:B------:R-:W-:Y:S02]  /*1010*/  @P3 SEL R9, RZ, 0x1, !P1 ;  /* 0x00000001ff093807 */ /* 0x000fe40004800000 */
[----:B------:R-:W-:Y:S02]  /*1020*/  ISETP.GT.AND P3, PT, R3, RZ, PT ;  /* 0x000000ff0300720c */ /* 0x000fe40003f64270 */
[----:B------:R-:W-:-:S02]  /*1030*/  PRMT R2, R14, 0x8880, RZ ;  /* 0x000088800e027816 */ /* 0x000fc400000000ff */
[----:B------:R-:W-:Y:S02]  /*1040*/  PRMT R3, R6, 0x7771, RZ ;  /* 0x0000777106037816 */ /* 0x000fe400000000ff */
[----:B------:R-:W-:Y:S02]  /*1050*/  ISETP.NE.AND P1, PT, R10, RZ, PT ;  /* 0x000000ff0a00720c */ /* 0x000fe40003f25270 */
[----:B------:R-:W-:Y:S02]  /*1060*/  PRMT R10, R15, 0x7771, RZ ;  /* 0x000077710f0a7816 */ /* 0x000fe400000000ff */
[----:B------:R-:W-:Y:S02]  /*1070*/  @P0 SEL R10, RZ, 0x1, !P2 ;  /* 0x00000001ff0a0807 */ /* 0x000fe40005000000 */
[----:B------:R-:W-:Y:S02]  /*1080*/  ISETP.GT.AND P6, PT, R2, RZ, PT ;  /* 0x000000ff0200720c */ /* 0x000fe40003fc4270 */
[----:B------:R-:W-:-:S02]  /*1090*/  ISETP.NE.AND P0, PT, R3, RZ, PT ;  /* 0x000000ff0300720c */ /* 0x000fc40003f05270 */
[C---:B------:R-:W-:Y:S02]  /*10a0*/  PRMT R3, R8.reuse, 0x7770, RZ ;  /* 0x0000777008037816 */ /* 0x040fe400000000ff */
[C---:B------:R-:W-:Y:S02]  /*10b0*/  PRMT R12, R8.reuse, 0x7771, RZ ;  /* 0x00007771080c7816 */ /* 0x040fe400000000ff */
[----:B------:R-:W-:Y:S02]  /*10c0*/  PRMT R11, R7, 0x7770, RZ ;  /* 0x00007770070b7816 */ /* 0x000fe400000000ff */
[C---:B------:R-:W-:Y:S02]  /*10d0*/  PRMT R13, R8.reuse, 0x8880, RZ ;  /* 0x00008880080d7816 */ /* 0x040fe400000000ff */
[----:B------:R-:W-:Y:S02]  /*10e0*/  @P5 SEL R11, RZ, 0x1, !P6 ;  /* 0x00000001ff0b5807 */ /* 0x000fe40007000000 */
[----:B------:R-:W-:-:S02]  /*10f0*/  PRMT R14, R8, 0x9991, RZ ;  /* 0x00009991080e7816 */ /* 0x000fc400000000ff */
[----:B------:R-:W-:Y:S02]  /*1100*/  PRMT R2, R6, 0x8880, RZ ;  /* 0x0000888006027816 */ /* 0x000fe400000000ff */
[----:B------:R-:W-:Y:S02]  /*1110*/  ISETP.NE.AND P6, PT, R3, RZ, PT ;  /* 0x000000ff0300720c */ /* 0x000fe40003fc5270 */
[----:B------:R-:W-:Y:S01]  /*1120*/  ISETP.NE.AND P5, PT, R12, RZ, PT ;  /* 0x000000ff0c00720c */ /* 0x000fe20003fa5270 */
[----:B------:R-:W-:Y:S01]  /*1130*/  IMAD.MOV.U32 R8, RZ, RZ, R13 ;  /* 0x000000ffff087224 */ /* 0x000fe200078e000d */
[----:B------:R-:W-:Y:S01]  /*1140*/  ISETP.GT.AND P2, PT, R2, RZ, PT ;  /* 0x000000ff0200720c */ /* 0x000fe20003f44270 */
[----:B------:R-:W-:Y:S01]  /*1150*/  IMAD.MOV.U32 R13, RZ, RZ, R14 ;  /* 0x000000ffff0d7224 */ /* 0x000fe200078e000e */
[----:B------:R-:W-:Y:S02]  /*1160*/  PRMT R12, R7, 0x7771, RZ ;  /* 0x00007771070c7816 */ /* 0x000fe400000000ff */
[----:B------:R-:W-:-:S02]  /*1170*/  PRMT R7, R6, 0x9991, RZ ;  /* 0x0000999106077816 */ /* 0x000fc400000000ff */
[----:B------:R-:W-:Y:S02]  /*1180*/  PRMT R6, R0, 0x7770, RZ ;  /* 0x0000777000067816 */ /* 0x000fe400000000ff */
[----:B------:R-:W-:Y:S02]  /*1190*/  @P4 SEL R12, RZ, 0x1, !P3 ;  /* 0x00000001ff0c4807 */ /* 0x000fe40005800000 */
[----:B------:R-:W-:Y:S02]  /*11a0*/  @P1 SEL R6, RZ, 0x1, !P2 ;  /* 0x00000001ff061807 */ /* 0x000fe40005000000 */
[----:B------:R-:W-:Y:S02]  /*11b0*/  ISETP.GT.AND P4, PT, R7, RZ, PT ;  /* 0x000000ff0700720c */ /* 0x000fe40003f84270 */
[----:B------:R-:W-:Y:S02]  /*11c0*/  ISETP.GT.AND P3, PT, R8, RZ, PT ;  /* 0x000000ff0800720c */ /* 0x000fe40003f64270 */
[----:B------:R-:W-:-:S02]  /*11d0*/  ISETP.GT.AND P1, PT, R13, RZ, PT ;  /* 0x000000ff0d00720c */ /* 0x000fc40003f24270 */
[----:B------:R-:W-:Y:S01]  /*11e0*/  PRMT R7, R0, 0x7771, RZ ;  /* 0x0000777100077816 */ /* 0x000fe200000000ff */
[----:B------:R-:W-:Y:S01]  /*11f0*/  IMAD.U32 R2, RZ, RZ, UR6 ;  /* 0x00000006ff027e24 */ /* 0x000fe2000f8e00ff */
[C---:B------:R-:W-:Y:S01]  /*1200*/  PRMT R0, R4.reuse, 0x7770, RZ ;  /* 0x0000777004007816 */ /* 0x040fe200000000ff */
[----:B------:R-:W-:Y:S01]  /*1210*/  IMAD.U32 R3, RZ, RZ, UR7 ;  /* 0x00000007ff037e24 */ /* 0x000fe2000f8e00ff */
[----:B------:R-:W-:Y:S02]  /*1220*/  PRMT R13, R4, 0x7771, RZ ;  /* 0x00007771040d7816 */ /* 0x000fe400000000ff */
[----:B------:R-:W-:Y:S02]  /*1230*/  @P0 SEL R7, RZ, 0x1, !P4 ;  /* 0x00000001ff070807 */ /* 0x000fe40006000000 */
[----:B------:R-:W-:Y:S02]  /*1240*/  @P6 SEL R0, RZ, 0x1, !P3 ;  /* 0x00000001ff006807 */ /* 0x000fe40005800000 */
[----:B------:R-:W-:Y:S01]  /*1250*/  @P5 SEL R13, RZ, 0x1, !P1 ;  /* 0x00000001ff0d5807 */ /* 0x000fe20004800000 */
[----:B------:R-:W-:Y:S01]  /*1260*/  IMAD.WIDE.U32 R2, R5, 0x2, R2 ;  /* 0x0000000205027825 */ /* 0x000fe200078e0002 */
[----:B------:R-:W-:-:S02]  /*1270*/  PRMT R9, R10, 0x7604, R9 ;  /* 0x000076040a097816 */ /* 0x000fc40000000009 */
        /* <DEDUP_REMOVED lines=8> */
.L_x_17150:
        /* <DEDUP_REMOVED lines=16> */
.L_x_31182:


//--------------------- .text._ZN2at6native29vectorized_elementwise_kernelILi4ENS0_13BinaryFunctorIaaaZZZNS0_21heaviside_kernel_cudaERNS_18TensorIteratorBaseEENKUlvE_clEvENKUlvE0_clEvEUlaaE_EESt5arrayIPcLm3EEEEviT0_T1_ --------------------------
	.section	.text._ZN2at6native29vectorized_elementwise_kernelILi4ENS0_13BinaryFunctorIaaaZZZNS0_21heaviside_kernel_cudaERNS_18TensorIteratorBaseEENKUlvE_clEvENKUlvE0_clEvEUlaaE_EESt5arrayIPcLm3EEEEviT0_T1_,"ax",@progbits
	.align	128
        .global         _ZN2at6native29vectorized_elementwise_kernelILi4ENS0_13BinaryFunctorIaaaZZZNS0_21heaviside_kernel_cudaERNS_18TensorIteratorBaseEENKUlvE_clEvENKUlvE0_clEvEUlaaE_EESt5arrayIPcLm3EEEEviT0_T1_
        .type           _ZN2at6native29vectorized_elementwise_kernelILi4ENS0_13BinaryFunctorIaaaZZZNS0_21heaviside_kernel_cudaERNS_18TensorIteratorBaseEENKUlvE_clEvENKUlvE0_clEvEUlaaE_EESt5arrayIPcLm3EEEEviT0_T1_,@function
        .size           _ZN2at6native29vectorized_elementwise_kernelILi4ENS0_13BinaryFunctorIaaaZZZNS0_21heaviside_kernel_cudaERNS_18TensorIteratorBaseEENKUlvE_clEvENKUlvE0_clEvEUlaaE_EESt5arrayIPcLm3EEEEviT0_T1_,(.L_x_31183 - _ZN2at6native29vectorized_elementwise_kernelILi4ENS0_13BinaryFunctorIaaaZZZNS0_21heaviside_kernel_cudaERNS_18TensorIteratorBaseEENKUlvE_clEvENKUlvE0_clEvEUlaaE_EESt5arrayIPcLm3EEEEviT0_T1_)
        .other          _ZN2at6native29vectorized_elementwise_kernelILi4ENS0_13BinaryFunctorIaaaZZZNS0_21heaviside_kernel_cudaERNS_18TensorIteratorBaseEENKUlvE_clEvENKUlvE0_clEvEUlaaE_EESt5arrayIPcLm3EEEEviT0_T1_,@"STO_CUDA_ENTRY STV_DEFAULT"
_ZN2at6native29vectorized_elementwise_kernelILi4ENS0_13BinaryFunctorIaaaZZZNS0_21heaviside_kernel_cudaERNS_18TensorIteratorBaseEENKUlvE_clEvENKUlvE0_clEvEUlaaE_EESt5arrayIPcLm3EEEEviT0_T1_:
.text._ZN2at6native29vectorized_elementwise_kernelILi4ENS0_13BinaryFunctorIaaaZZZNS0_21heaviside_kernel_cudaERNS_18TensorIteratorBaseEENKUlvE_clEvENKUlvE0_clEvEUlaaE_EESt5arrayIPcLm3EEEEviT0_T1_:
        /* <DEDUP_REMOVED lines=166> */
.L_x_17154:
        /* <DEDUP_REMOVED lines=8> */
.L_x_17155:
        /* <DEDUP_REMOVED lines=8> */
.L_x_17156:
        /* <DEDUP_REMOVED lines=8> */
.L_x_17157:
        /* <DEDUP_REMOVED lines=9> */
.L_x_17158:
[----:B------:R-:W-:Y:S05]  /*0c70*/  BSYNC.RELIABLE B1 ;  /* 0x0000000000017941 */ /* 0x000fea0003800100 */
.L_x_17153:
[----:B------:R-:W-:-:S13]  /*0c80*/  ISETP.GE.U32.AND P0, PT, R0, UR5, PT ;  /* 0x0000000500007c0c */ /* 0x000fda000bf06070 */
[----:B------:R-:W3:Y:S01]  /*0c90*/  @!P0 LDC.64 R4, c[0x0][0x388] ;  /* 0x0000e200ff048b82 */ /* 0x000ee20000000a00 */
[C---:B012---:R-:W-:Y:S02]  /*0ca0*/  @!P0 VIADD R3, R0.reuse, UR4 ;  /* 0x0000000400038c36 */ /* 0x047fe40008000000 */
[----:B------:R-:W-:-:S03]  /*0cb0*/  @!P0 VIADD R0, R0, 0x80 ;  /* 0x0000008000008836 */ /* 0x000fc60000000000 */
[----:B---3--:R-:W-:-:S05]  /*0cc0*/  @!P0 IADD3 R2, P1, PT, R3, R4, RZ ;  /* 0x0000000403028210 */ /* 0x008fca0007f3e0ff */
[----:B------:R-:W-:-:S05]  /*0cd0*/  @!P0 IMAD.X R3, RZ, RZ, R5, P1 ;  /* 0x000000ffff038224 */ /* 0x000fca00008e0605 */
[----:B------:R3:W-:Y:S03]  /*0ce0*/  @!P0 STG.E.U8 desc[UR12][R2.64], R17 ;  /* 0x0000001102008986 */ /* 0x0007e6000c10110c */
.L_x_17159:
[----:B------:R-:W-:Y:S05]  /*0cf0*/  BSYNC.RECONVERGENT B0 ;  /* 0x0000000000007941 */ /* 0x000fea0003800200 */
.L_x_17152:
        /* <DEDUP_REMOVED lines=9> */
.L_x_17151:
[----:B------:R-:W0:Y:S01]  /*0d90*/  LDCU.128 UR8, c[0x0][0x390] ;  /* 0x00007200ff0877ac */ /* 0x000e220008000c00 */
[----:B------:R-:W1:Y:S01]  /*0da0*/  S2R R0, SR_TID.X ;  /* 0x0000000000007919 */ /* 0x000e620000002100 */
[----:B0-----:R-:W-:-:S04]  /*0db0*/  UIADD3 UR6, UP0, UPT, UR4, UR8, URZ ;  /* 0x0000000804067290 */ /* 0x001fc8000ff1e0ff */
[----:B------:R-:W-:Y:S02]  /*0dc0*/  UIADD3.X UR7, UPT, UPT, URZ, UR9, URZ, UP0, !UPT ;  /* 0x00000009ff077290 */ /* 0x000fe400087fe4ff */
[----:B------:R-:W-:Y:S01]  /*0dd0*/  IMAD.U32 R6, RZ, RZ, UR6 ;  /* 0x00000006ff067e24 */ /* 0x000fe2000f8e00ff */
[----:B------:R-:W-:-:S03]  /*0de0*/  UIADD3 UR6, UP0, UPT, UR4, UR10, URZ ;  /* 0x0000000a04067290 */ /* 0x000fc6000ff1e0ff */
[----:B------:R-:W-:Y:S01]  /*0df0*/  IMAD.U32 R7, RZ, RZ, UR7 ;  /* 0x00000007ff077e24 */ /* 0x000fe2000f8e00ff */
[----:B------:R-:W-:Y:S01]  /*0e00*/  UIADD3.X UR7, UPT, UPT, URZ, UR11, URZ, UP0, !UPT ;  /* 0x0000000bff077290 */ /* 0x000fe200087fe4ff */
[----:B-1----:R-:W-:-:S05]  /*0e10*/  IMAD.WIDE.U32 R6, R0, 0x4, R6 ;  /* 0x0000000400067825 */ /* 0x002fca00078e0006 */
[----:B------:R-:W2:Y:S04]  /*0e20*/  LDG.E R3, desc[UR12][R6.64] ;  /* 0x0000000c06037981 */ /* 0x000ea8000c1e1900 */
[----:B------:R-:W3:Y:S01]  /*0e30*/  LDG.E R2, desc[UR12][R6.64+0x200] ;  /* 0x0002000c06027981 */ /* 0x000ee2000c1e1900 */
[----:B------:R-:W-:Y:S02]  /*0e40*/  IMAD.U32 R8, RZ, RZ, UR6 ;  /* 0x00000006ff087e24 */ /* 0x000fe4000f8e00ff */
[----:B------:R-:W-:Y:S01]  /*0e50*/  IMAD.U32 R9, RZ, RZ, UR7 ;  /* 0x00000007ff097e24 */ /* 0x000fe2000f8e00ff */
[----:B------:R-:W0:Y:S01]  /*0e60*/  LDCU.64 UR6, c[0x0][0x388] ;  /* 0x00007100ff0677ac */ /* 0x000e220008000a00 */
[----:B------:R-:W-:-:S05]  /*0e70*/  IMAD.WIDE.U32 R8, R0, 0x4, R8 ;  /* 0x0000000400087825 */ /* 0x000fca00078e0008 */
[----:B------:R-:W4:Y:S04]  /*0e80*/  LDG.E R4, desc[UR12][R8.64+0x200] ;  /* 0x0002000c08047981 */ /* 0x000f28000c1e1900 */
[----:B------:R1:W5:Y:S01]  /*0e90*/  LDG.E R12, desc[UR12][R8.64] ;  /* 0x0000000c080c7981 */ /* 0x000362000c1e1900 */
[----:B0-----:R-:W-:-:S04]  /*0ea0*/  UIADD3 UR6, UP0, UPT, UR4, UR6, URZ ;  /* 0x0000000604067290 */ /* 0x001fc8000ff1e0ff */
[----:B------:R-:W-:Y:S01]  /*0eb0*/  UIADD3.X UR7, UPT, UPT, URZ, UR7, URZ, UP0, !UPT ;  /* 0x00000007ff077290 */ /* 0x000fe200087fe4ff */
[C---:B--2---:R-:W-:Y:S02]  /*0ec0*/  SGXT R5, R3.reuse, 0x8 ;  /* 0x000000080305781a */ /* 0x044fe40000000200 */
[----:B------:R-:W-:Y:S02]  /*0ed0*/  PRMT R10, R3, 0x7770, RZ ;  /* 0x00007770030a7816 */ /* 0x000fe400000000ff */
[----:B---3--:R-:W-:Y:S02]  /*0ee0*/  PRMT R11, R2, 0x7770, RZ ;  /* 0x00007770020b7816 */ /* 0x008fe400000000ff */
[----:B------:R-:W-:Y:S02]  /*0ef0*/  ISETP.GT.AND P2, PT, R5, RZ, PT ;  /* 0x000000ff0500720c */ /* 0x000fe40003f44270 */
[----:B------:R-:W-:Y:S02]  /*0f00*/  PRMT R5, R3, 0x7771, RZ ;  /* 0x0000777103057816 */ /* 0x000fe400000000ff */
[----:B------:R-:W-:-:S02]  /*0f10*/  ISETP.NE.AND P6, PT, R11, RZ, PT ;  /* 0x000000ff0b00720c */ /* 0x000fc40003fc5270 */
[----:B------:R-:W-:Y:S02]  /*0f20*/  PRMT R6, R3, 0x7772, RZ ;  /* 0x0000777203067816 */ /* 0x000fe400000000ff */
[----:B------:R-:W-:Y:S02]  /*0f30*/  ISETP.NE.AND P5, PT, R5, RZ, PT ;  /* 0x000000ff0500720c */ /* 0x000fe40003fa5270 */
[----:B------:R-:W-:Y:S02]  /*0f40*/  ISETP.NE.AND P0, PT, R10, RZ, PT ;  /* 0x000000ff0a00720c */ /* 0x000fe40003f05270 */
[----:B------:R-:W-:Y:S02]  /*0f50*/  PRMT R7, R3, 0x7773, RZ ;  /* 0x0000777303077816 */ /* 0x000fe400000000ff */
[----:B------:R-:W-:Y:S02]  /*0f60*/  SGXT R5, R2, 0x8 ;  /* 0x000000080205781a */ /* 0x000fe40000000200 */
[----:B------:R-:W-:-:S02]  /*0f70*/  ISETP.NE.AND P4, PT, R6, RZ, PT ;  /* 0x000000ff0600720c */ /* 0x000fc40003f85270 */
[--C-:B------:R-:W-:Y:S02]  /*0f80*/  SHF.R.S32.HI R6, RZ, 0x8, R3.reuse ;  /* 0x00000008ff067819 */ /* 0x100fe40000011403 */
[----:B------:R-:W-:Y:S02]  /*0f90*/  ISETP.NE.AND P1, PT, R7, RZ, PT ;  /* 0x000000ff0700720c */ /* 0x000fe40003f25270 */
[----:B------:R-:W-:Y:S02]  /*0fa0*/  ISETP.GT.AND P3, PT, R5, RZ, PT ;  /* 0x000000ff0500720c */ /* 0x000fe40003f64270 */
[----:B------:R-:W-:Y:S02]  /*0fb0*/  SGXT R6, R6, 0x8 ;  /* 0x000000080606781a */ /* 0x000fe40000000200 */
[--C-:B------:R-:W-:Y:S02]  /*0fc0*/  SHF.R.S32.HI R7, RZ, 0x10, R3.reuse ;  /* 0x00000010ff077819 */ /* 0x100fe40000011403 */
[----:B-1----:R-:W-:-:S02]  /*0fd0*/  SHF.R.S32.HI R8, RZ, 0x18, R3 ;  /* 0x00000018ff087819 */ /* 0x002fc40000011403 */
[----:B----4-:R-:W-:Y:S02]  /*0fe0*/  PRMT R5, R4, 0x7770, RZ ;  /* 0x0000777004057816 */ /* 0x010fe400000000ff */
[----:B------:R-:W-:Y:S02]  /*0ff0*/  @P6 SEL R5, RZ, 0x1, !P3 ;  /* 0x00000001ff056807 */ /* 0x000fe40005800000 */
[----:B------:R-:W-:Y:S02]  /*1000*/  ISETP.GT.AND P6, PT, R6, RZ, PT ;  /* 0x000000ff0600720c */ /* 0x000fe40003fc4270 */
[----:B------:R-:W-:Y:S02]  /*1010*/  SGXT R3, R7, 0x8 ;  /* 0x000000080703781a */ /* 0x000fe40000000200 */
[----:B------:R-:W-:Y:S02]  /*1020*/  SGXT R6, R8, 0x8 ;  /* 0x000000080806781a */ /* 0x000fe40000000200 */
[----:B------:R-:W-:-:S02]  /*1030*/  PRMT R8, R2, 0x7771, RZ ;  /* 0x0000777102087816 */ /* 0x000fc400000000ff */
[----:B-----5:R-:W-:Y:S02]  /*1040*/  PRMT R7, R12, 0x7770, RZ ;  /* 0x000077700c077816 */ /* 0x020fe400000000ff */
[----:B------:R-:W-:Y:S02]  /*1050*/  ISETP.GT.AND P3, PT, R3, RZ, PT ;  /* 0x000000ff0300720c */ /* 0x000fe40003f64270 */
[----:B------:R-:W-:Y:S02]  /*1060*/  @P0 SEL R7, RZ, 0x1, !P2 ;  /* 0x00000001ff070807 */ /* 0x000fe40005000000 */
[----:B------:R-:W-:Y:S02]  /*1070*/  ISETP.GT.AND P2, PT, R6, RZ, PT ;  /* 0x000000ff0600720c */ /* 0x000fe40003f44270 */
[----:B------:R-:W-:Y:S02]  /*1080*/  PRMT R3, R2, 0x7772, RZ ;  /* 0x0000777202037816 */ /* 0x000fe400000000ff */
[----:B------:R-:W-:-:S02]  /*1090*/  ISETP.NE.AND P0, PT, R8, RZ, PT ;  /* 0x000000ff0800720c */ /* 0x000fc40003f05270 */
[----:B------:R-:W-:Y:S02]  /*10a0*/  PRMT R6, R2, 0x7773, RZ ;  /* 0x0000777302067816 */ /* 0x000fe400000000ff */
[----:B------:R-:W-:Y:S02]  /*10b0*/  PRMT R8, R12, 0x7771, RZ ;  /* 0x000077710c087816 */ /* 0x000fe400000000ff */
[----:B------:R-:W-:Y:S02]  /*10c0*/  @P5 SEL R8, RZ, 0x1, !P6 ;  /* 0x00000001ff085807 */ /* 0x000fe40007000000 */
[----:B------:R-:W-:Y:S02]  /*10d0*/  ISETP.NE.AND P6, PT, R3, RZ, PT ;  /* 0x000000ff0300720c */ /* 0x000fe40003fc5270 */
[----:B------:R-:W-:Y:S02]  /*10e0*/  ISETP.NE.AND P5, PT, R6, RZ, PT ;  /* 0x000000ff0600720c */ /* 0x000fe40003fa5270 */
[----:B------:R-:W-:-:S02]  /*10f0*/  SHF.R.S32.HI R3, RZ, 0x8, R2 ;  /* 0x00000008ff037819 */ /* 0x000fc40000011402 */
[--C-:B------:R-:W-:Y:S02]  /*1100*/  SHF.R.S32.HI R6, RZ, 0x10, R2.reuse ;  /* 0x00000010ff067819 */ /* 0x100fe40000011402 */
[----:B------:R-:W-:Y:S02]  /*1110*/  SHF.R.S32.HI R10, RZ, 0x18, R2 ;  /* 0x00000018ff0a7819 */ /* 0x000fe40000011402 */
[----:B------:R-:W-:Y:S02]  /*1120*/  SGXT R2, R3, 0x8 ;  /* 0x000000080302781a */ /* 0x000fe40000000200 */
[----:B------:R-:W-:Y:S02]  /*1130*/  SGXT R3, R6, 0x8 ;  /* 0x000000080603781a */ /* 0x000fe40000000200 */
[----:B------:R-:W-:Y:S02]  /*1140*/  SGXT R6, R10, 0x8 ;  /* 0x000000080a06781a */ /* 0x000fe40000000200 */
[----:B------:R-:W-:-:S02]  /*1150*/  PRMT R9, R12, 0x7772, RZ ;  /* 0x000077720c097816 */ /* 0x000fc400000000ff */
[----:B------:R-:W-:Y:S02]  /*1160*/  PRMT R12, R12, 0x7773, RZ ;  /* 0x000077730c0c7816 */ /* 0x000fe400000000ff */
[----:B------:R-:W-:Y:S02]  /*1170*/  @P4 SEL R9, RZ, 0x1, !P3 ;  /* 0x00000001ff094807 */ /* 0x000fe40005800000 */
[----:B------:R-:W-:Y:S02]  /*1180*/  @P1 SEL R12, RZ, 0x1, !P2 ;  /* 0x00000001ff0c1807 */ /* 0x000fe40005000000 */
[----:B------:R-:W-:Y:S01]  /*1190*/  ISETP.GT.AND P4, PT, R2, RZ, PT ;  /* 0x000000ff0200720c */ /* 0x000fe20003f84270 */
[----:B------:R-:W-:Y:S01]  /*11a0*/  IMAD.U32 R2, RZ, RZ, UR6 ;  /* 0x00000006ff027e24 */ /* 0x000fe2000f8e00ff */
[----:B------:R-:W-:Y:S01]  /*11b0*/  ISETP.GT.AND P3, PT, R3, RZ, PT ;  /* 0x000000ff0300720c */ /* 0x000fe20003f64270 */
[----:B------:R-:W-:Y:S01]  /*11c0*/  IMAD.U32 R3, RZ, RZ, UR7 ;  /* 0x00000007ff037e24 */ /* 0x000fe2000f8e00ff */
[----:B------:R-:W-:-:S02]  /*11d0*/  ISETP.GT.AND P1, PT, R6, RZ, PT ;  /* 0x000000ff0600720c */ /* 0x000fc40003f24270 */
[----:B------:R-:W-:Y:S01]  /*11e0*/  PRMT R6, R4, 0x7771, RZ ;  /* 0x0000777104067816 */ /* 0x000fe200000000ff */
[----:B------:R-:W-:Y:S01]  /*11f0*/  IMAD.WIDE.U32 R2, R0, 0x4, R2 ;  /* 0x0000000400027825 */ /* 0x000fe200078e0002 */
[C---:B------:R-:W-:Y:S02]  /*1200*/  PRMT R10, R4.reuse, 0x7772, RZ ;  /* 0x00007772040a7816 */ /* 0x040fe400000000ff */
[----:B------:R-:W-:Y:S02]  /*1210*/  PRMT R4, R4, 0x7773, RZ ;  /* 0x0000777304047816 */ /* 0x000fe400000000ff */
[----:B------:R-:W-:Y:S02]  /*1220*/  @P0 SEL R6, RZ, 0x1, !P4 ;  /* 0x00000001ff060807 */ /* 0x000fe40006000000 */
[----:B------:R-:W-:Y:S02]  /*1230*/  @P6 SEL R10, RZ, 0x1, !P3 ;  /* 0x00000001ff0a6807 */ /* 0x000fe40005800000 */
[----:B------:R-:W-:-:S02]  /*1240*/  @P5 SEL R4, RZ, 0x1, !P1 ;  /* 0x00000001ff045807 */ /* 0x000fc40004800000 */
[----:B------:R-:W-:Y:S02]  /*1250*/  LOP3.LUT R11, R5, 0xffff, RZ, 0xc0, !PT ;  /* 0x0000ffff050b7812 */ /* 0x000fe400078ec0ff */
[----:B------:R-:W-:Y:S02]  /*1260*/  LOP3.LUT R7, R7, 0xffff, RZ, 0xc0, !PT ;  /* 0x0000ffff07077812 */ /* 0x000fe400078ec0ff */
[----:B------:R-:W-:Y:S02]  /*1270*/  LOP3.LUT R8, R8, 0xffff, RZ, 0xc0, !PT ;  /* 0x0000ffff08087812 */ /* 0x000fe400078ec0ff */
[----:B------:R-:W-:Y:S02]  /*1280*/  LOP3.LUT R9, R9, 0xffff, RZ, 0xc0, !PT ;  /* 0x0000ffff09097812 */ /* 0x000fe400078ec0ff */
[----:B------:R-:W-:Y:S02]  /*1290*/  LOP3.LUT R12, R12, 0xffff, RZ, 0xc0, !PT ;  /* 0x0000ffff0c0c7812 */ /* 0x000fe400078ec0ff */
[----:B------:R-:W-:-:S02]  /*12a0*/  LOP3.LUT R6, R6, 0xffff, RZ, 0xc0, !PT ;  /* 0x0000ffff06067812 */ /* 0x000fc400078ec0ff */
[----:B------:R-:W-:Y:S02]  /*12b0*/  LOP3.LUT R5, R10, 0xffff, RZ, 0xc0, !PT ;  /* 0x0000ffff0a057812 */ /* 0x000fe400078ec0ff */
[----:B------:R-:W-:Y:S02]  /*12c0*/  LOP3.LUT R4, R4, 0xffff, RZ, 0xc0, !PT ;  /* 0x0000ffff04047812 */ /* 0x000fe400078ec0ff */
[----:B------:R-:W-:Y:S02]  /*12d0*/  PRMT R8, R7, 0x3340, R8 ;  /* 0x0000334007087816 */ /* 0x000fe40000000008 */
[----:B------:R-:W-:Y:S02]  /*12e0*/  PRMT R9, R9, 0x3340, R12 ;  /* 0x0000334009097816 */ /* 0x000fe4000000000c */
[----:B------:R-:W-:Y:S02]  /*12f0*/  PRMT R11, R11, 0x3340, R6 ;  /* 0x000033400b0b7816 */ /* 0x000fe40000000006 */
[----:B------:R-:W-:-:S02]  /*1300*/  PRMT R4, R5, 0x3340, R4 ;  /* 0x0000334005047816 */ /* 0x000fc40000000004 */
[----:B------:R-:W-:Y:S02]  /*1310*/  PRMT R9, R8, 0x5410, R9 ;  /* 0x0000541008097816 */ /* 0x000fe40000000009 */
[----:B------:R-:W-:-:S03]  /*1320*/  PRMT R11, R11, 0x5410, R4 ;  /* 0x000054100b0b7816 */ /* 0x000fc60000000004 */
[----:B------:R-:W-:Y:S04]  /*1330*/  STG.E desc[UR12][R2.64], R9 ;  /* 0x0000000902007986 */ /* 0x000fe8000c10190c */
[----:B------:R-:W-:Y:S01]  /*1340*/  STG.E desc[UR12][R2.64+0x200], R11 ;  /* 0x0002000b02007986 */ /* 0x000fe2000c10190c */
[----:B------:R-:W-:Y:S05]  /*1350*/  EXIT ;  /* 0x000000000000794d */ /* 0x000fea0003800000 */
.L_x_17160:
        /* <DEDUP_REMOVED lines=10> */
.L_x_31183:


//--------------------- .text._ZN2at6native29vectorized_elementwise_kernelILi8ENS0_13BinaryFunctorIaaaZZZNS0_21heaviside_kernel_cudaERNS_18TensorIteratorBaseEENKUlvE_clEvENKUlvE0_clEvEUlaaE_EESt5arrayIPcLm3EEEEviT0_T1_ --------------------------
	.section	.text._ZN2at6native29vectorized_elementwise_kernelILi8ENS0_13BinaryFunctorIaaaZZZNS0_21heaviside_kernel_cudaERNS_18TensorIteratorBaseEENKUlvE_clEvENKUlvE0_clEvEUlaaE_EESt5arrayIPcLm3EEEEviT0_T1_,"ax",@progbits
	.align	128
        .global         _ZN2at6native29vectorized_elementwise_kernelILi8ENS0_13BinaryFunctorIaaaZZZNS0_21heaviside_kernel_cudaERNS_18TensorIteratorBaseEENKUlvE_clEvENKUlvE0_clEvEUlaaE_EESt5arrayIPcLm3EEEEviT0_T1_
        .type           _ZN2at6native29vectorized_elementwise_kernelILi8ENS0_13BinaryFunctorIaaaZZZNS0_21heaviside_kernel_cudaERNS_18TensorIteratorBaseEENKUlvE_clEvENKUlvE0_clEvEUlaaE_EESt5arrayIPcLm3EEEEviT0_T1_,@function
        .size           _ZN2at6native29vectorized_elementwise_kernelILi8ENS0_13BinaryFunctorIaaaZZZNS0_21heaviside_kernel_cudaERNS_18TensorIteratorBaseEENKUlvE_clEvENKUlvE0_clEvEUlaaE_EESt5arrayIPcLm3EEEEviT0_T1_,(.L_x_31184 - _ZN2at6native29vectorized_elementwise_kernelILi8ENS0_13BinaryFunctorIaaaZZZNS0_21heaviside_kernel_cudaERNS_18TensorIteratorBaseEENKUlvE_clEvENKUlvE0_clEvEUlaaE_EESt5arrayIPcLm3EEEEviT0_T1_)
        .other          _ZN2at6native29vectorized_elementwise_kernelILi8ENS0_13BinaryFunctorIaaaZZZNS0_21heaviside_kernel_cudaERNS_18TensorIteratorBaseEENKUlvE_clEvENKUlvE0_clEvEUlaaE_EESt5arrayIPcLm3EEEEviT0_T1_,@"STO_CUDA_ENTRY STV_DEFAULT"
_ZN2at6native29vectorized_elementwise_kernelILi8ENS0_13BinaryFunctorIaaaZZZNS0_21heaviside_kernel_cudaERNS_18TensorIteratorBaseEENKUlvE_clEvENKUlvE0_clEvEUlaaE_EESt5arrayIPcLm3EEEEviT0_T1_:
.text._ZN2at6native29vectorized_elementwise_kernelILi8ENS0_13BinaryFunctorIaaaZZZNS0_21heaviside_kernel_cudaERNS_18TensorIteratorBaseEENKUlvE_clEvENKUlvE0_clEvEUlaaE_EESt5arrayIPcLm3EEEEviT0_T1_:
[----:B------:R-:W-:Y:S01]  /*0000*/  LDC R1, c[0x0][0x37c] ;  /* 0x0000df00ff017b82 */ /* 0x000fe20000000800 */
[----:B------:R-:W-:Y:S05]  /*0010*/  EXIT ;  /* 0x000000000000794d */ /* 0x000fea0003800000 */
.L_x_17161:
        /* <DEDUP_REMOVED lines=14> */
.L_x_31184:


//--------------------- .text._ZN2at6native18elementwise_kernelILi128ELi4EZNS0_15gpu_kernel_implINS0_13BUnaryFunctorIaaaZZZNS0_21heaviside_kernel_cudaERNS_18TensorIteratorBaseEENKUlvE_clEvENKUlvE0_clEvEUlaaE_EEEEvS5_RKT_EUliE_EEviT1_ --------------------------
	.section	.text._ZN2at6native18elementwise_kernelILi128ELi4EZNS0_15gpu_kernel_implINS0_13BUnaryFunctorIaaaZZZNS0_21heaviside_kernel_cudaERNS_18TensorIteratorBaseEENKUlvE_clEvENKUlvE0_clEvEUlaaE_EEEEvS5_RKT_EUliE_EEviT1_,"ax",@progbits
	.align	128
        .global         _ZN2at6native18elementwise_kernelILi128ELi4EZNS0_15gpu_kernel_implINS0_13BUnaryFunctorIaaaZZZNS0_21heaviside_kernel_cudaERNS_18TensorIteratorBaseEENKUlvE_clEvENKUlvE0_clEvEUlaaE_EEEEvS5_RKT_EUliE_EEviT1_
        .type           _ZN2at6native18elementwise_kernelILi128ELi4EZNS0_15gpu_kernel_implINS0_13BUnaryFunctorIaaaZZZNS0_21heaviside_kernel_cudaERNS_18TensorIteratorBaseEENKUlvE_clEvENKUlvE0_clEvEUlaaE_EEEEvS5_RKT_EUliE_EEviT1_,@function
        .size           _ZN2at6native18elementwise_kernelILi128ELi4EZNS0_15gpu_kernel_implINS0_13BUnaryFunctorIaaaZZZNS0_21heaviside_kernel_cudaERNS_18TensorIteratorBaseEENKUlvE_clEvENKUlvE0_clEvEUlaaE_EEEEvS5_RKT_EUliE_EEviT1_,(.L_x_31185 - _ZN2at6native18elementwise_kernelILi128ELi4EZNS0_15gpu_kernel_implINS0_13BUnaryFunctorIaaaZZZNS0_21heaviside_kernel_cudaERNS_18TensorIteratorBaseEENKUlvE_clEvENKUlvE0_clEvEUlaaE_EEEEvS5_RKT_EUliE_EEviT1_)
        .other          _ZN2at6native18elementwise_kernelILi128ELi4EZNS0_15gpu_kernel_implINS0_13BUnaryFunctorIaaaZZZNS0_21heaviside_kernel_cudaERNS_18TensorIteratorBaseEENKUlvE_clEvENKUlvE0_clEvEUlaaE_EEEEvS5_RKT_EUliE_EEviT1_,@"STO_CUDA_ENTRY STV_DEFAULT"
_ZN2at6native18elementwise_kernelILi128ELi4EZNS0_15gpu_kernel_implINS0_13BUnaryFunctorIaaaZZZNS0_21heaviside_kernel_cudaERNS_18TensorIteratorBaseEENKUlvE_clEvENKUlvE0_clEvEUlaaE_EEEEvS5_RKT_EUliE_EEviT1_:
.text._ZN2at6native18elementwise_kernelILi128ELi4EZNS0_15gpu_kernel_implINS0_13BUnaryFunctorIaaaZZZNS0_21heaviside_kernel_cudaERNS_18TensorIteratorBaseEENKUlvE_clEvENKUlvE0_clEvEUlaaE_EEEEvS5_RKT_EUliE_EEviT1_:
[----:B------:R-:W0:Y:S01]  /*0000*/  LDC R1, c[0x0][0x37c] ;  /* 0x0000df00ff017b82 */ /* 0x000e220000000800 */
[----:B------:R-:W1:Y:S07]  /*0010*/  S2R R17, SR_TID.X ;  /* 0x0000000000117919 */ /* 0x000e6e0000002100 */
[----:B------:R-:W2:Y:S01]  /*0020*/  S2UR UR4, SR_CTAID.X ;  /* 0x00000000000479c3 */ /* 0x000ea20000002500 */
[----:B------:R-:W3:Y:S01]  /*0030*/  LDCU UR39, c[0x0][0x388] ;  /* 0x00007100ff2777ac */ /* 0x000ee20008000800 */
[----:B------:R-:W-:Y:S01]  /*0040*/  BSSY.RECONVERGENT B6, `(.L_x_17162) ;  /* 0x0000319000067945 */ /* 0x000fe20003800200 */
[----:B------:R-:W4:Y:S01]  /*0050*/  LDCU UR6, c[0x0][0x380] ;  /* 0x00007000ff0677ac */ /* 0x000f220008000800 */
[----:B------:R-:W5:Y:S01]  /*0060*/  LDCU.U8 UR5, c[0x0][0x591] ;  /* 0x0000b220ff0577ac */ /* 0x000f620008000000 */
        /* <DEDUP_REMOVED lines=314> */
.L_x_17164:
        /* <DEDUP_REMOVED lines=16> */
.L_x_17168:
[----:B------:R0:W5:Y:S01]  /*1510*/  LDG.E.U8 R0, desc[UR36][R2.64] ;  /* 0x0000002402007981 */ /* 0x000162000c1e1100 */
[----:B------:R-:W-:Y:S05]  /*1520*/  BRA `(.L_x_17170) ;  /* 0x0000000c004c7947 */ /* 0x000fea0003800000 */
.L_x_17167:
        /* <DEDUP_REMOVED lines=8> */
.L_x_17172:
[----:B------:R0:W5:Y:S01]  /*15b0*/  LDG.E.U8 R0, desc[UR36][R2.64] ;  /* 0x0000002402007981 */ /* 0x000162000c1e1100 */
[----:B------:R-:W-:Y:S05]  /*15c0*/  BRA `(.L_x_17170) ;  /* 0x0000000c00247947 */ /* 0x000fea0003800000 */
.L_x_17171:
[----:B------:R0:W5:Y:S01]  /*15d0*/  LDG.E.U16 R0, desc[UR36][R2.64] ;  /* 0x0000002402007981 */ /* 0x000162000c1e1500 */
[----:B------:R-:W-:Y:S05]  /*15e0*/  BRA `(.L_x_17170) ;  /* 0x0000000c001c7947 */ /* 0x000fea0003800000 */
.L_x_17166:
        /* <DEDUP_REMOVED lines=9> */
.L_x_17174:
[----:B------:R-:W2:Y:S02]  /*1680*/  LDG.E.U16 R4, desc[UR36][R2.64] ;  /* 0x0000002402047981 */ /* 0x000ea4000c1e1500 */
[----:B--2---:R-:W-:-:S06]  /*1690*/  HADD2.F32 R4, -RZ, R4.H0_H0 ;  /* 0x20000004ff047230 */ /* 0x004fcc0000004100 */
[----:B------:R-:W0:Y:S02]  /*16a0*/  F2I.FTZ.TRUNC.NTZ R4, R4 ;  /* 0x0000000400047305 */ /* 0x000e24000021f100 */
[----:B0-----:R-:W-:Y:S01]  /*16b0*/  PRMT R0, R4, 0x7610, R0 ;  /* 0x0000761004007816 */ /* 0x001fe20000000000 */
[----:B------:R-:W-:Y:S06]  /*16c0*/  BRA `(.L_x_17170) ;  /* 0x0000000800e47947 */ /* 0x000fec0003800000 */
.L_x_17173:
        /* <DEDUP_REMOVED lines=9> */
.L_x_17176:
[----:B------:R-:W2:Y:S02]  /*1760*/  LDG.E.U16 R2, desc[UR36][R2.64] ;  /* 0x0000002402027981 */ /* 0x000ea4000c1e1500 */
[----:B--2---:R-:W-:-:S06]  /*1770*/  HADD2.F32 R4, -RZ, R2.H0_H0 ;  /* 0x20000002ff047230 */ /* 0x004fcc0000004100 */
[----:B------:R-:W0:Y:S02]  /*1780*/  F2I.FTZ.TRUNC.NTZ R4, R4 ;  /* 0x0000000400047305 */ /* 0x000e24000021f100 */
[----:B0-----:R-:W-:Y:S01]  /*1790*/  PRMT R0, R4, 0x7610, R0 ;  /* 0x0000761004007816 */ /* 0x001fe20000000000 */
[----:B------:R-:W-:Y:S06]  /*17a0*/  BRA `(.L_x_17170) ;  /* 0x0000000800ac7947 */ /* 0x000fec0003800000 */
.L_x_17175:
[----:B------:R-:W2:Y:S02]  /*17b0*/  LDG.E.64 R2, desc[UR36][R2.64] ;  /* 0x0000002402027981 */ /* 0x000ea4000c1e1b00 */
[----:B--2---:R0:W1:Y:S02]  /*17c0*/  F2I.F64.TRUNC R0, R2 ;  /* 0x0000000200007311 */ /* 0x004064000030d100 */
[----:B01----:R-:W-:Y:S05]  /*17d0*/  BRA `(.L_x_17170) ;  /* 0x0000000800a07947 */ /* 0x003fea0003800000 */
.L_x_17165:
        /* <DEDUP_REMOVED lines=12> */
.L_x_17179:
[----:B------:R-:W2:Y:S02]  /*18a0*/  LDG.E.64 R2, desc[UR36][R2.64] ;  /* 0x0000002402027981 */ /* 0x000ea4000c1e1b00 */
[----:B--2---:R3:W4:Y:S02]  /*18b0*/  F2I.F64.TRUNC R0, R2 ;  /* 0x0000000200007311 */ /* 0x004724000030d100 */
[----:B---34-:R-:W-:Y:S05]  /*18c0*/  BRA `(.L_x_17170) ;  /* 0x0000000800647947 */ /* 0x018fea0003800000 */
.L_x_17178:
        /* <DEDUP_REMOVED lines=27> */
.L_x_17181:
        /* <DEDUP_REMOVED lines=14> */
.L_x_17180:
[----:B------:R-:W2:Y:S02]  /*1b60*/  LDG.E.U16 R4, desc[UR36][R2.64] ;  /* 0x0000002402047981 */ /* 0x000ea4000c1e1500 */
[----:B--2---:R-:W-:-:S06]  /*1b70*/  IMAD.U32 R4, R4, 0x10000, RZ ;  /* 0x0001000004047824 */ /* 0x004fcc00078e00ff */
[----:B------:R-:W0:Y:S02]  /*1b80*/  F2I.FTZ.TRUNC.NTZ R4, R4 ;  /* 0x0000000400047305 */ /* 0x000e24000021f100 */
[----:B0-----:R-:W-:Y:S01]  /*1b90*/  PRMT R0, R4, 0x7610, R0 ;  /* 0x0000761004007816 */ /* 0x001fe20000000000 */
[----:B------:R-:W-:Y:S06]  /*1ba0*/  BRA `(.L_x_17170) ;  /* 0x0000000400ac7947 */ /* 0x000fec0003800000 */
.L_x_17177:
        /* <DEDUP_REMOVED lines=10> */
.L_x_17184:
        /* <DEDUP_REMOVED lines=21> */
.L_x_17188:
[----:B------:R-:W-:Y:S05]  /*1da0*/  BSYNC.RECONVERGENT B1 ;  /* 0x0000000000017941 */ /* 0x000fea0003800200 */
.L_x_17187:
[----:B------:R-:W-:Y:S01]  /*1db0*/  IMAD.SHL.U32 R0, R0, 0x100000, RZ ;  /* 0x0010000000007824 */ /* 0x000fe200078e00ff */
[----:B------:R-:W-:-:S04]  /*1dc0*/  LEA R2, R2, 0x3b800000, 0x17 ;  /* 0x3b80000002027811 */ /* 0x000fc800078eb8ff */
[----:B------:R-:W-:-:S07]  /*1dd0*/  LOP3.LUT R4, R2, R0, R7, 0xfe, !PT ;  /* 0x0000000002047212 */ /* 0x000fce00078efe07 */
.L_x_17186:
[----:B------:R-:W-:Y:S05]  /*1de0*/  BSYNC.RECONVERGENT B0 ;  /* 0x0000000000007941 */ /* 0x000fea0003800200 */
.L_x_17185:
[----:B------:R-:W0:Y:S02]  /*1df0*/  F2I.FTZ.TRUNC.NTZ R4, R4 ;  /* 0x0000000400047305 */ /* 0x000e24000021f100 */
[----:B0-----:R-:W-:Y:S01]  /*1e00*/  PRMT R0, R4, 0x7610, R0 ;  /* 0x0000761004007816 */ /* 0x001fe20000000000 */
[----:B------:R-:W-:Y:S06]  /*1e10*/  BRA `(.L_x_17170) ;  /* 0x0000000400107947 */ /* 0x000fec0003800000 */
.L_x_17183:
        /* <DEDUP_REMOVED lines=21> */
.L_x_17192:
[----:B------:R-:W-:Y:S05]  /*1f70*/  BSYNC.RECONVERGENT B1 ;  /* 0x0000000000017941 */ /* 0x000fea0003800200 */
.L_x_17191:
[----:B------:R-:W-:Y:S01]  /*1f80*/  IMAD.SHL.U32 R0, R0, 0x200000, RZ ;  /* 0x0020000000007824 */ /* 0x000fe200078e00ff */
[----:B------:R-:W-:-:S04]  /*1f90*/  LEA R2, R2, 0x37800000, 0x17 ;  /* 0x3780000002027811 */ /* 0x000fc800078eb8ff */
[----:B------:R-:W-:-:S07]  /*1fa0*/  LOP3.LUT R4, R2, R0, R7, 0xfe, !PT ;  /* 0x0000000002047212 */ /* 0x000fce00078efe07 */
.L_x_17190:
[----:B------:R-:W-:Y:S05]  /*1fb0*/  BSYNC.RECONVERGENT B0 ;  /* 0x0000000000007941 */ /* 0x000fea0003800200 */
.L_x_17189:
[----:B------:R-:W0:Y:S02]  /*1fc0*/  F2I.FTZ.TRUNC.NTZ R4, R4 ;  /* 0x0000000400047305 */ /* 0x000e24000021f100 */
[----:B0-----:R-:W-:Y:S01]  /*1fd0*/  PRMT R0, R4, 0x7610, R0 ;  /* 0x0000761004007816 */ /* 0x001fe20000000000 */
[----:B------:R-:W-:Y:S06]  /*1fe0*/  BRA `(.L_x_17170) ;  /* 0x00000000009c7947 */ /* 0x000fec0003800000 */
.L_x_17182:
[----:B------:R-:W-:-:S09]  /*1ff0*/  UISETP.NE.AND UP0, UPT, UR4, 0x1c, UPT ;  /* 0x0000001c0400788c */ /* 0x000fd2000bf05270 */
[----:B------:R-:W-:Y:S05]  /*2000*/  BRA.U !UP0, `(.L_x_17193) ;  /* 0x0000000108907547 */ /* 0x000fea000b800000 */
[----:B------:R-:W-:-:S09]  /*2010*/  UISETP.NE.AND UP0, UPT, UR4, 0x1d, UPT ;  /* 0x0000001d0400788c */ /* 0x000fd2000bf05270 */
[----:B------:R-:W-:Y:S05]  /*2020*/  BRA.U !UP0, `(.L_x_17194) ;  /* 0x0000000108807547 */ /* 0x000fea000b800000 */
[----:B------:R-:W-:-:S09]  /*2030*/  UISETP.NE.AND UP0, UPT, UR4, 0x2c, UPT ;  /* 0x0000002c0400788c */ /* 0x000fd2000bf05270 */
[----:B------:R-:W-:Y:S05]  /*2040*/  BRA.U !UP0, `(.L_x_17195) ;  /* 0x0000000108487547 */ /* 0x000fea000b800000 */
.L_x_17169:
        /* <DEDUP_REMOVED lines=16> */
.L_x_17196:
[----:B------:R-:W-:Y:S01]  /*2150*/  PRMT R0, RZ, 0x7610, R0 ;  /* 0x00007610ff007816 */ /* 0x000fe20000000000 */
[----:B------:R-:W-:Y:S06]  /*2160*/  BRA `(.L_x_17170) ;  /* 0x00000000003c7947 */ /* 0x000fec0003800000 */
.L_x_17195:
        /* <DEDUP_REMOVED lines=8> */
.L_x_17198:
[----:B------:R-:W-:Y:S05]  /*21f0*/  BSYNC.RECONVERGENT B0 ;  /* 0x0000000000007941 */ /* 0x000fea0003800200 */
.L_x_17197:
[----:B------:R-:W0:Y:S02]  /*2200*/  F2I.FTZ.TRUNC.NTZ R4, R4 ;  /* 0x0000000400047305 */ /* 0x000e24000021f100 */
[----:B0-----:R-:W-:Y:S01]  /*2210*/  PRMT R0, R4, 0x7610, R0 ;  /* 0x0000761004007816 */ /* 0x001fe20000000000 */
[----:B------:R-:W-:Y:S06]  /*2220*/  BRA `(.L_x_17170) ;  /* 0x00000000000c7947 */ /* 0x000fec0003800000 */
.L_x_17194:
[----:B------:R2:W5:Y:S01]  /*2230*/  LDG.E.U8 R0, desc[UR36][R2.64] ;  /* 0x0000002402007981 */ /* 0x000562000c1e1100 */
[----:B------:R-:W-:Y:S05]  /*2240*/  BRA `(.L_x_17170) ;  /* 0x0000000000047947 */ /* 0x000fea0003800000 */
.L_x_17193:
[----:B------:R1:W5:Y:S02]  /*2250*/  LDG.E.U8 R0, desc[UR36][R2.64] ;  /* 0x0000002402007981 */ /* 0x000364000c1e1100 */
.L_x_17170:
[----:B------:R-:W3:Y:S01]  /*2260*/  LDCU.64 UR6, c[0x0][0x580] ;  /* 0x0000b000ff0677ac */ /* 0x000ee20008000a00 */
[C---:B012-45:R-:W-:Y:S02]  /*2270*/  PRMT R3, R0.reuse, 0x8880, RZ ;  /* 0x0000888000037816 */ /* 0x077fe400000000ff */
[----:B------:R-:W-:Y:S01]  /*2280*/  LOP3.LUT P1, RZ, R0, 0xff, RZ, 0xc0, !PT ;  /* 0x000000ff00ff7812 */ /* 0x000fe2000782c0ff */
[----:B------:R-:W-:Y:S01]  /*2290*/  UPRMT UR4, UR41, 0x9910, URZ ;  /* 0x0000991029047896 */ /* 0x000fe200080000ff */
[----:B------:R-:W-:-:S03]  /*22a0*/  ISETP.GT.AND P0, PT, R3, RZ, PT ;  /* 0x000000ff0300720c */ /* 0x000fc60003f04270 */
[----:B------:R-:W-:Y:S01]  /*22b0*/  UISETP.GT.AND UP0, UPT, UR4, 0x9, UPT ;  /* 0x000000090400788c */ /* 0x000fe2000bf04270 */
[----:B------:R-:W-:-:S04]  /*22c0*/  SEL R0, RZ, 0x1, !P0 ;  /* 0x00000001ff007807 */ /* 0x000fc80004000000 */
[----:B------:R-:W-:Y:S02]  /*22d0*/  SEL R7, R19, R0, !P1 ;  /* 0x0000000013077207 */ /* 0x000fe40004800000 */
        /* <DEDUP_REMOVED lines=13> */
.L_x_17202:
[----:B------:R3:W-:Y:S01]  /*23b0*/  STG.E.U8 desc[UR36][R2.64], R7 ;  /* 0x0000000702007986 */ /* 0x0007e2000c101124 */
[----:B------:R-:W-:Y:S05]  /*23c0*/  BRA `(.L_x_17204) ;  /* 0x0000000c007c7947 */ /* 0x000fea0003800000 */
.L_x_17201:
        /* <DEDUP_REMOVED lines=12> */
.L_x_17206:
[----:B------:R-:W-:-:S05]  /*2490*/  PRMT R5, R7, 0x8880, RZ ;  /* 0x0000888007057816 */ /* 0x000fca00000000ff */
[----:B------:R1:W-:Y:S01]  /*24a0*/  STG.E desc[UR36][R2.64], R5 ;  /* 0x0000000502007986 */ /* 0x0003e2000c101924 */
[----:B------:R-:W-:Y:S05]  /*24b0*/  BRA `(.L_x_17204) ;  /* 0x0000000c00407947 */ /* 0x000fea0003800000 */
.L_x_17205:
[----:B------:R-:W-:-:S04]  /*24c0*/  PRMT R5, R7, 0x8880, RZ ;  /* 0x0000888007057816 */ /* 0x000fc800000000ff */
[----:B------:R-:W-:-:S05]  /*24d0*/  PRMT R5, R5, 0x7710, RZ ;  /* 0x0000771005057816 */ /* 0x000fca00000000ff */
[----:B------:R2:W-:Y:S01]  /*24e0*/  STG.E.U16 desc[UR36][R2.64], R5 ;  /* 0x0000000502007986 */ /* 0x0005e2000c101524 */
[----:B------:R-:W-:Y:S05]  /*24f0*/  BRA `(.L_x_17204) ;  /* 0x0000000c00307947 */ /* 0x000fea0003800000 */
.L_x_17200:
        /* <DEDUP_REMOVED lines=9> */
.L_x_17208:
[----:B------:R-:W0:Y:S02]  /*2590*/  I2F.S8 R0, R7 ;  /* 0x0000000700007306 */ /* 0x000e240000001400 */
[----:B0-----:R-:W-:-:S05]  /*25a0*/  F2FP.F16.F32.PACK_AB R0, RZ, R0 ;  /* 0x00000000ff00723e */ /* 0x001fca00000000ff */
[----:B------:R0:W-:Y:S01]  /*25b0*/  STG.E.U16 desc[UR36][R2.64], R0 ;  /* 0x0000000002007986 */ /* 0x0001e2000c101524 */
[----:B------:R-:W-:Y:S05]  /*25c0*/  BRA `(.L_x_17204) ;  /* 0x0000000800fc7947 */ /* 0x000fea0003800000 */
.L_x_17207:
        /* <DEDUP_REMOVED lines=10> */
.L_x_17210:
[----:B------:R-:W0:Y:S02]  /*2670*/  I2F.S8 R7, R7 ;  /* 0x0000000700077306 */ /* 0x000e240000001400 */
[----:B0-----:R-:W-:-:S04]  /*2680*/  F2FP.F16.F32.PACK_AB R5, RZ, R7 ;  /* 0x00000007ff05723e */ /* 0x001fc800000000ff */
[----:B------:R-:W-:-:S05]  /*2690*/  PRMT R5, R5, 0x5410, RZ ;  /* 0x0000541005057816 */ /* 0x000fca00000000ff */
[----:B------:R0:W-:Y:S01]  /*26a0*/  STG.E desc[UR36][R2.64], R5 ;  /* 0x0000000502007986 */ /* 0x0001e2000c101924 */
[----:B------:R-:W-:Y:S05]  /*26b0*/  BRA `(.L_x_17204) ;  /* 0x0000000800c07947 */ /* 0x000fea0003800000 */
.L_x_17209:
[----:B------:R-:W-:-:S04]  /*26c0*/  PRMT R4, R7, 0x8880, RZ ;  /* 0x0000888007047816 */ /* 0x000fc800000000ff */
[----:B------:R-:W-:-:S06]  /*26d0*/  PRMT R4, R4, 0x7710, RZ ;  /* 0x0000771004047816 */ /* 0x000fcc00000000ff */
[----:B------:R-:W0:Y:S02]  /*26e0*/  I2F.F64.S16 R4, R4 ;  /* 0x0000000400047312 */ /* 0x000e240000101c00 */
[----:B0-----:R0:W-:Y:S01]  /*26f0*/  STG.E.64 desc[UR36][R2.64], R4 ;  /* 0x0000000402007986 */ /* 0x0011e2000c101b24 */
[----:B------:R-:W-:Y:S05]  /*2700*/  BRA `(.L_x_17204) ;  /* 0x0000000800ac7947 */ /* 0x000fea0003800000 */
.L_x_17199:
        /* <DEDUP_REMOVED lines=12> */
.L_x_17213:
[----:B------:R-:W-:Y:S02]  /*27d0*/  PRMT R4, R7, 0x8880, RZ ;  /* 0x0000888007047816 */ /* 0x000fe400000000ff */
[----:B------:R-:W-:Y:S02]  /*27e0*/  CS2R R6, SRZ ;  /* 0x0000000000067805 */ /* 0x000fe4000001ff00 */
[----:B------:R-:W-:-:S06]  /*27f0*/  PRMT R4, R4, 0x7710, RZ ;  /* 0x0000771004047816 */ /* 0x000fcc00000000ff */
[----:B------:R-:W0:Y:S02]  /*2800*/  I2F.F64.S16 R4, R4 ;  /* 0x0000000400047312 */ /* 0x000e240000101c00 */
[----:B0-----:R0:W-:Y:S01]  /*2810*/  STG.E.128 desc[UR36][R2.64], R4 ;  /* 0x0000000402007986 */ /* 0x0011e2000c101d24 */
[----:B------:R-:W-:Y:S05]  /*2820*/  BRA `(.L_x_17204) ;  /* 0x0000000800647947 */ /* 0x000fea0003800000 */
.L_x_17212:
        /* <DEDUP_REMOVED lines=19> */
.L_x_17217:
[----:B------:R-:W-:Y:S05]  /*2960*/  BSYNC.RECONVERGENT B0 ;  /* 0x0000000000007941 */ /* 0x000fea0003800200 */
.L_x_17216:
[----:B------:R-:W-:-:S05]  /*2970*/  LOP3.LUT R5, R0, 0x80, R5, 0xf8, !PT ;  /* 0x0000008000057812 */ /* 0x000fca00078ef805 */
[----:B------:R0:W-:Y:S01]  /*2980*/  STG.E.U8 desc[UR36][R2.64], R5 ;  /* 0x0000000502007986 */ /* 0x0001e2000c101124 */
[----:B------:R-:W-:Y:S05]  /*2990*/  BRA `(.L_x_17204) ;  /* 0x0000000800087947 */ /* 0x000fea0003800000 */
.L_x_17215:
        /* <DEDUP_REMOVED lines=15> */
.L_x_17219:
[----:B------:R-:W-:Y:S05]  /*2a90*/  BSYNC.RECONVERGENT B0 ;  /* 0x0000000000007941 */ /* 0x000fea0003800200 */
.L_x_17218:
[----:B------:R-:W-:-:S05]  /*2aa0*/  LOP3.LUT R5, R0, 0x80, R5, 0xf8, !PT ;  /* 0x0000008000057812 */ /* 0x000fca00078ef805 */
[----:B------:R0:W-:Y:S01]  /*2ab0*/  STG.E.U8 desc[UR36][R2.64], R5 ;  /* 0x0000000502007986 */ /* 0x0001e2000c101124 */
[----:B------:R-:W-:Y:S05]  /*2ac0*/  BRA `(.L_x_17204) ;  /* 0x0000000400bc7947 */ /* 0x000fea0003800000 */
.L_x_17214:
[----:B------:R-:W0:Y:S02]  /*2ad0*/  I2F.S8 R0, R7 ;  /* 0x0000000700007306 */ /* 0x000e240000001400 */
[----:B0-----:R-:W-:-:S05]  /*2ae0*/  F2FP.BF16.F32.PACK_AB R0, RZ, R0 ;  /* 0x00000000ff00723e */ /* 0x001fca00000010ff */
[----:B------:R0:W-:Y:S01]  /*2af0*/  STG.E.U16 desc[UR36][R2.64], R0 ;  /* 0x0000000002007986 */ /* 0x0001e2000c101524 */
[----:B------:R-:W-:Y:S05]  /*2b00*/  BRA `(.L_x_17204) ;  /* 0x0000000400ac7947 */ /* 0x000fea0003800000 */
.L_x_17211:
        /* <DEDUP_REMOVED lines=12> */
.L_x_17222:
        /* <DEDUP_REMOVED lines=13> */
.L_x_17225:
[----:B------:R-:W-:-:S04]  /*2ca0*/  SHF.R.U32.HI R0, RZ, 0x14, R5 ;  /* 0x00000014ff007819 */ /* 0x000fc80000011605 */
[----:B------:R-:W-:-:S04]  /*2cb0*/  LOP3.LUT R0, R0, 0x1, RZ, 0xc0, !PT ;  /* 0x0000000100007812 */ /* 0x000fc800078ec0ff */
[----:B------:R-:W-:-:S04]  /*2cc0*/  IADD3 R0, PT, PT, R5, 0x487ffff, R0 ;  /* 0x0487ffff05007810 */ /* 0x000fc80007ffe000 */
[----:B------:R-:W-:-:S04]  /*2cd0*/  SHF.R.U32.HI R0, RZ, 0x14, R0 ;  /* 0x00000014ff007819 */ /* 0x000fc80000011600 */
[----:B------:R-:W-:-:S07]  /*2ce0*/  LOP3.LUT R4, R0, 0xff, RZ, 0xc0, !PT ;  /* 0x000000ff00047812 */ /* 0x000fce00078ec0ff */
.L_x_17226:
[----:B------:R-:W-:-:S04]  /*2cf0*/  SHF.R.U32.HI R5, RZ, 0x18, R5 ;  /* 0x00000018ff057819 */ /* 0x000fc80000011605 */
[----:B------:R-:W-:-:S04]  /*2d00*/  LOP3.LUT R4, R4, 0x80, R5, 0xf8, !PT ;  /* 0x0000008004047812 */ /* 0x000fc800078ef805 */
[----:B------:R-:W-:-:S07]  /*2d10*/  PRMT R0, R4, 0x7610, R0 ;  /* 0x0000761004007816 */ /* 0x000fce0000000000 */
.L_x_17224:
[----:B------:R-:W-:Y:S05]  /*2d20*/  BSYNC.RECONVERGENT B0 ;  /* 0x0000000000007941 */ /* 0x000fea0003800200 */
.L_x_17223:
[----:B------:R0:W-:Y:S01]  /*2d30*/  STG.E.U8 desc[UR36][R2.64], R0 ;  /* 0x0000000002007986 */ /* 0x0001e2000c101124 */
[----:B------:R-:W-:Y:S05]  /*2d40*/  BRA `(.L_x_17204) ;  /* 0x00000004001c7947 */ /* 0x000fea0003800000 */
.L_x_17221:
        /* <DEDUP_REMOVED lines=13> */
.L_x_17229:
[----:B------:R-:W-:-:S04]  /*2e20*/  SHF.R.U32.HI R0, RZ, 0x15, R5 ;  /* 0x00000015ff007819 */ /* 0x000fc80000011605 */
[----:B------:R-:W-:-:S04]  /*2e30*/  LOP3.LUT R0, R0, 0x1, RZ, 0xc0, !PT ;  /* 0x0000000100007812 */ /* 0x000fc800078ec0ff */
[----:B------:R-:W-:-:S04]  /*2e40*/  IADD3 R0, PT, PT, R5, 0x88fffff, R0 ;  /* 0x088fffff05007810 */ /* 0x000fc80007ffe000 */
[----:B------:R-:W-:-:S04]  /*2e50*/  SHF.R.U32.HI R0, RZ, 0x15, R0 ;  /* 0x00000015ff007819 */ /* 0x000fc80000011600 */
[----:B------:R-:W-:-:S07]  /*2e60*/  LOP3.LUT R4, R0, 0xff, RZ, 0xc0, !PT ;  /* 0x000000ff00047812 */ /* 0x000fce00078ec0ff */
.L_x_17230:
[----:B------:R-:W-:-:S04]  /*2e70*/  SHF.R.U32.HI R5, RZ, 0x18, R5 ;  /* 0x00000018ff057819 */ /* 0x000fc80000011605 */
[----:B------:R-:W-:-:S04]  /*2e80*/  LOP3.LUT R4, R4, 0x80, R5, 0xf8, !PT ;  /* 0x0000008004047812 */ /* 0x000fc800078ef805 */
[----:B------:R-:W-:-:S07]  /*2e90*/  PRMT R0, R4, 0x7610, R0 ;  /* 0x0000761004007816 */ /* 0x000fce0000000000 */
.L_x_17228:
[----:B------:R-:W-:Y:S05]  /*2ea0*/  BSYNC.RECONVERGENT B0 ;  /* 0x0000000000007941 */ /* 0x000fea0003800200 */
.L_x_17227:
[----:B------:R0:W-:Y:S01]  /*2eb0*/  STG.E.U8 desc[UR36][R2.64], R0 ;  /* 0x0000000002007986 */ /* 0x0001e2000c101124 */
[----:B------:R-:W-:Y:S05]  /*2ec0*/  BRA `(.L_x_17204) ;  /* 0x0000000000bc7947 */ /* 0x000fea0003800000 */
.L_x_17220:
[----:B------:R-:W-:-:S09]  /*2ed0*/  UISETP.NE.AND UP0, UPT, UR4, 0x1c, UPT ;  /* 0x0000001c0400788c */ /* 0x000fd2000bf05270 */
[----:B------:R-:W-:Y:S05]  /*2ee0*/  BRA.U !UP0, `(.L_x_17231) ;  /* 0x0000000108ac7547 */ /* 0x000fea000b800000 */
[----:B------:R-:W-:-:S09]  /*2ef0*/  UISETP.NE.AND UP0, UPT, UR4, 0x1d, UPT ;  /* 0x0000001d0400788c */ /* 0x000fd2000bf05270 */
[----:B------:R-:W-:Y:S05]  /*2f00*/  BRA.U !UP0, `(.L_x_17232) ;  /* 0x00000001088c7547 */ /* 0x000fea000b800000 */
[----:B------:R-:W-:-:S09]  /*2f10*/  UISETP.NE.AND UP0, UPT, UR4, 0x2c, UPT ;  /* 0x0000002c0400788c */ /* 0x000fd2000bf05270 */
[----:B------:R-:W-:Y:S05]  /*2f20*/  BRA.U !UP0, `(.L_x_17233) ;  /* 0x0000000108447547 */ /* 0x000fea000b800000 */
.L_x_17203:
        /* <DEDUP_REMOVED lines=15> */
[----:B--2---:R-:W-:Y:S05]  /*3020*/  CALL.ABS.NOINC R2 ;  /* 0x0000000002007343 */ /* 0x004fea0003c00000 */
.L_x_17234:
[----:B------:R-:W-:Y:S05]  /*3030*/  BRA `(.L_x_17204) ;  /* 0x0000000000607947 */ /* 0x000fea0003800000 */
.L_x_17233:
        /* <DEDUP_REMOVED lines=16> */
.L_x_17232:
[----:B------:R-:W-:-:S04]  /*3140*/  LOP3.LUT R7, R7, 0xffff, RZ, 0xc0, !PT ;  /* 0x0000ffff07077812 */ /* 0x000fc800078ec0ff */
[----:B------:R-:W-:-:S05]  /*3150*/  PRMT R7, R7, 0x8880, RZ ;  /* 0x0000888007077816 */ /* 0x000fca00000000ff */
[----:B------:R-:W-:-:S05]  /*3160*/  IMAD.MOV.U32 R4, RZ, RZ, R7 ;  /* 0x000000ffff047224 */ /* 0x000fca00078e0007 */
[----:B------:R-:W-:-:S05]  /*3170*/  SHF.R.S32.HI R5, RZ, 0x1f, R4 ;  /* 0x0000001fff057819 */ /* 0x000fca0000011404 */
[----:B------:R0:W-:Y:S01]  /*3180*/  STG.E.64 desc[UR36][R2.64], R4 ;  /* 0x0000000402007986 */ /* 0x0001e2000c101b24 */
[----:B------:R-:W-:Y:S05]  /*3190*/  BRA `(.L_x_17204) ;  /* 0x0000000000087947 */ /* 0x000fea0003800000 */
.L_x_17231:
[----:B------:R-:W-:-:S05]  /*31a0*/  PRMT R5, R7, 0x8880, RZ ;  /* 0x0000888007057816 */ /* 0x000fca00000000ff */
[----:B------:R0:W-:Y:S02]  /*31b0*/  STG.E desc[UR36][R2.64], R5 ;  /* 0x0000000502007986 */ /* 0x0001e4000c101924 */
.L_x_17204:
[----:B------:R-:W-:-:S07]  /*31c0*/  VIADD R17, R17, 0x80 ;  /* 0x0000008011117836 */ /* 0x000fce0000000000 */
.L_x_17163:
[----:B------:R-:W-:Y:S05]  /*31d0*/  BSYNC.RECONVERGENT B6 ;  /* 0x0000000000067941 */ /* 0x000fea0003800200 */
.L_x_17162:
        /* <DEDUP_REMOVED lines=307> */
.L_x_17237:
        /* <DEDUP_REMOVED lines=16> */
.L_x_17241:
[----:B------:R1:W5:Y:S01]  /*4610*/  LDG.E.U8 R0, desc[UR36][R2.64] ;  /* 0x0000002402007981 */ /* 0x000362000c1e1100 */
[----:B------:R-:W-:Y:S05]  /*4620*/  BRA `(.L_x_17243) ;  /* 0x0000000c004c7947 */ /* 0x000fea0003800000 */
.L_x_17240:
        /* <DEDUP_REMOVED lines=8> */
.L_x_17245:
[----:B------:R3:W5:Y:S01]  /*46b0*/  LDG.E.U8 R0, desc[UR36][R2.64] ;  /* 0x0000002402007981 */ /* 0x000762000c1e1100 */
[----:B------:R-:W-:Y:S05]  /*46c0*/  BRA `(.L_x_17243) ;  /* 0x0000000c00247947 */ /* 0x000fea0003800000 */
.L_x_17244:
[----:B------:R2:W5:Y:S01]  /*46d0*/  LDG.E.U16 R0, desc[UR36][R2.64] ;  /* 0x0000002402007981 */ /* 0x000562000c1e1500 */
[----:B------:R-:W-:Y:S05]  /*46e0*/  BRA `(.L_x_17243) ;  /* 0x0000000c001c7947 */ /* 0x000fea0003800000 */
.L_x_17239:
        /* <DEDUP_REMOVED lines=9> */
.L_x_17247:
[----:B------:R-:W2:Y:S02]  /*4780*/  LDG.E.U16 R4, desc[UR36][R2.64] ;  /* 0x0000002402047981 */ /* 0x000ea4000c1e1500 */
[----:B--2---:R-:W-:-:S06]  /*4790*/  HADD2.F32 R4, -RZ, R4.H0_H0 ;  /* 0x20000004ff047230 */ /* 0x004fcc0000004100 */
[----:B------:R-:W0:Y:S02]  /*47a0*/  F2I.FTZ.TRUNC.NTZ R4, R4 ;  /* 0x0000000400047305 */ /* 0x000e24000021f100 */
[----:B0-----:R-:W-:Y:S01]  /*47b0*/  PRMT R0, R4, 0x7610, R0 ;  /* 0x0000761004007816 */ /* 0x001fe20000000000 */
[----:B------:R-:W-:Y:S06]  /*47c0*/  BRA `(.L_x_17243) ;  /* 0x0000000800e47947 */ /* 0x000fec0003800000 */
.L_x_17246:
        /* <DEDUP_REMOVED lines=9> */
.L_x_17249:
[----:B------:R-:W2:Y:S02]  /*4860*/  LDG.E.U16 R2, desc[UR36][R2.64] ;  /* 0x0000002402027981 */ /* 0x000ea4000c1e1500 */
[----:B--2---:R-:W-:-:S06]  /*4870*/  HADD2.F32 R4, -RZ, R2.H0_H0 ;  /* 0x20000002ff047230 */ /* 0x004fcc0000004100 */
[----:B------:R-:W0:Y:S02]  /*4880*/  F2I.FTZ.TRUNC.NTZ R4, R4 ;  /* 0x0000000400047305 */ /* 0x000e24000021f100 */
[----:B0-----:R-:W-:Y:S01]  /*4890*/  PRMT R0, R4, 0x7610, R0 ;  /* 0x0000761004007816 */ /* 0x001fe20000000000 */
[----:B------:R-:W-:Y:S06]  /*48a0*/  BRA `(.L_x_17243) ;  /* 0x0000000800ac7947 */ /* 0x000fec0003800000 */
.L_x_17248:
[----:B------:R-:W2:Y:S02]  /*48b0*/  LDG.E.64 R2, desc[UR36][R2.64] ;  /* 0x0000002402027981 */ /* 0x000ea4000c1e1b00 */
[----:B--2---:R0:W1:Y:S02]  /*48c0*/  F2I.F64.TRUNC R0, R2 ;  /* 0x0000000200007311 */ /* 0x004064000030d100 */
[----:B01----:R-:W-:Y:S05]  /*48d0*/  BRA `(.L_x_17243) ;  /* 0x0000000800a07947 */ /* 0x003fea0003800000 */
.L_x_17238:
        /* <DEDUP_REMOVED lines=12> */
.L_x_17252:
[----:B------:R-:W2:Y:S02]  /*49a0*/  LDG.E.64 R2, desc[UR36][R2.64] ;  /* 0x0000002402027981 */ /* 0x000ea4000c1e1b00 */
[----:B--2---:R0:W1:Y:S02]  /*49b0*/  F2I.F64.TRUNC R0, R2 ;  /* 0x0000000200007311 */ /* 0x004064000030d100 */
[----:B01----:R-:W-:Y:S05]  /*49c0*/  BRA `(.L_x_17243) ;  /* 0x0000000800647947 */ /* 0x003fea0003800000 */
.L_x_17251:
        /* <DEDUP_REMOVED lines=27> */
.L_x_17254:
        /* <DEDUP_REMOVED lines=14> */
.L_x_17253:
[----:B------:R-:W2:Y:S02]  /*4c60*/  LDG.E.U16 R4, desc[UR36][R2.64] ;  /* 0x0000002402047981 */ /* 0x000ea4000c1e1500 */
[----:B--2---:R-:W-:-:S06]  /*4c70*/  SHF.L.U32 R4, R4, 0x10, RZ ;  /* 0x0000001004047819 */ /* 0x004fcc00000006ff */
[----:B------:R-:W0:Y:S02]  /*4c80*/  F2I.FTZ.TRUNC.NTZ R4, R4 ;  /* 0x0000000400047305 */ /* 0x000e24000021f100 */
[----:B0-----:R-:W-:Y:S01]  /*4c90*/  PRMT R0, R4, 0x7610, R0 ;  /* 0x0000761004007816 */ /* 0x001fe20000000000 */
[----:B------:R-:W-:Y:S06]  /*4ca0*/  BRA `(.L_x_17243) ;  /* 0x0000000400ac7947 */ /* 0x000fec0003800000 */
.L_x_17250:
        /* <DEDUP_REMOVED lines=10> */
.L_x_17257:
        /* <DEDUP_REMOVED lines=21> */
.L_x_17261:
[----:B------:R-:W-:Y:S05]  /*4ea0*/  BSYNC.RECONVERGENT B1 ;  /* 0x0000000000017941 */ /* 0x000fea0003800200 */
.L_x_17260:
[----:B------:R-:W-:Y:S01]  /*4eb0*/  IMAD.SHL.U32 R0, R0, 0x100000, RZ ;  /* 0x0010000000007824 */ /* 0x000fe200078e00ff */
[----:B------:R-:W-:-:S04]  /*4ec0*/  LEA R2, R2, 0x3b800000, 0x17 ;  /* 0x3b80000002027811 */ /* 0x000fc800078eb8ff */
[----:B------:R-:W-:-:S07]  /*4ed0*/  LOP3.LUT R4, R2, R0, R7, 0xfe, !PT ;  /* 0x0000000002047212 */ /* 0x000fce00078efe07 */
.L_x_17259:
[----:B------:R-:W-:Y:S05]  /*4ee0*/  BSYNC.RECONVERGENT B0 ;  /* 0x0000000000007941 */ /* 0x000fea0003800200 */
.L_x_17258:
[----:B------:R-:W0:Y:S02]  /*4ef0*/  F2I.FTZ.TRUNC.NTZ R4, R4 ;  /* 0x0000000400047305 */ /* 0x000e24000021f100 */
[----:B0-----:R-:W-:Y:S01]  /*4f00*/  PRMT R0, R4, 0x7610, R0 ;  /* 0x0000761004007816 */ /* 0x001fe20000000000 */
[----:B------:R-:W-:Y:S06]  /*4f10*/  BRA `(.L_x_17243) ;  /* 0x0000000400107947 */ /* 0x000fec0003800000 */
.L_x_17256:
        /* <DEDUP_REMOVED lines=21> */
.L_x_17265:
[----:B------:R-:W-:Y:S05]  /*5070*/  BSYNC.RECONVERGENT B1 ;  /* 0x0000000000017941 */ /* 0x000fea0003800200 */
.L_x_17264:
[----:B------:R-:W-:Y:S01]  /*5080*/  IMAD.SHL.U32 R0, R0, 0x200000, RZ ;  /* 0x0020000000007824 */ /* 0x000fe200078e00ff */
[----:B------:R-:W-:-:S04]  /*5090*/  LEA R2, R2, 0x37800000, 0x17 ;  /* 0x3780000002027811 */ /* 0x000fc800078eb8ff */
[----:B------:R-:W-:-:S07]  /*50a0*/  LOP3.LUT R4, R2, R0, R7, 0xfe, !PT ;  /* 0x0000000002047212 */ /* 0x000fce00078efe07 */
.L_x_17263:
[----:B------:R-:W-:Y:S05]  /*50b0*/  BSYNC.RECONVERGENT B0 ;  /* 0x0000000000007941 */ /* 0x000fea0003800200 */
.L_x_17262:
[----:B------:R-:W0:Y:S02]  /*50c0*/  F2I.FTZ.TRUNC.NTZ R4, R4 ;  /* 0x0000000400047305 */ /* 0x000e24000021f100 */
[----:B0-----:R-:W-:Y:S01]  /*50d0*/  PRMT R0, R4, 0x7610, R0 ;  /* 0x0000761004007816 */ /* 0x001fe20000000000 */
[----:B------:R-:W-:Y:S06]  /*50e0*/  BRA `(.L_x_17243) ;  /* 0x00000000009c7947 */ /* 0x000fec0003800000 */
.L_x_17255:
        /* <DEDUP_REMOVED lines=14> */
.L_x_17269:
[----:B------:R-:W-:Y:S05]  /*51d0*/  BSYNC.RECONVERGENT B0 ;  /* 0x0000000000007941 */ /* 0x000fea0003800200 */
.L_x_17268:
[----:B------:R-:W0:Y:S02]  /*51e0*/  F2I.FTZ.TRUNC.NTZ R4, R4 ;  /* 0x0000000400047305 */ /* 0x000e24000021f100 */
[----:B0-----:R-:W-:Y:S01]  /*51f0*/  PRMT R0, R4, 0x7610, R0 ;  /* 0x0000761004007816 */ /* 0x001fe20000000000 */
[----:B------:R-:W-:Y:S06]  /*5200*/  BRA `(.L_x_17243) ;  /* 0x0000000000547947 */ /* 0x000fec0003800000 */
.L_x_17242:
        /* <DEDUP_REMOVED lines=16> */
.L_x_17270:
[----:B------:R-:W-:Y:S01]  /*5310*/  PRMT R0, RZ, 0x7610, R0 ;  /* 0x00007610ff007816 */ /* 0x000fe20000000000 */
[----:B------:R-:W-:Y:S06]  /*5320*/  BRA `(.L_x_17243) ;  /* 0x00000000000c7947 */ /* 0x000fec0003800000 */
.L_x_17267:
[----:B------:R0:W5:Y:S01]  /*5330*/  LDG.E.U8 R0, desc[UR36][R2.64] ;  /* 0x0000002402007981 */ /* 0x000162000c1e1100 */
[----:B------:R-:W-:Y:S05]  /*5340*/  BRA `(.L_x_17243) ;  /* 0x0000000000047947 */ /* 0x000fea0003800000 */
.L_x_17266:
[----:B------:R0:W5:Y:S02]  /*5350*/  LDG.E.U8 R0, desc[UR36][R2.64] ;  /* 0x0000002402007981 */ /* 0x000164000c1e1100 */
.L_x_17243:
[----:B------:R-:W0:Y:S02]  /*5360*/  LDCU.64 UR6, c[0x0][0x580] ;  /* 0x0000b000ff0677ac */ /* 0x000e240008000a00 */
[C---:B012345:R-:W-:Y:S02]  /*5370*/  PRMT R3, R0.reuse, 0x8880, RZ ;  /* 0x0000888000037816 */ /* 0x07ffe400000000ff */
[----:B------:R-:W-:Y:S01]  /*5380*/  LOP3.LUT P1, RZ, R0, 0xff, RZ, 0xc0, !PT ;  /* 0x000000ff00ff7812 */ /* 0x000fe2000782c0ff */
[----:B------:R-:W-:Y:S01]  /*5390*/  UPRMT UR4, UR41, 0x9910, URZ ;  /* 0x0000991029047896 */ /* 0x000fe200080000ff */
[----:B------:R-:W-:-:S03]  /*53a0*/  ISETP.GT.AND P0, PT, R3, RZ, PT ;  /* 0x000000ff0300720c */ /* 0x000fc60003f04270 */
[----:B------:R-:W-:Y:S01]  /*53b0*/  UISETP.GT.AND UP0, UPT, UR4, 0x9, UPT ;  /* 0x000000090400788c */ /* 0x000fe2000bf04270 */
[----:B------:R-:W-:-:S04]  /*53c0*/  SEL R0, RZ, 0x1, !P0 ;  /* 0x00000001ff007807 */ /* 0x000fc80004000000 */
[----:B------:R-:W-:Y:S02]  /*53d0*/  SEL R7, R19, R0, !P1 ;  /* 0x0000000013077207 */ /* 0x000fe40004800000 */
        /* <DEDUP_REMOVED lines=13> */
.L_x_17274:
[----:B------:R0:W-:Y:S01]  /*54b0*/  STG.E.U8 desc[UR36][R2.64], R7 ;  /* 0x0000000702007986 */ /* 0x0001e2000c101124 */
[----:B------:R-:W-:Y:S05]  /*54c0*/  BRA `(.L_x_17276) ;  /* 0x0000000c00787947 */ /* 0x000fea0003800000 */
.L_x_17273:
        /* <DEDUP_REMOVED lines=8> */
[----:B------:R-:W-:-:S04]  /*5550*/  MOV R4, R0 ;  /* 0x0000000000047202 */ /* 0x000fc80000000f00 */
[----:B------:R-:W-:-:S05]  /*5560*/  SHF.R.S32.HI R5, RZ, 0x1f, R4 ;  /* 0x0000001fff057819 */ /* 0x000fca0000011404 */
[----:B------:R0:W-:Y:S01]  /*5570*/  STG.E.64 desc[UR36][R2.64], R4 ;  /* 0x0000000402007986 */ /* 0x0001e2000c101b24 */
[----:B------:R-:W-:Y:S05]  /*5580*/  BRA `(.L_x_17276) ;  /* 0x0000000c00487947 */ /* 0x000fea0003800000 */
.L_x_17278:
[----:B------:R-:W-:-:S05]  /*5590*/  PRMT R5, R7, 0x8880, RZ ;  /* 0x0000888007057816 */ /* 0x000fca00000000ff */
[----:B------:R0:W-:Y:S01]  /*55a0*/  STG.E desc[UR36][R2.64], R5 ;  /* 0x0000000502007986 */ /* 0x0001e2000c101924 */
[----:B------:R-:W-:Y:S05]  /*55b0*/  BRA `(.L_x_17276) ;  /* 0x0000000c003c7947 */ /* 0x000fea0003800000 */
.L_x_17277:
[----:B------:R-:W-:-:S04]  /*55c0*/  PRMT R5, R7, 0x8880, RZ ;  /* 0x0000888007057816 */ /* 0x000fc800000000ff */
[----:B------:R-:W-:-:S05]  /*55d0*/  PRMT R5, R5, 0x7710, RZ ;  /* 0x0000771005057816 */ /* 0x000fca00000000ff */
[----:B------:R0:W-:Y:S01]  /*55e0*/  STG.E.U16 desc[UR36][R2.64], R5 ;  /* 0x0000000502007986 */ /* 0x0001e2000c101524 */
[----:B------:R-:W-:Y:S05]  /*55f0*/  BRA `(.L_x_17276) ;  /* 0x0000000c002c7947 */ /* 0x000fea0003800000 */
.L_x_17272:
        /* <DEDUP_REMOVED lines=9> */
.L_x_17280:
[----:B------:R-:W0:Y:S02]  /*5690*/  I2F.S8 R0, R7 ;  /* 0x0000000700007306 */ /* 0x000e240000001400 */
[----:B0-----:R-:W-:-:S05]  /*56a0*/  F2FP.F16.F32.PACK_AB R0, RZ, R0 ;  /* 0x00000000ff00723e */ /* 0x001fca00000000ff */
[----:B------:R0:W-:Y:S01]  /*56b0*/  STG.E.U16 desc[UR36][R2.64], R0 ;  /* 0x0000000002007986 */ /* 0x0001e2000c101524 */
[----:B------:R-:W-:Y:S05]  /*56c0*/  BRA `(.L_x_17276) ;  /* 0x0000000800f87947 */ /* 0x000fea0003800000 */
.L_x_17279:
        /* <DEDUP_REMOVED lines=10> */
.L_x_17282:
[----:B------:R-:W0:Y:S02]  /*5770*/  I2F.S8 R7, R7 ;  /* 0x0000000700077306 */ /* 0x000e240000001400 */
[----:B0-----:R-:W-:-:S04]  /*5780*/  F2FP.F16.F32.PACK_AB R5, RZ, R7 ;  /* 0x00000007ff05723e */ /* 0x001fc800000000ff */
[----:B------:R-:W-:-:S05]  /*5790*/  PRMT R5, R5, 0x5410, RZ ;  /* 0x0000541005057816 */ /* 0x000fca00000000ff */
[----:B------:R0:W-:Y:S01]  /*57a0*/  STG.E desc[UR36][R2.64], R5 ;  /* 0x0000000502007986 */ /* 0x0001e2000c101924 */
[----:B------:R-:W-:Y:S05]  /*57b0*/  BRA `(.L_x_17276) ;  /* 0x0000000800bc7947 */ /* 0x000fea0003800000 */
.L_x_17281:
[----:B------:R-:W-:-:S04]  /*57c0*/  PRMT R4, R7, 0x8880, RZ ;  /* 0x0000888007047816 */ /* 0x000fc800000000ff */
[----:B------:R-:W-:-:S06]  /*57d0*/  PRMT R4, R4, 0x7710, RZ ;  /* 0x0000771004047816 */ /* 0x000fcc00000000ff */
[----:B------:R-:W0:Y:S02]  /*57e0*/  I2F.F64.S16 R4, R4 ;  /* 0x0000000400047312 */ /* 0x000e240000101c00 */
[----:B0-----:R0:W-:Y:S01]  /*57f0*/  STG.E.64 desc[UR36][R2.64], R4 ;  /* 0x0000000402007986 */ /* 0x0011e2000c101b24 */
[----:B------:R-:W-:Y:S05]  /*5800*/  BRA `(.L_x_17276) ;  /* 0x0000000800a87947 */ /* 0x000fea0003800000 */
.L_x_17271:
        /* <DEDUP_REMOVED lines=14> */
.L_x_17286:
        /* <DEDUP_REMOVED lines=18> */
.L_x_17289:
[----:B------:R-:W-:-:S04]  /*5a10*/  SHF.R.U32.HI R5, RZ, 0x18, R5 ;  /* 0x00000018ff057819 */ /* 0x000fc80000011605 */
[----:B------:R-:W-:-:S07]  /*5a20*/  LOP3.LUT R0, R0, 0x80, R5, 0xf8, !PT ;  /* 0x0000008000007812 */ /* 0x000fce00078ef805 */
.L_x_17288:
[----:B------:R-:W-:Y:S05]  /*5a30*/  BSYNC.RECONVERGENT B0 ;  /* 0x0000000000007941 */ /* 0x000fea0003800200 */
.L_x_17287:
[----:B------:R0:W-:Y:S01]  /*5a40*/  STG.E.U8 desc[UR36][R2.64], R0 ;  /* 0x0000000002007986 */ /* 0x0001e2000c101124 */
[----:B------:R-:W-:Y:S05]  /*5a50*/  BRA `(.L_x_17276) ;  /* 0x0000000800147947 */ /* 0x000fea0003800000 */
.L_x_17285:
        /* <DEDUP_REMOVED lines=18> */
.L_x_17292:
[----:B------:R-:W-:-:S04]  /*5b80*/  SHF.R.U32.HI R5, RZ, 0x18, R5 ;  /* 0x00000018ff057819 */ /* 0x000fc80000011605 */
[----:B------:R-:W-:-:S07]  /*5b90*/  LOP3.LUT R0, R0, 0x80, R5, 0xf8, !PT ;  /* 0x0000008000007812 */ /* 0x000fce00078ef805 */
.L_x_17291:
[----:B------:R-:W-:Y:S05]  /*5ba0*/  BSYNC.RECONVERGENT B0 ;  /* 0x0000000000007941 */ /* 0x000fea0003800200 */
.L_x_17290:
[----:B------:R0:W-:Y:S01]  /*5bb0*/  STG.E.U8 desc[UR36][R2.64], R0 ;  /* 0x0000000002007986 */ /* 0x0001e2000c101124 */
[----:B------:R-:W-:Y:S05]  /*5bc0*/  BRA `(.L_x_17276) ;  /* 0x0000000400b87947 */ /* 0x000fea0003800000 */
.L_x_17284:
        /* <DEDUP_REMOVED lines=22> */
.L_x_17294:
[----:B------:R-:W-:-:S04]  /*5d30*/  LOP3.LUT R7, R7, 0xffff, RZ, 0xc0, !PT ;  /* 0x0000ffff07077812 */ /* 0x000fc800078ec0ff */
[----:B------:R-:W-:-:S05]  /*5d40*/  PRMT R7, R7, 0x8880, RZ ;  /* 0x0000888007077816 */ /* 0x000fca00000000ff */
[----:B------:R-:W-:-:S05]  /*5d50*/  IMAD.MOV.U32 R4, RZ, RZ, R7 ;  /* 0x000000ffff047224 */ /* 0x000fca00078e0007 */
[----:B------:R-:W-:-:S05]  /*5d60*/  SHF.R.S32.HI R5, RZ, 0x1f, R4 ;  /* 0x0000001fff057819 */ /* 0x000fca0000011404 */
[----:B------:R0:W-:Y:S01]  /*5d70*/  STG.E.64 desc[UR36][R2.64], R4 ;  /* 0x0000000402007986 */ /* 0x0001e2000c101b24 */
[----:B------:R-:W-:Y:S05]  /*5d80*/  BRA `(.L_x_17276) ;  /* 0x0000000400487947 */ /* 0x000fea0003800000 */
.L_x_17293:
[----:B------:R-:W-:-:S05]  /*5d90*/  PRMT R5, R7, 0x8880, RZ ;  /* 0x0000888007057816 */ /* 0x000fca00000000ff */
[----:B------:R0:W-:Y:S01]  /*5da0*/  STG.E desc[UR36][R2.64], R5 ;  /* 0x0000000502007986 */ /* 0x0001e2000c101924 */
[----:B------:R-:W-:Y:S05]  /*5db0*/  BRA `(.L_x_17276) ;  /* 0x00000004003c7947 */ /* 0x000fea0003800000 */
.L_x_17283:
        /* <DEDUP_REMOVED lines=10> */
.L_x_17296:
[----:B------:R-:W-:Y:S02]  /*5e60*/  PRMT R4, R7, 0x8880, RZ ;  /* 0x0000888007047816 */ /* 0x000fe400000000ff */
[----:B------:R-:W-:Y:S02]  /*5e70*/  CS2R R6, SRZ ;  /* 0x0000000000067805 */ /* 0x000fe4000001ff00 */
[----:B------:R-:W-:-:S06]  /*5e80*/  PRMT R4, R4, 0x7710, RZ ;  /* 0x0000771004047816 */ /* 0x000fcc00000000ff */
[----:B------:R-:W0:Y:S02]  /*5e90*/  I2F.F64.S16 R4, R4 ;  /* 0x0000000400047312 */ /* 0x000e240000101c00 */
[----:B0-----:R4:W-:Y:S01]  /*5ea0*/  STG.E.128 desc[UR36][R2.64], R4 ;  /* 0x0000000402007986 */ /* 0x0019e2000c101d24 */
[----:B------:R-:W-:Y:S05]  /*5eb0*/  BRA `(.L_x_17276) ;  /* 0x0000000000fc7947 */ /* 0x000fea0003800000 */
.L_x_17295:
[----:B------:R-:W-:-:S09]  /*5ec0*/  UISETP.NE.AND UP0, UPT, UR4, 0xf, UPT ;  /* 0x0000000f0400788c */ /* 0x000fd2000bf05270 */
[----:B------:R-:W-:Y:S05]  /*5ed0*/  BRA.U !UP0, `(.L_x_17297) ;  /* 0x0000000108e87547 */ /* 0x000fea000b800000 */
[----:B------:R-:W-:-:S09]  /*5ee0*/  UISETP.NE.AND UP0, UPT, UR4, 0x17, UPT ;  /* 0x000000170400788c */ /* 0x000fd2000bf05270 */
[----:B------:R-:W-:Y:S05]  /*5ef0*/  BRA.U !UP0, `(.L_x_17298) ;  /* 0x0000000108907547 */ /* 0x000fea000b800000 */
[----:B------:R-:W-:-:S09]  /*5f00*/  UISETP.NE.AND UP0, UPT, UR4, 0x18, UPT ;  /* 0x000000180400788c */ /* 0x000fd2000bf05270 */
[----:B------:R-:W-:Y:S05]  /*5f10*/  BRA.U !UP0, `(.L_x_17299) ;  /* 0x0000000108447547 */ /* 0x000fea000b800000 */
.L_x_17275:
        /* <DEDUP_REMOVED lines=16> */
.L_x_17300:
[----:B------:R-:W-:Y:S05]  /*6020*/  BRA `(.L_x_17276) ;  /* 0x0000000000a07947 */ /* 0x000fea0003800000 */
.L_x_17299:
[----:B------:R-:W0:Y:S01]  /*6030*/  I2F.S8 R7, R7 ;  /* 0x0000000700077306 */ /* 0x000e220000001400 */
[----:B------:R-:W-:Y:S01]  /*6040*/  BSSY.RECONVERGENT B0, `(.L_x_17301) ;  /* 0x000000c000007945 */ /* 0x000fe20003800200 */
[----:B------:R-:W-:Y:S01]  /*6050*/  HFMA2 R0, -RZ, RZ, 0, 7.569789886474609375e-06 ;  /* 0x0000007fff007431 */ /* 0x000fe200000001ff */
        /* <DEDUP_REMOVED lines=10> */
.L_x_17302:
[----:B------:R-:W-:Y:S05]  /*6100*/  BSYNC.RECONVERGENT B0 ;  /* 0x0000000000007941 */ /* 0x000fea0003800200 */
.L_x_17301:
[----:B------:R-:W-:-:S05]  /*6110*/  LOP3.LUT R5, R0, 0x80, R5, 0xf8, !PT ;  /* 0x0000008000057812 */ /* 0x000fca00078ef805 */
[----:B------:R2:W-:Y:S01]  /*6120*/  STG.E.U8 desc[UR36][R2.64], R5 ;  /* 0x0000000502007986 */ /* 0x0005e2000c101124 */
[----:B------:R-:W-:Y:S05]  /*6130*/  BRA `(.L_x_17276) ;  /* 0x00000000005c7947 */ /* 0x000fea0003800000 */
.L_x_17298:
        /* <DEDUP_REMOVED lines=12> */
.L_x_17304:
[----:B------:R-:W-:Y:S01]  /*6200*/  IMAD.MOV.U32 R0, RZ, RZ, 0x7f ;  /* 0x0000007fff007424 */ /* 0x000fe200078e00ff */
[----:B------:R-:W-:-:S04]  /*6210*/  ISETP.GT.U32.AND P0, PT, R4, 0x7f800000, PT ;  /* 0x7f8000000400780c */ /* 0x000fc80003f04070 */
[----:B------:R-:W-:-:S09]  /*6220*/  SEL R0, R0, 0x7c, P0 ;  /* 0x0000007c00007807 */ /* 0x000fd20000000000 */
.L_x_17305:
[----:B------:R-:W-:Y:S05]  /*6230*/  BSYNC.RECONVERGENT B0 ;  /* 0x0000000000007941 */ /* 0x000fea0003800200 */
.L_x_17303:
[----:B------:R-:W-:-:S04]  /*6240*/  SHF.R.U32.HI R5, RZ, 0x18, R5 ;  /* 0x00000018ff057819 */ /* 0x000fc80000011605 */
[----:B------:R-:W-:-:S05]  /*6250*/  LOP3.LUT R5, R0, 0x80, R5, 0xf8, !PT ;  /* 0x0000008000057812 */ /* 0x000fca00078ef805 */
[----:B------:R1:W-:Y:S01]  /*6260*/  STG.E.U8 desc[UR36][R2.64], R5 ;  /* 0x0000000502007986 */ /* 0x0003e2000c101124 */
[----:B------:R-:W-:Y:S05]  /*6270*/  BRA `(.L_x_17276) ;  /* 0x00000000000c7947 */ /* 0x000fea0003800000 */
.L_x_17297:
[----:B------:R-:W0:Y:S02]  /*6280*/  I2F.S8 R0, R7 ;  /* 0x0000000700007306 */ /* 0x000e240000001400 */
[----:B0-----:R-:W-:-:S05]  /*6290*/  F2FP.BF16.F32.PACK_AB R0, RZ, R0 ;  /* 0x00000000ff00723e */ /* 0x001fca00000010ff */
[----:B------:R0:W-:Y:S02]  /*62a0*/  STG.E.U16 desc[UR36][R2.64], R0 ;  /* 0x0000000002007986 */ /* 0x0001e4000c101524 */
.L_x_17276:
[----:B------:R-:W-:-:S07]  /*62b0*/  VIADD R17, R17, 0x80 ;  /* 0x0000008011117836 */ /* 0x000fce0000000000 */
.L_x_17236:
[----:B------:R-:W-:Y:S05]  /*62c0*/  BSYNC.RECONVERGENT B6 ;  /* 0x0000000000067941 */ /* 0x000fea0003800200 */
.L_x_17235:
[----:B------:R-:W5:Y:S01]  /*62d0*/  LDCU UR4, c[0x0][0x380] ;  /* 0x00007000ff0477ac */ /* 0x000f620008000800 */
[----:B------:R-:W-:Y:S01]  /*62e0*/  BSSY.RECONVERGENT B6, `(.L_x_17306) ;  /* 0x000030d000067945 */ /* 0x000fe20003800200 */
[----:B-----5:R-:W-:-:S13]  /*62f0*/  ISETP.GE.AND P0, PT, R17, UR4, PT ;  /* 0x0000000411007c0c */ /* 0x020fda000bf06270 */
[----:B------:R-:W-:Y:S05]  /*6300*/  @P0 BRA `(.L_x_17307) ;  /* 0x0000003000280947 */ /* 0x000fea0003800000 */
[----:B------:R-:W5:Y:S01]  /*6310*/  LDCU UR4, c[0x0][0x388] ;  /* 0x00007100ff0477ac */ /* 0x000f620008000800 */
[----:B0-----:R-:W-:Y:S01]  /*6320*/  IMAD.MOV.U32 R0, RZ, RZ, RZ ;  /* 0x000000ffff007224 */ /* 0x001fe200078e00ff */
[----:B------:R-:W-:Y:S01]  /*6330*/  MOV R16, RZ ;  /* 0x000000ff00107202 */ /* 0x000fe20000000f00 */
        /* <DEDUP_REMOVED lines=300> */
.L_x_17308:
        /* <DEDUP_REMOVED lines=16> */
.L_x_17312:
[----:B------:R0:W5:Y:S01]  /*7700*/  LDG.E.U8 R0, desc[UR36][R2.64] ;  /* 0x0000002402007981 */ /* 0x000162000c1e1100 */
[----:B------:R-:W-:Y:S05]  /*7710*/  BRA `(.L_x_17314) ;  /* 0x0000000c004c7947 */ /* 0x000fea0003800000 */
.L_x_17311:
        /* <DEDUP_REMOVED lines=8> */
.L_x_17316:
[----:B------:R3:W5:Y:S01]  /*77a0*/  LDG.E.U8 R0, desc[UR36][R2.64] ;  /* 0x0000002402007981 */ /* 0x000762000c1e1100 */
[----:B------:R-:W-:Y:S05]  /*77b0*/  BRA `(.L_x_17314) ;  /* 0x0000000c00247947 */ /* 0x000fea0003800000 */
.L_x_17315:
[----:B------:R0:W5:Y:S01]  /*77c0*/  LDG.E.U16 R0, desc[UR36][R2.64] ;  /* 0x0000002402007981 */ /* 0x000162000c1e1500 */
[----:B------:R-:W-:Y:S05]  /*77d0*/  BRA `(.L_x_17314) ;  /* 0x0000000c001c7947 */ /* 0x000fea0003800000 */
.L_x_17310:
        /* <DEDUP_REMOVED lines=9> */
.L_x_17318:
[----:B------:R-:W2:Y:S02]  /*7870*/  LDG.E.U16 R4, desc[UR36][R2.64] ;  /* 0x0000002402047981 */ /* 0x000ea4000c1e1500 */
[----:B--2---:R-:W-:-:S06]  /*7880*/  HADD2.F32 R4, -RZ, R4.H0_H0 ;  /* 0x20000004ff047230 */ /* 0x004fcc0000004100 */
[----:B------:R-:W0:Y:S02]  /*7890*/  F2I.FTZ.TRUNC.NTZ R4, R4 ;  /* 0x0000000400047305 */ /* 0x000e24000021f100 */
[----:B0-----:R-:W-:Y:S01]  /*78a0*/  PRMT R0, R4, 0x7610, R0 ;  /* 0x0000761004007816 */ /* 0x001fe20000000000 */
[----:B------:R-:W-:Y:S06]  /*78b0*/  BRA `(.L_x_17314) ;  /* 0x0000000800e47947 */ /* 0x000fec0003800000 */
.L_x_17317:
        /* <DEDUP_REMOVED lines=9> */
.L_x_17320:
[----:B------:R-:W2:Y:S02]  /*7950*/  LDG.E.U16 R2, desc[UR36][R2.64] ;  /* 0x0000002402027981 */ /* 0x000ea4000c1e1500 */
[----:B--2---:R-:W-:-:S06]  /*7960*/  HADD2.F32 R4, -RZ, R2.H0_H0 ;  /* 0x20000002ff047230 */ /* 0x004fcc0000004100 */
[----:B------:R-:W0:Y:S02]  /*7970*/  F2I.FTZ.TRUNC.NTZ R4, R4 ;  /* 0x0000000400047305 */ /* 0x000e24000021f100 */
[----:B0-----:R-:W-:Y:S01]  /*7980*/  PRMT R0, R4, 0x7610, R0 ;  /* 0x0000761004007816 */ /* 0x001fe20000000000 */
[----:B------:R-:W-:Y:S06]  /*7990*/  BRA `(.L_x_17314) ;  /* 0x0000000800ac7947 */ /* 0x000fec0003800000 */
.L_x_17319:
[----:B------:R-:W2:Y:S02]  /*79a0*/  LDG.E.64 R2, desc[UR36][R2.64] ;  /* 0x0000002402027981 */ /* 0x000ea4000c1e1b00 */
[----:B--2---:R0:W1:Y:S02]  /*79b0*/  F2I.F64.TRUNC R0, R2 ;  /* 0x0000000200007311 */ /* 0x004064000030d100 */
[----:B01----:R-:W-:Y:S05]  /*79c0*/  BRA `(.L_x_17314) ;  /* 0x0000000800a07947 */ /* 0x003fea0003800000 */
.L_x_17309:
        /* <DEDUP_REMOVED lines=12> */
.L_x_17323:
[----:B------:R-:W2:Y:S02]  /*7a90*/  LDG.E.64 R2, desc[UR36][R2.64] ;  /* 0x0000002402027981 */ /* 0x000ea4000c1e1b00 */
[----:B--2---:R0:W1:Y:S02]  /*7aa0*/  F2I.F64.TRUNC R0, R2 ;  /* 0x0000000200007311 */ /* 0x004064000030d100 */
[----:B01----:R-:W-:Y:S05]  /*7ab0*/  BRA `(.L_x_17314) ;  /* 0x0000000800647947 */ /* 0x003fea0003800000 */
.L_x_17322:
        /* <DEDUP_REMOVED lines=27> */
.L_x_17325:
        /* <DEDUP_REMOVED lines=14> */
.L_x_17324:
[----:B------:R-:W2:Y:S02]  /*7d50*/  LDG.E.U16 R4, desc[UR36][R2.64] ;  /* 0x0000002402047981 */ /* 0x000ea4000c1e1500 */
[----:B--2---:R-:W-:-:S06]  /*7d60*/  IMAD.U32 R4, R4, 0x10000, RZ ;  /* 0x0001000004047824 */ /* 0x004fcc00078e00ff */
[----:B------:R-:W0:Y:S02]  /*7d70*/  F2I.FTZ.TRUNC.NTZ R4, R4 ;  /* 0x0000000400047305 */ /* 0x000e24000021f100 */
[----:B0-----:R-:W-:Y:S01]  /*7d80*/  PRMT R0, R4, 0x7610, R0 ;  /* 0x0000761004007816 */ /* 0x001fe20000000000 */
[----:B------:R-:W-:Y:S06]  /*7d90*/  BRA `(.L_x_17314) ;  /* 0x0000000400ac7947 */ /* 0x000fec0003800000 */
.L_x_17321:
        /* <DEDUP_REMOVED lines=10> */
.L_x_17328:
        /* <DEDUP_REMOVED lines=21> */
.L_x_17332:
[----:B------:R-:W-:Y:S05]  /*7f90*/  BSYNC.RECONVERGENT B1 ;  /* 0x0000000000017941 */ /* 0x000fea0003800200 */
.L_x_17331:
[----:B------:R-:W-:Y:S01]  /*7fa0*/  IMAD.SHL.U32 R0, R0, 0x100000, RZ ;  /* 0x0010000000007824 */ /* 0x000fe200078e00ff */
[----:B------:R-:W-:-:S04]  /*7fb0*/  LEA R2, R2, 0x3b800000, 0x17 ;  /* 0x3b80000002027811 */ /* 0x000fc800078eb8ff */
[----:B------:R-:W-:-:S07]  /*7fc0*/  LOP3.LUT R4, R2, R0, R7, 0xfe, !PT ;  /* 0x0000000002047212 */ /* 0x000fce00078efe07 */
.L_x_17330:
[----:B------:R-:W-:Y:S05]  /*7fd0*/  BSYNC.RECONVERGENT B0 ;  /* 0x0000000000007941 */ /* 0x000fea0003800200 */
.L_x_17329:
[----:B------:R-:W0:Y:S02]  /*7fe0*/  F2I.FTZ.TRUNC.NTZ R4, R4 ;  /* 0x0000000400047305 */ /* 0x000e24000021f100 */
[----:B0-----:R-:W-:Y:S01]  /*7ff0*/  PRMT R0, R4, 0x7610, R0 ;  /* 0x0000761004007816 */ /* 0x001fe20000000000 */
[----:B------:R-:W-:Y:S06]  /*8000*/  BRA `(.L_x_17314) ;  /* 0x0000000400107947 */ /* 0x000fec0003800000 */
.L_x_17327:
        /* <DEDUP_REMOVED lines=21> */
.L_x_17336:
[----:B------:R-:W-:Y:S05]  /*8160*/  BSYNC.RECONVERGENT B1 ;  /* 0x0000000000017941 */ /* 0x000fea0003800200 */
.L_x_17335:
[----:B------:R-:W-:Y:S01]  /*8170*/  IMAD.SHL.U32 R0, R0, 0x200000, RZ ;  /* 0x0020000000007824 */ /* 0x000fe200078e00ff */
[----:B------:R-:W-:-:S04]  /*8180*/  LEA R2, R2, 0x37800000, 0x17 ;  /* 0x3780000002027811 */ /* 0x000fc800078eb8ff */
[----:B------:R-:W-:-:S07]  /*8190*/  LOP3.LUT R4, R2, R0, R7, 0xfe, !PT ;  /* 0x0000000002047212 */ /* 0x000fce00078efe07 */
.L_x_17334:
[----:B------:R-:W-:Y:S05]  /*81a0*/  BSYNC.RECONVERGENT B0 ;  /* 0x0000000000007941 */ /* 0x000fea0003800200 */
.L_x_17333:
[----:B------:R-:W0:Y:S02]  /*81b0*/  F2I.FTZ.TRUNC.NTZ R4, R4 ;  /* 0x0000000400047305 */ /* 0x000e24000021f100 */
[----:B0-----:R-:W-:Y:S01]  /*81c0*/  PRMT R0, R4, 0x7610, R0 ;  /* 0x0000761004007816 */ /* 0x001fe20000000000 */
[----:B------:R-:W-:Y:S06]  /*81d0*/  BRA `(.L_x_17314) ;  /* 0x00000000009c7947 */ /* 0x000fec0003800000 */
.L_x_17326:
        /* <DEDUP_REMOVED lines=14> */
.L_x_17340:
[----:B------:R-:W-:Y:S05]  /*82c0*/  BSYNC.RECONVERGENT B0 ;  /* 0x0000000000007941 */ /* 0x000fea0003800200 */
.L_x_17339:
[----:B------:R-:W0:Y:S02]  /*82d0*/  F2I.FTZ.TRUNC.NTZ R4, R4 ;  /* 0x0000000400047305 */ /* 0x000e24000021f100 */
[----:B0-----:R-:W-:Y:S01]  /*82e0*/  PRMT R0, R4, 0x7610, R0 ;  /* 0x0000761004007816 */ /* 0x001fe20000000000 */
[----:B------:R-:W-:Y:S06]  /*82f0*/  BRA `(.L_x_17314) ;  /* 0x0000000000547947 */ /* 0x000fec0003800000 */
.L_x_17313:
        /* <DEDUP_REMOVED lines=16> */
.L_x_17341:
[----:B------:R-:W-:Y:S01]  /*8400*/  PRMT R0, RZ, 0x7610, R0 ;  /* 0x00007610ff007816 */ /* 0x000fe20000000000 */
[----:B------:R-:W-:Y:S06]  /*8410*/  BRA `(.L_x_17314) ;  /* 0x00000000000c7947 */ /* 0x000fec0003800000 */
.L_x_17338:
[----:B------:R1:W5:Y:S01]  /*8420*/  LDG.E.U8 R0, desc[UR36][R2.64] ;  /* 0x0000002402007981 */ /* 0x000362000c1e1100 */
[----:B------:R-:W-:Y:S05]  /*8430*/  BRA `(.L_x_17314) ;  /* 0x0000000000047947 */ /* 0x000fea0003800000 */
.L_x_17337:
[----:B------:R2:W5:Y:S02]  /*8440*/  LDG.E.U8 R0, desc[UR36][R2.64] ;  /* 0x0000002402007981 */ /* 0x000564000c1e1100 */
.L_x_17314:
        /* <DEDUP_REMOVED lines=21> */
.L_x_17345:
[----:B------:R4:W-:Y:S01]  /*85a0*/  STG.E.U8 desc[UR36][R2.64], R7 ;  /* 0x0000000702007986 */ /* 0x0009e2000c101124 */
[----:B------:R-:W-:Y:S05]  /*85b0*/  BRA `(.L_x_17347) ;  /* 0x0000000c00787947 */ /* 0x000fea0003800000 */
.L_x_17344:
        /* <DEDUP_REMOVED lines=12> */
.L_x_17349:
[----:B------:R-:W-:-:S05]  /*8680*/  PRMT R5, R7, 0x8880, RZ ;  /* 0x0000888007057816 */ /* 0x000fca00000000ff */
[----:B------:R2:W-:Y:S01]  /*8690*/  STG.E desc[UR36][R2.64], R5 ;  /* 0x0000000502007986 */ /* 0x0005e2000c101924 */
[----:B------:R-:W-:Y:S05]  /*86a0*/  BRA `(.L_x_17347) ;  /* 0x0000000c003c7947 */ /* 0x000fea0003800000 */
.L_x_17348:
[----:B------:R-:W-:-:S04]  /*86b0*/  PRMT R5, R7, 0x8880, RZ ;  /* 0x0000888007057816 */ /* 0x000fc800000000ff */
[----:B------:R-:W-:-:S05]  /*86c0*/  PRMT R5, R5, 0x7710, RZ ;  /* 0x0000771005057816 */ /* 0x000fca00000000ff */
[----:B------:R0:W-:Y:S01]  /*86d0*/  STG.E.U16 desc[UR36][R2.64], R5 ;  /* 0x0000000502007986 */ /* 0x0001e2000c101524 */
[----:B------:R-:W-:Y:S05]  /*86e0*/  BRA `(.L_x_17347) ;  /* 0x0000000c002c7947 */ /* 0x000fea0003800000 */
.L_x_17343:
        /* <DEDUP_REMOVED lines=9> */
.L_x_17351:
[----:B------:R-:W0:Y:S02]  /*8780*/  I2F.S8 R0, R7 ;  /* 0x0000000700007306 */ /* 0x000e240000001400 */
[----:B0-----:R-:W-:-:S05]  /*8790*/  F2FP.F16.F32.PACK_AB R0, RZ, R0 ;  /* 0x00000000ff00723e */ /* 0x001fca00000000ff */
[----:B------:R0:W-:Y:S01]  /*87a0*/  STG.E.U16 desc[UR36][R2.64], R0 ;  /* 0x0000000002007986 */ /* 0x0001e2000c101524 */
[----:B------:R-:W-:Y:S05]  /*87b0*/  BRA `(.L_x_17347) ;  /* 0x0000000800f87947 */ /* 0x000fea0003800000 */
.L_x_17350:
        /* <DEDUP_REMOVED lines=10> */
.L_x_17353:
[----:B------:R-:W0:Y:S02]  /*8860*/  I2F.S8 R7, R7 ;  /* 0x0000000700077306 */ /* 0x000e240000001400 */
[----:B0-----:R-:W-:-:S04]  /*8870*/  F2FP.F16.F32.PACK_AB R5, RZ, R7 ;  /* 0x00000007ff05723e */ /* 0x001fc800000000ff */
[----:B------:R-:W-:-:S05]  /*8880*/  PRMT R5, R5, 0x5410, RZ ;  /* 0x0000541005057816 */ /* 0x000fca00000000ff */
[----:B------:R0:W-:Y:S01]  /*8890*/  STG.E desc[UR36][R2.64], R5 ;  /* 0x0000000502007986 */ /* 0x0001e2000c101924 */
[----:B------:R-:W-:Y:S05]  /*88a0*/  BRA `(.L_x_17347) ;  /* 0x0000000800bc7947 */ /* 0x000fea0003800000 */
.L_x_17352:
[----:B------:R-:W-:-:S04]  /*88b0*/  PRMT R4, R7, 0x8880, RZ ;  /* 0x0000888007047816 */ /* 0x000fc800000000ff */
[----:B------:R-:W-:-:S06]  /*88c0*/  PRMT R4, R4, 0x7710, RZ ;  /* 0x0000771004047816 */ /* 0x000fcc00000000ff */
[----:B------:R-:W0:Y:S02]  /*88d0*/  I2F.F64.S16 R4, R4 ;  /* 0x0000000400047312 */ /* 0x000e240000101c00 */
[----:B0-----:R0:W-:Y:S01]  /*88e0*/  STG.E.64 desc[UR36][R2.64], R4 ;  /* 0x0000000402007986 */ /* 0x0011e2000c101b24 */
[----:B------:R-:W-:Y:S05]  /*88f0*/  BRA `(.L_x_17347) ;  /* 0x0000000800a87947 */ /* 0x000fea0003800000 */
.L_x_17342:
        /* <DEDUP_REMOVED lines=14> */
.L_x_17357:
        /* <DEDUP_REMOVED lines=18> */
.L_x_17360:
[----:B------:R-:W-:-:S04]  /*8b00*/  SHF.R.U32.HI R5, RZ, 0x18, R5 ;  /* 0x00000018ff057819 */ /* 0x000fc80000011605 */
[----:B------:R-:W-:-:S07]  /*8b10*/  LOP3.LUT R0, R0, 0x80, R5, 0xf8, !PT ;  /* 0x0000008000007812 */ /* 0x000fce00078ef805 */
.L_x_17359:
[----:B------:R-:W-:Y:S05]  /*8b20*/  BSYNC.RECONVERGENT B0 ;  /* 0x0000000000007941 */ /* 0x000fea0003800200 */
.L_x_17358:
[----:B------:R0:W-:Y:S01]  /*8b30*/  STG.E.U8 desc[UR36][R2.64], R0 ;  /* 0x0000000002007986 */ /* 0x0001e2000c101124 */
[----:B------:R-:W-:Y:S05]  /*8b40*/  BRA `(.L_x_17347) ;  /* 0x0000000800147947 */ /* 0x000fea0003800000 */
.L_x_17356:
        /* <DEDUP_REMOVED lines=18> */
.L_x_17363:
[----:B------:R-:W-:-:S04]  /*8c70*/  SHF.R.U32.HI R5, RZ, 0x18, R5 ;  /* 0x00000018ff057819 */ /* 0x000fc80000011605 */
[----:B------:R-:W-:-:S07]  /*8c80*/  LOP3.LUT R0, R0, 0x80, R5, 0xf8, !PT ;  /* 0x0000008000007812 */ /* 0x000fce00078ef805 */
.L_x_17362:
[----:B------:R-:W-:Y:S05]  /*8c90*/  BSYNC.RECONVERGENT B0 ;  /* 0x0000000000007941 */ /* 0x000fea0003800200 */
.L_x_17361:
[----:B------:R0:W-:Y:S01]  /*8ca0*/  STG.E.U8 desc[UR36][R2.64], R0 ;  /* 0x0000000002007986 */ /* 0x0001e2000c101124 */
[----:B------:R-:W-:Y:S05]  /*8cb0*/  BRA `(.L_x_17347) ;  /* 0x0000000400b87947 */ /* 0x000fea0003800000 */
.L_x_17355:
        /* <DEDUP_REMOVED lines=22> */
.L_x_17365:
[----:B------:R-:W-:-:S04]  /*8e20*/  LOP3.LUT R7, R7, 0xffff, RZ, 0xc0, !PT ;  /* 0x0000ffff07077812 */ /* 0x000fc800078ec0ff */
[----:B------:R-:W-:-:S05]  /*8e30*/  PRMT R7, R7, 0x8880, RZ ;  /* 0x0000888007077816 */ /* 0x000fca00000000ff */
[----:B------:R-:W-:-:S05]  /*8e40*/  IMAD.MOV.U32 R4, RZ, RZ, R7 ;  /* 0x000000ffff047224 */ /* 0x000fca00078e0007 */
[----:B------:R-:W-:-:S05]  /*8e50*/  SHF.R.S32.HI R5, RZ, 0x1f, R4 ;  /* 0x0000001fff057819 */ /* 0x000fca0000011404 */
[----:B------:R0:W-:Y:S01]  /*8e60*/  STG.E.64 desc[UR36][R2.64], R4 ;  /* 0x0000000402007986 */ /* 0x0001e2000c101b24 */
[----:B------:R-:W-:Y:S05]  /*8e70*/  BRA `(.L_x_17347) ;  /* 0x0000000400487947 */ /* 0x000fea0003800000 */
.L_x_17364:
[----:B------:R-:W-:-:S05]  /*8e80*/  PRMT R5, R7, 0x8880, RZ ;  /* 0x0000888007057816 */ /* 0x000fca00000000ff */
[----:B------:R0:W-:Y:S01]  /*8e90*/  STG.E desc[UR36][R2.64], R5 ;  /* 0x0000000502007986 */ /* 0x0001e2000c101924 */
[----:B------:R-:W-:Y:S05]  /*8ea0*/  BRA `(.L_x_17347) ;  /* 0x00000004003c7947 */ /* 0x000fea0003800000 */
.L_x_17354:
        /* <DEDUP_REMOVED lines=10> */
.L_x_17367:
[----:B------:R-:W-:Y:S02]  /*8f50*/  PRMT R4, R7, 0x8880, RZ ;  /* 0x0000888007047816 */ /* 0x000fe400000000ff */
[----:B------:R-:W-:Y:S02]  /*8f60*/  CS2R R6, SRZ ;  /* 0x0000000000067805 */ /* 0x000fe4000001ff00 */
[----:B------:R-:W-:-:S06]  /*8f70*/  PRMT R4, R4, 0x7710, RZ ;  /* 0x0000771004047816 */ /* 0x000fcc00000000ff */
[----:B------:R-:W0:Y:S02]  /*8f80*/  I2F.F64.S16 R4, R4 ;  /* 0x0000000400047312 */ /* 0x000e240000101c00 */
[----:B0-----:R0:W-:Y:S01]  /*8f90*/  STG.E.128 desc[UR36][R2.64], R4 ;  /* 0x0000000402007986 */ /* 0x0011e2000c101d24 */
[----:B------:R-:W-:Y:S05]  /*8fa0*/  BRA `(.L_x_17347) ;  /* 0x0000000000fc7947 */ /* 0x000fea0003800000 */
.L_x_17366:
[----:B------:R-:W-:-:S09]  /*8fb0*/  UISETP.NE.AND UP0, UPT, UR4, 0xf, UPT ;  /* 0x0000000f0400788c */ /* 0x000fd2000bf05270 */
[----:B------:R-:W-:Y:S05]  /*8fc0*/  BRA.U !UP0, `(.L_x_17368) ;  /* 0x0000000108e87547 */ /* 0x000fea000b800000 */
[----:B------:R-:W-:-:S09]  /*8fd0*/  UISETP.NE.AND UP0, UPT, UR4, 0x17, UPT ;  /* 0x000000170400788c */ /* 0x000fd2000bf05270 */
[----:B------:R-:W-:Y:S05]  /*8fe0*/  BRA.U !UP0, `(.L_x_17369) ;  /* 0x0000000108907547 */ /* 0x000fea000b800000 */
[----:B------:R-:W-:-:S09]  /*8ff0*/  UISETP.NE.AND UP0, UPT, UR4, 0x18, UPT ;  /* 0x000000180400788c */ /* 0x000fd2000bf05270 */
[----:B------:R-:W-:Y:S05]  /*9000*/  BRA.U !UP0, `(.L_x_17370) ;  /* 0x0000000108447547 */ /* 0x000fea000b800000 */
.L_x_17346:
        /* <DEDUP_REMOVED lines=16> */
.L_x_17371:
[----:B------:R-:W-:Y:S05]  /*9110*/  BRA `(.L_x_17347) ;  /* 0x0000000000a07947 */ /* 0x000fea0003800000 */
.L_x_17370:
        /* <DEDUP_REMOVED lines=13> */
.L_x_17373:
[----:B------:R-:W-:Y:S05]  /*91f0*/  BSYNC.RECONVERGENT B0 ;  /* 0x0000000000007941 */ /* 0x000fea0003800200 */
.L_x_17372:
[----:B------:R-:W-:-:S05]  /*9200*/  LOP3.LUT R5, R0, 0x80, R5, 0xf8, !PT ;  /* 0x0000008000057812 */ /* 0x000fca00078ef805 */
[----:B------:R0:W-:Y:S01]  /*9210*/  STG.E.U8 desc[UR36][R2.64], R5 ;  /* 0x0000000502007986 */ /* 0x0001e2000c101124 */
[----:B------:R-:W-:Y:S05]  /*9220*/  BRA `(.L_x_17347) ;  /* 0x00000000005c7947 */ /* 0x000fea0003800000 */
.L_x_17369:
        /* <DEDUP_REMOVED lines=12> */
.L_x_17375:
[----:B------:R-:W-:Y:S01]  /*92f0*/  IMAD.MOV.U32 R0, RZ, RZ, 0x7f ;  /* 0x0000007fff007424 */ /* 0x000fe200078e00ff */
[----:B------:R-:W-:-:S04]  /*9300*/  ISETP.GT.U32.AND P0, PT, R4, 0x7f800000, PT ;  /* 0x7f8000000400780c */ /* 0x000fc80003f04070 */
[----:B------:R-:W-:-:S09]  /*9310*/  SEL R0, R0, 0x7c, P0 ;  /* 0x0000007c00007807 */ /* 0x000fd20000000000 */
.L_x_17376:
[----:B------:R-:W-:Y:S05]  /*9320*/  BSYNC.RECONVERGENT B0 ;  /* 0x0000000000007941 */ /* 0x000fea0003800200 */
.L_x_17374:
[----:B------:R-:W-:-:S04]  /*9330*/  SHF.R.U32.HI R5, RZ, 0x18, R5 ;  /* 0x00000018ff057819 */ /* 0x000fc80000011605 */
[----:B------:R-:W-:-:S05]  /*9340*/  LOP3.LUT R5, R0, 0x80, R5, 0xf8, !PT ;  /* 0x0000008000057812 */ /* 0x000fca00078ef805 */
[----:B------:R0:W-:Y:S01]  /*9350*/  STG.E.U8 desc[UR36][R2.64], R5 ;  /* 0x0000000502007986 */ /* 0x0001e2000c101124 */
[----:B------:R-:W-:Y:S05]  /*9360*/  BRA `(.L_x_17347) ;  /* 0x00000000000c7947 */ /* 0x000fea0003800000 */
.L_x_17368:
[----:B------:R-:W0:Y:S02]  /*9370*/  I2F.S8 R0, R7 ;  /* 0x0000000700007306 */ /* 0x000e240000001400 */
[----:B0-----:R-:W-:-:S05]  /*9380*/  F2FP.BF16.F32.PACK_AB R0, RZ, R0 ;  /* 0x00000000ff00723e */ /* 0x001fca00000010ff */
[----:B------:R0:W-:Y:S02]  /*9390*/  STG.E.U16 desc[UR36][R2.64], R0 ;  /* 0x0000000002007986 */ /* 0x0001e4000c101524 */
.L_x_17347:
[----:B------:R-:W-:-:S07]  /*93a0*/  VIADD R17, R17, 0x80 ;  /* 0x0000008011117836 */ /* 0x000fce0000000000 */
.L_x_17307:
[----:B------:R-:W-:Y:S05]  /*93b0*/  BSYNC.RECONVERGENT B6 ;  /* 0x0000000000067941 */ /* 0x000fea0003800200 */
.L_x_17306:
[----:B------:R-:W5:Y:S02]  /*93c0*/  LDCU UR4, c[0x0][0x380] ;  /* 0x00007000ff0477ac */ /* 0x000f640008000800 */
[----:B-----5:R-:W-:-:S13]  /*93d0*/  ISETP.GE.AND P0, PT, R17, UR4, PT ;  /* 0x0000000411007c0c */ /* 0x020fda000bf06270 */
[----:B------:R-:W-:Y:S05]  /*93e0*/  @P0 EXIT ;  /* 0x000000000000094d */ /* 0x000fea0003800000 */
[----:B------:R-:W5:Y:S01]  /*93f0*/  LDCU UR4, c[0x0][0x388] ;  /* 0x00007100ff0477ac */ /* 0x000f620008000800 */
        /* <DEDUP_REMOVED lines=302> */
.L_x_17377:
        /* <DEDUP_REMOVED lines=18> */
.L_x_17381:
[----:B------:R0:W5:Y:S01]  /*a800*/  LDG.E.U8 R0, desc[UR36][R2.64] ;  /* 0x0000002402007981 */ /* 0x000162000c1e1100 */
[----:B------:R-:W-:Y:S05]  /*a810*/  BRA `(.L_x_17383) ;  /* 0x0000000c004c7947 */ /* 0x000fea0003800000 */
.L_x_17380:
        /* <DEDUP_REMOVED lines=8> */
.L_x_17385:
[----:B------:R0:W5:Y:S01]  /*a8a0*/  LDG.E.U8 R0, desc[UR36][R2.64] ;  /* 0x0000002402007981 */ /* 0x000162000c1e1100 */
[----:B------:R-:W-:Y:S05]  /*a8b0*/  BRA `(.L_x_17383) ;  /* 0x0000000c00247947 */ /* 0x000fea0003800000 */
.L_x_17384:
[----:B------:R0:W5:Y:S01]  /*a8c0*/  LDG.E.U16 R0, desc[UR36][R2.64] ;  /* 0x0000002402007981 */ /* 0x000162000c1e1500 */
[----:B------:R-:W-:Y:S05]  /*a8d0*/  BRA `(.L_x_17383) ;  /* 0x0000000c001c7947 */ /* 0x000fea0003800000 */
.L_x_17379:
        /* <DEDUP_REMOVED lines=9> */
.L_x_17387:
[----:B------:R-:W2:Y:S02]  /*a970*/  LDG.E.U16 R4, desc[UR36][R2.64] ;  /* 0x0000002402047981 */ /* 0x000ea4000c1e1500 */
[----:B--2---:R-:W-:-:S06]  /*a980*/  HADD2.F32 R4, -RZ, R4.H0_H0 ;  /* 0x20000004ff047230 */ /* 0x004fcc0000004100 */
[----:B------:R-:W0:Y:S02]  /*a990*/  F2I.FTZ.TRUNC.NTZ R4, R4 ;  /* 0x0000000400047305 */ /* 0x000e24000021f100 */
[----:B0-----:R-:W-:Y:S01]  /*a9a0*/  PRMT R0, R4, 0x7610, R0 ;  /* 0x0000761004007816 */ /* 0x001fe20000000000 */
[----:B------:R-:W-:Y:S06]  /*a9b0*/  BRA `(.L_x_17383) ;  /* 0x0000000800e47947 */ /* 0x000fec0003800000 */
.L_x_17386:
        /* <DEDUP_REMOVED lines=9> */
.L_x_17389:
[----:B------:R-:W2:Y:S02]  /*aa50*/  LDG.E.U16 R2, desc[UR36][R2.64] ;  /* 0x0000002402027981 */ /* 0x000ea4000c1e1500 */
[----:B--2---:R-:W-:-:S06]  /*aa60*/  HADD2.F32 R4, -RZ, R2.H0_H0 ;  /* 0x20000002ff047230 */ /* 0x004fcc0000004100 */
[----:B------:R-:W0:Y:S02]  /*aa70*/  F2I.FTZ.TRUNC.NTZ R4, R4 ;  /* 0x0000000400047305 */ /* 0x000e24000021f100 */
[----:B0-----:R-:W-:Y:S01]  /*aa80*/  PRMT R0, R4, 0x7610, R0 ;  /* 0x0000761004007816 */ /* 0x001fe20000000000 */
[----:B------:R-:W-:Y:S06]  /*aa90*/  BRA `(.L_x_17383) ;  /* 0x0000000800ac7947 */ /* 0x000fec0003800000 */
.L_x_17388:
[----:B------:R-:W2:Y:S02]  /*aaa0*/  LDG.E.64 R2, desc[UR36][R2.64] ;  /* 0x0000002402027981 */ /* 0x000ea4000c1e1b00 */
[----:B--2---:R0:W1:Y:S02]  /*aab0*/  F2I.F64.TRUNC R0, R2 ;  /* 0x0000000200007311 */ /* 0x004064000030d100 */
[----:B01----:R-:W-:Y:S05]  /*aac0*/  BRA `(.L_x_17383) ;  /* 0x0000000800a07947 */ /* 0x003fea0003800000 */
.L_x_17378:
        /* <DEDUP_REMOVED lines=12> */
.L_x_17392:
[----:B------:R-:W2:Y:S02]  /*ab90*/  LDG.E.64 R2, desc[UR36][R2.64] ;  /* 0x0000002402027981 */ /* 0x000ea4000c1e1b00 */
[----:B--2---:R3:W4:Y:S02]  /*aba0*/  F2I.F64.TRUNC R0, R2 ;  /* 0x0000000200007311 */ /* 0x004724000030d100 */
[----:B---34-:R-:W-:Y:S05]  /*abb0*/  BRA `(.L_x_17383) ;  /* 0x0000000800647947 */ /* 0x018fea0003800000 */
.L_x_17391:
        /* <DEDUP_REMOVED lines=27> */
.L_x_17394:
        /* <DEDUP_REMOVED lines=14> */
.L_x_17393:
[----:B------:R-:W2:Y:S02]  /*ae50*/  LDG.E.U16 R4, desc[UR36][R2.64] ;  /* 0x0000002402047981 */ /* 0x000ea4000c1e1500 */
[----:B--2---:R-:W-:-:S06]  /*ae60*/  IMAD.U32 R4, R4, 0x10000, RZ ;  /* 0x0001000004047824 */ /* 0x004fcc00078e00ff */
[----:B------:R-:W0:Y:S02]  /*ae70*/  F2I.FTZ.TRUNC.NTZ R4, R4 ;  /* 0x0000000400047305 */ /* 0x000e24000021f100 */
[----:B0-----:R-:W-:Y:S01]  /*ae80*/  PRMT R0, R4, 0x7610, R0 ;  /* 0x0000761004007816 */ /* 0x001fe20000000000 */
[----:B------:R-:W-:Y:S06]  /*ae90*/  BRA `(.L_x_17383) ;  /* 0x0000000400ac7947 */ /* 0x000fec0003800000 */
.L_x_17390:
        /* <DEDUP_REMOVED lines=10> */
.L_x_17397:
        /* <DEDUP_REMOVED lines=21> */
.L_x_17401:
[----:B------:R-:W-:Y:S05]  /*b090*/  BSYNC.RECONVERGENT B1 ;  /* 0x0000000000017941 */ /* 0x000fea0003800200 */
.L_x_17400:
[----:B------:R-:W-:Y:S02]  /*b0a0*/  SHF.L.U32 R0, R0, 0x14, RZ ;  /* 0x0000001400007819 */ /* 0x000fe400000006ff */
[----:B------:R-:W-:-:S04]  /*b0b0*/  LEA R2, R2, 0x3b800000, 0x17 ;  /* 0x3b80000002027811 */ /* 0x000fc800078eb8ff */
[----:B------:R-:W-:-:S07]  /*b0c0*/  LOP3.LUT R4, R2, R0, R7, 0xfe, !PT ;  /* 0x0000000002047212 */ /* 0x000fce00078efe07 */
.L_x_17399:
[----:B------:R-:W-:Y:S05]  /*b0d0*/  BSYNC.RECONVERGENT B0 ;  /* 0x0000000000007941 */ /* 0x000fea0003800200 */
.L_x_17398:
[----:B------:R-:W0:Y:S02]  /*b0e0*/  F2I.FTZ.TRUNC.NTZ R4, R4 ;  /* 0x0000000400047305 */ /* 0x000e24000021f100 */
[----:B0-----:R-:W-:Y:S01]  /*b0f0*/  PRMT R0, R4, 0x7610, R0 ;  /* 0x0000761004007816 */ /* 0x001fe20000000000 */
[----:B------:R-:W-:Y:S06]  /*b100*/  BRA `(.L_x_17383) ;  /* 0x0000000400107947 */ /* 0x000fec0003800000 */
.L_x_17396:
        /* <DEDUP_REMOVED lines=21> */
.L_x_17405:
[----:B------:R-:W-:Y:S05]  /*b260*/  BSYNC.RECONVERGENT B1 ;  /* 0x0000000000017941 */ /* 0x000fea0003800200 */
.L_x_17404:
[----:B------:R-:W-:Y:S01]  /*b270*/  IMAD.SHL.U32 R0, R0, 0x200000, RZ ;  /* 0x0020000000007824 */ /* 0x000fe200078e00ff */
[----:B------:R-:W-:-:S04]  /*b280*/  LEA R2, R2, 0x37800000, 0x17 ;  /* 0x3780000002027811 */ /* 0x000fc800078eb8ff */
[----:B------:R-:W-:-:S07]  /*b290*/  LOP3.LUT R4, R2, R0, R7, 0xfe, !PT ;  /* 0x0000000002047212 */ /* 0x000fce00078efe07 */
.L_x_17403:
[----:B------:R-:W-:Y:S05]  /*b2a0*/  BSYNC.RECONVERGENT B0 ;  /* 0x0000000000007941 */ /* 0x000fea0003800200 */
.L_x_17402:
[----:B------:R-:W0:Y:S02]  /*b2b0*/  F2I.FTZ.TRUNC.NTZ R4, R4 ;  /* 0x0000000400047305 */ /* 0x000e24000021f100 */
[----:B0-----:R-:W-:Y:S01]  /*b2c0*/  PRMT R0, R4, 0x7610, R0 ;  /* 0x0000761004007816 */ /* 0x001fe20000000000 */
[----:B------:R-:W-:Y:S06]  /*b2d0*/  BRA `(.L_x_17383) ;  /* 0x00000000009c7947 */ /* 0x000fec0003800000 */
.L_x_17395:
        /* <DEDUP_REMOVED lines=14> */
.L_x_17409:
[----:B------:R-:W-:Y:S05]  /*b3c0*/  BSYNC.RECONVERGENT B0 ;  /* 0x0000000000007941 */ /* 0x000fea0003800200 */
.L_x_17408:
[----:B------:R-:W0:Y:S02]  /*b3d0*/  F2I.FTZ.TRUNC.NTZ R4, R4 ;  /* 0x0000000400047305 */ /* 0x000e24000021f100 */
[----:B0-----:R-:W-:Y:S01]  /*b3e0*/  PRMT R0, R4, 0x7610, R0 ;  /* 0x0000761004007816 */ /* 0x001fe20000000000 */
[----:B------:R-:W-:Y:S06]  /*b3f0*/  BRA `(.L_x_17383) ;  /* 0x0000000000547947 */ /* 0x000fec0003800000 */
.L_x_17382:
        /* <DEDUP_REMOVED lines=16> */
.L_x_17410:
[----:B------:R-:W-:Y:S01]  /*b500*/  PRMT R0, RZ, 0x7610, R0 ;  /* 0x00007610ff007816 */ /* 0x000fe20000000000 */
[----:B------:R-:W-:Y:S06]  /*b510*/  BRA `(.L_x_17383) ;  /* 0x00000000000c7947 */ /* 0x000fec0003800000 */
.L_x_17407:
[----:B------:R2:W5:Y:S01]  /*b520*/  LDG.E.U8 R0, desc[UR36][R2.64] ;  /* 0x0000002402007981 */ /* 0x000562000c1e1100 */
[----:B------:R-:W-:Y:S05]  /*b530*/  BRA `(.L_x_17383) ;  /* 0x0000000000047947 */ /* 0x000fea0003800000 */
.L_x_17406:
[----:B------:R1:W5:Y:S02]  /*b540*/  LDG.E.U8 R0, desc[UR36][R2.64] ;  /* 0x0000002402007981 */ /* 0x000364000c1e1100 */
.L_x_17383:
[----:B------:R-:W-:Y:S01]  /*b550*/  UPRMT UR4, UR41, 0x9910, URZ ;  /* 0x0000991029047896 */ /* 0x000fe200080000ff */
[C---:B012345:R-:W-:Y:S02]  /*b560*/  PRMT R2, R0.reuse, 0x8880, RZ ;  /* 0x0000888000027816 */ /* 0x07ffe400000000ff */
[----:B------:R-:W-:Y:S01]  /*b570*/  LOP3.LUT P1, RZ, R0, 0xff, RZ, 0xc0, !PT ;  /* 0x000000ff00ff7812 */ /* 0x000fe2000782c0ff */
[----:B------:R-:W-:Y:S02]  /*b580*/  UISETP.GT.AND UP0, UPT, UR4, 0x9, UPT ;  /* 0x000000090400788c */ /* 0x000fe4000bf04270 */
[----:B------:R-:W-:-:S05]  /*b590*/  IMAD.MOV.U32 R0, RZ, RZ, R2 ;  /* 0x000000ffff007224 */ /* 0x000fca00078e0002 */
[----:B------:R-:W-:-:S05]  /*b5a0*/  ISETP.GT.AND P0, PT, R0, RZ, PT ;  /* 0x000000ff0000720c */ /* 0x000fca0003f04270 */
[----:B------:R-:W-:Y:S01]  /*b5b0*/  @P1 SEL R19, RZ, 0x1, !P0 ;  /* 0x00000001ff131807 */ /* 0x000fe20004000000 */
        /* <DEDUP_REMOVED lines=11> */
.L_x_17414:
[----:B------:R-:W-:Y:S01]  /*b670*/  STG.E.U8 desc[UR36][R16.64], R19 ;  /* 0x0000001310007986 */ /* 0x000fe2000c101124 */
[----:B------:R-:W-:Y:S05]  /*b680*/  EXIT ;  /* 0x000000000000794d */ /* 0x000fea0003800000 */
.L_x_17413:
        /* <DEDUP_REMOVED lines=12> */
.L_x_17417:
[----:B------:R-:W-:-:S05]  /*b750*/  PRMT R3, R19, 0x8880, RZ ;  /* 0x0000888013037816 */ /* 0x000fca00000000ff */
[----:B------:R-:W-:Y:S01]  /*b760*/  STG.E desc[UR36][R16.64], R3 ;  /* 0x0000000310007986 */ /* 0x000fe2000c101924 */
[----:B------:R-:W-:Y:S05]  /*b770*/  EXIT ;  /* 0x000000000000794d */ /* 0x000fea0003800000 */
.L_x_17416:
[----:B------:R-:W-:-:S04]  /*b780*/  PRMT R3, R19, 0x8880, RZ ;  /* 0x0000888013037816 */ /* 0x000fc800000000ff */
[----:B------:R-:W-:-:S05]  /*b790*/  PRMT R3, R3, 0x7710, RZ ;  /* 0x0000771003037816 */ /* 0x000fca00000000ff */
[----:B------:R-:W-:Y:S01]  /*b7a0*/  STG.E.U16 desc[UR36][R16.64], R3 ;  /* 0x0000000310007986 */ /* 0x000fe2000c101524 */
[----:B------:R-:W-:Y:S05]  /*b7b0*/  EXIT ;  /* 0x000000000000794d */ /* 0x000fea0003800000 */
.L_x_17412:
        /* <DEDUP_REMOVED lines=9> */
.L_x_17419:
[----:B------:R-:W0:Y:S02]  /*b850*/  I2F.S8 R0, R19 ;  /* 0x0000001300007306 */ /* 0x000e240000001400 */
[----:B0-----:R-:W-:-:S05]  /*b860*/  F2FP.F16.F32.PACK_AB R0, RZ, R0 ;  /* 0x00000000ff00723e */ /* 0x001fca00000000ff */
[----:B------:R-:W-:Y:S01]  /*b870*/  STG.E.U16 desc[UR36][R16.64], R0 ;  /* 0x0000000010007986 */ /* 0x000fe2000c101524 */
[----:B------:R-:W-:Y:S05]  /*b880*/  EXIT ;  /* 0x000000000000794d */ /* 0x000fea0003800000 */
.L_x_17418:
[----:B------:R-:W-:-:S09]  /*b890*/  UISETP.NE.AND UP0, UPT, UR4, 0x7, UPT ;  /* 0x000000070400788c */ /* 0x000fd2000bf05270 */
[----:B------:R-:W-:Y:S05]  /*b8a0*/  BRA.U !UP0, `(.L_x_17420) ;  /* 0x0000000108347547 */ /* 0x000fea000b800000 */
[----:B------:R-:W-:-:S09]  /*b8b0*/  UISETP.NE.AND UP0, UPT, UR4, 0x8, UPT ;  /* 0x000000080400788c */ /* 0x000fd2000bf05270 */
[----:B------:R-:W-:Y:S05]  /*b8c0*/  BRA.U !UP0, `(.L_x_17421) ;  /* 0x0000000108187547 */ /* 0x000fea000b800000 */
[----:B------:R-:W-:-:S09]  /*b8d0*/  UISETP.NE.AND UP0, UPT, UR4, 0x9, UPT ;  /* 0x000000090400788c */ /* 0x000fd2000bf05270 */
[----:B------:R-:W-:Y:S05]  /*b8e0*/  BRA.U UP0, `(.L_x_17415) ;  /* 0x0000000500fc7547 */ /* 0x000fea000b800000 */
[----:B------:R-:W0:Y:S01]  /*b8f0*/  I2F.S8 R2, R19 ;  /* 0x0000001300027306 */ /* 0x000e220000001400 */
[----:B------:R-:W-:-:S05]  /*b900*/  MOV R3, RZ ;  /* 0x000000ff00037202 */ /* 0x000fca0000000f00 */
[----:B0-----:R-:W-:Y:S01]  /*b910*/  STG.E.64 desc[UR36][R16.64], R2 ;  /* 0x0000000210007986 */ /* 0x001fe2000c101b24 */
[----:B------:R-:W-:Y:S05]  /*b920*/  EXIT ;  /* 0x000000000000794d */ /* 0x000fea0003800000 */
.L_x_17421:
[----:B------:R-:W0:Y:S02]  /*b930*/  I2F.S8 R19, R19 ;  /* 0x0000001300137306 */ /* 0x000e240000001400 */
[----:B0-----:R-:W-:-:S04]  /*b940*/  F2FP.F16.F32.PACK_AB R3, RZ, R19 ;  /* 0x00000013ff03723e */ /* 0x001fc800000000ff */
[----:B------:R-:W-:-:S05]  /*b950*/  PRMT R3, R3, 0x5410, RZ ;  /* 0x0000541003037816 */ /* 0x000fca00000000ff */
[----:B------:R-:W-:Y:S01]  /*b960*/  STG.E desc[UR36][R16.64], R3 ;  /* 0x0000000310007986 */ /* 0x000fe2000c101924 */
[----:B------:R-:W-:Y:S05]  /*b970*/  EXIT ;  /* 0x000000000000794d */ /* 0x000fea0003800000 */
.L_x_17420:
[----:B------:R-:W-:-:S04]  /*b980*/  PRMT R2, R19, 0x8880, RZ ;  /* 0x0000888013027816 */ /* 0x000fc800000000ff */
[----:B------:R-:W-:-:S06]  /*b990*/  PRMT R2, R2, 0x7710, RZ ;  /* 0x0000771002027816 */ /* 0x000fcc00000000ff */
[----:B------:R-:W0:Y:S02]  /*b9a0*/  I2F.F64.S16 R2, R2 ;  /* 0x0000000200027312 */ /* 0x000e240000101c00 */
[----:B0-----:R-:W-:Y:S01]  /*b9b0*/  STG.E.64 desc[UR36][R16.64], R2 ;  /* 0x0000000210007986 */ /* 0x001fe2000c101b24 */
[----:B------:R-:W-:Y:S05]  /*b9c0*/  EXIT ;  /* 0x000000000000794d */ /* 0x000fea0003800000 */
.L_x_17411:
        /* <DEDUP_REMOVED lines=14> */
.L_x_17425:
        /* <DEDUP_REMOVED lines=17> */
.L_x_17428:
[----:B------:R-:W-:-:S04]  /*bbc0*/  SHF.R.U32.HI R3, RZ, 0x18, R3 ;  /* 0x00000018ff037819 */ /* 0x000fc80000011603 */
[----:B------:R-:W-:-:S04]  /*bbd0*/  LOP3.LUT R0, R0, 0x80, R3, 0xf8, !PT ;  /* 0x0000008000007812 */ /* 0x000fc800078ef803 */
[----:B------:R-:W-:-:S07]  /*bbe0*/  PRMT R8, R0, 0x7610, R8 ;  /* 0x0000761000087816 */ /* 0x000fce0000000008 */
.L_x_17427:
[----:B------:R-:W-:Y:S05]  /*bbf0*/  BSYNC.RECONVERGENT B0 ;  /* 0x0000000000007941 */ /* 0x000fea0003800200 */
.L_x_17426:
[----:B------:R-:W-:Y:S01]  /*bc00*/  STG.E.U8 desc[UR36][R16.64], R8 ;  /* 0x0000000810007986 */ /* 0x000fe2000c101124 */
[----:B------:R-:W-:Y:S05]  /*bc10*/  EXIT ;  /* 0x000000000000794d */ /* 0x000fea0003800000 */
.L_x_17424:
        /* <DEDUP_REMOVED lines=17> */
.L_x_17431:
[----:B------:R-:W-:-:S04]  /*bd30*/  SHF.R.U32.HI R3, RZ, 0x18, R3 ;  /* 0x00000018ff037819 */ /* 0x000fc80000011603 */
[----:B------:R-:W-:-:S04]  /*bd40*/  LOP3.LUT R0, R0, 0x80, R3, 0xf8, !PT ;  /* 0x0000008000007812 */ /* 0x000fc800078ef803 */
[----:B------:R-:W-:-:S07]  /*bd50*/  PRMT R8, R0, 0x7610, R8 ;  /* 0x0000761000087816 */ /* 0x000fce0000000008 */
.L_x_17430:
[----:B------:R-:W-:Y:S05]  /*bd60*/  BSYNC.RECONVERGENT B0 ;  /* 0x0000000000007941 */ /* 0x000fea0003800200 */
.L_x_17429:
[----:B------:R-:W-:Y:S01]  /*bd70*/  STG.E.U8 desc[UR36][R16.64], R8 ;  /* 0x0000000810007986 */ /* 0x000fe2000c101124 */
[----:B------:R-:W-:Y:S05]  /*bd80*/  EXIT ;  /* 0x000000000000794d */ /* 0x000fea0003800000 */
.L_x_17423:
        /* <DEDUP_REMOVED lines=22> */
.L_x_17433:
[----:B------:R-:W-:-:S04]  /*bef0*/  LOP3.LUT R19, R19, 0xffff, RZ, 0xc0, !PT ;  /* 0x0000ffff13137812 */ /* 0x000fc800078ec0ff */
[----:B------:R-:W-:-:S05]  /*bf00*/  PRMT R19, R19, 0x8880, RZ ;  /* 0x0000888013137816 */ /* 0x000fca00000000ff */
[----:B------:R-:W-:-:S05]  /*bf10*/  IMAD.MOV.U32 R2, RZ, RZ, R19 ;  /* 0x000000ffff027224 */ /* 0x000fca00078e0013 */
[----:B------:R-:W-:-:S05]  /*bf20*/  SHF.R.S32.HI R3, RZ, 0x1f, R2 ;  /* 0x0000001fff037819 */ /* 0x000fca0000011402 */
[----:B------:R-:W-:Y:S01]  /*bf30*/  STG.E.64 desc[UR36][R16.64], R2 ;  /* 0x0000000210007986 */ /* 0x000fe2000c101b24 */
[----:B------:R-:W-:Y:S05]  /*bf40*/  EXIT ;  /* 0x000000000000794d */ /* 0x000fea0003800000 */
.L_x_17432:
[----:B------:R-:W-:-:S05]  /*bf50*/  PRMT R3, R19, 0x8880, RZ ;  /* 0x0000888013037816 */ /* 0x000fca00000000ff */
[----:B------:R-:W-:Y:S01]  /*bf60*/  STG.E desc[UR36][R16.64], R3 ;  /* 0x0000000310007986 */ /* 0x000fe2000c101924 */
[----:B------:R-:W-:Y:S05]  /*bf70*/  EXIT ;  /* 0x000000000000794d */ /* 0x000fea0003800000 */
.L_x_17422:
        /* <DEDUP_REMOVED lines=10> */
.L_x_17435:
[----:B------:R-:W-:Y:S02]  /*c020*/  PRMT R4, R19, 0x8880, RZ ;  /* 0x0000888013047816 */ /* 0x000fe400000000ff */
[----:B------:R-:W-:Y:S02]  /*c030*/  CS2R R6, SRZ ;  /* 0x0000000000067805 */ /* 0x000fe4000001ff00 */
[----:B------:R-:W-:-:S06]  /*c040*/  PRMT R4, R4, 0x7710, RZ ;  /* 0x0000771004047816 */ /* 0x000fcc00000000ff */
[----:B------:R-:W0:Y:S02]  /*c050*/  I2F.F64.S16 R4, R4 ;  /* 0x0000000400047312 */ /* 0x000e240000101c00 */
[----:B0-----:R-:W-:Y:S01]  /*c060*/  STG.E.128 desc[UR36][R16.64], R4 ;  /* 0x0000000410007986 */ /* 0x001fe2000c101d24 */
[----:B------:R-:W-:Y:S05]  /*c070*/  EXIT ;  /* 0x000000000000794d */ /* 0x000fea0003800000 */
.L_x_17434:
[----:B------:R-:W-:-:S09]  /*c080*/  UISETP.NE.AND UP0, UPT, UR4, 0xf, UPT ;  /* 0x0000000f0400788c */ /* 0x000fd2000bf05270 */
[----:B------:R-:W-:Y:S05]  /*c090*/  BRA.U !UP0, `(.L_x_17436) ;  /* 0x0000000108e87547 */ /* 0x000fea000b800000 */
[----:B------:R-:W-:-:S09]  /*c0a0*/  UISETP.NE.AND UP0, UPT, UR4, 0x17, UPT ;  /* 0x000000170400788c */ /* 0x000fd2000bf05270 */
[----:B------:R-:W-:Y:S05]  /*c0b0*/  BRA.U !UP0, `(.L_x_17437) ;  /* 0x0000000108907547 */ /* 0x000fea000b800000 */
[----:B------:R-:W-:-:S09]  /*c0c0*/  UISETP.NE.AND UP0, UPT, UR4, 0x18, UPT ;  /* 0x000000180400788c */ /* 0x000fd2000bf05270 */
[----:B------:R-:W-:Y:S05]  /*c0d0*/  BRA.U !UP0, `(.L_x_17438) ;  /* 0x0000000108447547 */ /* 0x000fea000b800000 */
.L_x_17415:
        /* <DEDUP_REMOVED lines=16> */
.L_x_17439:
[----:B------:R-:W-:Y:S05]  /*c1e0*/  EXIT ;  /* 0x000000000000794d */ /* 0x000fea0003800000 */
.L_x_17438:
        /* <DEDUP_REMOVED lines=13> */
.L_x_17441:
[----:B------:R-:W-:Y:S05]  /*c2c0*/  BSYNC.RECONVERGENT B0 ;  /* 0x0000000000007941 */ /* 0x000fea0003800200 */
.L_x_17440:
[----:B------:R-:W-:-:S05]  /*c2d0*/  LOP3.LUT R3, R0, 0x80, R3, 0xf8, !PT ;  /* 0x0000008000037812 */ /* 0x000fca00078ef803 */
[----:B------:R-:W-:Y:S01]  /*c2e0*/  STG.E.U8 desc[UR36][R16.64], R3 ;  /* 0x0000000310007986 */ /* 0x000fe2000c101124 */
[----:B------:R-:W-:Y:S05]  /*c2f0*/  EXIT ;  /* 0x000000000000794d */ /* 0x000fea0003800000 */
.L_x_17437:
        /* <DEDUP_REMOVED lines=12> */
.L_x_17443:
[----:B------:R-:W-:Y:S01]  /*c3c0*/  IMAD.MOV.U32 R0, RZ, RZ, 0x7f ;  /* 0x0000007fff007424 */ /* 0x000fe200078e00ff */
[----:B------:R-:W-:-:S04]  /*c3d0*/  ISETP.GT.U32.AND P0, PT, R2, 0x7f800000, PT ;  /* 0x7f8000000200780c */ /* 0x000fc80003f04070 */
[----:B------:R-:W-:-:S09]  /*c3e0*/  SEL R0, R0, 0x7c, P0 ;  /* 0x0000007c00007807 */ /* 0x000fd20000000000 */
.L_x_17444:
[----:B------:R-:W-:Y:S05]  /*c3f0*/  BSYNC.RECONVERGENT B0 ;  /* 0x0000000000007941 */ /* 0x000fea0003800200 */
.L_x_17442:
[----:B------:R-:W-:-:S04]  /*c400*/  SHF.R.U32.HI R3, RZ, 0x18, R3 ;  /* 0x00000018ff037819 */ /* 0x000fc80000011603 */
[----:B------:R-:W-:-:S05]  /*c410*/  LOP3.LUT R3, R0, 0x80, R3, 0xf8, !PT ;  /* 0x0000008000037812 */ /* 0x000fca00078ef803 */
[----:B------:R-:W-:Y:S01]  /*c420*/  STG.E.U8 desc[UR36][R16.64], R3 ;  /* 0x0000000310007986 */ /* 0x000fe2000c101124 */
[----:B------:R-:W-:Y:S05]  /*c430*/  EXIT ;  /* 0x000000000000794d */ /* 0x000fea0003800000 */
.L_x_17436:
[----:B------:R-:W0:Y:S02]  /*c440*/  I2F.S8 R0, R19 ;  /* 0x0000001300007306 */ /* 0x000e240000001400 */
[----:B0-----:R-:W-:-:S05]  /*c450*/  F2FP.BF16.F32.PACK_AB R0, RZ, R0 ;  /* 0x00000000ff00723e */ /* 0x001fca00000010ff */
[----:B------:R-:W-:Y:S01]  /*c460*/  STG.E.U16 desc[UR36][R16.64], R0 ;  /* 0x0000000010007986 */ /* 0x000fe2000c101524 */
[----:B------:R-:W-:Y:S05]  /*c470*/  EXIT ;  /* 0x000000000000794d */ /* 0x000fea0003800000 */
.L_x_17445:
        /* <DEDUP_REMOVED lines=16> */
.L_x_31185:


//--------------------- .text._ZN2at6native27unrolled_elementwise_kernelINS0_13BUnaryFunctorIaaaZZZNS0_21heaviside_kernel_cudaERNS_18TensorIteratorBaseEENKUlvE_clEvENKUlvE0_clEvEUlaaE_EESt5arrayIPcLm2EELi4E23TrivialOffsetCalculatorILi1EjESD_NS0_6memory12LoadWithCastILi1EEENSE_13StoreWithCastILi1EEEEEviT_T0_T2_T3_T4_T5_ --------------------------
	.section	.text._ZN2at6native27unrolled_elementwise_kernelINS0_13BUnaryFunctorIaaaZZZNS0_21heaviside_kernel_cudaERNS_18TensorIteratorBaseEENKUlvE_clEvENKUlvE0_clEvEUlaaE_EESt5arrayIPcLm2EELi4E23TrivialOffsetCalculatorILi1EjESD_NS0_6memory12LoadWithCastILi1EEENSE_13StoreWithCastILi1EEEEEviT_T0_T2_T3_T4_T5_,"ax",@progbits
	.align	128
        .global         _ZN2at6native27unrolled_elementwise_kernelINS0_13BUnaryFunctorIaaaZZZNS0_21heaviside_kernel_cudaERNS_18TensorIteratorBaseEENKUlvE_clEvENKUlvE0_clEvEUlaaE_EESt5arrayIPcLm2EELi4E23TrivialOffsetCalculatorILi1EjESD_NS0_6memory12LoadWithCastILi1EEENSE_13StoreWithCastILi1EEEEEviT_T0_T2_T3_T4_T5_
        .type           _ZN2at6native27unrolled_elementwise_kernelINS0_13BUnaryFunctorIaaaZZZNS0_21heaviside_kernel_cudaERNS_18TensorIteratorBaseEENKUlvE_clEvENKUlvE0_clEvEUlaaE_EESt5arrayIPcLm2EELi4E23TrivialOffsetCalculatorILi1EjESD_NS0_6memory12LoadWithCastILi1EEENSE_13StoreWithCastILi1EEEEEviT_T0_T2_T3_T4_T5_,@function
        .size           _ZN2at6native27unrolled_elementwise_kernelINS0_13BUnaryFunctorIaaaZZZNS0_21heaviside_kernel_cudaERNS_18TensorIteratorBaseEENKUlvE_clEvENKUlvE0_clEvEUlaaE_EESt5arrayIPcLm2EELi4E23TrivialOffsetCalculatorILi1EjESD_NS0_6memory12LoadWithCastILi1EEENSE_13StoreWithCastILi1EEEEEviT_T0_T2_T3_T4_T5_,(.L_x_31186 - _ZN2at6native27unrolled_elementwise_kernelINS0_13BUnaryFunctorIaaaZZZNS0_21heaviside_kernel_cudaERNS_18TensorIteratorBaseEENKUlvE_clEvENKUlvE0_clEvEUlaaE_EESt5arrayIPcLm2EELi4E23TrivialOffsetCalculatorILi1EjESD_NS0_6memory12LoadWithCastILi1EEENSE_13StoreWithCastILi1EEEEEviT_T0_T2_T3_T4_T5_)
        .other          _ZN2at6native27unrolled_elementwise_kernelINS0_13BUnaryFunctorIaaaZZZNS0_21heaviside_kernel_cudaERNS_18TensorIteratorBaseEENKUlvE_clEvENKUlvE0_clEvEUlaaE_EESt5arrayIPcLm2EELi4E23TrivialOffsetCalculatorILi1EjESD_NS0_6memory12LoadWithCastILi1EEENSE_13StoreWithCastILi1EEEEEviT_T0_T2_T3_T4_T5_,@"STO_CUDA_ENTRY STV_DEFAULT"
_ZN2at6native27unrolled_elementwise_kernelINS0_13BUnaryFunctorIaaaZZZNS0_21heaviside_kernel_cudaERNS_18TensorIteratorBaseEENKUlvE_clEvENKUlvE0_clEvEUlaaE_EESt5arrayIPcLm2EELi4E23TrivialOffsetCalculatorILi1EjESD_NS0_6memory12LoadWithCastILi1EEENSE_13StoreWithCastILi1EEEEEviT_T0_T2_T3_T4_T5_:
.text._ZN2at6native27unrolled_elementwise_kernelINS0_13BUnaryFunctorIaaaZZZNS0_21heaviside_kernel_cudaERNS_18TensorIteratorBaseEENKUlvE_clEvENKUlvE0_clEvEUlaaE_EESt5arrayIPcLm2EELi4E23TrivialOffsetCalculatorILi1EjESD_NS0_6memory12LoadWithCastILi1EEENSE_13StoreWithCastILi1EEEEEviT_T0_T2_T3_T4_T5_:
        /* <DEDUP_REMOVED lines=31> */
.L_x_17451:
[----:B------:R3:W5:Y:S01]  /*01f0*/  LDG.E.U8 R17, desc[UR36][R4.64] ;  /* 0x0000002404117981 */ /* 0x000762000c1e1100 */
[----:B------:R-:W-:Y:S05]  /*0200*/  BRA `(.L_x_17453) ;  /* 0x0000000c00507947 */ /* 0x000fea0003800000 */
.L_x_17450:
        /* <DEDUP_REMOVED lines=8> */
.L_x_17455:
[----:B------:R1:W5:Y:S01]  /*0290*/  LDG.E.U8 R17, desc[UR36][R4.64] ;  /* 0x0000002404117981 */ /* 0x000362000c1e1100 */
[----:B------:R-:W-:Y:S05]  /*02a0*/  BRA `(.L_x_17453) ;  /* 0x0000000c00287947 */ /* 0x000fea0003800000 */
.L_x_17454:
[----:B------:R2:W5:Y:S01]  /*02b0*/  LDG.E.U16 R17, desc[UR36][R4.64] ;  /* 0x0000002404117981 */ /* 0x000562000c1e1500 */
[----:B------:R-:W-:Y:S05]  /*02c0*/  BRA `(.L_x_17453) ;  /* 0x0000000c00207947 */ /* 0x000fea0003800000 */
.L_x_17449:
        /* <DEDUP_REMOVED lines=9> */
.L_x_17457:
[----:B------:R-:W2:Y:S02]  /*0360*/  LDG.E.U16 R0, desc[UR36][R4.64] ;  /* 0x0000002404007981 */ /* 0x000ea4000c1e1500 */
[----:B--2---:R-:W-:-:S06]  /*0370*/  HADD2.F32 R0, -RZ, R0.H0_H0 ;  /* 0x20000000ff007230 */ /* 0x004fcc0000004100 */
[----:B------:R-:W0:Y:S02]  /*0380*/  F2I.FTZ.TRUNC.NTZ R0, R0 ;  /* 0x0000000000007305 */ /* 0x000e24000021f100 */
[----:B0-----:R-:W-:Y:S01]  /*0390*/  PRMT R17, R0, 0x7610, R17 ;  /* 0x0000761000117816 */ /* 0x001fe20000000011 */
[----:B------:R-:W-:Y:S06]  /*03a0*/  BRA `(.L_x_17453) ;  /* 0x0000000800e87947 */ /* 0x000fec0003800000 */
.L_x_17456:
        /* <DEDUP_REMOVED lines=9> */
.L_x_17459:
[----:B------:R-:W2:Y:S02]  /*0440*/  LDG.E.U16 R4, desc[UR36][R4.64] ;  /* 0x0000002404047981 */ /* 0x000ea4000c1e1500 */
[----:B--2---:R-:W-:-:S06]  /*0450*/  HADD2.F32 R0, -RZ, R4.H0_H0 ;  /* 0x20000004ff007230 */ /* 0x004fcc0000004100 */
[----:B------:R-:W0:Y:S02]  /*0460*/  F2I.FTZ.TRUNC.NTZ R0, R0 ;  /* 0x0000000000007305 */ /* 0x000e24000021f100 */
[----:B0-----:R-:W-:Y:S01]  /*0470*/  PRMT R17, R0, 0x7610, R17 ;  /* 0x0000761000117816 */ /* 0x001fe20000000011 */
[----:B------:R-:W-:Y:S06]  /*0480*/  BRA `(.L_x_17453) ;  /* 0x0000000800b07947 */ /* 0x000fec0003800000 */
.L_x_17458:
[----:B------:R-:W2:Y:S02]  /*0490*/  LDG.E.64 R4, desc[UR36][R4.64] ;  /* 0x0000002404047981 */ /* 0x000ea4000c1e1b00 */
[----:B--2---:R0:W1:Y:S02]  /*04a0*/  F2I.F64.TRUNC R17, R4 ;  /* 0x0000000400117311 */ /* 0x004064000030d100 */
[----:B01----:R-:W-:Y:S05]  /*04b0*/  BRA `(.L_x_17453) ;  /* 0x0000000800a47947 */ /* 0x003fea0003800000 */
.L_x_17448:
        /* <DEDUP_REMOVED lines=12> */
.L_x_17462:
[----:B------:R-:W2:Y:S02]  /*0580*/  LDG.E.64 R4, desc[UR36][R4.64] ;  /* 0x0000002404047981 */ /* 0x000ea4000c1e1b00 */
[----:B--2---:R0:W1:Y:S02]  /*0590*/  F2I.F64.TRUNC R17, R4 ;  /* 0x0000000400117311 */ /* 0x004064000030d100 */
[----:B01----:R-:W-:Y:S05]  /*05a0*/  BRA `(.L_x_17453) ;  /* 0x0000000800687947 */ /* 0x003fea0003800000 */
.L_x_17461:
        /* <DEDUP_REMOVED lines=27> */
.L_x_17464:
        /* <DEDUP_REMOVED lines=15> */
.L_x_17463:
[----:B------:R-:W2:Y:S02]  /*0850*/  LDG.E.U16 R0, desc[UR36][R4.64] ;  /* 0x0000002404007981 */ /* 0x000ea4000c1e1500 */
[----:B--2---:R-:W-:-:S06]  /*0860*/  IMAD.U32 R0, R0, 0x10000, RZ ;  /* 0x0001000000007824 */ /* 0x004fcc00078e00ff */
[----:B------:R-:W0:Y:S02]  /*0870*/  F2I.FTZ.TRUNC.NTZ R0, R0 ;  /* 0x0000000000007305 */ /* 0x000e24000021f100 */
[----:B0-----:R-:W-:Y:S01]  /*0880*/  PRMT R17, R0, 0x7610, R17 ;  /* 0x0000761000117816 */ /* 0x001fe20000000011 */
[----:B------:R-:W-:Y:S06]  /*0890*/  BRA `(.L_x_17453) ;  /* 0x0000000400ac7947 */ /* 0x000fec0003800000 */
.L_x_17460:
        /* <DEDUP_REMOVED lines=10> */
.L_x_17467:
        /* <DEDUP_REMOVED lines=21> */
.L_x_17471:
[----:B------:R-:W-:Y:S05]  /*0a90*/  BSYNC.RECONVERGENT B1 ;  /* 0x0000000000017941 */ /* 0x000fea0003800200 */
.L_x_17470:
[----:B------:R-:W-:Y:S01]  /*0aa0*/  IMAD.SHL.U32 R0, R0, 0x100000, RZ ;  /* 0x0010000000007824 */ /* 0x000fe200078e00ff */
[----:B------:R-:W-:-:S04]  /*0ab0*/  LEA R3, R3, 0x3b800000, 0x17 ;  /* 0x3b80000003037811 */ /* 0x000fc800078eb8ff */
[----:B------:R-:W-:-:S07]  /*0ac0*/  LOP3.LUT R0, R3, R0, R7, 0xfe, !PT ;  /* 0x0000000003007212 */ /* 0x000fce00078efe07 */
.L_x_17469:
[----:B------:R-:W-:Y:S05]  /*0ad0*/  BSYNC.RECONVERGENT B0 ;  /* 0x0000000000007941 */ /* 0x000fea0003800200 */
.L_x_17468:
[----:B------:R-:W0:Y:S02]  /*0ae0*/  F2I.FTZ.TRUNC.NTZ R0, R0 ;  /* 0x0000000000007305 */ /* 0x000e24000021f100 */
[----:B0-----:R-:W-:Y:S01]  /*0af0*/  PRMT R17, R0, 0x7610, R17 ;  /* 0x0000761000117816 */ /* 0x001fe20000000011 */
[----:B------:R-:W-:Y:S06]  /*0b00*/  BRA `(.L_x_17453) ;  /* 0x0000000400107947 */ /* 0x000fec0003800000 */
.L_x_17466:
        /* <DEDUP_REMOVED lines=21> */
.L_x_17475:
[----:B------:R-:W-:Y:S05]  /*0c60*/  BSYNC.RECONVERGENT B1 ;  /* 0x0000000000017941 */ /* 0x000fea0003800200 */
.L_x_17474:
[----:B------:R-:W-:Y:S01]  /*0c70*/  IMAD.SHL.U32 R0, R0, 0x200000, RZ ;  /* 0x0020000000007824 */ /* 0x000fe200078e00ff */
[----:B------:R-:W-:-:S04]  /*0c80*/  LEA R3, R3, 0x37800000, 0x17 ;  /* 0x3780000003037811 */ /* 0x000fc800078eb8ff */
[----:B------:R-:W-:-:S07]  /*0c90*/  LOP3.LUT R0, R3, R0, R7, 0xfe, !PT ;  /* 0x0000000003007212 */ /* 0x000fce00078efe07 */
.L_x_17473:
[----:B------:R-:W-:Y:S05]  /*0ca0*/  BSYNC.RECONVERGENT B0 ;  /* 0x0000000000007941 */ /* 0x000fea0003800200 */
.L_x_17472:
[----:B------:R-:W0:Y:S02]  /*0cb0*/  F2I.FTZ.TRUNC.NTZ R0, R0 ;  /* 0x0000000000007305 */ /* 0x000e24000021f100 */
[----:B0-----:R-:W-:Y:S01]  /*0cc0*/  PRMT R17, R0, 0x7610, R17 ;  /* 0x0000761000117816 */ /* 0x001fe20000000011 */
[----:B------:R-:W-:Y:S06]  /*0cd0*/  BRA `(.L_x_17453) ;  /* 0x00000000009c7947 */ /* 0x000fec0003800000 */
.L_x_17465:
[----:B------:R-:W-:-:S09]  /*0ce0*/  UISETP.NE.AND UP0, UPT, UR4, 0x1c, UPT ;  /* 0x0000001c0400788c */ /* 0x000fd2000bf05270 */
[----:B------:R-:W-:Y:S05]  /*0cf0*/  BRA.U !UP0, `(.L_x_17476) ;  /* 0x0000000108907547 */ /* 0x000fea000b800000 */
[----:B------:R-:W-:-:S09]  /*0d00*/  UISETP.NE.AND UP0, UPT, UR4, 0x1d, UPT ;  /* 0x0000001d0400788c */ /* 0x000fd2000bf05270 */
[----:B------:R-:W-:Y:S05]  /*0d10*/  BRA.U !UP0, `(.L_x_17477) ;  /* 0x0000000108807547 */ /* 0x000fea000b800000 */
[----:B------:R-:W-:-:S09]  /*0d20*/  UISETP.NE.AND UP0, UPT, UR4, 0x2c, UPT ;  /* 0x0000002c0400788c */ /* 0x000fd2000bf05270 */
[----:B------:R-:W-:Y:S05]  /*0d30*/  BRA.U !UP0, `(.L_x_17478) ;  /* 0x0000000108487547 */ /* 0x000fea000b800000 */
.L_x_17452:
        /* <DEDUP_REMOVED lines=16> */
.L_x_17479:
[----:B------:R-:W-:Y:S01]  /*0e40*/  PRMT R17, RZ, 0x7610, R17 ;  /* 0x00007610ff117816 */ /* 0x000fe20000000011 */
[----:B------:R-:W-:Y:S06]  /*0e50*/  BRA `(.L_x_17453) ;  /* 0x00000000003c7947 */ /* 0x000fec0003800000 */
.L_x_17478:
        /* <DEDUP_REMOVED lines=8> */
.L_x_17481:
[----:B------:R-:W-:Y:S05]  /*0ee0*/  BSYNC.RECONVERGENT B0 ;  /* 0x0000000000007941 */ /* 0x000fea0003800200 */
.L_x_17480:
[----:B------:R-:W0:Y:S02]  /*0ef0*/  F2I.FTZ.TRUNC.NTZ R0, R0 ;  /* 0x0000000000007305 */ /* 0x000e24000021f100 */
[----:B0-----:R-:W-:Y:S01]  /*0f00*/  PRMT R17, R0, 0x7610, R17 ;  /* 0x0000761000117816 */ /* 0x001fe20000000011 */
[----:B------:R-:W-:Y:S06]  /*0f10*/  BRA `(.L_x_17453) ;  /* 0x00000000000c7947 */ /* 0x000fec0003800000 */
.L_x_17477:
[----:B------:R0:W5:Y:S01]  /*0f20*/  LDG.E.U8 R17, desc[UR36][R4.64] ;  /* 0x0000002404117981 */ /* 0x000162000c1e1100 */
[----:B------:R-:W-:Y:S05]  /*0f30*/  BRA `(.L_x_17453) ;  /* 0x0000000000047947 */ /* 0x000fea0003800000 */
.L_x_17476:
[----:B------:R0:W5:Y:S02]  /*0f40*/  LDG.E.U8 R17, desc[UR36][R4.64] ;  /* 0x0000002404117981 */ /* 0x000164000c1e1100 */
.L_x_17453:
[----:B------:R-:W-:-:S07]  /*0f50*/  VIADD R25, R2, 0x80 ;  /* 0x0000008002197836 */ /* 0x000fce0000000000 */
.L_x_17447:
[----:B------:R-:W-:Y:S05]  /*0f60*/  BSYNC.RECONVERGENT B6 ;  /* 0x0000000000067941 */ /* 0x000fea0003800200 */
.L_x_17446:
        /* <DEDUP_REMOVED lines=23> */
.L_x_17487:
[----:B------:R0:W5:Y:S01]  /*10e0*/  LDG.E.U8 R18, desc[UR36][R4.64] ;  /* 0x0000002404127981 */ /* 0x000162000c1e1100 */
[----:B------:R-:W-:Y:S05]  /*10f0*/  BRA `(.L_x_17489) ;  /* 0x0000000c00507947 */ /* 0x000fea0003800000 */
.L_x_17486:
        /* <DEDUP_REMOVED lines=8> */
.L_x_17491:
[----:B------:R0:W5:Y:S01]  /*1180*/  LDG.E.U8 R18, desc[UR36][R4.64] ;  /* 0x0000002404127981 */ /* 0x000162000c1e1100 */
[----:B------:R-:W-:Y:S05]  /*1190*/  BRA `(.L_x_17489) ;  /* 0x0000000c00287947 */ /* 0x000fea0003800000 */
.L_x_17490:
[----:B------:R0:W5:Y:S01]  /*11a0*/  LDG.E.U16 R18, desc[UR36][R4.64] ;  /* 0x0000002404127981 */ /* 0x000162000c1e1500 */
[----:B------:R-:W-:Y:S05]  /*11b0*/  BRA `(.L_x_17489) ;  /* 0x0000000c00207947 */ /* 0x000fea0003800000 */
.L_x_17485:
        /* <DEDUP_REMOVED lines=9> */
.L_x_17493:
[----:B------:R-:W2:Y:S02]  /*1250*/  LDG.E.U16 R0, desc[UR36][R4.64] ;  /* 0x0000002404007981 */ /* 0x000ea4000c1e1500 */
[----:B--2---:R-:W-:-:S06]  /*1260*/  HADD2.F32 R0, -RZ, R0.H0_H0 ;  /* 0x20000000ff007230 */ /* 0x004fcc0000004100 */
[----:B------:R-:W0:Y:S02]  /*1270*/  F2I.FTZ.TRUNC.NTZ R0, R0 ;  /* 0x0000000000007305 */ /* 0x000e24000021f100 */
[----:B0-----:R-:W-:Y:S01]  /*1280*/  PRMT R18, R0, 0x7610, R18 ;  /* 0x0000761000127816 */ /* 0x001fe20000000012 */
[----:B------:R-:W-:Y:S06]  /*1290*/  BRA `(.L_x_17489) ;  /* 0x0000000800e87947 */ /* 0x000fec0003800000 */
.L_x_17492:
        /* <DEDUP_REMOVED lines=9> */
.L_x_17495:
[----:B------:R-:W2:Y:S02]  /*1330*/  LDG.E.U16 R4, desc[UR36][R4.64] ;  /* 0x0000002404047981 */ /* 0x000ea4000c1e1500 */
[----:B--2---:R-:W-:-:S06]  /*1340*/  HADD2.F32 R0, -RZ, R4.H0_H0 ;  /* 0x20000004ff007230 */ /* 0x004fcc0000004100 */
[----:B------:R-:W0:Y:S02]  /*1350*/  F2I.FTZ.TRUNC.NTZ R0, R0 ;  /* 0x0000000000007305 */ /* 0x000e24000021f100 */
[----:B0-----:R-:W-:Y:S01]  /*1360*/  PRMT R18, R0, 0x7610, R18 ;  /* 0x0000761000127816 */ /* 0x001fe20000000012 */
[----:B------:R-:W-:Y:S06]  /*1370*/  BRA `(.L_x_17489) ;  /* 0x0000000800b07947 */ /* 0x000fec0003800000 */
.L_x_17494:
[----:B------:R-:W2:Y:S02]  /*1380*/  LDG.E.64 R4, desc[UR36][R4.64] ;  /* 0x0000002404047981 */ /* 0x000ea4000c1e1b00 */
[----:B--2---:R0:W1:Y:S02]  /*1390*/  F2I.F64.TRUNC R18, R4 ;  /* 0x0000000400127311 */ /* 0x004064000030d100 */
[----:B01----:R-:W-:Y:S05]  /*13a0*/  BRA `(.L_x_17489) ;  /* 0x0000000800a47947 */ /* 0x003fea0003800000 */
.L_x_17484:
        /* <DEDUP_REMOVED lines=12> */
.L_x_17498:
[----:B------:R-:W2:Y:S02]  /*1470*/  LDG.E.64 R4, desc[UR36][R4.64] ;  /* 0x0000002404047981 */ /* 0x000ea4000c1e1b00 */
[----:B--2---:R0:W1:Y:S02]  /*1480*/  F2I.F64.TRUNC R18, R4 ;  /* 0x0000000400127311 */ /* 0x004064000030d100 */
[----:B01----:R-:W-:Y:S05]  /*1490*/  BRA `(.L_x_17489) ;  /* 0x0000000800687947 */ /* 0x003fea0003800000 */
.L_x_17497:
        /* <DEDUP_REMOVED lines=27> */
.L_x_17500:
        /* <DEDUP_REMOVED lines=15> */
.L_x_17499:
[----:B------:R-:W2:Y:S02]  /*1740*/  LDG.E.U16 R0, desc[UR36][R4.64] ;  /* 0x0000002404007981 */ /* 0x000ea4000c1e1500 */
[----:B--2---:R-:W-:-:S06]  /*1750*/  IMAD.U32 R0, R0, 0x10000, RZ ;  /* 0x0001000000007824 */ /* 0x004fcc00078e00ff */
[----:B------:R-:W0:Y:S02]  /*1760*/  F2I.FTZ.TRUNC.NTZ R0, R0 ;  /* 0x0000000000007305 */ /* 0x000e24000021f100 */
[----:B0-----:R-:W-:Y:S01]  /*1770*/  PRMT R18, R0, 0x7610, R18 ;  /* 0x0000761000127816 */ /* 0x001fe20000000012 */
[----:B------:R-:W-:Y:S06]  /*1780*/  BRA `(.L_x_17489) ;  /* 0x0000000400ac7947 */ /* 0x000fec0003800000 */
.L_x_17496:
        /* <DEDUP_REMOVED lines=10> */
.L_x_17503:
        /* <DEDUP_REMOVED lines=21> */
.L_x_17507:
[----:B------:R-:W-:Y:S05]  /*1980*/  BSYNC.RECONVERGENT B1 ;  /* 0x0000000000017941 */ /* 0x000fea0003800200 */
.L_x_17506:
[----:B------:R-:W-:Y:S01]  /*1990*/  IMAD.SHL.U32 R0, R0, 0x100000, RZ ;  /* 0x0010000000007824 */ /* 0x000fe200078e00ff */
[----:B------:R-:W-:-:S04]  /*19a0*/  LEA R3, R3, 0x3b800000, 0x17 ;  /* 0x3b80000003037811 */ /* 0x000fc800078eb8ff */
[----:B------:R-:W-:-:S07]  /*19b0*/  LOP3.LUT R0, R3, R0, R7, 0xfe, !PT ;  /* 0x0000000003007212 */ /* 0x000fce00078efe07 */
.L_x_17505:
[----:B------:R-:W-:Y:S05]  /*19c0*/  BSYNC.RECONVERGENT B0 ;  /* 0x0000000000007941 */ /* 0x000fea0003800200 */
.L_x_17504:
[----:B------:R-:W0:Y:S02]  /*19d0*/  F2I.FTZ.TRUNC.NTZ R0, R0 ;  /* 0x0000000000007305 */ /* 0x000e24000021f100 */
[----:B0-----:R-:W-:Y:S01]  /*19e0*/  PRMT R18, R0, 0x7610, R18 ;  /* 0x0000761000127816 */ /* 0x001fe20000000012 */
[----:B------:R-:W-:Y:S06]  /*19f0*/  BRA `(.L_x_17489) ;  /* 0x0000000400107947 */ /* 0x000fec0003800000 */
.L_x_17502:
        /* <DEDUP_REMOVED lines=21> */
.L_x_17511:
[----:B------:R-:W-:Y:S05]  /*1b50*/  BSYNC.RECONVERGENT B1 ;  /* 0x0000000000017941 */ /* 0x000fea0003800200 */
.L_x_17510:
[----:B------:R-:W-:Y:S01]  /*1b60*/  IMAD.SHL.U32 R0, R0, 0x200000, RZ ;  /* 0x0020000000007824 */ /* 0x000fe200078e00ff */
[----:B------:R-:W-:-:S04]  /*1b70*/  LEA R3, R3, 0x37800000, 0x17 ;  /* 0x3780000003037811 */ /* 0x000fc800078eb8ff */
[----:B------:R-:W-:-:S07]  /*1b80*/  LOP3.LUT R0, R3, R0, R7, 0xfe, !PT ;  /* 0x0000000003007212 */ /* 0x000fce00078efe07 */
.L_x_17509:
[----:B------:R-:W-:Y:S05]  /*1b90*/  BSYNC.RECONVERGENT B0 ;  /* 0x0000000000007941 */ /* 0x000fea0003800200 */
.L_x_17508:
[----:B------:R-:W0:Y:S02]  /*1ba0*/  F2I.FTZ.TRUNC.NTZ R0, R0 ;  /* 0x0000000000007305 */ /* 0x000e24000021f100 */
[----:B0-----:R-:W-:Y:S01]  /*1bb0*/  PRMT R18, R0, 0x7610, R18 ;  /* 0x0000761000127816 */ /* 0x001fe20000000012 */
[----:B------:R-:W-:Y:S06]  /*1bc0*/  BRA `(.L_x_17489) ;  /* 0x00000000009c7947 */ /* 0x000fec0003800000 */
.L_x_17501:
        /* <DEDUP_REMOVED lines=14> */
.L_x_17515:
[----:B------:R-:W-:Y:S05]  /*1cb0*/  BSYNC.RECONVERGENT B0 ;  /* 0x0000000000007941 */ /* 0x000fea0003800200 */
.L_x_17514:
[----:B------:R-:W0:Y:S02]  /*1cc0*/  F2I.FTZ.TRUNC.NTZ R0, R0 ;  /* 0x0000000000007305 */ /* 0x000e24000021f100 */
[----:B0-----:R-:W-:Y:S01]  /*1cd0*/  PRMT R18, R0, 0x7610, R18 ;  /* 0x0000761000127816 */ /* 0x001fe20000000012 */
[----:B------:R-:W-:Y:S06]  /*1ce0*/  BRA `(.L_x_17489) ;  /* 0x0000000000547947 */ /* 0x000fec0003800000 */
.L_x_17488:
        /* <DEDUP_REMOVED lines=16> */
.L_x_17516:
[----:B------:R-:W-:Y:S01]  /*1df0*/  PRMT R18, RZ, 0x7610, R18 ;  /* 0x00007610ff127816 */ /* 0x000fe20000000012 */
[----:B------:R-:W-:Y:S06]  /*1e00*/  BRA `(.L_x_17489) ;  /* 0x00000000000c7947 */ /* 0x000fec0003800000 */
.L_x_17513:
[----:B------:R1:W5:Y:S01]  /*1e10*/  LDG.E.U8 R18, desc[UR36][R4.64] ;  /* 0x0000002404127981 */ /* 0x000362000c1e1100 */
[----:B------:R-:W-:Y:S05]  /*1e20*/  BRA `(.L_x_17489) ;  /* 0x0000000000047947 */ /* 0x000fea0003800000 */
.L_x_17512:
[----:B------:R0:W5:Y:S02]  /*1e30*/  LDG.E.U8 R18, desc[UR36][R4.64] ;  /* 0x0000002404127981 */ /* 0x000164000c1e1100 */
.L_x_17489:
[----:B------:R-:W-:-:S07]  /*1e40*/  VIADD R25, R25, 0x80 ;  /* 0x0000008019197836 */ /* 0x000fce0000000000 */
.L_x_17483:
[----:B------:R-:W-:Y:S05]  /*1e50*/  BSYNC.RECONVERGENT B6 ;  /* 0x0000000000067941 */ /* 0x000fea0003800200 */
.L_x_17482:
        /* <DEDUP_REMOVED lines=23> */
.L_x_17522:
[----:B------:R0:W5:Y:S01]  /*1fd0*/  LDG.E.U8 R24, desc[UR36][R4.64] ;  /* 0x0000002404187981 */ /* 0x000162000c1e1100 */
[----:B------:R-:W-:Y:S05]  /*1fe0*/  BRA `(.L_x_17524) ;  /* 0x0000000c00507947 */ /* 0x000fea0003800000 */
.L_x_17521:
        /* <DEDUP_REMOVED lines=8> */
.L_x_17526:
[----:B------:R0:W5:Y:S01]  /*2070*/  LDG.E.U8 R24, desc[UR36][R4.64] ;  /* 0x0000002404187981 */ /* 0x000162000c1e1100 */
[----:B------:R-:W-:Y:S05]  /*2080*/  BRA `(.L_x_17524) ;  /* 0x0000000c00287947 */ /* 0x000fea0003800000 */
.L_x_17525:
[----:B------:R0:W5:Y:S01]  /*2090*/  LDG.E.U16 R24, desc[UR36][R4.64] ;  /* 0x0000002404187981 */ /* 0x000162000c1e1500 */
[----:B------:R-:W-:Y:S05]  /*20a0*/  BRA `(.L_x_17524) ;  /* 0x0000000c00207947 */ /* 0x000fea0003800000 */
.L_x_17520:
        /* <DEDUP_REMOVED lines=9> */
.L_x_17528:
[----:B------:R-:W2:Y:S02]  /*2140*/  LDG.E.U16 R0, desc[UR36][R4.64] ;  /* 0x0000002404007981 */ /* 0x000ea4000c1e1500 */
[----:B--2---:R-:W-:-:S06]  /*2150*/  HADD2.F32 R0, -RZ, R0.H0_H0 ;  /* 0x20000000ff007230 */ /* 0x004fcc0000004100 */
[----:B------:R-:W0:Y:S02]  /*2160*/  F2I.FTZ.TRUNC.NTZ R0, R0 ;  /* 0x0000000000007305 */ /* 0x000e24000021f100 */
[----:B0-----:R-:W-:Y:S01]  /*2170*/  PRMT R24, R0, 0x7610, R24 ;  /* 0x0000761000187816 */ /* 0x001fe20000000018 */
[----:B------:R-:W-:Y:S06]  /*2180*/  BRA `(.L_x_17524) ;  /* 0x0000000800e87947 */ /* 0x000fec0003800000 */
.L_x_17527:
        /* <DEDUP_REMOVED lines=9> */
.L_x_17530:
[----:B------:R-:W2:Y:S02]  /*2220*/  LDG.E.U16 R4, desc[UR36][R4.64] ;  /* 0x0000002404047981 */ /* 0x000ea4000c1e1500 */
[----:B--2---:R-:W-:-:S06]  /*2230*/  HADD2.F32 R0, -RZ, R4.H0_H0 ;  /* 0x20000004ff007230 */ /* 0x004fcc0000004100 */
[----:B------:R-:W0:Y:S02]  /*2240*/  F2I.FTZ.TRUNC.NTZ R0, R0 ;  /* 0x0000000000007305 */ /* 0x000e24000021f100 */
[----:B0-----:R-:W-:Y:S01]  /*2250*/  PRMT R24, R0, 0x7610, R24 ;  /* 0x0000761000187816 */ /* 0x001fe20000000018 */
[----:B------:R-:W-:Y:S06]  /*2260*/  BRA `(.L_x_17524) ;  /* 0x0000000800b07947 */ /* 0x000fec0003800000 */
.L_x_17529:
[----:B------:R-:W2:Y:S02]  /*2270*/  LDG.E.64 R4, desc[UR36][R4.64] ;  /* 0x0000002404047981 */ /* 0x000ea4000c1e1b00 */
[----:B--2---:R0:W1:Y:S02]  /*2280*/  F2I.F64.TRUNC R24, R4 ;  /* 0x0000000400187311 */ /* 0x004064000030d100 */
[----:B01----:R-:W-:Y:S05]  /*2290*/  BRA `(.L_x_17524) ;  /* 0x0000000800a47947 */ /* 0x003fea0003800000 */
.L_x_17519:
        /* <DEDUP_REMOVED lines=12> */
.L_x_17533:
[----:B------:R-:W2:Y:S02]  /*2360*/  LDG.E.64 R4, desc[UR36][R4.64] ;  /* 0x0000002404047981 */ /* 0x000ea4000c1e1b00 */
[----:B--2---:R3:W4:Y:S02]  /*2370*/  F2I.F64.TRUNC R24, R4 ;  /* 0x0000000400187311 */ /* 0x004724000030d100 */
[----:B---34-:R-:W-:Y:S05]  /*2380*/  BRA `(.L_x_17524) ;  /* 0x0000000800687947 */ /* 0x018fea0003800000 */
.L_x_17532:
        /* <DEDUP_REMOVED lines=27> */
.L_x_17535:
        /* <DEDUP_REMOVED lines=15> */
.L_x_17534:
[----:B------:R-:W2:Y:S02]  /*2630*/  LDG.E.U16 R0, desc[UR36][R4.64] ;  /* 0x0000002404007981 */ /* 0x000ea4000c1e1500 */
[----:B--2---:R-:W-:-:S06]  /*2640*/  IMAD.U32 R0, R0, 0x10000, RZ ;  /* 0x0001000000007824 */ /* 0x004fcc00078e00ff */
[----:B------:R-:W0:Y:S02]  /*2650*/  F2I.FTZ.TRUNC.NTZ R0, R0 ;  /* 0x0000000000007305 */ /* 0x000e24000021f100 */
[----:B0-----:R-:W-:Y:S01]  /*2660*/  PRMT R24, R0, 0x7610, R24 ;  /* 0x0000761000187816 */ /* 0x001fe20000000018 */
[----:B------:R-:W-:Y:S06]  /*2670*/  BRA `(.L_x_17524) ;  /* 0x0000000400ac7947 */ /* 0x000fec0003800000 */
.L_x_17531:
        /* <DEDUP_REMOVED lines=10> */
.L_x_17538:
        /* <DEDUP_REMOVED lines=21> */
.L_x_17542:
[----:B------:R-:W-:Y:S05]  /*2870*/  BSYNC.RECONVERGENT B1 ;  /* 0x0000000000017941 */ /* 0x000fea0003800200 */
.L_x_17541:
[----:B------:R-:W-:Y:S01]  /*2880*/  IMAD.SHL.U32 R0, R0, 0x100000, RZ ;  /* 0x0010000000007824 */ /* 0x000fe200078e00ff */
[----:B------:R-:W-:-:S04]  /*2890*/  LEA R3, R3, 0x3b800000, 0x17 ;  /* 0x3b80000003037811 */ /* 0x000fc800078eb8ff */
[----:B------:R-:W-:-:S07]  /*28a0*/  LOP3.LUT R0, R3, R0, R7, 0xfe, !PT ;  /* 0x0000000003007212 */ /* 0x000fce00078efe07 */
.L_x_17540:
[----:B------:R-:W-:Y:S05]  /*28b0*/  BSYNC.RECONVERGENT B0 ;  /* 0x0000000000007941 */ /* 0x000fea0003800200 */
.L_x_17539:
[----:B------:R-:W0:Y:S02]  /*28c0*/  F2I.FTZ.TRUNC.NTZ R0, R0 ;  /* 0x0000000000007305 */ /* 0x000e24000021f100 */
[----:B0-----:R-:W-:Y:S01]  /*28d0*/  PRMT R24, R0, 0x7610, R24 ;  /* 0x0000761000187816 */ /* 0x001fe20000000018 */
[----:B------:R-:W-:Y:S06]  /*28e0*/  BRA `(.L_x_17524) ;  /* 0x0000000400107947 */ /* 0x000fec0003800000 */
.L_x_17537:
        /* <DEDUP_REMOVED lines=21> */
.L_x_17546:
[----:B------:R-:W-:Y:S05]  /*2a40*/  BSYNC.RECONVERGENT B1 ;  /* 0x0000000000017941 */ /* 0x000fea0003800200 */
.L_x_17545:
[----:B------:R-:W-:Y:S01]  /*2a50*/  IMAD.SHL.U32 R0, R0, 0x200000, RZ ;  /* 0x0020000000007824 */ /* 0x000fe200078e00ff */
[----:B------:R-:W-:-:S04]  /*2a60*/  LEA R3, R3, 0x37800000, 0x17 ;  /* 0x3780000003037811 */ /* 0x000fc800078eb8ff */
[----:B------:R-:W-:-:S07]  /*2a70*/  LOP3.LUT R0, R3, R0, R7, 0xfe, !PT ;  /* 0x0000000003007212 */ /* 0x000fce00078efe07 */
.L_x_17544:
[----:B------:R-:W-:Y:S05]  /*2a80*/  BSYNC.RECONVERGENT B0 ;  /* 0x0000000000007941 */ /* 0x000fea0003800200 */
.L_x_17543:
[----:B------:R-:W0:Y:S02]  /*2a90*/  F2I.FTZ.TRUNC.NTZ R0, R0 ;  /* 0x0000000000007305 */ /* 0x000e24000021f100 */
[----:B0-----:R-:W-:Y:S01]  /*2aa0*/  PRMT R24, R0, 0x7610, R24 ;  /* 0x0000761000187816 */ /* 0x001fe20000000018 */
[----:B------:R-:W-:Y:S06]  /*2ab0*/  BRA `(.L_x_17524) ;  /* 0x00000000009c7947 */ /* 0x000fec0003800000 */
.L_x_17536:
        /* <DEDUP_REMOVED lines=14> */
.L_x_17550:
[----:B------:R-:W-:Y:S05]  /*2ba0*/  BSYNC.RECONVERGENT B0 ;  /* 0x0000000000007941 */ /* 0x000fea0003800200 */
.L_x_17549:
[----:B------:R-:W0:Y:S02]  /*2bb0*/  F2I.FTZ.TRUNC.NTZ R0, R0 ;  /* 0x0000000000007305 */ /* 0x000e24000021f100 */
[----:B0-----:R-:W-:Y:S01]  /*2bc0*/  PRMT R24, R0, 0x7610, R24 ;  /* 0x0000761000187816 */ /* 0x001fe20000000018 */
[----:B------:R-:W-:Y:S06]  /*2bd0*/  BRA `(.L_x_17524) ;  /* 0x0000000000547947 */ /* 0x000fec0003800000 */
.L_x_17523:
        /* <DEDUP_REMOVED lines=16> */
.L_x_17551:
[----:B------:R-:W-:Y:S01]  /*2ce0*/  PRMT R24, RZ, 0x7610, R24 ;  /* 0x00007610ff187816 */ /* 0x000fe20000000018 */
[----:B------:R-:W-:Y:S06]  /*2cf0*/  BRA `(.L_x_17524) ;  /* 0x00000000000c7947 */ /* 0x000fec0003800000 */
.L_x_17548:
[----:B------:R2:W5:Y:S01]  /*2d00*/  LDG.E.U8 R24, desc[UR36][R4.64] ;  /* 0x0000002404187981 */ /* 0x000562000c1e1100 */
[----:B------:R-:W-:Y:S05]  /*2d10*/  BRA `(.L_x_17524) ;  /* 0x0000000000047947 */ /* 0x000fea0003800000 */
.L_x_17547:
[----:B------:R1:W5:Y:S02]  /*2d20*/  LDG.E.U8 R24, desc[UR36][R4.64] ;  /* 0x0000002404187981 */ /* 0x000364000c1e1100 */
.L_x_17524:
[----:B------:R-:W-:-:S07]  /*2d30*/  VIADD R25, R25, 0x80 ;  /* 0x0000008019197836 */ /* 0x000fce0000000000 */
.L_x_17518:
[----:B------:R-:W-:Y:S05]  /*2d40*/  BSYNC.RECONVERGENT B6 ;  /* 0x0000000000067941 */ /* 0x000fea0003800200 */
.L_x_17517:
[----:B------:R-:W0:Y:S01]  /*2d50*/  LDCU.U8 UR4, c[0x0][0x385] ;  /* 0x000070a0ff0477ac */ /* 0x000e220008000000 */
[----:B------:R-:W-:Y:S01]  /*2d60*/  ISETP.GE.AND P0, PT, R25, R22, PT ;  /* 0x000000161900720c */ /* 0x000fe20003f06270 */
[----:B------:R-:W-:Y:S01]  /*2d70*/  BSSY.RECONVERGENT B6, `(.L_x_17552) ;  /* 0x00000ec000067945 */ /* 0x000fe20003800200 */
[----:B------:R-:W-:Y:S01]  /*2d80*/  PRMT R16, RZ, 0x7610, R16 ;  /* 0x00007610ff107816 */ /* 0x000fe20000000010 */
[----:B0-----:R-:W-:-:S10]  /*2d90*/  IMAD.U32 R19, RZ, RZ, UR4 ;  /* 0x00000004ff137e24 */ /* 0x001fd4000f8e00ff */
[----:B------:R-:W-:Y:S05]  /*2da0*/  @P0 BRA `(.L_x_17553) ;  /* 0x0000000c00a00947 */ /* 0x000fea0003800000 */
[----:B-1234-:R-:W0:Y:S01]  /*2db0*/  LDC.64 R4, c[0x0][0x390] ;  /* 0x0000e400ff047b82 */ /* 0x01ee220000000a00 */
        /* <DEDUP_REMOVED lines=18> */
.L_x_17557:
[----:B------:R0:W5:Y:S01]  /*2ee0*/  LDG.E.U8 R16, desc[UR36][R4.64] ;  /* 0x0000002404107981 */ /* 0x000162000c1e1100 */
[----:B------:R-:W-:Y:S05]  /*2ef0*/  BRA `(.L_x_17553) ;  /* 0x0000000c004c7947 */ /* 0x000fea0003800000 */
.L_x_17556:
        /* <DEDUP_REMOVED lines=8> */
.L_x_17560:
[----:B------:R0:W5:Y:S01]  /*2f80*/  LDG.E.U8 R16, desc[UR36][R4.64] ;  /* 0x0000002404107981 */ /* 0x000162000c1e1100 */
[----:B------:R-:W-:Y:S05]  /*2f90*/  BRA `(.L_x_17553) ;  /* 0x0000000c00247947 */ /* 0x000fea0003800000 */
.L_x_17559:
[----:B------:R0:W5:Y:S01]  /*2fa0*/  LDG.E.U16 R16, desc[UR36][R4.64] ;  /* 0x0000002404107981 */ /* 0x000162000c1e1500 */
[----:B------:R-:W-:Y:S05]  /*2fb0*/  BRA `(.L_x_17553) ;  /* 0x0000000c001c7947 */ /* 0x000fea0003800000 */
.L_x_17555:
        /* <DEDUP_REMOVED lines=9> */
.L_x_17562:
[----:B------:R-:W2:Y:S02]  /*3050*/  LDG.E.U16 R0, desc[UR36][R4.64] ;  /* 0x0000002404007981 */ /* 0x000ea4000c1e1500 */
[----:B--2---:R-:W-:-:S06]  /*3060*/  HADD2.F32 R0, -RZ, R0.H0_H0 ;  /* 0x20000000ff007230 */ /* 0x004fcc0000004100 */
[----:B------:R-:W0:Y:S02]  /*3070*/  F2I.FTZ.TRUNC.NTZ R0, R0 ;  /* 0x0000000000007305 */ /* 0x000e24000021f100 */
[----:B0-----:R-:W-:Y:S01]  /*3080*/  PRMT R16, R0, 0x7610, R16 ;  /* 0x0000761000107816 */ /* 0x001fe20000000010 */
[----:B------:R-:W-:Y:S06]  /*3090*/  BRA `(.L_x_17553) ;  /* 0x0000000800e47947 */ /* 0x000fec0003800000 */
.L_x_17561:
        /* <DEDUP_REMOVED lines=9> */
.L_x_17564:
[----:B------:R-:W2:Y:S02]  /*3130*/  LDG.E.U16 R4, desc[UR36][R4.64] ;  /* 0x0000002404047981 */ /* 0x000ea4000c1e1500 */
[----:B--2---:R-:W-:-:S06]  /*3140*/  HADD2.F32 R0, -RZ, R4.H0_H0 ;  /* 0x20000004ff007230 */ /* 0x004fcc0000004100 */
[----:B------:R-:W0:Y:S02]  /*3150*/  F2I.FTZ.TRUNC.NTZ R0, R0 ;  /* 0x0000000000007305 */ /* 0x000e24000021f100 */
[----:B0-----:R-:W-:Y:S01]  /*3160*/  PRMT R16, R0, 0x7610, R16 ;  /* 0x0000761000107816 */ /* 0x001fe20000000010 */
[----:B------:R-:W-:Y:S06]  /*3170*/  BRA `(.L_x_17553) ;  /* 0x0000000800ac7947 */ /* 0x000fec0003800000 */
.L_x_17563:
[----:B------:R-:W2:Y:S02]  /*3180*/  LDG.E.64 R4, desc[UR36][R4.64] ;  /* 0x0000002404047981 */ /* 0x000ea4000c1e1b00 */
[----:B--2---:R0:W1:Y:S02]  /*3190*/  F2I.F64.TRUNC R16, R4 ;  /* 0x0000000400107311 */ /* 0x004064000030d100 */
[----:B01----:R-:W-:Y:S05]  /*31a0*/  BRA `(.L_x_17553) ;  /* 0x0000000800a07947 */ /* 0x003fea0003800000 */
.L_x_17554:
        /* <DEDUP_REMOVED lines=12> */
.L_x_17567:
[----:B------:R-:W2:Y:S02]  /*3270*/  LDG.E.64 R4, desc[UR36][R4.64] ;  /* 0x0000002404047981 */ /* 0x000ea4000c1e1b00 */
[----:B--2---:R0:W1:Y:S02]  /*3280*/  F2I.F64.TRUNC R16, R4 ;  /* 0x0000000400107311 */ /* 0x004064000030d100 */
[----:B01----:R-:W-:Y:S05]  /*3290*/  BRA `(.L_x_17553) ;  /* 0x0000000800647947 */ /* 0x003fea0003800000 */
.L_x_17566:
        /* <DEDUP_REMOVED lines=27> */
.L_x_17569:
        /* <DEDUP_REMOVED lines=15> */
.L_x_17568:
[----:B------:R-:W2:Y:S02]  /*3540*/  LDG.E.U16 R0, desc[UR36][R4.64] ;  /* 0x0000002404007981 */ /* 0x000ea4000c1e1500 */
[----:B--2---:R-:W-:-:S06]  /*3550*/  IMAD.U32 R0, R0, 0x10000, RZ ;  /* 0x0001000000007824 */ /* 0x004fcc00078e00ff */
[----:B------:R-:W0:Y:S02]  /*3560*/  F2I.FTZ.TRUNC.NTZ R0, R0 ;  /* 0x0000000000007305 */ /* 0x000e24000021f100 */
[----:B0-----:R-:W-:Y:S01]  /*3570*/  PRMT R16, R0, 0x7610, R16 ;  /* 0x0000761000107816 */ /* 0x001fe20000000010 */
[----:B------:R-:W-:Y:S06]  /*3580*/  BRA `(.L_x_17553) ;  /* 0x0000000400a87947 */ /* 0x000fec0003800000 */
.L_x_17565:
        /* <DEDUP_REMOVED lines=10> */
.L_x_17572:
        /* <DEDUP_REMOVED lines=21> */
.L_x_17576:
[----:B------:R-:W-:Y:S05]  /*3780*/  BSYNC.RECONVERGENT B1 ;  /* 0x0000000000017941 */ /* 0x000fea0003800200 */
.L_x_17575:
[----:B------:R-:W-:Y:S01]  /*3790*/  IMAD.SHL.U32 R0, R0, 0x100000, RZ ;  /* 0x0010000000007824 */ /* 0x000fe200078e00ff */
[----:B------:R-:W-:-:S04]  /*37a0*/  LEA R3, R3, 0x3b800000, 0x17 ;  /* 0x3b80000003037811 */ /* 0x000fc800078eb8ff */
[----:B------:R-:W-:-:S07]  /*37b0*/  LOP3.LUT R0, R3, R0, R7, 0xfe, !PT ;  /* 0x0000000003007212 */ /* 0x000fce00078efe07 */
.L_x_17574:
[----:B------:R-:W-:Y:S05]  /*37c0*/  BSYNC.RECONVERGENT B0 ;  /* 0x0000000000007941 */ /* 0x000fea0003800200 */
.L_x_17573:
[----:B------:R-:W0:Y:S02]  /*37d0*/  F2I.FTZ.TRUNC.NTZ R0, R0 ;  /* 0x0000000000007305 */ /* 0x000e24000021f100 */
[----:B0-----:R-:W-:Y:S01]  /*37e0*/  PRMT R16, R0, 0x7610, R16 ;  /* 0x0000761000107816 */ /* 0x001fe20000000010 */
[----:B------:R-:W-:Y:S06]  /*37f0*/  BRA `(.L_x_17553) ;  /* 0x00000004000c7947 */ /* 0x000fec0003800000 */
.L_x_17571:
        /* <DEDUP_REMOVED lines=21> */
.L_x_17580:
[----:B------:R-:W-:Y:S05]  /*3950*/  BSYNC.RECONVERGENT B1 ;  /* 0x0000000000017941 */ /* 0x000fea0003800200 */
.L_x_17579:
[----:B------:R-:W-:Y:S01]  /*3960*/  IMAD.SHL.U32 R0, R0, 0x200000, RZ ;  /* 0x0020000000007824 */ /* 0x000fe200078e00ff */
[----:B------:R-:W-:-:S04]  /*3970*/  LEA R3, R3, 0x37800000, 0x17 ;  /* 0x3780000003037811 */ /* 0x000fc800078eb8ff */
[----:B------:R-:W-:-:S07]  /*3980*/  LOP3.LUT R0, R3, R0, R7, 0xfe, !PT ;  /* 0x0000000003007212 */ /* 0x000fce00078efe07 */
.L_x_17578:
[----:B------:R-:W-:Y:S05]  /*3990*/  BSYNC.RECONVERGENT B0 ;  /* 0x0000000000007941 */ /* 0x000fea0003800200 */
.L_x_17577:
[----:B------:R-:W0:Y:S02]  /*39a0*/  F2I.FTZ.TRUNC.NTZ R0, R0 ;  /* 0x0000000000007305 */ /* 0x000e24000021f100 */
[----:B0-----:R-:W-:Y:S01]  /*39b0*/  PRMT R16, R0, 0x7610, R16 ;  /* 0x0000761000107816 */ /* 0x001fe20000000010 */
[----:B------:R-:W-:Y:S06]  /*39c0*/  BRA `(.L_x_17553) ;  /* 0x0000000000987947 */ /* 0x000fec0003800000 */
.L_x_17570:
        /* <DEDUP_REMOVED lines=14> */
.L_x_17584:
[----:B------:R-:W-:Y:S05]  /*3ab0*/  BSYNC.RECONVERGENT B0 ;  /* 0x0000000000007941 */ /* 0x000fea0003800200 */
.L_x_17583:
[----:B------:R-:W0:Y:S02]  /*3ac0*/  F2I.FTZ.TRUNC.NTZ R0, R0 ;  /* 0x0000000000007305 */ /* 0x000e24000021f100 */
[----:B0-----:R-:W-:Y:S01]  /*3ad0*/  PRMT R16, R0, 0x7610, R16 ;  /* 0x0000761000107816 */ /* 0x001fe20000000010 */
[----:B------:R-:W-:Y:S06]  /*3ae0*/  BRA `(.L_x_17553) ;  /* 0x0000000000507947 */ /* 0x000fec0003800000 */
.L_x_17558:
        /* <DEDUP_REMOVED lines=16> */
.L_x_17585:
[----:B------:R-:W-:Y:S05]  /*3bf0*/  BRA `(.L_x_17553) ;  /* 0x00000000000c7947 */ /* 0x000fea0003800000 */
.L_x_17582:
[----:B------:R0:W5:Y:S01]  /*3c00*/  LDG.E.U8 R16, desc[UR36][R4.64] ;  /* 0x0000002404107981 */ /* 0x000162000c1e1100 */
[----:B------:R-:W-:Y:S05]  /*3c10*/  BRA `(.L_x_17553) ;  /* 0x0000000000047947 */ /* 0x000fea0003800000 */
.L_x_17581:
[----:B------:R0:W5:Y:S02]  /*3c20*/  LDG.E.U8 R16, desc[UR36][R4.64] ;  /* 0x0000002404107981 */ /* 0x000164000c1e1100 */
.L_x_17553:
[----:B------:R-:W-:Y:S05]  /*3c30*/  BSYNC.RECONVERGENT B6 ;  /* 0x0000000000067941 */ /* 0x000fea0003800200 */
.L_x_17552:
[C---:B-1--45:R-:W-:Y:S01]  /*3c40*/  PRMT R3, R18.reuse, 0x8880, RZ ;  /* 0x0000888012037816 */ /* 0x072fe200000000ff */
[----:B------:R-:W-:Y:S01]  /*3c50*/  BSSY.RECONVERGENT B7, `(.L_x_17586) ;  /* 0x00002ff000077945 */ /* 0x000fe20003800200 */
[----:B------:R-:W-:-:S03]  /*3c60*/  LOP3.LUT P3, RZ, R18, 0xff, RZ, 0xc0, !PT ;  /* 0x000000ff12ff7812 */ /* 0x000fc6000786c0ff */
[----:B------:R-:W-:Y:S01]  /*3c70*/  BSSY.RELIABLE B6, `(.L_x_17587) ;  /* 0x0000207000067945 */ /* 0x000fe20003800100 */
[----:B0-23--:R-:W-:Y:S01]  /*3c80*/  PRMT R4, R24, 0x8880, RZ ;  /* 0x0000888018047816 */ /* 0x00dfe200000000ff */
[----:B------:R-:W0:Y:S01]  /*3c90*/  LDC.U8 R18, c[0x0][0x3a4] ;  /* 0x0000e900ff127b82 */ /* 0x000e220000000000 */
[----:B------:R-:W-:Y:S02]  /*3ca0*/  ISETP.GT.AND P4, PT, R3, RZ, PT ;  /* 0x000000ff0300720c */ /* 0x000fe40003f84270 */
[----:B------:R-:W-:Y:S02]  /*3cb0*/  ISETP.GT.AND P5, PT, R4, RZ, PT ;  /* 0x000000ff0400720c */ /* 0x000fe40003fa4270 */
[----:B------:R-:W-:Y:S02]  /*3cc0*/  SEL R4, RZ, 0x1, !P4 ;  /* 0x00000001ff047807 */ /* 0x000fe40006000000 */
[----:B------:R-:W-:Y:S02]  /*3cd0*/  ISETP.GE.AND P4, PT, R2, R22, PT ;  /* 0x000000160200720c */ /* 0x000fe40003f86270 */
[----:B------:R-:W-:-:S02]  /*3ce0*/  PRMT R0, R17, 0x8880, RZ ;  /* 0x0000888011007816 */ /* 0x000fc400000000ff */
[----:B------:R-:W-:Y:S02]  /*3cf0*/  LOP3.LUT P1, RZ, R16, 0xff, RZ, 0xc0, !PT ;  /* 0x000000ff10ff7812 */ /* 0x000fe4000782c0ff */
[----:B------:R-:W-:Y:S02]  /*3d00*/  ISETP.GT.AND P6, PT, R0, RZ, PT ;  /* 0x000000ff0000720c */ /* 0x000fe40003fc4270 */
[----:B------:R-:W-:Y:S02]  /*3d10*/  PRMT R5, R16, 0x8880, RZ ;  /* 0x0000888010057816 */ /* 0x000fe400000000ff */
[----:B------:R-:W-:Y:S02]  /*3d20*/  LOP3.LUT P0, RZ, R17, 0xff, RZ, 0xc0, !PT ;  /* 0x000000ff11ff7812 */ /* 0x000fe4000780c0ff */
[----:B------:R-:W-:Y:S02]  /*3d30*/  LOP3.LUT P2, RZ, R24, 0xff, RZ, 0xc0, !PT ;  /* 0x000000ff18ff7812 */ /* 0x000fe4000784c0ff */
        /* <DEDUP_REMOVED lines=29> */
.L_x_17592:
[----:B------:R0:W-:Y:S01]  /*3f10*/  STG.E.U8 desc[UR36][R8.64], R3 ;  /* 0x0000000308007986 */ /* 0x0001e2000c101124 */
[----:B------:R-:W-:Y:S05]  /*3f20*/  BRA `(.L_x_17594) ;  /* 0x0000000c00807947 */ /* 0x000fea0003800000 */
.L_x_17591:
        /* <DEDUP_REMOVED lines=12> */
.L_x_17596:
[----:B------:R-:W-:-:S05]  /*3ff0*/  PRMT R3, R3, 0x8880, RZ ;  /* 0x0000888003037816 */ /* 0x000fca00000000ff */
[----:B------:R0:W-:Y:S01]  /*4000*/  STG.E desc[UR36][R8.64], R3 ;  /* 0x0000000308007986 */ /* 0x0001e2000c101924 */
[----:B------:R-:W-:Y:S05]  /*4010*/  BRA `(.L_x_17594) ;  /* 0x0000000c00447947 */ /* 0x000fea0003800000 */
.L_x_17595:
[----:B------:R-:W-:-:S04]  /*4020*/  PRMT R3, R3, 0x8880, RZ ;  /* 0x0000888003037816 */ /* 0x000fc800000000ff */
[----:B------:R-:W-:-:S05]  /*4030*/  PRMT R3, R3, 0x7710, RZ ;  /* 0x0000771003037816 */ /* 0x000fca00000000ff */
[----:B------:R0:W-:Y:S01]  /*4040*/  STG.E.U16 desc[UR36][R8.64], R3 ;  /* 0x0000000308007986 */ /* 0x0001e2000c101524 */
[----:B------:R-:W-:Y:S05]  /*4050*/  BRA `(.L_x_17594) ;  /* 0x0000000c00347947 */ /* 0x000fea0003800000 */
.L_x_17590:
        /* <DEDUP_REMOVED lines=9> */
.L_x_17598:
[----:B------:R-:W0:Y:S02]  /*40f0*/  I2F.S8 R0, R3 ;  /* 0x0000000300007306 */ /* 0x000e240000001400 */
[----:B0-----:R-:W-:-:S05]  /*4100*/  F2FP.F16.F32.PACK_AB R0, RZ, R0 ;  /* 0x00000000ff00723e */ /* 0x001fca00000000ff */
[----:B------:R0:W-:Y:S01]  /*4110*/  STG.E.U16 desc[UR36][R8.64], R0 ;  /* 0x0000000008007986 */ /* 0x0001e2000c101524 */
[----:B------:R-:W-:Y:S05]  /*4120*/  BRA `(.L_x_17594) ;  /* 0x0000000c00007947 */ /* 0x000fea0003800000 */
.L_x_17597:
        /* <DEDUP_REMOVED lines=10> */
.L_x_17600:
[----:B------:R-:W0:Y:S02]  /*41d0*/  I2F.S8 R3, R3 ;  /* 0x0000000300037306 */ /* 0x000e240000001400 */
[----:B0-----:R-:W-:-:S04]  /*41e0*/  F2FP.F16.F32.PACK_AB R3, RZ, R3 ;  /* 0x00000003ff03723e */ /* 0x001fc800000000ff */
[----:B------:R-:W-:-:S05]  /*41f0*/  PRMT R3, R3, 0x5410, RZ ;  /* 0x0000541003037816 */ /* 0x000fca00000000ff */
[----:B------:R0:W-:Y:S01]  /*4200*/  STG.E desc[UR36][R8.64], R3 ;  /* 0x0000000308007986 */ /* 0x0001e2000c101924 */
[----:B------:R-:W-:Y:S05]  /*4210*/  BRA `(.L_x_17594) ;  /* 0x0000000800c47947 */ /* 0x000fea0003800000 */
.L_x_17599:
[----:B------:R-:W-:-:S04]  /*4220*/  PRMT R4, R3, 0x8880, RZ ;  /* 0x0000888003047816 */ /* 0x000fc800000000ff */
[----:B------:R-:W-:-:S06]  /*4230*/  PRMT R4, R4, 0x7710, RZ ;  /* 0x0000771004047816 */ /* 0x000fcc00000000ff */
[----:B------:R-:W0:Y:S02]  /*4240*/  I2F.F64.S16 R4, R4 ;  /* 0x0000000400047312 */ /* 0x000e240000101c00 */
[----:B0-----:R0:W-:Y:S01]  /*4250*/  STG.E.64 desc[UR36][R8.64], R4 ;  /* 0x0000000408007986 */ /* 0x0011e2000c101b24 */
[----:B------:R-:W-:Y:S05]  /*4260*/  BRA `(.L_x_17594) ;  /* 0x0000000800b07947 */ /* 0x000fea0003800000 */
.L_x_17589:
        /* <DEDUP_REMOVED lines=12> */
.L_x_17603:
[----:B------:R-:W-:Y:S02]  /*4330*/  PRMT R4, R3, 0x8880, RZ ;  /* 0x0000888003047816 */ /* 0x000fe400000000ff */
[----:B------:R-:W-:Y:S02]  /*4340*/  CS2R R6, SRZ ;  /* 0x0000000000067805 */ /* 0x000fe4000001ff00 */
[----:B------:R-:W-:-:S06]  /*4350*/  PRMT R4, R4, 0x7710, RZ ;  /* 0x0000771004047816 */ /* 0x000fcc00000000ff */
[----:B------:R-:W0:Y:S02]  /*4360*/  I2F.F64.S16 R4, R4 ;  /* 0x0000000400047312 */ /* 0x000e240000101c00 */
[----:B0-----:R3:W-:Y:S01]  /*4370*/  STG.E.128 desc[UR36][R8.64], R4 ;  /* 0x0000000408007986 */ /* 0x0017e2000c101d24 */
[----:B------:R-:W-:Y:S05]  /*4380*/  BRA `(.L_x_17594) ;  /* 0x0000000800687947 */ /* 0x000fea0003800000 */
.L_x_17602:
        /* <DEDUP_REMOVED lines=19> */
.L_x_17607:
[----:B------:R-:W-:Y:S05]  /*44c0*/  BSYNC.RECONVERGENT B0 ;  /* 0x0000000000007941 */ /* 0x000fea0003800200 */
.L_x_17606:
[----:B------:R-:W-:-:S05]  /*44d0*/  LOP3.LUT R5, R0, 0x80, R5, 0xf8, !PT ;  /* 0x0000008000057812 */ /* 0x000fca00078ef805 */
[----:B------:R2:W-:Y:S01]  /*44e0*/  STG.E.U8 desc[UR36][R8.64], R5 ;  /* 0x0000000508007986 */ /* 0x0005e2000c101124 */
[----:B------:R-:W-:Y:S05]  /*44f0*/  BRA `(.L_x_17594) ;  /* 0x00000008000c7947 */ /* 0x000fea0003800000 */
.L_x_17605:
        /* <DEDUP_REMOVED lines=15> */
.L_x_17609:
[----:B------:R-:W-:Y:S05]  /*45f0*/  BSYNC.RECONVERGENT B0 ;  /* 0x0000000000007941 */ /* 0x000fea0003800200 */
.L_x_17608:
[----:B------:R-:W-:-:S05]  /*4600*/  LOP3.LUT R5, R0, 0x80, R5, 0xf8, !PT ;  /* 0x0000008000057812 */ /* 0x000fca00078ef805 */
[----:B------:R1:W-:Y:S01]  /*4610*/  STG.E.U8 desc[UR36][R8.64], R5 ;  /* 0x0000000508007986 */ /* 0x0003e2000c101124 */
[----:B------:R-:W-:Y:S05]  /*4620*/  BRA `(.L_x_17594) ;  /* 0x0000000400c07947 */ /* 0x000fea0003800000 */
.L_x_17604:
[----:B------:R-:W0:Y:S02]  /*4630*/  I2F.S8 R0, R3 ;  /* 0x0000000300007306 */ /* 0x000e240000001400 */
[----:B0-----:R-:W-:-:S05]  /*4640*/  F2FP.BF16.F32.PACK_AB R0, RZ, R0 ;  /* 0x00000000ff00723e */ /* 0x001fca00000010ff */
[----:B------:R0:W-:Y:S01]  /*4650*/  STG.E.U16 desc[UR36][R8.64], R0 ;  /* 0x0000000008007986 */ /* 0x0001e2000c101524 */
[----:B------:R-:W-:Y:S05]  /*4660*/  BRA `(.L_x_17594) ;  /* 0x0000000400b07947 */ /* 0x000fea0003800000 */
.L_x_17601:
        /* <DEDUP_REMOVED lines=12> */
.L_x_17612:
        /* <DEDUP_REMOVED lines=13> */
.L_x_17615:
[----:B------:R-:W-:-:S04]  /*4800*/  SHF.R.U32.HI R0, RZ, 0x14, R3 ;  /* 0x00000014ff007819 */ /* 0x000fc80000011603 */
[----:B------:R-:W-:-:S04]  /*4810*/  LOP3.LUT R0, R0, 0x1, RZ, 0xc0, !PT ;  /* 0x0000000100007812 */ /* 0x000fc800078ec0ff */
[----:B------:R-:W-:-:S04]  /*4820*/  IADD3 R0, PT, PT, R3, 0x487ffff, R0 ;  /* 0x0487ffff03007810 */ /* 0x000fc80007ffe000 */
[----:B------:R-:W-:-:S04]  /*4830*/  SHF.R.U32.HI R0, RZ, 0x14, R0 ;  /* 0x00000014ff007819 */ /* 0x000fc80000011600 */
[----:B------:R-:W-:-:S07]  /*4840*/  LOP3.LUT R0, R0, 0xff, RZ, 0xc0, !PT ;  /* 0x000000ff00007812 */ /* 0x000fce00078ec0ff */
.L_x_17616:
[----:B------:R-:W-:-:S04]  /*4850*/  SHF.R.U32.HI R3, RZ, 0x18, R3 ;  /* 0x00000018ff037819 */ /* 0x000fc80000011603 */
[----:B------:R-:W-:-:S04]  /*4860*/  LOP3.LUT R0, R0, 0x80, R3, 0xf8, !PT ;  /* 0x0000008000007812 */ /* 0x000fc800078ef803 */
[----:B------:R-:W-:-:S07]  /*4870*/  PRMT R4, R0, 0x7610, R4 ;  /* 0x0000761000047816 */ /* 0x000fce0000000004 */
.L_x_17614:
[----:B------:R-:W-:Y:S05]  /*4880*/  BSYNC.RECONVERGENT B0 ;  /* 0x0000000000007941 */ /* 0x000fea0003800200 */
.L_x_17613:
[----:B------:R0:W-:Y:S01]  /*4890*/  STG.E.U8 desc[UR36][R8.64], R4 ;  /* 0x0000000408007986 */ /* 0x0001e2000c101124 */
[----:B------:R-:W-:Y:S05]  /*48a0*/  BRA `(.L_x_17594) ;  /* 0x0000000400207947 */ /* 0x000fea0003800000 */
.L_x_17611:
        /* <DEDUP_REMOVED lines=13> */
.L_x_17619:
[----:B------:R-:W-:-:S04]  /*4980*/  SHF.R.U32.HI R0, RZ, 0x15, R3 ;  /* 0x00000015ff007819 */ /* 0x000fc80000011603 */
[----:B------:R-:W-:-:S04]  /*4990*/  LOP3.LUT R0, R0, 0x1, RZ, 0xc0, !PT ;  /* 0x0000000100007812 */ /* 0x000fc800078ec0ff */
[----:B------:R-:W-:-:S04]  /*49a0*/  IADD3 R0, PT, PT, R3, 0x88fffff, R0 ;  /* 0x088fffff03007810 */ /* 0x000fc80007ffe000 */
[----:B------:R-:W-:-:S04]  /*49b0*/  SHF.R.U32.HI R0, RZ, 0x15, R0 ;  /* 0x00000015ff007819 */ /* 0x000fc80000011600 */
[----:B------:R-:W-:-:S07]  /*49c0*/  LOP3.LUT R0, R0, 0xff, RZ, 0xc0, !PT ;  /* 0x000000ff00007812 */ /* 0x000fce00078ec0ff */
.L_x_17620:
[----:B------:R-:W-:-:S04]  /*49d0*/  SHF.R.U32.HI R3, RZ, 0x18, R3 ;  /* 0x00000018ff037819 */ /* 0x000fc80000011603 */
[----:B------:R-:W-:-:S04]  /*49e0*/  LOP3.LUT R0, R0, 0x80, R3, 0xf8, !PT ;  /* 0x0000008000007812 */ /* 0x000fc800078ef803 */
[----:B------:R-:W-:-:S07]  /*49f0*/  PRMT R4, R0, 0x7610, R4 ;  /* 0x0000761000047816 */ /* 0x000fce0000000004 */
.L_x_17618:
[----:B------:R-:W-:Y:S05]  /*4a00*/  BSYNC.RECONVERGENT B0 ;  /* 0x0000000000007941 */ /* 0x000fea0003800200 */
.L_x_17617:
[----:B------:R0:W-:Y:S01]  /*4a10*/  STG.E.U8 desc[UR36][R8.64], R4 ;  /* 0x0000000408007986 */ /* 0x0001e2000c101124 */
[----:B------:R-:W-:Y:S05]  /*4a20*/  BRA `(.L_x_17594) ;  /* 0x0000000000c07947 */ /* 0x000fea0003800000 */
.L_x_17610:
[----:B------:R-:W-:-:S13]  /*4a30*/  ISETP.NE.AND P0, PT, R0, 0x1c, PT ;  /* 0x0000001c0000780c */ /* 0x000fda0003f05270 */
[----:B------:R-:W-:Y:S05]  /*4a40*/  @!P0 BRA `(.L_x_17621) ;  /* 0x0000000000b08947 */ /* 0x000fea0003800000 */
[----:B------:R-:W-:-:S13]  /*4a50*/  ISETP.NE.AND P0, PT, R0, 0x1d, PT ;  /* 0x0000001d0000780c */ /* 0x000fda0003f05270 */
[----:B------:R-:W-:Y:S05]  /*4a60*/  @!P0 BRA `(.L_x_17622) ;  /* 0x0000000000908947 */ /* 0x000fea0003800000 */
[----:B------:R-:W-:-:S13]  /*4a70*/  ISETP.NE.AND P0, PT, R0, 0x2c, PT ;  /* 0x0000002c0000780c */ /* 0x000fda0003f05270 */
[----:B------:R-:W-:Y:S05]  /*4a80*/  @!P0 BRA `(.L_x_17623) ;  /* 0x0000000000448947 */ /* 0x000fea0003800000 */
.L_x_17593:
        /* <DEDUP_REMOVED lines=16> */
.L_x_17624:
[----:B------:R-:W-:Y:S05]  /*4b90*/  BRA `(.L_x_17594) ;  /* 0x0000000000647947 */ /* 0x000fea0003800000 */
.L_x_17623:
        /* <DEDUP_REMOVED lines=17> */
.L_x_17622:
[----:B------:R-:W-:-:S04]  /*4cb0*/  LOP3.LUT R3, R3, 0xffff, RZ, 0xc0, !PT ;  /* 0x0000ffff03037812 */ /* 0x000fc800078ec0ff */
[----:B------:R-:W-:-:S05]  /*4cc0*/  PRMT R3, R3, 0x8880, RZ ;  /* 0x0000888003037816 */ /* 0x000fca00000000ff */
[----:B------:R-:W-:-:S05]  /*4cd0*/  IMAD.MOV.U32 R4, RZ, RZ, R3 ;  /* 0x000000ffff047224 */ /* 0x000fca00078e0003 */
[----:B------:R-:W-:-:S05]  /*4ce0*/  SHF.R.S32.HI R5, RZ, 0x1f, R4 ;  /* 0x0000001fff057819 */ /* 0x000fca0000011404 */
[----:B------:R0:W-:Y:S01]  /*4cf0*/  STG.E.64 desc[UR36][R8.64], R4 ;  /* 0x0000000408007986 */ /* 0x0001e2000c101b24 */
[----:B------:R-:W-:Y:S05]  /*4d00*/  BRA `(.L_x_17594) ;  /* 0x0000000000087947 */ /* 0x000fea0003800000 */
.L_x_17621:
[----:B------:R-:W-:-:S05]  /*4d10*/  PRMT R3, R3, 0x8880, RZ ;  /* 0x0000888003037816 */ /* 0x000fca00000000ff */
[----:B------:R0:W-:Y:S02]  /*4d20*/  STG.E desc[UR36][R8.64], R3 ;  /* 0x0000000308007986 */ /* 0x0001e4000c101924 */
.L_x_17594:
        /* <DEDUP_REMOVED lines=23> */
.L_x_17629:
[----:B------:R0:W-:Y:S01]  /*4ea0*/  STG.E.U8 desc[UR36][R8.64], R17 ;  /* 0x0000001108007986 */ /* 0x0001e2000c101124 */
[----:B------:R-:W-:Y:S05]  /*4eb0*/  BRA `(.L_x_17631) ;  /* 0x0000000c00787947 */ /* 0x000fea0003800000 */
.L_x_17628:
        /* <DEDUP_REMOVED lines=12> */
.L_x_17633:
[----:B------:R-:W-:-:S05]  /*4f80*/  PRMT R3, R17, 0x8880, RZ ;  /* 0x0000888011037816 */ /* 0x000fca00000000ff */
[----:B------:R3:W-:Y:S01]  /*4f90*/  STG.E desc[UR36][R8.64], R3 ;  /* 0x0000000308007986 */ /* 0x0007e2000c101924 */
[----:B------:R-:W-:Y:S05]  /*4fa0*/  BRA `(.L_x_17631) ;  /* 0x0000000c003c7947 */ /* 0x000fea0003800000 */
.L_x_17632:
[----:B------:R-:W-:-:S04]  /*4fb0*/  PRMT R3, R17, 0x8880, RZ ;  /* 0x0000888011037816 */ /* 0x000fc800000000ff */
[----:B------:R-:W-:-:S05]  /*4fc0*/  PRMT R3, R3, 0x7710, RZ ;  /* 0x0000771003037816 */ /* 0x000fca00000000ff */
[----:B------:R2:W-:Y:S01]  /*4fd0*/  STG.E.U16 desc[UR36][R8.64], R3 ;  /* 0x0000000308007986 */ /* 0x0005e2000c101524 */
[----:B------:R-:W-:Y:S05]  /*4fe0*/  BRA `(.L_x_17631) ;  /* 0x0000000c002c7947 */ /* 0x000fea0003800000 */
.L_x_17627:
        /* <DEDUP_REMOVED lines=9> */
.L_x_17635:
[----:B------:R-:W0:Y:S02]  /*5080*/  I2F.S8 R0, R17 ;  /* 0x0000001100007306 */ /* 0x000e240000001400 */
[----:B0-----:R-:W-:-:S05]  /*5090*/  F2FP.F16.F32.PACK_AB R0, RZ, R0 ;  /* 0x00000000ff00723e */ /* 0x001fca00000000ff */
[----:B------:R0:W-:Y:S01]  /*50a0*/  STG.E.U16 desc[UR36][R8.64], R0 ;  /* 0x0000000008007986 */ /* 0x0001e2000c101524 */
[----:B------:R-:W-:Y:S05]  /*50b0*/  BRA `(.L_x_17631) ;  /* 0x0000000800f87947 */ /* 0x000fea0003800000 */
.L_x_17634:
        /* <DEDUP_REMOVED lines=10> */
.L_x_17637:
[----:B------:R-:W0:Y:S02]  /*5160*/  I2F.S8 R17, R17 ;  /* 0x0000001100117306 */ /* 0x000e240000001400 */
[----:B0-----:R-:W-:-:S04]  /*5170*/  F2FP.F16.F32.PACK_AB R3, RZ, R17 ;  /* 0x00000011ff03723e */ /* 0x001fc800000000ff */
[----:B------:R-:W-:-:S05]  /*5180*/  PRMT R3, R3, 0x5410, RZ ;  /* 0x0000541003037816 */ /* 0x000fca00000000ff */
[----:B------:R0:W-:Y:S01]  /*5190*/  STG.E desc[UR36][R8.64], R3 ;  /* 0x0000000308007986 */ /* 0x0001e2000c101924 */
[----:B------:R-:W-:Y:S05]  /*51a0*/  BRA `(.L_x_17631) ;  /* 0x0000000800bc7947 */ /* 0x000fea0003800000 */
.L_x_17636:
[----:B------:R-:W-:-:S04]  /*51b0*/  PRMT R4, R17, 0x8880, RZ ;  /* 0x0000888011047816 */ /* 0x000fc800000000ff */
[----:B------:R-:W-:-:S06]  /*51c0*/  PRMT R4, R4, 0x7710, RZ ;  /* 0x0000771004047816 */ /* 0x000fcc00000000ff */
[----:B------:R-:W0:Y:S02]  /*51d0*/  I2F.F64.S16 R4, R4 ;  /* 0x0000000400047312 */ /* 0x000e240000101c00 */
[----:B0-----:R0:W-:Y:S01]  /*51e0*/  STG.E.64 desc[UR36][R8.64], R4 ;  /* 0x0000000408007986 */ /* 0x0011e2000c101b24 */
[----:B------:R-:W-:Y:S05]  /*51f0*/  BRA `(.L_x_17631) ;  /* 0x0000000800a87947 */ /* 0x000fea0003800000 */
.L_x_17626:
        /* <DEDUP_REMOVED lines=14> */
.L_x_17641:
        /* <DEDUP_REMOVED lines=17> */
.L_x_17644:
[----:B------:R-:W-:-:S04]  /*53f0*/  SHF.R.U32.HI R3, RZ, 0x18, R17 ;  /* 0x00000018ff037819 */ /* 0x000fc80000011611 */
[----:B------:R-:W-:-:S04]  /*5400*/  LOP3.LUT R0, R0, 0x80, R3, 0xf8, !PT ;  /* 0x0000008000007812 */ /* 0x000fc800078ef803 */
[----:B------:R-:W-:-:S07]  /*5410*/  PRMT R4, R0, 0x7610, R4 ;  /* 0x0000761000047816 */ /* 0x000fce0000000004 */
.L_x_17643:
[----:B------:R-:W-:Y:S05]  /*5420*/  BSYNC.RECONVERGENT B0 ;  /* 0x0000000000007941 */ /* 0x000fea0003800200 */
.L_x_17642:
[----:B------:R0:W-:Y:S01]  /*5430*/  STG.E.U8 desc[UR36][R8.64], R4 ;  /* 0x0000000408007986 */ /* 0x0001e2000c101124 */
[----:B------:R-:W-:Y:S05]  /*5440*/  BRA `(.L_x_17631) ;  /* 0x0000000800147947 */ /* 0x000fea0003800000 */
.L_x_17640:
        /* <DEDUP_REMOVED lines=17> */
.L_x_17647:
[----:B------:R-:W-:-:S04]  /*5560*/  SHF.R.U32.HI R3, RZ, 0x18, R17 ;  /* 0x00000018ff037819 */ /* 0x000fc80000011611 */
[----:B------:R-:W-:-:S04]  /*5570*/  LOP3.LUT R0, R0, 0x80, R3, 0xf8, !PT ;  /* 0x0000008000007812 */ /* 0x000fc800078ef803 */
[----:B------:R-:W-:-:S07]  /*5580*/  PRMT R4, R0, 0x7610, R4 ;  /* 0x0000761000047816 */ /* 0x000fce0000000004 */
.L_x_17646:
[----:B------:R-:W-:Y:S05]  /*5590*/  BSYNC.RECONVERGENT B0 ;  /* 0x0000000000007941 */ /* 0x000fea0003800200 */
.L_x_17645:
[----:B------:R0:W-:Y:S01]  /*55a0*/  STG.E.U8 desc[UR36][R8.64], R4 ;  /* 0x0000000408007986 */ /* 0x0001e2000c101124 */
[----:B------:R-:W-:Y:S05]  /*55b0*/  BRA `(.L_x_17631) ;  /* 0x0000000400b87947 */ /* 0x000fea0003800000 */
.L_x_17639:
        /* <DEDUP_REMOVED lines=22> */
.L_x_17649:
[----:B------:R-:W-:-:S04]  /*5720*/  LOP3.LUT R17, R17, 0xffff, RZ, 0xc0, !PT ;  /* 0x0000ffff11117812 */ /* 0x000fc800078ec0ff */
[----:B------:R-:W-:-:S05]  /*5730*/  PRMT R17, R17, 0x8880, RZ ;  /* 0x0000888011117816 */ /* 0x000fca00000000ff */
[----:B------:R-:W-:-:S05]  /*5740*/  IMAD.MOV.U32 R4, RZ, RZ, R17 ;  /* 0x000000ffff047224 */ /* 0x000fca00078e0011 */
[----:B------:R-:W-:-:S05]  /*5750*/  SHF.R.S32.HI R5, RZ, 0x1f, R4 ;  /* 0x0000001fff057819 */ /* 0x000fca0000011404 */
[----:B------:R0:W-:Y:S01]  /*5760*/  STG.E.64 desc[UR36][R8.64], R4 ;  /* 0x0000000408007986 */ /* 0x0001e2000c101b24 */
[----:B------:R-:W-:Y:S05]  /*5770*/  BRA `(.L_x_17631) ;  /* 0x0000000400487947 */ /* 0x000fea0003800000 */
.L_x_17648:
[----:B------:R-:W-:-:S05]  /*5780*/  PRMT R3, R17, 0x8880, RZ ;  /* 0x0000888011037816 */ /* 0x000fca00000000ff */
[----:B------:R0:W-:Y:S01]  /*5790*/  STG.E desc[UR36][R8.64], R3 ;  /* 0x0000000308007986 */ /* 0x0001e2000c101924 */
[----:B------:R-:W-:Y:S05]  /*57a0*/  BRA `(.L_x_17631) ;  /* 0x00000004003c7947 */ /* 0x000fea0003800000 */
.L_x_17638:
        /* <DEDUP_REMOVED lines=10> */
.L_x_17651:
[----:B------:R-:W-:Y:S02]  /*5850*/  PRMT R4, R17, 0x8880, RZ ;  /* 0x0000888011047816 */ /* 0x000fe400000000ff */
[----:B------:R-:W-:Y:S02]  /*5860*/  CS2R R6, SRZ ;  /* 0x0000000000067805 */ /* 0x000fe4000001ff00 */
[----:B------:R-:W-:-:S06]  /*5870*/  PRMT R4, R4, 0x7710, RZ ;  /* 0x0000771004047816 */ /* 0x000fcc00000000ff */
[----:B------:R-:W0:Y:S02]  /*5880*/  I2F.F64.S16 R4, R4 ;  /* 0x0000000400047312 */ /* 0x000e240000101c00 */
[----:B0-----:R0:W-:Y:S01]  /*5890*/  STG.E.128 desc[UR36][R8.64], R4 ;  /* 0x0000000408007986 */ /* 0x0011e2000c101d24 */
[----:B------:R-:W-:Y:S05]  /*58a0*/  BRA `(.L_x_17631) ;  /* 0x0000000000fc7947 */ /* 0x000fea0003800000 */
.L_x_17650:
[----:B------:R-:W-:-:S13]  /*58b0*/  ISETP.NE.AND P0, PT, R0, 0xf, PT ;  /* 0x0000000f0000780c */ /* 0x000fda0003f05270 */
[----:B------:R-:W-:Y:S05]  /*58c0*/  @!P0 BRA `(.L_x_17652) ;  /* 0x0000000000e88947 */ /* 0x000fea0003800000 */
[----:B------:R-:W-:-:S13]  /*58d0*/  ISETP.NE.AND P0, PT, R0, 0x17, PT ;  /* 0x000000170000780c */ /* 0x000fda0003f05270 */
[----:B------:R-:W-:Y:S05]  /*58e0*/  @!P0 BRA `(.L_x_17653) ;  /* 0x0000000000908947 */ /* 0x000fea0003800000 */
[----:B------:R-:W-:-:S13]  /*58f0*/  ISETP.NE.AND P0, PT, R0, 0x18, PT ;  /* 0x000000180000780c */ /* 0x000fda0003f05270 */
[----:B------:R-:W-:Y:S05]  /*5900*/  @!P0 BRA `(.L_x_17654) ;  /* 0x0000000000448947 */ /* 0x000fea0003800000 */
.L_x_17630:
        /* <DEDUP_REMOVED lines=16> */
.L_x_17655:
[----:B------:R-:W-:Y:S05]  /*5a10*/  BRA `(.L_x_17631) ;  /* 0x0000000000a07947 */ /* 0x000fea0003800000 */
.L_x_17654:
        /* <DEDUP_REMOVED lines=13> */
.L_x_17657:
[----:B------:R-:W-:Y:S05]  /*5af0*/  BSYNC.RECONVERGENT B0 ;  /* 0x0000000000007941 */ /* 0x000fea0003800200 */
.L_x_17656:
[----:B------:R-:W-:-:S05]  /*5b00*/  LOP3.LUT R3, R0, 0x80, R3, 0xf8, !PT ;  /* 0x0000008000037812 */ /* 0x000fca00078ef803 */
[----:B------:R0:W-:Y:S01]  /*5b10*/  STG.E.U8 desc[UR36][R8.64], R3 ;  /* 0x0000000308007986 */ /* 0x0001e2000c101124 */
[----:B------:R-:W-:Y:S05]  /*5b20*/  BRA `(.L_x_17631) ;  /* 0x00000000005c7947 */ /* 0x000fea0003800000 */
.L_x_17653:
        /* <DEDUP_REMOVED lines=12> */
.L_x_17659:
[----:B------:R-:W-:Y:S01]  /*5bf0*/  IMAD.MOV.U32 R0, RZ, RZ, 0x7f ;  /* 0x0000007fff007424 */ /* 0x000fe200078e00ff */
[----:B------:R-:W-:-:S04]  /*5c00*/  ISETP.GT.U32.AND P0, PT, R3, 0x7f800000, PT ;  /* 0x7f8000000300780c */ /* 0x000fc80003f04070 */
[----:B------:R-:W-:-:S09]  /*5c10*/  SEL R0, R0, 0x7c, P0 ;  /* 0x0000007c00007807 */ /* 0x000fd20000000000 */
.L_x_17660:
[----:B------:R-:W-:Y:S05]  /*5c20*/  BSYNC.RECONVERGENT B0 ;  /* 0x0000000000007941 */ /* 0x000fea0003800200 */
.L_x_17658:
[----:B------:R-:W-:-:S04]  /*5c30*/  SHF.R.U32.HI R3, RZ, 0x18, R17 ;  /* 0x00000018ff037819 */ /* 0x000fc80000011611 */
[----:B------:R-:W-:-:S05]  /*5c40*/  LOP3.LUT R3, R0, 0x80, R3, 0xf8, !PT ;  /* 0x0000008000037812 */ /* 0x000fca00078ef803 */
[----:B------:R0:W-:Y:S01]  /*5c50*/  STG.E.U8 desc[UR36][R8.64], R3 ;  /* 0x0000000308007986 */ /* 0x0001e2000c101124 */
[----:B------:R-:W-:Y:S05]  /*5c60*/  BRA `(.L_x_17631) ;  /* 0x00000000000c7947 */ /* 0x000fea0003800000 */
.L_x_17652:
[----:B------:R-:W0:Y:S02]  /*5c70*/  I2F.S8 R0, R17 ;  /* 0x0000001100007306 */ /* 0x000e240000001400 */
[----:B0-----:R-:W-:-:S05]  /*5c80*/  F2FP.BF16.F32.PACK_AB R0, RZ, R0 ;  /* 0x00000000ff00723e */ /* 0x001fca00000010ff */
[----:B------:R0:W-:Y:S02]  /*5c90*/  STG.E.U16 desc[UR36][R8.64], R0 ;  /* 0x0000000008007986 */ /* 0x0001e4000c101524 */
.L_x_17631:
[----:B------:R-:W-:-:S07]  /*5ca0*/  VIADD R2, R2, 0x80 ;  /* 0x0000008002027836 */ /* 0x000fce0000000000 */
.L_x_17588:
[----:B------:R-:W-:-:S13]  /*5cb0*/  ISETP.GE.AND P0, PT, R2, R22, PT ;  /* 0x000000160200720c */ /* 0x000fda0003f06270 */
[----:B------:R-:W-:Y:S05]  /*5cc0*/  @P0 BREAK.RELIABLE B6 ;  /* 0x0000000000060942 */ /* 0x000fea0003800100 */
[----:B------:R-:W-:Y:S05]  /*5cd0*/  @P0 BRA `(.L_x_17625) ;  /* 0x0000000c00d80947 */ /* 0x000fea0003800000 */
[----:B------:R-:W-:Y:S05]  /*5ce0*/  BSYNC.RELIABLE B6 ;  /* 0x0000000000067941 */ /* 0x000fea0003800100 */
.L_x_17587:
        /* <DEDUP_REMOVED lines=20> */
.L_x_17664:
[----:B------:R0:W-:Y:S01]  /*5e30*/  STG.E.U8 desc[UR36][R8.64], R16 ;  /* 0x0000001008007986 */ /* 0x0001e2000c101124 */
[----:B------:R-:W-:Y:S05]  /*5e40*/  BRA `(.L_x_17666) ;  /* 0x0000000c00787947 */ /* 0x000fea0003800000 */
.L_x_17663:
        /* <DEDUP_REMOVED lines=12> */
.L_x_17668:
[----:B------:R-:W-:-:S05]  /*5f10*/  PRMT R3, R16, 0x8880, RZ ;  /* 0x0000888010037816 */ /* 0x000fca00000000ff */
[----:B------:R0:W-:Y:S01]  /*5f20*/  STG.E desc[UR36][R8.64], R3 ;  /* 0x0000000308007986 */ /* 0x0001e2000c101924 */
[----:B------:R-:W-:Y:S05]  /*5f30*/  BRA `(.L_x_17666) ;  /* 0x0000000c003c7947 */ /* 0x000fea0003800000 */
.L_x_17667:
[----:B------:R-:W-:-:S04]  /*5f40*/  PRMT R3, R16, 0x8880, RZ ;  /* 0x0000888010037816 */ /* 0x000fc800000000ff */
[----:B------:R-:W-:-:S05]  /*5f50*/  PRMT R3, R3, 0x7710, RZ ;  /* 0x0000771003037816 */ /* 0x000fca00000000ff */
[----:B------:R0:W-:Y:S01]  /*5f60*/  STG.E.U16 desc[UR36][R8.64], R3 ;  /* 0x0000000308007986 */ /* 0x0001e2000c101524 */
[----:B------:R-:W-:Y:S05]  /*5f70*/  BRA `(.L_x_17666) ;  /* 0x0000000c002c7947 */ /* 0x000fea0003800000 */
.L_x_17662:
        /* <DEDUP_REMOVED lines=9> */
.L_x_17670:
[----:B------:R-:W0:Y:S02]  /*6010*/  I2F.S8 R0, R16 ;  /* 0x0000001000007306 */ /* 0x000e240000001400 */
[----:B0-----:R-:W-:-:S05]  /*6020*/  F2FP.F16.F32.PACK_AB R0, RZ, R0 ;  /* 0x00000000ff00723e */ /* 0x001fca00000000ff */
[----:B------:R0:W-:Y:S01]  /*6030*/  STG.E.U16 desc[UR36][R8.64], R0 ;  /* 0x0000000008007986 */ /* 0x0001e2000c101524 */
[----:B------:R-:W-:Y:S05]  /*6040*/  BRA `(.L_x_17666) ;  /* 0x0000000800f87947 */ /* 0x000fea0003800000 */
.L_x_17669:
        /* <DEDUP_REMOVED lines=10> */
.L_x_17672:
[----:B------:R-:W0:Y:S02]  /*60f0*/  I2F.S8 R16, R16 ;  /* 0x0000001000107306 */ /* 0x000e240000001400 */
[----:B0-----:R-:W-:-:S04]  /*6100*/  F2FP.F16.F32.PACK_AB R3, RZ, R16 ;  /* 0x00000010ff03723e */ /* 0x001fc800000000ff */
[----:B------:R-:W-:-:S05]  /*6110*/  PRMT R3, R3, 0x5410, RZ ;  /* 0x0000541003037816 */ /* 0x000fca00000000ff */
[----:B------:R0:W-:Y:S01]  /*6120*/  STG.E desc[UR36][R8.64], R3 ;  /* 0x0000000308007986 */ /* 0x0001e2000c101924 */
[----:B------:R-:W-:Y:S05]  /*6130*/  BRA `(.L_x_17666) ;  /* 0x0000000800bc7947 */ /* 0x000fea0003800000 */
.L_x_17671:
[----:B------:R-:W-:-:S04]  /*6140*/  PRMT R4, R16, 0x8880, RZ ;  /* 0x0000888010047816 */ /* 0x000fc800000000ff */
[----:B------:R-:W-:-:S06]  /*6150*/  PRMT R4, R4, 0x7710, RZ ;  /* 0x0000771004047816 */ /* 0x000fcc00000000ff */
[----:B------:R-:W0:Y:S02]  /*6160*/  I2F.F64.S16 R4, R4 ;  /* 0x0000000400047312 */ /* 0x000e240000101c00 */
[----:B0-----:R0:W-:Y:S01]  /*6170*/  STG.E.64 desc[UR36][R8.64], R4 ;  /* 0x0000000408007986 */ /* 0x0011e2000c101b24 */
[----:B------:R-:W-:Y:S05]  /*6180*/  BRA `(.L_x_17666) ;  /* 0x0000000800a87947 */ /* 0x000fea0003800000 */
.L_x_17661:
        /* <DEDUP_REMOVED lines=14> */
.L_x_17676:
        /* <DEDUP_REMOVED lines=17> */
.L_x_17679:
[----:B------:R-:W-:-:S04]  /*6380*/  SHF.R.U32.HI R3, RZ, 0x18, R5 ;  /* 0x00000018ff037819 */ /* 0x000fc80000011605 */
[----:B------:R-:W-:-:S04]  /*6390*/  LOP3.LUT R0, R0, 0x80, R3, 0xf8, !PT ;  /* 0x0000008000007812 */ /* 0x000fc800078ef803 */
[----:B------:R-:W-:-:S07]  /*63a0*/  PRMT R4, R0, 0x7610, R4 ;  /* 0x0000761000047816 */ /* 0x000fce0000000004 */
.L_x_17678:
[----:B------:R-:W-:Y:S05]  /*63b0*/  BSYNC.RECONVERGENT B0 ;  /* 0x0000000000007941 */ /* 0x000fea0003800200 */
.L_x_17677:
[----:B------:R0:W-:Y:S01]  /*63c0*/  STG.E.U8 desc[UR36][R8.64], R4 ;  /* 0x0000000408007986 */ /* 0x0001e2000c101124 */
[----:B------:R-:W-:Y:S05]  /*63d0*/  BRA `(.L_x_17666) ;  /* 0x0000000800147947 */ /* 0x000fea0003800000 */
.L_x_17675:
        /* <DEDUP_REMOVED lines=17> */
.L_x_17682:
[----:B------:R-:W-:-:S04]  /*64f0*/  SHF.R.U32.HI R3, RZ, 0x18, R5 ;  /* 0x00000018ff037819 */ /* 0x000fc80000011605 */
[----:B------:R-:W-:-:S04]  /*6500*/  LOP3.LUT R0, R0, 0x80, R3, 0xf8, !PT ;  /* 0x0000008000007812 */ /* 0x000fc800078ef803 */
[----:B------:R-:W-:-:S07]  /*6510*/  PRMT R4, R0, 0x7610, R4 ;  /* 0x0000761000047816 */ /* 0x000fce0000000004 */
.L_x_17681:
[----:B------:R-:W-:Y:S05]  /*6520*/  BSYNC.RECONVERGENT B0 ;  /* 0x0000000000007941 */ /* 0x000fea0003800200 */
.L_x_17680:
[----:B------:R0:W-:Y:S01]  /*6530*/  STG.E.U8 desc[UR36][R8.64], R4 ;  /* 0x0000000408007986 */ /* 0x0001e2000c101124 */
[----:B------:R-:W-:Y:S05]  /*6540*/  BRA `(.L_x_17666) ;  /* 0x0000000400b87947 */ /* 0x000fea0003800000 */
.L_x_17674:
        /* <DEDUP_REMOVED lines=22> */
.L_x_17684:
[----:B------:R-:W-:-:S04]  /*66b0*/  LOP3.LUT R16, R16, 0xffff, RZ, 0xc0, !PT ;  /* 0x0000ffff10107812 */ /* 0x000fc800078ec0ff */
[----:B------:R-:W-:-:S05]  /*66c0*/  PRMT R16, R16, 0x8880, RZ ;  /* 0x0000888010107816 */ /* 0x000fca00000000ff */
[----:B------:R-:W-:-:S05]  /*66d0*/  IMAD.MOV.U32 R4, RZ, RZ, R16 ;  /* 0x000000ffff047224 */ /* 0x000fca00078e0010 */
[----:B------:R-:W-:-:S05]  /*66e0*/  SHF.R.S32.HI R5, RZ, 0x1f, R4 ;  /* 0x0000001fff057819 */ /* 0x000fca0000011404 */
[----:B------:R0:W-:Y:S01]  /*66f0*/  STG.E.64 desc[UR36][R8.64], R4 ;  /* 0x0000000408007986 */ /* 0x0001e2000c101b24 */
[----:B------:R-:W-:Y:S05]  /*6700*/  BRA `(.L_x_17666) ;  /* 0x0000000400487947 */ /* 0x000fea0003800000 */
.L_x_17683:
[----:B------:R-:W-:-:S05]  /*6710*/  PRMT R3, R16, 0x8880, RZ ;  /* 0x0000888010037816 */ /* 0x000fca00000000ff */
[----:B------:R0:W-:Y:S01]  /*6720*/  STG.E desc[UR36][R8.64], R3 ;  /* 0x0000000308007986 */ /* 0x0001e2000c101924 */
[----:B------:R-:W-:Y:S05]  /*6730*/  BRA `(.L_x_17666) ;  /* 0x00000004003c7947 */ /* 0x000fea0003800000 */
.L_x_17673:
        /* <DEDUP_REMOVED lines=10> */
.L_x_17686:
[----:B------:R-:W-:Y:S02]  /*67e0*/  PRMT R4, R16, 0x8880, RZ ;  /* 0x0000888010047816 */ /* 0x000fe400000000ff */
[----:B------:R-:W-:Y:S02]  /*67f0*/  CS2R R6, SRZ ;  /* 0x0000000000067805 */ /* 0x000fe4000001ff00 */
[----:B------:R-:W-:-:S06]  /*6800*/  PRMT R4, R4, 0x7710, RZ ;  /* 0x0000771004047816 */ /* 0x000fcc00000000ff */
[----:B------:R-:W0:Y:S02]  /*6810*/  I2F.F64.S16 R4, R4 ;  /* 0x0000000400047312 */ /* 0x000e240000101c00 */
[----:B0-----:R4:W-:Y:S01]  /*6820*/  STG.E.128 desc[UR36][R8.64], R4 ;  /* 0x0000000408007986 */ /* 0x0019e2000c101d24 */
[----:B------:R-:W-:Y:S05]  /*6830*/  BRA `(.L_x_17666) ;  /* 0x0000000000fc7947 */ /* 0x000fea0003800000 */
.L_x_17685:
[----:B------:R-:W-:-:S13]  /*6840*/  ISETP.NE.AND P0, PT, R0, 0xf, PT ;  /* 0x0000000f0000780c */ /* 0x000fda0003f05270 */
[----:B------:R-:W-:Y:S05]  /*6850*/  @!P0 BRA `(.L_x_17687) ;  /* 0x0000000000e88947 */ /* 0x000fea0003800000 */
[----:B------:R-:W-:-:S13]  /*6860*/  ISETP.NE.AND P0, PT, R0, 0x17, PT ;  /* 0x000000170000780c */ /* 0x000fda0003f05270 */
[----:B------:R-:W-:Y:S05]  /*6870*/  @!P0 BRA `(.L_x_17688) ;  /* 0x0000000000908947 */ /* 0x000fea0003800000 */
[----:B------:R-:W-:-:S13]  /*6880*/  ISETP.NE.AND P0, PT, R0, 0x18, PT ;  /* 0x000000180000780c */ /* 0x000fda0003f05270 */
[----:B------:R-:W-:Y:S05]  /*6890*/  @!P0 BRA `(.L_x_17689) ;  /* 0x0000000000448947 */ /* 0x000fea0003800000 */
.L_x_17665:
        /* <DEDUP_REMOVED lines=16> */
.L_x_17690:
[----:B------:R-:W-:Y:S05]  /*69a0*/  BRA `(.L_x_17666) ;  /* 0x0000000000a07947 */ /* 0x000fea0003800000 */
.L_x_17689:
        /* <DEDUP_REMOVED lines=13> */
.L_x_17692:
[----:B------:R-:W-:Y:S05]  /*6a80*/  BSYNC.RECONVERGENT B0 ;  /* 0x0000000000007941 */ /* 0x000fea0003800200 */
.L_x_17691:
[----:B------:R-:W-:-:S05]  /*6a90*/  LOP3.LUT R3, R0, 0x80, R3, 0xf8, !PT ;  /* 0x0000008000037812 */ /* 0x000fca00078ef803 */
[----:B------:R2:W-:Y:S01]  /*6aa0*/  STG.E.U8 desc[UR36][R8.64], R3 ;  /* 0x0000000308007986 */ /* 0x0005e2000c101124 */
[----:B------:R-:W-:Y:S05]  /*6ab0*/  BRA `(.L_x_17666) ;  /* 0x00000000005c7947 */ /* 0x000fea0003800000 */
.L_x_17688:
        /* <DEDUP_REMOVED lines=12> */
.L_x_17694:
[----:B------:R-:W-:Y:S01]  /*6b80*/  IMAD.MOV.U32 R0, RZ, RZ, 0x7f ;  /* 0x0000007fff007424 */ /* 0x000fe200078e00ff */
[----:B------:R-:W-:-:S04]  /*6b90*/  ISETP.GT.U32.AND P0, PT, R3, 0x7f800000, PT ;  /* 0x7f8000000300780c */ /* 0x000fc80003f04070 */
[----:B------:R-:W-:-:S09]  /*6ba0*/  SEL R0, R0, 0x7c, P0 ;  /* 0x0000007c00007807 */ /* 0x000fd20000000000 */
.L_x_17695:
[----:B------:R-:W-:Y:S05]  /*6bb0*/  BSYNC.RECONVERGENT B0 ;  /* 0x0000000000007941 */ /* 0x000fea0003800200 */
.L_x_17693:
[----:B------:R-:W-:-:S04]  /*6bc0*/  SHF.R.U32.HI R3, RZ, 0x18, R5 ;  /* 0x00000018ff037819 */ /* 0x000fc80000011605 */
[----:B------:R-:W-:-:S05]  /*6bd0*/  LOP3.LUT R3, R0, 0x80, R3, 0xf8, !PT ;  /* 0x0000008000037812 */ /* 0x000fca00078ef803 */
[----:B------:R1:W-:Y:S01]  /*6be0*/  STG.E.U8 desc[UR36][R8.64], R3 ;  /* 0x0000000308007986 */ /* 0x0003e2000c101124 */
[----:B------:R-:W-:Y:S05]  /*6bf0*/  BRA `(.L_x_17666) ;  /* 0x00000000000c7947 */ /* 0x000fea0003800000 */
.L_x_17687:
[----:B------:R-:W0:Y:S02]  /*6c00*/  I2F.S8 R0, R16 ;  /* 0x0000001000007306 */ /* 0x000e240000001400 */
[----:B0-----:R-:W-:-:S05]  /*6c10*/  F2FP.BF16.F32.PACK_AB R0, RZ, R0 ;  /* 0x00000000ff00723e */ /* 0x001fca00000010ff */
[----:B------:R0:W-:Y:S02]  /*6c20*/  STG.E.U16 desc[UR36][R8.64], R0 ;  /* 0x0000000008007986 */ /* 0x0001e4000c101524 */
.L_x_17666:
[----:B------:R-:W-:-:S07]  /*6c30*/  VIADD R2, R2, 0x80 ;  /* 0x0000008002027836 */ /* 0x000fce0000000000 */
.L_x_17625:
[----:B------:R-:W-:Y:S05]  /*6c40*/  BSYNC.RECONVERGENT B7 ;  /* 0x0000000000077941 */ /* 0x000fea0003800200 */
.L_x_17586:
        /* <DEDUP_REMOVED lines=21> */
.L_x_17699:
[----:B------:R-:W-:Y:S01]  /*6da0*/  STG.E.U8 desc[UR36][R2.64], R19 ;  /* 0x0000001302007986 */ /* 0x000fe2000c101124 */
[----:B------:R-:W-:Y:S05]  /*6db0*/  EXIT ;  /* 0x000000000000794d */ /* 0x000fea0003800000 */
.L_x_17698:
        /* <DEDUP_REMOVED lines=12> */
.L_x_17702:
[----:B------:R-:W-:-:S05]  /*6e80*/  PRMT R5, R19, 0x8880, RZ ;  /* 0x0000888013057816 */ /* 0x000fca00000000ff */
[----:B------:R-:W-:Y:S01]  /*6e90*/  STG.E desc[UR36][R2.64], R5 ;  /* 0x0000000502007986 */ /* 0x000fe2000c101924 */
[----:B------:R-:W-:Y:S05]  /*6ea0*/  EXIT ;  /* 0x000000000000794d */ /* 0x000fea0003800000 */
.L_x_17701:
[----:B------:R-:W-:-:S04]  /*6eb0*/  PRMT R5, R19, 0x8880, RZ ;  /* 0x0000888013057816 */ /* 0x000fc800000000ff */
[----:B------:R-:W-:-:S05]  /*6ec0*/  PRMT R5, R5, 0x7710, RZ ;  /* 0x0000771005057816 */ /* 0x000fca00000000ff */
[----:B------:R-:W-:Y:S01]  /*6ed0*/  STG.E.U16 desc[UR36][R2.64], R5 ;  /* 0x0000000502007986 */ /* 0x000fe2000c101524 */
[----:B------:R-:W-:Y:S05]  /*6ee0*/  EXIT ;  /* 0x000000000000794d */ /* 0x000fea0003800000 */
.L_x_17697:
        /* <DEDUP_REMOVED lines=9> */
.L_x_17704:
[----:B------:R-:W0:Y:S02]  /*6f80*/  I2F.S8 R0, R19 ;  /* 0x0000001300007306 */ /* 0x000e240000001400 */
[----:B0-----:R-:W-:-:S05]  /*6f90*/  F2FP.F16.F32.PACK_AB R0, RZ, R0 ;  /* 0x00000000ff00723e */ /* 0x001fca00000000ff */
[----:B------:R-:W-:Y:S01]  /*6fa0*/  STG.E.U16 desc[UR36][R2.64], R0 ;  /* 0x0000000002007986 */ /* 0x000fe2000c101524 */
[----:B------:R-:W-:Y:S05]  /*6fb0*/  EXIT ;  /* 0x000000000000794d */ /* 0x000fea0003800000 */
.L_x_17703:
        /* <DEDUP_REMOVED lines=10> */
.L_x_17706:
[----:B------:R-:W0:Y:S02]  /*7060*/  I2F.S8 R19, R19 ;  /* 0x0000001300137306 */ /* 0x000e240000001400 */
[----:B0-----:R-:W-:-:S04]  /*7070*/  F2FP.F16.F32.PACK_AB R5, RZ, R19 ;  /* 0x00000013ff05723e */ /* 0x001fc800000000ff */
[----:B------:R-:W-:-:S05]  /*7080*/  PRMT R5, R5, 0x5410, RZ ;  /* 0x0000541005057816 */ /* 0x000fca00000000ff */
[----:B------:R-:W-:Y:S01]  /*7090*/  STG.E desc[UR36][R2.64], R5 ;  /* 0x0000000502007986 */ /* 0x000fe2000c101924 */
[----:B------:R-:W-:Y:S05]  /*70a0*/  EXIT ;  /* 0x000000000000794d */ /* 0x000fea0003800000 */
.L_x_17705:
[----:B------:R-:W-:-:S04]  /*70b0*/  PRMT R4, R19, 0x8880, RZ ;  /* 0x0000888013047816 */ /* 0x000fc800000000ff */
[----:B------:R-:W-:-:S06]  /*70c0*/  PRMT R4, R4, 0x7710, RZ ;  /* 0x0000771004047816 */ /* 0x000fcc00000000ff */
[----:B------:R-:W0:Y:S02]  /*70d0*/  I2F.F64.S16 R4, R4 ;  /* 0x0000000400047312 */ /* 0x000e240000101c00 */
[----:B0-----:R-:W-:Y:S01]  /*70e0*/  STG.E.64 desc[UR36][R2.64], R4 ;  /* 0x0000000402007986 */ /* 0x001fe2000c101b24 */
[----:B------:R-:W-:Y:S05]  /*70f0*/  EXIT ;  /* 0x000000000000794d */ /* 0x000fea0003800000 */
.L_x_17696:
        /* <DEDUP_REMOVED lines=14> */
.L_x_17710:
        /* <DEDUP_REMOVED lines=18> */
.L_x_17713:
[----:B------:R-:W-:-:S04]  /*7300*/  SHF.R.U32.HI R5, RZ, 0x18, R5 ;  /* 0x00000018ff057819 */ /* 0x000fc80000011605 */
[----:B------:R-:W-:-:S07]  /*7310*/  LOP3.LUT R0, R0, 0x80, R5, 0xf8, !PT ;  /* 0x0000008000007812 */ /* 0x000fce00078ef805 */
.L_x_17712:
[----:B------:R-:W-:Y:S05]  /*7320*/  BSYNC.RECONVERGENT B0 ;  /* 0x0000000000007941 */ /* 0x000fea0003800200 */
.L_x_17711:
[----:B------:R-:W-:Y:S01]  /*7330*/  STG.E.U8 desc[UR36][R2.64], R0 ;  /* 0x0000000002007986 */ /* 0x000fe2000c101124 */
[----:B------:R-:W-:Y:S05]  /*7340*/  EXIT ;  /* 0x000000000000794d */ /* 0x000fea0003800000 */
.L_x_17709:
        /* <DEDUP_REMOVED lines=18> */
.L_x_17716:
[----:B------:R-:W-:-:S04]  /*7470*/  SHF.R.U32.HI R5, RZ, 0x18, R5 ;  /* 0x00000018ff057819 */ /* 0x000fc80000011605 */
[----:B------:R-:W-:-:S07]  /*7480*/  LOP3.LUT R0, R0, 0x80, R5, 0xf8, !PT ;  /* 0x0000008000007812 */ /* 0x000fce00078ef805 */
.L_x_17715:
[----:B------:R-:W-:Y:S05]  /*7490*/  BSYNC.RECONVERGENT B0 ;  /* 0x0000000000007941 */ /* 0x000fea0003800200 */
.L_x_17714:
[----:B------:R-:W-:Y:S01]  /*74a0*/  STG.E.U8 desc[UR36][R2.64], R0 ;  /* 0x0000000002007986 */ /* 0x000fe2000c101124 */
[----:B------:R-:W-:Y:S05]  /*74b0*/  EXIT ;  /* 0x000000000000794d */ /* 0x000fea0003800000 */
.L_x_17708:
        /* <DEDUP_REMOVED lines=22> */
.L_x_17718:
[----:B------:R-:W-:-:S04]  /*7620*/  LOP3.LUT R19, R19, 0xffff, RZ, 0xc0, !PT ;  /* 0x0000ffff13137812 */ /* 0x000fc800078ec0ff */
[----:B------:R-:W-:-:S05]  /*7630*/  PRMT R19, R19, 0x8880, RZ ;  /* 0x0000888013137816 */ /* 0x000fca00000000ff */
[----:B------:R-:W-:-:S05]  /*7640*/  IMAD.MOV.U32 R4, RZ, RZ, R19 ;  /* 0x000000ffff047224 */ /* 0x000fca00078e0013 */
[----:B------:R-:W-:-:S05]  /*7650*/  SHF.R.S32.HI R5, RZ, 0x1f, R4 ;  /* 0x0000001fff057819 */ /* 0x000fca0000011404 */
[----:B------:R-:W-:Y:S01]  /*7660*/  STG.E.64 desc[UR36][R2.64], R4 ;  /* 0x0000000402007986 */ /* 0x000fe2000c101b24 */
[----:B------:R-:W-:Y:S05]  /*7670*/  EXIT ;  /* 0x000000000000794d */ /* 0x000fea0003800000 */
.L_x_17717:
[----:B------:R-:W-:-:S05]  /*7680*/  PRMT R5, R19, 0x8880, RZ ;  /* 0x0000888013057816 */ /* 0x000fca00000000ff */
[----:B------:R-:W-:Y:S01]  /*7690*/  STG.E desc[UR36][R2.64], R5 ;  /* 0x0000000502007986 */ /* 0x000fe2000c101924 */
[----:B------:R-:W-:Y:S05]  /*76a0*/  EXIT ;  /* 0x000000000000794d */ /* 0x000fea0003800000 */
.L_x_17707:
        /* <DEDUP_REMOVED lines=10> */
.L_x_17720:
[----:B------:R-:W-:Y:S02]  /*7750*/  PRMT R4, R19, 0x8880, RZ ;  /* 0x0000888013047816 */ /* 0x000fe400000000ff */
[----:B------:R-:W-:Y:S02]  /*7760*/  CS2R R6, SRZ ;  /* 0x0000000000067805 */ /* 0x000fe4000001ff00 */
[----:B------:R-:W-:-:S06]  /*7770*/  PRMT R4, R4, 0x7710, RZ ;  /* 0x0000771004047816 */ /* 0x000fcc00000000ff */
[----:B------:R-:W0:Y:S02]  /*7780*/  I2F.F64.S16 R4, R4 ;  /* 0x0000000400047312 */ /* 0x000e240000101c00 */
[----:B0-----:R-:W-:Y:S01]  /*7790*/  STG.E.128 desc[UR36][R2.64], R4 ;  /* 0x0000000402007986 */ /* 0x001fe2000c101d24 */
[----:B------:R-:W-:Y:S05]  /*77a0*/  EXIT ;  /* 0x000000000000794d */ /* 0x000fea0003800000 */
.L_x_17719:
[----:B------:R-:W-:-:S13]  /*77b0*/  ISETP.NE.AND P0, PT, R0, 0xf, PT ;  /* 0x0000000f0000780c */ /* 0x000fda0003f05270 */
[----:B------:R-:W-:Y:S05]  /*77c0*/  @!P0 BRA `(.L_x_17721) ;  /* 0x0000000000e88947 */ /* 0x000fea0003800000 */
[----:B------:R-:W-:-:S13]  /*77d0*/  ISETP.NE.AND P0, PT, R0, 0x17, PT ;  /* 0x000000170000780c */ /* 0x000fda0003f05270 */
[----:B------:R-:W-:Y:S05]  /*77e0*/  @!P0 BRA `(.L_x_17722) ;  /* 0x0000000000908947 */ /* 0x000fea0003800000 */
[----:B------:R-:W-:-:S13]  /*77f0*/  ISETP.NE.AND P0, PT, R0, 0x18, PT ;  /* 0x000000180000780c */ /* 0x000fda0003f05270 */
[----:B------:R-:W-:Y:S05]  /*7800*/  @!P0 BRA `(.L_x_17723) ;  /* 0x0000000000448947 */ /* 0x000fea0003800000 */
.L_x_17700:
        /* <DEDUP_REMOVED lines=16> */
.L_x_17724:
[----:B------:R-:W-:Y:S05]  /*7910*/  EXIT ;  /* 0x000000000000794d */ /* 0x000fea0003800000 */
.L_x_17723:
        /* <DEDUP_REMOVED lines=13> */
.L_x_17726:
[----:B------:R-:W-:Y:S05]  /*79f0*/  BSYNC.RECONVERGENT B0 ;  /* 0x0000000000007941 */ /* 0x000fea0003800200 */
.L_x_17725:
[----:B------:R-:W-:-:S05]  /*7a00*/  LOP3.LUT R5, R0, 0x80, R5, 0xf8, !PT ;  /* 0x0000008000057812 */ /* 0x000fca00078ef805 */
[----:B------:R-:W-:Y:S01]  /*7a10*/  STG.E.U8 desc[UR36][R2.64], R5 ;  /* 0x0000000502007986 */ /* 0x000fe2000c101124 */
[----:B------:R-:W-:Y:S05]  /*7a20*/  EXIT ;  /* 0x000000000000794d */ /* 0x000fea0003800000 */
.L_x_17722:
        /* <DEDUP_REMOVED lines=12> */
.L_x_17728:
[----:B------:R-:W-:Y:S01]  /*7af0*/  IMAD.MOV.U32 R0, RZ, RZ, 0x7f ;  /* 0x0000007fff007424 */ /* 0x000fe200078e00ff */
[----:B------:R-:W-:-:S04]  /*7b00*/  ISETP.GT.U32.AND P0, PT, R4, 0x7f800000, PT ;  /* 0x7f8000000400780c */ /* 0x000fc80003f04070 */
[----:B------:R-:W-:-:S09]  /*7b10*/  SEL R0, R0, 0x7c, P0 ;  /* 0x0000007c00007807 */ /* 0x000fd20000000000 */
.L_x_17729:
[----:B------:R-:W-:Y:S05]  /*7b20*/  BSYNC.RECONVERGENT B0 ;  /* 0x0000000000007941 */ /* 0x000fea0003800200 */
.L_x_17727:
[----:B------:R-:W-:-:S04]  /*7b30*/  SHF.R.U32.HI R5, RZ, 0x18, R5 ;  /* 0x00000018ff057819 */ /* 0x000fc80000011605 */
[----:B------:R-:W-:-:S05]  /*7b40*/  LOP3.LUT R5, R0, 0x80, R5, 0xf8, !PT ;  /* 0x0000008000057812 */ /* 0x000fca00078ef805 */
[----:B------:R-:W-:Y:S01]  /*7b50*/  STG.E.U8 desc[UR36][R2.64], R5 ;  /* 0x0000000502007986 */ /* 0x000fe2000c101124 */
[----:B------:R-:W-:Y:S05]  /*7b60*/  EXIT ;  /* 0x000000000000794d */ /* 0x000fea0003800000 */
.L_x_17721:
[----:B------:R-:W0:Y:S02]  /*7b70*/  I2F.S8 R0, R19 ;  /* 0x0000001300007306 */ /* 0x000e240000001400 */
[----:B0-----:R-:W-:-:S05]  /*7b80*/  F2FP.BF16.F32.PACK_AB R0, RZ, R0 ;  /* 0x00000000ff00723e */ /* 0x001fca00000010ff */
[----:B------:R-:W-:Y:S01]  /*7b90*/  STG.E.U16 desc[UR36][R2.64], R0 ;  /* 0x0000000002007986 */ /* 0x000fe2000c101524 */
[----:B------:R-:W-:Y:S05]  /*7ba0*/  EXIT ;  /* 0x000000000000794d */ /* 0x000fea0003800000 */
.L_x_17730:
        /* <DEDUP_REMOVED lines=13> */
.L_x_31186:


//--------------------- .text._ZN2at6native18elementwise_kernelILi128ELi4EZNS0_22gpu_kernel_impl_nocastINS0_13BUnaryFunctorIaaaZZZNS0_21heaviside_kernel_cudaERNS_18TensorIteratorBaseEENKUlvE_clEvENKUlvE0_clEvEUlaaE_EEEEvS5_RKT_EUliE_EEviT1_ --------------------------
	.section	.text._ZN2at6native18elementwise_kernelILi128ELi4EZNS0_22gpu_kernel_impl_nocastINS0_13BUnaryFunctorIaaaZZZNS0_21heaviside_kernel_cudaERNS_18TensorIteratorBaseEENKUlvE_clEvENKUlvE0_clEvEUlaaE_EEEEvS5_RKT_EUliE_EEviT1_,"ax",@progbits
	.align	128
        .global         _ZN2at6native18elementwise_kernelILi128ELi4EZNS0_22gpu_kernel_impl_nocastINS0_13BUnaryFunctorIaaaZZZNS0_21heaviside_kernel_cudaERNS_18TensorIteratorBaseEENKUlvE_clEvENKUlvE0_clEvEUlaaE_EEEEvS5_RKT_EUliE_EEviT1_
        .type           _ZN2at6native18elementwise_kernelILi128ELi4EZNS0_22gpu_kernel_impl_nocastINS0_13BUnaryFunctorIaaaZZZNS0_21heaviside_kernel_cudaERNS_18TensorIteratorBaseEENKUlvE_clEvENKUlvE0_clEvEUlaaE_EEEEvS5_RKT_EUliE_EEviT1_,@function
        .size           _ZN2at6native18elementwise_kernelILi128ELi4EZNS0_22gpu_kernel_impl_nocastINS0_13BUnaryFunctorIaaaZZZNS0_21heaviside_kernel_cudaERNS_18TensorIteratorBaseEENKUlvE_clEvENKUlvE0_clEvEUlaaE_EEEEvS5_RKT_EUliE_EEviT1_,(.L_x_31187 - _ZN2at6native18elementwise_kernelILi128ELi4EZNS0_22gpu_kernel_impl_nocastINS0_13BUnaryFunctorIaaaZZZNS0_21heaviside_kernel_cudaERNS_18TensorIteratorBaseEENKUlvE_clEvENKUlvE0_clEvEUlaaE_EEEEvS5_RKT_EUliE_EEviT1_)
        .other          _ZN2at6native18elementwise_kernelILi128ELi4EZNS0_22gpu_kernel_impl_nocastINS0_13BUnaryFunctorIaaaZZZNS0_21heaviside_kernel_cudaERNS_18TensorIteratorBaseEENKUlvE_clEvENKUlvE0_clEvEUlaaE_EEEEvS5_RKT_EUliE_EEviT1_,@"STO_CUDA_ENTRY STV_DEFAULT"
_ZN2at6native18elementwise_kernelILi128ELi4EZNS0_22gpu_kernel_impl_nocastINS0_13BUnaryFunctorIaaaZZZNS0_21heaviside_kernel_cudaERNS_18TensorIteratorBaseEENKUlvE_clEvENKUlvE0_clEvEUlaaE_EEEEvS5_RKT_EUliE_EEviT1_:
.text._ZN2at6native18elementwise_kernelILi128ELi4EZNS0_22gpu_kernel_impl_nocastINS0_13BUnaryFunctorIaaaZZZNS0_21heaviside_kernel_cudaERNS_18TensorIteratorBaseEENKUlvE_clEvENKUlvE0_clEvEUlaaE_EEEEvS5_RKT_EUliE_EEviT1_:
[----:B------:R-:W-:Y:S08]  /*0000*/  LDC R1, c[0x0][0x37c] ;  /* 0x0000df00ff017b82 */ /* 0x000ff00000000800 */
[----:B------:R-:W0:Y:S01]  /*0010*/  LDC R4, c[0x0][0x388] ;  /* 0x0000e200ff047b82 */ /* 0x000e220000000800 */
[----:B------:R-:W1:Y:S01]  /*0020*/  S2R R3, SR_TID.X ;  /* 0x0000000000037919 */ /* 0x000e620000002100 */
[----:B------:R-:W2:Y:S01]  /*0030*/  LDCU.U8 UR5, c[0x0][0x591] ;  /* 0x0000b220ff0577ac */ /* 0x000ea20008000000 */
        /* <DEDUP_REMOVED lines=13> */
[----:B0-----:R-:W2:Y:S06]  /*0110*/  LDG.E.S8 R4, desc[UR6][R4.64] ;  /* 0x0000000604047981 */ /* 0x001eac000c1e1300 */
[----:B------:R-:W0:Y:S01]  /*0120*/  LDC.64 R6, c[0x0][0x580] ;  /* 0x00016000ff067b82 */ /* 0x000e220000000a00 */
[----:B------:R-:W-:Y:S02]  /*0130*/  IADD3 R3, PT, PT, R3, 0x80, RZ ;  /* 0x0000008003037810 */ /* 0x000fe40007ffe0ff */
[----:B--2---:R-:W-:-:S02]  /*0140*/  ISETP.GT.AND P0, PT, R4, RZ, PT ;  /* 0x000000ff0400720c */ /* 0x004fc40003f04270 */
[----:B------:R-:W-:Y:S02]  /*0150*/  LOP3.LUT P1, RZ, R4, 0xff, RZ, 0xc0, !PT ;  /* 0x000000ff04ff7812 */ /* 0x000fe4000782c0ff */
[----:B------:R-:W-:Y:S02]  /*0160*/  SEL R9, RZ, 0x1, !P0 ;  /* 0x00000001ff097807 */ /* 0x000fe40004000000 */
[----:B------:R-:W-:Y:S02]  /*0170*/  ISETP.GE.AND P0, PT, R3, UR4, PT ;  /* 0x0000000403007c0c */ /* 0x000fe4000bf06270 */
[----:B------:R-:W-:-:S05]  /*0180*/  SEL R9, R0, R9, !P1 ;  /* 0x0000000900097207 */ /* 0x000fca0004800000 */
[----:B0-----:R0:W-:Y:S06]  /*0190*/  STG.E.U8 desc[UR6][R6.64], R9 ;  /* 0x0000000906007986 */ /* 0x0011ec000c101106 */
[----:B------:R-:W-:Y:S05]  /*01a0*/  @P0 BREAK.RELIABLE B1 ;  /* 0x0000000000010942 */ /* 0x000fea0003800100 */
[----:B------:R-:W-:Y:S05]  /*01b0*/  @P0 BRA `(.L_x_17735) ;  /* 0x0000000000580947 */ /* 0x000fea0003800000 */
[----:B------:R-:W1:Y:S02]  /*01c0*/  LDC.64 R4, c[0x0][0x588] ;  /* 0x00016200ff047b82 */ /* 0x000e640000000a00 */
[----:B-1----:R-:W2:Y:S06]  /*01d0*/  LDG.E.S8 R4, desc[UR6][R4.64] ;  /* 0x0000000604047981 */ /* 0x002eac000c1e1300 */
[----:B0-----:R-:W0:Y:S01]  /*01e0*/  LDC.64 R6, c[0x0][0x580] ;  /* 0x00016000ff067b82 */ /* 0x001e220000000a00 */
[----:B------:R-:W-:Y:S02]  /*01f0*/  IADD3 R3, PT, PT, R3, 0x80, RZ ;  /* 0x0000008003037810 */ /* 0x000fe40007ffe0ff */
[----:B--2---:R-:W-:-:S02]  /*0200*/  ISETP.GT.AND P0, PT, R4, RZ, PT ;  /* 0x000000ff0400720c */ /* 0x004fc40003f04270 */
[----:B------:R-:W-:Y:S02]  /*0210*/  LOP3.LUT P1, RZ, R4, 0xff, RZ, 0xc0, !PT ;  /* 0x000000ff04ff7812 */ /* 0x000fe4000782c0ff */
[----:B------:R-:W-:-:S04]  /*0220*/  SEL R9, RZ, 0x1, !P0 ;  /* 0x00000001ff097807 */ /* 0x000fc80004000000 */
[----:B------:R-:W-:-:S05]  /*0230*/  SEL R9, R0, R9, !P1 ;  /* 0x0000000900097207 */ /* 0x000fca0004800000 */
[----:B0-----:R0:W-:Y:S02]  /*0240*/  STG.E.U8 desc[UR6][R6.64], R9 ;  /* 0x0000000906007986 */ /* 0x0011e4000c101106 */
.L_x_17734:
[----:B------:R-:W-:-:S13]  /*0250*/  ISETP.GE.AND P0, PT, R3, UR4, PT ;  /* 0x0000000403007c0c */ /* 0x000fda000bf06270 */
[----:B------:R-:W-:Y:S05]  /*0260*/  @P0 BREAK.RELIABLE B1 ;  /* 0x0000000000010942 */ /* 0x000fea0003800100 */
[----:B------:R-:W-:Y:S05]  /*0270*/  @P0 BRA `(.L_x_17735) ;  /* 0x0000000000280947 */ /* 0x000fea0003800000 */
[----:B------:R-:W-:Y:S05]  /*0280*/  BSYNC.RELIABLE B1 ;  /* 0x0000000000017941 */ /* 0x000fea0003800100 */
.L_x_17733:
        /* <DEDUP_REMOVED lines=9> */
.L_x_17735:
[----:B------:R-:W-:Y:S05]  /*0320*/  BSYNC.RECONVERGENT B0 ;  /* 0x0000000000007941 */ /* 0x000fea0003800200 */
.L_x_17732:
[----:B------:R-:W-:Y:S05]  /*0330*/  WARPSYNC.ALL ;  /* 0x0000000000007948 */ /* 0x000fea0003800000 */
[----:B------:R-:W-:-:S13]  /*0340*/  ISETP.GE.AND P0, PT, R3, UR4, PT ;  /* 0x0000000403007c0c */ /* 0x000fda000bf06270 */
[----:B------:R-:W-:Y:S05]  /*0350*/  @P0 EXIT ;  /* 0x000000000000094d */ /* 0x000fea0003800000 */
[----:B------:R-:W2:Y:S02]  /*0360*/  LDC.64 R2, c[0x0][0x588] ;  /* 0x00016200ff027b82 */ /* 0x000ea40000000a00 */
[----:B--2---:R-:W2:Y:S06]  /*0370*/  LDG.E.S8 R2, desc[UR6][R2.64] ;  /* 0x0000000602027981 */ /* 0x004eac000c1e1300 */
[----:B------:R-:W3:Y:S01]  /*0380*/  LDC.64 R4, c[0x0][0x580] ;  /* 0x00016000ff047b82 */ /* 0x000ee20000000a00 */
[C---:B--2---:R-:W-:Y:S02]  /*0390*/  ISETP.GT.AND P0, PT, R2.reuse, RZ, PT ;  /* 0x000000ff0200720c */ /* 0x044fe40003f04270 */
[----:B------:R-:W-:-:S02]  /*03a0*/  LOP3.LUT P1, RZ, R2, 0xff, RZ, 0xc0, !PT ;  /* 0x000000ff02ff7812 */ /* 0x000fc4000782c0ff */
[----:B01----:R-:W-:-:S04]  /*03b0*/  SEL R7, RZ, 0x1, !P0 ;  /* 0x00000001ff077807 */ /* 0x003fc80004000000 */
[----:B------:R-:W-:-:S05]  /*03c0*/  SEL R7, R0, R7, !P1 ;  /* 0x0000000700077207 */ /* 0x000fca0004800000 */
[----:B---3--:R-:W-:Y:S01]  /*03d0*/  STG.E.U8 desc[UR6][R4.64], R7 ;  /* 0x0000000704007986 */ /* 0x008fe2000c101106 */
[----:B------:R-:W-:Y:S05]  /*03e0*/  EXIT ;  /* 0x000000000000794d */ /* 0x000fea0003800000 */
.L_x_17731:
        /* <DEDUP_REMOVED lines=306> */
.L_x_17739:
[----:B------:R-:W0:Y:S02]  /*1710*/  LDCU.128 UR8, c[0x0][0x580] ;  /* 0x0000b000ff0877ac */ /* 0x000e240008000c00 */
[----:B0-----:R-:W-:-:S04]  /*1720*/  IADD3 R6, P0, PT, R6, UR10, RZ ;  /* 0x0000000a06067c10 */ /* 0x001fc8000ff1e0ff */
[----:B------:R-:W-:-:S05]  /*1730*/  IADD3.X R7, PT, PT, RZ, UR11, RZ, P0, !PT ;  /* 0x0000000bff077c10 */ /* 0x000fca00087fe4ff */
[----:B------:R-:W2:Y:S01]  /*1740*/  LDG.E.S8 R6, desc[UR6][R6.64] ;  /* 0x0000000606067981 */ /* 0x000ea2000c1e1300 */
[----:B------:R-:W-:Y:S01]  /*1750*/  IADD3 R8, P2, PT, R5, UR8, RZ ;  /* 0x0000000805087c10 */ /* 0x000fe2000ff5e0ff */
[----:B------:R-:W-:-:S03]  /*1760*/  VIADD R3, R3, 0x80 ;  /* 0x0000008003037836 */ /* 0x000fc60000000000 */
[----:B------:R-:W-:Y:S02]  /*1770*/  IADD3.X R9, PT, PT, RZ, UR9, RZ, P2, !PT ;  /* 0x00000009ff097c10 */ /* 0x000fe400097fe4ff */
[C---:B--2---:R-:W-:Y:S02]  /*1780*/  ISETP.GT.AND P0, PT, R6.reuse, RZ, PT ;  /* 0x000000ff0600720c */ /* 0x044fe40003f04270 */
[----:B------:R-:W-:Y:S02]  /*1790*/  LOP3.LUT P1, RZ, R6, 0xff, RZ, 0xc0, !PT ;  /* 0x000000ff06ff7812 */ /* 0x000fe4000782c0ff */
[----:B------:R-:W-:Y:S02]  /*17a0*/  SEL R5, RZ, 0x1, !P0 ;  /* 0x00000001ff057807 */ /* 0x000fe40004000000 */
[----:B------:R-:W-:Y:S02]  /*17b0*/  ISETP.GE.AND P0, PT, R3, UR4, PT ;  /* 0x0000000403007c0c */ /* 0x000fe4000bf06270 */
[----:B------:R-:W-:-:S05]  /*17c0*/  SEL R5, R0, R5, !P1 ;  /* 0x0000000500057207 */ /* 0x000fca0004800000 */
[----:B------:R0:W-:Y:S06]  /*17d0*/  STG.E.U8 desc[UR6][R8.64], R5 ;  /* 0x0000000508007986 */ /* 0x0001ec000c101106 */
        /* <DEDUP_REMOVED lines=300> */
.L_x_17741:
[----:B------:R-:W0:Y:S02]  /*2aa0*/  LDCU.128 UR8, c[0x0][0x580] ;  /* 0x0000b000ff0877ac */ /* 0x000e240008000c00 */
[----:B0-----:R-:W-:-:S04]  /*2ab0*/  IADD3 R6, P0, PT, R6, UR10, RZ ;  /* 0x0000000a06067c10 */ /* 0x001fc8000ff1e0ff */
[----:B------:R-:W-:-:S05]  /*2ac0*/  IADD3.X R7, PT, PT, RZ, UR11, RZ, P0, !PT ;  /* 0x0000000bff077c10 */ /* 0x000fca00087fe4ff */
[----:B------:R-:W2:Y:S01]  /*2ad0*/  LDG.E.S8 R6, desc[UR6][R6.64] ;  /* 0x0000000606067981 */ /* 0x000ea2000c1e1300 */
[----:B------:R-:W-:Y:S02]  /*2ae0*/  IADD3 R8, P2, PT, R5, UR8, RZ ;  /* 0x0000000805087c10 */ /* 0x000fe4000ff5e0ff */
[----:B------:R-:W-:Y:S02]  /*2af0*/  IADD3 R3, PT, PT, R3, 0x80, RZ ;  /* 0x0000008003037810 */ /* 0x000fe40007ffe0ff */
[----:B------:R-:W-:Y:S02]  /*2b00*/  IADD3.X R9, PT, PT, RZ, UR9, RZ, P2, !PT ;  /* 0x00000009ff097c10 */ /* 0x000fe400097fe4ff */
[C---:B--2---:R-:W-:Y:S02]  /*2b10*/  ISETP.GT.AND P0, PT, R6.reuse, RZ, PT ;  /* 0x000000ff0600720c */ /* 0x044fe40003f04270 */
[----:B------:R-:W-:Y:S02]  /*2b20*/  LOP3.LUT P1, RZ, R6, 0xff, RZ, 0xc0, !PT ;  /* 0x000000ff06ff7812 */ /* 0x000fe4000782c0ff */
[----:B------:R-:W-:-:S04]  /*2b30*/  SEL R5, RZ, 0x1, !P0 ;  /* 0x00000001ff057807 */ /* 0x000fc80004000000 */
[----:B------:R-:W-:-:S05]  /*2b40*/  SEL R5, R0, R5, !P1 ;  /* 0x0000000500057207 */ /* 0x000fca0004800000 */
[----:B------:R0:W-:Y:S02]  /*2b50*/  STG.E.U8 desc[UR6][R8.64], R5 ;  /* 0x0000000508007986 */ /* 0x0001e4000c101106 */
.L_x_17738:
[----:B------:R-:W-:-:S13]  /*2b60*/  ISETP.GE.AND P0, PT, R3, UR4, PT ;  /* 0x0000000403007c0c */ /* 0x000fda000bf06270 */
[----:B------:R-:W-:Y:S05]  /*2b70*/  @P0 BREAK.RELIABLE B1 ;  /* 0x0000000000010942 */ /* 0x000fea0003800100 */
[----:B------:R-:W-:Y:S05]  /*2b80*/  @P0 BRA `(.L_x_17740) ;  /* 0x0000001000dc0947 */ /* 0x000fea0003800000 */
[----:B------:R-:W-:Y:S05]  /*2b90*/  BSYNC.RELIABLE B1 ;  /* 0x0000000000017941 */ /* 0x000fea0003800100 */
.L_x_17737:
        /* <DEDUP_REMOVED lines=298> */
.L_x_17742:
[----:B------:R-:W0:Y:S02]  /*3e40*/  LDCU.128 UR8, c[0x0][0x580] ;  /* 0x0000b000ff0877ac */ /* 0x000e240008000c00 */
[----:B0-----:R-:W-:-:S05]  /*3e50*/  IADD3 R6, P0, PT, R6, UR10, RZ ;  /* 0x0000000a06067c10 */ /* 0x001fca000ff1e0ff */
[----:B------:R-:W-:-:S05]  /*3e60*/  IMAD.X R7, RZ, RZ, UR11, P0 ;  /* 0x0000000bff077e24 */ /* 0x000fca00080e06ff */
        /* <DEDUP_REMOVED lines=9> */
.L_x_17740:
[----:B------:R-:W-:Y:S05]  /*3f00*/  BSYNC.RECONVERGENT B0 ;  /* 0x0000000000007941 */ /* 0x000fea0003800200 */
.L_x_17736:
        /* <DEDUP_REMOVED lines=301> */
.L_x_17743:
[----:B------:R-:W0:Y:S02]  /*51e0*/  LDCU.128 UR8, c[0x0][0x580] ;  /* 0x0000b000ff0877ac */ /* 0x000e240008000c00 */
[----:B0-----:R-:W-:-:S04]  /*51f0*/  IADD3 R4, P0, PT, R4, UR10, RZ ;  /* 0x0000000a04047c10 */ /* 0x001fc8000ff1e0ff */
[----:B------:R-:W-:-:S05]  /*5200*/  IADD3.X R5, PT, PT, RZ, UR11, RZ, P0, !PT ;  /* 0x0000000bff057c10 */ /* 0x000fca00087fe4ff */
[----:B------:R-:W2:Y:S01]  /*5210*/  LDG.E.S8 R4, desc[UR6][R4.64] ;  /* 0x0000000604047981 */ /* 0x000ea2000c1e1300 */
[----:B------:R-:W-:-:S04]  /*5220*/  IADD3 R2, P2, PT, R3, UR8, RZ ;  /* 0x0000000803027c10 */ /* 0x000fc8000ff5e0ff */
[----:B------:R-:W-:Y:S02]  /*5230*/  IADD3.X R3, PT, PT, RZ, UR9, RZ, P2, !PT ;  /* 0x00000009ff037c10 */ /* 0x000fe400097fe4ff */
[C---:B--2---:R-:W-:Y:S02]  /*5240*/  LOP3.LUT P1, RZ, R4.reuse, 0xff, RZ, 0xc0, !PT ;  /* 0x000000ff04ff7812 */ /* 0x044fe4000782c0ff */
[----:B------:R-:W-:-:S11]  /*5250*/  ISETP.GT.AND P0, PT, R4, RZ, PT ;  /* 0x000000ff0400720c */ /* 0x000fd60003f04270 */
[----:B------:R-:W-:-:S05]  /*5260*/  @P1 SEL R0, RZ, 0x1, !P0 ;  /* 0x00000001ff001807 */ /* 0x000fca0004000000 */
[----:B------:R-:W-:Y:S01]  /*5270*/  STG.E.U8 desc[UR6][R2.64], R0 ;  /* 0x0000000002007986 */ /* 0x000fe2000c101106 */
[----:B------:R-:W-:Y:S05]  /*5280*/  EXIT ;  /* 0x000000000000794d */ /* 0x000fea0003800000 */
.L_x_17744:
        /* <DEDUP_REMOVED lines=15> */
.L_x_31187:


//--------------------- .text._ZN2at6native27unrolled_elementwise_kernelINS0_13BUnaryFunctorIaaaZZZNS0_21heaviside_kernel_cudaERNS_18TensorIteratorBaseEENKUlvE_clEvENKUlvE0_clEvEUlaaE_EESt5arrayIPcLm2EELi4E23TrivialOffsetCalculatorILi1EjESD_NS0_6memory15LoadWithoutCastENSE_16StoreWithoutCastEEEviT_T0_T2_T3_T4_T5_ --------------------------
	.section	.text._ZN2at6native27unrolled_elementwise_kernelINS0_13BUnaryFunctorIaaaZZZNS0_21heaviside_kernel_cudaERNS_18TensorIteratorBaseEENKUlvE_clEvENKUlvE0_clEvEUlaaE_EESt5arrayIPcLm2EELi4E23TrivialOffsetCalculatorILi1EjESD_NS0_6memory15LoadWithoutCastENSE_16StoreWithoutCastEEEviT_T0_T2_T3_T4_T5_,"ax",@progbits
	.align	128
        .global         _ZN2at6native27unrolled_elementwise_kernelINS0_13BUnaryFunctorIaaaZZZNS0_21heaviside_kernel_cudaERNS_18TensorIteratorBaseEENKUlvE_clEvENKUlvE0_clEvEUlaaE_EESt5arrayIPcLm2EELi4E23TrivialOffsetCalculatorILi1EjESD_NS0_6memory15LoadWithoutCastENSE_16StoreWithoutCastEEEviT_T0_T2_T3_T4_T5_
        .type           _ZN2at6native27unrolled_elementwise_kernelINS0_13BUnaryFunctorIaaaZZZNS0_21heaviside_kernel_cudaERNS_18TensorIteratorBaseEENKUlvE_clEvENKUlvE0_clEvEUlaaE_EESt5arrayIPcLm2EELi4E23TrivialOffsetCalculatorILi1EjESD_NS0_6memory15LoadWithoutCastENSE_16StoreWithoutCastEEEviT_T0_T2_T3_T4_T5_,@function
        .size           _ZN2at6native27unrolled_elementwise_kernelINS0_13BUnaryFunctorIaaaZZZNS0_21heaviside_kernel_cudaERNS_18TensorIteratorBaseEENKUlvE_clEvENKUlvE0_clEvEUlaaE_EESt5arrayIPcLm2EELi4E23TrivialOffsetCalculatorILi1EjESD_NS0_6memory15LoadWithoutCastENSE_16StoreWithoutCastEEEviT_T0_T2_T3_T4_T5_,(.L_x_31188 - _ZN2at6native27unrolled_elementwise_kernelINS0_13BUnaryFunctorIaaaZZZNS0_21heaviside_kernel_cudaERNS_18TensorIteratorBaseEENKUlvE_clEvENKUlvE0_clEvEUlaaE_EESt5arrayIPcLm2EELi4E23TrivialOffsetCalculatorILi1EjESD_NS0_6memory15LoadWithoutCastENSE_16StoreWithoutCastEEEviT_T0_T2_T3_T4_T5_)
        .other          _ZN2at6native27unrolled_elementwise_kernelINS0_13BUnaryFunctorIaaaZZZNS0_21heaviside_kernel_cudaERNS_18TensorIteratorBaseEENKUlvE_clEvENKUlvE0_clEvEUlaaE_EESt5arrayIPcLm2EELi4E23TrivialOffsetCalculatorILi1EjESD_NS0_6memory15LoadWithoutCastENSE_16StoreWithoutCastEEEviT_T0_T2_T3_T4_T5_,@"STO_CUDA_ENTRY STV_DEFAULT"
_ZN2at6native27unrolled_elementwise_kernelINS0_13BUnaryFunctorIaaaZZZNS0_21heaviside_kernel_cudaERNS_18TensorIteratorBaseEENKUlvE_clEvENKUlvE0_clEvEUlaaE_EESt5arrayIPcLm2EELi4E23TrivialOffsetCalculatorILi1EjESD_NS0_6memory15LoadWithoutCastENSE_16StoreWithoutCastEEEviT_T0_T2_T3_T4_T5_:
.text._ZN2at6native27unrolled_elementwise_kernelINS0_13BUnaryFunctorIaaaZZZNS0_21heaviside_kernel_cudaERNS_18TensorIteratorBaseEENKUlvE_clEvENKUlvE0_clEvEUlaaE_EESt5arrayIPcLm2EELi4E23TrivialOffsetCalculatorILi1EjESD_NS0_6memory15LoadWithoutCastENSE_16StoreWithoutCastEEEviT_T0_T2_T3_T4_T5_:
        /* <DEDUP_REMOVED lines=18> */
[--C-:B------:R-:W-:Y:S01]  /*0120*/  @!P3 IMAD.X R11, RZ, RZ, R15.reuse, P4 ;  /* 0x000000ffff0bb224 */ /* 0x100fe200020e060f */
[----:B------:R-:W-:-:S05]  /*0130*/  PRMT R15, RZ, 0x7610, R15 ;  /* 0x00007610ff0f7816 */ /* 0x000fca000000000f */
[----:B------:R-:W-:Y:S01]  /*0140*/  @!P1 IMAD R19, R0, 0x200, R13 ;  /* 0x0000020000139824 */ /* 0x000fe200078e020d */
[----:B------:R-:W0:Y:S01]  /*0150*/  @!P1 LDC.64 R6, c[0x0][0x390] ;  /* 0x0000e400ff069b82 */ /* 0x000e220000000a00 */
[----:B------:R-:W-:Y:S01]  /*0160*/  @!P1 VIADD R13, R13, 0x80 ;  /* 0x000000800d0d9836 */ /* 0x000fe20000000000 */
[----:B-1----:R-:W3:Y:S01]  /*0170*/  @!P3 LDG.E.U8 R15, desc[UR4][R10.64] ;  /* 0x000000040a0fb981 */ /* 0x002ee2000c1e1100 */
[----:B--2---:R-:W-:-:S03]  /*0180*/  @!P2 IADD3 R8, P5, PT, R9, R16, RZ ;  /* 0x000000100908a210 */ /* 0x004fc60007fbe0ff */
[----:B------:R-:W-:Y:S02]  /*0190*/  ISETP.GE.AND P0, PT, R13, R4, PT ;  /* 0x000000040d00720c */ /* 0x000fe40003f06270 */
[----:B------:R-:W-:Y:S01]  /*01a0*/  @!P2 IMAD.X R9, RZ, RZ, R17, P5 ;  /* 0x000000ffff09a224 */ /* 0x000fe200028e0611 */
[----:B------:R-:W-:-:S04]  /*01b0*/  PRMT R14, RZ, 0x7610, R14 ;  /* 0x00007610ff0e7816 */ /* 0x000fc8000000000e */
[----:B------:R-:W2:Y:S06]  /*01c0*/  @!P2 LDG.E.U8 R12, desc[UR4][R8.64] ;  /* 0x00000004080ca981 */ /* 0x000eac000c1e1100 */
[----:B------:R-:W1:Y:S01]  /*01d0*/  @!P0 LDC.64 R2, c[0x0][0x390] ;  /* 0x0000e400ff028b82 */ /* 0x000e620000000a00 */
[----:B------:R-:W-:Y:S01]  /*01e0*/  @!P0 IMAD R13, R0, 0x200, R13 ;  /* 0x00000200000d8824 */ /* 0x000fe200078e020d */
[----:B0-----:R-:W-:-:S05]  /*01f0*/  @!P1 IADD3 R6, P4, PT, R19, R6, RZ ;  /* 0x0000000613069210 */ /* 0x001fca0007f9e0ff */
[----:B------:R-:W-:Y:S01]  /*0200*/  @!P1 IMAD.X R7, RZ, RZ, R7, P4 ;  /* 0x000000ffff079224 */ /* 0x000fe200020e0607 */
[----:B-1----:R-:W-:Y:S02]  /*0210*/  @!P0 IADD3 R2, P3, PT, R13, R2, RZ ;  /* 0x000000020d028210 */ /* 0x002fe40007f7e0ff */
[----:B------:R-:W-:-:S03]  /*0220*/  PRMT R13, RZ, 0x7610, R13 ;  /* 0x00007610ff0d7816 */ /* 0x000fc6000000000d */
[----:B------:R-:W-:-:S03]  /*0230*/  @!P0 IMAD.X R3, RZ, RZ, R3, P3 ;  /* 0x000000ffff038224 */ /* 0x000fc600018e0603 */
[----:B------:R0:W4:Y:S04]  /*0240*/  @!P1 LDG.E.U8 R13, desc[UR4][R6.64] ;  /* 0x00000004060d9981 */ /* 0x000128000c1e1100 */
[----:B------:R4:W5:Y:S01]  /*0250*/  @!P0 LDG.E.U8 R14, desc[UR4][R2.64] ;  /* 0x00000004020e8981 */ /* 0x000962000c1e1100 */
[----:B------:R-:W0:Y:S01]  /*0260*/  LDCU.U8 UR6, c[0x0][0x385] ;  /* 0x000070a0ff0677ac */ /* 0x000e220008000000 */
[----:B------:R-:W-:Y:S04]  /*0270*/  BSSY.RECONVERGENT B0, `(.L_x_17745) ;  /* 0x000002f000007945 */ /* 0x000fe80003800200 */
[----:B------:R-:W-:Y:S01]  /*0280*/  BSSY.RELIABLE B1, `(.L_x_17746) ;  /* 0x0000026000017945 */ /* 0x000fe20003800100 */
[----:B0-----:R-:W-:Y:S01]  /*0290*/  IMAD.U32 R7, RZ, RZ, UR6 ;  /* 0x00000006ff077e24 */ /* 0x001fe2000f8e00ff */
[----:B---3--:R-:W-:-:S04]  /*02a0*/  PRMT R10, R15, 0x8880, RZ ;  /* 0x000088800f0a7816 */ /* 0x008fc800000000ff */
[----:B------:R-:W-:Y:S02]  /*02b0*/  ISETP.GT.AND P6, PT, R10, RZ, PT ;  /* 0x000000ff0a00720c */ /* 0x000fe40003fc4270 */
[----:B--2---:R-:W-:-:S04]  /*02c0*/  PRMT R8, R12, 0x8880, RZ ;  /* 0x000088800c087816 */ /* 0x004fc800000000ff */
[----:B------:R-:W-:Y:S02]  /*02d0*/  ISETP.GT.AND P2, PT, R8, RZ, PT ;  /* 0x000000ff0800720c */ /* 0x000fe40003f44270 */
[----:B------:R-:W-:Y:S02]  /*02e0*/  LOP3.LUT P0, RZ, R15, 0xff, RZ, 0xc0, !PT ;  /* 0x000000ff0fff7812 */ /* 0x000fe4000780c0ff */
[----:B------:R-:W-:Y:S02]  /*02f0*/  LOP3.LUT P1, RZ, R12, 0xff, RZ, 0xc0, !PT ;  /* 0x000000ff0cff7812 */ /* 0x000fe4000782c0ff */
[----:B----4-:R-:W-:Y:S02]  /*0300*/  PRMT R2, R13, 0x8880, RZ ;  /* 0x000088800d027816 */ /* 0x010fe400000000ff */
[----:B-----5:R-:W-:Y:S02]  /*0310*/  PRMT R3, R14, 0x8880, RZ ;  /* 0x000088800e037816 */ /* 0x020fe400000000ff */
[----:B------:R-:W-:-:S02]  /*0320*/  ISETP.GT.AND P5, PT, R2, RZ, PT ;  /* 0x000000ff0200720c */ /* 0x000fc40003fa4270 */
[----:B------:R-:W-:Y:S02]  /*0330*/  SEL R2, RZ, 0x1, !P6 ;  /* 0x00000001ff027807 */ /* 0x000fe40007000000 */
[----:B------:R-:W-:Y:S02]  /*0340*/  ISETP.GT.AND P6, PT, R3, RZ, PT ;  /* 0x000000ff0300720c */ /* 0x000fe40003fc4270 */
[----:B------:R-:W-:Y:S02]  /*0350*/  SEL R3, RZ, 0x1, !P2 ;  /* 0x00000001ff037807 */ /* 0x000fe40005000000 */
[----:B------:R-:W-:Y:S02]  /*0360*/  ISETP.GE.AND P2, PT, R5, R4, PT ;  /* 0x000000040500720c */ /* 0x000fe40003f46270 */
[----:B------:R-:W-:Y:S02]  /*0370*/  LOP3.LUT P3, RZ, R14, 0xff, RZ, 0xc0, !PT ;  /* 0x000000ff0eff7812 */ /* 0x000fe4000786c0ff */
[----:B------:R-:W-:-:S02]  /*0380*/  LOP3.LUT P4, RZ, R13, 0xff, RZ, 0xc0, !PT ;  /* 0x000000ff0dff7812 */ /* 0x000fc4000788c0ff */
[----:B------:R-:W-:Y:S02]  /*0390*/  SEL R6, RZ, 0x1, !P5 ;  /* 0x00000001ff067807 */ /* 0x000fe40006800000 */
[C---:B------:R-:W-:Y:S02]  /*03a0*/  SEL R9, R7.reuse, R2, !P0 ;  /* 0x0000000207097207 */ /* 0x040fe40004000000 */
[C---:B------:R-:W-:Y:S02]  /*03b0*/  SEL R11, R7.reuse, R3, !P1 ;  /* 0x00000003070b7207 */ /* 0x040fe40004800000 */
[----:B------:R-:W-:-:S03]  /*03c0*/  SEL R13, R7, R6, !P4 ;  /* 0x00000006070d7207 */ /* 0x000fc60006000000 */
        /* <DEDUP_REMOVED lines=17> */
.L_x_17747:
[----:B------:R-:W-:Y:S05]  /*04e0*/  BSYNC.RELIABLE B1 ;  /* 0x0000000000017941 */ /* 0x000fea0003800100 */
.L_x_17746:
[----:B------:R-:W-:-:S13]  /*04f0*/  ISETP.GE.AND P0, PT, R5, R4, PT ;  /* 0x000000040500720c */ /* 0x000fda0003f06270 */
[----:B------:R-:W1:Y:S01]  /*0500*/  @!P0 LDC.64 R8, c[0x0][0x388] ;  /* 0x0000e200ff088b82 */ /* 0x000e620000000a00 */
[----:B0-----:R-:W-:Y:S02]  /*0510*/  @!P0 IMAD R3, R0, 0x200, R5 ;  /* 0x0000020000038824 */ /* 0x001fe400078e0205 */
[----:B------:R-:W-:-:S03]  /*0520*/  @!P0 VIADD R5, R5, 0x80 ;  /* 0x0000008005058836 */ /* 0x000fc60000000000 */
[----:B-1----:R-:W-:-:S05]  /*0530*/  @!P0 IADD3 R2, P1, PT, R3, R8, RZ ;  /* 0x0000000803028210 */ /* 0x002fca0007f3e0ff */
[----:B------:R-:W-:-:S05]  /*0540*/  @!P0 IMAD.X R3, RZ, RZ, R9, P1 ;  /* 0x000000ffff038224 */ /* 0x000fca00008e0609 */
[----:B------:R1:W-:Y:S03]  /*0550*/  @!P0 STG.E.U8 desc[UR4][R2.64], R13 ;  /* 0x0000000d02008986 */ /* 0x0003e6000c101104 */
.L_x_17748:
[----:B------:R-:W-:Y:S05]  /*0560*/  BSYNC.RECONVERGENT B0 ;  /* 0x0000000000007941 */ /* 0x000fea0003800200 */
.L_x_17745:
        /* <DEDUP_REMOVED lines=9> */
.L_x_17749:
        /* <DEDUP_REMOVED lines=16> */
.L_x_31188:


//--------------------- .text._ZN2at6native29vectorized_elementwise_kernelILi2ENS0_13BUnaryFunctorIaaaZZZNS0_21heaviside_kernel_cudaERNS_18TensorIteratorBaseEENKUlvE_clEvENKUlvE0_clEvEUlaaE_EESt5arrayIPcLm2EEEEviT0_T1_ --------------------------
	.section	.text._ZN2at6native29vectorized_elementwise_kernelILi2ENS0_13BUnaryFunctorIaaaZZZNS0_21heaviside_kernel_cudaERNS_18TensorIteratorBaseEENKUlvE_clEvENKUlvE0_clEvEUlaaE_EESt5arrayIPcLm2EEEEviT0_T1_,"ax",@progbits
	.align	128
        .global         _ZN2at6native29vectorized_elementwise_kernelILi2ENS0_13BUnaryFunctorIaaaZZZNS0_21heaviside_kernel_cudaERNS_18TensorIteratorBaseEENKUlvE_clEvENKUlvE0_clEvEUlaaE_EESt5arrayIPcLm2EEEEviT0_T1_
        .type           _ZN2at6native29vectorized_elementwise_kernelILi2ENS0_13BUnaryFunctorIaaaZZZNS0_21heaviside_kernel_cudaERNS_18TensorIteratorBaseEENKUlvE_clEvENKUlvE0_clEvEUlaaE_EESt5arrayIPcLm2EEEEviT0_T1_,@function
        .size           _ZN2at6native29vectorized_elementwise_kernelILi2ENS0_13BUnaryFunctorIaaaZZZNS0_21heaviside_kernel_cudaERNS_18TensorIteratorBaseEENKUlvE_clEvENKUlvE0_clEvEUlaaE_EESt5arrayIPcLm2EEEEviT0_T1_,(.L_x_31189 - _ZN2at6native29vectorized_elementwise_kernelILi2ENS0_13BUnaryFunctorIaaaZZZNS0_21heaviside_kernel_cudaERNS_18TensorIteratorBaseEENKUlvE_clEvENKUlvE0_clEvEUlaaE_EESt5arrayIPcLm2EEEEviT0_T1_)
        .other          _ZN2at6native29vectorized_elementwise_kernelILi2ENS0_13BUnaryFunctorIaaaZZZNS0_21heaviside_kernel_cudaERNS_18TensorIteratorBaseEENKUlvE_clEvENKUlvE0_clEvEUlaaE_EESt5arrayIPcLm2EEEEviT0_T1_,@"STO_CUDA_ENTRY STV_DEFAULT"
_ZN2at6native29vectorized_elementwise_kernelILi2ENS0_13BUnaryFunctorIaaaZZZNS0_21heaviside_kernel_cudaERNS_18TensorIteratorBaseEENKUlvE_clEvENKUlvE0_clEvEUlaaE_EESt5arrayIPcLm2EEEEviT0_T1_:
.text._ZN2at6native29vectorized_elementwise_kernelILi2ENS0_13BUnaryFunctorIaaaZZZNS0_21heaviside_kernel_cudaERNS_18TensorIteratorBaseEENKUlvE_clEvENKUlvE0_clEvEUlaaE_EESt5arrayIPcLm2EEEEviT0_T1_:
[----:B------:R-:W-:Y:S08]  /*0000*/  LDC R1, c[0x0][0x37c] ;  /* 0x0000df00ff017b82 */ /* 0x000ff00000000800 */
[----:B------:R-:W0:Y:S01]  /*0010*/  S2UR UR4, SR_CTAID.X ;  /* 0x00000000000479c3 */ /* 0x000e220000002500 */
[----:B------:R-:W1:Y:S01]  /*0020*/  LDCU UR5, c[0x0][0x380] ;  /* 0x00007000ff0577ac */ /* 0x000e620008000800 */
[----:B------:R-:W2:Y:S01]  /*0030*/  LDCU.U8 UR6, c[0x0][0x385] ;  /* 0x000070a0ff0677ac */ /* 0x000ea20008000000 */
[----:B------:R-:W3:Y:S01]  /*0040*/  LDCU.64 UR8, c[0x0][0x358] ;  /* 0x00006b00ff0877ac */ /* 0x000ee20008000a00 */
[----:B--2---:R-:W-:Y:S01]  /*0050*/  IMAD.U32 R14, RZ, RZ, UR6 ;  /* 0x00000006ff0e7e24 */ /* 0x004fe2000f8e00ff */
[----:B0-----:R-:W-:-:S04]  /*0060*/  USHF.L.U32 UR4, UR4, 0xa, URZ ;  /* 0x0000000a04047899 */ /* 0x001fc800080006ff */
[----:B-1----:R-:W-:-:S04]  /*0070*/  UIADD3 UR5, UPT, UPT, -UR4, UR5, URZ ;  /* 0x0000000504057290 */ /* 0x002fc8000fffe1ff */
[----:B------:R-:W-:-:S09]  /*0080*/  UISETP.GT.U32.AND UP0, UPT, UR5, 0x3ff, UPT ;  /* 0x000003ff0500788c */ /* 0x000fd2000bf04070 */
[----:B---3--:R-:W-:Y:S05]  /*0090*/  BRA.U UP0, `(.L_x_17750) ;  /* 0x0000000900d47547 */ /* 0x008fea000b800000 */
[----:B------:R-:W0:Y:S01]  /*00a0*/  S2R R16, SR_TID.X ;  /* 0x0000000000107919 */ /* 0x000e220000002100 */
[----:B------:R-:W-:Y:S02]  /*00b0*/  PRMT R22, RZ, 0x7610, R22 ;  /* 0x00007610ff167816 */ /* 0x000fe40000000016 */
[----:B0-----:R-:W-:Y:S01]  /*00c0*/  ISETP.GE.U32.AND P6, PT, R16, UR5, PT ;  /* 0x0000000510007c0c */ /* 0x001fe2000bfc6070 */
[----:B------:R-:W-:-:S12]  /*00d0*/  IMAD.MOV.U32 R0, RZ, RZ, R16 ;  /* 0x000000ffff007224 */ /* 0x000fd800078e0010 */
[C---:B------:R-:W-:Y:S01]  /*00e0*/  @!P6 VIADD R16, R0.reuse, 0x80 ;  /* 0x000000800010e836 */ /* 0x040fe20000000000 */
[----:B------:R-:W0:Y:S01]  /*00f0*/  @!P6 LDC.64 R4, c[0x0][0x390] ;  /* 0x0000e400ff04eb82 */ /* 0x000e220000000a00 */
[----:B------:R-:W-:-:S03]  /*0100*/  @!P6 VIADD R27, R0, UR4 ;  /* 0x00000004001bec36 */ /* 0x000fc60008000000 */
[----:B------:R-:W-:-:S13]  /*0110*/  ISETP.GE.U32.AND P5, PT, R16, UR5, PT ;  /* 0x0000000510007c0c */ /* 0x000fda000bfa6070 */
[C---:B------:R-:W-:Y:S01]  /*0120*/  @!P5 VIADD R3, R16.reuse, UR4 ;  /* 0x000000041003dc36 */ /* 0x040fe20008000000 */
[----:B------:R-:W1:Y:S01]  /*0130*/  @!P5 LDC.64 R20, c[0x0][0x390] ;  /* 0x0000e400ff14db82 */ /* 0x000e620000000a00 */
[----:B------:R-:W-:-:S05]  /*0140*/  @!P5 VIADD R16, R16, 0x80 ;  /* 0x000000801010d836 */ /* 0x000fca0000000000 */
[----:B------:R-:W-:Y:S02]  /*0150*/  ISETP.GE.U32.AND P4, PT, R16, UR5, PT ;  /* 0x0000000510007c0c */ /* 0x000fe4000bf86070 */
[----:B0-----:R-:W-:-:S05]  /*0160*/  @!P6 IADD3 R26, P0, PT, R27, R4, RZ ;  /* 0x000000041b1ae210 */ /* 0x001fca0007f1e0ff */
[----:B------:R-:W-:-:S05]  /*0170*/  @!P6 IMAD.X R27, RZ, RZ, R5, P0 ;  /* 0x000000ffff1be224 */ /* 0x000fca00000e0605 */
[----:B------:R-:W2:Y:S01]  /*0180*/  @!P6 LDG.E.U8 R22, desc[UR8][R26.64] ;  /* 0x000000081a16e981 */ /* 0x000ea2000c1e1100 */
[C---:B------:R-:W-:Y:S01]  /*0190*/  @!P4 VIADD R25, R16.reuse, UR4 ;  /* 0x000000041019cc36 */ /* 0x040fe20008000000 */
[----:B------:R-:W0:Y:S01]  /*01a0*/  @!P4 LDC.64 R10, c[0x0][0x390] ;  /* 0x0000e400ff0acb82 */ /* 0x000e220000000a00 */
[----:B------:R-:W-:-:S05]  /*01b0*/  @!P4 VIADD R16, R16, 0x80 ;  /* 0x000000801010c836 */ /* 0x000fca0000000000 */
[----:B------:R-:W-:-:S13]  /*01c0*/  ISETP.GE.U32.AND P3, PT, R16, UR5, PT ;  /* 0x0000000510007c0c */ /* 0x000fda000bf66070 */
[C---:B------:R-:W-:Y:S01]  /*01d0*/  @!P3 VIADD R13, R16.reuse, UR4 ;  /* 0x00000004100dbc36 */ /* 0x040fe20008000000 */
[----:B------:R-:W3:Y:S01]  /*01e0*/  @!P3 LDC.64 R8, c[0x0][0x390] ;  /* 0x0000e400ff08bb82 */ /* 0x000ee20000000a00 */
[----:B------:R-:W-:-:S05]  /*01f0*/  @!P3 VIADD R16, R16, 0x80 ;  /* 0x000000801010b836 */ /* 0x000fca0000000000 */
[----:B------:R-:W-:-:S13]  /*0200*/  ISETP.GE.U32.AND P2, PT, R16, UR5, PT ;  /* 0x0000000510007c0c */ /* 0x000fda000bf46070 */
[C---:B------:R-:W-:Y:S02]  /*0210*/  @!P2 VIADD R23, R16.reuse, UR4 ;  /* 0x000000041017ac36 */ /* 0x040fe40008000000 */
[----:B------:R-:W-:-:S05]  /*0220*/  @!P2 VIADD R16, R16, 0x80 ;  /* 0x000000801010a836 */ /* 0x000fca0000000000 */
[----:B------:R-:W-:-:S13]  /*0230*/  ISETP.GE.U32.AND P1, PT, R16, UR5, PT ;  /* 0x0000000510007c0c */ /* 0x000fda000bf26070 */
[C---:B------:R-:W-:Y:S01]  /*0240*/  @!P1 VIADD R19, R16.reuse, UR4 ;  /* 0x0000000410139c36 */ /* 0x040fe20008000000 */
[----:B-1----:R-:W-:Y:S01]  /*0250*/  @!P5 IADD3 R20, P6, PT, R3, R20, RZ ;  /* 0x000000140314d210 */ /* 0x002fe20007fde0ff */
[----:B------:R-:W-:Y:S01]  /*0260*/  @!P1 VIADD R16, R16, 0x80 ;  /* 0x0000008010109836 */ /* 0x000fe20000000000 */
[----:B------:R-:W1:Y:S04]  /*0270*/  @!P2 LDC.64 R2, c[0x0][0x390] ;  /* 0x0000e400ff02ab82 */ /* 0x000e680000000a00 */
[C---:B------:R-:W-:Y:S01]  /*0280*/  ISETP.GE.U32.AND P0, PT, R16.reuse, UR5, PT ;  /* 0x0000000510007c0c */ /* 0x040fe2000bf06070 */
[----:B------:R-:W-:Y:S01]  /*0290*/  @!P5 IMAD.X R21, RZ, RZ, R21, P6 ;  /* 0x000000ffff15d224 */ /* 0x000fe200030e0615 */
[----:B------:R-:W-:Y:S02]  /*02a0*/  PRMT R15, RZ, 0x7610, R15 ;  /* 0x00007610ff0f7816 */ /* 0x000fe4000000000f */
[----:B------:R-:W4:Y:S04]  /*02b0*/  @!P1 LDC.64 R4, c[0x0][0x390] ;  /* 0x0000e400ff049b82 */ /* 0x000f280000000a00 */
[----:B------:R5:W2:Y:S05]  /*02c0*/  @!P5 LDG.E.U8 R15, desc[UR8][R20.64] ;  /* 0x00000008140fd981 */ /* 0x000aaa000c1e1100 */
[C---:B------:R-:W-:Y:S01]  /*02d0*/  @!P0 VIADD R17, R16.reuse, UR4 ;  /* 0x0000000410118c36 */ /* 0x040fe20008000000 */
[----:B------:R-:W4:Y:S01]  /*02e0*/  @!P0 LDC.64 R6, c[0x0][0x390] ;  /* 0x0000e400ff068b82 */ /* 0x000f220000000a00 */
[----:B------:R-:W-:-:S05]  /*02f0*/  @!P0 VIADD R16, R16, 0x80 ;  /* 0x0000008010108836 */ /* 0x000fca0000000000 */
[----:B------:R-:W-:Y:S02]  /*0300*/  ISETP.GE.U32.AND P6, PT, R16, UR5, PT ;  /* 0x0000000510007c0c */ /* 0x000fe4000bfc6070 */
[----:B0-----:R-:W-:Y:S02]  /*0310*/  @!P4 IADD3 R10, P5, PT, R25, R10, RZ ;  /* 0x0000000a190ac210 */ /* 0x001fe40007fbe0ff */
[----:B------:R-:W-:-:S03]  /*0320*/  PRMT R18, RZ, 0x7610, R18 ;  /* 0x00007610ff127816 */ /* 0x000fc60000000012 */
[----:B------:R-:W-:Y:S01]  /*0330*/  @!P4 IMAD.X R11, RZ, RZ, R11, P5 ;  /* 0x000000ffff0bc224 */ /* 0x000fe200028e060b */
[----:B---3--:R-:W-:Y:S02]  /*0340*/  @!P3 IADD3 R8, P5, PT, R13, R8, RZ ;  /* 0x000000080d08b210 */ /* 0x008fe40007fbe0ff */
[----:B------:R-:W-:Y:S02]  /*0350*/  PRMT R24, RZ, 0x7610, R24 ;  /* 0x00007610ff187816 */ /* 0x000fe40000000018 */
[----:B------:R0:W3:Y:S01]  /*0360*/  @!P4 LDG.E.U8 R18, desc[UR8][R10.64] ;  /* 0x000000080a12c981 */ /* 0x0000e2000c1e1100 */
[----:B------:R-:W0:Y:S01]  /*0370*/  @!P6 LDC.64 R12, c[0x0][0x390] ;  /* 0x0000e400ff0ceb82 */ /* 0x000e220000000a00 */
[----:B------:R-:W-:Y:S01]  /*0380*/  @!P3 IMAD.X R9, RZ, RZ, R9, P5 ;  /* 0x000000ffff09b224 */ /* 0x000fe200028e0609 */
[----:B-1----:R-:W-:Y:S02]  /*0390*/  @!P2 IADD3 R2, P4, PT, R23, R2, RZ ;  /* 0x000000021702a210 */ /* 0x002fe40007f9e0ff */
[----:B-----5:R-:W-:-:S02]  /*03a0*/  PRMT R20, RZ, 0x7610, R20 ;  /* 0x00007610ff147816 */ /* 0x020fc40000000014 */
[----:B------:R1:W5:Y:S01]  /*03b0*/  @!P3 LDG.E.U8 R24, desc[UR8][R8.64] ;  /* 0x000000080818b981 */ /* 0x000362000c1e1100 */
[----:B------:R-:W-:Y:S01]  /*03c0*/  @!P2 IMAD.X R3, RZ, RZ, R3, P4 ;  /* 0x000000ffff03a224 */ /* 0x000fe200020e0603 */
[----:B----4-:R-:W-:Y:S02]  /*03d0*/  @!P1 IADD3 R4, P3, PT, R19, R4, RZ ;  /* 0x0000000413049210 */ /* 0x010fe40007f7e0ff */
[----:B------:R-:W-:Y:S02]  /*03e0*/  @!P0 IADD3 R6, P4, PT, R17, R6, RZ ;  /* 0x0000000611068210 */ /* 0x000fe40007f9e0ff */
[----:B------:R2:W4:Y:S01]  /*03f0*/  @!P2 LDG.E.U8 R20, desc[UR8][R2.64] ;  /* 0x000000080214a981 */ /* 0x000522000c1e1100 */
[----:B------:R-:W-:Y:S01]  /*0400*/  PRMT R17, RZ, 0x7610, R17 ;  /* 0x00007610ff117816 */ /* 0x000fe20000000011 */
[----:B------:R-:W-:Y:S02]  /*0410*/  @!P1 IMAD.X R5, RZ, RZ, R5, P3 ;  /* 0x000000ffff059224 */ /* 0x000fe400018e0605 */
[----:B0-----:R-:W-:Y:S01]  /*0420*/  @!P6 VIADD R11, R16, UR4 ;  /* 0x00000004100bec36 */ /* 0x001fe20008000000 */
[----:B------:R-:W-:Y:S01]  /*0430*/  PRMT R10, RZ, 0x7610, R10 ;  /* 0x00007610ff0a7816 */ /* 0x000fe2000000000a */
[----:B------:R-:W-:Y:S01]  /*0440*/  @!P0 IMAD.X R7, RZ, RZ, R7, P4 ;  /* 0x000000ffff078224 */ /* 0x000fe200020e0607 */
[----:B------:R0:W4:Y:S01]  /*0450*/  @!P1 LDG.E.U8 R17, desc[UR8][R4.64] ;  /* 0x0000000804119981 */ /* 0x000122000c1e1100 */
[----:B-1----:R-:W-:-:S03]  /*0460*/  PRMT R8, RZ, 0x7610, R8 ;  /* 0x00007610ff087816 */ /* 0x002fc60000000008 */
[----:B------:R1:W4:Y:S01]  /*0470*/  @!P0 LDG.E.U8 R10, desc[UR8][R6.64] ;  /* 0x00000008060a8981 */ /* 0x000322000c1e1100 */
[----:B------:R-:W-:-:S05]  /*0480*/  @!P6 IADD3 R12, P1, PT, R11, R12, RZ ;  /* 0x0000000c0b0ce210 */ /* 0x000fca0007f3e0ff */
[----:B------:R-:W-:-:S05]  /*0490*/  @!P6 IMAD.X R13, RZ, RZ, R13, P1 ;  /* 0x000000ffff0de224 */ /* 0x000fca00008e060d */
[----:B------:R-:W4:Y:S01]  /*04a0*/  @!P6 LDG.E.U8 R8, desc[UR8][R12.64] ;  /* 0x000000080c08e981 */ /* 0x000f22000c1e1100 */
[----:B------:R-:W-:Y:S04]  /*04b0*/  BSSY.RECONVERGENT B0, `(.L_x_17751) ;  /* 0x000006a000007945 */ /* 0x000fe80003800200 */
[----:B------:R-:W-:Y:S01]  /*04c0*/  BSSY.RELIABLE B1, `(.L_x_17752) ;  /* 0x0000061000017945 */ /* 0x000fe20003800100 */
[----:B--2---:R-:W-:-:S04]  /*04d0*/  PRMT R2, R22, 0x8880, RZ ;  /* 0x0000888016027816 */ /* 0x004fc800000000ff */
[----:B------:R-:W-:Y:S02]  /*04e0*/  ISETP.GT.AND P4, PT, R2, RZ, PT ;  /* 0x000000ff0200720c */ /* 0x000fe40003f84270 */
[----:B------:R-:W-:Y:S02]  /*04f0*/  LOP3.LUT P0, RZ, R22, 0xff, RZ, 0xc0, !PT ;  /* 0x000000ff16ff7812 */ /* 0x000fe4000780c0ff */
[----:B0-----:R-:W-:-:S04]  /*0500*/  SEL R5, RZ, 0x1, !P4 ;  /* 0x00000001ff057807 */ /* 0x001fc80006000000 */
[----:B------:R-:W-:Y:S02]  /*0510*/  SEL R5, R14, R5, !P0 ;  /* 0x000000050e057207 */ /* 0x000fe40004000000 */
[----:B------:R-:W-:-:S05]  /*0520*/  PRMT R3, R15, 0x8880, RZ ;  /* 0x000088800f037816 */ /* 0x000fca00000000ff */
[----:B------:R-:W-:-:S05]  /*0530*/  IMAD.MOV.U32 R2, RZ, RZ, R3 ;  /* 0x000000ffff027224 */ /* 0x000fca00078e0003 */
[----:B------:R-:W-:Y:S02]  /*0540*/  ISETP.GT.AND P2, PT, R2, RZ, PT ;  /* 0x000000ff0200720c */ /* 0x000fe40003f44270 */
[----:B---3--:R-:W-:-:S05]  /*0550*/  PRMT R9, R18, 0x8880, RZ ;  /* 0x0000888012097816 */ /* 0x008fca00000000ff */
[----:B------:R-:W-:Y:S01]  /*0560*/  IMAD.MOV.U32 R3, RZ, RZ, R9 ;  /* 0x000000ffff037224 */ /* 0x000fe200078e0009 */
[----:B-----5:R-:W-:-:S04]  /*0570*/  PRMT R4, R24, 0x8880, RZ ;  /* 0x0000888018047816 */ /* 0x020fc800000000ff */
[----:B------:R-:W-:Y:S01]  /*0580*/  ISETP.GT.AND P3, PT, R3, RZ, PT ;  /* 0x000000ff0300720c */ /* 0x000fe20003f64270 */
[----:B------:R-:W-:Y:S01]  /*0590*/  IMAD.MOV.U32 R2, RZ, RZ, R4 ;  /* 0x000000ffff027224 */ /* 0x000fe200078e0004 */
[----:B----4-:R-:W-:-:S04]  /*05a0*/  PRMT R3, R20, 0x8880, RZ ;  /* 0x0000888014037816 */ /* 0x010fc800000000ff */
[----:B------:R-:W-:Y:S01]  /*05b0*/  ISETP.GT.AND P6, PT, R2, RZ, PT ;  /* 0x000000ff0200720c */ /* 0x000fe20003fc4270 */
[----:B------:R-:W-:Y:S01]  /*05c0*/  IMAD.MOV.U32 R2, RZ, RZ, R3 ;  /* 0x000000ffff027224 */ /* 0x000fe200078e0003 */
[----:B-1----:R-:W-:Y:S02]  /*05d0*/  PRMT R6, R17, 0x8880, RZ ;  /* 0x0000888011067816 */ /* 0x002fe400000000ff */
[----:B------:R-:W-:Y:S02]  /*05e0*/  LOP3.LUT P1, RZ, R15, 0xff, RZ, 0xc0, !PT ;  /* 0x000000ff0fff7812 */ /* 0x000fe4000782c0ff */
[----:B------:R-:W-:Y:S02]  /*05f0*/  SEL R3, RZ, 0x1, !P2 ;  /* 0x00000001ff037807 */ /* 0x000fe40005000000 */
[----:B------:R-:W-:Y:S01]  /*0600*/  ISETP.GT.AND P0, PT, R2, RZ, PT ;  /* 0x000000ff0200720c */ /* 0x000fe20003f04270 */
[----:B------:R-:W-:Y:S01]  /*0610*/  IMAD.MOV.U32 R2, RZ, RZ, R6 ;  /* 0x000000ffff027224 */ /* 0x000fe200078e0006 */
[----:B------:R-:W-:-:S02]  /*0620*/  PRMT R7, R10, 0x8880, RZ ;  /* 0x000088800a077816 */ /* 0x000fc400000000ff */
[----:B------:R-:W-:Y:S02]  /*0630*/  SEL R4, R14, R3, !P1 ;  /* 0x000000030e047207 */ /* 0x000fe40004800000 */
[----:B------:R-:W-:Y:S02]  /*0640*/  SEL R3, RZ, 0x1, !P3 ;  /* 0x00000001ff037807 */ /* 0x000fe40005800000 */
[----:B------:R-:W-:Y:S01]  /*0650*/  ISETP.GT.AND P3, PT, R2, RZ, PT ;  /* 0x000000ff0200720c */ /* 0x000fe20003f64270 */
[----:B------:R-:W-:Y:S01]  /*0660*/  IMAD.MOV.U32 R2, RZ, RZ, R7 ;  /* 0x000000ffff027224 */ /* 0x000fe200078e0007 */
[----:B------:R-:W-:Y:S02]  /*0670*/  LOP3.LUT P5, RZ, R18, 0xff, RZ, 0xc0, !PT ;  /* 0x000000ff12ff7812 */ /* 0x000fe400078ac0ff */
[----:B------:R-:W-:Y:S02]  /*0680*/  PRMT R7, R8, 0x8880, RZ ;  /* 0x0000888008077816 */ /* 0x000fe400000000ff */
[----:B------:R-:W-:-:S02]  /*0690*/  SEL R6, R14, R3, !P5 ;  /* 0x000000030e067207 */ /* 0x000fc40006800000 */
[----:B------:R-:W-:Y:S01]  /*06a0*/  ISETP.GT.AND P5, PT, R2, RZ, PT ;  /* 0x000000ff0200720c */ /* 0x000fe20003fa4270 */
[----:B------:R-:W-:Y:S01]  /*06b0*/  IMAD.MOV.U32 R2, RZ, RZ, R7 ;  /* 0x000000ffff027224 */ /* 0x000fe200078e0007 */
[----:B------:R-:W-:Y:S02]  /*06c0*/  SEL R7, RZ, 0x1, !P3 ;  /* 0x00000001ff077807 */ /* 0x000fe40005800000 */
[----:B------:R-:W-:Y:S02]  /*06d0*/  ISETP.GE.U32.AND P3, PT, R0, UR5, PT ;  /* 0x0000000500007c0c */ /* 0x000fe4000bf66070 */
[----:B------:R-:W-:Y:S02]  /*06e0*/  LOP3.LUT P4, RZ, R24, 0xff, RZ, 0xc0, !PT ;  /* 0x000000ff18ff7812 */ /* 0x000fe4000788c0ff */
[----:B------:R-:W-:-:S04]  /*06f0*/  SEL R3, RZ, 0x1, !P6 ;  /* 0x00000001ff037807 */ /* 0x000fc80007000000 */
[----:B------:R-:W-:Y:S02]  /*0700*/  SEL R13, R14, R3, !P4 ;  /* 0x000000030e0d7207 */ /* 0x000fe40006000000 */
[----:B------:R-:W-:Y:S02]  /*0710*/  SEL R3, RZ, 0x1, !P0 ;  /* 0x00000001ff037807 */ /* 0x000fe40004000000 */
[----:B------:R-:W-:Y:S02]  /*0720*/  ISETP.GT.AND P0, PT, R2, RZ, PT ;  /* 0x000000ff0200720c */ /* 0x000fe40003f04270 */
[----:B------:R-:W-:Y:S02]  /*0730*/  LOP3.LUT P2, RZ, R20, 0xff, RZ, 0xc0, !PT ;  /* 0x000000ff14ff7812 */ /* 0x000fe4000784c0ff */
[----:B------:R-:W-:Y:S02]  /*0740*/  LOP3.LUT P1, RZ, R17, 0xff, RZ, 0xc0, !PT ;  /* 0x000000ff11ff7812 */ /* 0x000fe4000782c0ff */
[----:B------:R-:W-:-:S02]  /*0750*/  LOP3.LUT P6, RZ, R10, 0xff, RZ, 0xc0, !PT ;  /* 0x000000ff0aff7812 */ /* 0x000fc400078cc0ff */
[----:B------:R-:W-:Y:S02]  /*0760*/  SEL R9, RZ, 0x1, !P5 ;  /* 0x00000001ff097807 */ /* 0x000fe40006800000 */
[----:B------:R-:W-:Y:S02]  /*0770*/  LOP3.LUT P4, RZ, R8, 0xff, RZ, 0xc0, !PT ;  /* 0x000000ff08ff7812 */ /* 0x000fe4000788c0ff */
[----:B------:R-:W-:Y:S02]  /*0780*/  SEL R11, RZ, 0x1, !P0 ;  /* 0x00000001ff0b7807 */ /* 0x000fe40004000000 */
[C---:B------:R-:W-:Y:S02]  /*0790*/  SEL R15, R14.reuse, R3, !P2 ;  /* 0x000000030e0f7207 */ /* 0x040fe40005000000 */
[C---:B------:R-:W-:Y:S02]  /*07a0*/  SEL R3, R14.reuse, R7, !P1 ;  /* 0x000000070e037207 */ /* 0x040fe40004800000 */
[----:B------:R-:W-:-:S02]  /*07b0*/  SEL R2, R14, R9, !P6 ;  /* 0x000000090e027207 */ /* 0x000fc40007000000 */
        /* <DEDUP_REMOVED lines=16> */
.L_x_17753:
        /* <DEDUP_REMOVED lines=8> */
.L_x_17754:
        /* <DEDUP_REMOVED lines=8> */
.L_x_17755:
        /* <DEDUP_REMOVED lines=8> */
.L_x_17756:
[----:B------:R-:W-:-:S13]  /*0a40*/  ISETP.GE.U32.AND P0, PT, R0, UR5, PT ;  /* 0x0000000500007c0c */ /* 0x000fda000bf06070 */
[----:B------:R-:W-:Y:S05]  /*0a50*/  @P0 BREAK.RELIABLE B1 ;  /* 0x0000000000010942 */ /* 0x000fea0003800100 */
[----:B------:R-:W-:Y:S05]  /*0a60*/  @P0 BRA `(.L_x_17758) ;  /* 0x0000000000380947 */ /* 0x000fea0003800000 */
[----:B------:R-:W3:Y:S01]  /*0a70*/  LDCU.64 UR6, c[0x0][0x388] ;  /* 0x00007100ff0677ac */ /* 0x000ee20008000a00 */
[C---:B-12---:R-:W-:Y:S02]  /*0a80*/  VIADD R4, R0.reuse, UR4 ;  /* 0x0000000400047c36 */ /* 0x046fe40008000000 */
[----:B------:R-:W-:-:S03]  /*0a90*/  VIADD R0, R0, 0x80 ;  /* 0x0000008000007836 */ /* 0x000fc60000000000 */
[----:B---3--:R-:W-:-:S05]  /*0aa0*/  IADD3 R4, P0, PT, R4, UR6, RZ ;  /* 0x0000000604047c10 */ /* 0x008fca000ff1e0ff */
[----:B0-----:R-:W-:-:S05]  /*0ab0*/  IMAD.X R5, RZ, RZ, UR7, P0 ;  /* 0x00000007ff057e24 */ /* 0x001fca00080e06ff */
[----:B------:R2:W-:Y:S03]  /*0ac0*/  STG.E.U8 desc[UR8][R4.64], R3 ;  /* 0x0000000304007986 */ /* 0x0005e6000c101108 */
.L_x_17757:
[----:B------:R-:W-:Y:S05]  /*0ad0*/  BSYNC.RELIABLE B1 ;  /* 0x0000000000017941 */ /* 0x000fea0003800100 */
.L_x_17752:
[----:B------:R-:W-:-:S13]  /*0ae0*/  ISETP.GE.U32.AND P0, PT, R0, UR5, PT ;  /* 0x0000000500007c0c */ /* 0x000fda000bf06070 */
[----:B------:R-:W0:Y:S01]  /*0af0*/  @!P0 LDC.64 R6, c[0x0][0x388] ;  /* 0x0000e200ff068b82 */ /* 0x000e220000000a00 */
[C---:B-12---:R-:W-:Y:S02]  /*0b00*/  @!P0 VIADD R5, R0.reuse, UR4 ;  /* 0x0000000400058c36 */ /* 0x046fe40008000000 */
[----:B------:R-:W-:-:S03]  /*0b10*/  @!P0 VIADD R0, R0, 0x80 ;  /* 0x0000008000008836 */ /* 0x000fc60000000000 */
[----:B0-----:R-:W-:-:S05]  /*0b20*/  @!P0 IADD3 R4, P1, PT, R5, R6, RZ ;  /* 0x0000000605048210 */ /* 0x001fca0007f3e0ff */
[----:B------:R-:W-:-:S05]  /*0b30*/  @!P0 IMAD.X R5, RZ, RZ, R7, P1 ;  /* 0x000000ffff058224 */ /* 0x000fca00008e0607 */
[----:B------:R3:W-:Y:S03]  /*0b40*/  @!P0 STG.E.U8 desc[UR8][R4.64], R2 ;  /* 0x0000000204008986 */ /* 0x0007e6000c101108 */
.L_x_17758:
[----:B------:R-:W-:Y:S05]  /*0b50*/  BSYNC.RECONVERGENT B0 ;  /* 0x0000000000007941 */ /* 0x000fea0003800200 */
.L_x_17751:
        /* <DEDUP_REMOVED lines=9> */
.L_x_17750:
        /* <DEDUP_REMOVED lines=12> */
[----:B0-----:R-:W-:-:S04]  /*0cb0*/  UIADD3 UR6, UP0, UPT, UR4, UR6, URZ ;  /* 0x0000000604067290 */ /* 0x001fc8000ff1e0ff */
[----:B------:R-:W-:Y:S02]  /*0cc0*/  UIADD3.X UR7, UPT, UPT, URZ, UR7, URZ, UP0, !UPT ;  /* 0x00000007ff077290 */ /* 0x000fe400087fe4ff */
[----:B------:R-:W-:-:S04]  /*0cd0*/  IMAD.U32 R2, RZ, RZ, UR6 ;  /* 0x00000006ff027e24 */ /* 0x000fc8000f8e00ff */
[----:B------:R-:W-:Y:S02]  /*0ce0*/  IMAD.U32 R3, RZ, RZ, UR7 ;  /* 0x00000007ff037e24 */ /* 0x000fe4000f8e00ff */
[----:B------:R-:W-:Y:S01]  /*0cf0*/  IMAD.WIDE.U32 R2, R5, 0x2, R2 ;  /* 0x0000000205027825 */ /* 0x000fe200078e0002 */
[C---:B--2---:R-:W-:Y:S02]  /*0d00*/  PRMT R11, R8.reuse, 0x9991, RZ ;  /* 0x00009991080b7816 */ /* 0x044fe400000000ff */
[C---:B------:R-:W-:Y:S02]  /*0d10*/  PRMT R10, R8.reuse, 0x8880, RZ ;  /* 0x00008880080a7816 */ /* 0x040fe400000000ff */
[C---:B------:R-:W-:Y:S01]  /*0d20*/  PRMT R5, R8.reuse, 0x7770, RZ ;  /* 0x0000777008057816 */ /* 0x040fe200000000ff */
[----:B-1----:R-:W-:Y:S01]  /*0d30*/  IMAD.MOV.U32 R7, RZ, RZ, R11 ;  /* 0x000000ffff077224 */ /* 0x002fe200078e000b */
[----:B------:R-:W-:Y:S01]  /*0d40*/  PRMT R8, R8, 0x7771, RZ ;  /* 0x0000777108087816 */ /* 0x000fe200000000ff */
[----:B------:R-:W-:Y:S01]  /*0d50*/  IMAD.MOV.U32 R6, RZ, RZ, R10 ;  /* 0x000000ffff067224 */ /* 0x000fe200078e000a */
[----:B------:R-:W-:-:S02]  /*0d60*/  ISETP.NE.AND P3, PT, R5, RZ, PT ;  /* 0x000000ff0500720c */ /* 0x000fc40003f65270 */
[----:B------:R-:W-:Y:S02]  /*0d70*/  ISETP.GT.AND P2, PT, R7, RZ, PT ;  /* 0x000000ff0700720c */ /* 0x000fe40003f44270 */
[C---:B---3--:R-:W-:Y:S02]  /*0d80*/  PRMT R5, R9.reuse, 0x8880, RZ ;  /* 0x0000888009057816 */ /* 0x048fe400000000ff */
[----:B------:R-:W-:Y:S02]  /*0d90*/  ISETP.GT.AND P1, PT, R6, RZ, PT ;  /* 0x000000ff0600720c */ /* 0x000fe40003f24270 */
[----:B------:R-:W-:Y:S02]  /*0da0*/  PRMT R7, R9, 0x7770, RZ ;  /* 0x0000777009077816 */ /* 0x000fe400000000ff */
[----:B------:R-:W-:Y:S02]  /*0db0*/  ISETP.GT.AND P6, PT, R5, RZ, PT ;  /* 0x000000ff0500720c */ /* 0x000fe40003fc4270 */
[----:B------:R-:W-:-:S02]  /*0dc0*/  ISETP.NE.AND P5, PT, R7, RZ, PT ;  /* 0x000000ff0700720c */ /* 0x000fc40003fa5270 */
[----:B------:R-:W-:Y:S02]  /*0dd0*/  SEL R5, RZ, 0x1, !P1 ;  /* 0x00000001ff057807 */ /* 0x000fe40004800000 */
[----:B------:R-:W-:Y:S02]  /*0de0*/  ISETP.NE.AND P0, PT, R8, RZ, PT ;  /* 0x000000ff0800720c */ /* 0x000fe40003f05270 */
[----:B----4-:R-:W-:Y:S02]  /*0df0*/  PRMT R7, R4, 0x7770, RZ ;  /* 0x0000777004077816 */ /* 0x010fe400000000ff */
[C---:B------:R-:W-:Y:S02]  /*0e00*/  PRMT R8, R9.reuse, 0x7771, RZ ;  /* 0x0000777109087816 */ /* 0x040fe400000000ff */
[----:B------:R-:W-:Y:S02]  /*0e10*/  PRMT R6, R9, 0x9991, RZ ;  /* 0x0000999109067816 */ /* 0x000fe400000000ff */
[----:B------:R-:W-:-:S02]  /*0e20*/  SEL R5, R14, R5, !P3 ;  /* 0x000000050e057207 */ /* 0x000fc40005800000 */
[----:B------:R-:W-:Y:S02]  /*0e30*/  ISETP.NE.AND P3, PT, R7, RZ, PT ;  /* 0x000000ff0700720c */ /* 0x000fe40003f65270 */
[----:B------:R-:W-:Y:S02]  /*0e40*/  ISETP.NE.AND P4, PT, R8, RZ, PT ;  /* 0x000000ff0800720c */ /* 0x000fe40003f85270 */
[----:B------:R-:W-:Y:S02]  /*0e50*/  ISETP.GT.AND P1, PT, R6, RZ, PT ;  /* 0x000000ff0600720c */ /* 0x000fe40003f24270 */
[----:B------:R-:W-:Y:S02]  /*0e60*/  SEL R7, RZ, 0x1, !P2 ;  /* 0x00000001ff077807 */ /* 0x000fe40005000000 */
[C---:B------:R-:W-:Y:S02]  /*0e70*/  PRMT R6, R4.reuse, 0x8880, RZ ;  /* 0x0000888004067816 */ /* 0x040fe400000000ff */
[----:B------:R-:W-:-:S02]  /*0e80*/  PRMT R8, R4, 0x9991, RZ ;  /* 0x0000999104087816 */ /* 0x000fc400000000ff */
[----:B------:R-:W-:Y:S02]  /*0e90*/  PRMT R9, R4, 0x7771, RZ ;  /* 0x0000777104097816 */ /* 0x000fe400000000ff */
[----:B------:R-:W-:Y:S02]  /*0ea0*/  SEL R4, R14, R7, !P0 ;  /* 0x000000070e047207 */ /* 0x000fe40004000000 */
[----:B------:R-:W-:Y:S01]  /*0eb0*/  ISETP.GT.AND P0, PT, R6, RZ, PT ;  /* 0x000000ff0600720c */ /* 0x000fe20003f04270 */
[----:B------:R-:W-:Y:S01]  /*0ec0*/  IMAD.MOV.U32 R6, RZ, RZ, R8 ;  /* 0x000000ffff067224 */ /* 0x000fe200078e0008 */
[----:B-----5:R-:W-:Y:S02]  /*0ed0*/  PRMT R8, R0, 0x8880, RZ ;  /* 0x0000888000087816 */ /* 0x020fe400000000ff */
[----:B------:R-:W-:Y:S02]  /*0ee0*/  ISETP.NE.AND P2, PT, R9, RZ, PT ;  /* 0x000000ff0900720c */ /* 0x000fe40003f45270 */
[----:B------:R-:W-:-:S02]  /*0ef0*/  SEL R7, RZ, 0x1, !P6 ;  /* 0x00000001ff077807 */ /* 0x000fc40007000000 */
[----:B------:R-:W-:Y:S02]  /*0f00*/  PRMT R9, R0, 0x7771, RZ ;  /* 0x0000777100097816 */ /* 0x000fe400000000ff */
[----:B------:R-:W-:Y:S01]  /*0f10*/  ISETP.GT.AND P6, PT, R6, RZ, PT ;  /* 0x000000ff0600720c */ /* 0x000fe20003fc4270 */
[----:B------:R-:W-:Y:S01]  /*0f20*/  IMAD.MOV.U32 R6, RZ, RZ, R8 ;  /* 0x000000ffff067224 */ /* 0x000fe200078e0008 */
[----:B------:R-:W-:Y:S02]  /*0f30*/  SEL R7, R14, R7, !P5 ;  /* 0x000000070e077207 */ /* 0x000fe40006800000 */
[----:B------:R-:W-:Y:S02]  /*0f40*/  PRMT R8, R0, 0x9991, RZ ;  /* 0x0000999100087816 */ /* 0x000fe400000000ff */
[----:B------:R-:W-:Y:S02]  /*0f50*/  ISETP.NE.AND P5, PT, R9, RZ, PT ;  /* 0x000000ff0900720c */ /* 0x000fe40003fa5270 */
[----:B------:R-:W-:-:S02]  /*0f60*/  SEL R9, RZ, 0x1, !P1 ;  /* 0x00000001ff097807 */ /* 0x000fc40004800000 */
[----:B------:R-:W-:Y:S01]  /*0f70*/  ISETP.GT.AND P1, PT, R6, RZ, PT ;  /* 0x000000ff0600720c */ /* 0x000fe20003f24270 */
[----:B------:R-:W-:Y:S01]  /*0f80*/  IMAD.MOV.U32 R6, RZ, RZ, R8 ;  /* 0x000000ffff067224 */ /* 0x000fe200078e0008 */
[----:B------:R-:W-:Y:S02]  /*0f90*/  PRMT R0, R0, 0x7770, RZ ;  /* 0x0000777000007816 */ /* 0x000fe400000000ff */
[----:B------:R-:W-:Y:S02]  /*0fa0*/  SEL R11, RZ, 0x1, !P0 ;  /* 0x00000001ff0b7807 */ /* 0x000fe40004000000 */
[----:B------:R-:W-:Y:S02]  /*0fb0*/  ISETP.NE.AND P0, PT, R0, RZ, PT ;  /* 0x000000ff0000720c */ /* 0x000fe40003f05270 */
[----:B------:R-:W-:Y:S02]  /*0fc0*/  SEL R13, RZ, 0x1, !P6 ;  /* 0x00000001ff0d7807 */ /* 0x000fe40007000000 */
[----:B------:R-:W-:-:S02]  /*0fd0*/  SEL R15, RZ, 0x1, !P1 ;  /* 0x00000001ff0f7807 */ /* 0x000fc40004800000 */
[----:B------:R-:W-:Y:S02]  /*0fe0*/  ISETP.GT.AND P6, PT, R6, RZ, PT ;  /* 0x000000ff0600720c */ /* 0x000fe40003fc4270 */
[C---:B------:R-:W-:Y:S02]  /*0ff0*/  SEL R0, R14.reuse, R9, !P4 ;  /* 0x000000090e007207 */ /* 0x040fe40006000000 */
[C---:B------:R-:W-:Y:S02]  /*1000*/  SEL R11, R14.reuse, R11, !P3 ;  /* 0x0000000b0e0b7207 */ /* 0x040fe40005800000 */
[C---:B------:R-:W-:Y:S02]  /*1010*/  SEL R6, R14.reuse, R13, !P2 ;  /* 0x0000000d0e067207 */ /* 0x040fe40005000000 */
[----:B------:R-:W-:Y:S02]  /*1020*/  SEL R15, R14, R15, !P0 ;  /* 0x0000000f0e0f7207 */ /* 0x000fe40004000000 */
[----:B------:R-:W-:-:S02]  /*1030*/  @P5 SEL R14, RZ, 0x1, !P6 ;  /* 0x00000001ff0e5807 */ /* 0x000fc40007000000 */
        /* <DEDUP_REMOVED lines=9> */
.L_x_17759:
        /* <DEDUP_REMOVED lines=11> */
.L_x_31189:


//--------------------- .text._ZN2at6native29vectorized_elementwise_kernelILi4ENS0_13BUnaryFunctorIaaaZZZNS0_21heaviside_kernel_cudaERNS_18TensorIteratorBaseEENKUlvE_clEvENKUlvE0_clEvEUlaaE_EESt5arrayIPcLm2EEEEviT0_T1_ --------------------------
	.section	.text._ZN2at6native29vectorized_elementwise_kernelILi4ENS0_13BUnaryFunctorIaaaZZZNS0_21heaviside_kernel_cudaERNS_18TensorIteratorBaseEENKUlvE_clEvENKUlvE0_clEvEUlaaE_EESt5arrayIPcLm2EEEEviT0_T1_,"ax",@progbits
	.align	128
        .global         _ZN2at6native29vectorized_elementwise_kernelILi4ENS0_13BUnaryFunctorIaaaZZZNS0_21heaviside_kernel_cudaERNS_18TensorIteratorBaseEENKUlvE_clEvENKUlvE0_clEvEUlaaE_EESt5arrayIPcLm2EEEEviT0_T1_
        .type           _ZN2at6native29vectorized_elementwise_kernelILi4ENS0_13BUnaryFunctorIaaaZZZNS0_21heaviside_kernel_cudaERNS_18TensorIteratorBaseEENKUlvE_clEvENKUlvE0_clEvEUlaaE_EESt5arrayIPcLm2EEEEviT0_T1_,@function
        .size           _ZN2at6native29vectorized_elementwise_kernelILi4ENS0_13BUnaryFunctorIaaaZZZNS0_21heaviside_kernel_cudaERNS_18TensorIteratorBaseEENKUlvE_clEvENKUlvE0_clEvEUlaaE_EESt5arrayIPcLm2EEEEviT0_T1_,(.L_x_31190 - _ZN2at6native29vectorized_elementwise_kernelILi4ENS0_13BUnaryFunctorIaaaZZZNS0_21heaviside_kernel_cudaERNS_18TensorIteratorBaseEENKUlvE_clEvENKUlvE0_clEvEUlaaE_EESt5arrayIPcLm2EEEEviT0_T1_)
        .other          _ZN2at6native29vectorized_elementwise_kernelILi4ENS0_13BUnaryFunctorIaaaZZZNS0_21heaviside_kernel_cudaERNS_18TensorIteratorBaseEENKUlvE_clEvENKUlvE0_clEvEUlaaE_EESt5arrayIPcLm2EEEEviT0_T1_,@"STO_CUDA_ENTRY STV_DEFAULT"
_ZN2at6native29vectorized_elementwise_kernelILi4ENS0_13BUnaryFunctorIaaaZZZNS0_21heaviside_kernel_cudaERNS_18TensorIteratorBaseEENKUlvE_clEvENKUlvE0_clEvEUlaaE_EESt5arrayIPcLm2EEEEviT0_T1_:
.text._ZN2at6native29vectorized_elementwise_kernelILi4ENS0_13BUnaryFunctorIaaaZZZNS0_21heaviside_kernel_cudaERNS_18TensorIteratorBaseEENKUlvE_clEvENKUlvE0_clEvEUlaaE_EESt5arrayIPcLm2EEEEviT0_T1_:
        /* <DEDUP_REMOVED lines=140> */
.L_x_17763:
        /* <DEDUP_REMOVED lines=8> */
.L_x_17764:
        /* <DEDUP_REMOVED lines=8> */
.L_x_17765:
        /* <DEDUP_REMOVED lines=8> */
.L_x_17766:
        /* <DEDUP_REMOVED lines=9> */
.L_x_17767:
[----:B------:R-:W-:Y:S05]  /*0ad0*/  BSYNC.RELIABLE B1 ;  /* 0x0000000000017941 */ /* 0x000fea0003800100 */
.L_x_17762:
[----:B------:R-:W-:-:S13]  /*0ae0*/  ISETP.GE.U32.AND P0, PT, R0, UR5, PT ;  /* 0x0000000500007c0c */ /* 0x000fda000bf06070 */
[----:B------:R-:W0:Y:S01]  /*0af0*/  @!P0 LDC.64 R6, c[0x0][0x388] ;  /* 0x0000e200ff068b82 */ /* 0x000e220000000a00 */
[C---:B-12---:R-:W-:Y:S02]  /*0b00*/  @!P0 VIADD R5, R0.reuse, UR4 ;  /* 0x0000000400058c36 */ /* 0x046fe40008000000 */
[----:B------:R-:W-:-:S03]  /*0b10*/  @!P0 VIADD R0, R0, 0x80 ;  /* 0x0000008000008836 */ /* 0x000fc60000000000 */
[----:B0-----:R-:W-:-:S05]  /*0b20*/  @!P0 IADD3 R4, P1, PT, R5, R6, RZ ;  /* 0x0000000605048210 */ /* 0x001fca0007f3e0ff */
[----:B------:R-:W-:-:S05]  /*0b30*/  @!P0 IMAD.X R5, RZ, RZ, R7, P1 ;  /* 0x000000ffff058224 */ /* 0x000fca00008e0607 */
[----:B------:R3:W-:Y:S03]  /*0b40*/  @!P0 STG.E.U8 desc[UR8][R4.64], R2 ;  /* 0x0000000204008986 */ /* 0x0007e6000c101108 */
.L_x_17768:
[----:B------:R-:W-:Y:S05]  /*0b50*/  BSYNC.RECONVERGENT B0 ;  /* 0x0000000000007941 */ /* 0x000fea0003800200 */
.L_x_17761:
        /* <DEDUP_REMOVED lines=9> */
.L_x_17760:
        /* <DEDUP_REMOVED lines=9> */
[----:B------:R1:W3:Y:S01]  /*0c80*/  LDG.E R8, desc[UR8][R2.64+0x200] ;  /* 0x0002000802087981 */ /* 0x0002e2000c1e1900 */
[----:B0-----:R-:W-:-:S04]  /*0c90*/  UIADD3 UR6, UP0, UPT, UR4, UR6, URZ ;  /* 0x0000000604067290 */ /* 0x001fc8000ff1e0ff */
[----:B------:R-:W-:Y:S01]  /*0ca0*/  UIADD3.X UR7, UPT, UPT, URZ, UR7, URZ, UP0, !UPT ;  /* 0x00000007ff077290 */ /* 0x000fe200087fe4ff */
[C---:B--2---:R-:W-:Y:S02]  /*0cb0*/  SGXT R5, R4.reuse, 0x8 ;  /* 0x000000080405781a */ /* 0x044fe40000000200 */
[C---:B------:R-:W-:Y:S02]  /*0cc0*/  PRMT R6, R4.reuse, 0x7770, RZ ;  /* 0x0000777004067816 */ /* 0x040fe400000000ff */
[----:B------:R-:W-:Y:S02]  /*0cd0*/  PRMT R7, R4, 0x7771, RZ ;  /* 0x0000777104077816 */ /* 0x000fe400000000ff */
[----:B------:R-:W-:Y:S02]  /*0ce0*/  ISETP.GT.AND P5, PT, R5, RZ, PT ;  /* 0x000000ff0500720c */ /* 0x000fe40003fa4270 */
[----:B------:R-:W-:Y:S02]  /*0cf0*/  ISETP.NE.AND P1, PT, R6, RZ, PT ;  /* 0x000000ff0600720c */ /* 0x000fe40003f25270 */
[----:B------:R-:W-:-:S02]  /*0d00*/  PRMT R5, R4, 0x7772, RZ ;  /* 0x0000777204057816 */ /* 0x000fc400000000ff */
[--C-:B------:R-:W-:Y:S02]  /*0d10*/  SHF.R.S32.HI R6, RZ, 0x8, R4.reuse ;  /* 0x00000008ff067819 */ /* 0x100fe40000011404 */
[----:B------:R-:W-:Y:S02]  /*0d20*/  ISETP.NE.AND P2, PT, R7, RZ, PT ;  /* 0x000000ff0700720c */ /* 0x000fe40003f45270 */
[----:B------:R-:W-:Y:S02]  /*0d30*/  SHF.R.S32.HI R7, RZ, 0x10, R4 ;  /* 0x00000010ff077819 */ /* 0x000fe40000011404 */
[----:B------:R-:W-:Y:S02]  /*0d40*/  ISETP.NE.AND P4, PT, R5, RZ, PT ;  /* 0x000000ff0500720c */ /* 0x000fe40003f85270 */
[----:B------:R-:W-:Y:S02]  /*0d50*/  PRMT R5, R4, 0x7773, RZ ;  /* 0x0000777304057816 */ /* 0x000fe400000000ff */
[----:B-1----:R-:W-:-:S02]  /*0d60*/  SGXT R2, R6, 0x8 ;  /* 0x000000080602781a */ /* 0x002fc40000000200 */
[----:B------:R-:W-:Y:S02]  /*0d70*/  SHF.R.S32.HI R4, RZ, 0x18, R4 ;  /* 0x00000018ff047819 */ /* 0x000fe40000011404 */
[----:B------:R-:W-:Y:S02]  /*0d80*/  SGXT R3, R7, 0x8 ;  /* 0x000000080703781a */ /* 0x000fe40000000200 */
[----:B------:R-:W-:Y:S02]  /*0d90*/  ISETP.GT.AND P0, PT, R2, RZ, PT ;  /* 0x000000ff0200720c */ /* 0x000fe40003f04270 */
[----:B------:R-:W-:Y:S02]  /*0da0*/  SGXT R2, R4, 0x8 ;  /* 0x000000080402781a */ /* 0x000fe40000000200 */
[----:B------:R-:W-:Y:S02]  /*0db0*/  ISETP.GT.AND P6, PT, R3, RZ, PT ;  /* 0x000000ff0300720c */ /* 0x000fe40003fc4270 */
[----:B------:R-:W-:-:S02]  /*0dc0*/  SEL R3, RZ, 0x1, !P5 ;  /* 0x00000001ff037807 */ /* 0x000fc40006800000 */
[----:B------:R-:W-:Y:S02]  /*0dd0*/  ISETP.GT.AND P5, PT, R2, RZ, PT ;  /* 0x000000ff0200720c */ /* 0x000fe40003fa4270 */
[----:B---3--:R-:W-:Y:S02]  /*0de0*/  PRMT R2, R8, 0x7770, RZ ;  /* 0x0000777008027816 */ /* 0x008fe400000000ff */
[----:B------:R-:W-:Y:S02]  /*0df0*/  SEL R4, R14, R3, !P1 ;  /* 0x000000030e047207 */ /* 0x000fe40004800000 */
[----:B------:R-:W-:Y:S02]  /*0e00*/  ISETP.NE.AND P3, PT, R5, RZ, PT ;  /* 0x000000ff0500720c */ /* 0x000fe40003f65270 */
[----:B------:R-:W-:Y:S02]  /*0e10*/  SEL R3, RZ, 0x1, !P0 ;  /* 0x00000001ff037807 */ /* 0x000fe40004000000 */
[----:B------:R-:W-:-:S02]  /*0e20*/  SGXT R5, R8, 0x8 ;  /* 0x000000080805781a */ /* 0x000fc40000000200 */
[----:B------:R-:W-:Y:S02]  /*0e30*/  ISETP.NE.AND P0, PT, R2, RZ, PT ;  /* 0x000000ff0200720c */ /* 0x000fe40003f05270 */
[----:B------:R-:W-:Y:S02]  /*0e40*/  PRMT R2, R8, 0x7772, RZ ;  /* 0x0000777208027816 */ /* 0x000fe400000000ff */
[----:B------:R-:W-:Y:S02]  /*0e50*/  ISETP.GT.AND P1, PT, R5, RZ, PT ;  /* 0x000000ff0500720c */ /* 0x000fe40003f24270 */
[----:B------:R-:W-:Y:S02]  /*0e60*/  SEL R7, RZ, 0x1, !P6 ;  /* 0x00000001ff077807 */ /* 0x000fe40007000000 */
[----:B------:R-:W-:Y:S02]  /*0e70*/  SEL R5, R14, R3, !P2 ;  /* 0x000000030e057207 */ /* 0x000fe40005000000 */
[----:B------:R-:W-:-:S02]  /*0e80*/  ISETP.NE.AND P6, PT, R2, RZ, PT ;  /* 0x000000ff0200720c */ /* 0x000fc40003fc5270 */
[----:B------:R-:W-:Y:S02]  /*0e90*/  PRMT R3, R8, 0x7773, RZ ;  /* 0x0000777308037816 */ /* 0x000fe400000000ff */
[--C-:B------:R-:W-:Y:S02]  /*0ea0*/  SHF.R.S32.HI R2, RZ, 0x8, R8.reuse ;  /* 0x00000008ff027819 */ /* 0x100fe40000011408 */
[----:B------:R-:W-:Y:S02]  /*0eb0*/  SEL R9, RZ, 0x1, !P5 ;  /* 0x00000001ff097807 */ /* 0x000fe40006800000 */
[----:B------:R-:W-:Y:S02]  /*0ec0*/  ISETP.NE.AND P5, PT, R3, RZ, PT ;  /* 0x000000ff0300720c */ /* 0x000fe40003fa5270 */
[----:B------:R-:W-:Y:S02]  /*0ed0*/  SGXT R2, R2, 0x8 ;  /* 0x000000080202781a */ /* 0x000fe40000000200 */
[----:B------:R-:W-:-:S02]  /*0ee0*/  SHF.R.S32.HI R3, RZ, 0x10, R8 ;  /* 0x00000010ff037819 */ /* 0x000fc40000011408 */
[----:B------:R-:W-:Y:S02]  /*0ef0*/  SEL R11, RZ, 0x1, !P1 ;  /* 0x00000001ff0b7807 */ /* 0x000fe40004800000 */
[----:B------:R-:W-:Y:S02]  /*0f00*/  ISETP.GT.AND P1, PT, R2, RZ, PT ;  /* 0x000000ff0200720c */ /* 0x000fe40003f24270 */
[----:B------:R-:W-:Y:S02]  /*0f10*/  PRMT R6, R8, 0x7771, RZ ;  /* 0x0000777108067816 */ /* 0x000fe400000000ff */
[----:B------:R-:W-:Y:S02]  /*0f20*/  SGXT R2, R3, 0x8 ;  /* 0x000000080302781a */ /* 0x000fe40000000200 */
[----:B------:R-:W-:Y:S02]  /*0f30*/  SHF.R.S32.HI R8, RZ, 0x18, R8 ;  /* 0x00000018ff087819 */ /* 0x000fe40000011408 */
[----:B------:R-:W-:-:S02]  /*0f40*/  SEL R11, R14, R11, !P0 ;  /* 0x0000000b0e0b7207 */ /* 0x000fc40004000000 */
[----:B------:R-:W-:Y:S01]  /*0f50*/  ISETP.GT.AND P0, PT, R2, RZ, PT ;  /* 0x000000ff0200720c */ /* 0x000fe20003f04270 */
[----:B------:R-:W-:Y:S01]  /*0f60*/  IMAD.U32 R2, RZ, RZ, UR6 ;  /* 0x00000006ff027e24 */ /* 0x000fe2000f8e00ff */
[----:B------:R-:W-:Y:S02]  /*0f70*/  SGXT R3, R8, 0x8 ;  /* 0x000000080803781a */ /* 0x000fe40000000200 */
[----:B------:R-:W-:Y:S02]  /*0f80*/  ISETP.NE.AND P2, PT, R6, RZ, PT ;  /* 0x000000ff0600720c */ /* 0x000fe40003f45270 */
[----:B------:R-:W-:Y:S02]  /*0f90*/  SEL R13, RZ, 0x1, !P1 ;  /* 0x00000001ff0d7807 */ /* 0x000fe40004800000 */
[----:B------:R-:W-:Y:S02]  /*0fa0*/  SEL R15, RZ, 0x1, !P0 ;  /* 0x00000001ff0f7807 */ /* 0x000fe40004000000 */
[----:B------:R-:W-:Y:S01]  /*0fb0*/  ISETP.GT.AND P1, PT, R3, RZ, PT ;  /* 0x000000ff0300720c */ /* 0x000fe20003f24270 */
[----:B------:R-:W-:Y:S01]  /*0fc0*/  IMAD.U32 R3, RZ, RZ, UR7 ;  /* 0x00000007ff037e24 */ /* 0x000fe2000f8e00ff */
[----:B------:R-:W-:-:S02]  /*0fd0*/  SEL R7, R14, R7, !P4 ;  /* 0x000000070e077207 */ /* 0x000fc40006000000 */
[----:B------:R-:W-:Y:S01]  /*0fe0*/  SEL R6, R14, R9, !P3 ;  /* 0x000000090e067207 */ /* 0x000fe20005800000 */
[----:B------:R-:W-:Y:S01]  /*0ff0*/  IMAD.WIDE.U32 R2, R0, 0x4, R2 ;  /* 0x0000000400027825 */ /* 0x000fe200078e0002 */
[C---:B------:R-:W-:Y:S02]  /*1000*/  SEL R8, R14.reuse, R13, !P2 ;  /* 0x0000000d0e087207 */ /* 0x040fe40005000000 */
[----:B------:R-:W-:Y:S02]  /*1010*/  SEL R15, R14, R15, !P6 ;  /* 0x0000000f0e0f7207 */ /* 0x000fe40007000000 */
[----:B------:R-:W-:Y:S02]  /*1020*/  @P5 SEL R14, RZ, 0x1, !P1 ;  /* 0x00000001ff0e5807 */ /* 0x000fe40004800000 */
[----:B------:R-:W-:Y:S02]  /*1030*/  PRMT R5, R4, 0x3340, R5 ;  /* 0x0000334004057816 */ /* 0x000fe40000000005 */
[----:B------:R-:W-:-:S02]  /*1040*/  PRMT R6, R7, 0x3340, R6 ;  /* 0x0000334007067816 */ /* 0x000fc40000000006 */
[----:B------:R-:W-:Y:S02]  /*1050*/  PRMT R8, R11, 0x3340, R8 ;  /* 0x000033400b087816 */ /* 0x000fe40000000008 */
[----:B------:R-:W-:Y:S02]  /*1060*/  PRMT R15, R15, 0x3340, R14 ;  /* 0x000033400f0f7816 */ /* 0x000fe4000000000e */
[----:B------:R-:W-:Y:S02]  /*1070*/  PRMT R5, R5, 0x5410, R6 ;  /* 0x0000541005057816 */ /* 0x000fe40000000006 */
[----:B------:R-:W-:-:S03]  /*1080*/  PRMT R15, R8, 0x5410, R15 ;  /* 0x00005410080f7816 */ /* 0x000fc6000000000f */
[----:B------:R-:W-:Y:S04]  /*1090*/  STG.E desc[UR8][R2.64], R5 ;  /* 0x0000000502007986 */ /* 0x000fe8000c101908 */
[----:B------:R-:W-:Y:S01]  /*10a0*/  STG.E desc[UR8][R2.64+0x200], R15 ;  /* 0x0002000f02007986 */ /* 0x000fe2000c101908 */
[----:B------:R-:W-:Y:S05]  /*10b0*/  EXIT ;  /* 0x000000000000794d */ /* 0x000fea0003800000 */
.L_x_17769:
        /* <DEDUP_REMOVED lines=12> */
.L_x_31190:


//--------------------- .text._ZN2at6native29vectorized_elementwise_kernelILi8ENS0_13BUnaryFunctorIaaaZZZNS0_21heaviside_kernel_cudaERNS_18TensorIteratorBaseEENKUlvE_clEvENKUlvE0_clEvEUlaaE_EESt5arrayIPcLm2EEEEviT0_T1_ --------------------------
	.section	.text._ZN2at6native29vectorized_elementwise_kernelILi8ENS0_13BUnaryFunctorIaaaZZZNS0_21heaviside_kernel_cudaERNS_18TensorIteratorBaseEENKUlvE_clEvENKUlvE0_clEvEUlaaE_EESt5arrayIPcLm2EEEEviT0_T1_,"ax",@progbits
	.align	128
        .global         _ZN2at6native29vectorized_elementwise_kernelILi8ENS0_13BUnaryFunctorIaaaZZZNS0_21heaviside_kernel_cudaERNS_18TensorIteratorBaseEENKUlvE_clEvENKUlvE0_clEvEUlaaE_EESt5arrayIPcLm2EEEEviT0_T1_
        .type           _ZN2at6native29vectorized_elementwise_kernelILi8ENS0_13BUnaryFunctorIaaaZZZNS0_21heaviside_kernel_cudaERNS_18TensorIteratorBaseEENKUlvE_clEvENKUlvE0_clEvEUlaaE_EESt5arrayIPcLm2EEEEviT0_T1_,@function
        .size           _ZN2at6native29vectorized_elementwise_kernelILi8ENS0_13BUnaryFunctorIaaaZZZNS0_21heaviside_kernel_cudaERNS_18TensorIteratorBaseEENKUlvE_clEvENKUlvE0_clEvEUlaaE_EESt5arrayIPcLm2EEEEviT0_T1_,(.L_x_31191 - _ZN2at6native29vectorized_elementwise_kernelILi8ENS0_13BUnaryFunctorIaaaZZZNS0_21heaviside_kernel_cudaERNS_18TensorIteratorBaseEENKUlvE_clEvENKUlvE0_clEvEUlaaE_EESt5arrayIPcLm2EEEEviT0_T1_)
        .other          _ZN2at6native29vectorized_elementwise_kernelILi8ENS0_13BUnaryFunctorIaaaZZZNS0_21heaviside_kernel_cudaERNS_18TensorIteratorBaseEENKUlvE_clEvENKUlvE0_clEvEUlaaE_EESt5arrayIPcLm2EEEEviT0_T1_,@"STO_CUDA_ENTRY STV_DEFAULT"
_ZN2at6native29vectorized_elementwise_kernelILi8ENS0_13BUnaryFunctorIaaaZZZNS0_21heaviside_kernel_cudaERNS_18TensorIteratorBaseEENKUlvE_clEvENKUlvE0_clEvEUlaaE_EESt5arrayIPcLm2EEEEviT0_T1_:
.text._ZN2at6native29vectorized_elementwise_kernelILi8ENS0_13BUnaryFunctorIaaaZZZNS0_21heaviside_kernel_cudaERNS_18TensorIteratorBaseEENKUlvE_clEvENKUlvE0_clEvEUlaaE_EESt5arrayIPcLm2EEEEviT0_T1_:
[----:B------:R-:W-:Y:S01]  /*0000*/  LDC R1, c[0x0][0x37c] ;  /* 0x0000df00ff017b82 */ /* 0x000fe20000000800 */
[----:B------:R-:W-:Y:S05]  /*0010*/  EXIT ;  /* 0x000000000000794d */ /* 0x000fea0003800000 */
.L_x_17770:
        /* <DEDUP_REMOVED lines=14> */
.L_x_31191:


//--------------------- .text._ZN2at6native18elementwise_kernelILi128ELi4EZNS0_15gpu_kernel_implINS0_13AUnaryFunctorIaaaZZZNS0_21heaviside_kernel_cudaERNS_18TensorIteratorBaseEENKUlvE_clEvENKUlvE0_clEvEUlaaE_EEEEvS5_RKT_EUliE_EEviT1_ --------------------------
	.section	.text._ZN2at6native18elementwise_kernelILi128ELi4EZNS0_15gpu_kernel_implINS0_13AUnaryFunctorIaaaZZZNS0_21heaviside_kernel_cudaERNS_18TensorIteratorBaseEENKUlvE_clEvENKUlvE0_clEvEUlaaE_EEEEvS5_RKT_EUliE_EEviT1_,"ax",@progbits
	.align	128
        .global         _ZN2at6native18elementwise_kernelILi128ELi4EZNS0_15gpu_kernel_implINS0_13AUnaryFunctorIaaaZZZNS0_21heaviside_kernel_cudaERNS_18TensorIteratorBaseEENKUlvE_clEvENKUlvE0_clEvEUlaaE_EEEEvS5_RKT_EUliE_EEviT1_
        .type           _ZN2at6native18elementwise_kernelILi128ELi4EZNS0_15gpu_kernel_implINS0_13AUnaryFunctorIaaaZZZNS0_21heaviside_kernel_cudaERNS_18TensorIteratorBaseEENKUlvE_clEvENKUlvE0_clEvEUlaaE_EEEEvS5_RKT_EUliE_EEviT1_,@function
        .size           _ZN2at6native18elementwise_kernelILi128ELi4EZNS0_15gpu_kernel_implINS0_13AUnaryFunctorIaaaZZZNS0_21heaviside_kernel_cudaERNS_18TensorIteratorBaseEENKUlvE_clEvENKUlvE0_clEvEUlaaE_EEEEvS5_RKT_EUliE_EEviT1_,(.L_x_31192 - _ZN2at6native18elementwise_kernelILi128ELi4EZNS0_15gpu_kernel_implINS0_13AUnaryFunctorIaaaZZZNS0_21heaviside_kernel_cudaERNS_18TensorIteratorBaseEENKUlvE_clEvENKUlvE0_clEvEUlaaE_EEEEvS5_RKT_EUliE_EEviT1_)
        .other          _ZN2at6native18elementwise_kernelILi128ELi4EZNS0_15gpu_kernel_implINS0_13AUnaryFunctorIaaaZZZNS0_21heaviside_kernel_cudaERNS_18TensorIteratorBaseEENKUlvE_clEvENKUlvE0_clEvEUlaaE_EEEEvS5_RKT_EUliE_EEviT1_,@"STO_CUDA_ENTRY STV_DEFAULT"
_ZN2at6native18elementwise_kernelILi128ELi4EZNS0_15gpu_kernel_implINS0_13AUnaryFunctorIaaaZZZNS0_21heaviside_kernel_cudaERNS_18TensorIteratorBaseEENKUlvE_clEvENKUlvE0_clEvEUlaaE_EEEEvS5_RKT_EUliE_EEviT1_:
.text._ZN2at6native18elementwise_kernelILi128ELi4EZNS0_15gpu_kernel_implINS0_13AUnaryFunctorIaaaZZZNS0_21heaviside_kernel_cudaERNS_18TensorIteratorBaseEENKUlvE_clEvENKUlvE0_clEvEUlaaE_EEEEvS5_RKT_EUliE_EEviT1_:
[----:B------:R-:W0:Y:S01]  /*0000*/  LDC R1, c[0x0][0x37c] ;  /* 0x0000df00ff017b82 */ /* 0x000e220000000800 */
[----:B------:R-:W1:Y:S07]  /*0010*/  S2R R17, SR_TID.X ;  /* 0x0000000000117919 */ /* 0x000e6e0000002100 */
[----:B------:R-:W2:Y:S01]  /*0020*/  S2UR UR4, SR_CTAID.X ;  /* 0x00000000000479c3 */ /* 0x000ea20000002500 */
[----:B------:R-:W3:Y:S01]  /*0030*/  LDCU UR40, c[0x0][0x388] ;  /* 0x00007100ff2877ac */ /* 0x000ee20008000800 */
[----:B------:R-:W-:Y:S01]  /*0040*/  BSSY.RECONVERGENT B6, `(.L_x_17771) ;  /* 0x000031c000067945 */ /* 0x000fe20003800200 */
[----:B------:R-:W4:Y:S01]  /*0050*/  LDCU UR6, c[0x0][0x380] ;  /* 0x00007000ff0677ac */ /* 0x000f220008000800 */
[----:B------:R-:W5:Y:S01]  /*0060*/  LDCU.S8 UR5, c[0x0][0x591] ;  /* 0x0000b220ff0577ac */ /* 0x000f620008000200 */
        /* <DEDUP_REMOVED lines=315> */
.L_x_17773:
        /* <DEDUP_REMOVED lines=16> */
.L_x_17777:
[----:B------:R0:W5:Y:S01]  /*1520*/  LDG.E.U8 R0, desc[UR36][R2.64] ;  /* 0x0000002402007981 */ /* 0x000162000c1e1100 */
[----:B------:R-:W-:Y:S05]  /*1530*/  BRA `(.L_x_17779) ;  /* 0x0000000c004c7947 */ /* 0x000fea0003800000 */
.L_x_17776:
        /* <DEDUP_REMOVED lines=8> */
.L_x_17781:
[----:B------:R0:W5:Y:S01]  /*15c0*/  LDG.E.U8 R0, desc[UR36][R2.64] ;  /* 0x0000002402007981 */ /* 0x000162000c1e1100 */
[----:B------:R-:W-:Y:S05]  /*15d0*/  BRA `(.L_x_17779) ;  /* 0x0000000c00247947 */ /* 0x000fea0003800000 */
.L_x_17780:
[----:B------:R0:W5:Y:S01]  /*15e0*/  LDG.E.U16 R0, desc[UR36][R2.64] ;  /* 0x0000002402007981 */ /* 0x000162000c1e1500 */
[----:B------:R-:W-:Y:S05]  /*15f0*/  BRA `(.L_x_17779) ;  /* 0x0000000c001c7947 */ /* 0x000fea0003800000 */
.L_x_17775:
        /* <DEDUP_REMOVED lines=9> */
.L_x_17783:
[----:B------:R-:W2:Y:S02]  /*1690*/  LDG.E.U16 R4, desc[UR36][R2.64] ;  /* 0x0000002402047981 */ /* 0x000ea4000c1e1500 */
[----:B--2---:R-:W-:-:S06]  /*16a0*/  HADD2.F32 R4, -RZ, R4.H0_H0 ;  /* 0x20000004ff047230 */ /* 0x004fcc0000004100 */
[----:B------:R-:W0:Y:S02]  /*16b0*/  F2I.FTZ.TRUNC.NTZ R4, R4 ;  /* 0x0000000400047305 */ /* 0x000e24000021f100 */
[----:B0-----:R-:W-:Y:S01]  /*16c0*/  PRMT R0, R4, 0x7610, R0 ;  /* 0x0000761004007816 */ /* 0x001fe20000000000 */
[----:B------:R-:W-:Y:S06]  /*16d0*/  BRA `(.L_x_17779) ;  /* 0x0000000800e47947 */ /* 0x000fec0003800000 */
.L_x_17782:
        /* <DEDUP_REMOVED lines=9> */
.L_x_17785:
[----:B------:R-:W2:Y:S02]  /*1770*/  LDG.E.U16 R2, desc[UR36][R2.64] ;  /* 0x0000002402027981 */ /* 0x000ea4000c1e1500 */
[----:B--2---:R-:W-:-:S06]  /*1780*/  HADD2.F32 R4, -RZ, R2.H0_H0 ;  /* 0x20000002ff047230 */ /* 0x004fcc0000004100 */
[----:B------:R-:W0:Y:S02]  /*1790*/  F2I.FTZ.TRUNC.NTZ R4, R4 ;  /* 0x0000000400047305 */ /* 0x000e24000021f100 */
[----:B0-----:R-:W-:Y:S01]  /*17a0*/  PRMT R0, R4, 0x7610, R0 ;  /* 0x0000761004007816 */ /* 0x001fe20000000000 */
[----:B------:R-:W-:Y:S06]  /*17b0*/  BRA `(.L_x_17779) ;  /* 0x0000000800ac7947 */ /* 0x000fec0003800000 */
.L_x_17784:
[----:B------:R-:W2:Y:S02]  /*17c0*/  LDG.E.64 R2, desc[UR36][R2.64] ;  /* 0x0000002402027981 */ /* 0x000ea4000c1e1b00 */
[----:B--2---:R0:W1:Y:S02]  /*17d0*/  F2I.F64.TRUNC R0, R2 ;  /* 0x0000000200007311 */ /* 0x004064000030d100 */
[----:B01----:R-:W-:Y:S05]  /*17e0*/  BRA `(.L_x_17779) ;  /* 0x0000000800a07947 */ /* 0x003fea0003800000 */
.L_x_17774:
        /* <DEDUP_REMOVED lines=12> */
.L_x_17788:
[----:B------:R-:W2:Y:S02]  /*18b0*/  LDG.E.64 R2, desc[UR36][R2.64] ;  /* 0x0000002402027981 */ /* 0x000ea4000c1e1b00 */
[----:B--2---:R3:W4:Y:S02]  /*18c0*/  F2I.F64.TRUNC R0, R2 ;  /* 0x0000000200007311 */ /* 0x004724000030d100 */
[----:B---34-:R-:W-:Y:S05]  /*18d0*/  BRA `(.L_x_17779) ;  /* 0x0000000800647947 */ /* 0x018fea0003800000 */
.L_x_17787:
        /* <DEDUP_REMOVED lines=27> */
.L_x_17790:
        /* <DEDUP_REMOVED lines=14> */
.L_x_17789:
[----:B------:R-:W2:Y:S02]  /*1b70*/  LDG.E.U16 R4, desc[UR36][R2.64] ;  /* 0x0000002402047981 */ /* 0x000ea4000c1e1500 */
[----:B--2---:R-:W-:-:S06]  /*1b80*/  IMAD.U32 R4, R4, 0x10000, RZ ;  /* 0x0001000004047824 */ /* 0x004fcc00078e00ff */
[----:B------:R-:W0:Y:S02]  /*1b90*/  F2I.FTZ.TRUNC.NTZ R4, R4 ;  /* 0x0000000400047305 */ /* 0x000e24000021f100 */
[----:B0-----:R-:W-:Y:S01]  /*1ba0*/  PRMT R0, R4, 0x7610, R0 ;  /* 0x0000761004007816 */ /* 0x001fe20000000000 */
[----:B------:R-:W-:Y:S06]  /*1bb0*/  BRA `(.L_x_17779) ;  /* 0x0000000400ac7947 */ /* 0x000fec0003800000 */
.L_x_17786:
        /* <DEDUP_REMOVED lines=10> */
.L_x_17793:
        /* <DEDUP_REMOVED lines=21> */
.L_x_17797:
[----:B------:R-:W-:Y:S05]  /*1db0*/  BSYNC.RECONVERGENT B1 ;  /* 0x0000000000017941 */ /* 0x000fea0003800200 */
.L_x_17796:
[----:B------:R-:W-:Y:S01]  /*1dc0*/  IMAD.SHL.U32 R0, R0, 0x100000, RZ ;  /* 0x0010000000007824 */ /* 0x000fe200078e00ff */
[----:B------:R-:W-:-:S04]  /*1dd0*/  LEA R2, R2, 0x3b800000, 0x17 ;  /* 0x3b80000002027811 */ /* 0x000fc800078eb8ff */
[----:B------:R-:W-:-:S07]  /*1de0*/  LOP3.LUT R4, R2, R0, R7, 0xfe, !PT ;  /* 0x0000000002047212 */ /* 0x000fce00078efe07 */
.L_x_17795:
[----:B------:R-:W-:Y:S05]  /*1df0*/  BSYNC.RECONVERGENT B0 ;  /* 0x0000000000007941 */ /* 0x000fea0003800200 */
.L_x_17794:
[----:B------:R-:W0:Y:S02]  /*1e00*/  F2I.FTZ.TRUNC.NTZ R4, R4 ;  /* 0x0000000400047305 */ /* 0x000e24000021f100 */
[----:B0-----:R-:W-:Y:S01]  /*1e10*/  PRMT R0, R4, 0x7610, R0 ;  /* 0x0000761004007816 */ /* 0x001fe20000000000 */
[----:B------:R-:W-:Y:S06]  /*1e20*/  BRA `(.L_x_17779) ;  /* 0x0000000400107947 */ /* 0x000fec0003800000 */
.L_x_17792:
        /* <DEDUP_REMOVED lines=21> */
.L_x_17801:
[----:B------:R-:W-:Y:S05]  /*1f80*/  BSYNC.RECONVERGENT B1 ;  /* 0x0000000000017941 */ /* 0x000fea0003800200 */
.L_x_17800:
[----:B------:R-:W-:Y:S01]  /*1f90*/  IMAD.SHL.U32 R0, R0, 0x200000, RZ ;  /* 0x0020000000007824 */ /* 0x000fe200078e00ff */
[----:B------:R-:W-:-:S04]  /*1fa0*/  LEA R2, R2, 0x37800000, 0x17 ;  /* 0x3780000002027811 */ /* 0x000fc800078eb8ff */
[----:B------:R-:W-:-:S07]  /*1fb0*/  LOP3.LUT R4, R2, R0, R7, 0xfe, !PT ;  /* 0x0000000002047212 */ /* 0x000fce00078efe07 */
.L_x_17799:
[----:B------:R-:W-:Y:S05]  /*1fc0*/  BSYNC.RECONVERGENT B0 ;  /* 0x0000000000007941 */ /* 0x000fea0003800200 */
.L_x_17798:
[----:B------:R-:W0:Y:S02]  /*1fd0*/  F2I.FTZ.TRUNC.NTZ R4, R4 ;  /* 0x0000000400047305 */ /* 0x000e24000021f100 */
[----:B0-----:R-:W-:Y:S01]  /*1fe0*/  PRMT R0, R4, 0x7610, R0 ;  /* 0x0000761004007816 */ /* 0x001fe20000000000 */
[----:B------:R-:W-:Y:S06]  /*1ff0*/  BRA `(.L_x_17779) ;  /* 0x00000000009c7947 */ /* 0x000fec0003800000 */
.L_x_17791:
[----:B------:R-:W-:-:S09]  /*2000*/  UISETP.NE.AND UP0, UPT, UR4, 0x1c, UPT ;  /* 0x0000001c0400788c */ /* 0x000fd2000bf05270 */
[----:B------:R-:W-:Y:S05]  /*2010*/  BRA.U !UP0, `(.L_x_17802) ;  /* 0x0000000108907547 */ /* 0x000fea000b800000 */
[----:B------:R-:W-:-:S09]  /*2020*/  UISETP.NE.AND UP0, UPT, UR4, 0x1d, UPT ;  /* 0x0000001d0400788c */ /* 0x000fd2000bf05270 */
[----:B------:R-:W-:Y:S05]  /*2030*/  BRA.U !UP0, `(.L_x_17803) ;  /* 0x0000000108807547 */ /* 0x000fea000b800000 */
[----:B------:R-:W-:-:S09]  /*2040*/  UISETP.NE.AND UP0, UPT, UR4, 0x2c, UPT ;  /* 0x0000002c0400788c */ /* 0x000fd2000bf05270 */
[----:B------:R-:W-:Y:S05]  /*2050*/  BRA.U !UP0, `(.L_x_17804) ;  /* 0x0000000108487547 */ /* 0x000fea000b800000 */
.L_x_17778:
        /* <DEDUP_REMOVED lines=16> */
.L_x_17805:
[----:B------:R-:W-:Y:S01]  /*2160*/  PRMT R0, RZ, 0x7610, R0 ;  /* 0x00007610ff007816 */ /* 0x000fe20000000000 */
[----:B------:R-:W-:Y:S06]  /*2170*/  BRA `(.L_x_17779) ;  /* 0x00000000003c7947 */ /* 0x000fec0003800000 */
.L_x_17804:
        /* <DEDUP_REMOVED lines=8> */
.L_x_17807:
[----:B------:R-:W-:Y:S05]  /*2200*/  BSYNC.RECONVERGENT B0 ;  /* 0x0000000000007941 */ /* 0x000fea0003800200 */
.L_x_17806:
[----:B------:R-:W0:Y:S02]  /*2210*/  F2I.FTZ.TRUNC.NTZ R4, R4 ;  /* 0x0000000400047305 */ /* 0x000e24000021f100 */
[----:B0-----:R-:W-:Y:S01]  /*2220*/  PRMT R0, R4, 0x7610, R0 ;  /* 0x0000761004007816 */ /* 0x001fe20000000000 */
[----:B------:R-:W-:Y:S06]  /*2230*/  BRA `(.L_x_17779) ;  /* 0x00000000000c7947 */ /* 0x000fec0003800000 */
.L_x_17803:
[----:B------:R2:W5:Y:S01]  /*2240*/  LDG.E.U8 R0, desc[UR36][R2.64] ;  /* 0x0000002402007981 */ /* 0x000562000c1e1100 */
[----:B------:R-:W-:Y:S05]  /*2250*/  BRA `(.L_x_17779) ;  /* 0x0000000000047947 */ /* 0x000fea0003800000 */
.L_x_17802:
[----:B------:R1:W5:Y:S02]  /*2260*/  LDG.E.U8 R0, desc[UR36][R2.64] ;  /* 0x0000002402007981 */ /* 0x000364000c1e1100 */
.L_x_17779:
[----:B------:R-:W3:Y:S01]  /*2270*/  LDCU.S8 UR4, c[0x0][0x591] ;  /* 0x0000b220ff0477ac */ /* 0x000ee20008000200 */
[----:B------:R-:W0:Y:S01]  /*2280*/  LDCU.64 UR8, c[0x0][0x580] ;  /* 0x0000b000ff0877ac */ /* 0x000e220008000a00 */
[----:B------:R-:W-:Y:S01]  /*2290*/  UPRMT UR6, UR39, 0x9910, URZ ;  /* 0x0000991027067896 */ /* 0x000fe200080000ff */
[----:B---3--:R-:W-:-:S06]  /*22a0*/  UMOV UR5, UR4 ;  /* 0x0000000400057c82 */ /* 0x008fcc0008000000 */
[----:B------:R-:W-:Y:S01]  /*22b0*/  UMOV UR4, UR6 ;  /* 0x0000000600047c82 */ /* 0x000fe20008000000 */
[----:B------:R-:W-:Y:S01]  /*22c0*/  ISETP.NE.AND P0, PT, RZ, UR5, PT ;  /* 0x00000005ff007c0c */ /* 0x000fe2000bf05270 */
[----:B------:R-:W-:Y:S01]  /*22d0*/  UISETP.GT.AND UP0, UPT, UR4, 0x9, UPT ;  /* 0x000000090400788c */ /* 0x000fe2000bf04270 */
[----:B012---:R-:W-:Y:S02]  /*22e0*/  IADD3 R2, P1, PT, R16, UR8, RZ ;  /* 0x0000000810027c10 */ /* 0x007fe4000ff3e0ff */
[----:B----45:R-:W-:-:S03]  /*22f0*/  SEL R7, R0, UR43, !P0 ;  /* 0x0000002b00077c07 */ /* 0x030fc6000c000000 */
        /* <DEDUP_REMOVED lines=12> */
.L_x_17811:
[----:B------:R3:W-:Y:S01]  /*23c0*/  STG.E.U8 desc[UR36][R2.64], R7 ;  /* 0x0000000702007986 */ /* 0x0007e2000c101124 */
[----:B------:R-:W-:Y:S05]  /*23d0*/  BRA `(.L_x_17813) ;  /* 0x0000000c00847947 */ /* 0x000fea0003800000 */
.L_x_17810:
        /* <DEDUP_REMOVED lines=12> */
.L_x_17815:
[----:B------:R-:W-:-:S04]  /*24a0*/  LOP3.LUT R7, R7, 0xffff, RZ, 0xc0, !PT ;  /* 0x0000ffff07077812 */ /* 0x000fc800078ec0ff */
[----:B------:R-:W-:-:S05]  /*24b0*/  PRMT R5, R7, 0x8880, RZ ;  /* 0x0000888007057816 */ /* 0x000fca00000000ff */
[----:B------:R1:W-:Y:S01]  /*24c0*/  STG.E desc[UR36][R2.64], R5 ;  /* 0x0000000502007986 */ /* 0x0003e2000c101924 */
[----:B------:R-:W-:Y:S05]  /*24d0*/  BRA `(.L_x_17813) ;  /* 0x0000000c00447947 */ /* 0x000fea0003800000 */
.L_x_17814:
[----:B------:R-:W-:-:S04]  /*24e0*/  PRMT R5, R7, 0x8880, RZ ;  /* 0x0000888007057816 */ /* 0x000fc800000000ff */
[----:B------:R-:W-:-:S05]  /*24f0*/  PRMT R5, R5, 0x7710, RZ ;  /* 0x0000771005057816 */ /* 0x000fca00000000ff */
[----:B------:R2:W-:Y:S01]  /*2500*/  STG.E.U16 desc[UR36][R2.64], R5 ;  /* 0x0000000502007986 */ /* 0x0005e2000c101524 */
[----:B------:R-:W-:Y:S05]  /*2510*/  BRA `(.L_x_17813) ;  /* 0x0000000c00347947 */ /* 0x000fea0003800000 */
.L_x_17809:
        /* <DEDUP_REMOVED lines=9> */
.L_x_17817:
[----:B------:R-:W0:Y:S02]  /*25b0*/  I2F.S8 R0, R7 ;  /* 0x0000000700007306 */ /* 0x000e240000001400 */
[----:B0-----:R-:W-:-:S05]  /*25c0*/  F2FP.F16.F32.PACK_AB R0, RZ, R0 ;  /* 0x00000000ff00723e */ /* 0x001fca00000000ff */
[----:B------:R0:W-:Y:S01]  /*25d0*/  STG.E.U16 desc[UR36][R2.64], R0 ;  /* 0x0000000002007986 */ /* 0x0001e2000c101524 */
[----:B------:R-:W-:Y:S05]  /*25e0*/  BRA `(.L_x_17813) ;  /* 0x0000000c00007947 */ /* 0x000fea0003800000 */
.L_x_17816:
        /* <DEDUP_REMOVED lines=10> */
.L_x_17819:
[----:B------:R-:W0:Y:S02]  /*2690*/  I2F.S8 R7, R7 ;  /* 0x0000000700077306 */ /* 0x000e240000001400 */
[----:B0-----:R-:W-:-:S04]  /*26a0*/  F2FP.F16.F32.PACK_AB R5, RZ, R7 ;  /* 0x00000007ff05723e */ /* 0x001fc800000000ff */
[----:B------:R-:W-:-:S05]  /*26b0*/  PRMT R5, R5, 0x5410, RZ ;  /* 0x0000541005057816 */ /* 0x000fca00000000ff */
[----:B------:R0:W-:Y:S01]  /*26c0*/  STG.E desc[UR36][R2.64], R5 ;  /* 0x0000000502007986 */ /* 0x0001e2000c101924 */
[----:B------:R-:W-:Y:S05]  /*26d0*/  BRA `(.L_x_17813) ;  /* 0x0000000800c47947 */ /* 0x000fea0003800000 */
.L_x_17818:
[----:B------:R-:W-:-:S04]  /*26e0*/  PRMT R4, R7, 0x8880, RZ ;  /* 0x0000888007047816 */ /* 0x000fc800000000ff */
[----:B------:R-:W-:-:S06]  /*26f0*/  PRMT R4, R4, 0x7710, RZ ;  /* 0x0000771004047816 */ /* 0x000fcc00000000ff */
[----:B------:R-:W0:Y:S02]  /*2700*/  I2F.F64.S16 R4, R4 ;  /* 0x0000000400047312 */ /* 0x000e240000101c00 */
[----:B0-----:R0:W-:Y:S01]  /*2710*/  STG.E.64 desc[UR36][R2.64], R4 ;  /* 0x0000000402007986 */ /* 0x0011e2000c101b24 */
[----:B------:R-:W-:Y:S05]  /*2720*/  BRA `(.L_x_17813) ;  /* 0x0000000800b07947 */ /* 0x000fea0003800000 */
.L_x_17808:
        /* <DEDUP_REMOVED lines=12> */
.L_x_17822:
[----:B------:R-:W-:Y:S02]  /*27f0*/  PRMT R4, R7, 0x8880, RZ ;  /* 0x0000888007047816 */ /* 0x000fe400000000ff */
[----:B------:R-:W-:Y:S02]  /*2800*/  CS2R R6, SRZ ;  /* 0x0000000000067805 */ /* 0x000fe4000001ff00 */
[----:B------:R-:W-:-:S06]  /*2810*/  PRMT R4, R4, 0x7710, RZ ;  /* 0x0000771004047816 */ /* 0x000fcc00000000ff */
[----:B------:R-:W0:Y:S02]  /*2820*/  I2F.F64.S16 R4, R4 ;  /* 0x0000000400047312 */ /* 0x000e240000101c00 */
[----:B0-----:R0:W-:Y:S01]  /*2830*/  STG.E.128 desc[UR36][R2.64], R4 ;  /* 0x0000000402007986 */ /* 0x0011e2000c101d24 */
[----:B------:R-:W-:Y:S05]  /*2840*/  BRA `(.L_x_17813) ;  /* 0x0000000800687947 */ /* 0x000fea0003800000 */
.L_x_17821:
        /* <DEDUP_REMOVED lines=19> */
.L_x_17826:
[----:B------:R-:W-:Y:S05]  /*2980*/  BSYNC.RECONVERGENT B0 ;  /* 0x0000000000007941 */ /* 0x000fea0003800200 */
.L_x_17825:
[----:B------:R-:W-:-:S05]  /*2990*/  LOP3.LUT R5, R0, 0x80, R5, 0xf8, !PT ;  /* 0x0000008000057812 */ /* 0x000fca00078ef805 */
[----:B------:R0:W-:Y:S01]  /*29a0*/  STG.E.U8 desc[UR36][R2.64], R5 ;  /* 0x0000000502007986 */ /* 0x0001e2000c101124 */
[----:B------:R-:W-:Y:S05]  /*29b0*/  BRA `(.L_x_17813) ;  /* 0x00000008000c7947 */ /* 0x000fea0003800000 */
.L_x_17824:
        /* <DEDUP_REMOVED lines=15> */
.L_x_17828:
[----:B------:R-:W-:Y:S05]  /*2ab0*/  BSYNC.RECONVERGENT B0 ;  /* 0x0000000000007941 */ /* 0x000fea0003800200 */
.L_x_17827:
[----:B------:R-:W-:-:S05]  /*2ac0*/  LOP3.LUT R5, R0, 0x80, R5, 0xf8, !PT ;  /* 0x0000008000057812 */ /* 0x000fca00078ef805 */
[----:B------:R0:W-:Y:S01]  /*2ad0*/  STG.E.U8 desc[UR36][R2.64], R5 ;  /* 0x0000000502007986 */ /* 0x0001e2000c101124 */
[----:B------:R-:W-:Y:S05]  /*2ae0*/  BRA `(.L_x_17813) ;  /* 0x0000000400c07947 */ /* 0x000fea0003800000 */
.L_x_17823:
[----:B------:R-:W0:Y:S02]  /*2af0*/  I2F.S8 R0, R7 ;  /* 0x0000000700007306 */ /* 0x000e240000001400 */
[----:B0-----:R-:W-:-:S05]  /*2b00*/  F2FP.BF16.F32.PACK_AB R0, RZ, R0 ;  /* 0x00000000ff00723e */ /* 0x001fca00000010ff */
[----:B------:R0:W-:Y:S01]  /*2b10*/  STG.E.U16 desc[UR36][R2.64], R0 ;  /* 0x0000000002007986 */ /* 0x0001e2000c101524 */
[----:B------:R-:W-:Y:S05]  /*2b20*/  BRA `(.L_x_17813) ;  /* 0x0000000400b07947 */ /* 0x000fea0003800000 */
.L_x_17820:
        /* <DEDUP_REMOVED lines=12> */
.L_x_17831:
        /* <DEDUP_REMOVED lines=13> */
.L_x_17834:
[----:B------:R-:W-:-:S04]  /*2cc0*/  SHF.R.U32.HI R0, RZ, 0x14, R5 ;  /* 0x00000014ff007819 */ /* 0x000fc80000011605 */
[----:B------:R-:W-:-:S04]  /*2cd0*/  LOP3.LUT R0, R0, 0x1, RZ, 0xc0, !PT ;  /* 0x0000000100007812 */ /* 0x000fc800078ec0ff */
[----:B------:R-:W-:-:S04]  /*2ce0*/  IADD3 R0, PT, PT, R5, 0x487ffff, R0 ;  /* 0x0487ffff05007810 */ /* 0x000fc80007ffe000 */
[----:B------:R-:W-:-:S04]  /*2cf0*/  SHF.R.U32.HI R0, RZ, 0x14, R0 ;  /* 0x00000014ff007819 */ /* 0x000fc80000011600 */
[----:B------:R-:W-:-:S07]  /*2d00*/  LOP3.LUT R4, R0, 0xff, RZ, 0xc0, !PT ;  /* 0x000000ff00047812 */ /* 0x000fce00078ec0ff */
.L_x_17835:
[----:B------:R-:W-:-:S04]  /*2d10*/  SHF.R.U32.HI R5, RZ, 0x18, R5 ;  /* 0x00000018ff057819 */ /* 0x000fc80000011605 */
[----:B------:R-:W-:-:S04]  /*2d20*/  LOP3.LUT R4, R4, 0x80, R5, 0xf8, !PT ;  /* 0x0000008004047812 */ /* 0x000fc800078ef805 */
[----:B------:R-:W-:-:S07]  /*2d30*/  PRMT R0, R4, 0x7610, R0 ;  /* 0x0000761004007816 */ /* 0x000fce0000000000 */
.L_x_17833:
[----:B------:R-:W-:Y:S05]  /*2d40*/  BSYNC.RECONVERGENT B0 ;  /* 0x0000000000007941 */ /* 0x000fea0003800200 */
.L_x_17832:
[----:B------:R0:W-:Y:S01]  /*2d50*/  STG.E.U8 desc[UR36][R2.64], R0 ;  /* 0x0000000002007986 */ /* 0x0001e2000c101124 */
[----:B------:R-:W-:Y:S05]  /*2d60*/  BRA `(.L_x_17813) ;  /* 0x0000000400207947 */ /* 0x000fea0003800000 */
.L_x_17830:
        /* <DEDUP_REMOVED lines=13> */
.L_x_17838:
[----:B------:R-:W-:-:S04]  /*2e40*/  SHF.R.U32.HI R0, RZ, 0x15, R5 ;  /* 0x00000015ff007819 */ /* 0x000fc80000011605 */
[----:B------:R-:W-:-:S04]  /*2e50*/  LOP3.LUT R0, R0, 0x1, RZ, 0xc0, !PT ;  /* 0x0000000100007812 */ /* 0x000fc800078ec0ff */
[----:B------:R-:W-:-:S04]  /*2e60*/  IADD3 R0, PT, PT, R5, 0x88fffff, R0 ;  /* 0x088fffff05007810 */ /* 0x000fc80007ffe000 */
[----:B------:R-:W-:-:S04]  /*2e70*/  SHF.R.U32.HI R0, RZ, 0x15, R0 ;  /* 0x00000015ff007819 */ /* 0x000fc80000011600 */
[----:B------:R-:W-:-:S07]  /*2e80*/  LOP3.LUT R4, R0, 0xff, RZ, 0xc0, !PT ;  /* 0x000000ff00047812 */ /* 0x000fce00078ec0ff */
.L_x_17839:
[----:B------:R-:W-:-:S04]  /*2e90*/  SHF.R.U32.HI R5, RZ, 0x18, R5 ;  /* 0x00000018ff057819 */ /* 0x000fc80000011605 */
[----:B------:R-:W-:-:S04]  /*2ea0*/  LOP3.LUT R4, R4, 0x80, R5, 0xf8, !PT ;  /* 0x0000008004047812 */ /* 0x000fc800078ef805 */
[----:B------:R-:W-:-:S07]  /*2eb0*/  PRMT R0, R4, 0x7610, R0 ;  /* 0x0000761004007816 */ /* 0x000fce0000000000 */
.L_x_17837:
[----:B------:R-:W-:Y:S05]  /*2ec0*/  BSYNC.RECONVERGENT B0 ;  /* 0x0000000000007941 */ /* 0x000fea0003800200 */
.L_x_17836:
[----:B------:R0:W-:Y:S01]  /*2ed0*/  STG.E.U8 desc[UR36][R2.64], R0 ;  /* 0x0000000002007986 */ /* 0x0001e2000c101124 */
[----:B------:R-:W-:Y:S05]  /*2ee0*/  BRA `(.L_x_17813) ;  /* 0x0000000000c07947 */ /* 0x000fea0003800000 */
.L_x_17829:
[----:B------:R-:W-:-:S09]  /*2ef0*/  UISETP.NE.AND UP0, UPT, UR4, 0x1c, UPT ;  /* 0x0000001c0400788c */ /* 0x000fd2000bf05270 */
[----:B------:R-:W-:Y:S05]  /*2f00*/  BRA.U !UP0, `(.L_x_17840) ;  /* 0x0000000108ac7547 */ /* 0x000fea000b800000 */
[----:B------:R-:W-:-:S09]  /*2f10*/  UISETP.NE.AND UP0, UPT, UR4, 0x1d, UPT ;  /* 0x0000001d0400788c */ /* 0x000fd2000bf05270 */
[----:B------:R-:W-:Y:S05]  /*2f20*/  BRA.U !UP0, `(.L_x_17841) ;  /* 0x00000001088c7547 */ /* 0x000fea000b800000 */
[----:B------:R-:W-:-:S09]  /*2f30*/  UISETP.NE.AND UP0, UPT, UR4, 0x2c, UPT ;  /* 0x0000002c0400788c */ /* 0x000fd2000bf05270 */
[----:B------:R-:W-:Y:S05]  /*2f40*/  BRA.U !UP0, `(.L_x_17842) ;  /* 0x0000000108447547 */ /* 0x000fea000b800000 */
.L_x_17812:
        /* <DEDUP_REMOVED lines=16> */
.L_x_17843:
[----:B------:R-:W-:Y:S05]  /*3050*/  BRA `(.L_x_17813) ;  /* 0x0000000000647947 */ /* 0x000fea0003800000 */
.L_x_17842:
        /* <DEDUP_REMOVED lines=16> */
.L_x_17841:
[----:B------:R-:W-:-:S04]  /*3160*/  LOP3.LUT R7, R7, 0xffff, RZ, 0xc0, !PT ;  /* 0x0000ffff07077812 */ /* 0x000fc800078ec0ff */
[----:B------:R-:W-:-:S05]  /*3170*/  PRMT R7, R7, 0x8880, RZ ;  /* 0x0000888007077816 */ /* 0x000fca00000000ff */
[----:B------:R-:W-:-:S05]  /*3180*/  IMAD.MOV.U32 R4, RZ, RZ, R7 ;  /* 0x000000ffff047224 */ /* 0x000fca00078e0007 */
[----:B------:R-:W-:-:S05]  /*3190*/  SHF.R.S32.HI R5, RZ, 0x1f, R4 ;  /* 0x0000001fff057819 */ /* 0x000fca0000011404 */
[----:B------:R0:W-:Y:S01]  /*31a0*/  STG.E.64 desc[UR36][R2.64], R4 ;  /* 0x0000000402007986 */ /* 0x0001e2000c101b24 */
[----:B------:R-:W-:Y:S05]  /*31b0*/  BRA `(.L_x_17813) ;  /* 0x00000000000c7947 */ /* 0x000fea0003800000 */
.L_x_17840:
[----:B------:R-:W-:-:S04]  /*31c0*/  LOP3.LUT R7, R7, 0xffff, RZ, 0xc0, !PT ;  /* 0x0000ffff07077812 */ /* 0x000fc800078ec0ff */
[----:B------:R-:W-:-:S05]  /*31d0*/  PRMT R5, R7, 0x8880, RZ ;  /* 0x0000888007057816 */ /* 0x000fca00000000ff */
[----:B------:R0:W-:Y:S02]  /*31e0*/  STG.E desc[UR36][R2.64], R5 ;  /* 0x0000000502007986 */ /* 0x0001e4000c101924 */
.L_x_17813:
[----:B------:R-:W-:-:S07]  /*31f0*/  VIADD R17, R17, 0x80 ;  /* 0x0000008011117836 */ /* 0x000fce0000000000 */
.L_x_17772:
[----:B------:R-:W-:Y:S05]  /*3200*/  BSYNC.RECONVERGENT B6 ;  /* 0x0000000000067941 */ /* 0x000fea0003800200 */
.L_x_17771:
        /* <DEDUP_REMOVED lines=307> */
.L_x_17846:
        /* <DEDUP_REMOVED lines=16> */
.L_x_17850:
[----:B------:R1:W5:Y:S01]  /*4640*/  LDG.E.U8 R0, desc[UR36][R2.64] ;  /* 0x0000002402007981 */ /* 0x000362000c1e1100 */
[----:B------:R-:W-:Y:S05]  /*4650*/  BRA `(.L_x_17852) ;  /* 0x0000000c004c7947 */ /* 0x000fea0003800000 */
.L_x_17849:
        /* <DEDUP_REMOVED lines=8> */
.L_x_17854:
[----:B------:R3:W5:Y:S01]  /*46e0*/  LDG.E.U8 R0, desc[UR36][R2.64] ;  /* 0x0000002402007981 */ /* 0x000762000c1e1100 */
[----:B------:R-:W-:Y:S05]  /*46f0*/  BRA `(.L_x_17852) ;  /* 0x0000000c00247947 */ /* 0x000fea0003800000 */
.L_x_17853:
[----:B------:R2:W5:Y:S01]  /*4700*/  LDG.E.U16 R0, desc[UR36][R2.64] ;  /* 0x0000002402007981 */ /* 0x000562000c1e1500 */
[----:B------:R-:W-:Y:S05]  /*4710*/  BRA `(.L_x_17852) ;  /* 0x0000000c001c7947 */ /* 0x000fea0003800000 */
.L_x_17848:
        /* <DEDUP_REMOVED lines=9> */
.L_x_17856:
[----:B------:R-:W2:Y:S02]  /*47b0*/  LDG.E.U16 R4, desc[UR36][R2.64] ;  /* 0x0000002402047981 */ /* 0x000ea4000c1e1500 */
[----:B--2---:R-:W-:-:S06]  /*47c0*/  HADD2.F32 R4, -RZ, R4.H0_H0 ;  /* 0x20000004ff047230 */ /* 0x004fcc0000004100 */
[----:B------:R-:W0:Y:S02]  /*47d0*/  F2I.FTZ.TRUNC.NTZ R4, R4 ;  /* 0x0000000400047305 */ /* 0x000e24000021f100 */
[----:B0-----:R-:W-:Y:S01]  /*47e0*/  PRMT R0, R4, 0x7610, R0 ;  /* 0x0000761004007816 */ /* 0x001fe20000000000 */
[----:B------:R-:W-:Y:S06]  /*47f0*/  BRA `(.L_x_17852) ;  /* 0x0000000800e47947 */ /* 0x000fec0003800000 */
.L_x_17855:
        /* <DEDUP_REMOVED lines=9> */
.L_x_17858:
[----:B------:R-:W2:Y:S02]  /*4890*/  LDG.E.U16 R2, desc[UR36][R2.64] ;  /* 0x0000002402027981 */ /* 0x000ea4000c1e1500 */
[----:B--2---:R-:W-:-:S06]  /*48a0*/  HADD2.F32 R4, -RZ, R2.H0_H0 ;  /* 0x20000002ff047230 */ /* 0x004fcc0000004100 */
[----:B------:R-:W0:Y:S02]  /*48b0*/  F2I.FTZ.TRUNC.NTZ R4, R4 ;  /* 0x0000000400047305 */ /* 0x000e24000021f100 */
[----:B0-----:R-:W-:Y:S01]  /*48c0*/  PRMT R0, R4, 0x7610, R0 ;  /* 0x0000761004007816 */ /* 0x001fe20000000000 */
[----:B------:R-:W-:Y:S06]  /*48d0*/  BRA `(.L_x_17852) ;  /* 0x0000000800ac7947 */ /* 0x000fec0003800000 */
.L_x_17857:
[----:B------:R-:W2:Y:S02]  /*48e0*/  LDG.E.64 R2, desc[UR36][R2.64] ;  /* 0x0000002402027981 */ /* 0x000ea4000c1e1b00 */
[----:B--2---:R0:W1:Y:S02]  /*48f0*/  F2I.F64.TRUNC R0, R2 ;  /* 0x0000000200007311 */ /* 0x004064000030d100 */
[----:B01----:R-:W-:Y:S05]  /*4900*/  BRA `(.L_x_17852) ;  /* 0x0000000800a07947 */ /* 0x003fea0003800000 */
.L_x_17847:
        /* <DEDUP_REMOVED lines=12> */
.L_x_17861:
[----:B------:R-:W2:Y:S02]  /*49d0*/  LDG.E.64 R2, desc[UR36][R2.64] ;  /* 0x0000002402027981 */ /* 0x000ea4000c1e1b00 */
[----:B--2---:R0:W1:Y:S02]  /*49e0*/  F2I.F64.TRUNC R0, R2 ;  /* 0x0000000200007311 */ /* 0x004064000030d100 */
[----:B01----:R-:W-:Y:S05]  /*49f0*/  BRA `(.L_x_17852) ;  /* 0x0000000800647947 */ /* 0x003fea0003800000 */
.L_x_17860:
        /* <DEDUP_REMOVED lines=27> */
.L_x_17863:
        /* <DEDUP_REMOVED lines=14> */
.L_x_17862:
[----:B------:R-:W2:Y:S02]  /*4c90*/  LDG.E.U16 R4, desc[UR36][R2.64] ;  /* 0x0000002402047981 */ /* 0x000ea4000c1e1500 */
[----:B--2---:R-:W-:-:S06]  /*4ca0*/  IMAD.U32 R4, R4, 0x10000, RZ ;  /* 0x0001000004047824 */ /* 0x004fcc00078e00ff */
[----:B------:R-:W0:Y:S02]  /*4cb0*/  F2I.FTZ.TRUNC.NTZ R4, R4 ;  /* 0x0000000400047305 */ /* 0x000e24000021f100 */
[----:B0-----:R-:W-:Y:S01]  /*4cc0*/  PRMT R0, R4, 0x7610, R0 ;  /* 0x0000761004007816 */ /* 0x001fe20000000000 */
[----:B------:R-:W-:Y:S06]  /*4cd0*/  BRA `(.L_x_17852) ;  /* 0x0000000400ac7947 */ /* 0x000fec0003800000 */
.L_x_17859:
        /* <DEDUP_REMOVED lines=10> */
.L_x_17866:
        /* <DEDUP_REMOVED lines=21> */
.L_x_17870:
[----:B------:R-:W-:Y:S05]  /*4ed0*/  BSYNC.RECONVERGENT B1 ;  /* 0x0000000000017941 */ /* 0x000fea0003800200 */
.L_x_17869:
[----:B------:R-:W-:Y:S01]  /*4ee0*/  IMAD.SHL.U32 R0, R0, 0x100000, RZ ;  /* 0x0010000000007824 */ /* 0x000fe200078e00ff */
[----:B------:R-:W-:-:S04]  /*4ef0*/  LEA R2, R2, 0x3b800000, 0x17 ;  /* 0x3b80000002027811 */ /* 0x000fc800078eb8ff */
[----:B------:R-:W-:-:S07]  /*4f00*/  LOP3.LUT R4, R2, R0, R7, 0xfe, !PT ;  /* 0x0000000002047212 */ /* 0x000fce00078efe07 */
.L_x_17868:
[----:B------:R-:W-:Y:S05]  /*4f10*/  BSYNC.RECONVERGENT B0 ;  /* 0x0000000000007941 */ /* 0x000fea0003800200 */
.L_x_17867:
[----:B------:R-:W0:Y:S02]  /*4f20*/  F2I.FTZ.TRUNC.NTZ R4, R4 ;  /* 0x0000000400047305 */ /* 0x000e24000021f100 */
[----:B0-----:R-:W-:Y:S01]  /*4f30*/  PRMT R0, R4, 0x7610, R0 ;  /* 0x0000761004007816 */ /* 0x001fe20000000000 */
[----:B------:R-:W-:Y:S06]  /*4f40*/  BRA `(.L_x_17852) ;  /* 0x0000000400107947 */ /* 0x000fec0003800000 */
.L_x_17865:
        /* <DEDUP_REMOVED lines=21> */
.L_x_17874:
[----:B------:R-:W-:Y:S05]  /*50a0*/  BSYNC.RECONVERGENT B1 ;  /* 0x0000000000017941 */ /* 0x000fea0003800200 */
.L_x_17873:
[----:B------:R-:W-:Y:S01]  /*50b0*/  IMAD.SHL.U32 R0, R0, 0x200000, RZ ;  /* 0x0020000000007824 */ /* 0x000fe200078e00ff */
[----:B------:R-:W-:-:S04]  /*50c0*/  LEA R2, R2, 0x37800000, 0x17 ;  /* 0x3780000002027811 */ /* 0x000fc800078eb8ff */
[----:B------:R-:W-:-:S07]  /*50d0*/  LOP3.LUT R4, R2, R0, R7, 0xfe, !PT ;  /* 0x0000000002047212 */ /* 0x000fce00078efe07 */
.L_x_17872:
[----:B------:R-:W-:Y:S05]  /*50e0*/  BSYNC.RECONVERGENT B0 ;  /* 0x0000000000007941 */ /* 0x000fea0003800200 */
.L_x_17871:
[----:B------:R-:W0:Y:S02]  /*50f0*/  F2I.FTZ.TRUNC.NTZ R4, R4 ;  /* 0x0000000400047305 */ /* 0x000e24000021f100 */
[----:B0-----:R-:W-:Y:S01]  /*5100*/  PRMT R0, R4, 0x7610, R0 ;  /* 0x0000761004007816 */ /* 0x001fe20000000000 */
[----:B------:R-:W-:Y:S06]  /*5110*/  BRA `(.L_x_17852) ;  /* 0x00000000009c7947 */ /* 0x000fec0003800000 */
.L_x_17864:
        /* <DEDUP_REMOVED lines=14> */
.L_x_17878:
[----:B------:R-:W-:Y:S05]  /*5200*/  BSYNC.RECONVERGENT B0 ;  /* 0x0000000000007941 */ /* 0x000fea0003800200 */
.L_x_17877:
[----:B------:R-:W0:Y:S02]  /*5210*/  F2I.FTZ.TRUNC.NTZ R4, R4 ;  /* 0x0000000400047305 */ /* 0x000e24000021f100 */
[----:B0-----:R-:W-:Y:S01]  /*5220*/  PRMT R0, R4, 0x7610, R0 ;  /* 0x0000761004007816 */ /* 0x001fe20000000000 */
[----:B------:R-:W-:Y:S06]  /*5230*/  BRA `(.L_x_17852) ;  /* 0x0000000000547947 */ /* 0x000fec0003800000 */
.L_x_17851:
        /* <DEDUP_REMOVED lines=16> */
.L_x_17879:
[----:B------:R-:W-:Y:S01]  /*5340*/  PRMT R0, RZ, 0x7610, R0 ;  /* 0x00007610ff007816 */ /* 0x000fe20000000000 */
[----:B------:R-:W-:Y:S06]  /*5350*/  BRA `(.L_x_17852) ;  /* 0x00000000000c7947 */ /* 0x000fec0003800000 */
.L_x_17876:
[----:B------:R0:W5:Y:S01]  /*5360*/  LDG.E.U8 R0, desc[UR36][R2.64] ;  /* 0x0000002402007981 */ /* 0x000162000c1e1100 */
[----:B------:R-:W-:Y:S05]  /*5370*/  BRA `(.L_x_17852) ;  /* 0x0000000000047947 */ /* 0x000fea0003800000 */
.L_x_17875:
[----:B------:R0:W5:Y:S02]  /*5380*/  LDG.E.U8 R0, desc[UR36][R2.64] ;  /* 0x0000002402007981 */ /* 0x000164000c1e1100 */
.L_x_17852:
[----:B------:R-:W0:Y:S01]  /*5390*/  LDCU.64 UR6, c[0x0][0x580] ;  /* 0x0000b000ff0677ac */ /* 0x000e220008000a00 */
[----:B------:R-:W0:Y:S01]  /*53a0*/  LDCU.S8 UR4, c[0x0][0x591] ;  /* 0x0000b220ff0477ac */ /* 0x000e220008000200 */
[----:B------:R-:W-:-:S04]  /*53b0*/  UPRMT UR5, UR39, 0x9910, URZ ;  /* 0x0000991027057896 */ /* 0x000fc800080000ff */
[----:B------:R-:W-:Y:S01]  /*53c0*/  UISETP.GT.AND UP0, UPT, UR5, 0x9, UPT ;  /* 0x000000090500788c */ /* 0x000fe2000bf04270 */
[----:B01234-:R-:W-:Y:S02]  /*53d0*/  IADD3 R2, P0, PT, R16, UR6, RZ ;  /* 0x0000000610027c10 */ /* 0x01ffe4000ff1e0ff */
[----:B------:R-:W-:Y:S02]  /*53e0*/  ISETP.NE.AND P1, PT, RZ, UR4, PT ;  /* 0x00000004ff007c0c */ /* 0x000fe4000bf25270 */
[----:B------:R-:W-:Y:S02]  /*53f0*/  IADD3.X R3, PT, PT, RZ, UR7, RZ, P0, !PT ;  /* 0x00000007ff037c10 */ /* 0x000fe400087fe4ff */
        /* <DEDUP_REMOVED lines=12> */
.L_x_17883:
[----:B------:R0:W-:Y:S01]  /*54c0*/  STG.E.U8 desc[UR36][R2.64], R7 ;  /* 0x0000000702007986 */ /* 0x0001e2000c101124 */
[----:B------:R-:W-:Y:S05]  /*54d0*/  BRA `(.L_x_17885) ;  /* 0x0000000c00807947 */ /* 0x000fea0003800000 */
.L_x_17882:
        /* <DEDUP_REMOVED lines=12> */
.L_x_17887:
[----:B------:R-:W-:-:S04]  /*55a0*/  LOP3.LUT R7, R7, 0xffff, RZ, 0xc0, !PT ;  /* 0x0000ffff07077812 */ /* 0x000fc800078ec0ff */
[----:B------:R-:W-:-:S05]  /*55b0*/  PRMT R5, R7, 0x8880, RZ ;  /* 0x0000888007057816 */ /* 0x000fca00000000ff */
[----:B------:R0:W-:Y:S01]  /*55c0*/  STG.E desc[UR36][R2.64], R5 ;  /* 0x0000000502007986 */ /* 0x0001e2000c101924 */
[----:B------:R-:W-:Y:S05]  /*55d0*/  BRA `(.L_x_17885) ;  /* 0x0000000c00407947 */ /* 0x000fea0003800000 */
.L_x_17886:
[----:B------:R-:W-:-:S04]  /*55e0*/  PRMT R5, R7, 0x8880, RZ ;  /* 0x0000888007057816 */ /* 0x000fc800000000ff */
[----:B------:R-:W-:-:S05]  /*55f0*/  PRMT R5, R5, 0x7710, RZ ;  /* 0x0000771005057816 */ /* 0x000fca00000000ff */
[----:B------:R0:W-:Y:S01]  /*5600*/  STG.E.U16 desc[UR36][R2.64], R5 ;  /* 0x0000000502007986 */ /* 0x0001e2000c101524 */
[----:B------:R-:W-:Y:S05]  /*5610*/  BRA `(.L_x_17885) ;  /* 0x0000000c00307947 */ /* 0x000fea0003800000 */
.L_x_17881:
        /* <DEDUP_REMOVED lines=9> */
.L_x_17889:
[----:B------:R-:W0:Y:S02]  /*56b0*/  I2F.S8 R0, R7 ;  /* 0x0000000700007306 */ /* 0x000e240000001400 */
[----:B0-----:R-:W-:-:S05]  /*56c0*/  F2FP.F16.F32.PACK_AB R0, RZ, R0 ;  /* 0x00000000ff00723e */ /* 0x001fca00000000ff */
[----:B------:R0:W-:Y:S01]  /*56d0*/  STG.E.U16 desc[UR36][R2.64], R0 ;  /* 0x0000000002007986 */ /* 0x0001e2000c101524 */
[----:B------:R-:W-:Y:S05]  /*56e0*/  BRA `(.L_x_17885) ;  /* 0x0000000800fc7947 */ /* 0x000fea0003800000 */
.L_x_17888:
        /* <DEDUP_REMOVED lines=10> */
.L_x_17891:
[----:B------:R-:W0:Y:S02]  /*5790*/  I2F.S8 R7, R7 ;  /* 0x0000000700077306 */ /* 0x000e240000001400 */
[----:B0-----:R-:W-:-:S04]  /*57a0*/  F2FP.F16.F32.PACK_AB R5, RZ, R7 ;  /* 0x00000007ff05723e */ /* 0x001fc800000000ff */
[----:B------:R-:W-:-:S05]  /*57b0*/  PRMT R5, R5, 0x5410, RZ ;  /* 0x0000541005057816 */ /* 0x000fca00000000ff */
[----:B------:R0:W-:Y:S01]  /*57c0*/  STG.E desc[UR36][R2.64], R5 ;  /* 0x0000000502007986 */ /* 0x0001e2000c101924 */
[----:B------:R-:W-:Y:S05]  /*57d0*/  BRA `(.L_x_17885) ;  /* 0x0000000800c07947 */ /* 0x000fea0003800000 */
.L_x_17890:
[----:B------:R-:W-:-:S04]  /*57e0*/  PRMT R4, R7, 0x8880, RZ ;  /* 0x0000888007047816 */ /* 0x000fc800000000ff */
[----:B------:R-:W-:-:S06]  /*57f0*/  PRMT R4, R4, 0x7710, RZ ;  /* 0x0000771004047816 */ /* 0x000fcc00000000ff */
[----:B------:R-:W0:Y:S02]  /*5800*/  I2F.F64.S16 R4, R4 ;  /* 0x0000000400047312 */ /* 0x000e240000101c00 */
[----:B0-----:R0:W-:Y:S01]  /*5810*/  STG.E.64 desc[UR36][R2.64], R4 ;  /* 0x0000000402007986 */ /* 0x0011e2000c101b24 */
[----:B------:R-:W-:Y:S05]  /*5820*/  BRA `(.L_x_17885) ;  /* 0x0000000800ac7947 */ /* 0x000fea0003800000 */
.L_x_17880:
        /* <DEDUP_REMOVED lines=14> */
.L_x_17895:
        /* <DEDUP_REMOVED lines=18> */
.L_x_17898:
[----:B------:R-:W-:-:S04]  /*5a30*/  SHF.R.U32.HI R5, RZ, 0x18, R5 ;  /* 0x00000018ff057819 */ /* 0x000fc80000011605 */
[----:B------:R-:W-:-:S07]  /*5a40*/  LOP3.LUT R0, R0, 0x80, R5, 0xf8, !PT ;  /* 0x0000008000007812 */ /* 0x000fce00078ef805 */
.L_x_17897:
[----:B------:R-:W-:Y:S05]  /*5a50*/  BSYNC.RECONVERGENT B0 ;  /* 0x0000000000007941 */ /* 0x000fea0003800200 */
.L_x_17896:
[----:B------:R0:W-:Y:S01]  /*5a60*/  STG.E.U8 desc[UR36][R2.64], R0 ;  /* 0x0000000002007986 */ /* 0x0001e2000c101124 */
[----:B------:R-:W-:Y:S05]  /*5a70*/  BRA `(.L_x_17885) ;  /* 0x0000000800187947 */ /* 0x000fea0003800000 */
.L_x_17894:
        /* <DEDUP_REMOVED lines=18> */
.L_x_17901:
[----:B------:R-:W-:-:S04]  /*5ba0*/  SHF.R.U32.HI R5, RZ, 0x18, R5 ;  /* 0x00000018ff057819 */ /* 0x000fc80000011605 */
[----:B------:R-:W-:-:S07]  /*5bb0*/  LOP3.LUT R0, R0, 0x80, R5, 0xf8, !PT ;  /* 0x0000008000007812 */ /* 0x000fce00078ef805 */
.L_x_17900:
[----:B------:R-:W-:Y:S05]  /*5bc0*/  BSYNC.RECONVERGENT B0 ;  /* 0x0000000000007941 */ /* 0x000fea0003800200 */
.L_x_17899:
[----:B------:R0:W-:Y:S01]  /*5bd0*/  STG.E.U8 desc[UR36][R2.64], R0 ;  /* 0x0000000002007986 */ /* 0x0001e2000c101124 */
[----:B------:R-:W-:Y:S05]  /*5be0*/  BRA `(.L_x_17885) ;  /* 0x0000000400bc7947 */ /* 0x000fea0003800000 */
.L_x_17893:
        /* <DEDUP_REMOVED lines=22> */
.L_x_17903:
[----:B------:R-:W-:-:S04]  /*5d50*/  LOP3.LUT R7, R7, 0xffff, RZ, 0xc0, !PT ;  /* 0x0000ffff07077812 */ /* 0x000fc800078ec0ff */
[----:B------:R-:W-:-:S05]  /*5d60*/  PRMT R7, R7, 0x8880, RZ ;  /* 0x0000888007077816 */ /* 0x000fca00000000ff */
[----:B------:R-:W-:-:S05]  /*5d70*/  IMAD.MOV.U32 R4, RZ, RZ, R7 ;  /* 0x000000ffff047224 */ /* 0x000fca00078e0007 */
[----:B------:R-:W-:-:S05]  /*5d80*/  SHF.R.S32.HI R5, RZ, 0x1f, R4 ;  /* 0x0000001fff057819 */ /* 0x000fca0000011404 */
[----:B------:R0:W-:Y:S01]  /*5d90*/  STG.E.64 desc[UR36][R2.64], R4 ;  /* 0x0000000402007986 */ /* 0x0001e2000c101b24 */
[----:B------:R-:W-:Y:S05]  /*5da0*/  BRA `(.L_x_17885) ;  /* 0x00000004004c7947 */ /* 0x000fea0003800000 */
.L_x_17902:
[----:B------:R-:W-:-:S04]  /*5db0*/  LOP3.LUT R7, R7, 0xffff, RZ, 0xc0, !PT ;  /* 0x0000ffff07077812 */ /* 0x000fc800078ec0ff */
[----:B------:R-:W-:-:S05]  /*5dc0*/  PRMT R5, R7, 0x8880, RZ ;  /* 0x0000888007057816 */ /* 0x000fca00000000ff */
[----:B------:R0:W-:Y:S01]  /*5dd0*/  STG.E desc[UR36][R2.64], R5 ;  /* 0x0000000502007986 */ /* 0x0001e2000c101924 */
[----:B------:R-:W-:Y:S05]  /*5de0*/  BRA `(.L_x_17885) ;  /* 0x00000004003c7947 */ /* 0x000fea0003800000 */
.L_x_17892:
        /* <DEDUP_REMOVED lines=10> */
.L_x_17905:
[----:B------:R-:W-:Y:S02]  /*5e90*/  PRMT R4, R7, 0x8880, RZ ;  /* 0x0000888007047816 */ /* 0x000fe400000000ff */
[----:B------:R-:W-:Y:S02]  /*5ea0*/  CS2R R6, SRZ ;  /* 0x0000000000067805 */ /* 0x000fe4000001ff00 */
[----:B------:R-:W-:-:S06]  /*5eb0*/  PRMT R4, R4, 0x7710, RZ ;  /* 0x0000771004047816 */ /* 0x000fcc00000000ff */
[----:B------:R-:W0:Y:S02]  /*5ec0*/  I2F.F64.S16 R4, R4 ;  /* 0x0000000400047312 */ /* 0x000e240000101c00 */
[----:B0-----:R4:W-:Y:S01]  /*5ed0*/  STG.E.128 desc[UR36][R2.64], R4 ;  /* 0x0000000402007986 */ /* 0x0019e2000c101d24 */
[----:B------:R-:W-:Y:S05]  /*5ee0*/  BRA `(.L_x_17885) ;  /* 0x0000000000fc7947 */ /* 0x000fea0003800000 */
.L_x_17904:
[----:B------:R-:W-:-:S09]  /*5ef0*/  UISETP.NE.AND UP0, UPT, UR5, 0xf, UPT ;  /* 0x0000000f0500788c */ /* 0x000fd2000bf05270 */
[----:B------:R-:W-:Y:S05]  /*5f00*/  BRA.U !UP0, `(.L_x_17906) ;  /* 0x0000000108e87547 */ /* 0x000fea000b800000 */
[----:B------:R-:W-:-:S09]  /*5f10*/  UISETP.NE.AND UP0, UPT, UR5, 0x17, UPT ;  /* 0x000000170500788c */ /* 0x000fd2000bf05270 */
[----:B------:R-:W-:Y:S05]  /*5f20*/  BRA.U !UP0, `(.L_x_17907) ;  /* 0x0000000108907547 */ /* 0x000fea000b800000 */
[----:B------:R-:W-:-:S09]  /*5f30*/  UISETP.NE.AND UP0, UPT, UR5, 0x18, UPT ;  /* 0x000000180500788c */ /* 0x000fd2000bf05270 */
[----:B------:R-:W-:Y:S05]  /*5f40*/  BRA.U !UP0, `(.L_x_17908) ;  /* 0x0000000108447547 */ /* 0x000fea000b800000 */
.L_x_17884:
        /* <DEDUP_REMOVED lines=16> */
.L_x_17909:
[----:B------:R-:W-:Y:S05]  /*6050*/  BRA `(.L_x_17885) ;  /* 0x0000000000a07947 */ /* 0x000fea0003800000 */
.L_x_17908:
        /* <DEDUP_REMOVED lines=13> */
.L_x_17911:
[----:B------:R-:W-:Y:S05]  /*6130*/  BSYNC.RECONVERGENT B0 ;  /* 0x0000000000007941 */ /* 0x000fea0003800200 */
.L_x_17910:
[----:B------:R-:W-:-:S05]  /*6140*/  LOP3.LUT R5, R0, 0x80, R5, 0xf8, !PT ;  /* 0x0000008000057812 */ /* 0x000fca00078ef805 */
[----:B------:R2:W-:Y:S01]  /*6150*/  STG.E.U8 desc[UR36][R2.64], R5 ;  /* 0x0000000502007986 */ /* 0x0005e2000c101124 */
[----:B------:R-:W-:Y:S05]  /*6160*/  BRA `(.L_x_17885) ;  /* 0x00000000005c7947 */ /* 0x000fea0003800000 */
.L_x_17907:
        /* <DEDUP_REMOVED lines=12> */
.L_x_17913:
[----:B------:R-:W-:Y:S01]  /*6230*/  IMAD.MOV.U32 R0, RZ, RZ, 0x7f ;  /* 0x0000007fff007424 */ /* 0x000fe200078e00ff */
[----:B------:R-:W-:-:S04]  /*6240*/  ISETP.GT.U32.AND P0, PT, R4, 0x7f800000, PT ;  /* 0x7f8000000400780c */ /* 0x000fc80003f04070 */
[----:B------:R-:W-:-:S09]  /*6250*/  SEL R0, R0, 0x7c, P0 ;  /* 0x0000007c00007807 */ /* 0x000fd20000000000 */
.L_x_17914:
[----:B------:R-:W-:Y:S05]  /*6260*/  BSYNC.RECONVERGENT B0 ;  /* 0x0000000000007941 */ /* 0x000fea0003800200 */
.L_x_17912:
[----:B------:R-:W-:-:S04]  /*6270*/  SHF.R.U32.HI R5, RZ, 0x18, R5 ;  /* 0x00000018ff057819 */ /* 0x000fc80000011605 */
[----:B------:R-:W-:-:S05]  /*6280*/  LOP3.LUT R5, R0, 0x80, R5, 0xf8, !PT ;  /* 0x0000008000057812 */ /* 0x000fca00078ef805 */
[----:B------:R1:W-:Y:S01]  /*6290*/  STG.E.U8 desc[UR36][R2.64], R5 ;  /* 0x0000000502007986 */ /* 0x0003e2000c101124 */
[----:B------:R-:W-:Y:S05]  /*62a0*/  BRA `(.L_x_17885) ;  /* 0x00000000000c7947 */ /* 0x000fea0003800000 */
.L_x_17906:
[----:B------:R-:W0:Y:S02]  /*62b0*/  I2F.S8 R0, R7 ;  /* 0x0000000700007306 */ /* 0x000e240000001400 */
[----:B0-----:R-:W-:-:S05]  /*62c0*/  F2FP.BF16.F32.PACK_AB R0, RZ, R0 ;  /* 0x00000000ff00723e */ /* 0x001fca00000010ff */
[----:B------:R0:W-:Y:S02]  /*62d0*/  STG.E.U16 desc[UR36][R2.64], R0 ;  /* 0x0000000002007986 */ /* 0x0001e4000c101524 */
.L_x_17885:
[----:B------:R-:W-:-:S07]  /*62e0*/  VIADD R17, R17, 0x80 ;  /* 0x0000008011117836 */ /* 0x000fce0000000000 */
.L_x_17845:
[----:B------:R-:W-:Y:S05]  /*62f0*/  BSYNC.RECONVERGENT B6 ;  /* 0x0000000000067941 */ /* 0x000fea0003800200 */
.L_x_17844:
[----:B------:R-:W5:Y:S01]  /*6300*/  LDCU UR4, c[0x0][0x380] ;  /* 0x00007000ff0477ac */ /* 0x000f620008000800 */
[----:B------:R-:W-:Y:S01]  /*6310*/  BSSY.RECONVERGENT B6, `(.L_x_17915) ;  /* 0x000030d000067945 */ /* 0x000fe20003800200 */
[----:B-----5:R-:W-:-:S13]  /*6320*/  ISETP.GE.AND P0, PT, R17, UR4, PT ;  /* 0x0000000411007c0c */ /* 0x020fda000bf06270 */
[----:B------:R-:W-:Y:S05]  /*6330*/  @P0 BRA `(.L_x_17916) ;  /* 0x0000003000280947 */ /* 0x000fea0003800000 */
        /* <DEDUP_REMOVED lines=303> */
.L_x_17917:
        /* <DEDUP_REMOVED lines=16> */
.L_x_17921:
[----:B------:R0:W5:Y:S01]  /*7730*/  LDG.E.U8 R0, desc[UR36][R2.64] ;  /* 0x0000002402007981 */ /* 0x000162000c1e1100 */
[----:B------:R-:W-:Y:S05]  /*7740*/  BRA `(.L_x_17923) ;  /* 0x0000000c004c7947 */ /* 0x000fea0003800000 */
.L_x_17920:
        /* <DEDUP_REMOVED lines=8> */
.L_x_17925:
[----:B------:R3:W5:Y:S01]  /*77d0*/  LDG.E.U8 R0, desc[UR36][R2.64] ;  /* 0x0000002402007981 */ /* 0x000762000c1e1100 */
[----:B------:R-:W-:Y:S05]  /*77e0*/  BRA `(.L_x_17923) ;  /* 0x0000000c00247947 */ /* 0x000fea0003800000 */
.L_x_17924:
[----:B------:R0:W5:Y:S01]  /*77f0*/  LDG.E.U16 R0, desc[UR36][R2.64] ;  /* 0x0000002402007981 */ /* 0x000162000c1e1500 */
[----:B------:R-:W-:Y:S05]  /*7800*/  BRA `(.L_x_17923) ;  /* 0x0000000c001c7947 */ /* 0x000fea0003800000 */
.L_x_17919:
        /* <DEDUP_REMOVED lines=9> */
.L_x_17927:
[----:B------:R-:W2:Y:S02]  /*78a0*/  LDG.E.U16 R4, desc[UR36][R2.64] ;  /* 0x0000002402047981 */ /* 0x000ea4000c1e1500 */
[----:B--2---:R-:W-:-:S06]  /*78b0*/  HADD2.F32 R4, -RZ, R4.H0_H0 ;  /* 0x20000004ff047230 */ /* 0x004fcc0000004100 */
[----:B------:R-:W0:Y:S02]  /*78c0*/  F2I.FTZ.TRUNC.NTZ R4, R4 ;  /* 0x0000000400047305 */ /* 0x000e24000021f100 */
[----:B0-----:R-:W-:Y:S01]  /*78d0*/  PRMT R0, R4, 0x7610, R0 ;  /* 0x0000761004007816 */ /* 0x001fe20000000000 */
[----:B------:R-:W-:Y:S06]  /*78e0*/  BRA `(.L_x_17923) ;  /* 0x0000000800e47947 */ /* 0x000fec0003800000 */
.L_x_17926:
        /* <DEDUP_REMOVED lines=9> */
.L_x_17929:
[----:B------:R-:W2:Y:S02]  /*7980*/  LDG.E.U16 R2, desc[UR36][R2.64] ;  /* 0x0000002402027981 */ /* 0x000ea4000c1e1500 */
[----:B--2---:R-:W-:-:S06]  /*7990*/  HADD2.F32 R4, -RZ, R2.H0_H0 ;  /* 0x20000002ff047230 */ /* 0x004fcc0000004100 */
[----:B------:R-:W0:Y:S02]  /*79a0*/  F2I.FTZ.TRUNC.NTZ R4, R4 ;  /* 0x0000000400047305 */ /* 0x000e24000021f100 */
[----:B0-----:R-:W-:Y:S01]  /*79b0*/  PRMT R0, R4, 0x7610, R0 ;  /* 0x0000761004007816 */ /* 0x001fe20000000000 */
[----:B------:R-:W-:Y:S06]  /*79c0*/  BRA `(.L_x_17923) ;  /* 0x0000000800ac7947 */ /* 0x000fec0003800000 */
.L_x_17928:
[----:B------:R-:W2:Y:S02]  /*79d0*/  LDG.E.64 R2, desc[UR36][R2.64] ;  /* 0x0000002402027981 */ /* 0x000ea4000c1e1b00 */
[----:B--2---:R0:W1:Y:S02]  /*79e0*/  F2I.F64.TRUNC R0, R2 ;  /* 0x0000000200007311 */ /* 0x004064000030d100 */
[----:B01----:R-:W-:Y:S05]  /*79f0*/  BRA `(.L_x_17923) ;  /* 0x0000000800a07947 */ /* 0x003fea0003800000 */
.L_x_17918:
        /* <DEDUP_REMOVED lines=12> */
.L_x_17932:
[----:B------:R-:W2:Y:S02]  /*7ac0*/  LDG.E.64 R2, desc[UR36][R2.64] ;  /* 0x0000002402027981 */ /* 0x000ea4000c1e1b00 */
[----:B--2---:R0:W1:Y:S02]  /*7ad0*/  F2I.F64.TRUNC R0, R2 ;  /* 0x0000000200007311 */ /* 0x004064000030d100 */
[----:B01----:R-:W-:Y:S05]  /*7ae0*/  BRA `(.L_x_17923) ;  /* 0x0000000800647947 */ /* 0x003fea0003800000 */
.L_x_17931:
        /* <DEDUP_REMOVED lines=27> */
.L_x_17934:
        /* <DEDUP_REMOVED lines=14> */
.L_x_17933:
[----:B------:R-:W2:Y:S02]  /*7d80*/  LDG.E.U16 R4, desc[UR36][R2.64] ;  /* 0x0000002402047981 */ /* 0x000ea4000c1e1500 */
[----:B--2---:R-:W-:-:S06]  /*7d90*/  IMAD.U32 R4, R4, 0x10000, RZ ;  /* 0x0001000004047824 */ /* 0x004fcc00078e00ff */
[----:B------:R-:W0:Y:S02]  /*7da0*/  F2I.FTZ.TRUNC.NTZ R4, R4 ;  /* 0x0000000400047305 */ /* 0x000e24000021f100 */
[----:B0-----:R-:W-:Y:S01]  /*7db0*/  PRMT R0, R4, 0x7610, R0 ;  /* 0x0000761004007816 */ /* 0x001fe20000000000 */
[----:B------:R-:W-:Y:S06]  /*7dc0*/  BRA `(.L_x_17923) ;  /* 0x0000000400ac7947 */ /* 0x000fec0003800000 */
.L_x_17930:
        /* <DEDUP_REMOVED lines=10> */
.L_x_17937:
        /* <DEDUP_REMOVED lines=21> */
.L_x_17941:
[----:B------:R-:W-:Y:S05]  /*7fc0*/  BSYNC.RECONVERGENT B1 ;  /* 0x0000000000017941 */ /* 0x000fea0003800200 */
.L_x_17940:
[----:B------:R-:W-:Y:S01]  /*7fd0*/  IMAD.SHL.U32 R0, R0, 0x100000, RZ ;  /* 0x0010000000007824 */ /* 0x000fe200078e00ff */
[----:B------:R-:W-:-:S04]  /*7fe0*/  LEA R2, R2, 0x3b800000, 0x17 ;  /* 0x3b80000002027811 */ /* 0x000fc800078eb8ff */
[----:B------:R-:W-:-:S07]  /*7ff0*/  LOP3.LUT R4, R2, R0, R7, 0xfe, !PT ;  /* 0x0000000002047212 */ /* 0x000fce00078efe07 */
.L_x_17939:
[----:B------:R-:W-:Y:S05]  /*8000*/  BSYNC.RECONVERGENT B0 ;  /* 0x0000000000007941 */ /* 0x000fea0003800200 */
.L_x_17938:
[----:B------:R-:W0:Y:S02]  /*8010*/  F2I.FTZ.TRUNC.NTZ R4, R4 ;  /* 0x0000000400047305 */ /* 0x000e24000021f100 */
[----:B0-----:R-:W-:Y:S01]  /*8020*/  PRMT R0, R4, 0x7610, R0 ;  /* 0x0000761004007816 */ /* 0x001fe20000000000 */
[----:B------:R-:W-:Y:S06]  /*8030*/  BRA `(.L_x_17923) ;  /* 0x0000000400107947 */ /* 0x000fec0003800000 */
.L_x_17936:
        /* <DEDUP_REMOVED lines=21> */
.L_x_17945:
[----:B------:R-:W-:Y:S05]  /*8190*/  BSYNC.RECONVERGENT B1 ;  /* 0x0000000000017941 */ /* 0x000fea0003800200 */
.L_x_17944:
[----:B------:R-:W-:Y:S02]  /*81a0*/  SHF.L.U32 R0, R0, 0x15, RZ ;  /* 0x0000001500007819 */ /* 0x000fe400000006ff */
[----:B------:R-:W-:-:S04]  /*81b0*/  LEA R2, R2, 0x37800000, 0x17 ;  /* 0x3780000002027811 */ /* 0x000fc800078eb8ff */
[----:B------:R-:W-:-:S07]  /*81c0*/  LOP3.LUT R4, R2, R0, R7, 0xfe, !PT ;  /* 0x0000000002047212 */ /* 0x000fce00078efe07 */
.L_x_17943:
[----:B------:R-:W-:Y:S05]  /*81d0*/  BSYNC.RECONVERGENT B0 ;  /* 0x0000000000007941 */ /* 0x000fea0003800200 */
.L_x_17942:
[----:B------:R-:W0:Y:S02]  /*81e0*/  F2I.FTZ.TRUNC.NTZ R4, R4 ;  /* 0x0000000400047305 */ /* 0x000e24000021f100 */
[----:B0-----:R-:W-:Y:S01]  /*81f0*/  PRMT R0, R4, 0x7610, R0 ;  /* 0x0000761004007816 */ /* 0x001fe20000000000 */
[----:B------:R-:W-:Y:S06]  /*8200*/  BRA `(.L_x_17923) ;  /* 0x00000000009c7947 */ /* 0x000fec0003800000 */
.L_x_17935:
        /* <DEDUP_REMOVED lines=14> */
.L_x_17949:
[----:B------:R-:W-:Y:S05]  /*82f0*/  BSYNC.RECONVERGENT B0 ;  /* 0x0000000000007941 */ /* 0x000fea0003800200 */
.L_x_17948:
[----:B------:R-:W0:Y:S02]  /*8300*/  F2I.FTZ.TRUNC.NTZ R4, R4 ;  /* 0x0000000400047305 */ /* 0x000e24000021f100 */
[----:B0-----:R-:W-:Y:S01]  /*8310*/  PRMT R0, R4, 0x7610, R0 ;  /* 0x0000761004007816 */ /* 0x001fe20000000000 */
[----:B------:R-:W-:Y:S06]  /*8320*/  BRA `(.L_x_17923) ;  /* 0x0000000000547947 */ /* 0x000fec0003800000 */
.L_x_17922:
        /* <DEDUP_REMOVED lines=16> */
.L_x_17950:
[----:B------:R-:W-:Y:S01]  /*8430*/  PRMT R0, RZ, 0x7610, R0 ;  /* 0x00007610ff007816 */ /* 0x000fe20000000000 */
[----:B------:R-:W-:Y:S06]  /*8440*/  BRA `(.L_x_17923) ;  /* 0x00000000000c7947 */ /* 0x000fec0003800000 */
.L_x_17947:
[----:B------:R1:W5:Y:S01]  /*8450*/  LDG.E.U8 R0, desc[UR36][R2.64] ;  /* 0x0000002402007981 */ /* 0x000362000c1e1100 */
[----:B------:R-:W-:Y:S05]  /*8460*/  BRA `(.L_x_17923) ;  /* 0x0000000000047947 */ /* 0x000fea0003800000 */
.L_x_17946:
[----:B------:R2:W5:Y:S02]  /*8470*/  LDG.E.U8 R0, desc[UR36][R2.64] ;  /* 0x0000002402007981 */ /* 0x000564000c1e1100 */
.L_x_17923:
[----:B------:R-:W0:Y:S01]  /*8480*/  LDCU.64 UR6, c[0x0][0x580] ;  /* 0x0000b000ff0677ac */ /* 0x000e220008000a00 */
[----:B------:R-:W0:Y:S01]  /*8490*/  LDCU.S8 UR4, c[0x0][0x591] ;  /* 0x0000b220ff0477ac */ /* 0x000e220008000200 */
        /* <DEDUP_REMOVED lines=17> */
.L_x_17954:
[----:B------:R4:W-:Y:S01]  /*85b0*/  STG.E.U8 desc[UR36][R2.64], R7 ;  /* 0x0000000702007986 */ /* 0x0009e2000c101124 */
[----:B------:R-:W-:Y:S05]  /*85c0*/  BRA `(.L_x_17956) ;  /* 0x0000000c00807947 */ /* 0x000fea0003800000 */
.L_x_17953:
        /* <DEDUP_REMOVED lines=12> */
.L_x_17958:
[----:B------:R-:W-:-:S04]  /*8690*/  LOP3.LUT R7, R7, 0xffff, RZ, 0xc0, !PT ;  /* 0x0000ffff07077812 */ /* 0x000fc800078ec0ff */
[----:B------:R-:W-:-:S05]  /*86a0*/  PRMT R5, R7, 0x8880, RZ ;  /* 0x0000888007057816 */ /* 0x000fca00000000ff */
[----:B------:R2:W-:Y:S01]  /*86b0*/  STG.E desc[UR36][R2.64], R5 ;  /* 0x0000000502007986 */ /* 0x0005e2000c101924 */
[----:B------:R-:W-:Y:S05]  /*86c0*/  BRA `(.L_x_17956) ;  /* 0x0000000c00407947 */ /* 0x000fea0003800000 */
.L_x_17957:
[----:B------:R-:W-:-:S04]  /*86d0*/  PRMT R5, R7, 0x8880, RZ ;  /* 0x0000888007057816 */ /* 0x000fc800000000ff */
[----:B------:R-:W-:-:S05]  /*86e0*/  PRMT R5, R5, 0x7710, RZ ;  /* 0x0000771005057816 */ /* 0x000fca00000000ff */
[----:B------:R0:W-:Y:S01]  /*86f0*/  STG.E.U16 desc[UR36][R2.64], R5 ;  /* 0x0000000502007986 */ /* 0x0001e2000c101524 */
[----:B------:R-:W-:Y:S05]  /*8700*/  BRA `(.L_x_17956) ;  /* 0x0000000c00307947 */ /* 0x000fea0003800000 */
.L_x_17952:
        /* <DEDUP_REMOVED lines=9> */
.L_x_17960:
[----:B------:R-:W0:Y:S02]  /*87a0*/  I2F.S8 R0, R7 ;  /* 0x0000000700007306 */ /* 0x000e240000001400 */
[----:B0-----:R-:W-:-:S05]  /*87b0*/  F2FP.F16.F32.PACK_AB R0, RZ, R0 ;  /* 0x00000000ff00723e */ /* 0x001fca00000000ff */
[----:B------:R0:W-:Y:S01]  /*87c0*/  STG.E.U16 desc[UR36][R2.64], R0 ;  /* 0x0000000002007986 */ /* 0x0001e2000c101524 */
[----:B------:R-:W-:Y:S05]  /*87d0*/  BRA `(.L_x_17956) ;  /* 0x0000000800fc7947 */ /* 0x000fea0003800000 */
.L_x_17959:
        /* <DEDUP_REMOVED lines=10> */
.L_x_17962:
[----:B------:R-:W0:Y:S02]  /*8880*/  I2F.S8 R7, R7 ;  /* 0x0000000700077306 */ /* 0x000e240000001400 */
[----:B0-----:R-:W-:-:S04]  /*8890*/  F2FP.F16.F32.PACK_AB R5, RZ, R7 ;  /* 0x00000007ff05723e */ /* 0x001fc800000000ff */
[----:B------:R-:W-:-:S05]  /*88a0*/  PRMT R5, R5, 0x5410, RZ ;  /* 0x0000541005057816 */ /* 0x000fca00000000ff */
[----:B------:R0:W-:Y:S01]  /*88b0*/  STG.E desc[UR36][R2.64], R5 ;  /* 0x0000000502007986 */ /* 0x0001e2000c101924 */
[----:B------:R-:W-:Y:S05]  /*88c0*/  BRA `(.L_x_17956) ;  /* 0x0000000800c07947 */ /* 0x000fea0003800000 */
.L_x_17961:
[----:B------:R-:W-:-:S04]  /*88d0*/  PRMT R4, R7, 0x8880, RZ ;  /* 0x0000888007047816 */ /* 0x000fc800000000ff */
[----:B------:R-:W-:-:S06]  /*88e0*/  PRMT R4, R4, 0x7710, RZ ;  /* 0x0000771004047816 */ /* 0x000fcc00000000ff */
[----:B------:R-:W0:Y:S02]  /*88f0*/  I2F.F64.S16 R4, R4 ;  /* 0x0000000400047312 */ /* 0x000e240000101c00 */
[----:B0-----:R0:W-:Y:S01]  /*8900*/  STG.E.64 desc[UR36][R2.64], R4 ;  /* 0x0000000402007986 */ /* 0x0011e2000c101b24 */
[----:B------:R-:W-:Y:S05]  /*8910*/  BRA `(.L_x_17956) ;  /* 0x0000000800ac7947 */ /* 0x000fea0003800000 */
.L_x_17951:
        /* <DEDUP_REMOVED lines=14> */
.L_x_17966:
        /* <DEDUP_REMOVED lines=18> */
.L_x_17969:
[----:B------:R-:W-:-:S04]  /*8b20*/  SHF.R.U32.HI R5, RZ, 0x18, R5 ;  /* 0x00000018ff057819 */ /* 0x000fc80000011605 */
[----:B------:R-:W-:-:S07]  /*8b30*/  LOP3.LUT R0, R0, 0x80, R5, 0xf8, !PT ;  /* 0x0000008000007812 */ /* 0x000fce00078ef805 */
.L_x_17968:
[----:B------:R-:W-:Y:S05]  /*8b40*/  BSYNC.RECONVERGENT B0 ;  /* 0x0000000000007941 */ /* 0x000fea0003800200 */
.L_x_17967:
[----:B------:R0:W-:Y:S01]  /*8b50*/  STG.E.U8 desc[UR36][R2.64], R0 ;  /* 0x0000000002007986 */ /* 0x0001e2000c101124 */
[----:B------:R-:W-:Y:S05]  /*8b60*/  BRA `(.L_x_17956) ;  /* 0x0000000800187947 */ /* 0x000fea0003800000 */
.L_x_17965:
        /* <DEDUP_REMOVED lines=18> */
.L_x_17972:
[----:B------:R-:W-:-:S04]  /*8c90*/  SHF.R.U32.HI R5, RZ, 0x18, R5 ;  /* 0x00000018ff057819 */ /* 0x000fc80000011605 */
[----:B------:R-:W-:-:S07]  /*8ca0*/  LOP3.LUT R0, R0, 0x80, R5, 0xf8, !PT ;  /* 0x0000008000007812 */ /* 0x000fce00078ef805 */
.L_x_17971:
[----:B------:R-:W-:Y:S05]  /*8cb0*/  BSYNC.RECONVERGENT B0 ;  /* 0x0000000000007941 */ /* 0x000fea0003800200 */
.L_x_17970:
[----:B------:R0:W-:Y:S01]  /*8cc0*/  STG.E.U8 desc[UR36][R2.64], R0 ;  /* 0x0000000002007986 */ /* 0x0001e2000c101124 */
[----:B------:R-:W-:Y:S05]  /*8cd0*/  BRA `(.L_x_17956) ;  /* 0x0000000400bc7947 */ /* 0x000fea0003800000 */
.L_x_17964:
        /* <DEDUP_REMOVED lines=22> */
.L_x_17974:
[----:B------:R-:W-:-:S04]  /*8e40*/  LOP3.LUT R7, R7, 0xffff, RZ, 0xc0, !PT ;  /* 0x0000ffff07077812 */ /* 0x000fc800078ec0ff */
[----:B------:R-:W-:-:S04]  /*8e50*/  PRMT R7, R7, 0x8880, RZ ;  /* 0x0000888007077816 */ /* 0x000fc800000000ff */
[----:B------:R-:W-:-:S04]  /*8e60*/  MOV R4, R7 ;  /* 0x0000000700047202 */ /* 0x000fc80000000f00 */
[----:B------:R-:W-:-:S05]  /*8e70*/  SHF.R.S32.HI R5, RZ, 0x1f, R4 ;  /* 0x0000001fff057819 */ /* 0x000fca0000011404 */
[----:B------:R0:W-:Y:S01]  /*8e80*/  STG.E.64 desc[UR36][R2.64], R4 ;  /* 0x0000000402007986 */ /* 0x0001e2000c101b24 */
[----:B------:R-:W-:Y:S05]  /*8e90*/  BRA `(.L_x_17956) ;  /* 0x00000004004c7947 */ /* 0x000fea0003800000 */
.L_x_17973:
[----:B------:R-:W-:-:S04]  /*8ea0*/  LOP3.LUT R7, R7, 0xffff, RZ, 0xc0, !PT ;  /* 0x0000ffff07077812 */ /* 0x000fc800078ec0ff */
[----:B------:R-:W-:-:S05]  /*8eb0*/  PRMT R5, R7, 0x8880, RZ ;  /* 0x0000888007057816 */ /* 0x000fca00000000ff */
[----:B------:R0:W-:Y:S01]  /*8ec0*/  STG.E desc[UR36][R2.64], R5 ;  /* 0x0000000502007986 */ /* 0x0001e2000c101924 */
[----:B------:R-:W-:Y:S05]  /*8ed0*/  BRA `(.L_x_17956) ;  /* 0x00000004003c7947 */ /* 0x000fea0003800000 */
.L_x_17963:
        /* <DEDUP_REMOVED lines=10> */
.L_x_17976:
[----:B------:R-:W-:Y:S02]  /*8f80*/  PRMT R4, R7, 0x8880, RZ ;  /* 0x0000888007047816 */ /* 0x000fe400000000ff */
[----:B------:R-:W-:Y:S02]  /*8f90*/  CS2R R6, SRZ ;  /* 0x0000000000067805 */ /* 0x000fe4000001ff00 */
[----:B------:R-:W-:-:S06]  /*8fa0*/  PRMT R4, R4, 0x7710, RZ ;  /* 0x0000771004047816 */ /* 0x000fcc00000000ff */
[----:B------:R-:W0:Y:S02]  /*8fb0*/  I2F.F64.S16 R4, R4 ;  /* 0x0000000400047312 */ /* 0x000e240000101c00 */
[----:B0-----:R0:W-:Y:S01]  /*8fc0*/  STG.E.128 desc[UR36][R2.64], R4 ;  /* 0x0000000402007986 */ /* 0x0011e2000c101d24 */
[----:B------:R-:W-:Y:S05]  /*8fd0*/  BRA `(.L_x_17956) ;  /* 0x0000000000fc7947 */ /* 0x000fea0003800000 */
.L_x_17975:
[----:B------:R-:W-:-:S09]  /*8fe0*/  UISETP.NE.AND UP0, UPT, UR5, 0xf, UPT ;  /* 0x0000000f0500788c */ /* 0x000fd2000bf05270 */
[----:B------:R-:W-:Y:S05]  /*8ff0*/  BRA.U !UP0, `(.L_x_17977) ;  /* 0x0000000108e87547 */ /* 0x000fea000b800000 */
[----:B------:R-:W-:-:S09]  /*9000*/  UISETP.NE.AND UP0, UPT, UR5, 0x17, UPT ;  /* 0x000000170500788c */ /* 0x000fd2000bf05270 */
[----:B------:R-:W-:Y:S05]  /*9010*/  BRA.U !UP0, `(.L_x_17978) ;  /* 0x0000000108907547 */ /* 0x000fea000b800000 */
[----:B------:R-:W-:-:S09]  /*9020*/  UISETP.NE.AND UP0, UPT, UR5, 0x18, UPT ;  /* 0x000000180500788c */ /* 0x000fd2000bf05270 */
[----:B------:R-:W-:Y:S05]  /*9030*/  BRA.U !UP0, `(.L_x_17979) ;  /* 0x0000000108447547 */ /* 0x000fea000b800000 */
.L_x_17955:
        /* <DEDUP_REMOVED lines=16> */
.L_x_17980:
[----:B------:R-:W-:Y:S05]  /*9140*/  BRA `(.L_x_17956) ;  /* 0x0000000000a07947 */ /* 0x000fea0003800000 */
.L_x_17979:
        /* <DEDUP_REMOVED lines=13> */
.L_x_17982:
[----:B------:R-:W-:Y:S05]  /*9220*/  BSYNC.RECONVERGENT B0 ;  /* 0x0000000000007941 */ /* 0x000fea0003800200 */
.L_x_17981:
[----:B------:R-:W-:-:S05]  /*9230*/  LOP3.LUT R5, R0, 0x80, R5, 0xf8, !PT ;  /* 0x0000008000057812 */ /* 0x000fca00078ef805 */
[----:B------:R0:W-:Y:S01]  /*9240*/  STG.E.U8 desc[UR36][R2.64], R5 ;  /* 0x0000000502007986 */ /* 0x0001e2000c101124 */
[----:B------:R-:W-:Y:S05]  /*9250*/  BRA `(.L_x_17956) ;  /* 0x00000000005c7947 */ /* 0x000fea0003800000 */
.L_x_17978:
        /* <DEDUP_REMOVED lines=12> */
.L_x_17984:
[----:B------:R-:W-:Y:S01]  /*9320*/  IMAD.MOV.U32 R0, RZ, RZ, 0x7f ;  /* 0x0000007fff007424 */ /* 0x000fe200078e00ff */
[----:B------:R-:W-:-:S04]  /*9330*/  ISETP.GT.U32.AND P0, PT, R4, 0x7f800000, PT ;  /* 0x7f8000000400780c */ /* 0x000fc80003f04070 */
[----:B------:R-:W-:-:S09]  /*9340*/  SEL R0, R0, 0x7c, P0 ;  /* 0x0000007c00007807 */ /* 0x000fd20000000000 */
.L_x_17985:
[----:B------:R-:W-:Y:S05]  /*9350*/  BSYNC.RECONVERGENT B0 ;  /* 0x0000000000007941 */ /* 0x000fea0003800200 */
.L_x_17983:
[----:B------:R-:W-:-:S04]  /*9360*/  SHF.R.U32.HI R5, RZ, 0x18, R5 ;  /* 0x00000018ff057819 */ /* 0x000fc80000011605 */
[----:B------:R-:W-:-:S05]  /*9370*/  LOP3.LUT R5, R0, 0x80, R5, 0xf8, !PT ;  /* 0x0000008000057812 */ /* 0x000fca00078ef805 */
[----:B------:R0:W-:Y:S01]  /*9380*/  STG.E.U8 desc[UR36][R2.64], R5 ;  /* 0x0000000502007986 */ /* 0x0001e2000c101124 */
[----:B------:R-:W-:Y:S05]  /*9390*/  BRA `(.L_x_17956) ;  /* 0x00000000000c7947 */ /* 0x000fea0003800000 */
.L_x_17977:
[----:B------:R-:W0:Y:S02]  /*93a0*/  I2F.S8 R0, R7 ;  /* 0x0000000700007306 */ /* 0x000e240000001400 */
[----:B0-----:R-:W-:-:S05]  /*93b0*/  F2FP.BF16.F32.PACK_AB R0, RZ, R0 ;  /* 0x00000000ff00723e */ /* 0x001fca00000010ff */
[----:B------:R0:W-:Y:S02]  /*93c0*/  STG.E.U16 desc[UR36][R2.64], R0 ;  /* 0x0000000002007986 */ /* 0x0001e4000c101524 */
.L_x_17956:
[----:B------:R-:W-:-:S07]  /*93d0*/  IADD3 R17, PT, PT, R17, 0x80, RZ ;  /* 0x0000008011117810 */ /* 0x000fce0007ffe0ff */
.L_x_17916:
[----:B------:R-:W-:Y:S05]  /*93e0*/  BSYNC.RECONVERGENT B6 ;  /* 0x0000000000067941 */ /* 0x000fea0003800200 */
.L_x_17915:
        /* <DEDUP_REMOVED lines=306> */
.L_x_17986:
        /* <DEDUP_REMOVED lines=18> */
.L_x_17990:
[----:B------:R0:W5:Y:S01]  /*a830*/  LDG.E.U8 R0, desc[UR36][R2.64] ;  /* 0x0000002402007981 */ /* 0x000162000c1e1100 */
[----:B------:R-:W-:Y:S05]  /*a840*/  BRA `(.L_x_17992) ;  /* 0x0000000c004c7947 */ /* 0x000fea0003800000 */
.L_x_17989:
        /* <DEDUP_REMOVED lines=8> */
.L_x_17994:
[----:B------:R0:W5:Y:S01]  /*a8d0*/  LDG.E.U8 R0, desc[UR36][R2.64] ;  /* 0x0000002402007981 */ /* 0x000162000c1e1100 */
[----:B------:R-:W-:Y:S05]  /*a8e0*/  BRA `(.L_x_17992) ;  /* 0x0000000c00247947 */ /* 0x000fea0003800000 */
.L_x_17993:
[----:B------:R0:W5:Y:S01]  /*a8f0*/  LDG.E.U16 R0, desc[UR36][R2.64] ;  /* 0x0000002402007981 */ /* 0x000162000c1e1500 */
[----:B------:R-:W-:Y:S05]  /*a900*/  BRA `(.L_x_17992) ;  /* 0x0000000c001c7947 */ /* 0x000fea0003800000 */
.L_x_17988:
        /* <DEDUP_REMOVED lines=9> */
.L_x_17996:
[----:B------:R-:W2:Y:S02]  /*a9a0*/  LDG.E.U16 R4, desc[UR36][R2.64] ;  /* 0x0000002402047981 */ /* 0x000ea4000c1e1500 */
[----:B--2---:R-:W-:-:S06]  /*a9b0*/  HADD2.F32 R4, -RZ, R4.H0_H0 ;  /* 0x20000004ff047230 */ /* 0x004fcc0000004100 */
[----:B------:R-:W0:Y:S02]  /*a9c0*/  F2I.FTZ.TRUNC.NTZ R4, R4 ;  /* 0x0000000400047305 */ /* 0x000e24000021f100 */
[----:B0-----:R-:W-:Y:S01]  /*a9d0*/  PRMT R0, R4, 0x7610, R0 ;  /* 0x0000761004007816 */ /* 0x001fe20000000000 */
[----:B------:R-:W-:Y:S06]  /*a9e0*/  BRA `(.L_x_17992) ;  /* 0x0000000800e47947 */ /* 0x000fec0003800000 */
.L_x_17995:
        /* <DEDUP_REMOVED lines=9> */
.L_x_17998:
[----:B------:R-:W2:Y:S02]  /*aa80*/  LDG.E.U16 R2, desc[UR36][R2.64] ;  /* 0x0000002402027981 */ /* 0x000ea4000c1e1500 */
[----:B--2---:R-:W-:-:S06]  /*aa90*/  HADD2.F32 R4, -RZ, R2.H0_H0 ;  /* 0x20000002ff047230 */ /* 0x004fcc0000004100 */
[----:B------:R-:W0:Y:S02]  /*aaa0*/  F2I.FTZ.TRUNC.NTZ R4, R4 ;  /* 0x0000000400047305 */ /* 0x000e24000021f100 */
[----:B0-----:R-:W-:Y:S01]  /*aab0*/  PRMT R0, R4, 0x7610, R0 ;  /* 0x0000761004007816 */ /* 0x001fe20000000000 */
[----:B------:R-:W-:Y:S06]  /*aac0*/  BRA `(.L_x_17992) ;  /* 0x0000000800ac7947 */ /* 0x000fec0003800000 */
.L_x_17997:
[----:B------:R-:W2:Y:S02]  /*aad0*/  LDG.E.64 R2, desc[UR36][R2.64] ;  /* 0x0000002402027981 */ /* 0x000ea4000c1e1b00 */
[----:B--2---:R0:W1:Y:S02]  /*aae0*/  F2I.F64.TRUNC R0, R2 ;  /* 0x0000000200007311 */ /* 0x004064000030d100 */
[----:B01----:R-:W-:Y:S05]  /*aaf0*/  BRA `(.L_x_17992) ;  /* 0x0000000800a07947 */ /* 0x003fea0003800000 */
.L_x_17987:
        /* <DEDUP_REMOVED lines=12> */
.L_x_18001:
[----:B------:R-:W2:Y:S02]  /*abc0*/  LDG.E.64 R2, desc[UR36][R2.64] ;  /* 0x0000002402027981 */ /* 0x000ea4000c1e1b00 */
[----:B--2---:R3:W4:Y:S02]  /*abd0*/  F2I.F64.TRUNC R0, R2 ;  /* 0x0000000200007311 */ /* 0x004724000030d100 */
[----:B---34-:R-:W-:Y:S05]  /*abe0*/  BRA `(.L_x_17992) ;  /* 0x0000000800647947 */ /* 0x018fea0003800000 */
.L_x_18000:
        /* <DEDUP_REMOVED lines=27> */
.L_x_18003:
        /* <DEDUP_REMOVED lines=14> */
.L_x_18002:
[----:B------:R-:W2:Y:S02]  /*ae80*/  LDG.E.U16 R4, desc[UR36][R2.64] ;  /* 0x0000002402047981 */ /* 0x000ea4000c1e1500 */
[----:B--2---:R-:W-:-:S06]  /*ae90*/  SHF.L.U32 R4, R4, 0x10, RZ ;  /* 0x0000001004047819 */ /* 0x004fcc00000006ff */
[----:B------:R-:W0:Y:S02]  /*aea0*/  F2I.FTZ.TRUNC.NTZ R4, R4 ;  /* 0x0000000400047305 */ /* 0x000e24000021f100 */
[----:B0-----:R-:W-:Y:S01]  /*aeb0*/  PRMT R0, R4, 0x7610, R0 ;  /* 0x0000761004007816 */ /* 0x001fe20000000000 */
[----:B------:R-:W-:Y:S06]  /*aec0*/  BRA `(.L_x_17992) ;  /* 0x0000000400ac7947 */ /* 0x000fec0003800000 */
.L_x_17999:
        /* <DEDUP_REMOVED lines=10> */
.L_x_18006:
        /* <DEDUP_REMOVED lines=21> */
.L_x_18010:
[----:B------:R-:W-:Y:S05]  /*b0c0*/  BSYNC.RECONVERGENT B1 ;  /* 0x0000000000017941 */ /* 0x000fea0003800200 */
.L_x_18009:
[----:B------:R-:W-:Y:S01]  /*b0d0*/  IMAD.SHL.U32 R0, R0, 0x100000, RZ ;  /* 0x0010000000007824 */ /* 0x000fe200078e00ff */
[----:B------:R-:W-:-:S04]  /*b0e0*/  LEA R2, R2, 0x3b800000, 0x17 ;  /* 0x3b80000002027811 */ /* 0x000fc800078eb8ff */
[----:B------:R-:W-:-:S07]  /*b0f0*/  LOP3.LUT R4, R2, R0, R7, 0xfe, !PT ;  /* 0x0000000002047212 */ /* 0x000fce00078efe07 */
.L_x_18008:
[----:B------:R-:W-:Y:S05]  /*b100*/  BSYNC.RECONVERGENT B0 ;  /* 0x0000000000007941 */ /* 0x000fea0003800200 */
.L_x_18007:
[----:B------:R-:W0:Y:S02]  /*b110*/  F2I.FTZ.TRUNC.NTZ R4, R4 ;  /* 0x0000000400047305 */ /* 0x000e24000021f100 */
[----:B0-----:R-:W-:Y:S01]  /*b120*/  PRMT R0, R4, 0x7610, R0 ;  /* 0x0000761004007816 */ /* 0x001fe20000000000 */
[----:B------:R-:W-:Y:S06]  /*b130*/  BRA `(.L_x_17992) ;  /* 0x0000000400107947 */ /* 0x000fec0003800000 */
.L_x_18005:
        /* <DEDUP_REMOVED lines=21> */
.L_x_18014:
[----:B------:R-:W-:Y:S05]  /*b290*/  BSYNC.RECONVERGENT B1 ;  /* 0x0000000000017941 */ /* 0x000fea0003800200 */
.L_x_18013:
[----:B------:R-:W-:Y:S01]  /*b2a0*/  IMAD.SHL.U32 R0, R0, 0x200000, RZ ;  /* 0x0020000000007824 */ /* 0x000fe200078e00ff */
[----:B------:R-:W-:-:S04]  /*b2b0*/  LEA R2, R2, 0x37800000, 0x17 ;  /* 0x3780000002027811 */ /* 0x000fc800078eb8ff */
[----:B------:R-:W-:-:S07]  /*b2c0*/  LOP3.LUT R4, R2, R0, R7, 0xfe, !PT ;  /* 0x0000000002047212 */ /* 0x000fce00078efe07 */
.L_x_18012:
[----:B------:R-:W-:Y:S05]  /*b2d0*/  BSYNC.RECONVERGENT B0 ;  /* 0x0000000000007941 */ /* 0x000fea0003800200 */
.L_x_18011:
[----:B------:R-:W0:Y:S02]  /*b2e0*/  F2I.FTZ.TRUNC.NTZ R4, R4 ;  /* 0x0000000400047305 */ /* 0x000e24000021f100 */
[----:B0-----:R-:W-:Y:S01]  /*b2f0*/  PRMT R0, R4, 0x7610, R0 ;  /* 0x0000761004007816 */ /* 0x001fe20000000000 */
[----:B------:R-:W-:Y:S06]  /*b300*/  BRA `(.L_x_17992) ;  /* 0x00000000009c7947 */ /* 0x000fec0003800000 */
.L_x_18004:
        /* <DEDUP_REMOVED lines=14> */
.L_x_18018:
[----:B------:R-:W-:Y:S05]  /*b3f0*/  BSYNC.RECONVERGENT B0 ;  /* 0x0000000000007941 */ /* 0x000fea0003800200 */
.L_x_18017:
[----:B------:R-:W0:Y:S02]  /*b400*/  F2I.FTZ.TRUNC.NTZ R4, R4 ;  /* 0x0000000400047305 */ /* 0x000e24000021f100 */
[----:B0-----:R-:W-:Y:S01]  /*b410*/  PRMT R0, R4, 0x7610, R0 ;  /* 0x0000761004007816 */ /* 0x001fe20000000000 */
[----:B------:R-:W-:Y:S06]  /*b420*/  BRA `(.L_x_17992) ;  /* 0x0000000000547947 */ /* 0x000fec0003800000 */
.L_x_17991:
        /* <DEDUP_REMOVED lines=16> */
.L_x_18019:
[----:B------:R-:W-:Y:S01]  /*b530*/  PRMT R0, RZ, 0x7610, R0 ;  /* 0x00007610ff007816 */ /* 0x000fe20000000000 */
[----:B------:R-:W-:Y:S06]  /*b540*/  BRA `(.L_x_17992) ;  /* 0x00000000000c7947 */ /* 0x000fec0003800000 */
.L_x_18016:
[----:B------:R2:W5:Y:S01]  /*b550*/  LDG.E.U8 R0, desc[UR36][R2.64] ;  /* 0x0000002402007981 */ /* 0x000562000c1e1100 */
[----:B------:R-:W-:Y:S05]  /*b560*/  BRA `(.L_x_17992) ;  /* 0x0000000000047947 */ /* 0x000fea0003800000 */
.L_x_18015:
[----:B------:R1:W5:Y:S02]  /*b570*/  LDG.E.U8 R0, desc[UR36][R2.64] ;  /* 0x0000002402007981 */ /* 0x000364000c1e1100 */
.L_x_17992:
[----:B------:R-:W3:Y:S01]  /*b580*/  LDCU.S8 UR4, c[0x0][0x591] ;  /* 0x0000b220ff0477ac */ /* 0x000ee20008000200 */
[----:B------:R-:W-:-:S04]  /*b590*/  UPRMT UR5, UR39, 0x9910, URZ ;  /* 0x0000991027057896 */ /* 0x000fc800080000ff */
[----:B------:R-:W-:Y:S01]  /*b5a0*/  UISETP.GT.AND UP0, UPT, UR5, 0x9, UPT ;  /* 0x000000090500788c */ /* 0x000fe2000bf04270 */
[----:B---3--:R-:W-:-:S04]  /*b5b0*/  ISETP.NE.AND P0, PT, RZ, UR4, PT ;  /* 0x00000004ff007c0c */ /* 0x008fc8000bf05270 */
[----:B-1--45:R-:W-:-:S04]  /*b5c0*/  SEL R5, R0, UR43, !P0 ;  /* 0x0000002b00057c07 */ /* 0x032fc8000c000000 */
        /* <DEDUP_REMOVED lines=11> */
.L_x_18023:
[----:B------:R-:W-:Y:S01]  /*b680*/  STG.E.U8 desc[UR36][R16.64], R5 ;  /* 0x0000000510007986 */ /* 0x000fe2000c101124 */
[----:B------:R-:W-:Y:S05]  /*b690*/  EXIT ;  /* 0x000000000000794d */ /* 0x000fea0003800000 */
.L_x_18022:
        /* <DEDUP_REMOVED lines=8> */
[----:B0-2---:R-:W-:-:S05]  /*b720*/  IMAD.MOV.U32 R2, RZ, RZ, R0 ;  /* 0x000000ffff027224 */ /* 0x005fca00078e0000 */
[----:B------:R-:W-:-:S05]  /*b730*/  SHF.R.S32.HI R3, RZ, 0x1f, R2 ;  /* 0x0000001fff037819 */ /* 0x000fca0000011402 */
[----:B------:R-:W-:Y:S01]  /*b740*/  STG.E.64 desc[UR36][R16.64], R2 ;  /* 0x0000000210007986 */ /* 0x000fe2000c101b24 */
[----:B------:R-:W-:Y:S05]  /*b750*/  EXIT ;  /* 0x000000000000794d */ /* 0x000fea0003800000 */
.L_x_18026:
[----:B------:R-:W-:-:S04]  /*b760*/  LOP3.LUT R5, R5, 0xffff, RZ, 0xc0, !PT ;  /* 0x0000ffff05057812 */ /* 0x000fc800078ec0ff */
[----:B0-2---:R-:W-:-:S05]  /*b770*/  PRMT R3, R5, 0x8880, RZ ;  /* 0x0000888005037816 */ /* 0x005fca00000000ff */
[----:B------:R-:W-:Y:S01]  /*b780*/  STG.E desc[UR36][R16.64], R3 ;  /* 0x0000000310007986 */ /* 0x000fe2000c101924 */
[----:B------:R-:W-:Y:S05]  /*b790*/  EXIT ;  /* 0x000000000000794d */ /* 0x000fea0003800000 */
.L_x_18025:
[----:B0-2---:R-:W-:-:S04]  /*b7a0*/  PRMT R3, R5, 0x8880, RZ ;  /* 0x0000888005037816 */ /* 0x005fc800000000ff */
[----:B------:R-:W-:-:S05]  /*b7b0*/  PRMT R3, R3, 0x7710, RZ ;  /* 0x0000771003037816 */ /* 0x000fca00000000ff */
[----:B------:R-:W-:Y:S01]  /*b7c0*/  STG.E.U16 desc[UR36][R16.64], R3 ;  /* 0x0000000310007986 */ /* 0x000fe2000c101524 */
[----:B------:R-:W-:Y:S05]  /*b7d0*/  EXIT ;  /* 0x000000000000794d */ /* 0x000fea0003800000 */
.L_x_18021:
[----:B------:R-:W-:-:S09]  /*b7e0*/  UISETP.GT.AND UP0, UPT, UR5, 0x6, UPT ;  /* 0x000000060500788c */ /* 0x000fd2000bf04270 */
[----:B------:R-:W-:Y:S05]  /*b7f0*/  BRA.U UP0, `(.L_x_18027) ;  /* 0x00000001002c7547 */ /* 0x000fea000b800000 */
[----:B------:R-:W-:-:S09]  /*b800*/  UISETP.NE.AND UP0, UPT, UR5, 0x5, UPT ;  /* 0x000000050500788c */ /* 0x000fd2000bf05270 */
[----:B------:R-:W-:Y:S05]  /*b810*/  BRA.U !UP0, `(.L_x_18028) ;  /* 0x0000000108147547 */ /* 0x000fea000b800000 */
[----:B------:R-:W-:-:S09]  /*b820*/  UISETP.NE.AND UP0, UPT, UR5, 0x6, UPT ;  /* 0x000000060500788c */ /* 0x000fd2000bf05270 */
[----:B------:R-:W-:Y:S05]  /*b830*/  BRA.U UP0, `(.L_x_18024) ;  /* 0x0000000900347547 */ /* 0x000fea000b800000 */
[----:B0-2---:R-:W0:Y:S02]  /*b840*/  I2F.S8 R3, R5 ;  /* 0x0000000500037306 */ /* 0x005e240000001400 */
[----:B0-----:R-:W-:Y:S01]  /*b850*/  STG.E desc[UR36][R16.64], R3 ;  /* 0x0000000310007986 */ /* 0x001fe2000c101924 */
[----:B------:R-:W-:Y:S05]  /*b860*/  EXIT ;  /* 0x000000000000794d */ /* 0x000fea0003800000 */
.L_x_18028:
[----:B------:R-:W1:Y:S02]  /*b870*/  I2F.S8 R0, R5 ;  /* 0x0000000500007306 */ /* 0x000e640000001400 */
[----:B-1----:R-:W-:-:S05]  /*b880*/  F2FP.F16.F32.PACK_AB R0, RZ, R0 ;  /* 0x00000000ff00723e */ /* 0x002fca00000000ff */
[----:B------:R-:W-:Y:S01]  /*b890*/  STG.E.U16 desc[UR36][R16.64], R0 ;  /* 0x0000000010007986 */ /* 0x000fe2000c101524 */
[----:B------:R-:W-:Y:S05]  /*b8a0*/  EXIT ;  /* 0x000000000000794d */ /* 0x000fea0003800000 */
.L_x_18027:
[----:B------:R-:W-:-:S09]  /*b8b0*/  UISETP.NE.AND UP0, UPT, UR5, 0x7, UPT ;  /* 0x000000070500788c */ /* 0x000fd2000bf05270 */
[----:B------:R-:W-:Y:S05]  /*b8c0*/  BRA.U !UP0, `(.L_x_18029) ;  /* 0x0000000108347547 */ /* 0x000fea000b800000 */
[----:B------:R-:W-:-:S09]  /*b8d0*/  UISETP.NE.AND UP0, UPT, UR5, 0x8, UPT ;  /* 0x000000080500788c */ /* 0x000fd2000bf05270 */
[----:B------:R-:W-:Y:S05]  /*b8e0*/  BRA.U !UP0, `(.L_x_18030) ;  /* 0x0000000108187547 */ /* 0x000fea000b800000 */
[----:B------:R-:W-:-:S09]  /*b8f0*/  UISETP.NE.AND UP0, UPT, UR5, 0x9, UPT ;  /* 0x000000090500788c */ /* 0x000fd2000bf05270 */
[----:B------:R-:W-:Y:S05]  /*b900*/  BRA.U UP0, `(.L_x_18024) ;  /* 0x0000000900007547 */ /* 0x000fea000b800000 */
[----:B0-2---:R-:W0:Y:S01]  /*b910*/  I2F.S8 R2, R5 ;  /* 0x0000000500027306 */ /* 0x005e220000001400 */
[----:B------:R-:W-:-:S05]  /*b920*/  HFMA2 R3, -RZ, RZ, 0, 0 ;  /* 0x00000000ff037431 */ /* 0x000fca00000001ff */
[----:B0-----:R-:W-:Y:S01]  /*b930*/  STG.E.64 desc[UR36][R16.64], R2 ;  /* 0x0000000210007986 */ /* 0x001fe2000c101b24 */
[----:B------:R-:W-:Y:S05]  /*b940*/  EXIT ;  /* 0x000000000000794d */ /* 0x000fea0003800000 */
.L_x_18030:
[----:B------:R-:W0:Y:S02]  /*b950*/  I2F.S8 R5, R5 ;  /* 0x0000000500057306 */ /* 0x000e240000001400 */
[----:B0-2---:R-:W-:-:S04]  /*b960*/  F2FP.F16.F32.PACK_AB R3, RZ, R5 ;  /* 0x00000005ff03723e */ /* 0x005fc800000000ff */
[----:B------:R-:W-:-:S05]  /*b970*/  PRMT R3, R3, 0x5410, RZ ;  /* 0x0000541003037816 */ /* 0x000fca00000000ff */
[----:B------:R-:W-:Y:S01]  /*b980*/  STG.E desc[UR36][R16.64], R3 ;  /* 0x0000000310007986 */ /* 0x000fe2000c101924 */
[----:B------:R-:W-:Y:S05]  /*b990*/  EXIT ;  /* 0x000000000000794d */ /* 0x000fea0003800000 */
.L_x_18029:
[----:B0-2---:R-:W-:-:S04]  /*b9a0*/  PRMT R2, R5, 0x8880, RZ ;  /* 0x0000888005027816 */ /* 0x005fc800000000ff */
[----:B------:R-:W-:-:S06]  /*b9b0*/  PRMT R2, R2, 0x7710, RZ ;  /* 0x0000771002027816 */ /* 0x000fcc00000000ff */
[----:B------:R-:W0:Y:S02]  /*b9c0*/  I2F.F64.S16 R2, R2 ;  /* 0x0000000200027312 */ /* 0x000e240000101c00 */
[----:B0-----:R-:W-:Y:S01]  /*b9d0*/  STG.E.64 desc[UR36][R16.64], R2 ;  /* 0x0000000210007986 */ /* 0x001fe2000c101b24 */
[----:B------:R-:W-:Y:S05]  /*b9e0*/  EXIT ;  /* 0x000000000000794d */ /* 0x000fea0003800000 */
.L_x_18020:
        /* <DEDUP_REMOVED lines=10> */
[----:B0-2---:R-:W-:-:S04]  /*ba90*/  PRMT R3, R5, 0x8880, RZ ;  /* 0x0000888005037816 */ /* 0x005fc800000000ff */
[----:B------:R-:W-:-:S05]  /*baa0*/  PRMT R3, R3, 0x7710, RZ ;  /* 0x0000771003037816 */ /* 0x000fca00000000ff */
[----:B------:R-:W-:Y:S01]  /*bab0*/  STG.E.U16 desc[UR36][R16.64], R3 ;  /* 0x0000000310007986 */ /* 0x000fe2000c101524 */
[----:B------:R-:W-:Y:S05]  /*bac0*/  EXIT ;  /* 0x000000000000794d */ /* 0x000fea0003800000 */
.L_x_18034:
[----:B0-2---:R-:W0:Y:S01]  /*bad0*/  I2F.S8 R3, R5 ;  /* 0x0000000500037306 */ /* 0x005e220000001400 */
        /* <DEDUP_REMOVED lines=16> */
.L_x_18037:
[----:B------:R-:W-:-:S04]  /*bbe0*/  SHF.R.U32.HI R3, RZ, 0x18, R3 ;  /* 0x00000018ff037819 */ /* 0x000fc80000011603 */
[----:B------:R-:W-:-:S04]  /*bbf0*/  LOP3.LUT R0, R0, 0x80, R3, 0xf8, !PT ;  /* 0x0000008000007812 */ /* 0x000fc800078ef803 */
[----:B------:R-:W-:-:S07]  /*bc00*/  PRMT R8, R0, 0x7610, R8 ;  /* 0x0000761000087816 */ /* 0x000fce0000000008 */
.L_x_18036:
[----:B------:R-:W-:Y:S05]  /*bc10*/  BSYNC.RECONVERGENT B0 ;  /* 0x0000000000007941 */ /* 0x000fea0003800200 */
.L_x_18035:
[----:B------:R-:W-:Y:S01]  /*bc20*/  STG.E.U8 desc[UR36][R16.64], R8 ;  /* 0x0000000810007986 */ /* 0x000fe2000c101124 */
[----:B------:R-:W-:Y:S05]  /*bc30*/  EXIT ;  /* 0x000000000000794d */ /* 0x000fea0003800000 */
.L_x_18033:
        /* <DEDUP_REMOVED lines=17> */
.L_x_18040:
[----:B------:R-:W-:-:S04]  /*bd50*/  SHF.R.U32.HI R3, RZ, 0x18, R3 ;  /* 0x00000018ff037819 */ /* 0x000fc80000011603 */
[----:B------:R-:W-:-:S04]  /*bd60*/  LOP3.LUT R0, R0, 0x80, R3, 0xf8, !PT ;  /* 0x0000008000007812 */ /* 0x000fc800078ef803 */
[----:B------:R-:W-:-:S07]  /*bd70*/  PRMT R8, R0, 0x7610, R8 ;  /* 0x0000761000087816 */ /* 0x000fce0000000008 */
.L_x_18039:
[----:B------:R-:W-:Y:S05]  /*bd80*/  BSYNC.RECONVERGENT B0 ;  /* 0x0000000000007941 */ /* 0x000fea0003800200 */
.L_x_18038:
[----:B------:R-:W-:Y:S01]  /*bd90*/  STG.E.U8 desc[UR36][R16.64], R8 ;  /* 0x0000000810007986 */ /* 0x000fe2000c101124 */
[----:B------:R-:W-:Y:S05]  /*bda0*/  EXIT ;  /* 0x000000000000794d */ /* 0x000fea0003800000 */
.L_x_18032:
[----:B------:R-:W-:-:S09]  /*bdb0*/  UISETP.NE.AND UP0, UPT, UR5, 0x1c, UPT ;  /* 0x0000001c0500788c */ /* 0x000fd2000bf05270 */
[----:B------:R-:W-:Y:S05]  /*bdc0*/  BRA.U !UP0, `(.L_x_18041) ;  /* 0x0000000108687547 */ /* 0x000fea000b800000 */
[----:B------:R-:W-:-:S09]  /*bdd0*/  UISETP.NE.AND UP0, UPT, UR5, 0x1d, UPT ;  /* 0x0000001d0500788c */ /* 0x000fd2000bf05270 */
[----:B------:R-:W-:Y:S05]  /*bde0*/  BRA.U !UP0, `(.L_x_18042) ;  /* 0x0000000108487547 */ /* 0x000fea000b800000 */
[----:B------:R-:W-:-:S09]  /*bdf0*/  UISETP.NE.AND UP0, UPT, UR5, 0x2c, UPT ;  /* 0x0000002c0500788c */ /* 0x000fd2000bf05270 */
[----:B------:R-:W-:Y:S05]  /*be00*/  BRA.U UP0, `(.L_x_18024) ;  /* 0x0000000100c07547 */ /* 0x000fea000b800000 */
[----:B------:R-:W0:Y:S02]  /*be10*/  I2F.S8 R4, R5 ;  /* 0x0000000500047306 */ /* 0x000e240000001400 */
        /* <DEDUP_REMOVED lines=15> */
.L_x_18042:
[----:B------:R-:W-:-:S04]  /*bf10*/  LOP3.LUT R5, R5, 0xffff, RZ, 0xc0, !PT ;  /* 0x0000ffff05057812 */ /* 0x000fc800078ec0ff */
[----:B------:R-:W-:-:S05]  /*bf20*/  PRMT R5, R5, 0x8880, RZ ;  /* 0x0000888005057816 */ /* 0x000fca00000000ff */
[----:B0-2---:R-:W-:-:S05]  /*bf30*/  IMAD.MOV.U32 R2, RZ, RZ, R5 ;  /* 0x000000ffff027224 */ /* 0x005fca00078e0005 */
[----:B------:R-:W-:-:S05]  /*bf40*/  SHF.R.S32.HI R3, RZ, 0x1f, R2 ;  /* 0x0000001fff037819 */ /* 0x000fca0000011402 */
[----:B------:R-:W-:Y:S01]  /*bf50*/  STG.E.64 desc[UR36][R16.64], R2 ;  /* 0x0000000210007986 */ /* 0x000fe2000c101b24 */
[----:B------:R-:W-:Y:S05]  /*bf60*/  EXIT ;  /* 0x000000000000794d */ /* 0x000fea0003800000 */
.L_x_18041:
[----:B------:R-:W-:-:S04]  /*bf70*/  LOP3.LUT R5, R5, 0xffff, RZ, 0xc0, !PT ;  /* 0x0000ffff05057812 */ /* 0x000fc800078ec0ff */
[----:B0-2---:R-:W-:-:S05]  /*bf80*/  PRMT R3, R5, 0x8880, RZ ;  /* 0x0000888005037816 */ /* 0x005fca00000000ff */
[----:B------:R-:W-:Y:S01]  /*bf90*/  STG.E desc[UR36][R16.64], R3 ;  /* 0x0000000310007986 */ /* 0x000fe2000c101924 */
[----:B------:R-:W-:Y:S05]  /*bfa0*/  EXIT ;  /* 0x000000000000794d */ /* 0x000fea0003800000 */
.L_x_18031:
[----:B------:R-:W-:-:S09]  /*bfb0*/  UISETP.GT.AND UP0, UPT, UR5, 0xe, UPT ;  /* 0x0000000e0500788c */ /* 0x000fd2000bf04270 */
[----:B------:R-:W-:Y:S05]  /*bfc0*/  BRA.U UP0, `(.L_x_18043) ;  /* 0x0000000100387547 */ /* 0x000fea000b800000 */
[----:B------:R-:W-:-:S09]  /*bfd0*/  UISETP.NE.AND UP0, UPT, UR5, 0xa, UPT ;  /* 0x0000000a0500788c */ /* 0x000fd2000bf05270 */
[----:B------:R-:W-:Y:S05]  /*bfe0*/  BRA.U !UP0, `(.L_x_18044) ;  /* 0x0000000108187547 */ /* 0x000fea000b800000 */
[----:B------:R-:W-:-:S09]  /*bff0*/  UISETP.NE.AND UP0, UPT, UR5, 0xb, UPT ;  /* 0x0000000b0500788c */ /* 0x000fd2000bf05270 */
[----:B------:R-:W-:Y:S05]  /*c000*/  BRA.U UP0, `(.L_x_18024) ;  /* 0x0000000100407547 */ /* 0x000fea000b800000 */
[----:B------:R-:W-:-:S04]  /*c010*/  LOP3.LUT P0, RZ, R5, 0xff, RZ, 0xc0, !PT ;  /* 0x000000ff05ff7812 */ /* 0x000fc8000780c0ff */
[----:B0-2---:R-:W-:-:S05]  /*c020*/  SEL R3, RZ, 0x1, !P0 ;  /* 0x00000001ff037807 */ /* 0x005fca0004000000 */
[----:B------:R-:W-:Y:S01]  /*c030*/  STG.E.U8 desc[UR36][R16.64], R3 ;  /* 0x0000000310007986 */ /* 0x000fe2000c101124 */
[----:B------:R-:W-:Y:S05]  /*c040*/  EXIT ;  /* 0x000000000000794d */ /* 0x000fea0003800000 */
.L_x_18044:
[----:B------:R-:W-:Y:S02]  /*c050*/  PRMT R4, R5, 0x8880, RZ ;  /* 0x0000888005047816 */ /* 0x000fe400000000ff */
[----:B------:R-:W-:Y:S02]  /*c060*/  CS2R R6, SRZ ;  /* 0x0000000000067805 */ /* 0x000fe4000001ff00 */
[----:B------:R-:W-:-:S06]  /*c070*/  PRMT R4, R4, 0x7710, RZ ;  /* 0x0000771004047816 */ /* 0x000fcc00000000ff */
[----:B------:R-:W1:Y:S02]  /*c080*/  I2F.F64.S16 R4, R4 ;  /* 0x0000000400047312 */ /* 0x000e640000101c00 */
[----:B-1----:R-:W-:Y:S01]  /*c090*/  STG.E.128 desc[UR36][R16.64], R4 ;  /* 0x0000000410007986 */ /* 0x002fe2000c101d24 */
[----:B------:R-:W-:Y:S05]  /*c0a0*/  EXIT ;  /* 0x000000000000794d */ /* 0x000fea0003800000 */
.L_x_18043:
[----:B------:R-:W-:-:S09]  /*c0b0*/  UISETP.NE.AND UP0, UPT, UR5, 0xf, UPT ;  /* 0x0000000f0500788c */ /* 0x000fd2000bf05270 */
[----:B------:R-:W-:Y:S05]  /*c0c0*/  BRA.U !UP0, `(.L_x_18045) ;  /* 0x0000000108e87547 */ /* 0x000fea000b800000 */
[----:B------:R-:W-:-:S09]  /*c0d0*/  UISETP.NE.AND UP0, UPT, UR5, 0x17, UPT ;  /* 0x000000170500788c */ /* 0x000fd2000bf05270 */
[----:B------:R-:W-:Y:S05]  /*c0e0*/  BRA.U !UP0, `(.L_x_18046) ;  /* 0x0000000108907547 */ /* 0x000fea000b800000 */
[----:B------:R-:W-:-:S09]  /*c0f0*/  UISETP.NE.AND UP0, UPT, UR5, 0x18, UPT ;  /* 0x000000180500788c */ /* 0x000fd2000bf05270 */
[----:B------:R-:W-:Y:S05]  /*c100*/  BRA.U !UP0, `(.L_x_18047) ;  /* 0x0000000108447547 */ /* 0x000fea000b800000 */
.L_x_18024:
[----:B------:R-:W-:Y:S01]  /*c110*/  MOV R0, 0x0 ;  /* 0x0000000000007802 */ /* 0x000fe20000000f00 */
[----:B------:R-:W1:Y:S01]  /*c120*/  LDCU.64 UR4, c[0x4][0x188] ;  /* 0x01003100ff0477ac */ /* 0x000e620008000a00 */
[----:B------:R-:W-:Y:S02]  /*c130*/  HFMA2 R13, -RZ, RZ, 0, 0 ;  /* 0x00000000ff0d7431 */ /* 0x000fe400000001ff */
[----:B------:R-:W-:Y:S01]  /*c140*/  IMAD.MOV.U32 R8, RZ, RZ, 0x65 ;  /* 0x00000065ff087424 */ /* 0x000fe200078e00ff */
[----:B0-2---:R0:W2:Y:S01]  /*c150*/  LDC.64 R2, c[0x4][R0] ;  /* 0x0100000000027b82 */ /* 0x0050a20000000a00 */
[----:B------:R-:W3:Y:S01]  /*c160*/  LDCU.64 UR6, c[0x4][0x190] ;  /* 0x01003200ff0677ac */ /* 0x000ee20008000a00 */
[----:B------:R-:W-:Y:S01]  /*c170*/  IMAD.MOV.U32 R12, RZ, RZ, 0x1 ;  /* 0x00000001ff0c7424 */ /* 0x000fe200078e00ff */
[----:B------:R-:W4:Y:S01]  /*c180*/  LDCU.64 UR8, c[0x4][0x60] ;  /* 0x01000c00ff0877ac */ /* 0x000f220008000a00 */
[----:B-1----:R-:W-:Y:S01]  /*c190*/  MOV R4, UR4 ;  /* 0x0000000400047c02 */ /* 0x002fe20008000f00 */
[----:B------:R-:W-:-:S02]  /*c1a0*/  IMAD.U32 R5, RZ, RZ, UR5 ;  /* 0x00000005ff057e24 */ /* 0x000fc4000f8e00ff */
[----:B---3--:R-:W-:Y:S02]  /*c1b0*/  IMAD.U32 R6, RZ, RZ, UR6 ;  /* 0x00000006ff067e24 */ /* 0x008fe4000f8e00ff */
[----:B------:R-:W-:Y:S01]  /*c1c0*/  IMAD.U32 R7, RZ, RZ, UR7 ;  /* 0x00000007ff077e24 */ /* 0x000fe2000f8e00ff */
[----:B----4-:R-:W-:Y:S01]  /*c1d0*/  MOV R10, UR8 ;  /* 0x00000008000a7c02 */ /* 0x010fe20008000f00 */
[----:B0-----:R-:W-:-:S07]  /*c1e0*/  IMAD.U32 R11, RZ, RZ, UR9 ;  /* 0x00000009ff0b7e24 */ /* 0x001fce000f8e00ff */
[----:B------:R-:W-:-:S07]  /*c1f0*/  LEPC R20, `(.L_x_18048) ;  /* 0x000000001014794e */ /* 0x000fce0000000000 */
[----:B--2---:R-:W-:Y:S05]  /*c200*/  CALL.ABS.NOINC R2 ;  /* 0x0000000002007343 */ /* 0x004fea0003c00000 */
.L_x_18048:
[----:B------:R-:W-:Y:S05]  /*c210*/  EXIT ;  /* 0x000000000000794d */ /* 0x000fea0003800000 */
.L_x_18047:
[----:B------:R-:W0:Y:S01]  /*c220*/  I2F.S8 R5, R5 ;  /* 0x0000000500057306 */ /* 0x000e220000001400 */
[----:B------:R-:W-:Y:S01]  /*c230*/  BSSY.RECONVERGENT B0, `(.L_x_18049) ;  /* 0x000000c000007945 */ /* 0x000fe20003800200 */
[----:B------:R-:W-:Y:S01]  /*c240*/  IMAD.MOV.U32 R0, RZ, RZ, 0x7f ;  /* 0x0000007fff007424 */ /* 0x000fe200078e00ff */
        /* <DEDUP_REMOVED lines=10> */
.L_x_18050:
[----:B------:R-:W-:Y:S05]  /*c2f0*/  BSYNC.RECONVERGENT B0 ;  /* 0x0000000000007941 */ /* 0x000fea0003800200 */
.L_x_18049:
[----:B------:R-:W-:-:S05]  /*c300*/  LOP3.LUT R3, R0, 0x80, R3, 0xf8, !PT ;  /* 0x0000008000037812 */ /* 0x000fca00078ef803 */
[----:B------:R-:W-:Y:S01]  /*c310*/  STG.E.U8 desc[UR36][R16.64], R3 ;  /* 0x0000000310007986 */ /* 0x000fe2000c101124 */
[----:B------:R-:W-:Y:S05]  /*c320*/  EXIT ;  /* 0x000000000000794d */ /* 0x000fea0003800000 */
.L_x_18046:
[----:B0-2---:R-:W0:Y:S01]  /*c330*/  I2F.S8 R3, R5 ;  /* 0x0000000500037306 */ /* 0x005e220000001400 */
        /* <DEDUP_REMOVED lines=11> */
.L_x_18052:
[----:B------:R-:W-:Y:S01]  /*c3f0*/  IMAD.MOV.U32 R0, RZ, RZ, 0x7f ;  /* 0x0000007fff007424 */ /* 0x000fe200078e00ff */
[----:B------:R-:W-:-:S04]  /*c400*/  ISETP.GT.U32.AND P0, PT, R2, 0x7f800000, PT ;  /* 0x7f8000000200780c */ /* 0x000fc80003f04070 */
[----:B------:R-:W-:-:S09]  /*c410*/  SEL R0, R0, 0x7c, P0 ;  /* 0x0000007c00007807 */ /* 0x000fd20000000000 */
.L_x_18053:
[----:B------:R-:W-:Y:S05]  /*c420*/  BSYNC.RECONVERGENT B0 ;  /* 0x0000000000007941 */ /* 0x000fea0003800200 */
.L_x_18051:
[----:B------:R-:W-:-:S04]  /*c430*/  SHF.R.U32.HI R3, RZ, 0x18, R3 ;  /* 0x00000018ff037819 */ /* 0x000fc80000011603 */
[----:B------:R-:W-:-:S05]  /*c440*/  LOP3.LUT R3, R0, 0x80, R3, 0xf8, !PT ;  /* 0x0000008000037812 */ /* 0x000fca00078ef803 */
[----:B------:R-:W-:Y:S01]  /*c450*/  STG.E.U8 desc[UR36][R16.64], R3 ;  /* 0x0000000310007986 */ /* 0x000fe2000c101124 */
[----:B------:R-:W-:Y:S05]  /*c460*/  EXIT ;  /* 0x000000000000794d */ /* 0x000fea0003800000 */
.L_x_18045:
[----:B------:R-:W1:Y:S02]  /*c470*/  I2F.S8 R0, R5 ;  /* 0x0000000500007306 */ /* 0x000e640000001400 */
[----:B-1----:R-:W-:-:S05]  /*c480*/  F2FP.BF16.F32.PACK_AB R0, RZ, R0 ;  /* 0x00000000ff00723e */ /* 0x002fca00000010ff */
[----:B------:R-:W-:Y:S01]  /*c490*/  STG.E.U16 desc[UR36][R16.64], R0 ;  /* 0x0000000010007986 */ /* 0x000fe2000c101524 */
[----:B------:R-:W-:Y:S05]  /*c4a0*/  EXIT ;  /* 0x000000000000794d */ /* 0x000fea0003800000 */
.L_x_18054:
        /* <DEDUP_REMOVED lines=13> */
.L_x_31192:


//--------------------- .text._ZN2at6native27unrolled_elementwise_kernelINS0_13AUnaryFunctorIaaaZZZNS0_21heaviside_kernel_cudaERNS_18TensorIteratorBaseEENKUlvE_clEvENKUlvE0_clEvEUlaaE_EESt5arrayIPcLm2EELi4E23TrivialOffsetCalculatorILi1EjESD_NS0_6memory12LoadWithCastILi1EEENSE_13StoreWithCastILi1EEEEEviT_T0_T2_T3_T4_T5_ --------------------------
	.section	.text._ZN2at6native27unrolled_elementwise_kernelINS0_13AUnaryFunctorIaaaZZZNS0_21heaviside_kernel_cudaERNS_18TensorIteratorBaseEENKUlvE_clEvENKUlvE0_clEvEUlaaE_EESt5arrayIPcLm2EELi4E23TrivialOffsetCalculatorILi1EjESD_NS0_6memory12LoadWithCastILi1EEENSE_13StoreWithCastILi1EEEEEviT_T0_T2_T3_T4_T5_,"ax",@progbits
	.align	128
        .global         _ZN2at6native27unrolled_elementwise_kernelINS0_13AUnaryFunctorIaaaZZZNS0_21heaviside_kernel_cudaERNS_18TensorIteratorBaseEENKUlvE_clEvENKUlvE0_clEvEUlaaE_EESt5arrayIPcLm2EELi4E23TrivialOffsetCalculatorILi1EjESD_NS0_6memory12LoadWithCastILi1EEENSE_13StoreWithCastILi1EEEEEviT_T0_T2_T3_T4_T5_
        .type           _ZN2at6native27unrolled_elementwise_kernelINS0_13AUnaryFunctorIaaaZZZNS0_21heaviside_kernel_cudaERNS_18TensorIteratorBaseEENKUlvE_clEvENKUlvE0_clEvEUlaaE_EESt5arrayIPcLm2EELi4E23TrivialOffsetCalculatorILi1EjESD_NS0_6memory12LoadWithCastILi1EEENSE_13StoreWithCastILi1EEEEEviT_T0_T2_T3_T4_T5_,@function
        .size           _ZN2at6native27unrolled_elementwise_kernelINS0_13AUnaryFunctorIaaaZZZNS0_21heaviside_kernel_cudaERNS_18TensorIteratorBaseEENKUlvE_clEvENKUlvE0_clEvEUlaaE_EESt5arrayIPcLm2EELi4E23TrivialOffsetCalculatorILi1EjESD_NS0_6memory12LoadWithCastILi1EEENSE_13StoreWithCastILi1EEEEEviT_T0_T2_T3_T4_T5_,(.L_x_31193 - _ZN2at6native27unrolled_elementwise_kernelINS0_13AUnaryFunctorIaaaZZZNS0_21heaviside_kernel_cudaERNS_18TensorIteratorBaseEENKUlvE_clEvENKUlvE0_clEvEUlaaE_EESt5arrayIPcLm2EELi4E23TrivialOffsetCalculatorILi1EjESD_NS0_6memory12LoadWithCastILi1EEENSE_13StoreWithCastILi1EEEEEviT_T0_T2_T3_T4_T5_)
        .other          _ZN2at6native27unrolled_elementwise_kernelINS0_13AUnaryFunctorIaaaZZZNS0_21heaviside_kernel_cudaERNS_18TensorIteratorBaseEENKUlvE_clEvENKUlvE0_clEvEUlaaE_EESt5arrayIPcLm2EELi4E23TrivialOffsetCalculatorILi1EjESD_NS0_6memory12LoadWithCastILi1EEENSE_13StoreWithCastILi1EEEEEviT_T0_T2_T3_T4_T5_,@"STO_CUDA_ENTRY STV_DEFAULT"
_ZN2at6native27unrolled_elementwise_kernelINS0_13AUnaryFunctorIaaaZZZNS0_21heaviside_kernel_cudaERNS_18TensorIteratorBaseEENKUlvE_clEvENKUlvE0_clEvEUlaaE_EESt5arrayIPcLm2EELi4E23TrivialOffsetCalculatorILi1EjESD_NS0_6memory12LoadWithCastILi1EEENSE_13StoreWithCastILi1EEEEEviT_T0_T2_T3_T4_T5_:
.text._ZN2at6native27unrolled_elementwise_kernelINS0_13AUnaryFunctorIaaaZZZNS0_21heaviside_kernel_cudaERNS_18TensorIteratorBaseEENKUlvE_clEvENKUlvE0_clEvEUlaaE_EESt5arrayIPcLm2EELi4E23TrivialOffsetCalculatorILi1EjESD_NS0_6memory12LoadWithCastILi1EEENSE_13StoreWithCastILi1EEEEEviT_T0_T2_T3_T4_T5_:
        /* <DEDUP_REMOVED lines=31> */
.L_x_18060:
[----:B------:R3:W5:Y:S01]  /*01f0*/  LDG.E.U8 R18, desc[UR36][R4.64] ;  /* 0x0000002404127981 */ /* 0x000762000c1e1100 */
[----:B------:R-:W-:Y:S05]  /*0200*/  BRA `(.L_x_18062) ;  /* 0x0000000c00507947 */ /* 0x000fea0003800000 */
.L_x_18059:
        /* <DEDUP_REMOVED lines=8> */
.L_x_18064:
[----:B------:R1:W5:Y:S01]  /*0290*/  LDG.E.U8 R18, desc[UR36][R4.64] ;  /* 0x0000002404127981 */ /* 0x000362000c1e1100 */
[----:B------:R-:W-:Y:S05]  /*02a0*/  BRA `(.L_x_18062) ;  /* 0x0000000c00287947 */ /* 0x000fea0003800000 */
.L_x_18063:
[----:B------:R2:W5:Y:S01]  /*02b0*/  LDG.E.U16 R18, desc[UR36][R4.64] ;  /* 0x0000002404127981 */ /* 0x000562000c1e1500 */
[----:B------:R-:W-:Y:S05]  /*02c0*/  BRA `(.L_x_18062) ;  /* 0x0000000c00207947 */ /* 0x000fea0003800000 */
.L_x_18058:
        /* <DEDUP_REMOVED lines=9> */
.L_x_18066:
[----:B------:R-:W2:Y:S02]  /*0360*/  LDG.E.U16 R0, desc[UR36][R4.64] ;  /* 0x0000002404007981 */ /* 0x000ea4000c1e1500 */
[----:B--2---:R-:W-:-:S06]  /*0370*/  HADD2.F32 R0, -RZ, R0.H0_H0 ;  /* 0x20000000ff007230 */ /* 0x004fcc0000004100 */
[----:B------:R-:W0:Y:S02]  /*0380*/  F2I.FTZ.TRUNC.NTZ R0, R0 ;  /* 0x0000000000007305 */ /* 0x000e24000021f100 */
[----:B0-----:R-:W-:Y:S01]  /*0390*/  PRMT R18, R0, 0x7610, R18 ;  /* 0x0000761000127816 */ /* 0x001fe20000000012 */
[----:B------:R-:W-:Y:S06]  /*03a0*/  BRA `(.L_x_18062) ;  /* 0x0000000800e87947 */ /* 0x000fec0003800000 */
.L_x_18065:
        /* <DEDUP_REMOVED lines=9> */
.L_x_18068:
[----:B------:R-:W2:Y:S02]  /*0440*/  LDG.E.U16 R4, desc[UR36][R4.64] ;  /* 0x0000002404047981 */ /* 0x000ea4000c1e1500 */
[----:B--2---:R-:W-:-:S06]  /*0450*/  HADD2.F32 R0, -RZ, R4.H0_H0 ;  /* 0x20000004ff007230 */ /* 0x004fcc0000004100 */
[----:B------:R-:W0:Y:S02]  /*0460*/  F2I.FTZ.TRUNC.NTZ R0, R0 ;  /* 0x0000000000007305 */ /* 0x000e24000021f100 */
[----:B0-----:R-:W-:Y:S01]  /*0470*/  PRMT R18, R0, 0x7610, R18 ;  /* 0x0000761000127816 */ /* 0x001fe20000000012 */
[----:B------:R-:W-:Y:S06]  /*0480*/  BRA `(.L_x_18062) ;  /* 0x0000000800b07947 */ /* 0x000fec0003800000 */
.L_x_18067:
[----:B------:R-:W2:Y:S02]  /*0490*/  LDG.E.64 R4, desc[UR36][R4.64] ;  /* 0x0000002404047981 */ /* 0x000ea4000c1e1b00 */
[----:B--2---:R0:W1:Y:S02]  /*04a0*/  F2I.F64.TRUNC R18, R4 ;  /* 0x0000000400127311 */ /* 0x004064000030d100 */
[----:B01----:R-:W-:Y:S05]  /*04b0*/  BRA `(.L_x_18062) ;  /* 0x0000000800a47947 */ /* 0x003fea0003800000 */
.L_x_18057:
        /* <DEDUP_REMOVED lines=12> */
.L_x_18071:
[----:B------:R-:W2:Y:S02]  /*0580*/  LDG.E.64 R4, desc[UR36][R4.64] ;  /* 0x0000002404047981 */ /* 0x000ea4000c1e1b00 */
[----:B--2---:R0:W1:Y:S02]  /*0590*/  F2I.F64.TRUNC R18, R4 ;  /* 0x0000000400127311 */ /* 0x004064000030d100 */
[----:B01----:R-:W-:Y:S05]  /*05a0*/  BRA `(.L_x_18062) ;  /* 0x0000000800687947 */ /* 0x003fea0003800000 */
.L_x_18070:
        /* <DEDUP_REMOVED lines=27> */
.L_x_18073:
        /* <DEDUP_REMOVED lines=15> */
.L_x_18072:
[----:B------:R-:W2:Y:S02]  /*0850*/  LDG.E.U16 R0, desc[UR36][R4.64] ;  /* 0x0000002404007981 */ /* 0x000ea4000c1e1500 */
[----:B--2---:R-:W-:-:S06]  /*0860*/  IMAD.U32 R0, R0, 0x10000, RZ ;  /* 0x0001000000007824 */ /* 0x004fcc00078e00ff */
[----:B------:R-:W0:Y:S02]  /*0870*/  F2I.FTZ.TRUNC.NTZ R0, R0 ;  /* 0x0000000000007305 */ /* 0x000e24000021f100 */
[----:B0-----:R-:W-:Y:S01]  /*0880*/  PRMT R18, R0, 0x7610, R18 ;  /* 0x0000761000127816 */ /* 0x001fe20000000012 */
[----:B------:R-:W-:Y:S06]  /*0890*/  BRA `(.L_x_18062) ;  /* 0x0000000400ac7947 */ /* 0x000fec0003800000 */
.L_x_18069:
        /* <DEDUP_REMOVED lines=10> */
.L_x_18076:
        /* <DEDUP_REMOVED lines=21> */
.L_x_18080:
[----:B------:R-:W-:Y:S05]  /*0a90*/  BSYNC.RECONVERGENT B1 ;  /* 0x0000000000017941 */ /* 0x000fea0003800200 */
.L_x_18079:
[----:B------:R-:W-:Y:S01]  /*0aa0*/  IMAD.SHL.U32 R0, R0, 0x100000, RZ ;  /* 0x0010000000007824 */ /* 0x000fe200078e00ff */
[----:B------:R-:W-:-:S04]  /*0ab0*/  LEA R3, R3, 0x3b800000, 0x17 ;  /* 0x3b80000003037811 */ /* 0x000fc800078eb8ff */
[----:B------:R-:W-:-:S07]  /*0ac0*/  LOP3.LUT R0, R3, R0, R7, 0xfe, !PT ;  /* 0x0000000003007212 */ /* 0x000fce00078efe07 */
.L_x_18078:
[----:B------:R-:W-:Y:S05]  /*0ad0*/  BSYNC.RECONVERGENT B0 ;  /* 0x0000000000007941 */ /* 0x000fea0003800200 */
.L_x_18077:
[----:B------:R-:W0:Y:S02]  /*0ae0*/  F2I.FTZ.TRUNC.NTZ R0, R0 ;  /* 0x0000000000007305 */ /* 0x000e24000021f100 */
[----:B0-----:R-:W-:Y:S01]  /*0af0*/  PRMT R18, R0, 0x7610, R18 ;  /* 0x0000761000127816 */ /* 0x001fe20000000012 */
[----:B------:R-:W-:Y:S06]  /*0b00*/  BRA `(.L_x_18062) ;  /* 0x0000000400107947 */ /* 0x000fec0003800000 */
.L_x_18075:
        /* <DEDUP_REMOVED lines=21> */
.L_x_18084:
[----:B------:R-:W-:Y:S05]  /*0c60*/  BSYNC.RECONVERGENT B1 ;  /* 0x0000000000017941 */ /* 0x000fea0003800200 */
.L_x_18083:
[----:B------:R-:W-:Y:S01]  /*0c70*/  IMAD.SHL.U32 R0, R0, 0x200000, RZ ;  /* 0x0020000000007824 */ /* 0x000fe200078e00ff */
[----:B------:R-:W-:-:S04]  /*0c80*/  LEA R3, R3, 0x37800000, 0x17 ;  /* 0x3780000003037811 */ /* 0x000fc800078eb8ff */
[----:B------:R-:W-:-:S07]  /*0c90*/  LOP3.LUT R0, R3, R0, R7, 0xfe, !PT ;  /* 0x0000000003007212 */ /* 0x000fce00078efe07 */
.L_x_18082:
[----:B------:R-:W-:Y:S05]  /*0ca0*/  BSYNC.RECONVERGENT B0 ;  /* 0x0000000000007941 */ /* 0x000fea0003800200 */
.L_x_18081:
[----:B------:R-:W0:Y:S02]  /*0cb0*/  F2I.FTZ.TRUNC.NTZ R0, R0 ;  /* 0x0000000000007305 */ /* 0x000e24000021f100 */
[----:B0-----:R-:W-:Y:S01]  /*0cc0*/  PRMT R18, R0, 0x7610, R18 ;  /* 0x0000761000127816 */ /* 0x001fe20000000012 */
[----:B------:R-:W-:Y:S06]  /*0cd0*/  BRA `(.L_x_18062) ;  /* 0x00000000009c7947 */ /* 0x000fec0003800000 */
.L_x_18074:
[----:B------:R-:W-:-:S09]  /*0ce0*/  UISETP.NE.AND UP0, UPT, UR4, 0x1c, UPT ;  /* 0x0000001c0400788c */ /* 0x000fd2000bf05270 */
[----:B------:R-:W-:Y:S05]  /*0cf0*/  BRA.U !UP0, `(.L_x_18085) ;  /* 0x0000000108907547 */ /* 0x000fea000b800000 */
[----:B------:R-:W-:-:S09]  /*0d00*/  UISETP.NE.AND UP0, UPT, UR4, 0x1d, UPT ;  /* 0x0000001d0400788c */ /* 0x000fd2000bf05270 */
[----:B------:R-:W-:Y:S05]  /*0d10*/  BRA.U !UP0, `(.L_x_18086) ;  /* 0x0000000108807547 */ /* 0x000fea000b800000 */
[----:B------:R-:W-:-:S09]  /*0d20*/  UISETP.NE.AND UP0, UPT, UR4, 0x2c, UPT ;  /* 0x0000002c0400788c */ /* 0x000fd2000bf05270 */
[----:B------:R-:W-:Y:S05]  /*0d30*/  BRA.U !UP0, `(.L_x_18087) ;  /* 0x0000000108487547 */ /* 0x000fea000b800000 */
.L_x_18061:
        /* <DEDUP_REMOVED lines=16> */
.L_x_18088:
[----:B------:R-:W-:Y:S01]  /*0e40*/  PRMT R18, RZ, 0x7610, R18 ;  /* 0x00007610ff127816 */ /* 0x000fe20000000012 */
[----:B------:R-:W-:Y:S06]  /*0e50*/  BRA `(.L_x_18062) ;  /* 0x00000000003c7947 */ /* 0x000fec0003800000 */
.L_x_18087:
        /* <DEDUP_REMOVED lines=8> */
.L_x_18090:
[----:B------:R-:W-:Y:S05]  /*0ee0*/  BSYNC.RECONVERGENT B0 ;  /* 0x0000000000007941 */ /* 0x000fea0003800200 */
.L_x_18089:
[----:B------:R-:W0:Y:S02]  /*0ef0*/  F2I.FTZ.TRUNC.NTZ R0, R0 ;  /* 0x0000000000007305 */ /* 0x000e24000021f100 */
[----:B0-----:R-:W-:Y:S01]  /*0f00*/  PRMT R18, R0, 0x7610, R18 ;  /* 0x0000761000127816 */ /* 0x001fe20000000012 */
[----:B------:R-:W-:Y:S06]  /*0f10*/  BRA `(.L_x_18062) ;  /* 0x00000000000c7947 */ /* 0x000fec0003800000 */
.L_x_18086:
[----:B------:R0:W5:Y:S01]  /*0f20*/  LDG.E.U8 R18, desc[UR36][R4.64] ;  /* 0x0000002404127981 */ /* 0x000162000c1e1100 */
[----:B------:R-:W-:Y:S05]  /*0f30*/  BRA `(.L_x_18062) ;  /* 0x0000000000047947 */ /* 0x000fea0003800000 */
.L_x_18085:
[----:B------:R0:W5:Y:S02]  /*0f40*/  LDG.E.U8 R18, desc[UR36][R4.64] ;  /* 0x0000002404127981 */ /* 0x000164000c1e1100 */
.L_x_18062:
[----:B------:R-:W-:-:S07]  /*0f50*/  VIADD R19, R2, 0x80 ;  /* 0x0000008002137836 */ /* 0x000fce0000000000 */
.L_x_18056:
[----:B------:R-:W-:Y:S05]  /*0f60*/  BSYNC.RECONVERGENT B6 ;  /* 0x0000000000067941 */ /* 0x000fea0003800200 */
.L_x_18055:
        /* <DEDUP_REMOVED lines=23> */
.L_x_18096:
[----:B------:R0:W5:Y:S01]  /*10e0*/  LDG.E.U8 R24, desc[UR36][R4.64] ;  /* 0x0000002404187981 */ /* 0x000162000c1e1100 */
[----:B------:R-:W-:Y:S05]  /*10f0*/  BRA `(.L_x_18098) ;  /* 0x0000000c00507947 */ /* 0x000fea0003800000 */
.L_x_18095:
        /* <DEDUP_REMOVED lines=8> */
.L_x_18100:
[----:B------:R0:W5:Y:S01]  /*1180*/  LDG.E.U8 R24, desc[UR36][R4.64] ;  /* 0x0000002404187981 */ /* 0x000162000c1e1100 */
[----:B------:R-:W-:Y:S05]  /*1190*/  BRA `(.L_x_18098) ;  /* 0x0000000c00287947 */ /* 0x000fea0003800000 */
.L_x_18099:
[----:B------:R0:W5:Y:S01]  /*11a0*/  LDG.E.U16 R24, desc[UR36][R4.64] ;  /* 0x0000002404187981 */ /* 0x000162000c1e1500 */
[----:B------:R-:W-:Y:S05]  /*11b0*/  BRA `(.L_x_18098) ;  /* 0x0000000c00207947 */ /* 0x000fea0003800000 */
.L_x_18094:
        /* <DEDUP_REMOVED lines=9> */
.L_x_18102:
[----:B------:R-:W2:Y:S02]  /*1250*/  LDG.E.U16 R0, desc[UR36][R4.64] ;  /* 0x0000002404007981 */ /* 0x000ea4000c1e1500 */
[----:B--2---:R-:W-:-:S06]  /*1260*/  HADD2.F32 R0, -RZ, R0.H0_H0 ;  /* 0x20000000ff007230 */ /* 0x004fcc0000004100 */
[----:B------:R-:W0:Y:S02]  /*1270*/  F2I.FTZ.TRUNC.NTZ R0, R0 ;  /* 0x0000000000007305 */ /* 0x000e24000021f100 */
[----:B0-----:R-:W-:Y:S01]  /*1280*/  PRMT R24, R0, 0x7610, R24 ;  /* 0x0000761000187816 */ /* 0x001fe20000000018 */
[----:B------:R-:W-:Y:S06]  /*1290*/  BRA `(.L_x_18098) ;  /* 0x0000000800e87947 */ /* 0x000fec0003800000 */
.L_x_18101:
        /* <DEDUP_REMOVED lines=9> */
.L_x_18104:
[----:B------:R-:W2:Y:S02]  /*1330*/  LDG.E.U16 R4, desc[UR36][R4.64] ;  /* 0x0000002404047981 */ /* 0x000ea4000c1e1500 */
[----:B--2---:R-:W-:-:S06]  /*1340*/  HADD2.F32 R0, -RZ, R4.H0_H0 ;  /* 0x20000004ff007230 */ /* 0x004fcc0000004100 */
[----:B------:R-:W0:Y:S02]  /*1350*/  F2I.FTZ.TRUNC.NTZ R0, R0 ;  /* 0x0000000000007305 */ /* 0x000e24000021f100 */
[----:B0-----:R-:W-:Y:S01]  /*1360*/  PRMT R24, R0, 0x7610, R24 ;  /* 0x0000761000187816 */ /* 0x001fe20000000018 */
[----:B------:R-:W-:Y:S06]  /*1370*/  BRA `(.L_x_18098) ;  /* 0x0000000800b07947 */ /* 0x000fec0003800000 */
.L_x_18103:
[----:B------:R-:W2:Y:S02]  /*1380*/  LDG.E.64 R4, desc[UR36][R4.64] ;  /* 0x0000002404047981 */ /* 0x000ea4000c1e1b00 */
[----:B--2---:R0:W1:Y:S02]  /*1390*/  F2I.F64.TRUNC R24, R4 ;  /* 0x0000000400187311 */ /* 0x004064000030d100 */
[----:B01----:R-:W-:Y:S05]  /*13a0*/  BRA `(.L_x_18098) ;  /* 0x0000000800a47947 */ /* 0x003fea0003800000 */
.L_x_18093:
        /* <DEDUP_REMOVED lines=12> */
.L_x_18107:
[----:B------:R-:W2:Y:S02]  /*1470*/  LDG.E.64 R4, desc[UR36][R4.64] ;  /* 0x0000002404047981 */ /* 0x000ea4000c1e1b00 */
[----:B--2---:R0:W1:Y:S02]  /*1480*/  F2I.F64.TRUNC R24, R4 ;  /* 0x0000000400187311 */ /* 0x004064000030d100 */
[----:B01----:R-:W-:Y:S05]  /*1490*/  BRA `(.L_x_18098) ;  /* 0x0000000800687947 */ /* 0x003fea0003800000 */
.L_x_18106:
        /* <DEDUP_REMOVED lines=27> */
.L_x_18109:
        /* <DEDUP_REMOVED lines=15> */
.L_x_18108:
[----:B------:R-:W2:Y:S02]  /*1740*/  LDG.E.U16 R0, desc[UR36][R4.64] ;  /* 0x0000002404007981 */ /* 0x000ea4000c1e1500 */
[----:B--2---:R-:W-:-:S06]  /*1750*/  IMAD.U32 R0, R0, 0x10000, RZ ;  /* 0x0001000000007824 */ /* 0x004fcc00078e00ff */
[----:B------:R-:W0:Y:S02]  /*1760*/  F2I.FTZ.TRUNC.NTZ R0, R0 ;  /* 0x0000000000007305 */ /* 0x000e24000021f100 */
[----:B0-----:R-:W-:Y:S01]  /*1770*/  PRMT R24, R0, 0x7610, R24 ;  /* 0x0000761000187816 */ /* 0x001fe20000000018 */
[----:B------:R-:W-:Y:S06]  /*1780*/  BRA `(.L_x_18098) ;  /* 0x0000000400ac7947 */ /* 0x000fec0003800000 */
.L_x_18105:
        /* <DEDUP_REMOVED lines=10> */
.L_x_18112:
        /* <DEDUP_REMOVED lines=21> */
.L_x_18116:
[----:B------:R-:W-:Y:S05]  /*1980*/  BSYNC.RECONVERGENT B1 ;  /* 0x0000000000017941 */ /* 0x000fea0003800200 */
.L_x_18115:
[----:B------:R-:W-:Y:S01]  /*1990*/  IMAD.SHL.U32 R0, R0, 0x100000, RZ ;  /* 0x0010000000007824 */ /* 0x000fe200078e00ff */
[----:B------:R-:W-:-:S04]  /*19a0*/  LEA R3, R3, 0x3b800000, 0x17 ;  /* 0x3b80000003037811 */ /* 0x000fc800078eb8ff */
[----:B------:R-:W-:-:S07]  /*19b0*/  LOP3.LUT R0, R3, R0, R7, 0xfe, !PT ;  /* 0x0000000003007212 */ /* 0x000fce00078efe07 */
.L_x_18114:
[----:B------:R-:W-:Y:S05]  /*19c0*/  BSYNC.RECONVERGENT B0 ;  /* 0x0000000000007941 */ /* 0x000fea0003800200 */
.L_x_18113:
[----:B------:R-:W0:Y:S02]  /*19d0*/  F2I.FTZ.TRUNC.NTZ R0, R0 ;  /* 0x0000000000007305 */ /* 0x000e24000021f100 */
[----:B0-----:R-:W-:Y:S01]  /*19e0*/  PRMT R24, R0, 0x7610, R24 ;  /* 0x0000761000187816 */ /* 0x001fe20000000018 */
[----:B------:R-:W-:Y:S06]  /*19f0*/  BRA `(.L_x_18098) ;  /* 0x0000000400107947 */ /* 0x000fec0003800000 */
.L_x_18111:
        /* <DEDUP_REMOVED lines=21> */
.L_x_18120:
[----:B------:R-:W-:Y:S05]  /*1b50*/  BSYNC.RECONVERGENT B1 ;  /* 0x0000000000017941 */ /* 0x000fea0003800200 */
.L_x_18119:
[----:B------:R-:W-:Y:S01]  /*1b60*/  IMAD.SHL.U32 R0, R0, 0x200000, RZ ;  /* 0x0020000000007824 */ /* 0x000fe200078e00ff */
[----:B------:R-:W-:-:S04]  /*1b70*/  LEA R3, R3, 0x37800000, 0x17 ;  /* 0x3780000003037811 */ /* 0x000fc800078eb8ff */
[----:B------:R-:W-:-:S07]  /*1b80*/  LOP3.LUT R0, R3, R0, R7, 0xfe, !PT ;  /* 0x0000000003007212 */ /* 0x000fce00078efe07 */
.L_x_18118:
[----:B------:R-:W-:Y:S05]  /*1b90*/  BSYNC.RECONVERGENT B0 ;  /* 0x0000000000007941 */ /* 0x000fea0003800200 */
.L_x_18117:
[----:B------:R-:W0:Y:S02]  /*1ba0*/  F2I.FTZ.TRUNC.NTZ R0, R0 ;  /* 0x0000000000007305 */ /* 0x000e24000021f100 */
[----:B0-----:R-:W-:Y:S01]  /*1bb0*/  PRMT R24, R0, 0x7610, R24 ;  /* 0x0000761000187816 */ /* 0x001fe20000000018 */
[----:B------:R-:W-:Y:S06]  /*1bc0*/  BRA `(.L_x_18098) ;  /* 0x00000000009c7947 */ /* 0x000fec0003800000 */
.L_x_18110:
        /* <DEDUP_REMOVED lines=14> */
.L_x_18124:
[----:B------:R-:W-:Y:S05]  /*1cb0*/  BSYNC.RECONVERGENT B0 ;  /* 0x0000000000007941 */ /* 0x000fea0003800200 */
.L_x_18123:
[----:B------:R-:W0:Y:S02]  /*1cc0*/  F2I.FTZ.TRUNC.NTZ R0, R0 ;  /* 0x0000000000007305 */ /* 0x000e24000021f100 */
[----:B0-----:R-:W-:Y:S01]  /*1cd0*/  PRMT R24, R0, 0x7610, R24 ;  /* 0x0000761000187816 */ /* 0x001fe20000000018 */
[----:B------:R-:W-:Y:S06]  /*1ce0*/  BRA `(.L_x_18098) ;  /* 0x0000000000547947 */ /* 0x000fec0003800000 */
.L_x_18097:
        /* <DEDUP_REMOVED lines=16> */
.L_x_18125:
[----:B------:R-:W-:Y:S01]  /*1df0*/  PRMT R24, RZ, 0x7610, R24 ;  /* 0x00007610ff187816 */ /* 0x000fe20000000018 */
[----:B------:R-:W-:Y:S06]  /*1e00*/  BRA `(.L_x_18098) ;  /* 0x00000000000c7947 */ /* 0x000fec0003800000 */
.L_x_18122:
[----:B------:R1:W5:Y:S01]  /*1e10*/  LDG.E.U8 R24, desc[UR36][R4.64] ;  /* 0x0000002404187981 */ /* 0x000362000c1e1100 */
[----:B------:R-:W-:Y:S05]  /*1e20*/  BRA `(.L_x_18098) ;  /* 0x0000000000047947 */ /* 0x000fea0003800000 */
.L_x_18121:
[----:B------:R0:W5:Y:S02]  /*1e30*/  LDG.E.U8 R24, desc[UR36][R4.64] ;  /* 0x0000002404187981 */ /* 0x000164000c1e1100 */
.L_x_18098:
[----:B------:R-:W-:-:S07]  /*1e40*/  VIADD R19, R19, 0x80 ;  /* 0x0000008013137836 */ /* 0x000fce0000000000 */
.L_x_18092:
[----:B------:R-:W-:Y:S05]  /*1e50*/  BSYNC.RECONVERGENT B6 ;  /* 0x0000000000067941 */ /* 0x000fea0003800200 */
.L_x_18091:
        /* <DEDUP_REMOVED lines=23> */
.L_x_18131:
[----:B------:R0:W5:Y:S01]  /*1fd0*/  LDG.E.U8 R17, desc[UR36][R4.64] ;  /* 0x0000002404117981 */ /* 0x000162000c1e1100 */
[----:B------:R-:W-:Y:S05]  /*1fe0*/  BRA `(.L_x_18133) ;  /* 0x0000000c00507947 */ /* 0x000fea0003800000 */
.L_x_18130:
        /* <DEDUP_REMOVED lines=8> */
.L_x_18135:
[----:B------:R0:W5:Y:S01]  /*2070*/  LDG.E.U8 R17, desc[UR36][R4.64] ;  /* 0x0000002404117981 */ /* 0x000162000c1e1100 */
[----:B------:R-:W-:Y:S05]  /*2080*/  BRA `(.L_x_18133) ;  /* 0x0000000c00287947 */ /* 0x000fea0003800000 */
.L_x_18134:
[----:B------:R0:W5:Y:S01]  /*2090*/  LDG.E.U16 R17, desc[UR36][R4.64] ;  /* 0x0000002404117981 */ /* 0x000162000c1e1500 */
[----:B------:R-:W-:Y:S05]  /*20a0*/  BRA `(.L_x_18133) ;  /* 0x0000000c00207947 */ /* 0x000fea0003800000 */
.L_x_18129:
        /* <DEDUP_REMOVED lines=9> */
.L_x_18137:
[----:B------:R-:W2:Y:S02]  /*2140*/  LDG.E.U16 R0, desc[UR36][R4.64] ;  /* 0x0000002404007981 */ /* 0x000ea4000c1e1500 */
[----:B--2---:R-:W-:-:S06]  /*2150*/  HADD2.F32 R0, -RZ, R0.H0_H0 ;  /* 0x20000000ff007230 */ /* 0x004fcc0000004100 */
[----:B------:R-:W0:Y:S02]  /*2160*/  F2I.FTZ.TRUNC.NTZ R0, R0 ;  /* 0x0000000000007305 */ /* 0x000e24000021f100 */
[----:B0-----:R-:W-:Y:S01]  /*2170*/  PRMT R17, R0, 0x7610, R17 ;  /* 0x0000761000117816 */ /* 0x001fe20000000011 */
[----:B------:R-:W-:Y:S06]  /*2180*/  BRA `(.L_x_18133) ;  /* 0x0000000800e87947 */ /* 0x000fec0003800000 */
.L_x_18136:
        /* <DEDUP_REMOVED lines=9> */
.L_x_18139:
[----:B------:R-:W2:Y:S02]  /*2220*/  LDG.E.U16 R4, desc[UR36][R4.64] ;  /* 0x0000002404047981 */ /* 0x000ea4000c1e1500 */
[----:B--2---:R-:W-:-:S06]  /*2230*/  HADD2.F32 R0, -RZ, R4.H0_H0 ;  /* 0x20000004ff007230 */ /* 0x004fcc0000004100 */
[----:B------:R-:W0:Y:S02]  /*2240*/  F2I.FTZ.TRUNC.NTZ R0, R0 ;  /* 0x0000000000007305 */ /* 0x000e24000021f100 */
[----:B0-----:R-:W-:Y:S01]  /*2250*/  PRMT R17, R0, 0x7610, R17 ;  /* 0x0000761000117816 */ /* 0x001fe20000000011 */
[----:B------:R-:W-:Y:S06]  /*2260*/  BRA `(.L_x_18133) ;  /* 0x0000000800b07947 */ /* 0x000fec0003800000 */
.L_x_18138:
[----:B------:R-:W2:Y:S02]  /*2270*/  LDG.E.64 R4, desc[UR36][R4.64] ;  /* 0x0000002404047981 */ /* 0x000ea4000c1e1b00 */
[----:B--2---:R0:W1:Y:S02]  /*2280*/  F2I.F64.TRUNC R17, R4 ;  /* 0x0000000400117311 */ /* 0x004064000030d100 */
[----:B01----:R-:W-:Y:S05]  /*2290*/  BRA `(.L_x_18133) ;  /* 0x0000000800a47947 */ /* 0x003fea0003800000 */
.L_x_18128:
        /* <DEDUP_REMOVED lines=12> */
.L_x_18142:
[----:B------:R-:W2:Y:S02]  /*2360*/  LDG.E.64 R4, desc[UR36][R4.64] ;  /* 0x0000002404047981 */ /* 0x000ea4000c1e1b00 */
[----:B--2---:R3:W4:Y:S02]  /*2370*/  F2I.F64.TRUNC R17, R4 ;  /* 0x0000000400117311 */ /* 0x004724000030d100 */
[----:B---34-:R-:W-:Y:S05]  /*2380*/  BRA `(.L_x_18133) ;  /* 0x0000000800687947 */ /* 0x018fea0003800000 */
.L_x_18141:
        /* <DEDUP_REMOVED lines=27> */
.L_x_18144:
        /* <DEDUP_REMOVED lines=15> */
.L_x_18143:
[----:B------:R-:W2:Y:S02]  /*2630*/  LDG.E.U16 R0, desc[UR36][R4.64] ;  /* 0x0000002404007981 */ /* 0x000ea4000c1e1500 */
[----:B--2---:R-:W-:-:S06]  /*2640*/  IMAD.U32 R0, R0, 0x10000, RZ ;  /* 0x0001000000007824 */ /* 0x004fcc00078e00ff */
[----:B------:R-:W0:Y:S02]  /*2650*/  F2I.FTZ.TRUNC.NTZ R0, R0 ;  /* 0x0000000000007305 */ /* 0x000e24000021f100 */
[----:B0-----:R-:W-:Y:S01]  /*2660*/  PRMT R17, R0, 0x7610, R17 ;  /* 0x0000761000117816 */ /* 0x001fe20000000011 */
[----:B------:R-:W-:Y:S06]  /*2670*/  BRA `(.L_x_18133) ;  /* 0x0000000400ac7947 */ /* 0x000fec0003800000 */
.L_x_18140:
        /* <DEDUP_REMOVED lines=10> */
.L_x_18147:
        /* <DEDUP_REMOVED lines=21> */
.L_x_18151:
[----:B------:R-:W-:Y:S05]  /*2870*/  BSYNC.RECONVERGENT B1 ;  /* 0x0000000000017941 */ /* 0x000fea0003800200 */
.L_x_18150:
[----:B------:R-:W-:Y:S01]  /*2880*/  IMAD.SHL.U32 R0, R0, 0x100000, RZ ;  /* 0x0010000000007824 */ /* 0x000fe200078e00ff */
[----:B------:R-:W-:-:S04]  /*2890*/  LEA R3, R3, 0x3b800000, 0x17 ;  /* 0x3b80000003037811 */ /* 0x000fc800078eb8ff */
[----:B------:R-:W-:-:S07]  /*28a0*/  LOP3.LUT R0, R3, R0, R7, 0xfe, !PT ;  /* 0x0000000003007212 */ /* 0x000fce00078efe07 */
.L_x_18149:
[----:B------:R-:W-:Y:S05]  /*28b0*/  BSYNC.RECONVERGENT B0 ;  /* 0x0000000000007941 */ /* 0x000fea0003800200 */
.L_x_18148:
[----:B------:R-:W0:Y:S02]  /*28c0*/  F2I.FTZ.TRUNC.NTZ R0, R0 ;  /* 0x0000000000007305 */ /* 0x000e24000021f100 */
[----:B0-----:R-:W-:Y:S01]  /*28d0*/  PRMT R17, R0, 0x7610, R17 ;  /* 0x0000761000117816 */ /* 0x001fe20000000011 */
[----:B------:R-:W-:Y:S06]  /*28e0*/  BRA `(.L_x_18133) ;  /* 0x0000000400107947 */ /* 0x000fec0003800000 */
.L_x_18146:
        /* <DEDUP_REMOVED lines=21> */
.L_x_18155:
[----:B------:R-:W-:Y:S05]  /*2a40*/  BSYNC.RECONVERGENT B1 ;  /* 0x0000000000017941 */ /* 0x000fea0003800200 */
.L_x_18154:
[----:B------:R-:W-:Y:S01]  /*2a50*/  IMAD.SHL.U32 R0, R0, 0x200000, RZ ;  /* 0x0020000000007824 */ /* 0x000fe200078e00ff */
[----:B------:R-:W-:-:S04]  /*2a60*/  LEA R3, R3, 0x37800000, 0x17 ;  /* 0x3780000003037811 */ /* 0x000fc800078eb8ff */
[----:B------:R-:W-:-:S07]  /*2a70*/  LOP3.LUT R0, R3, R0, R7, 0xfe, !PT ;  /* 0x0000000003007212 */ /* 0x000fce00078efe07 */
.L_x_18153:
[----:B------:R-:W-:Y:S05]  /*2a80*/  BSYNC.RECONVERGENT B0 ;  /* 0x0000000000007941 */ /* 0x000fea0003800200 */
.L_x_18152:
[----:B------:R-:W0:Y:S02]  /*2a90*/  F2I.FTZ.TRUNC.NTZ R0, R0 ;  /* 0x0000000000007305 */ /* 0x000e24000021f100 */
[----:B0-----:R-:W-:Y:S01]  /*2aa0*/  PRMT R17, R0, 0x7610, R17 ;  /* 0x0000761000117816 */ /* 0x001fe20000000011 */
[----:B------:R-:W-:Y:S06]  /*2ab0*/  BRA `(.L_x_18133) ;  /* 0x00000000009c7947 */ /* 0x000fec0003800000 */
.L_x_18145:
        /* <DEDUP_REMOVED lines=14> */
.L_x_18159:
[----:B------:R-:W-:Y:S05]  /*2ba0*/  BSYNC.RECONVERGENT B0 ;  /* 0x0000000000007941 */ /* 0x000fea0003800200 */
.L_x_18158:
[----:B------:R-:W0:Y:S02]  /*2bb0*/  F2I.FTZ.TRUNC.NTZ R0, R0 ;  /* 0x0000000000007305 */ /* 0x000e24000021f100 */
[----:B0-----:R-:W-:Y:S01]  /*2bc0*/  PRMT R17, R0, 0x7610, R17 ;  /* 0x0000761000117816 */ /* 0x001fe20000000011 */
[----:B------:R-:W-:Y:S06]  /*2bd0*/  BRA `(.L_x_18133) ;  /* 0x0000000000547947 */ /* 0x000fec0003800000 */
.L_x_18132:
        /* <DEDUP_REMOVED lines=16> */
.L_x_18160:
[----:B------:R-:W-:Y:S01]  /*2ce0*/  PRMT R17, RZ, 0x7610, R17 ;  /* 0x00007610ff117816 */ /* 0x000fe20000000011 */
[----:B------:R-:W-:Y:S06]  /*2cf0*/  BRA `(.L_x_18133) ;  /* 0x00000000000c7947 */ /* 0x000fec0003800000 */
.L_x_18157:
[----:B------:R2:W5:Y:S01]  /*2d00*/  LDG.E.U8 R17, desc[UR36][R4.64] ;  /* 0x0000002404117981 */ /* 0x000562000c1e1100 */
[----:B------:R-:W-:Y:S05]  /*2d10*/  BRA `(.L_x_18133) ;  /* 0x0000000000047947 */ /* 0x000fea0003800000 */
.L_x_18156:
[----:B------:R1:W5:Y:S02]  /*2d20*/  LDG.E.U8 R17, desc[UR36][R4.64] ;  /* 0x0000002404117981 */ /* 0x000364000c1e1100 */
.L_x_18133:
[----:B------:R-:W-:-:S07]  /*2d30*/  VIADD R19, R19, 0x80 ;  /* 0x0000008013137836 */ /* 0x000fce0000000000 */
.L_x_18127:
[----:B------:R-:W-:Y:S05]  /*2d40*/  BSYNC.RECONVERGENT B6 ;  /* 0x0000000000067941 */ /* 0x000fea0003800200 */
.L_x_18126:
        /* <DEDUP_REMOVED lines=23> */
.L_x_18166:
[----:B------:R0:W5:Y:S01]  /*2ec0*/  LDG.E.U8 R16, desc[UR36][R4.64] ;  /* 0x0000002404107981 */ /* 0x000162000c1e1100 */
[----:B------:R-:W-:Y:S05]  /*2ed0*/  BRA `(.L_x_18162) ;  /* 0x0000000c004c7947 */ /* 0x000fea0003800000 */
.L_x_18165:
        /* <DEDUP_REMOVED lines=8> */
.L_x_18169:
[----:B------:R0:W5:Y:S01]  /*2f60*/  LDG.E.U8 R16, desc[UR36][R4.64] ;  /* 0x0000002404107981 */ /* 0x000162000c1e1100 */
[----:B------:R-:W-:Y:S05]  /*2f70*/  BRA `(.L_x_18162) ;  /* 0x0000000c00247947 */ /* 0x000fea0003800000 */
.L_x_18168:
[----:B------:R0:W5:Y:S01]  /*2f80*/  LDG.E.U16 R16, desc[UR36][R4.64] ;  /* 0x0000002404107981 */ /* 0x000162000c1e1500 */
[----:B------:R-:W-:Y:S05]  /*2f90*/  BRA `(.L_x_18162) ;  /* 0x0000000c001c7947 */ /* 0x000fea0003800000 */
.L_x_18164:
        /* <DEDUP_REMOVED lines=9> */
.L_x_18171:
[----:B------:R-:W2:Y:S02]  /*3030*/  LDG.E.U16 R0, desc[UR36][R4.64] ;  /* 0x0000002404007981 */ /* 0x000ea4000c1e1500 */
[----:B--2---:R-:W-:-:S06]  /*3040*/  HADD2.F32 R0, -RZ, R0.H0_H0 ;  /* 0x20000000ff007230 */ /* 0x004fcc0000004100 */
[----:B------:R-:W0:Y:S02]  /*3050*/  F2I.FTZ.TRUNC.NTZ R0, R0 ;  /* 0x0000000000007305 */ /* 0x000e24000021f100 */
[----:B0-----:R-:W-:Y:S01]  /*3060*/  PRMT R16, R0, 0x7610, R16 ;  /* 0x0000761000107816 */ /* 0x001fe20000000010 */
[----:B------:R-:W-:Y:S06]  /*3070*/  BRA `(.L_x_18162) ;  /* 0x0000000800e47947 */ /* 0x000fec0003800000 */
.L_x_18170:
        /* <DEDUP_REMOVED lines=9> */
.L_x_18173:
[----:B------:R-:W2:Y:S02]  /*3110*/  LDG.E.U16 R4, desc[UR36][R4.64] ;  /* 0x0000002404047981 */ /* 0x000ea4000c1e1500 */
[----:B--2---:R-:W-:-:S06]  /*3120*/  HADD2.F32 R0, -RZ, R4.H0_H0 ;  /* 0x20000004ff007230 */ /* 0x004fcc0000004100 */
[----:B------:R-:W0:Y:S02]  /*3130*/  F2I.FTZ.TRUNC.NTZ R0, R0 ;  /* 0x0000000000007305 */ /* 0x000e24000021f100 */
[----:B0-----:R-:W-:Y:S01]  /*3140*/  PRMT R16, R0, 0x7610, R16 ;  /* 0x0000761000107816 */ /* 0x001fe20000000010 */
[----:B------:R-:W-:Y:S06]  /*3150*/  BRA `(.L_x_18162) ;  /* 0x0000000800ac7947 */ /* 0x000fec0003800000 */
.L_x_18172:
[----:B------:R-:W2:Y:S02]  /*3160*/  LDG.E.64 R4, desc[UR36][R4.64] ;  /* 0x0000002404047981 */ /* 0x000ea4000c1e1b00 */
[----:B--2---:R0:W1:Y:S02]  /*3170*/  F2I.F64.TRUNC R16, R4 ;  /* 0x0000000400107311 */ /* 0x004064000030d100 */
[----:B01----:R-:W-:Y:S05]  /*3180*/  BRA `(.L_x_18162) ;  /* 0x0000000800a07947 */ /* 0x003fea0003800000 */
.L_x_18163:
        /* <DEDUP_REMOVED lines=12> */
.L_x_18176:
[----:B------:R-:W2:Y:S02]  /*3250*/  LDG.E.64 R4, desc[UR36][R4.64] ;  /* 0x0000002404047981 */ /* 0x000ea4000c1e1b00 */
[----:B--2---:R0:W1:Y:S02]  /*3260*/  F2I.F64.TRUNC R16, R4 ;  /* 0x0000000400107311 */ /* 0x004064000030d100 */
[----:B01----:R-:W-:Y:S05]  /*3270*/  BRA `(.L_x_18162) ;  /* 0x0000000800647947 */ /* 0x003fea0003800000 */
.L_x_18175:
        /* <DEDUP_REMOVED lines=27> */
.L_x_18178:
        /* <DEDUP_REMOVED lines=15> */
.L_x_18177:
[----:B------:R-:W2:Y:S02]  /*3520*/  LDG.E.U16 R0, desc[UR36][R4.64] ;  /* 0x0000002404007981 */ /* 0x000ea4000c1e1500 */
[----:B--2---:R-:W-:-:S06]  /*3530*/  IMAD.U32 R0, R0, 0x10000, RZ ;  /* 0x0001000000007824 */ /* 0x004fcc00078e00ff */
[----:B------:R-:W0:Y:S02]  /*3540*/  F2I.FTZ.TRUNC.NTZ R0, R0 ;  /* 0x0000000000007305 */ /* 0x000e24000021f100 */
[----:B0-----:R-:W-:Y:S01]  /*3550*/  PRMT R16, R0, 0x7610, R16 ;  /* 0x0000761000107816 */ /* 0x001fe20000000010 */
[----:B------:R-:W-:Y:S06]  /*3560*/  BRA `(.L_x_18162) ;  /* 0x0000000400a87947 */ /* 0x000fec0003800000 */
.L_x_18174:
        /* <DEDUP_REMOVED lines=10> */
.L_x_18181:
        /* <DEDUP_REMOVED lines=21> */
.L_x_18185:
[----:B------:R-:W-:Y:S05]  /*3760*/  BSYNC.RECONVERGENT B1 ;  /* 0x0000000000017941 */ /* 0x000fea0003800200 */
.L_x_18184:
[----:B------:R-:W-:Y:S01]  /*3770*/  IMAD.SHL.U32 R0, R0, 0x100000, RZ ;  /* 0x0010000000007824 */ /* 0x000fe200078e00ff */
[----:B------:R-:W-:-:S04]  /*3780*/  LEA R3, R3, 0x3b800000, 0x17 ;  /* 0x3b80000003037811 */ /* 0x000fc800078eb8ff */
[----:B------:R-:W-:-:S07]  /*3790*/  LOP3.LUT R0, R3, R0, R7, 0xfe, !PT ;  /* 0x0000000003007212 */ /* 0x000fce00078efe07 */
.L_x_18183:
[----:B------:R-:W-:Y:S05]  /*37a0*/  BSYNC.RECONVERGENT B0 ;  /* 0x0000000000007941 */ /* 0x000fea0003800200 */
.L_x_18182:
[----:B------:R-:W0:Y:S02]  /*37b0*/  F2I.FTZ.TRUNC.NTZ R0, R0 ;  /* 0x0000000000007305 */ /* 0x000e24000021f100 */
[----:B0-----:R-:W-:Y:S01]  /*37c0*/  PRMT R16, R0, 0x7610, R16 ;  /* 0x0000761000107816 */ /* 0x001fe20000000010 */
[----:B------:R-:W-:Y:S06]  /*37d0*/  BRA `(.L_x_18162) ;  /* 0x00000004000c7947 */ /* 0x000fec0003800000 */
.L_x_18180:
        /* <DEDUP_REMOVED lines=21> */
.L_x_18189:
[----:B------:R-:W-:Y:S05]  /*3930*/  BSYNC.RECONVERGENT B1 ;  /* 0x0000000000017941 */ /* 0x000fea0003800200 */
.L_x_18188:
[----:B------:R-:W-:Y:S01]  /*3940*/  IMAD.SHL.U32 R0, R0, 0x200000, RZ ;  /* 0x0020000000007824 */ /* 0x000fe200078e00ff */
[----:B------:R-:W-:-:S04]  /*3950*/  LEA R3, R3, 0x37800000, 0x17 ;  /* 0x3780000003037811 */ /* 0x000fc800078eb8ff */
[----:B------:R-:W-:-:S07]  /*3960*/  LOP3.LUT R0, R3, R0, R7, 0xfe, !PT ;  /* 0x0000000003007212 */ /* 0x000fce00078efe07 */
.L_x_18187:
[----:B------:R-:W-:Y:S05]  /*3970*/  BSYNC.RECONVERGENT B0 ;  /* 0x0000000000007941 */ /* 0x000fea0003800200 */
.L_x_18186:
[----:B------:R-:W0:Y:S02]  /*3980*/  F2I.FTZ.TRUNC.NTZ R0, R0 ;  /* 0x0000000000007305 */ /* 0x000e24000021f100 */
[----:B0-----:R-:W-:Y:S01]  /*3990*/  PRMT R16, R0, 0x7610, R16 ;  /* 0x0000761000107816 */ /* 0x001fe20000000010 */
[----:B------:R-:W-:Y:S06]  /*39a0*/  BRA `(.L_x_18162) ;  /* 0x0000000000987947 */ /* 0x000fec0003800000 */
.L_x_18179:
        /* <DEDUP_REMOVED lines=14> */
.L_x_18193:
[----:B------:R-:W-:Y:S05]  /*3a90*/  BSYNC.RECONVERGENT B0 ;  /* 0x0000000000007941 */ /* 0x000fea0003800200 */
.L_x_18192:
[----:B------:R-:W0:Y:S02]  /*3aa0*/  F2I.FTZ.TRUNC.NTZ R0, R0 ;  /* 0x0000000000007305 */ /* 0x000e24000021f100 */
[----:B0-----:R-:W-:Y:S01]  /*3ab0*/  PRMT R16, R0, 0x7610, R16 ;  /* 0x0000761000107816 */ /* 0x001fe20000000010 */
[----:B------:R-:W-:Y:S06]  /*3ac0*/  BRA `(.L_x_18162) ;  /* 0x0000000000507947 */ /* 0x000fec0003800000 */
.L_x_18167:
        /* <DEDUP_REMOVED lines=16> */
.L_x_18194:
[----:B------:R-:W-:Y:S05]  /*3bd0*/  BRA `(.L_x_18162) ;  /* 0x00000000000c7947 */ /* 0x000fea0003800000 */
.L_x_18191:
[----:B------:R0:W5:Y:S01]  /*3be0*/  LDG.E.U8 R16, desc[UR36][R4.64] ;  /* 0x0000002404107981 */ /* 0x000162000c1e1100 */
[----:B------:R-:W-:Y:S05]  /*3bf0*/  BRA `(.L_x_18162) ;  /* 0x0000000000047947 */ /* 0x000fea0003800000 */
.L_x_18190:
[----:B------:R0:W5:Y:S02]  /*3c00*/  LDG.E.U8 R16, desc[UR36][R4.64] ;  /* 0x0000002404107981 */ /* 0x000164000c1e1100 */
.L_x_18162:
[----:B------:R-:W-:Y:S05]  /*3c10*/  BSYNC.RECONVERGENT B6 ;  /* 0x0000000000067941 */ /* 0x000fea0003800200 */
.L_x_18161:
[----:B------:R-:W2:Y:S01]  /*3c20*/  LDCU.U8 UR5, c[0x0][0x385] ;  /* 0x000070a0ff0577ac */ /* 0x000ea20008000000 */
[----:B------:R-:W0:Y:S01]  /*3c30*/  LDC.U8 R19, c[0x0][0x3a4] ;  /* 0x0000e900ff137b82 */ /* 0x000e220000000000 */
[----:B------:R-:W-:Y:S01]  /*3c40*/  ISETP.GE.AND P1, PT, R2, R22, PT ;  /* 0x000000160200720c */ /* 0x000fe20003f26270 */
[----:B------:R-:W-:Y:S04]  /*3c50*/  BSSY.RECONVERGENT B7, `(.L_x_18195) ;  /* 0x00002f9000077945 */ /* 0x000fe80003800200 */
[----:B------:R-:W-:Y:S01]  /*3c60*/  BSSY.RELIABLE B6, `(.L_x_18196) ;  /* 0x0000200000067945 */ /* 0x000fe20003800100 */
[----:B--2---:R-:W-:Y:S02]  /*3c70*/  UPRMT UR4, UR5, 0x8880, URZ ;  /* 0x0000888005047896 */ /* 0x004fe400080000ff */
[----:B------:R-:W-:-:S02]  /*3c80*/  ISETP.NE.AND P0, PT, RZ, UR5, PT ;  /* 0x00000005ff007c0c */ /* 0x000fc4000bf05270 */
[----:B------:R-:W-:-:S04]  /*3c90*/  UISETP.GT.AND UP0, UPT, UR4, URZ, UPT ;  /* 0x000000ff0400728c */ /* 0x000fc8000bf04270 */
        /* <DEDUP_REMOVED lines=27> */
.L_x_18201:
[----:B------:R0:W-:Y:S01]  /*3e50*/  STG.E.U8 desc[UR36][R8.64], R3 ;  /* 0x0000000308007986 */ /* 0x0001e2000c101124 */
[----:B------:R-:W-:Y:S05]  /*3e60*/  BRA `(.L_x_18203) ;  /* 0x0000000c00887947 */ /* 0x000fea0003800000 */
.L_x_18200:
        /* <DEDUP_REMOVED lines=12> */
.L_x_18205:
[----:B------:R-:W-:-:S04]  /*3f30*/  LOP3.LUT R3, R3, 0xffff, RZ, 0xc0, !PT ;  /* 0x0000ffff03037812 */ /* 0x000fc800078ec0ff */
[----:B------:R-:W-:-:S05]  /*3f40*/  PRMT R3, R3, 0x8880, RZ ;  /* 0x0000888003037816 */ /* 0x000fca00000000ff */
[----:B------:R0:W-:Y:S01]  /*3f50*/  STG.E desc[UR36][R8.64], R3 ;  /* 0x0000000308007986 */ /* 0x0001e2000c101924 */
[----:B------:R-:W-:Y:S05]  /*3f60*/  BRA `(.L_x_18203) ;  /* 0x0000000c00487947 */ /* 0x000fea0003800000 */
.L_x_18204:
[----:B------:R-:W-:-:S04]  /*3f70*/  PRMT R3, R3, 0x8880, RZ ;  /* 0x0000888003037816 */ /* 0x000fc800000000ff */
[----:B------:R-:W-:-:S05]  /*3f80*/  PRMT R3, R3, 0x7710, RZ ;  /* 0x0000771003037816 */ /* 0x000fca00000000ff */
[----:B------:R0:W-:Y:S01]  /*3f90*/  STG.E.U16 desc[UR36][R8.64], R3 ;  /* 0x0000000308007986 */ /* 0x0001e2000c101524 */
[----:B------:R-:W-:Y:S05]  /*3fa0*/  BRA `(.L_x_18203) ;  /* 0x0000000c00387947 */ /* 0x000fea0003800000 */
.L_x_18199:
        /* <DEDUP_REMOVED lines=9> */
.L_x_18207:
[----:B------:R-:W0:Y:S02]  /*4040*/  I2F.S8 R0, R3 ;  /* 0x0000000300007306 */ /* 0x000e240000001400 */
[----:B0-----:R-:W-:-:S05]  /*4050*/  F2FP.F16.F32.PACK_AB R0, RZ, R0 ;  /* 0x00000000ff00723e */ /* 0x001fca00000000ff */
[----:B------:R0:W-:Y:S01]  /*4060*/  STG.E.U16 desc[UR36][R8.64], R0 ;  /* 0x0000000008007986 */ /* 0x0001e2000c101524 */
[----:B------:R-:W-:Y:S05]  /*4070*/  BRA `(.L_x_18203) ;  /* 0x0000000c00047947 */ /* 0x000fea0003800000 */
.L_x_18206:
        /* <DEDUP_REMOVED lines=10> */
.L_x_18209:
[----:B------:R-:W0:Y:S02]  /*4120*/  I2F.S8 R3, R3 ;  /* 0x0000000300037306 */ /* 0x000e240000001400 */
[----:B0-----:R-:W-:-:S04]  /*4130*/  F2FP.F16.F32.PACK_AB R3, RZ, R3 ;  /* 0x00000003ff03723e */ /* 0x001fc800000000ff */
[----:B------:R-:W-:-:S05]  /*4140*/  PRMT R3, R3, 0x5410, RZ ;  /* 0x0000541003037816 */ /* 0x000fca00000000ff */
[----:B------:R0:W-:Y:S01]  /*4150*/  STG.E desc[UR36][R8.64], R3 ;  /* 0x0000000308007986 */ /* 0x0001e2000c101924 */
[----:B------:R-:W-:Y:S05]  /*4160*/  BRA `(.L_x_18203) ;  /* 0x0000000800c87947 */ /* 0x000fea0003800000 */
.L_x_18208:
[----:B------:R-:W-:-:S04]  /*4170*/  PRMT R4, R3, 0x8880, RZ ;  /* 0x0000888003047816 */ /* 0x000fc800000000ff */
[----:B------:R-:W-:-:S06]  /*4180*/  PRMT R4, R4, 0x7710, RZ ;  /* 0x0000771004047816 */ /* 0x000fcc00000000ff */
[----:B------:R-:W0:Y:S02]  /*4190*/  I2F.F64.S16 R4, R4 ;  /* 0x0000000400047312 */ /* 0x000e240000101c00 */
[----:B0-----:R0:W-:Y:S01]  /*41a0*/  STG.E.64 desc[UR36][R8.64], R4 ;  /* 0x0000000408007986 */ /* 0x0011e2000c101b24 */
[----:B------:R-:W-:Y:S05]  /*41b0*/  BRA `(.L_x_18203) ;  /* 0x0000000800b47947 */ /* 0x000fea0003800000 */
.L_x_18198:
        /* <DEDUP_REMOVED lines=12> */
.L_x_18212:
[----:B------:R-:W-:Y:S02]  /*4280*/  PRMT R4, R3, 0x8880, RZ ;  /* 0x0000888003047816 */ /* 0x000fe400000000ff */
[----:B------:R-:W-:Y:S02]  /*4290*/  CS2R R6, SRZ ;  /* 0x0000000000067805 */ /* 0x000fe4000001ff00 */
[----:B------:R-:W-:-:S06]  /*42a0*/  PRMT R4, R4, 0x7710, RZ ;  /* 0x0000771004047816 */ /* 0x000fcc00000000ff */
[----:B------:R-:W0:Y:S02]  /*42b0*/  I2F.F64.S16 R4, R4 ;  /* 0x0000000400047312 */ /* 0x000e240000101c00 */
[----:B0-----:R3:W-:Y:S01]  /*42c0*/  STG.E.128 desc[UR36][R8.64], R4 ;  /* 0x0000000408007986 */ /* 0x0017e2000c101d24 */
[----:B------:R-:W-:Y:S05]  /*42d0*/  BRA `(.L_x_18203) ;  /* 0x00000008006c7947 */ /* 0x000fea0003800000 */
.L_x_18211:
        /* <DEDUP_REMOVED lines=19> */
.L_x_18216:
[----:B------:R-:W-:Y:S05]  /*4410*/  BSYNC.RECONVERGENT B0 ;  /* 0x0000000000007941 */ /* 0x000fea0003800200 */
.L_x_18215:
[----:B------:R-:W-:-:S05]  /*4420*/  LOP3.LUT R5, R0, 0x80, R5, 0xf8, !PT ;  /* 0x0000008000057812 */ /* 0x000fca00078ef805 */
[----:B------:R2:W-:Y:S01]  /*4430*/  STG.E.U8 desc[UR36][R8.64], R5 ;  /* 0x0000000508007986 */ /* 0x0005e2000c101124 */
[----:B------:R-:W-:Y:S05]  /*4440*/  BRA `(.L_x_18203) ;  /* 0x0000000800107947 */ /* 0x000fea0003800000 */
.L_x_18214:
        /* <DEDUP_REMOVED lines=15> */
.L_x_18218:
[----:B------:R-:W-:Y:S05]  /*4540*/  BSYNC.RECONVERGENT B0 ;  /* 0x0000000000007941 */ /* 0x000fea0003800200 */
.L_x_18217:
[----:B------:R-:W-:-:S05]  /*4550*/  LOP3.LUT R5, R0, 0x80, R5, 0xf8, !PT ;  /* 0x0000008000057812 */ /* 0x000fca00078ef805 */
[----:B------:R1:W-:Y:S01]  /*4560*/  STG.E.U8 desc[UR36][R8.64], R5 ;  /* 0x0000000508007986 */ /* 0x0003e2000c101124 */
[----:B------:R-:W-:Y:S05]  /*4570*/  BRA `(.L_x_18203) ;  /* 0x0000000400c47947 */ /* 0x000fea0003800000 */
.L_x_18213:
[----:B------:R-:W0:Y:S02]  /*4580*/  I2F.S8 R0, R3 ;  /* 0x0000000300007306 */ /* 0x000e240000001400 */
[----:B0-----:R-:W-:-:S05]  /*4590*/  F2FP.BF16.F32.PACK_AB R0, RZ, R0 ;  /* 0x00000000ff00723e */ /* 0x001fca00000010ff */
[----:B------:R0:W-:Y:S01]  /*45a0*/  STG.E.U16 desc[UR36][R8.64], R0 ;  /* 0x0000000008007986 */ /* 0x0001e2000c101524 */
[----:B------:R-:W-:Y:S05]  /*45b0*/  BRA `(.L_x_18203) ;  /* 0x0000000400b47947 */ /* 0x000fea0003800000 */
.L_x_18210:
        /* <DEDUP_REMOVED lines=12> */
.L_x_18221:
        /* <DEDUP_REMOVED lines=13> */
.L_x_18224:
[----:B------:R-:W-:-:S04]  /*4750*/  SHF.R.U32.HI R0, RZ, 0x14, R3 ;  /* 0x00000014ff007819 */ /* 0x000fc80000011603 */
[----:B------:R-:W-:-:S04]  /*4760*/  LOP3.LUT R0, R0, 0x1, RZ, 0xc0, !PT ;  /* 0x0000000100007812 */ /* 0x000fc800078ec0ff */
[----:B------:R-:W-:-:S04]  /*4770*/  IADD3 R0, PT, PT, R3, 0x487ffff, R0 ;  /* 0x0487ffff03007810 */ /* 0x000fc80007ffe000 */
[----:B------:R-:W-:-:S04]  /*4780*/  SHF.R.U32.HI R0, RZ, 0x14, R0 ;  /* 0x00000014ff007819 */ /* 0x000fc80000011600 */
[----:B------:R-:W-:-:S07]  /*4790*/  LOP3.LUT R0, R0, 0xff, RZ, 0xc0, !PT ;  /* 0x000000ff00007812 */ /* 0x000fce00078ec0ff */
.L_x_18225:
[----:B------:R-:W-:-:S04]  /*47a0*/  SHF.R.U32.HI R3, RZ, 0x18, R3 ;  /* 0x00000018ff037819 */ /* 0x000fc80000011603 */
[----:B------:R-:W-:-:S04]  /*47b0*/  LOP3.LUT R0, R0, 0x80, R3, 0xf8, !PT ;  /* 0x0000008000007812 */ /* 0x000fc800078ef803 */
[----:B------:R-:W-:-:S07]  /*47c0*/  PRMT R4, R0, 0x7610, R4 ;  /* 0x0000761000047816 */ /* 0x000fce0000000004 */
.L_x_18223:
[----:B------:R-:W-:Y:S05]  /*47d0*/  BSYNC.RECONVERGENT B0 ;  /* 0x0000000000007941 */ /* 0x000fea0003800200 */
.L_x_18222:
[----:B------:R0:W-:Y:S01]  /*47e0*/  STG.E.U8 desc[UR36][R8.64], R4 ;  /* 0x0000000408007986 */ /* 0x0001e2000c101124 */
[----:B------:R-:W-:Y:S05]  /*47f0*/  BRA `(.L_x_18203) ;  /* 0x0000000400247947 */ /* 0x000fea0003800000 */
.L_x_18220:
        /* <DEDUP_REMOVED lines=13> */
.L_x_18228:
[----:B------:R-:W-:-:S04]  /*48d0*/  SHF.R.U32.HI R0, RZ, 0x15, R3 ;  /* 0x00000015ff007819 */ /* 0x000fc80000011603 */
[----:B------:R-:W-:-:S04]  /*48e0*/  LOP3.LUT R0, R0, 0x1, RZ, 0xc0, !PT ;  /* 0x0000000100007812 */ /* 0x000fc800078ec0ff */
[----:B------:R-:W-:-:S04]  /*48f0*/  IADD3 R0, PT, PT, R3, 0x88fffff, R0 ;  /* 0x088fffff03007810 */ /* 0x000fc80007ffe000 */
[----:B------:R-:W-:-:S04]  /*4900*/  SHF.R.U32.HI R0, RZ, 0x15, R0 ;  /* 0x00000015ff007819 */ /* 0x000fc80000011600 */
[----:B------:R-:W-:-:S07]  /*4910*/  LOP3.LUT R0, R0, 0xff, RZ, 0xc0, !PT ;  /* 0x000000ff00007812 */ /* 0x000fce00078ec0ff */
.L_x_18229:
[----:B------:R-:W-:-:S04]  /*4920*/  SHF.R.U32.HI R3, RZ, 0x18, R3 ;  /* 0x00000018ff037819 */ /* 0x000fc80000011603 */
[----:B------:R-:W-:-:S04]  /*4930*/  LOP3.LUT R0, R0, 0x80, R3, 0xf8, !PT ;  /* 0x0000008000007812 */ /* 0x000fc800078ef803 */
[----:B------:R-:W-:-:S07]  /*4940*/  PRMT R4, R0, 0x7610, R4 ;  /* 0x0000761000047816 */ /* 0x000fce0000000004 */
.L_x_18227:
[----:B------:R-:W-:Y:S05]  /*4950*/  BSYNC.RECONVERGENT B0 ;  /* 0x0000000000007941 */ /* 0x000fea0003800200 */
.L_x_18226:
[----:B------:R0:W-:Y:S01]  /*4960*/  STG.E.U8 desc[UR36][R8.64], R4 ;  /* 0x0000000408007986 */ /* 0x0001e2000c101124 */
[----:B------:R-:W-:Y:S05]  /*4970*/  BRA `(.L_x_18203) ;  /* 0x0000000000c47947 */ /* 0x000fea0003800000 */
.L_x_18219:
[----:B------:R-:W-:-:S13]  /*4980*/  ISETP.NE.AND P0, PT, R0, 0x1c, PT ;  /* 0x0000001c0000780c */ /* 0x000fda0003f05270 */
[----:B------:R-:W-:Y:S05]  /*4990*/  @!P0 BRA `(.L_x_18230) ;  /* 0x0000000000b08947 */ /* 0x000fea0003800000 */
[----:B------:R-:W-:-:S13]  /*49a0*/  ISETP.NE.AND P0, PT, R0, 0x1d, PT ;  /* 0x0000001d0000780c */ /* 0x000fda0003f05270 */
[----:B------:R-:W-:Y:S05]  /*49b0*/  @!P0 BRA `(.L_x_18231) ;  /* 0x0000000000908947 */ /* 0x000fea0003800000 */
[----:B------:R-:W-:-:S13]  /*49c0*/  ISETP.NE.AND P0, PT, R0, 0x2c, PT ;  /* 0x0000002c0000780c */ /* 0x000fda0003f05270 */
[----:B------:R-:W-:Y:S05]  /*49d0*/  @!P0 BRA `(.L_x_18232) ;  /* 0x0000000000448947 */ /* 0x000fea0003800000 */
.L_x_18202:
        /* <DEDUP_REMOVED lines=16> */
.L_x_18233:
[----:B------:R-:W-:Y:S05]  /*4ae0*/  BRA `(.L_x_18203) ;  /* 0x0000000000687947 */ /* 0x000fea0003800000 */
.L_x_18232:
        /* <DEDUP_REMOVED lines=17> */
.L_x_18231:
[----:B------:R-:W-:-:S04]  /*4c00*/  LOP3.LUT R3, R3, 0xffff, RZ, 0xc0, !PT ;  /* 0x0000ffff03037812 */ /* 0x000fc800078ec0ff */
[----:B------:R-:W-:-:S05]  /*4c10*/  PRMT R3, R3, 0x8880, RZ ;  /* 0x0000888003037816 */ /* 0x000fca00000000ff */
[----:B------:R-:W-:-:S05]  /*4c20*/  IMAD.MOV.U32 R4, RZ, RZ, R3 ;  /* 0x000000ffff047224 */ /* 0x000fca00078e0003 */
[----:B------:R-:W-:-:S05]  /*4c30*/  SHF.R.S32.HI R5, RZ, 0x1f, R4 ;  /* 0x0000001fff057819 */ /* 0x000fca0000011404 */
[----:B------:R0:W-:Y:S01]  /*4c40*/  STG.E.64 desc[UR36][R8.64], R4 ;  /* 0x0000000408007986 */ /* 0x0001e2000c101b24 */
[----:B------:R-:W-:Y:S05]  /*4c50*/  BRA `(.L_x_18203) ;  /* 0x00000000000c7947 */ /* 0x000fea0003800000 */
.L_x_18230:
[----:B------:R-:W-:-:S04]  /*4c60*/  LOP3.LUT R3, R3, 0xffff, RZ, 0xc0, !PT ;  /* 0x0000ffff03037812 */ /* 0x000fc800078ec0ff */
[----:B------:R-:W-:-:S05]  /*4c70*/  PRMT R3, R3, 0x8880, RZ ;  /* 0x0000888003037816 */ /* 0x000fca00000000ff */
[----:B------:R0:W-:Y:S02]  /*4c80*/  STG.E desc[UR36][R8.64], R3 ;  /* 0x0000000308007986 */ /* 0x0001e4000c101924 */
.L_x_18203:
        /* <DEDUP_REMOVED lines=23> */
.L_x_18238:
[----:B------:R0:W-:Y:S01]  /*4e00*/  STG.E.U8 desc[UR36][R8.64], R18 ;  /* 0x0000001208007986 */ /* 0x0001e2000c101124 */
[----:B------:R-:W-:Y:S05]  /*4e10*/  BRA `(.L_x_18240) ;  /* 0x0000000c00807947 */ /* 0x000fea0003800000 */
.L_x_18237:
        /* <DEDUP_REMOVED lines=12> */
.L_x_18242:
[----:B------:R-:W-:-:S04]  /*4ee0*/  LOP3.LUT R18, R18, 0xffff, RZ, 0xc0, !PT ;  /* 0x0000ffff12127812 */ /* 0x000fc800078ec0ff */
[----:B------:R-:W-:-:S05]  /*4ef0*/  PRMT R3, R18, 0x8880, RZ ;  /* 0x0000888012037816 */ /* 0x000fca00000000ff */
[----:B------:R3:W-:Y:S01]  /*4f00*/  STG.E desc[UR36][R8.64], R3 ;  /* 0x0000000308007986 */ /* 0x0007e2000c101924 */
[----:B------:R-:W-:Y:S05]  /*4f10*/  BRA `(.L_x_18240) ;  /* 0x0000000c00407947 */ /* 0x000fea0003800000 */
.L_x_18241:
[----:B------:R-:W-:-:S04]  /*4f20*/  PRMT R3, R18, 0x8880, RZ ;  /* 0x0000888012037816 */ /* 0x000fc800000000ff */
[----:B------:R-:W-:-:S05]  /*4f30*/  PRMT R3, R3, 0x7710, RZ ;  /* 0x0000771003037816 */ /* 0x000fca00000000ff */
[----:B------:R2:W-:Y:S01]  /*4f40*/  STG.E.U16 desc[UR36][R8.64], R3 ;  /* 0x0000000308007986 */ /* 0x0005e2000c101524 */
[----:B------:R-:W-:Y:S05]  /*4f50*/  BRA `(.L_x_18240) ;  /* 0x0000000c00307947 */ /* 0x000fea0003800000 */
.L_x_18236:
        /* <DEDUP_REMOVED lines=9> */
.L_x_18244:
[----:B------:R-:W0:Y:S02]  /*4ff0*/  I2F.S8 R0, R18 ;  /* 0x0000001200007306 */ /* 0x000e240000001400 */
[----:B0-----:R-:W-:-:S05]  /*5000*/  F2FP.F16.F32.PACK_AB R0, RZ, R0 ;  /* 0x00000000ff00723e */ /* 0x001fca00000000ff */
[----:B------:R0:W-:Y:S01]  /*5010*/  STG.E.U16 desc[UR36][R8.64], R0 ;  /* 0x0000000008007986 */ /* 0x0001e2000c101524 */
[----:B------:R-:W-:Y:S05]  /*5020*/  BRA `(.L_x_18240) ;  /* 0x0000000800fc7947 */ /* 0x000fea0003800000 */
.L_x_18243:
        /* <DEDUP_REMOVED lines=10> */
.L_x_18246:
[----:B------:R-:W0:Y:S02]  /*50d0*/  I2F.S8 R18, R18 ;  /* 0x0000001200127306 */ /* 0x000e240000001400 */
[----:B0-----:R-:W-:-:S04]  /*50e0*/  F2FP.F16.F32.PACK_AB R3, RZ, R18 ;  /* 0x00000012ff03723e */ /* 0x001fc800000000ff */
[----:B------:R-:W-:-:S05]  /*50f0*/  PRMT R3, R3, 0x5410, RZ ;  /* 0x0000541003037816 */ /* 0x000fca00000000ff */
[----:B------:R0:W-:Y:S01]  /*5100*/  STG.E desc[UR36][R8.64], R3 ;  /* 0x0000000308007986 */ /* 0x0001e2000c101924 */
[----:B------:R-:W-:Y:S05]  /*5110*/  BRA `(.L_x_18240) ;  /* 0x0000000800c07947 */ /* 0x000fea0003800000 */
.L_x_18245:
[----:B------:R-:W-:-:S04]  /*5120*/  PRMT R4, R18, 0x8880, RZ ;  /* 0x0000888012047816 */ /* 0x000fc800000000ff */
[----:B------:R-:W-:-:S06]  /*5130*/  PRMT R4, R4, 0x7710, RZ ;  /* 0x0000771004047816 */ /* 0x000fcc00000000ff */
[----:B------:R-:W0:Y:S02]  /*5140*/  I2F.F64.S16 R4, R4 ;  /* 0x0000000400047312 */ /* 0x000e240000101c00 */
[----:B0-----:R0:W-:Y:S01]  /*5150*/  STG.E.64 desc[UR36][R8.64], R4 ;  /* 0x0000000408007986 */ /* 0x0011e2000c101b24 */
[----:B------:R-:W-:Y:S05]  /*5160*/  BRA `(.L_x_18240) ;  /* 0x0000000800ac7947 */ /* 0x000fea0003800000 */
.L_x_18235:
        /* <DEDUP_REMOVED lines=14> */
.L_x_18250:
        /* <DEDUP_REMOVED lines=17> */
.L_x_18253:
[----:B------:R-:W-:-:S04]  /*5360*/  SHF.R.U32.HI R3, RZ, 0x18, R5 ;  /* 0x00000018ff037819 */ /* 0x000fc80000011605 */
[----:B------:R-:W-:-:S04]  /*5370*/  LOP3.LUT R0, R0, 0x80, R3, 0xf8, !PT ;  /* 0x0000008000007812 */ /* 0x000fc800078ef803 */
[----:B------:R-:W-:-:S07]  /*5380*/  PRMT R4, R0, 0x7610, R4 ;  /* 0x0000761000047816 */ /* 0x000fce0000000004 */
.L_x_18252:
[----:B------:R-:W-:Y:S05]  /*5390*/  BSYNC.RECONVERGENT B0 ;  /* 0x0000000000007941 */ /* 0x000fea0003800200 */
.L_x_18251:
[----:B------:R0:W-:Y:S01]  /*53a0*/  STG.E.U8 desc[UR36][R8.64], R4 ;  /* 0x0000000408007986 */ /* 0x0001e2000c101124 */
[----:B------:R-:W-:Y:S05]  /*53b0*/  BRA `(.L_x_18240) ;  /* 0x0000000800187947 */ /* 0x000fea0003800000 */
.L_x_18249:
        /* <DEDUP_REMOVED lines=17> */
.L_x_18256:
[----:B------:R-:W-:-:S04]  /*54d0*/  SHF.R.U32.HI R3, RZ, 0x18, R5 ;  /* 0x00000018ff037819 */ /* 0x000fc80000011605 */
[----:B------:R-:W-:-:S04]  /*54e0*/  LOP3.LUT R0, R0, 0x80, R3, 0xf8, !PT ;  /* 0x0000008000007812 */ /* 0x000fc800078ef803 */
[----:B------:R-:W-:-:S07]  /*54f0*/  PRMT R4, R0, 0x7610, R4 ;  /* 0x0000761000047816 */ /* 0x000fce0000000004 */
.L_x_18255:
[----:B------:R-:W-:Y:S05]  /*5500*/  BSYNC.RECONVERGENT B0 ;  /* 0x0000000000007941 */ /* 0x000fea0003800200 */
.L_x_18254:
[----:B------:R0:W-:Y:S01]  /*5510*/  STG.E.U8 desc[UR36][R8.64], R4 ;  /* 0x0000000408007986 */ /* 0x0001e2000c101124 */
[----:B------:R-:W-:Y:S05]  /*5520*/  BRA `(.L_x_18240) ;  /* 0x0000000400bc7947 */ /* 0x000fea0003800000 */
.L_x_18248:
        /* <DEDUP_REMOVED lines=22> */
.L_x_18258:
[----:B------:R-:W-:-:S04]  /*5690*/  LOP3.LUT R18, R18, 0xffff, RZ, 0xc0, !PT ;  /* 0x0000ffff12127812 */ /* 0x000fc800078ec0ff */
[----:B------:R-:W-:-:S05]  /*56a0*/  PRMT R18, R18, 0x8880, RZ ;  /* 0x0000888012127816 */ /* 0x000fca00000000ff */
[----:B------:R-:W-:-:S05]  /*56b0*/  IMAD.MOV.U32 R4, RZ, RZ, R18 ;  /* 0x000000ffff047224 */ /* 0x000fca00078e0012 */
[----:B------:R-:W-:-:S05]  /*56c0*/  SHF.R.S32.HI R5, RZ, 0x1f, R4 ;  /* 0x0000001fff057819 */ /* 0x000fca0000011404 */
[----:B------:R0:W-:Y:S01]  /*56d0*/  STG.E.64 desc[UR36][R8.64], R4 ;  /* 0x0000000408007986 */ /* 0x0001e2000c101b24 */
[----:B------:R-:W-:Y:S05]  /*56e0*/  BRA `(.L_x_18240) ;  /* 0x00000004004c7947 */ /* 0x000fea0003800000 */
.L_x_18257:
[----:B------:R-:W-:-:S04]  /*56f0*/  LOP3.LUT R18, R18, 0xffff, RZ, 0xc0, !PT ;  /* 0x0000ffff12127812 */ /* 0x000fc800078ec0ff */
[----:B------:R-:W-:-:S05]  /*5700*/  PRMT R3, R18, 0x8880, RZ ;  /* 0x0000888012037816 */ /* 0x000fca00000000ff */
[----:B------:R0:W-:Y:S01]  /*5710*/  STG.E desc[UR36][R8.64], R3 ;  /* 0x0000000308007986 */ /* 0x0001e2000c101924 */
[----:B------:R-:W-:Y:S05]  /*5720*/  BRA `(.L_x_18240) ;  /* 0x00000004003c7947 */ /* 0x000fea0003800000 */
.L_x_18247:
        /* <DEDUP_REMOVED lines=10> */
.L_x_18260:
[----:B------:R-:W-:Y:S02]  /*57d0*/  PRMT R4, R18, 0x8880, RZ ;  /* 0x0000888012047816 */ /* 0x000fe400000000ff */
[----:B------:R-:W-:Y:S02]  /*57e0*/  CS2R R6, SRZ ;  /* 0x0000000000067805 */ /* 0x000fe4000001ff00 */
[----:B------:R-:W-:-:S06]  /*57f0*/  PRMT R4, R4, 0x7710, RZ ;  /* 0x0000771004047816 */ /* 0x000fcc00000000ff */
[----:B------:R-:W0:Y:S02]  /*5800*/  I2F.F64.S16 R4, R4 ;  /* 0x0000000400047312 */ /* 0x000e240000101c00 */
[----:B0-----:R0:W-:Y:S01]  /*5810*/  STG.E.128 desc[UR36][R8.64], R4 ;  /* 0x0000000408007986 */ /* 0x0011e2000c101d24 */
[----:B------:R-:W-:Y:S05]  /*5820*/  BRA `(.L_x_18240) ;  /* 0x0000000000fc7947 */ /* 0x000fea0003800000 */
.L_x_18259:
[----:B------:R-:W-:-:S13]  /*5830*/  ISETP.NE.AND P0, PT, R0, 0xf, PT ;  /* 0x0000000f0000780c */ /* 0x000fda0003f05270 */
[----:B------:R-:W-:Y:S05]  /*5840*/  @!P0 BRA `(.L_x_18261) ;  /* 0x0000000000e88947 */ /* 0x000fea0003800000 */
[----:B------:R-:W-:-:S13]  /*5850*/  ISETP.NE.AND P0, PT, R0, 0x17, PT ;  /* 0x000000170000780c */ /* 0x000fda0003f05270 */
[----:B------:R-:W-:Y:S05]  /*5860*/  @!P0 BRA `(.L_x_18262) ;  /* 0x0000000000908947 */ /* 0x000fea0003800000 */
[----:B------:R-:W-:-:S13]  /*5870*/  ISETP.NE.AND P0, PT, R0, 0x18, PT ;  /* 0x000000180000780c */ /* 0x000fda0003f05270 */
[----:B------:R-:W-:Y:S05]  /*5880*/  @!P0 BRA `(.L_x_18263) ;  /* 0x0000000000448947 */ /* 0x000fea0003800000 */
.L_x_18239:
        /* <DEDUP_REMOVED lines=16> */
.L_x_18264:
[----:B------:R-:W-:Y:S05]  /*5990*/  BRA `(.L_x_18240) ;  /* 0x0000000000a07947 */ /* 0x000fea0003800000 */
.L_x_18263:
        /* <DEDUP_REMOVED lines=13> */
.L_x_18266:
[----:B------:R-:W-:Y:S05]  /*5a70*/  BSYNC.RECONVERGENT B0 ;  /* 0x0000000000007941 */ /* 0x000fea0003800200 */
.L_x_18265:
[----:B------:R-:W-:-:S05]  /*5a80*/  LOP3.LUT R3, R0, 0x80, R3, 0xf8, !PT ;  /* 0x0000008000037812 */ /* 0x000fca00078ef803 */
[----:B------:R0:W-:Y:S01]  /*5a90*/  STG.E.U8 desc[UR36][R8.64], R3 ;  /* 0x0000000308007986 */ /* 0x0001e2000c101124 */
[----:B------:R-:W-:Y:S05]  /*5aa0*/  BRA `(.L_x_18240) ;  /* 0x00000000005c7947 */ /* 0x000fea0003800000 */
.L_x_18262:
        /* <DEDUP_REMOVED lines=12> */
.L_x_18268:
[----:B------:R-:W-:Y:S01]  /*5b70*/  IMAD.MOV.U32 R0, RZ, RZ, 0x7f ;  /* 0x0000007fff007424 */ /* 0x000fe200078e00ff */
[----:B------:R-:W-:-:S04]  /*5b80*/  ISETP.GT.U32.AND P0, PT, R3, 0x7f800000, PT ;  /* 0x7f8000000300780c */ /* 0x000fc80003f04070 */
[----:B------:R-:W-:-:S09]  /*5b90*/  SEL R0, R0, 0x7c, P0 ;  /* 0x0000007c00007807 */ /* 0x000fd20000000000 */
.L_x_18269:
[----:B------:R-:W-:Y:S05]  /*5ba0*/  BSYNC.RECONVERGENT B0 ;  /* 0x0000000000007941 */ /* 0x000fea0003800200 */
.L_x_18267:
[----:B------:R-:W-:-:S04]  /*5bb0*/  SHF.R.U32.HI R3, RZ, 0x18, R5 ;  /* 0x00000018ff037819 */ /* 0x000fc80000011605 */
[----:B------:R-:W-:-:S05]  /*5bc0*/  LOP3.LUT R3, R0, 0x80, R3, 0xf8, !PT ;  /* 0x0000008000037812 */ /* 0x000fca00078ef803 */
[----:B------:R0:W-:Y:S01]  /*5bd0*/  STG.E.U8 desc[UR36][R8.64], R3 ;  /* 0x0000000308007986 */ /* 0x0001e2000c101124 */
[----:B------:R-:W-:Y:S05]  /*5be0*/  BRA `(.L_x_18240) ;  /* 0x00000000000c7947 */ /* 0x000fea0003800000 */
.L_x_18261:
[----:B------:R-:W0:Y:S02]  /*5bf0*/  I2F.S8 R0, R18 ;  /* 0x0000001200007306 */ /* 0x000e240000001400 */
[----:B0-----:R-:W-:-:S05]  /*5c00*/  F2FP.BF16.F32.PACK_AB R0, RZ, R0 ;  /* 0x00000000ff00723e */ /* 0x001fca00000010ff */
[----:B------:R0:W-:Y:S02]  /*5c10*/  STG.E.U16 desc[UR36][R8.64], R0 ;  /* 0x0000000008007986 */ /* 0x0001e4000c101524 */
.L_x_18240:
[----:B------:R-:W-:-:S07]  /*5c20*/  VIADD R2, R2, 0x80 ;  /* 0x0000008002027836 */ /* 0x000fce0000000000 */
.L_x_18197:
[----:B------:R-:W-:-:S13]  /*5c30*/  ISETP.GE.AND P0, PT, R2, R22, PT ;  /* 0x000000160200720c */ /* 0x000fda0003f06270 */
[----:B------:R-:W-:Y:S05]  /*5c40*/  @P0 BREAK.RELIABLE B6 ;  /* 0x0000000000060942 */ /* 0x000fea0003800100 */
[----:B------:R-:W-:Y:S05]  /*5c50*/  @P0 BRA `(.L_x_18234) ;  /* 0x0000000c00e00947 */ /* 0x000fea0003800000 */
[----:B------:R-:W-:Y:S05]  /*5c60*/  BSYNC.RELIABLE B6 ;  /* 0x0000000000067941 */ /* 0x000fea0003800100 */
.L_x_18196:
        /* <DEDUP_REMOVED lines=20> */
.L_x_18273:
[----:B------:R0:W-:Y:S01]  /*5db0*/  STG.E.U8 desc[UR36][R8.64], R17 ;  /* 0x0000001108007986 */ /* 0x0001e2000c101124 */
[----:B------:R-:W-:Y:S05]  /*5dc0*/  BRA `(.L_x_18275) ;  /* 0x0000000c00807947 */ /* 0x000fea0003800000 */
.L_x_18272:
        /* <DEDUP_REMOVED lines=12> */
.L_x_18277:
[----:B------:R-:W-:-:S04]  /*5e90*/  LOP3.LUT R17, R17, 0xffff, RZ, 0xc0, !PT ;  /* 0x0000ffff11117812 */ /* 0x000fc800078ec0ff */
[----:B------:R-:W-:-:S05]  /*5ea0*/  PRMT R3, R17, 0x8880, RZ ;  /* 0x0000888011037816 */ /* 0x000fca00000000ff */
[----:B------:R0:W-:Y:S01]  /*5eb0*/  STG.E desc[UR36][R8.64], R3 ;  /* 0x0000000308007986 */ /* 0x0001e2000c101924 */
[----:B------:R-:W-:Y:S05]  /*5ec0*/  BRA `(.L_x_18275) ;  /* 0x0000000c00407947 */ /* 0x000fea0003800000 */
.L_x_18276:
[----:B------:R-:W-:-:S04]  /*5ed0*/  PRMT R3, R17, 0x8880, RZ ;  /* 0x0000888011037816 */ /* 0x000fc800000000ff */
[----:B------:R-:W-:-:S05]  /*5ee0*/  PRMT R3, R3, 0x7710, RZ ;  /* 0x0000771003037816 */ /* 0x000fca00000000ff */
[----:B------:R0:W-:Y:S01]  /*5ef0*/  STG.E.U16 desc[UR36][R8.64], R3 ;  /* 0x0000000308007986 */ /* 0x0001e2000c101524 */
[----:B------:R-:W-:Y:S05]  /*5f00*/  BRA `(.L_x_18275) ;  /* 0x0000000c00307947 */ /* 0x000fea0003800000 */
.L_x_18271:
        /* <DEDUP_REMOVED lines=9> */
.L_x_18279:
[----:B------:R-:W0:Y:S02]  /*5fa0*/  I2F.S8 R0, R17 ;  /* 0x0000001100007306 */ /* 0x000e240000001400 */
[----:B0-----:R-:W-:-:S05]  /*5fb0*/  F2FP.F16.F32.PACK_AB R0, RZ, R0 ;  /* 0x00000000ff00723e */ /* 0x001fca00000000ff */
[----:B------:R0:W-:Y:S01]  /*5fc0*/  STG.E.U16 desc[UR36][R8.64], R0 ;  /* 0x0000000008007986 */ /* 0x0001e2000c101524 */
[----:B------:R-:W-:Y:S05]  /*5fd0*/  BRA `(.L_x_18275) ;  /* 0x0000000800fc7947 */ /* 0x000fea0003800000 */
.L_x_18278:
        /* <DEDUP_REMOVED lines=10> */
.L_x_18281:
[----:B------:R-:W0:Y:S02]  /*6080*/  I2F.S8 R17, R17 ;  /* 0x0000001100117306 */ /* 0x000e240000001400 */
[----:B0-----:R-:W-:-:S04]  /*6090*/  F2FP.F16.F32.PACK_AB R3, RZ, R17 ;  /* 0x00000011ff03723e */ /* 0x001fc800000000ff */
[----:B------:R-:W-:-:S05]  /*60a0*/  PRMT R3, R3, 0x5410, RZ ;  /* 0x0000541003037816 */ /* 0x000fca00000000ff */
[----:B------:R0:W-:Y:S01]  /*60b0*/  STG.E desc[UR36][R8.64], R3 ;  /* 0x0000000308007986 */ /* 0x0001e2000c101924 */
[----:B------:R-:W-:Y:S05]  /*60c0*/  BRA `(.L_x_18275) ;  /* 0x0000000800c07947 */ /* 0x000fea0003800000 */
.L_x_18280:
[----:B------:R-:W-:-:S04]  /*60d0*/  PRMT R4, R17, 0x8880, RZ ;  /* 0x0000888011047816 */ /* 0x000fc800000000ff */
[----:B------:R-:W-:-:S06]  /*60e0*/  PRMT R4, R4, 0x7710, RZ ;  /* 0x0000771004047816 */ /* 0x000fcc00000000ff */
[----:B------:R-:W0:Y:S02]  /*60f0*/  I2F.F64.S16 R4, R4 ;  /* 0x0000000400047312 */ /* 0x000e240000101c00 */
[----:B0-----:R0:W-:Y:S01]  /*6100*/  STG.E.64 desc[UR36][R8.64], R4 ;  /* 0x0000000408007986 */ /* 0x0011e2000c101b24 */
[----:B------:R-:W-:Y:S05]  /*6110*/  BRA `(.L_x_18275) ;  /* 0x0000000800ac7947 */ /* 0x000fea0003800000 */
.L_x_18270:
        /* <DEDUP_REMOVED lines=14> */
.L_x_18285:
        /* <DEDUP_REMOVED lines=17> */
.L_x_18288:
[----:B------:R-:W-:-:S04]  /*6310*/  SHF.R.U32.HI R3, RZ, 0x18, R17 ;  /* 0x00000018ff037819 */ /* 0x000fc80000011611 */
[----:B------:R-:W-:-:S04]  /*6320*/  LOP3.LUT R0, R0, 0x80, R3, 0xf8, !PT ;  /* 0x0000008000007812 */ /* 0x000fc800078ef803 */
[----:B------:R-:W-:-:S07]  /*6330*/  PRMT R4, R0, 0x7610, R4 ;  /* 0x0000761000047816 */ /* 0x000fce0000000004 */
.L_x_18287:
[----:B------:R-:W-:Y:S05]  /*6340*/  BSYNC.RECONVERGENT B0 ;  /* 0x0000000000007941 */ /* 0x000fea0003800200 */
.L_x_18286:
[----:B------:R0:W-:Y:S01]  /*6350*/  STG.E.U8 desc[UR36][R8.64], R4 ;  /* 0x0000000408007986 */ /* 0x0001e2000c101124 */
[----:B------:R-:W-:Y:S05]  /*6360*/  BRA `(.L_x_18275) ;  /* 0x0000000800187947 */ /* 0x000fea0003800000 */
.L_x_18284:
        /* <DEDUP_REMOVED lines=17> */
.L_x_18291:
[----:B------:R-:W-:-:S04]  /*6480*/  SHF.R.U32.HI R3, RZ, 0x18, R17 ;  /* 0x00000018ff037819 */ /* 0x000fc80000011611 */
[----:B------:R-:W-:-:S04]  /*6490*/  LOP3.LUT R0, R0, 0x80, R3, 0xf8, !PT ;  /* 0x0000008000007812 */ /* 0x000fc800078ef803 */
[----:B------:R-:W-:-:S07]  /*64a0*/  PRMT R4, R0, 0x7610, R4 ;  /* 0x0000761000047816 */ /* 0x000fce0000000004 */
.L_x_18290:
[----:B------:R-:W-:Y:S05]  /*64b0*/  BSYNC.RECONVERGENT B0 ;  /* 0x0000000000007941 */ /* 0x000fea0003800200 */
.L_x_18289:
[----:B------:R0:W-:Y:S01]  /*64c0*/  STG.E.U8 desc[UR36][R8.64], R4 ;  /* 0x0000000408007986 */ /* 0x0001e2000c101124 */
[----:B------:R-:W-:Y:S05]  /*64d0*/  BRA `(.L_x_18275) ;  /* 0x0000000400bc7947 */ /* 0x000fea0003800000 */
.L_x_18283:
        /* <DEDUP_REMOVED lines=22> */
.L_x_18293:
[----:B------:R-:W-:-:S04]  /*6640*/  LOP3.LUT R17, R17, 0xffff, RZ, 0xc0, !PT ;  /* 0x0000ffff11117812 */ /* 0x000fc800078ec0ff */
[----:B------:R-:W-:-:S05]  /*6650*/  PRMT R17, R17, 0x8880, RZ ;  /* 0x0000888011117816 */ /* 0x000fca00000000ff */
[----:B------:R-:W-:-:S05]  /*6660*/  IMAD.MOV.U32 R4, RZ, RZ, R17 ;  /* 0x000000ffff047224 */ /* 0x000fca00078e0011 */
[----:B------:R-:W-:-:S05]  /*6670*/  SHF.R.S32.HI R5, RZ, 0x1f, R4 ;  /* 0x0000001fff057819 */ /* 0x000fca0000011404 */
[----:B------:R0:W-:Y:S01]  /*6680*/  STG.E.64 desc[UR36][R8.64], R4 ;  /* 0x0000000408007986 */ /* 0x0001e2000c101b24 */
[----:B------:R-:W-:Y:S05]  /*6690*/  BRA `(.L_x_18275) ;  /* 0x00000004004c7947 */ /* 0x000fea0003800000 */
.L_x_18292:
[----:B------:R-:W-:-:S04]  /*66a0*/  LOP3.LUT R17, R17, 0xffff, RZ, 0xc0, !PT ;  /* 0x0000ffff11117812 */ /* 0x000fc800078ec0ff */
[----:B------:R-:W-:-:S05]  /*66b0*/  PRMT R3, R17, 0x8880, RZ ;  /* 0x0000888011037816 */ /* 0x000fca00000000ff */
[----:B------:R0:W-:Y:S01]  /*66c0*/  STG.E desc[UR36][R8.64], R3 ;  /* 0x0000000308007986 */ /* 0x0001e2000c101924 */
[----:B------:R-:W-:Y:S05]  /*66d0*/  BRA `(.L_x_18275) ;  /* 0x00000004003c7947 */ /* 0x000fea0003800000 */
.L_x_18282:
        /* <DEDUP_REMOVED lines=10> */
.L_x_18295:
[----:B------:R-:W-:Y:S02]  /*6780*/  PRMT R4, R17, 0x8880, RZ ;  /* 0x0000888011047816 */ /* 0x000fe400000000ff */
[----:B------:R-:W-:Y:S02]  /*6790*/  CS2R R6, SRZ ;  /* 0x0000000000067805 */ /* 0x000fe4000001ff00 */
[----:B------:R-:W-:-:S06]  /*67a0*/  PRMT R4, R4, 0x7710, RZ ;  /* 0x0000771004047816 */ /* 0x000fcc00000000ff */
[----:B------:R-:W0:Y:S02]  /*67b0*/  I2F.F64.S16 R4, R4 ;  /* 0x0000000400047312 */ /* 0x000e240000101c00 */
[----:B0-----:R4:W-:Y:S01]  /*67c0*/  STG.E.128 desc[UR36][R8.64], R4 ;  /* 0x0000000408007986 */ /* 0x0019e2000c101d24 */
[----:B------:R-:W-:Y:S05]  /*67d0*/  BRA `(.L_x_18275) ;  /* 0x0000000000fc7947 */ /* 0x000fea0003800000 */
.L_x_18294:
[----:B------:R-:W-:-:S13]  /*67e0*/  ISETP.NE.AND P0, PT, R0, 0xf, PT ;  /* 0x0000000f0000780c */ /* 0x000fda0003f05270 */
[----:B------:R-:W-:Y:S05]  /*67f0*/  @!P0 BRA `(.L_x_18296) ;  /* 0x0000000000e88947 */ /* 0x000fea0003800000 */
[----:B------:R-:W-:-:S13]  /*6800*/  ISETP.NE.AND P0, PT, R0, 0x17, PT ;  /* 0x000000170000780c */ /* 0x000fda0003f05270 */
[----:B------:R-:W-:Y:S05]  /*6810*/  @!P0 BRA `(.L_x_18297) ;  /* 0x0000000000908947 */ /* 0x000fea0003800000 */
[----:B------:R-:W-:-:S13]  /*6820*/  ISETP.NE.AND P0, PT, R0, 0x18, PT ;  /* 0x000000180000780c */ /* 0x000fda0003f05270 */
[----:B------:R-:W-:Y:S05]  /*6830*/  @!P0 BRA `(.L_x_18298) ;  /* 0x0000000000448947 */ /* 0x000fea0003800000 */
.L_x_18274:
        /* <DEDUP_REMOVED lines=16> */
.L_x_18299:
[----:B------:R-:W-:Y:S05]  /*6940*/  BRA `(.L_x_18275) ;  /* 0x0000000000a07947 */ /* 0x000fea0003800000 */
.L_x_18298:
        /* <DEDUP_REMOVED lines=13> */
.L_x_18301:
[----:B------:R-:W-:Y:S05]  /*6a20*/  BSYNC.RECONVERGENT B0 ;  /* 0x0000000000007941 */ /* 0x000fea0003800200 */
.L_x_18300:
[----:B------:R-:W-:-:S05]  /*6a30*/  LOP3.LUT R3, R0, 0x80, R3, 0xf8, !PT ;  /* 0x0000008000037812 */ /* 0x000fca00078ef803 */
[----:B------:R2:W-:Y:S01]  /*6a40*/  STG.E.U8 desc[UR36][R8.64], R3 ;  /* 0x0000000308007986 */ /* 0x0005e2000c101124 */
[----:B------:R-:W-:Y:S05]  /*6a50*/  BRA `(.L_x_18275) ;  /* 0x00000000005c7947 */ /* 0x000fea0003800000 */
.L_x_18297:
        /* <DEDUP_REMOVED lines=12> */
.L_x_18303:
[----:B------:R-:W-:Y:S01]  /*6b20*/  IMAD.MOV.U32 R0, RZ, RZ, 0x7f ;  /* 0x0000007fff007424 */ /* 0x000fe200078e00ff */
[----:B------:R-:W-:-:S04]  /*6b30*/  ISETP.GT.U32.AND P0, PT, R3, 0x7f800000, PT ;  /* 0x7f8000000300780c */ /* 0x000fc80003f04070 */
[----:B------:R-:W-:-:S09]  /*6b40*/  SEL R0, R0, 0x7c, P0 ;  /* 0x0000007c00007807 */ /* 0x000fd20000000000 */
.L_x_18304:
[----:B------:R-:W-:Y:S05]  /*6b50*/  BSYNC.RECONVERGENT B0 ;  /* 0x0000000000007941 */ /* 0x000fea0003800200 */
.L_x_18302:
[----:B------:R-:W-:-:S04]  /*6b60*/  SHF.R.U32.HI R3, RZ, 0x18, R17 ;  /* 0x00000018ff037819 */ /* 0x000fc80000011611 */
[----:B------:R-:W-:-:S05]  /*6b70*/  LOP3.LUT R3, R0, 0x80, R3, 0xf8, !PT ;  /* 0x0000008000037812 */ /* 0x000fca00078ef803 */
[----:B------:R1:W-:Y:S01]  /*6b80*/  STG.E.U8 desc[UR36][R8.64], R3 ;  /* 0x0000000308007986 */ /* 0x0003e2000c101124 */
[----:B------:R-:W-:Y:S05]  /*6b90*/  BRA `(.L_x_18275) ;  /* 0x00000000000c7947 */ /* 0x000fea0003800000 */
.L_x_18296:
[----:B------:R-:W0:Y:S02]  /*6ba0*/  I2F.S8 R0, R17 ;  /* 0x0000001100007306 */ /* 0x000e240000001400 */
[----:B0-----:R-:W-:-:S05]  /*6bb0*/  F2FP.BF16.F32.PACK_AB R0, RZ, R0 ;  /* 0x00000000ff00723e */ /* 0x001fca00000010ff */
[----:B------:R0:W-:Y:S02]  /*6bc0*/  STG.E.U16 desc[UR36][R8.64], R0 ;  /* 0x0000000008007986 */ /* 0x0001e4000c101524 */
.L_x_18275:
[----:B------:R-:W-:-:S07]  /*6bd0*/  VIADD R2, R2, 0x80 ;  /* 0x0000008002027836 */ /* 0x000fce0000000000 */
.L_x_18234:
[----:B------:R-:W-:Y:S05]  /*6be0*/  BSYNC.RECONVERGENT B7 ;  /* 0x0000000000077941 */ /* 0x000fea0003800200 */
.L_x_18195:
        /* <DEDUP_REMOVED lines=21> */
.L_x_18308:
[----:B------:R-:W-:Y:S01]  /*6d40*/  STG.E.U8 desc[UR36][R2.64], R16 ;  /* 0x0000001002007986 */ /* 0x000fe2000c101124 */
[----:B------:R-:W-:Y:S05]  /*6d50*/  EXIT ;  /* 0x000000000000794d */ /* 0x000fea0003800000 */
.L_x_18307:
        /* <DEDUP_REMOVED lines=12> */
.L_x_18311:
[----:B------:R-:W-:-:S04]  /*6e20*/  LOP3.LUT R16, R16, 0xffff, RZ, 0xc0, !PT ;  /* 0x0000ffff10107812 */ /* 0x000fc800078ec0ff */
[----:B------:R-:W-:-:S05]  /*6e30*/  PRMT R5, R16, 0x8880, RZ ;  /* 0x0000888010057816 */ /* 0x000fca00000000ff */
[----:B------:R-:W-:Y:S01]  /*6e40*/  STG.E desc[UR36][R2.64], R5 ;  /* 0x0000000502007986 */ /* 0x000fe2000c101924 */
[----:B------:R-:W-:Y:S05]  /*6e50*/  EXIT ;  /* 0x000000000000794d */ /* 0x000fea0003800000 */
.L_x_18310:
[----:B------:R-:W-:-:S04]  /*6e60*/  PRMT R5, R16, 0x8880, RZ ;  /* 0x0000888010057816 */ /* 0x000fc800000000ff */
[----:B------:R-:W-:-:S05]  /*6e70*/  PRMT R5, R5, 0x7710, RZ ;  /* 0x0000771005057816 */ /* 0x000fca00000000ff */
[----:B------:R-:W-:Y:S01]  /*6e80*/  STG.E.U16 desc[UR36][R2.64], R5 ;  /* 0x0000000502007986 */ /* 0x000fe2000c101524 */
[----:B------:R-:W-:Y:S05]  /*6e90*/  EXIT ;  /* 0x000000000000794d */ /* 0x000fea0003800000 */
.L_x_18306:
        /* <DEDUP_REMOVED lines=9> */
.L_x_18313:
[----:B------:R-:W0:Y:S02]  /*6f30*/  I2F.S8 R0, R16 ;  /* 0x0000001000007306 */ /* 0x000e240000001400 */
[----:B0-----:R-:W-:-:S05]  /*6f40*/  F2FP.F16.F32.PACK_AB R0, RZ, R0 ;  /* 0x00000000ff00723e */ /* 0x001fca00000000ff */
[----:B------:R-:W-:Y:S01]  /*6f50*/  STG.E.U16 desc[UR36][R2.64], R0 ;  /* 0x0000000002007986 */ /* 0x000fe2000c101524 */
[----:B------:R-:W-:Y:S05]  /*6f60*/  EXIT ;  /* 0x000000000000794d */ /* 0x000fea0003800000 */
.L_x_18312:
        /* <DEDUP_REMOVED lines=10> */
.L_x_18315:
[----:B------:R-:W0:Y:S02]  /*7010*/  I2F.S8 R16, R16 ;  /* 0x0000001000107306 */ /* 0x000e240000001400 */
[----:B0-----:R-:W-:-:S04]  /*7020*/  F2FP.F16.F32.PACK_AB R5, RZ, R16 ;  /* 0x00000010ff05723e */ /* 0x001fc800000000ff */
[----:B------:R-:W-:-:S05]  /*7030*/  PRMT R5, R5, 0x5410, RZ ;  /* 0x0000541005057816 */ /* 0x000fca00000000ff */
[----:B------:R-:W-:Y:S01]  /*7040*/  STG.E desc[UR36][R2.64], R5 ;  /* 0x0000000502007986 */ /* 0x000fe2000c101924 */
[----:B------:R-:W-:Y:S05]  /*7050*/  EXIT ;  /* 0x000000000000794d */ /* 0x000fea0003800000 */
.L_x_18314:
[----:B------:R-:W-:-:S04]  /*7060*/  PRMT R4, R16, 0x8880, RZ ;  /* 0x0000888010047816 */ /* 0x000fc800000000ff */
[----:B------:R-:W-:-:S06]  /*7070*/  PRMT R4, R4, 0x7710, RZ ;  /* 0x0000771004047816 */ /* 0x000fcc00000000ff */
[----:B------:R-:W0:Y:S02]  /*7080*/  I2F.F64.S16 R4, R4 ;  /* 0x0000000400047312 */ /* 0x000e240000101c00 */
[----:B0-----:R-:W-:Y:S01]  /*7090*/  STG.E.64 desc[UR36][R2.64], R4 ;  /* 0x0000000402007986 */ /* 0x001fe2000c101b24 */
[----:B------:R-:W-:Y:S05]  /*70a0*/  EXIT ;  /* 0x000000000000794d */ /* 0x000fea0003800000 */
.L_x_18305:
        /* <DEDUP_REMOVED lines=14> */
.L_x_18319:
        /* <DEDUP_REMOVED lines=18> */
.L_x_18322:
[----:B------:R-:W-:-:S04]  /*72b0*/  SHF.R.U32.HI R5, RZ, 0x18, R5 ;  /* 0x00000018ff057819 */ /* 0x000fc80000011605 */
[----:B------:R-:W-:-:S07]  /*72c0*/  LOP3.LUT R0, R0, 0x80, R5, 0xf8, !PT ;  /* 0x0000008000007812 */ /* 0x000fce00078ef805 */
.L_x_18321:
[----:B------:R-:W-:Y:S05]  /*72d0*/  BSYNC.RECONVERGENT B0 ;  /* 0x0000000000007941 */ /* 0x000fea0003800200 */
.L_x_18320:
[----:B------:R-:W-:Y:S01]  /*72e0*/  STG.E.U8 desc[UR36][R2.64], R0 ;  /* 0x0000000002007986 */ /* 0x000fe2000c101124 */
[----:B------:R-:W-:Y:S05]  /*72f0*/  EXIT ;  /* 0x000000000000794d */ /* 0x000fea0003800000 */
.L_x_18318:
        /* <DEDUP_REMOVED lines=18> */
.L_x_18325:
[----:B------:R-:W-:-:S04]  /*7420*/  SHF.R.U32.HI R5, RZ, 0x18, R5 ;  /* 0x00000018ff057819 */ /* 0x000fc80000011605 */
[----:B------:R-:W-:-:S07]  /*7430*/  LOP3.LUT R0, R0, 0x80, R5, 0xf8, !PT ;  /* 0x0000008000007812 */ /* 0x000fce00078ef805 */
.L_x_18324:
[----:B------:R-:W-:Y:S05]  /*7440*/  BSYNC.RECONVERGENT B0 ;  /* 0x0000000000007941 */ /* 0x000fea0003800200 */
.L_x_18323:
[----:B------:R-:W-:Y:S01]  /*7450*/  STG.E.U8 desc[UR36][R2.64], R0 ;  /* 0x0000000002007986 */ /* 0x000fe2000c101124 */
[----:B------:R-:W-:Y:S05]  /*7460*/  EXIT ;  /* 0x000000000000794d */ /* 0x000fea0003800000 */
.L_x_18317:
        /* <DEDUP_REMOVED lines=22> */
.L_x_18327:
[----:B------:R-:W-:-:S04]  /*75d0*/  LOP3.LUT R16, R16, 0xffff, RZ, 0xc0, !PT ;  /* 0x0000ffff10107812 */ /* 0x000fc800078ec0ff */
[----:B------:R-:W-:-:S05]  /*75e0*/  PRMT R16, R16, 0x8880, RZ ;  /* 0x0000888010107816 */ /* 0x000fca00000000ff */
[----:B------:R-:W-:-:S05]  /*75f0*/  IMAD.MOV.U32 R4, RZ, RZ, R16 ;  /* 0x000000ffff047224 */ /* 0x000fca00078e0010 */
[----:B------:R-:W-:-:S05]  /*7600*/  SHF.R.S32.HI R5, RZ, 0x1f, R4 ;  /* 0x0000001fff057819 */ /* 0x000fca0000011404 */
[----:B------:R-:W-:Y:S01]  /*7610*/  STG.E.64 desc[UR36][R2.64], R4 ;  /* 0x0000000402007986 */ /* 0x000fe2000c101b24 */
[----:B------:R-:W-:Y:S05]  /*7620*/  EXIT ;  /* 0x000000000000794d */ /* 0x000fea0003800000 */
.L_x_18326:
[----:B------:R-:W-:-:S04]  /*7630*/  LOP3.LUT R16, R16, 0xffff, RZ, 0xc0, !PT ;  /* 0x0000ffff10107812 */ /* 0x000fc800078ec0ff */
[----:B------:R-:W-:-:S05]  /*7640*/  PRMT R5, R16, 0x8880, RZ ;  /* 0x0000888010057816 */ /* 0x000fca00000000ff */
[----:B------:R-:W-:Y:S01]  /*7650*/  STG.E desc[UR36][R2.64], R5 ;  /* 0x0000000502007986 */ /* 0x000fe2000c101924 */
[----:B------:R-:W-:Y:S05]  /*7660*/  EXIT ;  /* 0x000000000000794d */ /* 0x000fea0003800000 */
.L_x_18316:
        /* <DEDUP_REMOVED lines=10> */
.L_x_18329:
[----:B------:R-:W-:Y:S02]  /*7710*/  PRMT R4, R16, 0x8880, RZ ;  /* 0x0000888010047816 */ /* 0x000fe400000000ff */
[----:B------:R-:W-:Y:S02]  /*7720*/  CS2R R6, SRZ ;  /* 0x0000000000067805 */ /* 0x000fe4000001ff00 */
[----:B------:R-:W-:-:S06]  /*7730*/  PRMT R4, R4, 0x7710, RZ ;  /* 0x0000771004047816 */ /* 0x000fcc00000000ff */
[----:B------:R-:W0:Y:S02]  /*7740*/  I2F.F64.S16 R4, R4 ;  /* 0x0000000400047312 */ /* 0x000e240000101c00 */
[----:B0-----:R-:W-:Y:S01]  /*7750*/  STG.E.128 desc[UR36][R2.64], R4 ;  /* 0x0000000402007986 */ /* 0x001fe2000c101d24 */
[----:B------:R-:W-:Y:S05]  /*7760*/  EXIT ;  /* 0x000000000000794d */ /* 0x000fea0003800000 */
.L_x_18328:
[----:B------:R-:W-:-:S13]  /*7770*/  ISETP.NE.AND P0, PT, R0, 0xf, PT ;  /* 0x0000000f0000780c */ /* 0x000fda0003f05270 */
[----:B------:R-:W-:Y:S05]  /*7780*/  @!P0 BRA `(.L_x_18330) ;  /* 0x0000000000e88947 */ /* 0x000fea0003800000 */
[----:B------:R-:W-:-:S13]  /*7790*/  ISETP.NE.AND P0, PT, R0, 0x17, PT ;  /* 0x000000170000780c */ /* 0x000fda0003f05270 */
[----:B------:R-:W-:Y:S05]  /*77a0*/  @!P0 BRA `(.L_x_18331) ;  /* 0x0000000000908947 */ /* 0x000fea0003800000 */
[----:B------:R-:W-:-:S13]  /*77b0*/  ISETP.NE.AND P0, PT, R0, 0x18, PT ;  /* 0x000000180000780c */ /* 0x000fda0003f05270 */
[----:B------:R-:W-:Y:S05]  /*77c0*/  @!P0 BRA `(.L_x_18332) ;  /* 0x0000000000448947 */ /* 0x000fea0003800000 */
.L_x_18309:
        /* <DEDUP_REMOVED lines=16> */
.L_x_18333:
[----:B------:R-:W-:Y:S05]  /*78d0*/  EXIT ;  /* 0x000000000000794d */ /* 0x000fea0003800000 */
.L_x_18332:
        /* <DEDUP_REMOVED lines=13> */
.L_x_18335:
[----:B------:R-:W-:Y:S05]  /*79b0*/  BSYNC.RECONVERGENT B0 ;  /* 0x0000000000007941 */ /* 0x000fea0003800200 */
.L_x_18334:
[----:B------:R-:W-:-:S05]  /*79c0*/  LOP3.LUT R5, R0, 0x80, R5, 0xf8, !PT ;  /* 0x0000008000057812 */ /* 0x000fca00078ef805 */
[----:B------:R-:W-:Y:S01]  /*79d0*/  STG.E.U8 desc[UR36][R2.64], R5 ;  /* 0x0000000502007986 */ /* 0x000fe2000c101124 */
[----:B------:R-:W-:Y:S05]  /*79e0*/  EXIT ;  /* 0x000000000000794d */ /* 0x000fea0003800000 */
.L_x_18331:
        /* <DEDUP_REMOVED lines=12> */
.L_x_18337:
[----:B------:R-:W-:Y:S01]  /*7ab0*/  IMAD.MOV.U32 R0, RZ, RZ, 0x7f ;  /* 0x0000007fff007424 */ /* 0x000fe200078e00ff */
[----:B------:R-:W-:-:S04]  /*7ac0*/  ISETP.GT.U32.AND P0, PT, R4, 0x7f800000, PT ;  /* 0x7f8000000400780c */ /* 0x000fc80003f04070 */
[----:B------:R-:W-:-:S09]  /*7ad0*/  SEL R0, R0, 0x7c, P0 ;  /* 0x0000007c00007807 */ /* 0x000fd20000000000 */
.L_x_18338:
[----:B------:R-:W-:Y:S05]  /*7ae0*/  BSYNC.RECONVERGENT B0 ;  /* 0x0000000000007941 */ /* 0x000fea0003800200 */
.L_x_18336:
[----:B------:R-:W-:-:S04]  /*7af0*/  SHF.R.U32.HI R5, RZ, 0x18, R5 ;  /* 0x00000018ff057819 */ /* 0x000fc80000011605 */
[----:B------:R-:W-:-:S05]  /*7b00*/  LOP3.LUT R5, R0, 0x80, R5, 0xf8, !PT ;  /* 0x0000008000057812 */ /* 0x000fca00078ef805 */
[----:B------:R-:W-:Y:S01]  /*7b10*/  STG.E.U8 desc[UR36][R2.64], R5 ;  /* 0x0000000502007986 */ /* 0x000fe2000c101124 */
[----:B------:R-:W-:Y:S05]  /*7b20*/  EXIT ;  /* 0x000000000000794d */ /* 0x000fea0003800000 */
.L_x_18330:
[----:B------:R-:W0:Y:S02]  /*7b30*/  I2F.S8 R0, R16 ;  /* 0x0000001000007306 */ /* 0x000e240000001400 */
[----:B0-----:R-:W-:-:S05]  /*7b40*/  F2FP.BF16.F32.PACK_AB R0, RZ, R0 ;  /* 0x00000000ff00723e */ /* 0x001fca00000010ff */
[----:B------:R-:W-:Y:S01]  /*7b50*/  STG.E.U16 desc[UR36][R2.64], R0 ;  /* 0x0000000002007986 */ /* 0x000fe2000c101524 */
[----:B------:R-:W-:Y:S05]  /*7b60*/  EXIT ;  /* 0x000000000000794d */ /* 0x000fea0003800000 */
.L_x_18339:
        /* <DEDUP_REMOVED lines=9> */
.L_x_31193:


//--------------------- .text._ZN2at6native18elementwise_kernelILi128ELi4EZNS0_22gpu_kernel_impl_nocastINS0_13AUnaryFunctorIaaaZZZNS0_21heaviside_kernel_cudaERNS_18TensorIteratorBaseEENKUlvE_clEvENKUlvE0_clEvEUlaaE_EEEEvS5_RKT_EUliE_EEviT1_ --------------------------
	.section	.text._ZN2at6native18elementwise_kernelILi128ELi4EZNS0_22gpu_kernel_impl_nocastINS0_13AUnaryFunctorIaaaZZZNS0_21heaviside_kernel_cudaERNS_18TensorIteratorBaseEENKUlvE_clEvENKUlvE0_clEvEUlaaE_EEEEvS5_RKT_EUliE_EEviT1_,"ax",@progbits
	.align	128
        .global         _ZN2at6native18elementwise_kernelILi128ELi4EZNS0_22gpu_kernel_impl_nocastINS0_13AUnaryFunctorIaaaZZZNS0_21heaviside_kernel_cudaERNS_18TensorIteratorBaseEENKUlvE_clEvENKUlvE0_clEvEUlaaE_EEEEvS5_RKT_EUliE_EEviT1_
        .type           _ZN2at6native18elementwise_kernelILi128ELi4EZNS0_22gpu_kernel_impl_nocastINS0_13AUnaryFunctorIaaaZZZNS0_21heaviside_kernel_cudaERNS_18TensorIteratorBaseEENKUlvE_clEvENKUlvE0_clEvEUlaaE_EEEEvS5_RKT_EUliE_EEviT1_,@function
        .size           _ZN2at6native18elementwise_kernelILi128ELi4EZNS0_22gpu_kernel_impl_nocastINS0_13AUnaryFunctorIaaaZZZNS0_21heaviside_kernel_cudaERNS_18TensorIteratorBaseEENKUlvE_clEvENKUlvE0_clEvEUlaaE_EEEEvS5_RKT_EUliE_EEviT1_,(.L_x_31194 - _ZN2at6native18elementwise_kernelILi128ELi4EZNS0_22gpu_kernel_impl_nocastINS0_13AUnaryFunctorIaaaZZZNS0_21heaviside_kernel_cudaERNS_18TensorIteratorBaseEENKUlvE_clEvENKUlvE0_clEvEUlaaE_EEEEvS5_RKT_EUliE_EEviT1_)
        .other          _ZN2at6native18elementwise_kernelILi128ELi4EZNS0_22gpu_kernel_impl_nocastINS0_13AUnaryFunctorIaaaZZZNS0_21heaviside_kernel_cudaERNS_18TensorIteratorBaseEENKUlvE_clEvENKUlvE0_clEvEUlaaE_EEEEvS5_RKT_EUliE_EEviT1_,@"STO_CUDA_ENTRY STV_DEFAULT"
_ZN2at6native18elementwise_kernelILi128ELi4EZNS0_22gpu_kernel_impl_nocastINS0_13AUnaryFunctorIaaaZZZNS0_21heaviside_kernel_cudaERNS_18TensorIteratorBaseEENKUlvE_clEvENKUlvE0_clEvEUlaaE_EEEEvS5_RKT_EUliE_EEviT1_:
.text._ZN2at6native18elementwise_kernelILi128ELi4EZNS0_22gpu_kernel_impl_nocastINS0_13AUnaryFunctorIaaaZZZNS0_21heaviside_kernel_cudaERNS_18TensorIteratorBaseEENKUlvE_clEvENKUlvE0_clEvEUlaaE_EEEEvS5_RKT_EUliE_EEviT1_:
[----:B------:R-:W-:Y:S08]  /*0000*/  LDC R1, c[0x0][0x37c] ;  /* 0x0000df00ff017b82 */ /* 0x000ff00000000800 */
[----:B------:R-:W0:Y:S01]  /*0010*/  LDC R4, c[0x0][0x388] ;  /* 0x0000e200ff047b82 */ /* 0x000e220000000800 */
[----:B------:R-:W1:Y:S01]  /*0020*/  S2R R3, SR_TID.X ;  /* 0x0000000000037919 */ /* 0x000e620000002100 */
[----:B------:R-:W2:Y:S01]  /*0030*/  LDCU.S8 UR4, c[0x0][0x591] ;  /* 0x0000b220ff0477ac */ /* 0x000ea20008000200 */
        /* <DEDUP_REMOVED lines=16> */
[----:B------:R-:W-:Y:S02]  /*0140*/  ISETP.NE.AND P0, PT, RZ, UR4, PT ;  /* 0x00000004ff007c0c */ /* 0x000fe4000bf05270 */
[----:B------:R-:W-:-:S02]  /*0150*/  IADD3 R3, PT, PT, R3, 0x80, RZ ;  /* 0x0000008003037810 */ /* 0x000fc40007ffe0ff */
[----:B--2---:R-:W-:Y:S02]  /*0160*/  SEL R9, R5, R0, !P0 ;  /* 0x0000000005097207 */ /* 0x004fe40004000000 */
[----:B------:R-:W-:-:S03]  /*0170*/  ISETP.GE.AND P0, PT, R3, UR5, PT ;  /* 0x0000000503007c0c */ /* 0x000fc6000bf06270 */
[----:B0-----:R0:W-:Y:S10]  /*0180*/  STG.E.U8 desc[UR6][R6.64], R9 ;  /* 0x0000000906007986 */ /* 0x0011f4000c101106 */
[----:B------:R-:W-:Y:S05]  /*0190*/  @P0 BREAK.RELIABLE B1 ;  /* 0x0000000000010942 */ /* 0x000fea0003800100 */
[----:B------:R-:W-:Y:S05]  /*01a0*/  @P0 BRA `(.L_x_18344) ;  /* 0x0000000000480947 */ /* 0x000fea0003800000 */
[----:B------:R-:W1:Y:S02]  /*01b0*/  LDC.64 R4, c[0x0][0x588] ;  /* 0x00016200ff047b82 */ /* 0x000e640000000a00 */
[----:B-1----:R-:W2:Y:S06]  /*01c0*/  LDG.E.U8 R5, desc[UR6][R4.64] ;  /* 0x0000000604057981 */ /* 0x002eac000c1e1100 */
[----:B0-----:R-:W0:Y:S01]  /*01d0*/  LDC.64 R6, c[0x0][0x580] ;  /* 0x00016000ff067b82 */ /* 0x001e220000000a00 */
[----:B------:R-:W-:Y:S02]  /*01e0*/  ISETP.NE.AND P0, PT, RZ, UR4, PT ;  /* 0x00000004ff007c0c */ /* 0x000fe4000bf05270 */
[----:B------:R-:W-:-:S02]  /*01f0*/  IADD3 R3, PT, PT, R3, 0x80, RZ ;  /* 0x0000008003037810 */ /* 0x000fc40007ffe0ff */
[----:B--2---:R-:W-:-:S05]  /*0200*/  SEL R9, R5, R0, !P0 ;  /* 0x0000000005097207 */ /* 0x004fca0004000000 */
[----:B0-----:R0:W-:Y:S04]  /*0210*/  STG.E.U8 desc[UR6][R6.64], R9 ;  /* 0x0000000906007986 */ /* 0x0011e8000c101106 */
.L_x_18343:
[----:B------:R-:W-:-:S13]  /*0220*/  ISETP.GE.AND P0, PT, R3, UR5, PT ;  /* 0x0000000503007c0c */ /* 0x000fda000bf06270 */
[----:B------:R-:W-:Y:S05]  /*0230*/  @P0 BREAK.RELIABLE B1 ;  /* 0x0000000000010942 */ /* 0x000fea0003800100 */
[----:B------:R-:W-:Y:S05]  /*0240*/  @P0 BRA `(.L_x_18344) ;  /* 0x0000000000200947 */ /* 0x000fea0003800000 */
[----:B------:R-:W-:Y:S05]  /*0250*/  BSYNC.RELIABLE B1 ;  /* 0x0000000000017941 */ /* 0x000fea0003800100 */
.L_x_18342:
[----:B------:R-:W1:Y:S02]  /*0260*/  LDC.64 R4, c[0x0][0x588] ;  /* 0x00016200ff047b82 */ /* 0x000e640000000a00 */
[----:B-1----:R-:W2:Y:S06]  /*0270*/  LDG.E.U8 R5, desc[UR6][R4.64] ;  /* 0x0000000604057981 */ /* 0x002eac000c1e1100 */
[----:B0-----:R-:W0:Y:S01]  /*0280*/  LDC.64 R6, c[0x0][0x580] ;  /* 0x00016000ff067b82 */ /* 0x001e220000000a00 */
[----:B------:R-:W-:Y:S02]  /*0290*/  ISETP.NE.AND P0, PT, RZ, UR4, PT ;  /* 0x00000004ff007c0c */ /* 0x000fe4000bf05270 */
[----:B------:R-:W-:-:S02]  /*02a0*/  IADD3 R3, PT, PT, R3, 0x80, RZ ;  /* 0x0000008003037810 */ /* 0x000fc40007ffe0ff */
[----:B--2---:R-:W-:-:S05]  /*02b0*/  SEL R9, R5, R0, !P0 ;  /* 0x0000000005097207 */ /* 0x004fca0004000000 */
[----:B0-----:R1:W-:Y:S04]  /*02c0*/  STG.E.U8 desc[UR6][R6.64], R9 ;  /* 0x0000000906007986 */ /* 0x0013e8000c101106 */
.L_x_18344:
[----:B------:R-:W-:Y:S05]  /*02d0*/  BSYNC.RECONVERGENT B0 ;  /* 0x0000000000007941 */ /* 0x000fea0003800200 */
.L_x_18341:
[----:B------:R-:W-:Y:S05]  /*02e0*/  WARPSYNC.ALL ;  /* 0x0000000000007948 */ /* 0x000fea0003800000 */
[----:B------:R-:W-:-:S13]  /*02f0*/  ISETP.GE.AND P0, PT, R3, UR5, PT ;  /* 0x0000000503007c0c */ /* 0x000fda000bf06270 */
[----:B------:R-:W-:Y:S05]  /*0300*/  @P0 EXIT ;  /* 0x000000000000094d */ /* 0x000fea0003800000 */
[----:B------:R-:W2:Y:S02]  /*0310*/  LDC.64 R2, c[0x0][0x588] ;  /* 0x00016200ff027b82 */ /* 0x000ea40000000a00 */
[----:B--2---:R-:W0:Y:S06]  /*0320*/  LDG.E.U8 R3, desc[UR6][R2.64] ;  /* 0x0000000602037981 */ /* 0x004e2c000c1e1100 */
[----:B------:R-:W2:Y:S01]  /*0330*/  LDC.64 R4, c[0x0][0x580] ;  /* 0x00016000ff047b82 */ /* 0x000ea20000000a00 */
[----:B------:R-:W-:-:S04]  /*0340*/  ISETP.NE.AND P0, PT, RZ, UR4, PT ;  /* 0x00000004ff007c0c */ /* 0x000fc8000bf05270 */
[----:B01----:R-:W-:-:S05]  /*0350*/  SEL R7, R3, R0, !P0 ;  /* 0x0000000003077207 */ /* 0x003fca0004000000 */
[----:B--2---:R-:W-:Y:S01]  /*0360*/  STG.E.U8 desc[UR6][R4.64], R7 ;  /* 0x0000000704007986 */ /* 0x004fe2000c101106 */
[----:B------:R-:W-:Y:S05]  /*0370*/  EXIT ;  /* 0x000000000000794d */ /* 0x000fea0003800000 */
.L_x_18340:
        /* <DEDUP_REMOVED lines=306> */
.L_x_18348:
[----:B------:R-:W0:Y:S02]  /*16a0*/  LDCU.128 UR8, c[0x0][0x580] ;  /* 0x0000b000ff0877ac */ /* 0x000e240008000c00 */
[----:B0-----:R-:W-:-:S04]  /*16b0*/  IADD3 R6, P0, PT, R6, UR10, RZ ;  /* 0x0000000a06067c10 */ /* 0x001fc8000ff1e0ff */
[----:B------:R-:W-:-:S06]  /*16c0*/  IADD3.X R7, PT, PT, RZ, UR11, RZ, P0, !PT ;  /* 0x0000000bff077c10 */ /* 0x000fcc00087fe4ff */
[----:B------:R-:W2:Y:S01]  /*16d0*/  LDG.E.U8 R7, desc[UR6][R6.64] ;  /* 0x0000000606077981 */ /* 0x000ea2000c1e1100 */
[----:B------:R-:W-:Y:S02]  /*16e0*/  IADD3 R8, P0, PT, R5, UR8, RZ ;  /* 0x0000000805087c10 */ /* 0x000fe4000ff1e0ff */
[----:B------:R-:W-:Y:S02]  /*16f0*/  ISETP.NE.AND P1, PT, RZ, UR4, PT ;  /* 0x00000004ff007c0c */ /* 0x000fe4000bf25270 */
[----:B------:R-:W-:Y:S02]  /*1700*/  IADD3.X R9, PT, PT, RZ, UR9, RZ, P0, !PT ;  /* 0x00000009ff097c10 */ /* 0x000fe400087fe4ff */
[----:B------:R-:W-:-:S04]  /*1710*/  IADD3 R3, PT, PT, R3, 0x80, RZ ;  /* 0x0000008003037810 */ /* 0x000fc80007ffe0ff */
[----:B------:R-:W-:-:S13]  /*1720*/  ISETP.GE.AND P0, PT, R3, UR5, PT ;  /* 0x0000000503007c0c */ /* 0x000fda000bf06270 */
[----:B------:R-:W-:Y:S05]  /*1730*/  @P0 BREAK.RELIABLE B1 ;  /* 0x0000000000010942 */ /* 0x000fea0003800100 */
[----:B--2---:R-:W-:-:S05]  /*1740*/  SEL R5, R7, R0, !P1 ;  /* 0x0000000007057207 */ /* 0x004fca0004800000 */
[----:B------:R0:W-:Y:S01]  /*1750*/  STG.E.U8 desc[UR6][R8.64], R5 ;  /* 0x0000000508007986 */ /* 0x0001e2000c101106 */
        /* <DEDUP_REMOVED lines=299> */
.L_x_18350:
[----:B------:R-:W0:Y:S02]  /*2a10*/  LDCU.128 UR8, c[0x0][0x580] ;  /* 0x0000b000ff0877ac */ /* 0x000e240008000c00 */
[----:B0-----:R-:W-:-:S04]  /*2a20*/  IADD3 R6, P0, PT, R6, UR10, RZ ;  /* 0x0000000a06067c10 */ /* 0x001fc8000ff1e0ff */
[----:B------:R-:W-:-:S06]  /*2a30*/  IADD3.X R7, PT, PT, RZ, UR11, RZ, P0, !PT ;  /* 0x0000000bff077c10 */ /* 0x000fcc00087fe4ff */
[----:B------:R-:W2:Y:S01]  /*2a40*/  LDG.E.U8 R7, desc[UR6][R6.64] ;  /* 0x0000000606077981 */ /* 0x000ea2000c1e1100 */
[----:B------:R-:W-:Y:S02]  /*2a50*/  IADD3 R8, P0, PT, R5, UR8, RZ ;  /* 0x0000000805087c10 */ /* 0x000fe4000ff1e0ff */
[----:B------:R-:W-:Y:S02]  /*2a60*/  ISETP.NE.AND P1, PT, RZ, UR4, PT ;  /* 0x00000004ff007c0c */ /* 0x000fe4000bf25270 */
[----:B------:R-:W-:Y:S01]  /*2a70*/  IADD3 R3, PT, PT, R3, 0x80, RZ ;  /* 0x0000008003037810 */ /* 0x000fe20007ffe0ff */
[----:B------:R-:W-:Y:S01]  /*2a80*/  IMAD.X R9, RZ, RZ, UR9, P0 ;  /* 0x00000009ff097e24 */ /* 0x000fe200080e06ff */
[----:B--2---:R-:W-:-:S05]  /*2a90*/  SEL R5, R7, R0, !P1 ;  /* 0x0000000007057207 */ /* 0x004fca0004800000 */
[----:B------:R0:W-:Y:S04]  /*2aa0*/  STG.E.U8 desc[UR6][R8.64], R5 ;  /* 0x0000000508007986 */ /* 0x0001e8000c101106 */
.L_x_18347:
[----:B------:R-:W-:-:S13]  /*2ab0*/  ISETP.GE.AND P0, PT, R3, UR5, PT ;  /* 0x0000000503007c0c */ /* 0x000fda000bf06270 */
[----:B------:R-:W-:Y:S05]  /*2ac0*/  @P0 BREAK.RELIABLE B1 ;  /* 0x0000000000010942 */ /* 0x000fea0003800100 */
[----:B------:R-:W-:Y:S05]  /*2ad0*/  @P0 BRA `(.L_x_18349) ;  /* 0x0000001000d40947 */ /* 0x000fea0003800000 */
[----:B------:R-:W-:Y:S05]  /*2ae0*/  BSYNC.RELIABLE B1 ;  /* 0x0000000000017941 */ /* 0x000fea0003800100 */
.L_x_18346:
        /* <DEDUP_REMOVED lines=298> */
.L_x_18351:
[----:B------:R-:W0:Y:S02]  /*3d90*/  LDCU.128 UR8, c[0x0][0x580] ;  /* 0x0000b000ff0877ac */ /* 0x000e240008000c00 */
[----:B0-----:R-:W-:-:S04]  /*3da0*/  IADD3 R6, P0, PT, R6, UR10, RZ ;  /* 0x0000000a06067c10 */ /* 0x001fc8000ff1e0ff */
[----:B------:R-:W-:-:S06]  /*3db0*/  IADD3.X R7, PT, PT, RZ, UR11, RZ, P0, !PT ;  /* 0x0000000bff077c10 */ /* 0x000fcc00087fe4ff */
[----:B------:R-:W2:Y:S01]  /*3dc0*/  LDG.E.U8 R7, desc[UR6][R6.64] ;  /* 0x0000000606077981 */ /* 0x000ea2000c1e1100 */
[----:B------:R-:W-:Y:S02]  /*3dd0*/  IADD3 R8, P0, PT, R5, UR8, RZ ;  /* 0x0000000805087c10 */ /* 0x000fe4000ff1e0ff */
[----:B------:R-:W-:Y:S02]  /*3de0*/  ISETP.NE.AND P1, PT, RZ, UR4, PT ;  /* 0x00000004ff007c0c */ /* 0x000fe4000bf25270 */
[----:B------:R-:W-:Y:S02]  /*3df0*/  IADD3.X R9, PT, PT, RZ, UR9, RZ, P0, !PT ;  /* 0x00000009ff097c10 */ /* 0x000fe400087fe4ff */
[----:B------:R-:W-:Y:S02]  /*3e00*/  IADD3 R3, PT, PT, R3, 0x80, RZ ;  /* 0x0000008003037810 */ /* 0x000fe40007ffe0ff */
[----:B--2---:R-:W-:-:S05]  /*3e10*/  SEL R5, R7, R0, !P1 ;  /* 0x0000000007057207 */ /* 0x004fca0004800000 */
[----:B------:R1:W-:Y:S02]  /*3e20*/  STG.E.U8 desc[UR6][R8.64], R5 ;  /* 0x0000000508007986 */ /* 0x0003e4000c101106 */
.L_x_18349:
[----:B------:R-:W-:Y:S05]  /*3e30*/  BSYNC.RECONVERGENT B0 ;  /* 0x0000000000007941 */ /* 0x000fea0003800200 */
.L_x_18345:
        /* <DEDUP_REMOVED lines=301> */
.L_x_18352:
[----:B------:R-:W0:Y:S01]  /*5110*/  LDCU.128 UR8, c[0x0][0x580] ;  /* 0x0000b000ff0877ac */ /* 0x000e220008000c00 */
[----:B------:R-:W-:Y:S02]  /*5120*/  ISETP.NE.AND P1, PT, RZ, UR4, PT ;  /* 0x00000004ff007c0c */ /* 0x000fe4000bf25270 */
[----:B0-----:R-:W-:-:S04]  /*5130*/  IADD3 R4, P0, PT, R4, UR10, RZ ;  /* 0x0000000a04047c10 */ /* 0x001fc8000ff1e0ff */
[----:B------:R-:W-:-:S07]  /*5140*/  IADD3.X R5, PT, PT, RZ, UR11, RZ, P0, !PT ;  /* 0x0000000bff057c10 */ /* 0x000fce00087fe4ff */
[----:B------:R-:W2:Y:S01]  /*5150*/  @!P1 LDG.E.U8 R0, desc[UR6][R4.64] ;  /* 0x0000000604009981 */ /* 0x000ea2000c1e1100 */
[----:B------:R-:W-:-:S04]  /*5160*/  IADD3 R2, P0, PT, R3, UR8, RZ ;  /* 0x0000000803027c10 */ /* 0x000fc8000ff1e0ff */
[----:B------:R-:W-:-:S05]  /*5170*/  IADD3.X R3, PT, PT, RZ, UR9, RZ, P0, !PT ;  /* 0x00000009ff037c10 */ /* 0x000fca00087fe4ff */
[----:B--2---:R-:W-:Y:S01]  /*5180*/  STG.E.U8 desc[UR6][R2.64], R0 ;  /* 0x0000000002007986 */ /* 0x004fe2000c101106 */
[----:B------:R-:W-:Y:S05]  /*5190*/  EXIT ;  /* 0x000000000000794d */ /* 0x000fea0003800000 */
.L_x_18353:
        /* <DEDUP_REMOVED lines=14> */
.L_x_31194:


//--------------------- .text._ZN2at6native27unrolled_elementwise_kernelINS0_13AUnaryFunctorIaaaZZZNS0_21heaviside_kernel_cudaERNS_18TensorIteratorBaseEENKUlvE_clEvENKUlvE0_clEvEUlaaE_EESt5arrayIPcLm2EELi4E23TrivialOffsetCalculatorILi1EjESD_NS0_6memory15LoadWithoutCastENSE_16StoreWithoutCastEEEviT_T0_T2_T3_T4_T5_ --------------------------
	.section	.text._ZN2at6native27unrolled_elementwise_kernelINS0_13AUnaryFunctorIaaaZZZNS0_21heaviside_kernel_cudaERNS_18TensorIteratorBaseEENKUlvE_clEvENKUlvE0_clEvEUlaaE_EESt5arrayIPcLm2EELi4E23TrivialOffsetCalculatorILi1EjESD_NS0_6memory15LoadWithoutCastENSE_16StoreWithoutCastEEEviT_T0_T2_T3_T4_T5_,"ax",@progbits
	.align	128
        .global         _ZN2at6native27unrolled_elementwise_kernelINS0_13AUnaryFunctorIaaaZZZNS0_21heaviside_kernel_cudaERNS_18TensorIteratorBaseEENKUlvE_clEvENKUlvE0_clEvEUlaaE_EESt5arrayIPcLm2EELi4E23TrivialOffsetCalculatorILi1EjESD_NS0_6memory15LoadWithoutCastENSE_16StoreWithoutCastEEEviT_T0_T2_T3_T4_T5_
        .type           _ZN2at6native27unrolled_elementwise_kernelINS0_13AUnaryFunctorIaaaZZZNS0_21heaviside_kernel_cudaERNS_18TensorIteratorBaseEENKUlvE_clEvENKUlvE0_clEvEUlaaE_EESt5arrayIPcLm2EELi4E23TrivialOffsetCalculatorILi1EjESD_NS0_6memory15LoadWithoutCastENSE_16StoreWithoutCastEEEviT_T0_T2_T3_T4_T5_,@function
        .size           _ZN2at6native27unrolled_elementwise_kernelINS0_13AUnaryFunctorIaaaZZZNS0_21heaviside_kernel_cudaERNS_18TensorIteratorBaseEENKUlvE_clEvENKUlvE0_clEvEUlaaE_EESt5arrayIPcLm2EELi4E23TrivialOffsetCalculatorILi1EjESD_NS0_6memory15LoadWithoutCastENSE_16StoreWithoutCastEEEviT_T0_T2_T3_T4_T5_,(.L_x_31195 - _ZN2at6native27unrolled_elementwise_kernelINS0_13AUnaryFunctorIaaaZZZNS0_21heaviside_kernel_cudaERNS_18TensorIteratorBaseEENKUlvE_clEvENKUlvE0_clEvEUlaaE_EESt5arrayIPcLm2EELi4E23TrivialOffsetCalculatorILi1EjESD_NS0_6memory15LoadWithoutCastENSE_16StoreWithoutCastEEEviT_T0_T2_T3_T4_T5_)
        .other          _ZN2at6native27unrolled_elementwise_kernelINS0_13AUnaryFunctorIaaaZZZNS0_21heaviside_kernel_cudaERNS_18TensorIteratorBaseEENKUlvE_clEvENKUlvE0_clEvEUlaaE_EESt5arrayIPcLm2EELi4E23TrivialOffsetCalculatorILi1EjESD_NS0_6memory15LoadWithoutCastENSE_16StoreWithoutCastEEEviT_T0_T2_T3_T4_T5_,@"STO_CUDA_ENTRY STV_DEFAULT"
_ZN2at6native27unrolled_elementwise_kernelINS0_13AUnaryFunctorIaaaZZZNS0_21heaviside_kernel_cudaERNS_18TensorIteratorBaseEENKUlvE_clEvENKUlvE0_clEvEUlaaE_EESt5arrayIPcLm2EELi4E23TrivialOffsetCalculatorILi1EjESD_NS0_6memory15LoadWithoutCastENSE_16StoreWithoutCastEEEviT_T0_T2_T3_T4_T5_:
.text._ZN2at6native27unrolled_elementwise_kernelINS0_13AUnaryFunctorIaaaZZZNS0_21heaviside_kernel_cudaERNS_18TensorIteratorBaseEENKUlvE_clEvENKUlvE0_clEvEUlaaE_EESt5arrayIPcLm2EELi4E23TrivialOffsetCalculatorILi1EjESD_NS0_6memory15LoadWithoutCastENSE_16StoreWithoutCastEEEviT_T0_T2_T3_T4_T5_:
        /* <DEDUP_REMOVED lines=24> */
[----:B------:R-:W-:-:S13]  /*0180*/  ISETP.GE.AND P0, PT, R13, R4, PT ;  /* 0x000000040d00720c */ /* 0x000fda0003f06270 */
[----:B------:R-:W1:Y:S01]  /*0190*/  @!P0 LDC.64 R2, c[0x0][0x390] ;  /* 0x0000e400ff028b82 */ /* 0x000e620000000a00 */
[----:B------:R-:W-:Y:S01]  /*01a0*/  @!P0 IMAD R13, R0, 0x200, R13 ;  /* 0x00000200000d8824 */ /* 0x000fe200078e020d */
[----:B0-----:R-:W-:Y:S01]  /*01b0*/  @!P1 IADD3 R8, P4, PT, R19, R8, RZ ;  /* 0x0000000813089210 */ /* 0x001fe20007f9e0ff */
[----:B------:R-:W-:Y:S01]  /*01c0*/  @!P2 IMAD.X R7, RZ, RZ, R7, P5 ;  /* 0x000000ffff07a224 */ /* 0x000fe200028e0607 */
[----:B------:R-:W-:Y:S02]  /*01d0*/  PRMT R14, RZ, 0x7610, R14 ;  /* 0x00007610ff0e7816 */ /* 0x000fe4000000000e */
[----:B------:R-:W-:Y:S01]  /*01e0*/  PRMT R15, RZ, 0x7610, R15 ;  /* 0x00007610ff0f7816 */ /* 0x000fe2000000000f */
[----:B------:R-:W-:-:S05]  /*01f0*/  @!P1 IMAD.X R9, RZ, RZ, R9, P4 ;  /* 0x000000ffff099224 */ /* 0x000fca00020e0609 */
[----:B------:R-:W2:Y:S01]  /*0200*/  @!P1 LDG.E.U8 R14, desc[UR6][R8.64] ;  /* 0x00000006080e9981 */ /* 0x000ea2000c1e1100 */
[----:B-1----:R-:W-:Y:S02]  /*0210*/  @!P0 IADD3 R2, P3, PT, R13, R2, RZ ;  /* 0x000000020d028210 */ /* 0x002fe40007f7e0ff */
[----:B------:R-:W-:-:S03]  /*0220*/  PRMT R13, RZ, 0x7610, R13 ;  /* 0x00007610ff0d7816 */ /* 0x000fc6000000000d */
[----:B------:R-:W-:-:S03]  /*0230*/  @!P0 IMAD.X R3, RZ, RZ, R3, P3 ;  /* 0x000000ffff038224 */ /* 0x000fc600018e0603 */
[----:B------:R2:W4:Y:S04]  /*0240*/  @!P2 LDG.E.U8 R13, desc[UR6][R6.64] ;  /* 0x00000006060da981 */ /* 0x000528000c1e1100 */
[----:B------:R-:W5:Y:S01]  /*0250*/  @!P0 LDG.E.U8 R15, desc[UR6][R2.64] ;  /* 0x00000006020f8981 */ /* 0x000f62000c1e1100 */
[----:B------:R-:W0:Y:S01]  /*0260*/  LDCU.U8 UR5, c[0x0][0x385] ;  /* 0x000070a0ff0577ac */ /* 0x000e220008000000 */
[----:B------:R-:W-:Y:S01]  /*0270*/  ISETP.GE.AND P1, PT, R5, R4, PT ;  /* 0x000000040500720c */ /* 0x000fe20003f26270 */
[----:B------:R-:W-:Y:S04]  /*0280*/  BSSY.RECONVERGENT B0, `(.L_x_18354) ;  /* 0x0000022000007945 */ /* 0x000fe80003800200 */
[----:B------:R-:W-:Y:S01]  /*0290*/  BSSY.RELIABLE B1, `(.L_x_18355) ;  /* 0x0000019000017945 */ /* 0x000fe20003800100 */
[----:B0-----:R-:W-:-:S04]  /*02a0*/  UPRMT UR4, UR5, 0x8880, URZ ;  /* 0x0000888005047896 */ /* 0x001fc800080000ff */
[----:B------:R-:W-:Y:S01]  /*02b0*/  UISETP.GT.AND UP0, UPT, UR4, URZ, UPT ;  /* 0x000000ff0400728c */ /* 0x000fe2000bf04270 */
[----:B------:R-:W-:-:S03]  /*02c0*/  ISETP.NE.AND P0, PT, RZ, UR5, PT ;  /* 0x00000005ff007c0c */ /* 0x000fc6000bf05270 */
[----:B------:R-:W-:-:S06]  /*02d0*/  USEL UR4, URZ, 0x1, !UP0 ;  /* 0x00000001ff047887 */ /* 0x000fcc000c000000 */
[----:B---3--:R-:W-:Y:S02]  /*02e0*/  SEL R11, R12, UR4, !P0 ;  /* 0x000000040c0b7c07 */ /* 0x008fe4000c000000 */
[----:B--2---:R-:W-:Y:S02]  /*02f0*/  SEL R7, R14, UR4, !P0 ;  /* 0x000000040e077c07 */ /* 0x004fe4000c000000 */
[----:B----4-:R-:W-:Y:S02]  /*0300*/  SEL R13, R13, UR4, !P0 ;  /* 0x000000040d0d7c07 */ /* 0x010fe4000c000000 */
[----:B-----5:R-:W-:Y:S01]  /*0310*/  SEL R15, R15, UR4, !P0 ;  /* 0x000000040f0f7c07 */ /* 0x020fe2000c000000 */
        /* <DEDUP_REMOVED lines=16> */
.L_x_18356:
[----:B------:R-:W-:Y:S05]  /*0420*/  BSYNC.RELIABLE B1 ;  /* 0x0000000000017941 */ /* 0x000fea0003800100 */
.L_x_18355:
[----:B------:R-:W-:-:S13]  /*0430*/  ISETP.GE.AND P0, PT, R5, R4, PT ;  /* 0x000000040500720c */ /* 0x000fda0003f06270 */
[----:B------:R-:W1:Y:S01]  /*0440*/  @!P0 LDC.64 R8, c[0x0][0x388] ;  /* 0x0000e200ff088b82 */ /* 0x000e620000000a00 */
[----:B0-----:R-:W-:Y:S02]  /*0450*/  @!P0 IMAD R3, R0, 0x200, R5 ;  /* 0x0000020000038824 */ /* 0x001fe400078e0205 */
[----:B------:R-:W-:-:S03]  /*0460*/  @!P0 VIADD R5, R5, 0x80 ;  /* 0x0000008005058836 */ /* 0x000fc60000000000 */
[----:B-1----:R-:W-:-:S05]  /*0470*/  @!P0 IADD3 R2, P1, PT, R3, R8, RZ ;  /* 0x0000000803028210 */ /* 0x002fca0007f3e0ff */
[----:B------:R-:W-:-:S05]  /*0480*/  @!P0 IMAD.X R3, RZ, RZ, R9, P1 ;  /* 0x000000ffff038224 */ /* 0x000fca00008e0609 */
[----:B------:R1:W-:Y:S03]  /*0490*/  @!P0 STG.E.U8 desc[UR6][R2.64], R7 ;  /* 0x0000000702008986 */ /* 0x0003e6000c101106 */
.L_x_18357:
[----:B------:R-:W-:Y:S05]  /*04a0*/  BSYNC.RECONVERGENT B0 ;  /* 0x0000000000007941 */ /* 0x000fea0003800200 */
.L_x_18354:
        /* <DEDUP_REMOVED lines=9> */
.L_x_18358:
        /* <DEDUP_REMOVED lines=12> */
.L_x_31195:


//--------------------- .text._ZN2at6native29vectorized_elementwise_kernelILi2ENS0_13AUnaryFunctorIaaaZZZNS0_21heaviside_kernel_cudaERNS_18TensorIteratorBaseEENKUlvE_clEvENKUlvE0_clEvEUlaaE_EESt5arrayIPcLm2EEEEviT0_T1_ --------------------------
	.section	.text._ZN2at6native29vectorized_elementwise_kernelILi2ENS0_13AUnaryFunctorIaaaZZZNS0_21heaviside_kernel_cudaERNS_18TensorIteratorBaseEENKUlvE_clEvENKUlvE0_clEvEUlaaE_EESt5arrayIPcLm2EEEEviT0_T1_,"ax",@progbits
	.align	128
        .global         _ZN2at6native29vectorized_elementwise_kernelILi2ENS0_13AUnaryFunctorIaaaZZZNS0_21heaviside_kernel_cudaERNS_18TensorIteratorBaseEENKUlvE_clEvENKUlvE0_clEvEUlaaE_EESt5arrayIPcLm2EEEEviT0_T1_
        .type           _ZN2at6native29vectorized_elementwise_kernelILi2ENS0_13AUnaryFunctorIaaaZZZNS0_21heaviside_kernel_cudaERNS_18TensorIteratorBaseEENKUlvE_clEvENKUlvE0_clEvEUlaaE_EESt5arrayIPcLm2EEEEviT0_T1_,@function
        .size           _ZN2at6native29vectorized_elementwise_kernelILi2ENS0_13AUnaryFunctorIaaaZZZNS0_21heaviside_kernel_cudaERNS_18TensorIteratorBaseEENKUlvE_clEvENKUlvE0_clEvEUlaaE_EESt5arrayIPcLm2EEEEviT0_T1_,(.L_x_31196 - _ZN2at6native29vectorized_elementwise_kernelILi2ENS0_13AUnaryFunctorIaaaZZZNS0_21heaviside_kernel_cudaERNS_18TensorIteratorBaseEENKUlvE_clEvENKUlvE0_clEvEUlaaE_EESt5arrayIPcLm2EEEEviT0_T1_)
        .other          _ZN2at6native29vectorized_elementwise_kernelILi2ENS0_13AUnaryFunctorIaaaZZZNS0_21heaviside_kernel_cudaERNS_18TensorIteratorBaseEENKUlvE_clEvENKUlvE0_clEvEUlaaE_EESt5arrayIPcLm2EEEEviT0_T1_,@"STO_CUDA_ENTRY STV_DEFAULT"
_ZN2at6native29vectorized_elementwise_kernelILi2ENS0_13AUnaryFunctorIaaaZZZNS0_21heaviside_kernel_cudaERNS_18TensorIteratorBaseEENKUlvE_clEvENKUlvE0_clEvEUlaaE_EESt5arrayIPcLm2EEEEviT0_T1_:
.text._ZN2at6native29vectorized_elementwise_kernelILi2ENS0_13AUnaryFunctorIaaaZZZNS0_21heaviside_kernel_cudaERNS_18TensorIteratorBaseEENKUlvE_clEvENKUlvE0_clEvEUlaaE_EESt5arrayIPcLm2EEEEviT0_T1_:
        /* <DEDUP_REMOVED lines=23> */
[----:B------:R0:W2:Y:S01]  /*0170*/  @!P6 LDG.E.U8 R15, desc[UR10][R8.64] ;  /* 0x0000000a080fe981 */ /* 0x0000a2000c1e1100 */
[C---:B------:R-:W-:Y:S01]  /*0180*/  @!P4 VIADD R27, R16.reuse, UR4 ;  /* 0x00000004101bcc36 */ /* 0x040fe20008000000 */
[----:B------:R-:W3:Y:S01]  /*0190*/  @!P4 LDC.64 R12, c[0x0][0x390] ;  /* 0x0000e400ff0ccb82 */ /* 0x000ee20000000a00 */
[----:B------:R-:W-:-:S05]  /*01a0*/  @!P4 VIADD R16, R16, 0x80 ;  /* 0x000000801010c836 */ /* 0x000fca0000000000 */
[----:B------:R-:W-:-:S13]  /*01b0*/  ISETP.GE.U32.AND P3, PT, R16, UR5, PT ;  /* 0x0000000510007c0c */ /* 0x000fda000bf66070 */
[C---:B------:R-:W-:Y:S01]  /*01c0*/  @!P3 VIADD R25, R16.reuse, UR4 ;  /* 0x000000041019bc36 */ /* 0x040fe20008000000 */
[----:B-1----:R-:W-:Y:S01]  /*01d0*/  @!P5 IADD3 R20, P6, PT, R3, R20, RZ ;  /* 0x000000140314d210 */ /* 0x002fe20007fde0ff */
[----:B------:R-:W-:Y:S01]  /*01e0*/  @!P3 VIADD R16, R16, 0x80 ;  /* 0x000000801010b836 */ /* 0x000fe20000000000 */
[----:B------:R-:W1:Y:S04]  /*01f0*/  @!P3 LDC.64 R10, c[0x0][0x390] ;  /* 0x0000e400ff0abb82 */ /* 0x000e680000000a00 */
[----:B------:R-:W-:-:S13]  /*0200*/  ISETP.GE.U32.AND P2, PT, R16, UR5, PT ;  /* 0x0000000510007c0c */ /* 0x000fda000bf46070 */
[C---:B------:R-:W-:Y:S01]  /*0210*/  @!P2 VIADD R23, R16.reuse, UR4 ;  /* 0x000000041017ac36 */ /* 0x040fe20008000000 */
[----:B------:R-:W4:Y:S01]  /*0220*/  @!P2 LDC.64 R2, c[0x0][0x390] ;  /* 0x0000e400ff02ab82 */ /* 0x000f220000000a00 */
[----:B------:R-:W-:-:S05]  /*0230*/  @!P2 VIADD R16, R16, 0x80 ;  /* 0x000000801010a836 */ /* 0x000fca0000000000 */
[----:B------:R-:W-:-:S13]  /*0240*/  ISETP.GE.U32.AND P1, PT, R16, UR5, PT ;  /* 0x0000000510007c0c */ /* 0x000fda000bf26070 */
[C---:B------:R-:W-:Y:S01]  /*0250*/  @!P1 VIADD R19, R16.reuse, UR4 ;  /* 0x0000000410139c36 */ /* 0x040fe20008000000 */
[----:B------:R-:W-:Y:S01]  /*0260*/  PRMT R14, RZ, 0x7610, R14 ;  /* 0x00007610ff0e7816 */ /* 0x000fe2000000000e */
[----:B------:R-:W-:Y:S01]  /*0270*/  @!P1 VIADD R16, R16, 0x80 ;  /* 0x0000008010109836 */ /* 0x000fe20000000000 */
[----:B------:R-:W5:Y:S04]  /*0280*/  @!P1 LDC.64 R4, c[0x0][0x390] ;  /* 0x0000e400ff049b82 */ /* 0x000f680000000a00 */
[----:B------:R-:W-:Y:S01]  /*0290*/  ISETP.GE.U32.AND P0, PT, R16, UR5, PT ;  /* 0x0000000510007c0c */ /* 0x000fe2000bf06070 */
[----:B------:R-:W-:-:S05]  /*02a0*/  @!P5 IMAD.X R21, RZ, RZ, R21, P6 ;  /* 0x000000ffff15d224 */ /* 0x000fca00030e0615 */
[----:B------:R4:W2:Y:S07]  /*02b0*/  @!P5 LDG.E.U8 R14, desc[UR10][R20.64] ;  /* 0x0000000a140ed981 */ /* 0x0008ae000c1e1100 */
[C---:B------:R-:W-:Y:S01]  /*02c0*/  @!P0 VIADD R17, R16.reuse, UR4 ;  /* 0x0000000410118c36 */ /* 0x040fe20008000000 */
[----:B------:R-:W5:Y:S01]  /*02d0*/  @!P0 LDC.64 R6, c[0x0][0x390] ;  /* 0x0000e400ff068b82 */ /* 0x000f620000000a00 */
[----:B------:R-:W-:-:S05]  /*02e0*/  @!P0 VIADD R16, R16, 0x80 ;  /* 0x0000008010108836 */ /* 0x000fca0000000000 */
[----:B------:R-:W-:Y:S02]  /*02f0*/  ISETP.GE.U32.AND P6, PT, R16, UR5, PT ;  /* 0x0000000510007c0c */ /* 0x000fe4000bfc6070 */
[----:B---3--:R-:W-:Y:S02]  /*0300*/  @!P4 IADD3 R12, P5, PT, R27, R12, RZ ;  /* 0x0000000c1b0cc210 */ /* 0x008fe40007fbe0ff */
[----:B------:R-:W-:-:S03]  /*0310*/  PRMT R18, RZ, 0x7610, R18 ;  /* 0x00007610ff127816 */ /* 0x000fc60000000012 */
[----:B------:R-:W-:-:S06]  /*0320*/  @!P4 IMAD.X R13, RZ, RZ, R13, P5 ;  /* 0x000000ffff0dc224 */ /* 0x000fcc00028e060d */
[----:B0-----:R-:W0:Y:S01]  /*0330*/  @!P6 LDC.64 R8, c[0x0][0x390] ;  /* 0x0000e400ff08eb82 */ /* 0x001e220000000a00 */
[----:B-1----:R-:W-:Y:S01]  /*0340*/  @!P3 IADD3 R10, P5, PT, R25, R10, RZ ;  /* 0x0000000a190ab210 */ /* 0x002fe20007fbe0ff */
[----:B------:R1:W3:Y:S01]  /*0350*/  @!P4 LDG.E.U8 R18, desc[UR10][R12.64] ;  /* 0x0000000a0c12c981 */ /* 0x0002e2000c1e1100 */
[----:B------:R-:W-:Y:S02]  /*0360*/  PRMT R22, RZ, 0x7610, R22 ;  /* 0x00007610ff167816 */ /* 0x000fe40000000016 */
[----:B----4-:R-:W-:Y:S01]  /*0370*/  @!P2 IADD3 R2, P4, PT, R23, R2, RZ ;  /* 0x000000021702a210 */ /* 0x010fe20007f9e0ff */
[----:B------:R-:W-:Y:S01]  /*0380*/  @!P3 IMAD.X R11, RZ, RZ, R11, P5 ;  /* 0x000000ffff0bb224 */ /* 0x000fe200028e060b */
[----:B------:R-:W-:-:S03]  /*0390*/  PRMT R20, RZ, 0x7610, R20 ;  /* 0x00007610ff147816 */ /* 0x000fc60000000014 */
[----:B------:R-:W-:Y:S01]  /*03a0*/  @!P2 IMAD.X R3, RZ, RZ, R3, P4 ;  /* 0x000000ffff03a224 */ /* 0x000fe200020e0603 */
[----:B------:R4:W3:Y:S01]  /*03b0*/  @!P3 LDG.E.U8 R22, desc[UR10][R10.64] ;  /* 0x0000000a0a16b981 */ /* 0x0008e2000c1e1100 */
[----:B-----5:R-:W-:Y:S01]  /*03c0*/  @!P1 IADD3 R4, P3, PT, R19, R4, RZ ;  /* 0x0000000413049210 */ /* 0x020fe20007f7e0ff */
[----:B------:R-:W-:Y:S01]  /*03d0*/  @!P6 VIADD R19, R16, UR4 ;  /* 0x000000041013ec36 */ /* 0x000fe20008000000 */
[----:B------:R-:W-:Y:S01]  /*03e0*/  @!P0 IADD3 R6, P4, PT, R17, R6, RZ ;  /* 0x0000000611068210 */ /* 0x000fe20007f9e0ff */
[----:B------:R-:W5:Y:S01]  /*03f0*/  @!P2 LDG.E.U8 R20, desc[UR10][R2.64] ;  /* 0x0000000a0214a981 */ /* 0x000f62000c1e1100 */
[----:B-1----:R-:W-:Y:S01]  /*0400*/  PRMT R12, RZ, 0x7610, R12 ;  /* 0x00007610ff0c7816 */ /* 0x002fe2000000000c */
[----:B------:R-:W-:Y:S02]  /*0410*/  @!P1 IMAD.X R5, RZ, RZ, R5, P3 ;  /* 0x000000ffff059224 */ /* 0x000fe400018e0605 */
[----:B------:R-:W-:Y:S01]  /*0420*/  @!P0 IMAD.X R7, RZ, RZ, R7, P4 ;  /* 0x000000ffff078224 */ /* 0x000fe200020e0607 */
[----:B----4-:R-:W-:-:S02]  /*0430*/  PRMT R10, RZ, 0x7610, R10 ;  /* 0x00007610ff0a7816 */ /* 0x010fc4000000000a */
[----:B------:R3:W4:Y:S01]  /*0440*/  @!P1 LDG.E.U8 R12, desc[UR10][R4.64] ;  /* 0x0000000a040c9981 */ /* 0x000722000c1e1100 */
[----:B0-----:R-:W-:Y:S02]  /*0450*/  @!P6 IADD3 R8, P2, PT, R19, R8, RZ ;  /* 0x000000081308e210 */ /* 0x001fe40007f5e0ff */
[----:B------:R-:W-:Y:S01]  /*0460*/  PRMT R11, RZ, 0x7610, R11 ;  /* 0x00007610ff0b7816 */ /* 0x000fe2000000000b */
[----:B------:R-:W4:Y:S02]  /*0470*/  @!P0 LDG.E.U8 R10, desc[UR10][R6.64] ;  /* 0x0000000a060a8981 */ /* 0x000f24000c1e1100 */
[----:B------:R-:W-:-:S05]  /*0480*/  @!P6 IMAD.X R9, RZ, RZ, R9, P2 ;  /* 0x000000ffff09e224 */ /* 0x000fca00010e0609 */
[----:B------:R5:W4:Y:S01]  /*0490*/  @!P6 LDG.E.U8 R11, desc[UR10][R8.64] ;  /* 0x0000000a080be981 */ /* 0x000b22000c1e1100 */
[----:B------:R-:W-:Y:S01]  /*04a0*/  UPRMT UR6, UR9, 0x8880, URZ ;  /* 0x0000888009067896 */ /* 0x000fe200080000ff */
[----:B------:R-:W-:-:S03]  /*04b0*/  ISETP.GE.U32.AND P1, PT, R0, UR5, PT ;  /* 0x0000000500007c0c */ /* 0x000fc6000bf26070 */
[----:B------:R-:W-:Y:S01]  /*04c0*/  UISETP.GT.AND UP0, UPT, UR6, URZ, UPT ;  /* 0x000000ff0600728c */ /* 0x000fe2000bf04270 */
[----:B------:R-:W-:-:S03]  /*04d0*/  ISETP.NE.AND P0, PT, RZ, UR9, PT ;  /* 0x00000009ff007c0c */ /* 0x000fc6000bf05270 */
[----:B------:R-:W-:Y:S01]  /*04e0*/  USEL UR6, URZ, 0x1, !UP0 ;  /* 0x00000001ff067887 */ /* 0x000fe2000c000000 */
[----:B------:R-:W-:Y:S04]  /*04f0*/  BSSY.RECONVERGENT B0, `(.L_x_18360) ;  /* 0x0000042000007945 */ /* 0x000fe80003800200 */
[----:B------:R-:W-:Y:S01]  /*0500*/  BSSY.RELIABLE B1, `(.L_x_18361) ;  /* 0x0000039000017945 */ /* 0x000fe20003800100 */
[----:B--2---:R-:W-:Y:S02]  /*0510*/  SEL R15, R15, UR6, !P0 ;  /* 0x000000060f0f7c07 */ /* 0x004fe4000c000000 */
[----:B------:R-:W-:Y:S02]  /*0520*/  SEL R13, R14, UR6, !P0 ;  /* 0x000000060e0d7c07 */ /* 0x000fe4000c000000 */
[----:B---3--:R-:W-:-:S02]  /*0530*/  SEL R5, R18, UR6, !P0 ;  /* 0x0000000612057c07 */ /* 0x008fc4000c000000 */
[----:B------:R-:W-:Y:S02]  /*0540*/  SEL R17, R22, UR6, !P0 ;  /* 0x0000000616117c07 */ /* 0x000fe4000c000000 */
[----:B-----5:R-:W-:Y:S02]  /*0550*/  SEL R9, R20, UR6, !P0 ;  /* 0x0000000614097c07 */ /* 0x020fe4000c000000 */
[----:B----4-:R-:W-:Y:S02]  /*0560*/  SEL R4, R12, UR6, !P0 ;  /* 0x000000060c047c07 */ /* 0x010fe4000c000000 */
[----:B------:R-:W-:Y:S02]  /*0570*/  SEL R3, R10, UR6, !P0 ;  /* 0x000000060a037c07 */ /* 0x000fe4000c000000 */
        /* <DEDUP_REMOVED lines=16> */
.L_x_18362:
        /* <DEDUP_REMOVED lines=8> */
.L_x_18363:
        /* <DEDUP_REMOVED lines=8> */
.L_x_18364:
        /* <DEDUP_REMOVED lines=8> */
.L_x_18365:
        /* <DEDUP_REMOVED lines=9> */
.L_x_18366:
[----:B------:R-:W-:Y:S05]  /*0890*/  BSYNC.RELIABLE B1 ;  /* 0x0000000000017941 */ /* 0x000fea0003800100 */
.L_x_18361:
[----:B------:R-:W-:-:S13]  /*08a0*/  ISETP.GE.U32.AND P0, PT, R0, UR5, PT ;  /* 0x0000000500007c0c */ /* 0x000fda000bf06070 */
[----:B012---:R-:W0:Y:S01]  /*08b0*/  @!P0 LDC.64 R6, c[0x0][0x388] ;  /* 0x0000e200ff068b82 */ /* 0x007e220000000a00 */
[C---:B------:R-:W-:Y:S02]  /*08c0*/  @!P0 VIADD R5, R0.reuse, UR4 ;  /* 0x0000000400058c36 */ /* 0x040fe40008000000 */
[----:B------:R-:W-:-:S03]  /*08d0*/  @!P0 VIADD R0, R0, 0x80 ;  /* 0x0000008000008836 */ /* 0x000fc60000000000 */
[----:B0-----:R-:W-:-:S05]  /*08e0*/  @!P0 IADD3 R4, P1, PT, R5, R6, RZ ;  /* 0x0000000605048210 */ /* 0x001fca0007f3e0ff */
[----:B------:R-:W-:-:S05]  /*08f0*/  @!P0 IMAD.X R5, RZ, RZ, R7, P1 ;  /* 0x000000ffff058224 */ /* 0x000fca00008e0607 */
[----:B------:R3:W-:Y:S03]  /*0900*/  @!P0 STG.E.U8 desc[UR10][R4.64], R3 ;  /* 0x0000000304008986 */ /* 0x0007e6000c10110a */
.L_x_18367:
[----:B------:R-:W-:Y:S05]  /*0910*/  BSYNC.RECONVERGENT B0 ;  /* 0x0000000000007941 */ /* 0x000fea0003800200 */
.L_x_18360:
[----:B------:R-:W-:Y:S05]  /*0920*/  WARPSYNC.ALL ;  /* 0x0000000000007948 */ /* 0x000fea0003800000 */
[----:B------:R-:W-:-:S13]  /*0930*/  ISETP.GE.U32.AND P0, PT, R0, UR5, PT ;  /* 0x0000000500007c0c */ /* 0x000fda000bf06070 */
[----:B------:R-:W-:Y:S05]  /*0940*/  @P0 EXIT ;  /* 0x000000000000094d */ /* 0x000fea0003800000 */
[----:B------:R-:W3:Y:S01]  /*0950*/  LDCU.64 UR6, c[0x0][0x388] ;  /* 0x00007100ff0677ac */ /* 0x000ee20008000a00 */
[----:B------:R-:W-:-:S05]  /*0960*/  VIADD R0, R0, UR4 ;  /* 0x0000000400007c36 */ /* 0x000fca0008000000 */
[----:B---3--:R-:W-:-:S05]  /*0970*/  IADD3 R4, P0, PT, R0, UR6, RZ ;  /* 0x0000000600047c10 */ /* 0x008fca000ff1e0ff */
[----:B-1----:R-:W-:-:S05]  /*0980*/  IMAD.X R5, RZ, RZ, UR7, P0 ;  /* 0x00000007ff057e24 */ /* 0x002fca00080e06ff */
[----:B------:R-:W-:Y:S01]  /*0990*/  STG.E.U8 desc[UR10][R4.64], R2 ;  /* 0x0000000204007986 */ /* 0x000fe2000c10110a */
[----:B------:R-:W-:Y:S05]  /*09a0*/  EXIT ;  /* 0x000000000000794d */ /* 0x000fea0003800000 */
.L_x_18359:
        /* <DEDUP_REMOVED lines=12> */
[----:B------:R-:W-:-:S02]  /*0a70*/  UPRMT UR8, UR9, 0x8880, URZ ;  /* 0x0000888009087896 */ /* 0x000fc400080000ff */
[----:B------:R-:W-:Y:S01]  /*0a80*/  ISETP.NE.AND P1, PT, RZ, UR9, PT ;  /* 0x00000009ff007c0c */ /* 0x000fe2000bf25270 */
[----:B0-----:R-:W-:-:S04]  /*0a90*/  UIADD3 UR6, UP0, UPT, UR4, UR6, URZ ;  /* 0x0000000604067290 */ /* 0x001fc8000ff1e0ff */
[----:B------:R-:W-:Y:S02]  /*0aa0*/  UIADD3.X UR7, UPT, UPT, URZ, UR7, URZ, UP0, !UPT ;  /* 0x00000007ff077290 */ /* 0x000fe400087fe4ff */
[----:B------:R-:W-:Y:S01]  /*0ab0*/  IMAD.U32 R2, RZ, RZ, UR6 ;  /* 0x00000006ff027e24 */ /* 0x000fe2000f8e00ff */
[----:B------:R-:W-:Y:S02]  /*0ac0*/  UMOV UR6, UR8 ;  /* 0x0000000800067c82 */ /* 0x000fe40008000000 */
[----:B------:R-:W-:Y:S01]  /*0ad0*/  ISETP.LT.AND P0, PT, RZ, UR6, PT ;  /* 0x00000006ff007c0c */ /* 0x000fe2000bf01270 */
[----:B------:R-:W-:-:S03]  /*0ae0*/  IMAD.U32 R3, RZ, RZ, UR7 ;  /* 0x00000007ff037e24 */ /* 0x000fc6000f8e00ff */
[----:B------:R-:W-:Y:S01]  /*0af0*/  SEL R12, RZ, 0x1, !P0 ;  /* 0x00000001ff0c7807 */ /* 0x000fe20004000000 */
[----:B------:R-:W-:Y:S01]  /*0b00*/  IMAD.WIDE.U32 R2, R9, 0x2, R2 ;  /* 0x0000000209027825 */ /* 0x000fe200078e0002 */
[C---:B--2---:R-:W-:Y:S02]  /*0b10*/  PRMT R0, R6.reuse, 0x7770, RZ ;  /* 0x0000777006007816 */ /* 0x044fe400000000ff */
[----:B-1----:R-:W-:Y:S02]  /*0b20*/  PRMT R4, R6, 0x7771, RZ ;  /* 0x0000777106047816 */ /* 0x002fe400000000ff */
[C---:B---3--:R-:W-:Y:S02]  /*0b30*/  PRMT R5, R7.reuse, 0x7770, RZ ;  /* 0x0000777007057816 */ /* 0x048fe400000000ff */
[----:B------:R-:W-:Y:S02]  /*0b40*/  PRMT R6, R7, 0x7771, RZ ;  /* 0x0000777107067816 */ /* 0x000fe400000000ff */
[----:B----4-:R-:W-:-:S02]  /*0b50*/  PRMT R7, R8, 0x7770, RZ ;  /* 0x0000777008077816 */ /* 0x010fc400000000ff */
[----:B------:R-:W-:Y:S02]  /*0b60*/  PRMT R8, R8, 0x7771, RZ ;  /* 0x0000777108087816 */ /* 0x000fe400000000ff */
[----:B-----5:R-:W-:Y:S02]  /*0b70*/  PRMT R9, R10, 0x7770, RZ ;  /* 0x000077700a097816 */ /* 0x020fe400000000ff */
[-C--:B------:R-:W-:Y:S02]  /*0b80*/  SEL R0, R0, R12.reuse, !P1 ;  /* 0x0000000c00007207 */ /* 0x080fe40004800000 */
[-C--:B------:R-:W-:Y:S02]  /*0b90*/  SEL R11, R4, R12.reuse, !P1 ;  /* 0x0000000c040b7207 */ /* 0x080fe40004800000 */
[-C--:B------:R-:W-:Y:S02]  /*0ba0*/  SEL R5, R5, R12.reuse, !P1 ;  /* 0x0000000c05057207 */ /* 0x080fe40004800000 */
[----:B------:R-:W-:-:S02]  /*0bb0*/  SEL R6, R6, R12, !P1 ;  /* 0x0000000c06067207 */ /* 0x000fc40004800000 */
[-C--:B------:R-:W-:Y:S02]  /*0bc0*/  SEL R7, R7, R12.reuse, !P1 ;  /* 0x0000000c07077207 */ /* 0x080fe40004800000 */
[-C--:B------:R-:W-:Y:S02]  /*0bd0*/  SEL R8, R8, R12.reuse, !P1 ;  /* 0x0000000c08087207 */ /* 0x080fe40004800000 */
[----:B------:R-:W-:Y:S02]  /*0be0*/  SEL R9, R9, R12, !P1 ;  /* 0x0000000c09097207 */ /* 0x000fe40004800000 */
[----:B------:R-:W-:Y:S02]  /*0bf0*/  @!P1 PRMT R12, R10, 0x7771, RZ ;  /* 0x000077710a0c9816 */ /* 0x000fe400000000ff */
[----:B------:R-:W-:Y:S02]  /*0c00*/  PRMT R11, R11, 0x7604, R0 ;  /* 0x000076040b0b7816 */ /* 0x000fe40000000000 */
[----:B------:R-:W-:-:S02]  /*0c10*/  PRMT R5, R6, 0x7604, R5 ;  /* 0x0000760406057816 */ /* 0x000fc40000000005 */
[----:B------:R-:W-:Y:S01]  /*0c20*/  PRMT R7, R8, 0x7604, R7 ;  /* 0x0000760408077816 */ /* 0x000fe20000000007 */
[----:B------:R-:W-:Y:S01]  /*0c30*/  STG.E.U16 desc[UR10][R2.64], R11 ;  /* 0x0000000b02007986 */ /* 0x000fe2000c10150a */
[----:B------:R-:W-:-:S03]  /*0c40*/  PRMT R9, R12, 0x7604, R9 ;  /* 0x000076040c097816 */ /* 0x000fc60000000009 */
[----:B------:R-:W-:Y:S04]  /*0c50*/  STG.E.U16 desc[UR10][R2.64+0x100], R5 ;  /* 0x0001000502007986 */ /* 0x000fe8000c10150a */
[----:B------:R-:W-:Y:S04]  /*0c60*/  STG.E.U16 desc[UR10][R2.64+0x200], R7 ;  /* 0x0002000702007986 */ /* 0x000fe8000c10150a */
[----:B------:R-:W-:Y:S01]  /*0c70*/  STG.E.U16 desc[UR10][R2.64+0x300], R9 ;  /* 0x0003000902007986 */ /* 0x000fe2000c10150a */
[----:B------:R-:W-:Y:S05]  /*0c80*/  EXIT ;  /* 0x000000000000794d */ /* 0x000fea0003800000 */
.L_x_18368:
        /* <DEDUP_REMOVED lines=15> */
.L_x_31196:


//--------------------- .text._ZN2at6native29vectorized_elementwise_kernelILi4ENS0_13AUnaryFunctorIaaaZZZNS0_21heaviside_kernel_cudaERNS_18TensorIteratorBaseEENKUlvE_clEvENKUlvE0_clEvEUlaaE_EESt5arrayIPcLm2EEEEviT0_T1_ --------------------------
	.section	.text._ZN2at6native29vectorized_elementwise_kernelILi4ENS0_13AUnaryFunctorIaaaZZZNS0_21heaviside_kernel_cudaERNS_18TensorIteratorBaseEENKUlvE_clEvENKUlvE0_clEvEUlaaE_EESt5arrayIPcLm2EEEEviT0_T1_,"ax",@progbits
	.align	128
        .global         _ZN2at6native29vectorized_elementwise_kernelILi4ENS0_13AUnaryFunctorIaaaZZZNS0_21heaviside_kernel_cudaERNS_18TensorIteratorBaseEENKUlvE_clEvENKUlvE0_clEvEUlaaE_EESt5arrayIPcLm2EEEEviT0_T1_
        .type           _ZN2at6native29vectorized_elementwise_kernelILi4ENS0_13AUnaryFunctorIaaaZZZNS0_21heaviside_kernel_cudaERNS_18TensorIteratorBaseEENKUlvE_clEvENKUlvE0_clEvEUlaaE_EESt5arrayIPcLm2EEEEviT0_T1_,@function
        .size           _ZN2at6native29vectorized_elementwise_kernelILi4ENS0_13AUnaryFunctorIaaaZZZNS0_21heaviside_kernel_cudaERNS_18TensorIteratorBaseEENKUlvE_clEvENKUlvE0_clEvEUlaaE_EESt5arrayIPcLm2EEEEviT0_T1_,(.L_x_31197 - _ZN2at6native29vectorized_elementwise_kernelILi4ENS0_13AUnaryFunctorIaaaZZZNS0_21heaviside_kernel_cudaERNS_18TensorIteratorBaseEENKUlvE_clEvENKUlvE0_clEvEUlaaE_EESt5arrayIPcLm2EEEEviT0_T1_)
        .other          _ZN2at6native29vectorized_elementwise_kernelILi4ENS0_13AUnaryFunctorIaaaZZZNS0_21heaviside_kernel_cudaERNS_18TensorIteratorBaseEENKUlvE_clEvENKUlvE0_clEvEUlaaE_EESt5arrayIPcLm2EEEEviT0_T1_,@"STO_CUDA_ENTRY STV_DEFAULT"
_ZN2at6native29vectorized_elementwise_kernelILi4ENS0_13AUnaryFunctorIaaaZZZNS0_21heaviside_kernel_cudaERNS_18TensorIteratorBaseEENKUlvE_clEvENKUlvE0_clEvEUlaaE_EESt5arrayIPcLm2EEEEviT0_T1_:
.text._ZN2at6native29vectorized_elementwise_kernelILi4ENS0_13AUnaryFunctorIaaaZZZNS0_21heaviside_kernel_cudaERNS_18TensorIteratorBaseEENKUlvE_clEvENKUlvE0_clEvEUlaaE_EESt5arrayIPcLm2EEEEviT0_T1_:
        /* <DEDUP_REMOVED lines=104> */
.L_x_18372:
        /* <DEDUP_REMOVED lines=8> */
.L_x_18373:
        /* <DEDUP_REMOVED lines=8> */
.L_x_18374:
        /* <DEDUP_REMOVED lines=8> */
.L_x_18375:
        /* <DEDUP_REMOVED lines=9> */
.L_x_18376:
[----:B------:R-:W-:Y:S05]  /*0890*/  BSYNC.RELIABLE B1 ;  /* 0x0000000000017941 */ /* 0x000fea0003800100 */
.L_x_18371:
[----:B------:R-:W-:-:S13]  /*08a0*/  ISETP.GE.U32.AND P0, PT, R0, UR5, PT ;  /* 0x0000000500007c0c */ /* 0x000fda000bf06070 */
[----:B012---:R-:W0:Y:S01]  /*08b0*/  @!P0 LDC.64 R6, c[0x0][0x388] ;  /* 0x0000e200ff068b82 */ /* 0x007e220000000a00 */
[C---:B------:R-:W-:Y:S02]  /*08c0*/  @!P0 VIADD R5, R0.reuse, UR4 ;  /* 0x0000000400058c36 */ /* 0x040fe40008000000 */
[----:B------:R-:W-:-:S03]  /*08d0*/  @!P0 VIADD R0, R0, 0x80 ;  /* 0x0000008000008836 */ /* 0x000fc60000000000 */
[----:B0-----:R-:W-:-:S05]  /*08e0*/  @!P0 IADD3 R4, P1, PT, R5, R6, RZ ;  /* 0x0000000605048210 */ /* 0x001fca0007f3e0ff */
[----:B------:R-:W-:-:S05]  /*08f0*/  @!P0 IMAD.X R5, RZ, RZ, R7, P1 ;  /* 0x000000ffff058224 */ /* 0x000fca00008e0607 */
[----:B------:R3:W-:Y:S03]  /*0900*/  @!P0 STG.E.U8 desc[UR10][R4.64], R3 ;  /* 0x0000000304008986 */ /* 0x0007e6000c10110a */
.L_x_18377:
[----:B------:R-:W-:Y:S05]  /*0910*/  BSYNC.RECONVERGENT B0 ;  /* 0x0000000000007941 */ /* 0x000fea0003800200 */
.L_x_18370:
        /* <DEDUP_REMOVED lines=9> */
.L_x_18369:
        /* <DEDUP_REMOVED lines=10> */
[----:B------:R-:W-:Y:S02]  /*0a50*/  UPRMT UR8, UR9, 0x8880, URZ ;  /* 0x0000888009087896 */ /* 0x000fe400080000ff */
[----:B------:R-:W-:-:S04]  /*0a60*/  ISETP.NE.AND P1, PT, RZ, UR9, PT ;  /* 0x00000009ff007c0c */ /* 0x000fc8000bf25270 */
[----:B------:R-:W-:Y:S01]  /*0a70*/  ISETP.LT.AND P0, PT, RZ, UR8, PT ;  /* 0x00000008ff007c0c */ /* 0x000fe2000bf01270 */
[----:B0-----:R-:W-:-:S03]  /*0a80*/  UIADD3 UR6, UP0, UPT, UR4, UR6, URZ ;  /* 0x0000000604067290 */ /* 0x001fc6000ff1e0ff */
[----:B------:R-:W-:Y:S01]  /*0a90*/  SEL R15, RZ, 0x1, !P0 ;  /* 0x00000001ff0f7807 */ /* 0x000fe20004000000 */
[----:B------:R-:W-:Y:S02]  /*0aa0*/  UIADD3.X UR7, UPT, UPT, URZ, UR7, URZ, UP0, !UPT ;  /* 0x00000007ff077290 */ /* 0x000fe400087fe4ff */
[----:B------:R-:W-:-:S04]  /*0ab0*/  IMAD.U32 R2, RZ, RZ, UR6 ;  /* 0x00000006ff027e24 */ /* 0x000fc8000f8e00ff */
[----:B------:R-:W-:Y:S02]  /*0ac0*/  IMAD.U32 R3, RZ, RZ, UR7 ;  /* 0x00000007ff037e24 */ /* 0x000fe4000f8e00ff */
[----:B------:R-:W-:Y:S01]  /*0ad0*/  IMAD.WIDE.U32 R2, R5, 0x4, R2 ;  /* 0x0000000405027825 */ /* 0x000fe200078e0002 */
[C---:B--2---:R-:W-:Y:S02]  /*0ae0*/  PRMT R6, R0.reuse, 0x7771, RZ ;  /* 0x0000777100067816 */ /* 0x044fe400000000ff */
[C---:B------:R-:W-:Y:S02]  /*0af0*/  PRMT R4, R0.reuse, 0x7770, RZ ;  /* 0x0000777000047816 */ /* 0x040fe400000000ff */
[C---:B------:R-:W-:Y:S02]  /*0b00*/  PRMT R7, R0.reuse, 0x7772, RZ ;  /* 0x0000777200077816 */ /* 0x040fe400000000ff */
[----:B------:R-:W-:Y:S02]  /*0b10*/  PRMT R0, R0, 0x7773, RZ ;  /* 0x0000777300007816 */ /* 0x000fe400000000ff */
[----:B---3--:R-:W-:-:S02]  /*0b20*/  PRMT R9, R8, 0x7770, RZ ;  /* 0x0000777008097816 */ /* 0x008fc400000000ff */
[C---:B------:R-:W-:Y:S02]  /*0b30*/  PRMT R10, R8.reuse, 0x7771, RZ ;  /* 0x00007771080a7816 */ /* 0x040fe400000000ff */
[----:B------:R-:W-:Y:S02]  /*0b40*/  PRMT R11, R8, 0x7772, RZ ;  /* 0x00007772080b7816 */ /* 0x000fe400000000ff */
        /* <DEDUP_REMOVED lines=8> */
[----:B------:R-:W-:Y:S02]  /*0bd0*/  LOP3.LUT R13, R4, 0xffff, RZ, 0xc0, !PT ;  /* 0x0000ffff040d7812 */ /* 0x000fe400078ec0ff */
[----:B------:R-:W-:-:S02]  /*0be0*/  LOP3.LUT R6, R6, 0xffff, RZ, 0xc0, !PT ;  /* 0x0000ffff06067812 */ /* 0x000fc400078ec0ff */
[----:B------:R-:W-:Y:S02]  /*0bf0*/  LOP3.LUT R0, R0, 0xffff, RZ, 0xc0, !PT ;  /* 0x0000ffff00007812 */ /* 0x000fe400078ec0ff */
[----:B------:R-:W-:Y:S02]  /*0c00*/  LOP3.LUT R7, R7, 0xffff, RZ, 0xc0, !PT ;  /* 0x0000ffff07077812 */ /* 0x000fe400078ec0ff */
[----:B------:R-:W-:Y:S02]  /*0c10*/  LOP3.LUT R9, R9, 0xffff, RZ, 0xc0, !PT ;  /* 0x0000ffff09097812 */ /* 0x000fe400078ec0ff */
[----:B------:R-:W-:Y:S02]  /*0c20*/  LOP3.LUT R10, R10, 0xffff, RZ, 0xc0, !PT ;  /* 0x0000ffff0a0a7812 */ /* 0x000fe400078ec0ff */
[----:B------:R-:W-:Y:S02]  /*0c30*/  LOP3.LUT R11, R11, 0xffff, RZ, 0xc0, !PT ;  /* 0x0000ffff0b0b7812 */ /* 0x000fe400078ec0ff */
[----:B------:R-:W-:-:S02]  /*0c40*/  LOP3.LUT R4, R15, 0xffff, RZ, 0xc0, !PT ;  /* 0x0000ffff0f047812 */ /* 0x000fc400078ec0ff */
        /* <DEDUP_REMOVED lines=9> */
.L_x_18378:
        /* <DEDUP_REMOVED lines=10> */
.L_x_31197:


//--------------------- .text._ZN2at6native29vectorized_elementwise_kernelILi8ENS0_13AUnaryFunctorIaaaZZZNS0_21heaviside_kernel_cudaERNS_18TensorIteratorBaseEENKUlvE_clEvENKUlvE0_clEvEUlaaE_EESt5arrayIPcLm2EEEEviT0_T1_ --------------------------
	.section	.text._ZN2at6native29vectorized_elementwise_kernelILi8ENS0_13AUnaryFunctorIaaaZZZNS0_21heaviside_kernel_cudaERNS_18TensorIteratorBaseEENKUlvE_clEvENKUlvE0_clEvEUlaaE_EESt5arrayIPcLm2EEEEviT0_T1_,"ax",@progbits
	.align	128
        .global         _ZN2at6native29vectorized_elementwise_kernelILi8ENS0_13AUnaryFunctorIaaaZZZNS0_21heaviside_kernel_cudaERNS_18TensorIteratorBaseEENKUlvE_clEvENKUlvE0_clEvEUlaaE_EESt5arrayIPcLm2EEEEviT0_T1_
        .type           _ZN2at6native29vectorized_elementwise_kernelILi8ENS0_13AUnaryFunctorIaaaZZZNS0_21heaviside_kernel_cudaERNS_18TensorIteratorBaseEENKUlvE_clEvENKUlvE0_clEvEUlaaE_EESt5arrayIPcLm2EEEEviT0_T1_,@function
        .size           _ZN2at6native29vectorized_elementwise_kernelILi8ENS0_13AUnaryFunctorIaaaZZZNS0_21heaviside_kernel_cudaERNS_18TensorIteratorBaseEENKUlvE_clEvENKUlvE0_clEvEUlaaE_EESt5arrayIPcLm2EEEEviT0_T1_,(.L_x_31198 - _ZN2at6native29vectorized_elementwise_kernelILi8ENS0_13AUnaryFunctorIaaaZZZNS0_21heaviside_kernel_cudaERNS_18TensorIteratorBaseEENKUlvE_clEvENKUlvE0_clEvEUlaaE_EESt5arrayIPcLm2EEEEviT0_T1_)
        .other          _ZN2at6native29vectorized_elementwise_kernelILi8ENS0_13AUnaryFunctorIaaaZZZNS0_21heaviside_kernel_cudaERNS_18TensorIteratorBaseEENKUlvE_clEvENKUlvE0_clEvEUlaaE_EESt5arrayIPcLm2EEEEviT0_T1_,@"STO_CUDA_ENTRY STV_DEFAULT"
_ZN2at6native29vectorized_elementwise_kernelILi8ENS0_13AUnaryFunctorIaaaZZZNS0_21heaviside_kernel_cudaERNS_18TensorIteratorBaseEENKUlvE_clEvENKUlvE0_clEvEUlaaE_EESt5arrayIPcLm2EEEEviT0_T1_:
.text._ZN2at6native29vectorized_elementwise_kernelILi8ENS0_13AUnaryFunctorIaaaZZZNS0_21heaviside_kernel_cudaERNS_18TensorIteratorBaseEENKUlvE_clEvENKUlvE0_clEvEUlaaE_EESt5arrayIPcLm2EEEEviT0_T1_:
[----:B------:R-:W-:Y:S01]  /*0000*/  LDC R1, c[0x0][0x37c] ;  /* 0x0000df00ff017b82 */ /* 0x000fe20000000800 */
[----:B------:R-:W-:Y:S05]  /*0010*/  EXIT ;  /* 0x000000000000794d */ /* 0x000fea0003800000 */
.L_x_18379:
        /* <DEDUP_REMOVED lines=14> */
.L_x_31198:


//--------------------- .text._ZN2at6native18elementwise_kernelILi128ELi4EZNS0_15gpu_kernel_implINS0_13BinaryFunctorIhhhZZZNS0_21heaviside_kernel_cudaERNS_18TensorIteratorBaseEENKUlvE_clEvENKUlvE_clEvEUlhhE_EEEEvS5_RKT_EUliE_EEviT1_ --------------------------
	.section	.text._ZN2at6native18elementwise_kernelILi128ELi4EZNS0_15gpu_kernel_implINS0_13BinaryFunctorIhhhZZZNS0_21heaviside_kernel_cudaERNS_18TensorIteratorBaseEENKUlvE_clEvENKUlvE_clEvEUlhhE_EEEEvS5_RKT_EUliE_EEviT1_,"ax",@progbits
	.align	128
        .global         _ZN2at6native18elementwise_kernelILi128ELi4EZNS0_15gpu_kernel_implINS0_13BinaryFunctorIhhhZZZNS0_21heaviside_kernel_cudaERNS_18TensorIteratorBaseEENKUlvE_clEvENKUlvE_clEvEUlhhE_EEEEvS5_RKT_EUliE_EEviT1_
        .type           _ZN2at6native18elementwise_kernelILi128ELi4EZNS0_15gpu_kernel_implINS0_13BinaryFunctorIhhhZZZNS0_21heaviside_kernel_cudaERNS_18TensorIteratorBaseEENKUlvE_clEvENKUlvE_clEvEUlhhE_EEEEvS5_RKT_EUliE_EEviT1_,@function
        .size           _ZN2at6native18elementwise_kernelILi128ELi4EZNS0_15gpu_kernel_implINS0_13BinaryFunctorIhhhZZZNS0_21heaviside_kernel_cudaERNS_18TensorIteratorBaseEENKUlvE_clEvENKUlvE_clEvEUlhhE_EEEEvS5_RKT_EUliE_EEviT1_,(.L_x_31199 - _ZN2at6native18elementwise_kernelILi128ELi4EZNS0_15gpu_kernel_implINS0_13BinaryFunctorIhhhZZZNS0_21heaviside_kernel_cudaERNS_18TensorIteratorBaseEENKUlvE_clEvENKUlvE_clEvEUlhhE_EEEEvS5_RKT_EUliE_EEviT1_)
        .other          _ZN2at6native18elementwise_kernelILi128ELi4EZNS0_15gpu_kernel_implINS0_13BinaryFunctorIhhhZZZNS0_21heaviside_kernel_cudaERNS_18TensorIteratorBaseEENKUlvE_clEvENKUlvE_clEvEUlhhE_EEEEvS5_RKT_EUliE_EEviT1_,@"STO_CUDA_ENTRY STV_DEFAULT"
_ZN2at6native18elementwise_kernelILi128ELi4EZNS0_15gpu_kernel_implINS0_13BinaryFunctorIhhhZZZNS0_21heaviside_kernel_cudaERNS_18TensorIteratorBaseEENKUlvE_clEvENKUlvE_clEvEUlhhE_EEEEvS5_RKT_EUliE_EEviT1_:
.text._ZN2at6native18elementwise_kernelILi128ELi4EZNS0_15gpu_kernel_implINS0_13BinaryFunctorIhhhZZZNS0_21heaviside_kernel_cudaERNS_18TensorIteratorBaseEENKUlvE_clEvENKUlvE_clEvEUlhhE_EEEEvS5_RKT_EUliE_EEviT1_:
        /* <DEDUP_REMOVED lines=371> */
.L_x_18382:
        /* <DEDUP_REMOVED lines=16> */
.L_x_18386:
[----:B------:R0:W5:Y:S01]  /*1830*/  LDG.E.U8 R19, desc[UR36][R4.64] ;  /* 0x0000002404137981 */ /* 0x000162000c1e1100 */
[----:B------:R-:W-:Y:S05]  /*1840*/  BRA `(.L_x_18388) ;  /* 0x0000000c005c7947 */ /* 0x000fea0003800000 */
.L_x_18385:
        /* <DEDUP_REMOVED lines=8> */
.L_x_18390:
[----:B------:R3:W5:Y:S01]  /*18d0*/  LDG.E.U8 R19, desc[UR36][R4.64] ;  /* 0x0000002404137981 */ /* 0x000762000c1e1100 */
[----:B------:R-:W-:Y:S05]  /*18e0*/  BRA `(.L_x_18388) ;  /* 0x0000000c00347947 */ /* 0x000fea0003800000 */
.L_x_18389:
[----:B------:R0:W5:Y:S01]  /*18f0*/  LDG.E.U16 R19, desc[UR36][R4.64] ;  /* 0x0000002404137981 */ /* 0x000162000c1e1500 */
[----:B------:R-:W-:Y:S05]  /*1900*/  BRA `(.L_x_18388) ;  /* 0x0000000c002c7947 */ /* 0x000fea0003800000 */
.L_x_18384:
        /* <DEDUP_REMOVED lines=8> */
[----:B0-----:R-:W-:Y:S01]  /*1990*/  PRMT R19, R2, 0x7610, R19 ;  /* 0x0000761002137816 */ /* 0x001fe20000000013 */
[----:B------:R-:W-:Y:S06]  /*19a0*/  BRA `(.L_x_18388) ;  /* 0x0000000c00047947 */ /* 0x000fec0003800000 */
.L_x_18392:
[----:B------:R-:W2:Y:S02]  /*19b0*/  LDG.E.U16 R2, desc[UR36][R4.64] ;  /* 0x0000002404027981 */ /* 0x000ea4000c1e1500 */
[----:B--2---:R-:W-:-:S06]  /*19c0*/  HADD2.F32 R2, -RZ, R2.H0_H0 ;  /* 0x20000002ff027230 */ /* 0x004fcc0000004100 */
[----:B------:R-:W0:Y:S02]  /*19d0*/  F2I.S64.TRUNC R2, R2 ;  /* 0x0000000200027311 */ /* 0x000e24000020d900 */
[----:B0-----:R-:W-:Y:S01]  /*19e0*/  PRMT R19, R2, 0x7610, R19 ;  /* 0x0000761002137816 */ /* 0x001fe20000000013 */
[----:B------:R-:W-:Y:S06]  /*19f0*/  BRA `(.L_x_18388) ;  /* 0x0000000800f07947 */ /* 0x000fec0003800000 */
.L_x_18391:
        /* <DEDUP_REMOVED lines=10> */
.L_x_18394:
[----:B------:R-:W2:Y:S02]  /*1aa0*/  LDG.E.U16 R4, desc[UR36][R4.64] ;  /* 0x0000002404047981 */ /* 0x000ea4000c1e1500 */
[----:B--2---:R-:W-:-:S06]  /*1ab0*/  HADD2.F32 R2, -RZ, R4.H0_H0 ;  /* 0x20000004ff027230 */ /* 0x004fcc0000004100 */
[----:B------:R-:W0:Y:S02]  /*1ac0*/  F2I.S64.TRUNC R2, R2 ;  /* 0x0000000200027311 */ /* 0x000e24000020d900 */
[----:B0-----:R-:W-:Y:S01]  /*1ad0*/  PRMT R19, R2, 0x7610, R19 ;  /* 0x0000761002137816 */ /* 0x001fe20000000013 */
[----:B------:R-:W-:Y:S06]  /*1ae0*/  BRA `(.L_x_18388) ;  /* 0x0000000800b47947 */ /* 0x000fec0003800000 */
.L_x_18393:
[----:B------:R-:W2:Y:S02]  /*1af0*/  LDG.E.64 R2, desc[UR36][R4.64] ;  /* 0x0000002404027981 */ /* 0x000ea4000c1e1b00 */
[----:B--2---:R-:W0:Y:S02]  /*1b00*/  F2I.S64.F64.TRUNC R2, R2 ;  /* 0x0000000200027311 */ /* 0x004e24000030d900 */
[----:B0-----:R-:W-:Y:S01]  /*1b10*/  PRMT R19, R2, 0x7610, R19 ;  /* 0x0000761002137816 */ /* 0x001fe20000000013 */
[----:B------:R-:W-:Y:S06]  /*1b20*/  BRA `(.L_x_18388) ;  /* 0x0000000800a47947 */ /* 0x000fec0003800000 */
.L_x_18383:
        /* <DEDUP_REMOVED lines=12> */
.L_x_18397:
[----:B------:R-:W2:Y:S02]  /*1bf0*/  LDG.E.64 R4, desc[UR36][R4.64] ;  /* 0x0000002404047981 */ /* 0x000ea4000c1e1b00 */
[----:B--2---:R-:W0:Y:S02]  /*1c00*/  F2I.S64.F64.TRUNC R2, R4 ;  /* 0x0000000400027311 */ /* 0x004e24000030d900 */
[----:B0-----:R-:W-:Y:S01]  /*1c10*/  PRMT R19, R2, 0x7610, R19 ;  /* 0x0000761002137816 */ /* 0x001fe20000000013 */
[----:B------:R-:W-:Y:S06]  /*1c20*/  BRA `(.L_x_18388) ;  /* 0x0000000800647947 */ /* 0x000fec0003800000 */
.L_x_18396:
        /* <DEDUP_REMOVED lines=25> */
[----:B0-----:R-:W-:Y:S01]  /*1dc0*/  PRMT R19, R2, 0x7610, R19 ;  /* 0x0000761002137816 */ /* 0x001fe20000000013 */
[----:B------:R-:W-:Y:S06]  /*1dd0*/  BRA `(.L_x_18388) ;  /* 0x0000000400f87947 */ /* 0x000fec0003800000 */
.L_x_18399:
        /* <DEDUP_REMOVED lines=11> */
[----:B------:R-:W0:Y:S02]  /*1e90*/  F2I.S64.TRUNC R2, R3 ;  /* 0x0000000300027311 */ /* 0x000e24000020d900 */
[----:B0-----:R-:W-:Y:S01]  /*1ea0*/  PRMT R19, R2, 0x7610, R19 ;  /* 0x0000761002137816 */ /* 0x001fe20000000013 */
[----:B------:R-:W-:Y:S06]  /*1eb0*/  BRA `(.L_x_18388) ;  /* 0x0000000400c07947 */ /* 0x000fec0003800000 */
.L_x_18398:
[----:B------:R-:W2:Y:S02]  /*1ec0*/  LDG.E.U16 R2, desc[UR36][R4.64] ;  /* 0x0000002404027981 */ /* 0x000ea4000c1e1500 */
[----:B--2---:R-:W-:-:S06]  /*1ed0*/  IMAD.U32 R2, R2, 0x10000, RZ ;  /* 0x0001000002027824 */ /* 0x004fcc00078e00ff */
[----:B------:R-:W0:Y:S02]  /*1ee0*/  F2I.S64.TRUNC R2, R2 ;  /* 0x0000000200027311 */ /* 0x000e24000020d900 */
[----:B0-----:R-:W-:Y:S01]  /*1ef0*/  PRMT R19, R2, 0x7610, R19 ;  /* 0x0000761002137816 */ /* 0x001fe20000000013 */
[----:B------:R-:W-:Y:S06]  /*1f00*/  BRA `(.L_x_18388) ;  /* 0x0000000400ac7947 */ /* 0x000fec0003800000 */
.L_x_18395:
        /* <DEDUP_REMOVED lines=10> */
.L_x_18402:
        /* <DEDUP_REMOVED lines=21> */
.L_x_18406:
[----:B------:R-:W-:Y:S05]  /*2100*/  BSYNC.RECONVERGENT B1 ;  /* 0x0000000000017941 */ /* 0x000fea0003800200 */
.L_x_18405:
[----:B------:R-:W-:Y:S01]  /*2110*/  IMAD.SHL.U32 R0, R0, 0x100000, RZ ;  /* 0x0010000000007824 */ /* 0x000fe200078e00ff */
[----:B------:R-:W-:-:S04]  /*2120*/  LEA R2, R2, 0x3b800000, 0x17 ;  /* 0x3b80000002027811 */ /* 0x000fc800078eb8ff */
[----:B------:R-:W-:-:S07]  /*2130*/  LOP3.LUT R2, R2, R0, R7, 0xfe, !PT ;  /* 0x0000000002027212 */ /* 0x000fce00078efe07 */
.L_x_18404:
[----:B------:R-:W-:Y:S05]  /*2140*/  BSYNC.RECONVERGENT B0 ;  /* 0x0000000000007941 */ /* 0x000fea0003800200 */
.L_x_18403:
[----:B------:R-:W0:Y:S02]  /*2150*/  F2I.S64.TRUNC R2, R2 ;  /* 0x0000000200027311 */ /* 0x000e24000020d900 */
[----:B0-----:R-:W-:Y:S01]  /*2160*/  PRMT R19, R2, 0x7610, R19 ;  /* 0x0000761002137816 */ /* 0x001fe20000000013 */
[----:B------:R-:W-:Y:S06]  /*2170*/  BRA `(.L_x_18388) ;  /* 0x0000000400107947 */ /* 0x000fec0003800000 */
.L_x_18401:
        /* <DEDUP_REMOVED lines=21> */
.L_x_18410:
[----:B------:R-:W-:Y:S05]  /*22d0*/  BSYNC.RECONVERGENT B1 ;  /* 0x0000000000017941 */ /* 0x000fea0003800200 */
.L_x_18409:
[----:B------:R-:W-:Y:S01]  /*22e0*/  IMAD.SHL.U32 R0, R0, 0x200000, RZ ;  /* 0x0020000000007824 */ /* 0x000fe200078e00ff */
[----:B------:R-:W-:-:S04]  /*22f0*/  LEA R2, R2, 0x37800000, 0x17 ;  /* 0x3780000002027811 */ /* 0x000fc800078eb8ff */
[----:B------:R-:W-:-:S07]  /*2300*/  LOP3.LUT R2, R2, R0, R7, 0xfe, !PT ;  /* 0x0000000002027212 */ /* 0x000fce00078efe07 */
.L_x_18408:
[----:B------:R-:W-:Y:S05]  /*2310*/  BSYNC.RECONVERGENT B0 ;  /* 0x0000000000007941 */ /* 0x000fea0003800200 */
.L_x_18407:
[----:B------:R-:W0:Y:S02]  /*2320*/  F2I.S64.TRUNC R2, R2 ;  /* 0x0000000200027311 */ /* 0x000e24000020d900 */
[----:B0-----:R-:W-:Y:S01]  /*2330*/  PRMT R19, R2, 0x7610, R19 ;  /* 0x0000761002137816 */ /* 0x001fe20000000013 */
[----:B------:R-:W-:Y:S06]  /*2340*/  BRA `(.L_x_18388) ;  /* 0x00000000009c7947 */ /* 0x000fec0003800000 */
.L_x_18400:
[----:B------:R-:W-:-:S09]  /*2350*/  UISETP.NE.AND UP0, UPT, UR4, 0x1c, UPT ;  /* 0x0000001c0400788c */ /* 0x000fd2000bf05270 */
[----:B------:R-:W-:Y:S05]  /*2360*/  BRA.U !UP0, `(.L_x_18411) ;  /* 0x0000000108907547 */ /* 0x000fea000b800000 */
[----:B------:R-:W-:-:S09]  /*2370*/  UISETP.NE.AND UP0, UPT, UR4, 0x1d, UPT ;  /* 0x0000001d0400788c */ /* 0x000fd2000bf05270 */
[----:B------:R-:W-:Y:S05]  /*2380*/  BRA.U !UP0, `(.L_x_18412) ;  /* 0x0000000108807547 */ /* 0x000fea000b800000 */
[----:B------:R-:W-:-:S09]  /*2390*/  UISETP.NE.AND UP0, UPT, UR4, 0x2c, UPT ;  /* 0x0000002c0400788c */ /* 0x000fd2000bf05270 */
[----:B------:R-:W-:Y:S05]  /*23a0*/  BRA.U !UP0, `(.L_x_18413) ;  /* 0x0000000108487547 */ /* 0x000fea000b800000 */
.L_x_18387:
        /* <DEDUP_REMOVED lines=16> */
.L_x_18414:
[----:B------:R-:W-:Y:S01]  /*24b0*/  PRMT R19, RZ, 0x7610, R19 ;  /* 0x00007610ff137816 */ /* 0x000fe20000000013 */
[----:B------:R-:W-:Y:S06]  /*24c0*/  BRA `(.L_x_18388) ;  /* 0x00000000003c7947 */ /* 0x000fec0003800000 */
.L_x_18413:
        /* <DEDUP_REMOVED lines=8> */
.L_x_18416:
[----:B------:R-:W-:Y:S05]  /*2550*/  BSYNC.RECONVERGENT B0 ;  /* 0x0000000000007941 */ /* 0x000fea0003800200 */
.L_x_18415:
[----:B------:R-:W0:Y:S02]  /*2560*/  F2I.S64.TRUNC R2, R2 ;  /* 0x0000000200027311 */ /* 0x000e24000020d900 */
[----:B0-----:R-:W-:Y:S01]  /*2570*/  PRMT R19, R2, 0x7610, R19 ;  /* 0x0000761002137816 */ /* 0x001fe20000000013 */
[----:B------:R-:W-:Y:S06]  /*2580*/  BRA `(.L_x_18388) ;  /* 0x00000000000c7947 */ /* 0x000fec0003800000 */
.L_x_18412:
[----:B------:R2:W5:Y:S01]  /*2590*/  LDG.E.U8 R19, desc[UR36][R4.64] ;  /* 0x0000002404137981 */ /* 0x000562000c1e1100 */
[----:B------:R-:W-:Y:S05]  /*25a0*/  BRA `(.L_x_18388) ;  /* 0x0000000000047947 */ /* 0x000fea0003800000 */
.L_x_18411:
[----:B------:R1:W5:Y:S02]  /*25b0*/  LDG.E.U8 R19, desc[UR36][R4.64] ;  /* 0x0000002404137981 */ /* 0x000364000c1e1100 */
.L_x_18388:
        /* <DEDUP_REMOVED lines=16> */
.L_x_18420:
[----:B------:R3:W5:Y:S01]  /*26c0*/  LDG.E.U8 R0, desc[UR36][R4.64] ;  /* 0x0000002404007981 */ /* 0x000762000c1e1100 */
[----:B------:R-:W-:Y:S05]  /*26d0*/  BRA `(.L_x_18422) ;  /* 0x0000000c005c7947 */ /* 0x000fea0003800000 */
.L_x_18419:
        /* <DEDUP_REMOVED lines=8> */
.L_x_18424:
[----:B------:R1:W5:Y:S01]  /*2760*/  LDG.E.U8 R0, desc[UR36][R4.64] ;  /* 0x0000002404007981 */ /* 0x000362000c1e1100 */
[----:B------:R-:W-:Y:S05]  /*2770*/  BRA `(.L_x_18422) ;  /* 0x0000000c00347947 */ /* 0x000fea0003800000 */
.L_x_18423:
[----:B------:R2:W5:Y:S01]  /*2780*/  LDG.E.U16 R0, desc[UR36][R4.64] ;  /* 0x0000002404007981 */ /* 0x000562000c1e1500 */
[----:B------:R-:W-:Y:S05]  /*2790*/  BRA `(.L_x_18422) ;  /* 0x0000000c002c7947 */ /* 0x000fea0003800000 */
.L_x_18418:
        /* <DEDUP_REMOVED lines=10> */
.L_x_18426:
[----:B------:R-:W2:Y:S02]  /*2840*/  LDG.E.U16 R2, desc[UR36][R4.64] ;  /* 0x0000002404027981 */ /* 0x000ea4000c1e1500 */
[----:B--2---:R-:W-:-:S06]  /*2850*/  HADD2.F32 R2, -RZ, R2.H0_H0 ;  /* 0x20000002ff027230 */ /* 0x004fcc0000004100 */
[----:B------:R-:W0:Y:S02]  /*2860*/  F2I.S64.TRUNC R2, R2 ;  /* 0x0000000200027311 */ /* 0x000e24000020d900 */
[----:B0-----:R-:W-:Y:S01]  /*2870*/  PRMT R0, R2, 0x7610, R0 ;  /* 0x0000761002007816 */ /* 0x001fe20000000000 */
[----:B------:R-:W-:Y:S06]  /*2880*/  BRA `(.L_x_18422) ;  /* 0x0000000800f07947 */ /* 0x000fec0003800000 */
.L_x_18425:
        /* <DEDUP_REMOVED lines=10> */
.L_x_18428:
[----:B------:R-:W2:Y:S02]  /*2930*/  LDG.E.U16 R4, desc[UR36][R4.64] ;  /* 0x0000002404047981 */ /* 0x000ea4000c1e1500 */
[----:B--2---:R-:W-:-:S06]  /*2940*/  HADD2.F32 R2, -RZ, R4.H0_H0 ;  /* 0x20000004ff027230 */ /* 0x004fcc0000004100 */
[----:B------:R-:W0:Y:S02]  /*2950*/  F2I.S64.TRUNC R2, R2 ;  /* 0x0000000200027311 */ /* 0x000e24000020d900 */
[----:B0-----:R-:W-:Y:S01]  /*2960*/  PRMT R0, R2, 0x7610, R0 ;  /* 0x0000761002007816 */ /* 0x001fe20000000000 */
[----:B------:R-:W-:Y:S06]  /*2970*/  BRA `(.L_x_18422) ;  /* 0x0000000800b47947 */ /* 0x000fec0003800000 */
.L_x_18427:
[----:B------:R-:W2:Y:S02]  /*2980*/  LDG.E.64 R2, desc[UR36][R4.64] ;  /* 0x0000002404027981 */ /* 0x000ea4000c1e1b00 */
[----:B--2---:R-:W0:Y:S02]  /*2990*/  F2I.S64.F64.TRUNC R2, R2 ;  /* 0x0000000200027311 */ /* 0x004e24000030d900 */
[----:B0-----:R-:W-:Y:S01]  /*29a0*/  PRMT R0, R2, 0x7610, R0 ;  /* 0x0000761002007816 */ /* 0x001fe20000000000 */
[----:B------:R-:W-:Y:S06]  /*29b0*/  BRA `(.L_x_18422) ;  /* 0x0000000800a47947 */ /* 0x000fec0003800000 */
.L_x_18417:
        /* <DEDUP_REMOVED lines=12> */
.L_x_18431:
[----:B------:R-:W2:Y:S02]  /*2a80*/  LDG.E.64 R4, desc[UR36][R4.64] ;  /* 0x0000002404047981 */ /* 0x000ea4000c1e1b00 */
[----:B--2---:R-:W0:Y:S02]  /*2a90*/  F2I.S64.F64.TRUNC R2, R4 ;  /* 0x0000000400027311 */ /* 0x004e24000030d900 */
[----:B0-----:R-:W-:Y:S01]  /*2aa0*/  PRMT R0, R2, 0x7610, R0 ;  /* 0x0000761002007816 */ /* 0x001fe20000000000 */
[----:B------:R-:W-:Y:S06]  /*2ab0*/  BRA `(.L_x_18422) ;  /* 0x0000000800647947 */ /* 0x000fec0003800000 */
.L_x_18430:
        /* <DEDUP_REMOVED lines=27> */
.L_x_18433:
        /* <DEDUP_REMOVED lines=14> */
.L_x_18432:
[----:B------:R-:W2:Y:S02]  /*2d50*/  LDG.E.U16 R2, desc[UR36][R4.64] ;  /* 0x0000002404027981 */ /* 0x000ea4000c1e1500 */
[----:B--2---:R-:W-:-:S06]  /*2d60*/  IMAD.U32 R2, R2, 0x10000, RZ ;  /* 0x0001000002027824 */ /* 0x004fcc00078e00ff */
[----:B------:R-:W0:Y:S02]  /*2d70*/  F2I.S64.TRUNC R2, R2 ;  /* 0x0000000200027311 */ /* 0x000e24000020d900 */
[----:B0-----:R-:W-:Y:S01]  /*2d80*/  PRMT R0, R2, 0x7610, R0 ;  /* 0x0000761002007816 */ /* 0x001fe20000000000 */
[----:B------:R-:W-:Y:S06]  /*2d90*/  BRA `(.L_x_18422) ;  /* 0x0000000400ac7947 */ /* 0x000fec0003800000 */
.L_x_18429:
        /* <DEDUP_REMOVED lines=10> */
.L_x_18436:
        /* <DEDUP_REMOVED lines=21> */
.L_x_18440:
[----:B------:R-:W-:Y:S05]  /*2f90*/  BSYNC.RECONVERGENT B1 ;  /* 0x0000000000017941 */ /* 0x000fea0003800200 */
.L_x_18439:
[----:B------:R-:W-:Y:S01]  /*2fa0*/  IMAD.SHL.U32 R0, R0, 0x100000, RZ ;  /* 0x0010000000007824 */ /* 0x000fe200078e00ff */
[----:B------:R-:W-:-:S04]  /*2fb0*/  LEA R2, R2, 0x3b800000, 0x17 ;  /* 0x3b80000002027811 */ /* 0x000fc800078eb8ff */
[----:B------:R-:W-:-:S07]  /*2fc0*/  LOP3.LUT R2, R2, R0, R7, 0xfe, !PT ;  /* 0x0000000002027212 */ /* 0x000fce00078efe07 */
.L_x_18438:
[----:B------:R-:W-:Y:S05]  /*2fd0*/  BSYNC.RECONVERGENT B0 ;  /* 0x0000000000007941 */ /* 0x000fea0003800200 */
.L_x_18437:
[----:B------:R-:W0:Y:S02]  /*2fe0*/  F2I.S64.TRUNC R2, R2 ;  /* 0x0000000200027311 */ /* 0x000e24000020d900 */
[----:B0-----:R-:W-:Y:S01]  /*2ff0*/  PRMT R0, R2, 0x7610, R0 ;  /* 0x0000761002007816 */ /* 0x001fe20000000000 */
[----:B------:R-:W-:Y:S06]  /*3000*/  BRA `(.L_x_18422) ;  /* 0x0000000400107947 */ /* 0x000fec0003800000 */
.L_x_18435:
        /* <DEDUP_REMOVED lines=21> */
.L_x_18444:
[----:B------:R-:W-:Y:S05]  /*3160*/  BSYNC.RECONVERGENT B1 ;  /* 0x0000000000017941 */ /* 0x000fea0003800200 */
.L_x_18443:
[----:B------:R-:W-:Y:S01]  /*3170*/  IMAD.SHL.U32 R0, R0, 0x200000, RZ ;  /* 0x0020000000007824 */ /* 0x000fe200078e00ff */
[----:B------:R-:W-:-:S04]  /*3180*/  LEA R2, R2, 0x37800000, 0x17 ;  /* 0x3780000002027811 */ /* 0x000fc800078eb8ff */
[----:B------:R-:W-:-:S07]  /*3190*/  LOP3.LUT R2, R2, R0, R7, 0xfe, !PT ;  /* 0x0000000002027212 */ /* 0x000fce00078efe07 */
.L_x_18442:
[----:B------:R-:W-:Y:S05]  /*31a0*/  BSYNC.RECONVERGENT B0 ;  /* 0x0000000000007941 */ /* 0x000fea0003800200 */
.L_x_18441:
[----:B------:R-:W0:Y:S02]  /*31b0*/  F2I.S64.TRUNC R2, R2 ;  /* 0x0000000200027311 */ /* 0x000e24000020d900 */
[----:B0-----:R-:W-:Y:S01]  /*31c0*/  PRMT R0, R2, 0x7610, R0 ;  /* 0x0000761002007816 */ /* 0x001fe20000000000 */
[----:B------:R-:W-:Y:S06]  /*31d0*/  BRA `(.L_x_18422) ;  /* 0x00000000009c7947 */ /* 0x000fec0003800000 */
.L_x_18434:
[----:B------:R-:W-:-:S09]  /*31e0*/  UISETP.NE.AND UP0, UPT, UR4, 0x1c, UPT ;  /* 0x0000001c0400788c */ /* 0x000fd2000bf05270 */
[----:B------:R-:W-:Y:S05]  /*31f0*/  BRA.U !UP0, `(.L_x_18445) ;  /* 0x0000000108907547 */ /* 0x000fea000b800000 */
[----:B------:R-:W-:-:S09]  /*3200*/  UISETP.NE.AND UP0, UPT, UR4, 0x1d, UPT ;  /* 0x0000001d0400788c */ /* 0x000fd2000bf05270 */
[----:B------:R-:W-:Y:S05]  /*3210*/  BRA.U !UP0, `(.L_x_18446) ;  /* 0x0000000108807547 */ /* 0x000fea000b800000 */
[----:B------:R-:W-:-:S09]  /*3220*/  UISETP.NE.AND UP0, UPT, UR4, 0x2c, UPT ;  /* 0x0000002c0400788c */ /* 0x000fd2000bf05270 */
[----:B------:R-:W-:Y:S05]  /*3230*/  BRA.U !UP0, `(.L_x_18447) ;  /* 0x0000000108487547 */ /* 0x000fea000b800000 */
.L_x_18421:
        /* <DEDUP_REMOVED lines=16> */
.L_x_18448:
[----:B------:R-:W-:Y:S01]  /*3340*/  PRMT R0, RZ, 0x7610, R0 ;  /* 0x00007610ff007816 */ /* 0x000fe20000000000 */
[----:B------:R-:W-:Y:S06]  /*3350*/  BRA `(.L_x_18422) ;  /* 0x00000000003c7947 */ /* 0x000fec0003800000 */
.L_x_18447:
        /* <DEDUP_REMOVED lines=8> */
.L_x_18450:
[----:B------:R-:W-:Y:S05]  /*33e0*/  BSYNC.RECONVERGENT B0 ;  /* 0x0000000000007941 */ /* 0x000fea0003800200 */
.L_x_18449:
[----:B------:R-:W0:Y:S02]  /*33f0*/  F2I.S64.TRUNC R2, R2 ;  /* 0x0000000200027311 */ /* 0x000e24000020d900 */
[----:B0-----:R-:W-:Y:S01]  /*3400*/  PRMT R0, R2, 0x7610, R0 ;  /* 0x0000761002007816 */ /* 0x001fe20000000000 */
[----:B------:R-:W-:Y:S06]  /*3410*/  BRA `(.L_x_18422) ;  /* 0x00000000000c7947 */ /* 0x000fec0003800000 */
.L_x_18446:
[----:B------:R0:W5:Y:S01]  /*3420*/  LDG.E.U8 R0, desc[UR36][R4.64] ;  /* 0x0000002404007981 */ /* 0x000162000c1e1100 */
[----:B------:R-:W-:Y:S05]  /*3430*/  BRA `(.L_x_18422) ;  /* 0x0000000000047947 */ /* 0x000fea0003800000 */
.L_x_18445:
[----:B------:R0:W5:Y:S02]  /*3440*/  LDG.E.U8 R0, desc[UR36][R4.64] ;  /* 0x0000002404007981 */ /* 0x000164000c1e1100 */
.L_x_18422:
[----:B------:R-:W0:Y:S01]  /*3450*/  LDCU.64 UR6, c[0x0][0x5e8] ;  /* 0x0000bd00ff0677ac */ /* 0x000e220008000a00 */
[----:B-----5:R-:W-:Y:S01]  /*3460*/  LOP3.LUT P0, RZ, R19, 0xff, RZ, 0xc0, !PT ;  /* 0x000000ff13ff7812 */ /* 0x020fe2000780c0ff */
[----:B------:R-:W-:Y:S01]  /*3470*/  BSSY.RECONVERGENT B6, `(.L_x_18451) ;  /* 0x00000e9000067945 */ /* 0x000fe20003800200 */
[----:B01234-:R-:W-:Y:S01]  /*3480*/  PRMT R5, R0, 0x7610, R5 ;  /* 0x0000761000057816 */ /* 0x01ffe20000000005 */
[----:B------:R-:W-:-:S04]  /*3490*/  UPRMT UR4, UR43, 0x9910, URZ ;  /* 0x000099102b047896 */ /* 0x000fc800080000ff */
        /* <DEDUP_REMOVED lines=15> */
.L_x_18455:
[----:B------:R1:W-:Y:S01]  /*3590*/  STG.E.U8 desc[UR36][R2.64], R5 ;  /* 0x0000000502007986 */ /* 0x0003e2000c101124 */
[----:B------:R-:W-:Y:S05]  /*35a0*/  BRA `(.L_x_18457) ;  /* 0x0000000c00547947 */ /* 0x000fea0003800000 */
.L_x_18454:
[----:B------:R-:W-:-:S09]  /*35b0*/  UISETP.NE.AND UP0, UPT, UR4, 0x2, UPT ;  /* 0x000000020400788c */ /* 0x000fd2000bf05270 */
[----:B------:R-:W-:Y:S05]  /*35c0*/  BRA.U !UP0, `(.L_x_18458) ;  /* 0x00000001082c7547 */ /* 0x000fea000b800000 */
[----:B------:R-:W-:-:S09]  /*35d0*/  UISETP.NE.AND UP0, UPT, UR4, 0x3, UPT ;  /* 0x000000030400788c */ /* 0x000fd2000bf05270 */
[----:B------:R-:W-:Y:S05]  /*35e0*/  BRA.U !UP0, `(.L_x_18459) ;  /* 0x0000000108187547 */ /* 0x000fea000b800000 */
[----:B------:R-:W-:-:S09]  /*35f0*/  UISETP.NE.AND UP0, UPT, UR4, 0x4, UPT ;  /* 0x000000040400788c */ /* 0x000fd2000bf05270 */
[----:B------:R-:W-:Y:S05]  /*3600*/  BRA.U UP0, `(.L_x_18456) ;  /* 0x00000009009c7547 */ /* 0x000fea000b800000 */
[----:B------:R-:W-:Y:S01]  /*3610*/  LOP3.LUT R4, R5, 0xff, RZ, 0xc0, !PT ;  /* 0x000000ff05047812 */ /* 0x000fe200078ec0ff */
[----:B------:R-:W-:-:S05]  /*3620*/  IMAD.MOV.U32 R5, RZ, RZ, RZ ;  /* 0x000000ffff057224 */ /* 0x000fca00078e00ff */
[----:B------:R4:W-:Y:S01]  /*3630*/  STG.E.64 desc[UR36][R2.64], R4 ;  /* 0x0000000402007986 */ /* 0x0009e2000c101b24 */
[----:B------:R-:W-:Y:S05]  /*3640*/  BRA `(.L_x_18457) ;  /* 0x0000000c002c7947 */ /* 0x000fea0003800000 */
.L_x_18459:
[----:B------:R-:W-:-:S05]  /*3650*/  LOP3.LUT R5, R5, 0xff, RZ, 0xc0, !PT ;  /* 0x000000ff05057812 */ /* 0x000fca00078ec0ff */
[----:B------:R3:W-:Y:S01]  /*3660*/  STG.E desc[UR36][R2.64], R5 ;  /* 0x0000000502007986 */ /* 0x0007e2000c101924 */
[----:B------:R-:W-:Y:S05]  /*3670*/  BRA `(.L_x_18457) ;  /* 0x0000000c00207947 */ /* 0x000fea0003800000 */
.L_x_18458:
[----:B------:R-:W-:-:S05]  /*3680*/  LOP3.LUT R5, R5, 0xff, RZ, 0xc0, !PT ;  /* 0x000000ff05057812 */ /* 0x000fca00078ec0ff */
[----:B------:R2:W-:Y:S01]  /*3690*/  STG.E.U16 desc[UR36][R2.64], R5 ;  /* 0x0000000502007986 */ /* 0x0005e2000c101524 */
[----:B------:R-:W-:Y:S05]  /*36a0*/  BRA `(.L_x_18457) ;  /* 0x0000000c00147947 */ /* 0x000fea0003800000 */
.L_x_18453:
[----:B------:R-:W-:-:S09]  /*36b0*/  UISETP.GT.AND UP0, UPT, UR4, 0x6, UPT ;  /* 0x000000060400788c */ /* 0x000fd2000bf04270 */
[----:B------:R-:W-:Y:S05]  /*36c0*/  BRA.U UP0, `(.L_x_18460) ;  /* 0x0000000100347547 */ /* 0x000fea000b800000 */
[----:B------:R-:W-:-:S09]  /*36d0*/  UISETP.NE.AND UP0, UPT, UR4, 0x5, UPT ;  /* 0x000000050400788c */ /* 0x000fd2000bf05270 */
[----:B------:R-:W-:Y:S05]  /*36e0*/  BRA.U !UP0, `(.L_x_18461) ;  /* 0x0000000108187547 */ /* 0x000fea000b800000 */
[----:B------:R-:W-:-:S09]  /*36f0*/  UISETP.NE.AND UP0, UPT, UR4, 0x6, UPT ;  /* 0x000000060400788c */ /* 0x000fd2000bf05270 */
[----:B------:R-:W-:Y:S05]  /*3700*/  BRA.U UP0, `(.L_x_18456) ;  /* 0x00000009005c7547 */ /* 0x000fea000b800000 */
[----:B------:R-:W-:-:S06]  /*3710*/  LOP3.LUT R5, R5, 0xff, RZ, 0xc0, !PT ;  /* 0x000000ff05057812 */ /* 0x000fcc00078ec0ff */
[----:B------:R-:W0:Y:S02]  /*3720*/  I2F.U16 R5, R5 ;  /* 0x0000000500057306 */ /* 0x000e240000101000 */
[----:B0-----:R0:W-:Y:S01]  /*3730*/  STG.E desc[UR36][R2.64], R5 ;  /* 0x0000000502007986 */ /* 0x0011e2000c101924 */
[----:B------:R-:W-:Y:S05]  /*3740*/  BRA `(.L_x_18457) ;  /* 0x0000000800ec7947 */ /* 0x000fea0003800000 */
.L_x_18461:
[----:B------:R-:W-:-:S04]  /*3750*/  LOP3.LUT R5, R5, 0xff, RZ, 0xc0, !PT ;  /* 0x000000ff05057812 */ /* 0x000fc800078ec0ff */
[----:B------:R-:W0:Y:S02]  /*3760*/  I2F.U16 R0, R5 ;  /* 0x0000000500007306 */ /* 0x000e240000101000 */
[----:B0-----:R-:W-:-:S05]  /*3770*/  F2FP.F16.F32.PACK_AB R0, RZ, R0 ;  /* 0x00000000ff00723e */ /* 0x001fca00000000ff */
[----:B------:R0:W-:Y:S01]  /*3780*/  STG.E.U16 desc[UR36][R2.64], R0 ;  /* 0x0000000002007986 */ /* 0x0001e2000c101524 */
[----:B------:R-:W-:Y:S05]  /*3790*/  BRA `(.L_x_18457) ;  /* 0x0000000800d87947 */ /* 0x000fea0003800000 */
.L_x_18460:
[----:B------:R-:W-:-:S09]  /*37a0*/  UISETP.NE.AND UP0, UPT, UR4, 0x7, UPT ;  /* 0x000000070400788c */ /* 0x000fd2000bf05270 */
[----:B------:R-:W-:Y:S05]  /*37b0*/  BRA.U !UP0, `(.L_x_18462) ;  /* 0x00000001083c7547 */ /* 0x000fea000b800000 */
[----:B------:R-:W-:-:S09]  /*37c0*/  UISETP.NE.AND UP0, UPT, UR4, 0x8, UPT ;  /* 0x000000080400788c */ /* 0x000fd2000bf05270 */
[----:B------:R-:W-:Y:S05]  /*37d0*/  BRA.U !UP0, `(.L_x_18463) ;  /* 0x00000001081c7547 */ /* 0x000fea000b800000 */
[----:B------:R-:W-:-:S09]  /*37e0*/  UISETP.NE.AND UP0, UPT, UR4, 0x9, UPT ;  /* 0x000000090400788c */ /* 0x000fd2000bf05270 */
[----:B------:R-:W-:Y:S05]  /*37f0*/  BRA.U UP0, `(.L_x_18456) ;  /* 0x0000000900207547 */ /* 0x000fea000b800000 */
[----:B------:R-:W-:Y:S01]  /*3800*/  LOP3.LUT R5, R5, 0xff, RZ, 0xc0, !PT ;  /* 0x000000ff05057812 */ /* 0x000fe200078ec0ff */
[----:B------:R-:W-:-:S03]  /*3810*/  IMAD.MOV.U32 R7, RZ, RZ, RZ ;  /* 0x000000ffff077224 */ /* 0x000fc600078e00ff */
[----:B------:R-:W0:Y:S02]  /*3820*/  I2F.U16 R6, R5 ;  /* 0x0000000500067306 */ /* 0x000e240000101000 */
[----:B0-----:R0:W-:Y:S01]  /*3830*/  STG.E.64 desc[UR36][R2.64], R6 ;  /* 0x0000000602007986 */ /* 0x0011e2000c101b24 */
[----:B------:R-:W-:Y:S05]  /*3840*/  BRA `(.L_x_18457) ;  /* 0x0000000800ac7947 */ /* 0x000fea0003800000 */
.L_x_18463:
[----:B------:R-:W-:-:S06]  /*3850*/  LOP3.LUT R5, R5, 0xff, RZ, 0xc0, !PT ;  /* 0x000000ff05057812 */ /* 0x000fcc00078ec0ff */
[----:B------:R-:W0:Y:S02]  /*3860*/  I2F.U16 R5, R5 ;  /* 0x0000000500057306 */ /* 0x000e240000101000 */
[----:B0-----:R-:W-:-:S04]  /*3870*/  F2FP.F16.F32.PACK_AB R5, RZ, R5 ;  /* 0x00000005ff05723e */ /* 0x001fc800000000ff */
[----:B------:R-:W-:-:S05]  /*3880*/  PRMT R5, R5, 0x5410, RZ ;  /* 0x0000541005057816 */ /* 0x000fca00000000ff */
[----:B------:R0:W-:Y:S01]  /*3890*/  STG.E desc[UR36][R2.64], R5 ;  /* 0x0000000502007986 */ /* 0x0001e2000c101924 */
[----:B------:R-:W-:Y:S05]  /*38a0*/  BRA `(.L_x_18457) ;  /* 0x0000000800947947 */ /* 0x000fea0003800000 */
.L_x_18462:
[----:B------:R-:W-:-:S06]  /*38b0*/  LOP3.LUT R5, R5, 0xff, RZ, 0xc0, !PT ;  /* 0x000000ff05057812 */ /* 0x000fcc00078ec0ff */
[----:B------:R-:W0:Y:S02]  /*38c0*/  I2F.F64.U16 R4, R5 ;  /* 0x0000000500047312 */ /* 0x000e240000101800 */
[----:B0-----:R0:W-:Y:S01]  /*38d0*/  STG.E.64 desc[UR36][R2.64], R4 ;  /* 0x0000000402007986 */ /* 0x0011e2000c101b24 */
[----:B------:R-:W-:Y:S05]  /*38e0*/  BRA `(.L_x_18457) ;  /* 0x0000000800847947 */ /* 0x000fea0003800000 */
.L_x_18452:
        /* <DEDUP_REMOVED lines=12> */
.L_x_18466:
[----:B------:R-:W-:Y:S02]  /*39b0*/  LOP3.LUT R5, R5, 0xff, RZ, 0xc0, !PT ;  /* 0x000000ff05057812 */ /* 0x000fe400078ec0ff */
[----:B------:R-:W-:-:S04]  /*39c0*/  CS2R R6, SRZ ;  /* 0x0000000000067805 */ /* 0x000fc8000001ff00 */
[----:B------:R-:W0:Y:S02]  /*39d0*/  I2F.F64.U16 R4, R5 ;  /* 0x0000000500047312 */ /* 0x000e240000101800 */
[----:B0-----:R0:W-:Y:S01]  /*39e0*/  STG.E.128 desc[UR36][R2.64], R4 ;  /* 0x0000000402007986 */ /* 0x0011e2000c101d24 */
[----:B------:R-:W-:Y:S05]  /*39f0*/  BRA `(.L_x_18457) ;  /* 0x0000000800407947 */ /* 0x000fea0003800000 */
.L_x_18465:
        /* <DEDUP_REMOVED lines=8> */
[----:B------:R-:W-:Y:S02]  /*3a80*/  IMAD.MOV.U32 R5, RZ, RZ, 0x7f ;  /* 0x0000007fff057424 */ /* 0x000fe400078e00ff */
[----:B------:R-:W0:Y:S02]  /*3a90*/  I2F.U16 R7, R0 ;  /* 0x0000000000077306 */ /* 0x000e240000101000 */
        /* <DEDUP_REMOVED lines=8> */
.L_x_18470:
[----:B------:R-:W-:Y:S05]  /*3b20*/  BSYNC.RECONVERGENT B0 ;  /* 0x0000000000007941 */ /* 0x000fea0003800200 */
.L_x_18469:
[----:B------:R0:W-:Y:S01]  /*3b30*/  STG.E.U8 desc[UR36][R2.64], R5 ;  /* 0x0000000502007986 */ /* 0x0001e2000c101124 */
[----:B------:R-:W-:Y:S05]  /*3b40*/  BRA `(.L_x_18457) ;  /* 0x0000000400ec7947 */ /* 0x000fea0003800000 */
.L_x_18468:
[----:B------:R-:W-:-:S04]  /*3b50*/  LOP3.LUT R0, R5, 0xff, RZ, 0xc0, !PT ;  /* 0x000000ff05007812 */ /* 0x000fc800078ec0ff */
[----:B------:R-:W0:Y:S02]  /*3b60*/  I2F.U16 R7, R0 ;  /* 0x0000000000077306 */ /* 0x000e240000101000 */
        /* <DEDUP_REMOVED lines=15> */
.L_x_18467:
[----:B------:R-:W-:-:S04]  /*3c60*/  LOP3.LUT R5, R5, 0xff, RZ, 0xc0, !PT ;  /* 0x000000ff05057812 */ /* 0x000fc800078ec0ff */
[----:B------:R-:W0:Y:S02]  /*3c70*/  I2F.U16 R0, R5 ;  /* 0x0000000500007306 */ /* 0x000e240000101000 */
[----:B0-----:R-:W-:-:S05]  /*3c80*/  F2FP.BF16.F32.PACK_AB R0, RZ, R0 ;  /* 0x00000000ff00723e */ /* 0x001fca00000010ff */
[----:B------:R0:W-:Y:S01]  /*3c90*/  STG.E.U16 desc[UR36][R2.64], R0 ;  /* 0x0000000002007986 */ /* 0x0001e2000c101524 */
[----:B------:R-:W-:Y:S05]  /*3ca0*/  BRA `(.L_x_18457) ;  /* 0x0000000400947947 */ /* 0x000fea0003800000 */
.L_x_18464:
        /* <DEDUP_REMOVED lines=8> */
[----:B------:R-:W-:-:S05]  /*3d30*/  LOP3.LUT R5, R5, 0xff, RZ, 0xc0, !PT ;  /* 0x000000ff05057812 */ /* 0x000fca00078ec0ff */
[----:B------:R0:W-:Y:S01]  /*3d40*/  STG.E.U16 desc[UR36][R2.64], R5 ;  /* 0x0000000502007986 */ /* 0x0001e2000c101524 */
[----:B------:R-:W-:Y:S05]  /*3d50*/  BRA `(.L_x_18457) ;  /* 0x0000000400687947 */ /* 0x000fea0003800000 */
.L_x_18473:
[----:B------:R-:W-:Y:S01]  /*3d60*/  LOP3.LUT R5, R5, 0xff, RZ, 0xc0, !PT ;  /* 0x000000ff05057812 */ /* 0x000fe200078ec0ff */
[----:B------:R-:W-:Y:S01]  /*3d70*/  BSSY.RECONVERGENT B0, `(.L_x_18474) ;  /* 0x0000012000007945 */ /* 0x000fe20003800200 */
[----:B------:R-:W-:-:S04]  /*3d80*/  MOV R0, 0x80 ;  /* 0x0000008000007802 */ /* 0x000fc80000000f00 */
[----:B------:R-:W0:Y:S02]  /*3d90*/  I2F.U16 R5, R5 ;  /* 0x0000000500057306 */ /* 0x000e240000101000 */
[----:B0-----:R-:W-:-:S13]  /*3da0*/  ISETP.GT.U32.AND P0, PT, R5, 0x437fffff, PT ;  /* 0x437fffff0500780c */ /* 0x001fda0003f04070 */
        /* <DEDUP_REMOVED lines=8> */
.L_x_18476:
[----:B------:R-:W-:-:S04]  /*3e30*/  SHF.R.U32.HI R0, RZ, 0x14, R5 ;  /* 0x00000014ff007819 */ /* 0x000fc80000011605 */
[----:B------:R-:W-:-:S04]  /*3e40*/  LOP3.LUT R0, R0, 0x1, RZ, 0xc0, !PT ;  /* 0x0000000100007812 */ /* 0x000fc800078ec0ff */
[----:B------:R-:W-:-:S04]  /*3e50*/  IADD3 R0, PT, PT, R5, 0x487ffff, R0 ;  /* 0x0487ffff05007810 */ /* 0x000fc80007ffe000 */
[----:B------:R-:W-:-:S04]  /*3e60*/  SHF.R.U32.HI R0, RZ, 0x14, R0 ;  /* 0x00000014ff007819 */ /* 0x000fc80000011600 */
[----:B------:R-:W-:-:S07]  /*3e70*/  LOP3.LUT R4, R0, 0xff, RZ, 0xc0, !PT ;  /* 0x000000ff00047812 */ /* 0x000fce00078ec0ff */
.L_x_18477:
[----:B------:R-:W-:-:S07]  /*3e80*/  PRMT R0, R4, 0x7610, R0 ;  /* 0x0000761004007816 */ /* 0x000fce0000000000 */
.L_x_18475:
[----:B------:R-:W-:Y:S05]  /*3e90*/  BSYNC.RECONVERGENT B0 ;  /* 0x0000000000007941 */ /* 0x000fea0003800200 */
.L_x_18474:
[----:B------:R0:W-:Y:S01]  /*3ea0*/  STG.E.U8 desc[UR36][R2.64], R0 ;  /* 0x0000000002007986 */ /* 0x0001e2000c101124 */
[----:B------:R-:W-:Y:S05]  /*3eb0*/  BRA `(.L_x_18457) ;  /* 0x0000000400107947 */ /* 0x000fea0003800000 */
.L_x_18472:
[----:B------:R-:W-:Y:S01]  /*3ec0*/  LOP3.LUT R5, R5, 0xff, RZ, 0xc0, !PT ;  /* 0x000000ff05057812 */ /* 0x000fe200078ec0ff */
[----:B------:R-:W-:Y:S01]  /*3ed0*/  BSSY.RECONVERGENT B0, `(.L_x_18478) ;  /* 0x0000012000007945 */ /* 0x000fe20003800200 */
[----:B------:R-:W-:-:S04]  /*3ee0*/  IMAD.MOV.U32 R0, RZ, RZ, 0x80 ;  /* 0x00000080ff007424 */ /* 0x000fc800078e00ff */
        /* <DEDUP_REMOVED lines=10> */
.L_x_18480:
[----:B------:R-:W-:-:S04]  /*3f90*/  SHF.R.U32.HI R0, RZ, 0x15, R5 ;  /* 0x00000015ff007819 */ /* 0x000fc80000011605 */
[----:B------:R-:W-:-:S04]  /*3fa0*/  LOP3.LUT R0, R0, 0x1, RZ, 0xc0, !PT ;  /* 0x0000000100007812 */ /* 0x000fc800078ec0ff */
[----:B------:R-:W-:-:S04]  /*3fb0*/  IADD3 R0, PT, PT, R5, 0x88fffff, R0 ;  /* 0x088fffff05007810 */ /* 0x000fc80007ffe000 */
[----:B------:R-:W-:-:S04]  /*3fc0*/  SHF.R.U32.HI R0, RZ, 0x15, R0 ;  /* 0x00000015ff007819 */ /* 0x000fc80000011600 */
[----:B------:R-:W-:-:S07]  /*3fd0*/  LOP3.LUT R4, R0, 0xff, RZ, 0xc0, !PT ;  /* 0x000000ff00047812 */ /* 0x000fce00078ec0ff */
.L_x_18481:
[----:B------:R-:W-:-:S07]  /*3fe0*/  PRMT R0, R4, 0x7610, R0 ;  /* 0x0000761004007816 */ /* 0x000fce0000000000 */
.L_x_18479:
[----:B------:R-:W-:Y:S05]  /*3ff0*/  BSYNC.RECONVERGENT B0 ;  /* 0x0000000000007941 */ /* 0x000fea0003800200 */
.L_x_18478:
[----:B------:R0:W-:Y:S01]  /*4000*/  STG.E.U8 desc[UR36][R2.64], R0 ;  /* 0x0000000002007986 */ /* 0x0001e2000c101124 */
[----:B------:R-:W-:Y:S05]  /*4010*/  BRA `(.L_x_18457) ;  /* 0x0000000000b87947 */ /* 0x000fea0003800000 */
.L_x_18471:
[----:B------:R-:W-:-:S09]  /*4020*/  UISETP.NE.AND UP0, UPT, UR4, 0x1c, UPT ;  /* 0x0000001c0400788c */ /* 0x000fd2000bf05270 */
[----:B------:R-:W-:Y:S05]  /*4030*/  BRA.U !UP0, `(.L_x_18482) ;  /* 0x0000000108a87547 */ /* 0x000fea000b800000 */
[----:B------:R-:W-:-:S09]  /*4040*/  UISETP.NE.AND UP0, UPT, UR4, 0x1d, UPT ;  /* 0x0000001d0400788c */ /* 0x000fd2000bf05270 */
[----:B------:R-:W-:Y:S05]  /*4050*/  BRA.U !UP0, `(.L_x_18483) ;  /* 0x0000000108907547 */ /* 0x000fea000b800000 */
[----:B------:R-:W-:-:S09]  /*4060*/  UISETP.NE.AND UP0, UPT, UR4, 0x2c, UPT ;  /* 0x0000002c0400788c */ /* 0x000fd2000bf05270 */
[----:B------:R-:W-:Y:S05]  /*4070*/  BRA.U !UP0, `(.L_x_18484) ;  /* 0x0000000108447547 */ /* 0x000fea000b800000 */
.L_x_18456:
        /* <DEDUP_REMOVED lines=16> */
.L_x_18485:
[----:B------:R-:W-:Y:S05]  /*4180*/  BRA `(.L_x_18457) ;  /* 0x00000000005c7947 */ /* 0x000fea0003800000 */
.L_x_18484:
[----:B------:R-:W-:Y:S01]  /*4190*/  LOP3.LUT R5, R5, 0xff, RZ, 0xc0, !PT ;  /* 0x000000ff05057812 */ /* 0x000fe200078ec0ff */
[----:B------:R-:W-:-:S05]  /*41a0*/  IMAD.MOV.U32 R6, RZ, RZ, 0xff ;  /* 0x000000ffff067424 */ /* 0x000fca00078e00ff */
[----:B------:R-:W0:Y:S02]  /*41b0*/  I2F.U16 R5, R5 ;  /* 0x0000000500057306 */ /* 0x000e240000101000 */
[----:B0-----:R-:W-:-:S04]  /*41c0*/  SHF.R.U32.HI R4, RZ, 0x17, R5 ;  /* 0x00000017ff047819 */ /* 0x001fc80000011605 */
[----:B------:R-:W-:-:S13]  /*41d0*/  ISETP.NE.AND P1, PT, R4, 0xff, PT ;  /* 0x000000ff0400780c */ /* 0x000fda0003f25270 */
[--C-:B------:R-:W-:Y:S02]  /*41e0*/  @P1 SHF.R.U32.HI R0, RZ, 0x16, R5.reuse ;  /* 0x00000016ff001819 */ /* 0x100fe40000011605 */
[--C-:B------:R-:W-:Y:S02]  /*41f0*/  @P1 LOP3.LUT P0, RZ, R4, 0x3fffff, R5.reuse, 0xf8, !PT ;  /* 0x003fffff04ff1812 */ /* 0x100fe4000780f805 */
[----:B------:R-:W-:Y:S02]  /*4200*/  @P1 LOP3.LUT R0, R0, 0x1, RZ, 0xc0, !PT ;  /* 0x0000000100001812 */ /* 0x000fe400078ec0ff */
[----:B------:R-:W-:Y:S02]  /*4210*/  PRMT R5, R6, 0x7610, R5 ;  /* 0x0000761006057816 */ /* 0x000fe40000000005 */
[----:B------:R-:W-:Y:S01]  /*4220*/  @P1 ISETP.EQ.U32.AND P2, PT, R0, 0x1, P0 ;  /* 0x000000010000180c */ /* 0x000fe20000742070 */
[----:B------:R-:W-:Y:S01]  /*4230*/  @P1 VIADD R0, R4, 0x1 ;  /* 0x0000000104001836 */ /* 0x000fe20000000000 */
[----:B------:R-:W-:-:S02]  /*4240*/  PLOP3.LUT P0, PT, PT, PT, PT, 0x80, 0x8 ;  /* 0x000000000008781c */ /* 0x000fc40003f0f070 */
[----:B------:R-:W-:-:S13]  /*4250*/  @P1 PLOP3.LUT P0, PT, P2, PT, PT, 0x80, 0x8 ;  /* 0x000000000008181c */ /* 0x000fda000170f070 */
[----:B------:R-:W-:-:S04]  /*4260*/  @!P0 IMAD.MOV R0, RZ, RZ, R4 ;  /* 0x000000ffff008224 */ /* 0x000fc800078e0204 */
[----:B------:R-:W-:-:S05]  /*4270*/  @P1 IMAD.MOV.U32 R5, RZ, RZ, R0 ;  /* 0x000000ffff051224 */ /* 0x000fca00078e0000 */
[----:B------:R0:W-:Y:S01]  /*4280*/  STG.E.U8 desc[UR36][R2.64], R5 ;  /* 0x0000000502007986 */ /* 0x0001e2000c101124 */
[----:B------:R-:W-:Y:S05]  /*4290*/  BRA `(.L_x_18457) ;  /* 0x0000000000187947 */ /* 0x000fea0003800000 */
.L_x_18483:
[----:B------:R-:W-:Y:S01]  /*42a0*/  LOP3.LUT R4, R5, 0xff, RZ, 0xc0, !PT ;  /* 0x000000ff05047812 */ /* 0x000fe200078ec0ff */
[----:B------:R-:W-:-:S05]  /*42b0*/  HFMA2 R5, -RZ, RZ, 0, 0 ;  /* 0x00000000ff057431 */ /* 0x000fca00000001ff */
[----:B------:R0:W-:Y:S01]  /*42c0*/  STG.E.64 desc[UR36][R2.64], R4 ;  /* 0x0000000402007986 */ /* 0x0001e2000c101b24 */
[----:B------:R-:W-:Y:S05]  /*42d0*/  BRA `(.L_x_18457) ;  /* 0x0000000000087947 */ /* 0x000fea0003800000 */
.L_x_18482:
[----:B------:R-:W-:-:S05]  /*42e0*/  LOP3.LUT R5, R5, 0xff, RZ, 0xc0, !PT ;  /* 0x000000ff05057812 */ /* 0x000fca00078ec0ff */
[----:B------:R0:W-:Y:S02]  /*42f0*/  STG.E desc[UR36][R2.64], R5 ;  /* 0x0000000502007986 */ /* 0x0001e4000c101924 */
.L_x_18457:
[----:B------:R-:W-:Y:S05]  /*4300*/  BSYNC.RECONVERGENT B6 ;  /* 0x0000000000067941 */ /* 0x000fea0003800200 */
.L_x_18451:
[----:B------:R-:W-:-:S07]  /*4310*/  VIADD R17, R17, 0x80 ;  /* 0x0000008011117836 */ /* 0x000fce0000000000 */
.L_x_18381:
[----:B------:R-:W-:Y:S05]  /*4320*/  BSYNC.RECONVERGENT B7 ;  /* 0x0000000000077941 */ /* 0x000fea0003800200 */
.L_x_18380:
        /* <DEDUP_REMOVED lines=358> */
.L_x_18488:
[----:B------:R-:W4:Y:S01]  /*5990*/  LDCU.64 UR6, c[0x0][0x5f0] ;  /* 0x0000be00ff0677ac */ /* 0x000f220008000a00 */
[----:B------:R-:W-:-:S04]  /*59a0*/  UPRMT UR4, UR39, 0x9910, URZ ;  /* 0x0000991027047896 */ /* 0x000fc800080000ff */
[----:B------:R-:W-:Y:S01]  /*59b0*/  UISETP.GT.AND UP0, UPT, UR4, 0x9, UPT ;  /* 0x000000090400788c */ /* 0x000fe2000bf04270 */
[----:B----4-:R-:W-:-:S04]  /*59c0*/  IADD3 R4, P0, PT, R0, UR6, RZ ;  /* 0x0000000600047c10 */ /* 0x010fc8000ff1e0ff */
[----:B-123--:R-:W-:-:S04]  /*59d0*/  IADD3.X R5, PT, PT, RZ, UR7, RZ, P0, !PT ;  /* 0x00000007ff057c10 */ /* 0x00efc800087fe4ff */
        /* <DEDUP_REMOVED lines=11> */
.L_x_18492:
[----:B------:R3:W5:Y:S01]  /*5a90*/  LDG.E.U8 R19, desc[UR36][R4.64] ;  /* 0x0000002404137981 */ /* 0x000762000c1e1100 */
[----:B------:R-:W-:Y:S05]  /*5aa0*/  BRA `(.L_x_18494) ;  /* 0x0000000c005c7947 */ /* 0x000fea0003800000 */
.L_x_18491:
        /* <DEDUP_REMOVED lines=8> */
.L_x_18496:
[----:B------:R0:W5:Y:S01]  /*5b30*/  LDG.E.U8 R19, desc[UR36][R4.64] ;  /* 0x0000002404137981 */ /* 0x000162000c1e1100 */
[----:B------:R-:W-:Y:S05]  /*5b40*/  BRA `(.L_x_18494) ;  /* 0x0000000c00347947 */ /* 0x000fea0003800000 */
.L_x_18495:
[----:B------:R0:W5:Y:S01]  /*5b50*/  LDG.E.U16 R19, desc[UR36][R4.64] ;  /* 0x0000002404137981 */ /* 0x000162000c1e1500 */
[----:B------:R-:W-:Y:S05]  /*5b60*/  BRA `(.L_x_18494) ;  /* 0x0000000c002c7947 */ /* 0x000fea0003800000 */
.L_x_18490:
        /* <DEDUP_REMOVED lines=10> */
.L_x_18498:
[----:B------:R-:W2:Y:S02]  /*5c10*/  LDG.E.U16 R2, desc[UR36][R4.64] ;  /* 0x0000002404027981 */ /* 0x000ea4000c1e1500 */
[----:B--2---:R-:W-:-:S06]  /*5c20*/  HADD2.F32 R2, -RZ, R2.H0_H0 ;  /* 0x20000002ff027230 */ /* 0x004fcc0000004100 */
[----:B------:R-:W0:Y:S02]  /*5c30*/  F2I.S64.TRUNC R2, R2 ;  /* 0x0000000200027311 */ /* 0x000e24000020d900 */
[----:B0-----:R-:W-:Y:S01]  /*5c40*/  PRMT R19, R2, 0x7610, R19 ;  /* 0x0000761002137816 */ /* 0x001fe20000000013 */
[----:B------:R-:W-:Y:S06]  /*5c50*/  BRA `(.L_x_18494) ;  /* 0x0000000800f07947 */ /* 0x000fec0003800000 */
.L_x_18497:
        /* <DEDUP_REMOVED lines=10> */
.L_x_18500:
[----:B------:R-:W2:Y:S02]  /*5d00*/  LDG.E.U16 R4, desc[UR36][R4.64] ;  /* 0x0000002404047981 */ /* 0x000ea4000c1e1500 */
[----:B--2---:R-:W-:-:S06]  /*5d10*/  HADD2.F32 R2, -RZ, R4.H0_H0 ;  /* 0x20000004ff027230 */ /* 0x004fcc0000004100 */
[----:B------:R-:W0:Y:S02]  /*5d20*/  F2I.S64.TRUNC R2, R2 ;  /* 0x0000000200027311 */ /* 0x000e24000020d900 */
[----:B0-----:R-:W-:Y:S01]  /*5d30*/  PRMT R19, R2, 0x7610, R19 ;  /* 0x0000761002137816 */ /* 0x001fe20000000013 */
[----:B------:R-:W-:Y:S06]  /*5d40*/  BRA `(.L_x_18494) ;  /* 0x0000000800b47947 */ /* 0x000fec0003800000 */
.L_x_18499:
[----:B------:R-:W2:Y:S02]  /*5d50*/  LDG.E.64 R2, desc[UR36][R4.64] ;  /* 0x0000002404027981 */ /* 0x000ea4000c1e1b00 */
[----:B--2---:R-:W0:Y:S02]  /*5d60*/  F2I.S64.F64.TRUNC R2, R2 ;  /* 0x0000000200027311 */ /* 0x004e24000030d900 */
[----:B0-----:R-:W-:Y:S01]  /*5d70*/  PRMT R19, R2, 0x7610, R19 ;  /* 0x0000761002137816 */ /* 0x001fe20000000013 */
[----:B------:R-:W-:Y:S06]  /*5d80*/  BRA `(.L_x_18494) ;  /* 0x0000000800a47947 */ /* 0x000fec0003800000 */
.L_x_18489:
        /* <DEDUP_REMOVED lines=12> */
.L_x_18503:
[----:B------:R-:W2:Y:S02]  /*5e50*/  LDG.E.64 R4, desc[UR36][R4.64] ;  /* 0x0000002404047981 */ /* 0x000ea4000c1e1b00 */
[----:B--2---:R-:W0:Y:S02]  /*5e60*/  F2I.S64.F64.TRUNC R2, R4 ;  /* 0x0000000400027311 */ /* 0x004e24000030d900 */
[----:B0-----:R-:W-:Y:S01]  /*5e70*/  PRMT R19, R2, 0x7610, R19 ;  /* 0x0000761002137816 */ /* 0x001fe20000000013 */
[----:B------:R-:W-:Y:S06]  /*5e80*/  BRA `(.L_x_18494) ;  /* 0x0000000800647947 */ /* 0x000fec0003800000 */
.L_x_18502:
        /* <DEDUP_REMOVED lines=27> */
.L_x_18505:
        /* <DEDUP_REMOVED lines=12> */
[----:B0-----:R-:W-:Y:S01]  /*6100*/  PRMT R19, R2, 0x7610, R19 ;  /* 0x0000761002137816 */ /* 0x001fe20000000013 */
[----:B------:R-:W-:Y:S06]  /*6110*/  BRA `(.L_x_18494) ;  /* 0x0000000400c07947 */ /* 0x000fec0003800000 */
.L_x_18504:
[----:B------:R-:W2:Y:S02]  /*6120*/  LDG.E.U16 R2, desc[UR36][R4.64] ;  /* 0x0000002404027981 */ /* 0x000ea4000c1e1500 */
[----:B--2---:R-:W-:-:S06]  /*6130*/  SHF.L.U32 R2, R2, 0x10, RZ ;  /* 0x0000001002027819 */ /* 0x004fcc00000006ff */
[----:B------:R-:W0:Y:S02]  /*6140*/  F2I.S64.TRUNC R2, R2 ;  /* 0x0000000200027311 */ /* 0x000e24000020d900 */
[----:B0-----:R-:W-:Y:S01]  /*6150*/  PRMT R19, R2, 0x7610, R19 ;  /* 0x0000761002137816 */ /* 0x001fe20000000013 */
[----:B------:R-:W-:Y:S06]  /*6160*/  BRA `(.L_x_18494) ;  /* 0x0000000400ac7947 */ /* 0x000fec0003800000 */
.L_x_18501:
        /* <DEDUP_REMOVED lines=10> */
.L_x_18508:
        /* <DEDUP_REMOVED lines=21> */
.L_x_18512:
[----:B------:R-:W-:Y:S05]  /*6360*/  BSYNC.RECONVERGENT B1 ;  /* 0x0000000000017941 */ /* 0x000fea0003800200 */
.L_x_18511:
[----:B------:R-:W-:Y:S02]  /*6370*/  SHF.L.U32 R0, R0, 0x14, RZ ;  /* 0x0000001400007819 */ /* 0x000fe400000006ff */
[----:B------:R-:W-:-:S04]  /*6380*/  LEA R2, R2, 0x3b800000, 0x17 ;  /* 0x3b80000002027811 */ /* 0x000fc800078eb8ff */
[----:B------:R-:W-:-:S07]  /*6390*/  LOP3.LUT R2, R2, R0, R7, 0xfe, !PT ;  /* 0x0000000002027212 */ /* 0x000fce00078efe07 */
.L_x_18510:
[----:B------:R-:W-:Y:S05]  /*63a0*/  BSYNC.RECONVERGENT B0 ;  /* 0x0000000000007941 */ /* 0x000fea0003800200 */
.L_x_18509:
[----:B------:R-:W0:Y:S02]  /*63b0*/  F2I.S64.TRUNC R2, R2 ;  /* 0x0000000200027311 */ /* 0x000e24000020d900 */
[----:B0-----:R-:W-:Y:S01]  /*63c0*/  PRMT R19, R2, 0x7610, R19 ;  /* 0x0000761002137816 */ /* 0x001fe20000000013 */
[----:B------:R-:W-:Y:S06]  /*63d0*/  BRA `(.L_x_18494) ;  /* 0x0000000400107947 */ /* 0x000fec0003800000 */
.L_x_18507:
        /* <DEDUP_REMOVED lines=21> */
.L_x_18516:
[----:B------:R-:W-:Y:S05]  /*6530*/  BSYNC.RECONVERGENT B1 ;  /* 0x0000000000017941 */ /* 0x000fea0003800200 */
.L_x_18515:
[----:B------:R-:W-:Y:S02]  /*6540*/  SHF.L.U32 R0, R0, 0x15, RZ ;  /* 0x0000001500007819 */ /* 0x000fe400000006ff */
[----:B------:R-:W-:-:S04]  /*6550*/  LEA R2, R2, 0x37800000, 0x17 ;  /* 0x3780000002027811 */ /* 0x000fc800078eb8ff */
[----:B------:R-:W-:-:S07]  /*6560*/  LOP3.LUT R2, R2, R0, R7, 0xfe, !PT ;  /* 0x0000000002027212 */ /* 0x000fce00078efe07 */
.L_x_18514:
[----:B------:R-:W-:Y:S05]  /*6570*/  BSYNC.RECONVERGENT B0 ;  /* 0x0000000000007941 */ /* 0x000fea0003800200 */
.L_x_18513:
[----:B------:R-:W0:Y:S02]  /*6580*/  F2I.S64.TRUNC R2, R2 ;  /* 0x0000000200027311 */ /* 0x000e24000020d900 */
[----:B0-----:R-:W-:Y:S01]  /*6590*/  PRMT R19, R2, 0x7610, R19 ;  /* 0x0000761002137816 */ /* 0x001fe20000000013 */
[----:B------:R-:W-:Y:S06]  /*65a0*/  BRA `(.L_x_18494) ;  /* 0x00000000009c7947 */ /* 0x000fec0003800000 */
.L_x_18506:
        /* <DEDUP_REMOVED lines=14> */
.L_x_18520:
[----:B------:R-:W-:Y:S05]  /*6690*/  BSYNC.RECONVERGENT B0 ;  /* 0x0000000000007941 */ /* 0x000fea0003800200 */
.L_x_18519:
[----:B------:R-:W0:Y:S02]  /*66a0*/  F2I.S64.TRUNC R2, R2 ;  /* 0x0000000200027311 */ /* 0x000e24000020d900 */
[----:B0-----:R-:W-:Y:S01]  /*66b0*/  PRMT R19, R2, 0x7610, R19 ;  /* 0x0000761002137816 */ /* 0x001fe20000000013 */
[----:B------:R-:W-:Y:S06]  /*66c0*/  BRA `(.L_x_18494) ;  /* 0x0000000000547947 */ /* 0x000fec0003800000 */
.L_x_18493:
        /* <DEDUP_REMOVED lines=16> */
.L_x_18521:
[----:B------:R-:W-:Y:S01]  /*67d0*/  PRMT R19, RZ, 0x7610, R19 ;  /* 0x00007610ff137816 */ /* 0x000fe20000000013 */
[----:B------:R-:W-:Y:S06]  /*67e0*/  BRA `(.L_x_18494) ;  /* 0x00000000000c7947 */ /* 0x000fec0003800000 */
.L_x_18518:
[----:B------:R2:W5:Y:S01]  /*67f0*/  LDG.E.U8 R19, desc[UR36][R4.64] ;  /* 0x0000002404137981 */ /* 0x000562000c1e1100 */
[----:B------:R-:W-:Y:S05]  /*6800*/  BRA `(.L_x_18494) ;  /* 0x0000000000047947 */ /* 0x000fea0003800000 */
.L_x_18517:
[----:B------:R1:W5:Y:S02]  /*6810*/  LDG.E.U8 R19, desc[UR36][R4.64] ;  /* 0x0000002404137981 */ /* 0x000364000c1e1100 */
.L_x_18494:
        /* <DEDUP_REMOVED lines=16> */
.L_x_18525:
[----:B------:R0:W5:Y:S01]  /*6920*/  LDG.E.U8 R0, desc[UR36][R4.64] ;  /* 0x0000002404007981 */ /* 0x000162000c1e1100 */
[----:B------:R-:W-:Y:S05]  /*6930*/  BRA `(.L_x_18527) ;  /* 0x0000000c005c7947 */ /* 0x000fea0003800000 */
.L_x_18524:
        /* <DEDUP_REMOVED lines=8> */
.L_x_18529:
[----:B------:R3:W5:Y:S01]  /*69c0*/  LDG.E.U8 R0, desc[UR36][R4.64] ;  /* 0x0000002404007981 */ /* 0x000762000c1e1100 */
[----:B------:R-:W-:Y:S05]  /*69d0*/  BRA `(.L_x_18527) ;  /* 0x0000000c00347947 */ /* 0x000fea0003800000 */
.L_x_18528:
[----:B------:R0:W5:Y:S01]  /*69e0*/  LDG.E.U16 R0, desc[UR36][R4.64] ;  /* 0x0000002404007981 */ /* 0x000162000c1e1500 */
[----:B------:R-:W-:Y:S05]  /*69f0*/  BRA `(.L_x_18527) ;  /* 0x0000000c002c7947 */ /* 0x000fea0003800000 */
.L_x_18523:
        /* <DEDUP_REMOVED lines=10> */
.L_x_18531:
[----:B------:R-:W2:Y:S02]  /*6aa0*/  LDG.E.U16 R2, desc[UR36][R4.64] ;  /* 0x0000002404027981 */ /* 0x000ea4000c1e1500 */
[----:B--2---:R-:W-:-:S06]  /*6ab0*/  HADD2.F32 R2, -RZ, R2.H0_H0 ;  /* 0x20000002ff027230 */ /* 0x004fcc0000004100 */
[----:B------:R-:W0:Y:S02]  /*6ac0*/  F2I.S64.TRUNC R2, R2 ;  /* 0x0000000200027311 */ /* 0x000e24000020d900 */
[----:B0-----:R-:W-:Y:S01]  /*6ad0*/  PRMT R0, R2, 0x7610, R0 ;  /* 0x0000761002007816 */ /* 0x001fe20000000000 */
[----:B------:R-:W-:Y:S06]  /*6ae0*/  BRA `(.L_x_18527) ;  /* 0x0000000800f07947 */ /* 0x000fec0003800000 */
.L_x_18530:
        /* <DEDUP_REMOVED lines=10> */
.L_x_18533:
[----:B------:R-:W2:Y:S02]  /*6b90*/  LDG.E.U16 R4, desc[UR36][R4.64] ;  /* 0x0000002404047981 */ /* 0x000ea4000c1e1500 */
[----:B--2---:R-:W-:-:S06]  /*6ba0*/  HADD2.F32 R2, -RZ, R4.H0_H0 ;  /* 0x20000004ff027230 */ /* 0x004fcc0000004100 */
[----:B------:R-:W0:Y:S02]  /*6bb0*/  F2I.S64.TRUNC R2, R2 ;  /* 0x0000000200027311 */ /* 0x000e24000020d900 */
[----:B0-----:R-:W-:Y:S01]  /*6bc0*/  PRMT R0, R2, 0x7610, R0 ;  /* 0x0000761002007816 */ /* 0x001fe20000000000 */
[----:B------:R-:W-:Y:S06]  /*6bd0*/  BRA `(.L_x_18527) ;  /* 0x0000000800b47947 */ /* 0x000fec0003800000 */
.L_x_18532:
[----:B------:R-:W2:Y:S02]  /*6be0*/  LDG.E.64 R2, desc[UR36][R4.64] ;  /* 0x0000002404027981 */ /* 0x000ea4000c1e1b00 */
[----:B--2---:R-:W0:Y:S02]  /*6bf0*/  F2I.S64.F64.TRUNC R2, R2 ;  /* 0x0000000200027311 */ /* 0x004e24000030d900 */
[----:B0-----:R-:W-:Y:S01]  /*6c00*/  PRMT R0, R2, 0x7610, R0 ;  /* 0x0000761002007816 */ /* 0x001fe20000000000 */
[----:B------:R-:W-:Y:S06]  /*6c10*/  BRA `(.L_x_18527) ;  /* 0x0000000800a47947 */ /* 0x000fec0003800000 */
.L_x_18522:
        /* <DEDUP_REMOVED lines=12> */
.L_x_18536:
[----:B------:R-:W2:Y:S02]  /*6ce0*/  LDG.E.64 R4, desc[UR36][R4.64] ;  /* 0x0000002404047981 */ /* 0x000ea4000c1e1b00 */
[----:B--2---:R-:W0:Y:S02]  /*6cf0*/  F2I.S64.F64.TRUNC R2, R4 ;  /* 0x0000000400027311 */ /* 0x004e24000030d900 */
[----:B0-----:R-:W-:Y:S01]  /*6d00*/  PRMT R0, R2, 0x7610, R0 ;  /* 0x0000761002007816 */ /* 0x001fe20000000000 */
[----:B------:R-:W-:Y:S06]  /*6d10*/  BRA `(.L_x_18527) ;  /* 0x0000000800647947 */ /* 0x000fec0003800000 */
.L_x_18535:
        /* <DEDUP_REMOVED lines=25> */
[----:B0-----:R-:W-:Y:S01]  /*6eb0*/  PRMT R0, R2, 0x7610, R0 ;  /* 0x0000761002007816 */ /* 0x001fe20000000000 */
[----:B------:R-:W-:Y:S06]  /*6ec0*/  BRA `(.L_x_18527) ;  /* 0x0000000400f87947 */ /* 0x000fec0003800000 */
.L_x_18538:
        /* <DEDUP_REMOVED lines=14> */
.L_x_18537:
[----:B------:R-:W2:Y:S02]  /*6fb0*/  LDG.E.U16 R2, desc[UR36][R4.64] ;  /* 0x0000002404027981 */ /* 0x000ea4000c1e1500 */
[----:B--2---:R-:W-:-:S06]  /*6fc0*/  IMAD.U32 R2, R2, 0x10000, RZ ;  /* 0x0001000002027824 */ /* 0x004fcc00078e00ff */
[----:B------:R-:W0:Y:S02]  /*6fd0*/  F2I.S64.TRUNC R2, R2 ;  /* 0x0000000200027311 */ /* 0x000e24000020d900 */
[----:B0-----:R-:W-:Y:S01]  /*6fe0*/  PRMT R0, R2, 0x7610, R0 ;  /* 0x0000761002007816 */ /* 0x001fe20000000000 */
[----:B------:R-:W-:Y:S06]  /*6ff0*/  BRA `(.L_x_18527) ;  /* 0x0000000400ac7947 */ /* 0x000fec0003800000 */
.L_x_18534:
        /* <DEDUP_REMOVED lines=10> */
.L_x_18541:
        /* <DEDUP_REMOVED lines=21> */
.L_x_18545:
[----:B------:R-:W-:Y:S05]  /*71f0*/  BSYNC.RECONVERGENT B1 ;  /* 0x0000000000017941 */ /* 0x000fea0003800200 */
.L_x_18544:
[----:B------:R-:W-:Y:S01]  /*7200*/  IMAD.SHL.U32 R0, R0, 0x100000, RZ ;  /* 0x0010000000007824 */ /* 0x000fe200078e00ff */
[----:B------:R-:W-:-:S04]  /*7210*/  LEA R2, R2, 0x3b800000, 0x17 ;  /* 0x3b80000002027811 */ /* 0x000fc800078eb8ff */
[----:B------:R-:W-:-:S07]  /*7220*/  LOP3.LUT R2, R2, R0, R7, 0xfe, !PT ;  /* 0x0000000002027212 */ /* 0x000fce00078efe07 */
.L_x_18543:
[----:B------:R-:W-:Y:S05]  /*7230*/  BSYNC.RECONVERGENT B0 ;  /* 0x0000000000007941 */ /* 0x000fea0003800200 */
.L_x_18542:
[----:B------:R-:W0:Y:S02]  /*7240*/  F2I.S64.TRUNC R2, R2 ;  /* 0x0000000200027311 */ /* 0x000e24000020d900 */
[----:B0-----:R-:W-:Y:S01]  /*7250*/  PRMT R0, R2, 0x7610, R0 ;  /* 0x0000761002007816 */ /* 0x001fe20000000000 */
[----:B------:R-:W-:Y:S06]  /*7260*/  BRA `(.L_x_18527) ;  /* 0x0000000400107947 */ /* 0x000fec0003800000 */
.L_x_18540:
        /* <DEDUP_REMOVED lines=21> */
.L_x_18549:
[----:B------:R-:W-:Y:S05]  /*73c0*/  BSYNC.RECONVERGENT B1 ;  /* 0x0000000000017941 */ /* 0x000fea0003800200 */
.L_x_18548:
[----:B------:R-:W-:Y:S01]  /*73d0*/  IMAD.SHL.U32 R0, R0, 0x200000, RZ ;  /* 0x0020000000007824 */ /* 0x000fe200078e00ff */
[----:B------:R-:W-:-:S04]  /*73e0*/  LEA R2, R2, 0x37800000, 0x17 ;  /* 0x3780000002027811 */ /* 0x000fc800078eb8ff */
[----:B------:R-:W-:-:S07]  /*73f0*/  LOP3.LUT R2, R2, R0, R7, 0xfe, !PT ;  /* 0x0000000002027212 */ /* 0x000fce00078efe07 */
.L_x_18547:
[----:B------:R-:W-:Y:S05]  /*7400*/  BSYNC.RECONVERGENT B0 ;  /* 0x0000000000007941 */ /* 0x000fea0003800200 */
.L_x_18546:
[----:B------:R-:W0:Y:S02]  /*7410*/  F2I.S64.TRUNC R2, R2 ;  /* 0x0000000200027311 */ /* 0x000e24000020d900 */
[----:B0-----:R-:W-:Y:S01]  /*7420*/  PRMT R0, R2, 0x7610, R0 ;  /* 0x0000761002007816 */ /* 0x001fe20000000000 */
[----:B------:R-:W-:Y:S06]  /*7430*/  BRA `(.L_x_18527) ;  /* 0x00000000009c7947 */ /* 0x000fec0003800000 */
.L_x_18539:
        /* <DEDUP_REMOVED lines=14> */
.L_x_18553:
[----:B------:R-:W-:Y:S05]  /*7520*/  BSYNC.RECONVERGENT B0 ;  /* 0x0000000000007941 */ /* 0x000fea0003800200 */
.L_x_18552:
[----:B------:R-:W0:Y:S02]  /*7530*/  F2I.S64.TRUNC R2, R2 ;  /* 0x0000000200027311 */ /* 0x000e24000020d900 */
[----:B0-----:R-:W-:Y:S01]  /*7540*/  PRMT R0, R2, 0x7610, R0 ;  /* 0x0000761002007816 */ /* 0x001fe20000000000 */
[----:B------:R-:W-:Y:S06]  /*7550*/  BRA `(.L_x_18527) ;  /* 0x0000000000547947 */ /* 0x000fec0003800000 */
.L_x_18526:
        /* <DEDUP_REMOVED lines=16> */
.L_x_18554:
[----:B------:R-:W-:Y:S01]  /*7660*/  PRMT R0, RZ, 0x7610, R0 ;  /* 0x00007610ff007816 */ /* 0x000fe20000000000 */
[----:B------:R-:W-:Y:S06]  /*7670*/  BRA `(.L_x_18527) ;  /* 0x00000000000c7947 */ /* 0x000fec0003800000 */
.L_x_18551:
[----:B------:R1:W5:Y:S01]  /*7680*/  LDG.E.U8 R0, desc[UR36][R4.64] ;  /* 0x0000002404007981 */ /* 0x000362000c1e1100 */
[----:B------:R-:W-:Y:S05]  /*7690*/  BRA `(.L_x_18527) ;  /* 0x0000000000047947 */ /* 0x000fea0003800000 */
.L_x_18550:
[----:B------:R2:W5:Y:S02]  /*76a0*/  LDG.E.U8 R0, desc[UR36][R4.64] ;  /* 0x0000002404007981 */ /* 0x000564000c1e1100 */
.L_x_18527:
[----:B------:R-:W0:Y:S01]  /*76b0*/  LDCU.64 UR6, c[0x0][0x5e8] ;  /* 0x0000bd00ff0677ac */ /* 0x000e220008000a00 */
[----:B-----5:R-:W-:Y:S01]  /*76c0*/  LOP3.LUT P0, RZ, R19, 0xff, RZ, 0xc0, !PT ;  /* 0x000000ff13ff7812 */ /* 0x020fe2000780c0ff */
[----:B------:R-:W-:Y:S01]  /*76d0*/  BSSY.RECONVERGENT B6, `(.L_x_18555) ;  /* 0x00000e8000067945 */ /* 0x000fe20003800200 */
[----:B01234-:R-:W-:Y:S01]  /*76e0*/  PRMT R5, R0, 0x7610, R5 ;  /* 0x0000761000057816 */ /* 0x01ffe20000000005 */
[----:B------:R-:W-:-:S04]  /*76f0*/  UPRMT UR4, UR43, 0x9910, URZ ;  /* 0x000099102b047896 */ /* 0x000fc800080000ff */
        /* <DEDUP_REMOVED lines=15> */
.L_x_18559:
[----:B------:R4:W-:Y:S01]  /*77f0*/  STG.E.U8 desc[UR36][R2.64], R5 ;  /* 0x0000000502007986 */ /* 0x0009e2000c101124 */
[----:B------:R-:W-:Y:S05]  /*7800*/  BRA `(.L_x_18561) ;  /* 0x0000000c00507947 */ /* 0x000fea0003800000 */
.L_x_18558:
        /* <DEDUP_REMOVED lines=10> */
.L_x_18563:
[----:B------:R-:W-:-:S05]  /*78b0*/  LOP3.LUT R5, R5, 0xff, RZ, 0xc0, !PT ;  /* 0x000000ff05057812 */ /* 0x000fca00078ec0ff */
[----:B------:R2:W-:Y:S01]  /*78c0*/  STG.E desc[UR36][R2.64], R5 ;  /* 0x0000000502007986 */ /* 0x0005e2000c101924 */
[----:B------:R-:W-:Y:S05]  /*78d0*/  BRA `(.L_x_18561) ;  /* 0x0000000c001c7947 */ /* 0x000fea0003800000 */
.L_x_18562:
[----:B------:R-:W-:-:S05]  /*78e0*/  LOP3.LUT R5, R5, 0xff, RZ, 0xc0, !PT ;  /* 0x000000ff05057812 */ /* 0x000fca00078ec0ff */
[----:B------:R0:W-:Y:S01]  /*78f0*/  STG.E.U16 desc[UR36][R2.64], R5 ;  /* 0x0000000502007986 */ /* 0x0001e2000c101524 */
[----:B------:R-:W-:Y:S05]  /*7900*/  BRA `(.L_x_18561) ;  /* 0x0000000c00107947 */ /* 0x000fea0003800000 */
.L_x_18557:
        /* <DEDUP_REMOVED lines=10> */
.L_x_18565:
[----:B------:R-:W-:-:S04]  /*79b0*/  LOP3.LUT R5, R5, 0xff, RZ, 0xc0, !PT ;  /* 0x000000ff05057812 */ /* 0x000fc800078ec0ff */
[----:B------:R-:W0:Y:S02]  /*79c0*/  I2F.U16 R0, R5 ;  /* 0x0000000500007306 */ /* 0x000e240000101000 */
[----:B0-----:R-:W-:-:S05]  /*79d0*/  F2FP.F16.F32.PACK_AB R0, RZ, R0 ;  /* 0x00000000ff00723e */ /* 0x001fca00000000ff */
[----:B------:R0:W-:Y:S01]  /*79e0*/  STG.E.U16 desc[UR36][R2.64], R0 ;  /* 0x0000000002007986 */ /* 0x0001e2000c101524 */
[----:B------:R-:W-:Y:S05]  /*79f0*/  BRA `(.L_x_18561) ;  /* 0x0000000800d47947 */ /* 0x000fea0003800000 */
.L_x_18564:
        /* <DEDUP_REMOVED lines=11> */
.L_x_18567:
[----:B------:R-:W-:-:S06]  /*7ab0*/  LOP3.LUT R5, R5, 0xff, RZ, 0xc0, !PT ;  /* 0x000000ff05057812 */ /* 0x000fcc00078ec0ff */
[----:B------:R-:W0:Y:S02]  /*7ac0*/  I2F.U16 R5, R5 ;  /* 0x0000000500057306 */ /* 0x000e240000101000 */
[----:B0-----:R-:W-:-:S04]  /*7ad0*/  F2FP.F16.F32.PACK_AB R5, RZ, R5 ;  /* 0x00000005ff05723e */ /* 0x001fc800000000ff */
[----:B------:R-:W-:-:S05]  /*7ae0*/  PRMT R5, R5, 0x5410, RZ ;  /* 0x0000541005057816 */ /* 0x000fca00000000ff */
[----:B------:R0:W-:Y:S01]  /*7af0*/  STG.E desc[UR36][R2.64], R5 ;  /* 0x0000000502007986 */ /* 0x0001e2000c101924 */
[----:B------:R-:W-:Y:S05]  /*7b00*/  BRA `(.L_x_18561) ;  /* 0x0000000800907947 */ /* 0x000fea0003800000 */
.L_x_18566:
[----:B------:R-:W-:-:S06]  /*7b10*/  LOP3.LUT R5, R5, 0xff, RZ, 0xc0, !PT ;  /* 0x000000ff05057812 */ /* 0x000fcc00078ec0ff */
[----:B------:R-:W0:Y:S02]  /*7b20*/  I2F.F64.U16 R4, R5 ;  /* 0x0000000500047312 */ /* 0x000e240000101800 */
[----:B0-----:R0:W-:Y:S01]  /*7b30*/  STG.E.64 desc[UR36][R2.64], R4 ;  /* 0x0000000402007986 */ /* 0x0011e2000c101b24 */
[----:B------:R-:W-:Y:S05]  /*7b40*/  BRA `(.L_x_18561) ;  /* 0x0000000800807947 */ /* 0x000fea0003800000 */
.L_x_18556:
        /* <DEDUP_REMOVED lines=13> */
.L_x_18571:
[----:B------:R-:W-:Y:S01]  /*7c20*/  LOP3.LUT R5, R5, 0xff, RZ, 0xc0, !PT ;  /* 0x000000ff05057812 */ /* 0x000fe200078ec0ff */
[----:B------:R-:W-:Y:S01]  /*7c30*/  BSSY.RECONVERGENT B0, `(.L_x_18572) ;  /* 0x0000011000007945 */ /* 0x000fe20003800200 */
[----:B------:R-:W-:-:S04]  /*7c40*/  IMAD.MOV.U32 R0, RZ, RZ, 0x80 ;  /* 0x00000080ff007424 */ /* 0x000fc800078e00ff */
[----:B------:R-:W0:Y:S02]  /*7c50*/  I2F.U16 R5, R5 ;  /* 0x0000000500057306 */ /* 0x000e240000101000 */
        /* <DEDUP_REMOVED lines=14> */
.L_x_18573:
[----:B------:R-:W-:Y:S05]  /*7d40*/  BSYNC.RECONVERGENT B0 ;  /* 0x0000000000007941 */ /* 0x000fea0003800200 */
.L_x_18572:
[----:B------:R0:W-:Y:S01]  /*7d50*/  STG.E.U8 desc[UR36][R2.64], R0 ;  /* 0x0000000002007986 */ /* 0x0001e2000c101124 */
[----:B------:R-:W-:Y:S05]  /*7d60*/  BRA `(.L_x_18561) ;  /* 0x0000000400f87947 */ /* 0x000fea0003800000 */
.L_x_18570:
        /* <DEDUP_REMOVED lines=18> */
.L_x_18575:
[----:B------:R-:W-:Y:S05]  /*7e90*/  BSYNC.RECONVERGENT B0 ;  /* 0x0000000000007941 */ /* 0x000fea0003800200 */
.L_x_18574:
[----:B------:R0:W-:Y:S01]  /*7ea0*/  STG.E.U8 desc[UR36][R2.64], R0 ;  /* 0x0000000002007986 */ /* 0x0001e2000c101124 */
[----:B------:R-:W-:Y:S05]  /*7eb0*/  BRA `(.L_x_18561) ;  /* 0x0000000400a47947 */ /* 0x000fea0003800000 */
.L_x_18569:
[----:B------:R-:W-:-:S09]  /*7ec0*/  UISETP.NE.AND UP0, UPT, UR4, 0x1c, UPT ;  /* 0x0000001c0400788c */ /* 0x000fd2000bf05270 */
[----:B------:R-:W-:Y:S05]  /*7ed0*/  BRA.U !UP0, `(.L_x_18576) ;  /* 0x0000000108647547 */ /* 0x000fea000b800000 */
[----:B------:R-:W-:-:S09]  /*7ee0*/  UISETP.NE.AND UP0, UPT, UR4, 0x1d, UPT ;  /* 0x0000001d0400788c */ /* 0x000fd2000bf05270 */
[----:B------:R-:W-:Y:S05]  /*7ef0*/  BRA.U !UP0, `(.L_x_18577) ;  /* 0x00000001084c7547 */ /* 0x000fea000b800000 */
[----:B------:R-:W-:-:S09]  /*7f00*/  UISETP.NE.AND UP0, UPT, UR4, 0x2c, UPT ;  /* 0x0000002c0400788c */ /* 0x000fd2000bf05270 */
[----:B------:R-:W-:Y:S05]  /*7f10*/  BRA.U UP0, `(.L_x_18560) ;  /* 0x0000000100b47547 */ /* 0x000fea000b800000 */
        /* <DEDUP_REMOVED lines=13> */
[----:B------:R-:W-:-:S05]  /*7ff0*/  @!P0 IADD3 R0, PT, PT, R4, RZ, RZ ;  /* 0x000000ff04008210 */ /* 0x000fca0007ffe0ff */
[----:B------:R-:W-:-:S05]  /*8000*/  @P1 IMAD.MOV.U32 R5, RZ, RZ, R0 ;  /* 0x000000ffff051224 */ /* 0x000fca00078e0000 */
[----:B------:R0:W-:Y:S01]  /*8010*/  STG.E.U8 desc[UR36][R2.64], R5 ;  /* 0x0000000502007986 */ /* 0x0001e2000c101124 */
[----:B------:R-:W-:Y:S05]  /*8020*/  BRA `(.L_x_18561) ;  /* 0x0000000400487947 */ /* 0x000fea0003800000 */
.L_x_18577:
[----:B------:R-:W-:Y:S01]  /*8030*/  LOP3.LUT R4, R5, 0xff, RZ, 0xc0, !PT ;  /* 0x000000ff05047812 */ /* 0x000fe200078ec0ff */
[----:B------:R-:W-:-:S05]  /*8040*/  IMAD.MOV.U32 R5, RZ, RZ, RZ ;  /* 0x000000ffff057224 */ /* 0x000fca00078e00ff */
[----:B------:R0:W-:Y:S01]  /*8050*/  STG.E.64 desc[UR36][R2.64], R4 ;  /* 0x0000000402007986 */ /* 0x0001e2000c101b24 */
[----:B------:R-:W-:Y:S05]  /*8060*/  BRA `(.L_x_18561) ;  /* 0x0000000400387947 */ /* 0x000fea0003800000 */
.L_x_18576:
[----:B------:R-:W-:-:S05]  /*8070*/  LOP3.LUT R5, R5, 0xff, RZ, 0xc0, !PT ;  /* 0x000000ff05057812 */ /* 0x000fca00078ec0ff */
[----:B------:R0:W-:Y:S01]  /*8080*/  STG.E desc[UR36][R2.64], R5 ;  /* 0x0000000502007986 */ /* 0x0001e2000c101924 */
[----:B------:R-:W-:Y:S05]  /*8090*/  BRA `(.L_x_18561) ;  /* 0x00000004002c7947 */ /* 0x000fea0003800000 */
.L_x_18568:
        /* <DEDUP_REMOVED lines=10> */
.L_x_18579:
[----:B------:R-:W-:Y:S02]  /*8140*/  LOP3.LUT R5, R5, 0xff, RZ, 0xc0, !PT ;  /* 0x000000ff05057812 */ /* 0x000fe400078ec0ff */
[----:B------:R-:W-:-:S04]  /*8150*/  CS2R R6, SRZ ;  /* 0x0000000000067805 */ /* 0x000fc8000001ff00 */
[----:B------:R-:W0:Y:S02]  /*8160*/  I2F.F64.U16 R4, R5 ;  /* 0x0000000500047312 */ /* 0x000e240000101800 */
[----:B0-----:R0:W-:Y:S01]  /*8170*/  STG.E.128 desc[UR36][R2.64], R4 ;  /* 0x0000000402007986 */ /* 0x0011e2000c101d24 */
[----:B------:R-:W-:Y:S05]  /*8180*/  BRA `(.L_x_18561) ;  /* 0x0000000000f07947 */ /* 0x000fea0003800000 */
.L_x_18578:
[----:B------:R-:W-:-:S09]  /*8190*/  UISETP.NE.AND UP0, UPT, UR4, 0xf, UPT ;  /* 0x0000000f0400788c */ /* 0x000fd2000bf05270 */
[----:B------:R-:W-:Y:S05]  /*81a0*/  BRA.U !UP0, `(.L_x_18580) ;  /* 0x0000000108d87547 */ /* 0x000fea000b800000 */
[----:B------:R-:W-:-:S09]  /*81b0*/  UISETP.NE.AND UP0, UPT, UR4, 0x17, UPT ;  /* 0x000000170400788c */ /* 0x000fd2000bf05270 */
[----:B------:R-:W-:Y:S05]  /*81c0*/  BRA.U !UP0, `(.L_x_18581) ;  /* 0x0000000108887547 */ /* 0x000fea000b800000 */
[----:B------:R-:W-:-:S09]  /*81d0*/  UISETP.NE.AND UP0, UPT, UR4, 0x18, UPT ;  /* 0x000000180400788c */ /* 0x000fd2000bf05270 */
[----:B------:R-:W-:Y:S05]  /*81e0*/  BRA.U !UP0, `(.L_x_18582) ;  /* 0x0000000108447547 */ /* 0x000fea000b800000 */
.L_x_18560:
        /* <DEDUP_REMOVED lines=16> */
.L_x_18583:
[----:B------:R-:W-:Y:S05]  /*82f0*/  BRA `(.L_x_18561) ;  /* 0x0000000000947947 */ /* 0x000fea0003800000 */
.L_x_18582:
[----:B------:R-:W-:Y:S01]  /*8300*/  LOP3.LUT R0, R5, 0xff, RZ, 0xc0, !PT ;  /* 0x000000ff05007812 */ /* 0x000fe200078ec0ff */
[----:B------:R-:W-:Y:S01]  /*8310*/  BSSY.RECONVERGENT B0, `(.L_x_18584) ;  /* 0x000000b000007945 */ /* 0x000fe20003800200 */
[----:B------:R-:W-:Y:S02]  /*8320*/  IMAD.MOV.U32 R5, RZ, RZ, 0x7f ;  /* 0x0000007fff057424 */ /* 0x000fe400078e00ff */
[----:B------:R-:W0:Y:S02]  /*8330*/  I2F.U16 R7, R0 ;  /* 0x0000000000077306 */ /* 0x000e240000101000 */
        /* <DEDUP_REMOVED lines=8> */
.L_x_18585:
[----:B------:R-:W-:Y:S05]  /*83c0*/  BSYNC.RECONVERGENT B0 ;  /* 0x0000000000007941 */ /* 0x000fea0003800200 */
.L_x_18584:
[----:B------:R0:W-:Y:S01]  /*83d0*/  STG.E.U8 desc[UR36][R2.64], R5 ;  /* 0x0000000502007986 */ /* 0x0001e2000c101124 */
[----:B------:R-:W-:Y:S05]  /*83e0*/  BRA `(.L_x_18561) ;  /* 0x0000000000587947 */ /* 0x000fea0003800000 */
.L_x_18581:
[----:B------:R-:W-:-:S04]  /*83f0*/  LOP3.LUT R5, R5, 0xff, RZ, 0xc0, !PT ;  /* 0x000000ff05057812 */ /* 0x000fc800078ec0ff */
[----:B------:R-:W0:Y:S02]  /*8400*/  I2F.U16 R7, R5 ;  /* 0x0000000500077306 */ /* 0x000e240000101000 */
        /* <DEDUP_REMOVED lines=11> */
.L_x_18586:
[----:B------:R-:W-:Y:S01]  /*84c0*/  IMAD.MOV.U32 R5, RZ, RZ, 0x7f ;  /* 0x0000007fff057424 */ /* 0x000fe200078e00ff */
[----:B------:R-:W-:-:S04]  /*84d0*/  ISETP.GT.U32.AND P0, PT, R7, 0x7f800000, PT ;  /* 0x7f8000000700780c */ /* 0x000fc80003f04070 */
[----:B------:R-:W-:-:S05]  /*84e0*/  SEL R5, R5, 0x7c, P0 ;  /* 0x0000007c05057807 */ /* 0x000fca0000000000 */
[----:B------:R0:W-:Y:S01]  /*84f0*/  STG.E.U8 desc[UR36][R2.64], R5 ;  /* 0x0000000502007986 */ /* 0x0001e2000c101124 */
[----:B------:R-:W-:Y:S05]  /*8500*/  BRA `(.L_x_18561) ;  /* 0x0000000000107947 */ /* 0x000fea0003800000 */
.L_x_18580:
[----:B------:R-:W-:-:S04]  /*8510*/  LOP3.LUT R5, R5, 0xff, RZ, 0xc0, !PT ;  /* 0x000000ff05057812 */ /* 0x000fc800078ec0ff */
[----:B------:R-:W0:Y:S02]  /*8520*/  I2F.U16 R0, R5 ;  /* 0x0000000500007306 */ /* 0x000e240000101000 */
[----:B0-----:R-:W-:-:S05]  /*8530*/  F2FP.BF16.F32.PACK_AB R0, RZ, R0 ;  /* 0x00000000ff00723e */ /* 0x001fca00000010ff */
[----:B------:R0:W-:Y:S02]  /*8540*/  STG.E.U16 desc[UR36][R2.64], R0 ;  /* 0x0000000002007986 */ /* 0x0001e4000c101524 */
.L_x_18561:
[----:B------:R-:W-:Y:S05]  /*8550*/  BSYNC.RECONVERGENT B6 ;  /* 0x0000000000067941 */ /* 0x000fea0003800200 */
.L_x_18555:
[----:B------:R-:W-:-:S07]  /*8560*/  VIADD R17, R17, 0x80 ;  /* 0x0000008011117836 */ /* 0x000fce0000000000 */
.L_x_18487:
[----:B------:R-:W-:Y:S05]  /*8570*/  BSYNC.RECONVERGENT B7 ;  /* 0x0000000000077941 */ /* 0x000fea0003800200 */
.L_x_18486:
        /* <DEDUP_REMOVED lines=358> */
.L_x_18589:
[----:B------:R-:W1:Y:S01]  /*9be0*/  LDCU.64 UR6, c[0x0][0x5f0] ;  /* 0x0000be00ff0677ac */ /* 0x000e620008000a00 */
[----:B------:R-:W-:-:S04]  /*9bf0*/  UPRMT UR4, UR39, 0x9910, URZ ;  /* 0x0000991027047896 */ /* 0x000fc800080000ff */
[----:B------:R-:W-:Y:S01]  /*9c00*/  UISETP.GT.AND UP0, UPT, UR4, 0x9, UPT ;  /* 0x000000090400788c */ /* 0x000fe2000bf04270 */
[----:B-1--4-:R-:W-:-:S05]  /*9c10*/  IADD3 R4, P0, PT, R0, UR6, RZ ;  /* 0x0000000600047c10 */ /* 0x012fca000ff1e0ff */
[----:B--23--:R-:W-:-:S03]  /*9c20*/  IMAD.X R5, RZ, RZ, UR7, P0 ;  /* 0x00000007ff057e24 */ /* 0x00cfc600080e06ff */
        /* <DEDUP_REMOVED lines=11> */
.L_x_18593:
[----:B------:R3:W5:Y:S01]  /*9ce0*/  LDG.E.U8 R19, desc[UR36][R4.64] ;  /* 0x0000002404137981 */ /* 0x000762000c1e1100 */
[----:B------:R-:W-:Y:S05]  /*9cf0*/  BRA `(.L_x_18595) ;  /* 0x0000000c005c7947 */ /* 0x000fea0003800000 */
.L_x_18592:
        /* <DEDUP_REMOVED lines=8> */
.L_x_18597:
[----:B------:R0:W5:Y:S01]  /*9d80*/  LDG.E.U8 R19, desc[UR36][R4.64] ;  /* 0x0000002404137981 */ /* 0x000162000c1e1100 */
[----:B------:R-:W-:Y:S05]  /*9d90*/  BRA `(.L_x_18595) ;  /* 0x0000000c00347947 */ /* 0x000fea0003800000 */
.L_x_18596:
[----:B------:R0:W5:Y:S01]  /*9da0*/  LDG.E.U16 R19, desc[UR36][R4.64] ;  /* 0x0000002404137981 */ /* 0x000162000c1e1500 */
[----:B------:R-:W-:Y:S05]  /*9db0*/  BRA `(.L_x_18595) ;  /* 0x0000000c002c7947 */ /* 0x000fea0003800000 */
.L_x_18591:
        /* <DEDUP_REMOVED lines=10> */
.L_x_18599:
[----:B------:R-:W2:Y:S02]  /*9e60*/  LDG.E.U16 R2, desc[UR36][R4.64] ;  /* 0x0000002404027981 */ /* 0x000ea4000c1e1500 */
[----:B--2---:R-:W-:-:S06]  /*9e70*/  HADD2.F32 R2, -RZ, R2.H0_H0 ;  /* 0x20000002ff027230 */ /* 0x004fcc0000004100 */
[----:B------:R-:W0:Y:S02]  /*9e80*/  F2I.S64.TRUNC R2, R2 ;  /* 0x0000000200027311 */ /* 0x000e24000020d900 */
[----:B0-----:R-:W-:Y:S01]  /*9e90*/  PRMT R19, R2, 0x7610, R19 ;  /* 0x0000761002137816 */ /* 0x001fe20000000013 */
[----:B------:R-:W-:Y:S06]  /*9ea0*/  BRA `(.L_x_18595) ;  /* 0x0000000800f07947 */ /* 0x000fec0003800000 */
.L_x_18598:
        /* <DEDUP_REMOVED lines=10> */
.L_x_18601:
[----:B------:R-:W2:Y:S02]  /*9f50*/  LDG.E.U16 R4, desc[UR36][R4.64] ;  /* 0x0000002404047981 */ /* 0x000ea4000c1e1500 */
[----:B--2---:R-:W-:-:S06]  /*9f60*/  HADD2.F32 R2, -RZ, R4.H0_H0 ;  /* 0x20000004ff027230 */ /* 0x004fcc0000004100 */
[----:B------:R-:W0:Y:S02]  /*9f70*/  F2I.S64.TRUNC R2, R2 ;  /* 0x0000000200027311 */ /* 0x000e24000020d900 */
[----:B0-----:R-:W-:Y:S01]  /*9f80*/  PRMT R19, R2, 0x7610, R19 ;  /* 0x0000761002137816 */ /* 0x001fe20000000013 */
[----:B------:R-:W-:Y:S06]  /*9f90*/  BRA `(.L_x_18595) ;  /* 0x0000000800b47947 */ /* 0x000fec0003800000 */
.L_x_18600:
[----:B------:R-:W2:Y:S02]  /*9fa0*/  LDG.E.64 R2, desc[UR36][R4.64] ;  /* 0x0000002404027981 */ /* 0x000ea4000c1e1b00 */
[----:B--2---:R-:W0:Y:S02]  /*9fb0*/  F2I.S64.F64.TRUNC R2, R2 ;  /* 0x0000000200027311 */ /* 0x004e24000030d900 */
[----:B0-----:R-:W-:Y:S01]  /*9fc0*/  PRMT R19, R2, 0x7610, R19 ;  /* 0x0000761002137816 */ /* 0x001fe20000000013 */
[----:B------:R-:W-:Y:S06]  /*9fd0*/  BRA `(.L_x_18595) ;  /* 0x0000000800a47947 */ /* 0x000fec0003800000 */
.L_x_18590:
        /* <DEDUP_REMOVED lines=12> */
.L_x_18604:
[----:B------:R-:W2:Y:S02]  /*a0a0*/  LDG.E.64 R4, desc[UR36][R4.64] ;  /* 0x0000002404047981 */ /* 0x000ea4000c1e1b00 */
[----:B--2---:R-:W0:Y:S02]  /*a0b0*/  F2I.S64.F64.TRUNC R2, R4 ;  /* 0x0000000400027311 */ /* 0x004e24000030d900 */
[----:B0-----:R-:W-:Y:S01]  /*a0c0*/  PRMT R19, R2, 0x7610, R19 ;  /* 0x0000761002137816 */ /* 0x001fe20000000013 */
[----:B------:R-:W-:Y:S06]  /*a0d0*/  BRA `(.L_x_18595) ;  /* 0x0000000800647947 */ /* 0x000fec0003800000 */
.L_x_18603:
        /* <DEDUP_REMOVED lines=27> */
.L_x_18606:
        /* <DEDUP_REMOVED lines=14> */
.L_x_18605:
[----:B------:R-:W2:Y:S02]  /*a370*/  LDG.E.U16 R2, desc[UR36][R4.64] ;  /* 0x0000002404027981 */ /* 0x000ea4000c1e1500 */
[----:B--2---:R-:W-:-:S06]  /*a380*/  IMAD.U32 R2, R2, 0x10000, RZ ;  /* 0x0001000002027824 */ /* 0x004fcc00078e00ff */
[----:B------:R-:W0:Y:S02]  /*a390*/  F2I.S64.TRUNC R2, R2 ;  /* 0x0000000200027311 */ /* 0x000e24000020d900 */
[----:B0-----:R-:W-:Y:S01]  /*a3a0*/  PRMT R19, R2, 0x7610, R19 ;  /* 0x0000761002137816 */ /* 0x001fe20000000013 */
[----:B------:R-:W-:Y:S06]  /*a3b0*/  BRA `(.L_x_18595) ;  /* 0x0000000400ac7947 */ /* 0x000fec0003800000 */
.L_x_18602:
        /* <DEDUP_REMOVED lines=10> */
.L_x_18609:
        /* <DEDUP_REMOVED lines=21> */
.L_x_18613:
[----:B------:R-:W-:Y:S05]  /*a5b0*/  BSYNC.RECONVERGENT B1 ;  /* 0x0000000000017941 */ /* 0x000fea0003800200 */
.L_x_18612:
[----:B------:R-:W-:Y:S02]  /*a5c0*/  SHF.L.U32 R0, R0, 0x14, RZ ;  /* 0x0000001400007819 */ /* 0x000fe400000006ff */
[----:B------:R-:W-:-:S04]  /*a5d0*/  LEA R2, R2, 0x3b800000, 0x17 ;  /* 0x3b80000002027811 */ /* 0x000fc800078eb8ff */
[----:B------:R-:W-:-:S07]  /*a5e0*/  LOP3.LUT R2, R2, R0, R7, 0xfe, !PT ;  /* 0x0000000002027212 */ /* 0x000fce00078efe07 */
.L_x_18611:
[----:B------:R-:W-:Y:S05]  /*a5f0*/  BSYNC.RECONVERGENT B0 ;  /* 0x0000000000007941 */ /* 0x000fea0003800200 */
.L_x_18610:
[----:B------:R-:W0:Y:S02]  /*a600*/  F2I.S64.TRUNC R2, R2 ;  /* 0x0000000200027311 */ /* 0x000e24000020d900 */
[----:B0-----:R-:W-:Y:S01]  /*a610*/  PRMT R19, R2, 0x7610, R19 ;  /* 0x0000761002137816 */ /* 0x001fe20000000013 */
[----:B------:R-:W-:Y:S06]  /*a620*/  BRA `(.L_x_18595) ;  /* 0x0000000400107947 */ /* 0x000fec0003800000 */
.L_x_18608:
        /* <DEDUP_REMOVED lines=21> */
.L_x_18617:
[----:B------:R-:W-:Y:S05]  /*a780*/  BSYNC.RECONVERGENT B1 ;  /* 0x0000000000017941 */ /* 0x000fea0003800200 */
.L_x_18616:
[----:B------:R-:W-:Y:S01]  /*a790*/  IMAD.SHL.U32 R0, R0, 0x200000, RZ ;  /* 0x0020000000007824 */ /* 0x000fe200078e00ff */
[----:B------:R-:W-:-:S04]  /*a7a0*/  LEA R2, R2, 0x37800000, 0x17 ;  /* 0x3780000002027811 */ /* 0x000fc800078eb8ff */
[----:B------:R-:W-:-:S07]  /*a7b0*/  LOP3.LUT R2, R2, R0, R7, 0xfe, !PT ;  /* 0x0000000002027212 */ /* 0x000fce00078efe07 */
.L_x_18615:
[----:B------:R-:W-:Y:S05]  /*a7c0*/  BSYNC.RECONVERGENT B0 ;  /* 0x0000000000007941 */ /* 0x000fea0003800200 */
.L_x_18614:
[----:B------:R-:W0:Y:S02]  /*a7d0*/  F2I.S64.TRUNC R2, R2 ;  /* 0x0000000200027311 */ /* 0x000e24000020d900 */
[----:B0-----:R-:W-:Y:S01]  /*a7e0*/  PRMT R19, R2, 0x7610, R19 ;  /* 0x0000761002137816 */ /* 0x001fe20000000013 */
[----:B------:R-:W-:Y:S06]  /*a7f0*/  BRA `(.L_x_18595) ;  /* 0x00000000009c7947 */ /* 0x000fec0003800000 */
.L_x_18607:
        /* <DEDUP_REMOVED lines=14> */
.L_x_18621:
[----:B------:R-:W-:Y:S05]  /*a8e0*/  BSYNC.RECONVERGENT B0 ;  /* 0x0000000000007941 */ /* 0x000fea0003800200 */
.L_x_18620:
[----:B------:R-:W0:Y:S02]  /*a8f0*/  F2I.S64.TRUNC R2, R2 ;  /* 0x0000000200027311 */ /* 0x000e24000020d900 */
[----:B0-----:R-:W-:Y:S01]  /*a900*/  PRMT R19, R2, 0x7610, R19 ;  /* 0x0000761002137816 */ /* 0x001fe20000000013 */
[----:B------:R-:W-:Y:S06]  /*a910*/  BRA `(.L_x_18595) ;  /* 0x0000000000547947 */ /* 0x000fec0003800000 */
.L_x_18594:
        /* <DEDUP_REMOVED lines=16> */
.L_x_18622:
[----:B------:R-:W-:Y:S01]  /*aa20*/  PRMT R19, RZ, 0x7610, R19 ;  /* 0x00007610ff137816 */ /* 0x000fe20000000013 */
[----:B------:R-:W-:Y:S06]  /*aa30*/  BRA `(.L_x_18595) ;  /* 0x00000000000c7947 */ /* 0x000fec0003800000 */
.L_x_18619:
[----:B------:R2:W5:Y:S01]  /*aa40*/  LDG.E.U8 R19, desc[UR36][R4.64] ;  /* 0x0000002404137981 */ /* 0x000562000c1e1100 */
[----:B------:R-:W-:Y:S05]  /*aa50*/  BRA `(.L_x_18595) ;  /* 0x0000000000047947 */ /* 0x000fea0003800000 */
.L_x_18618:
[----:B------:R1:W5:Y:S02]  /*aa60*/  LDG.E.U8 R19, desc[UR36][R4.64] ;  /* 0x0000002404137981 */ /* 0x000364000c1e1100 */
.L_x_18595:
        /* <DEDUP_REMOVED lines=16> */
.L_x_18626:
[----:B------:R0:W5:Y:S01]  /*ab70*/  LDG.E.U8 R0, desc[UR36][R4.64] ;  /* 0x0000002404007981 */ /* 0x000162000c1e1100 */
[----:B------:R-:W-:Y:S05]  /*ab80*/  BRA `(.L_x_18628) ;  /* 0x0000000c005c7947 */ /* 0x000fea0003800000 */
.L_x_18625:
        /* <DEDUP_REMOVED lines=8> */
.L_x_18630:
[----:B------:R4:W5:Y:S01]  /*ac10*/  LDG.E.U8 R0, desc[UR36][R4.64] ;  /* 0x0000002404007981 */ /* 0x000962000c1e1100 */
[----:B------:R-:W-:Y:S05]  /*ac20*/  BRA `(.L_x_18628) ;  /* 0x0000000c00347947 */ /* 0x000fea0003800000 */
.L_x_18629:
[----:B------:R0:W5:Y:S01]  /*ac30*/  LDG.E.U16 R0, desc[UR36][R4.64] ;  /* 0x0000002404007981 */ /* 0x000162000c1e1500 */
[----:B------:R-:W-:Y:S05]  /*ac40*/  BRA `(.L_x_18628) ;  /* 0x0000000c002c7947 */ /* 0x000fea0003800000 */
.L_x_18624:
        /* <DEDUP_REMOVED lines=10> */
.L_x_18632:
[----:B------:R-:W2:Y:S02]  /*acf0*/  LDG.E.U16 R2, desc[UR36][R4.64] ;  /* 0x0000002404027981 */ /* 0x000ea4000c1e1500 */
[----:B--2---:R-:W-:-:S06]  /*ad00*/  HADD2.F32 R2, -RZ, R2.H0_H0 ;  /* 0x20000002ff027230 */ /* 0x004fcc0000004100 */
[----:B------:R-:W0:Y:S02]  /*ad10*/  F2I.S64.TRUNC R2, R2 ;  /* 0x0000000200027311 */ /* 0x000e24000020d900 */
[----:B0-----:R-:W-:Y:S01]  /*ad20*/  PRMT R0, R2, 0x7610, R0 ;  /* 0x0000761002007816 */ /* 0x001fe20000000000 */
[----:B------:R-:W-:Y:S06]  /*ad30*/  BRA `(.L_x_18628) ;  /* 0x0000000800f07947 */ /* 0x000fec0003800000 */
.L_x_18631:
        /* <DEDUP_REMOVED lines=10> */
.L_x_18634:
[----:B------:R-:W2:Y:S02]  /*ade0*/  LDG.E.U16 R4, desc[UR36][R4.64] ;  /* 0x0000002404047981 */ /* 0x000ea4000c1e1500 */
[----:B--2---:R-:W-:-:S06]  /*adf0*/  HADD2.F32 R2, -RZ, R4.H0_H0 ;  /* 0x20000004ff027230 */ /* 0x004fcc0000004100 */
[----:B------:R-:W0:Y:S02]  /*ae00*/  F2I.S64.TRUNC R2, R2 ;  /* 0x0000000200027311 */ /* 0x000e24000020d900 */
[----:B0-----:R-:W-:Y:S01]  /*ae10*/  PRMT R0, R2, 0x7610, R0 ;  /* 0x0000761002007816 */ /* 0x001fe20000000000 */
[----:B------:R-:W-:Y:S06]  /*ae20*/  BRA `(.L_x_18628) ;  /* 0x0000000800b47947 */ /* 0x000fec0003800000 */
.L_x_18633:
[----:B------:R-:W2:Y:S02]  /*ae30*/  LDG.E.64 R2, desc[UR36][R4.64] ;  /* 0x0000002404027981 */ /* 0x000ea4000c1e1b00 */
[----:B--2---:R-:W0:Y:S02]  /*ae40*/  F2I.S64.F64.TRUNC R2, R2 ;  /* 0x0000000200027311 */ /* 0x004e24000030d900 */
[----:B0-----:R-:W-:Y:S01]  /*ae50*/  PRMT R0, R2, 0x7610, R0 ;  /* 0x0000761002007816 */ /* 0x001fe20000000000 */
[----:B------:R-:W-:Y:S06]  /*ae60*/  BRA `(.L_x_18628) ;  /* 0x0000000800a47947 */ /* 0x000fec0003800000 */
.L_x_18623:
        /* <DEDUP_REMOVED lines=12> */
.L_x_18637:
[----:B------:R-:W2:Y:S02]  /*af30*/  LDG.E.64 R4, desc[UR36][R4.64] ;  /* 0x0000002404047981 */ /* 0x000ea4000c1e1b00 */
[----:B--2---:R-:W0:Y:S02]  /*af40*/  F2I.S64.F64.TRUNC R2, R4 ;  /* 0x0000000400027311 */ /* 0x004e24000030d900 */
[----:B0-----:R-:W-:Y:S01]  /*af50*/  PRMT R0, R2, 0x7610, R0 ;  /* 0x0000761002007816 */ /* 0x001fe20000000000 */
[----:B------:R-:W-:Y:S06]  /*af60*/  BRA `(.L_x_18628) ;  /* 0x0000000800647947 */ /* 0x000fec0003800000 */
.L_x_18636:
        /* <DEDUP_REMOVED lines=27> */
.L_x_18639:
        /* <DEDUP_REMOVED lines=14> */
.L_x_18638:
[----:B------:R-:W2:Y:S02]  /*b200*/  LDG.E.U16 R2, desc[UR36][R4.64] ;  /* 0x0000002404027981 */ /* 0x000ea4000c1e1500 */
[----:B--2---:R-:W-:-:S06]  /*b210*/  SHF.L.U32 R2, R2, 0x10, RZ ;  /* 0x0000001002027819 */ /* 0x004fcc00000006ff */
[----:B------:R-:W0:Y:S02]  /*b220*/  F2I.S64.TRUNC R2, R2 ;  /* 0x0000000200027311 */ /* 0x000e24000020d900 */
[----:B0-----:R-:W-:Y:S01]  /*b230*/  PRMT R0, R2, 0x7610, R0 ;  /* 0x0000761002007816 */ /* 0x001fe20000000000 */
[----:B------:R-:W-:Y:S06]  /*b240*/  BRA `(.L_x_18628) ;  /* 0x0000000400ac7947 */ /* 0x000fec0003800000 */
.L_x_18635:
        /* <DEDUP_REMOVED lines=10> */
.L_x_18642:
        /* <DEDUP_REMOVED lines=21> */
.L_x_18646:
[----:B------:R-:W-:Y:S05]  /*b440*/  BSYNC.RECONVERGENT B1 ;  /* 0x0000000000017941 */ /* 0x000fea0003800200 */
.L_x_18645:
[----:B------:R-:W-:Y:S01]  /*b450*/  IMAD.SHL.U32 R0, R0, 0x100000, RZ ;  /* 0x0010000000007824 */ /* 0x000fe200078e00ff */
[----:B------:R-:W-:-:S04]  /*b460*/  LEA R2, R2, 0x3b800000, 0x17 ;  /* 0x3b80000002027811 */ /* 0x000fc800078eb8ff */
[----:B------:R-:W-:-:S07]  /*b470*/  LOP3.LUT R2, R2, R0, R7, 0xfe, !PT ;  /* 0x0000000002027212 */ /* 0x000fce00078efe07 */
.L_x_18644:
[----:B------:R-:W-:Y:S05]  /*b480*/  BSYNC.RECONVERGENT B0 ;  /* 0x0000000000007941 */ /* 0x000fea0003800200 */
.L_x_18643:
[----:B------:R-:W0:Y:S02]  /*b490*/  F2I.S64.TRUNC R2, R2 ;  /* 0x0000000200027311 */ /* 0x000e24000020d900 */
[----:B0-----:R-:W-:Y:S01]  /*b4a0*/  PRMT R0, R2, 0x7610, R0 ;  /* 0x0000761002007816 */ /* 0x001fe20000000000 */
[----:B------:R-:W-:Y:S06]  /*b4b0*/  BRA `(.L_x_18628) ;  /* 0x0000000400107947 */ /* 0x000fec0003800000 */
.L_x_18641:
        /* <DEDUP_REMOVED lines=21> */
.L_x_18650:
[----:B------:R-:W-:Y:S05]  /*b610*/  BSYNC.RECONVERGENT B1 ;  /* 0x0000000000017941 */ /* 0x000fea0003800200 */
.L_x_18649:
[----:B------:R-:W-:Y:S01]  /*b620*/  IMAD.SHL.U32 R0, R0, 0x200000, RZ ;  /* 0x0020000000007824 */ /* 0x000fe200078e00ff */
[----:B------:R-:W-:-:S04]  /*b630*/  LEA R2, R2, 0x37800000, 0x17 ;  /* 0x3780000002027811 */ /* 0x000fc800078eb8ff */
[----:B------:R-:W-:-:S07]  /*b640*/  LOP3.LUT R2, R2, R0, R7, 0xfe, !PT ;  /* 0x0000000002027212 */ /* 0x000fce00078efe07 */
.L_x_18648:
[----:B------:R-:W-:Y:S05]  /*b650*/  BSYNC.RECONVERGENT B0 ;  /* 0x0000000000007941 */ /* 0x000fea0003800200 */
.L_x_18647:
[----:B------:R-:W0:Y:S02]  /*b660*/  F2I.S64.TRUNC R2, R2 ;  /* 0x0000000200027311 */ /* 0x000e24000020d900 */
[----:B0-----:R-:W-:Y:S01]  /*b670*/  PRMT R0, R2, 0x7610, R0 ;  /* 0x0000761002007816 */ /* 0x001fe20000000000 */
[----:B------:R-:W-:Y:S06]  /*b680*/  BRA `(.L_x_18628) ;  /* 0x00000000009c7947 */ /* 0x000fec0003800000 */
.L_x_18640:
        /* <DEDUP_REMOVED lines=14> */
.L_x_18654:
[----:B------:R-:W-:Y:S05]  /*b770*/  BSYNC.RECONVERGENT B0 ;  /* 0x0000000000007941 */ /* 0x000fea0003800200 */
.L_x_18653:
[----:B------:R-:W0:Y:S02]  /*b780*/  F2I.S64.TRUNC R2, R2 ;  /* 0x0000000200027311 */ /* 0x000e24000020d900 */
[----:B0-----:R-:W-:Y:S01]  /*b790*/  PRMT R0, R2, 0x7610, R0 ;  /* 0x0000761002007816 */ /* 0x001fe20000000000 */
[----:B------:R-:W-:Y:S06]  /*b7a0*/  BRA `(.L_x_18628) ;  /* 0x0000000000547947 */ /* 0x000fec0003800000 */
.L_x_18627:
        /* <DEDUP_REMOVED lines=16> */
.L_x_18655:
[----:B------:R-:W-:Y:S01]  /*b8b0*/  PRMT R0, RZ, 0x7610, R0 ;  /* 0x00007610ff007816 */ /* 0x000fe20000000000 */
[----:B------:R-:W-:Y:S06]  /*b8c0*/  BRA `(.L_x_18628) ;  /* 0x00000000000c7947 */ /* 0x000fec0003800000 */
.L_x_18652:
[----:B------:R2:W5:Y:S01]  /*b8d0*/  LDG.E.U8 R0, desc[UR36][R4.64] ;  /* 0x0000002404007981 */ /* 0x000562000c1e1100 */
[----:B------:R-:W-:Y:S05]  /*b8e0*/  BRA `(.L_x_18628) ;  /* 0x0000000000047947 */ /* 0x000fea0003800000 */
.L_x_18651:
[----:B------:R1:W5:Y:S02]  /*b8f0*/  LDG.E.U8 R0, desc[UR36][R4.64] ;  /* 0x0000002404007981 */ /* 0x000364000c1e1100 */
.L_x_18628:
        /* <DEDUP_REMOVED lines=20> */
.L_x_18660:
[----:B------:R4:W-:Y:S01]  /*ba40*/  STG.E.U8 desc[UR36][R2.64], R5 ;  /* 0x0000000502007986 */ /* 0x0009e2000c101124 */
[----:B------:R-:W-:Y:S05]  /*ba50*/  BRA `(.L_x_18662) ;  /* 0x0000000c00507947 */ /* 0x000fea0003800000 */
.L_x_18659:
[----:B------:R-:W-:-:S09]  /*ba60*/  UISETP.NE.AND UP0, UPT, UR4, 0x2, UPT ;  /* 0x000000020400788c */ /* 0x000fd2000bf05270 */
[----:B------:R-:W-:Y:S05]  /*ba70*/  BRA.U !UP0, `(.L_x_18663) ;  /* 0x00000001082c7547 */ /* 0x000fea000b800000 */
[----:B------:R-:W-:-:S09]  /*ba80*/  UISETP.NE.AND UP0, UPT, UR4, 0x3, UPT ;  /* 0x000000030400788c */ /* 0x000fd2000bf05270 */
[----:B------:R-:W-:Y:S05]  /*ba90*/  BRA.U !UP0, `(.L_x_18664) ;  /* 0x0000000108187547 */ /* 0x000fea000b800000 */
[----:B------:R-:W-:-:S09]  /*baa0*/  UISETP.NE.AND UP0, UPT, UR4, 0x4, UPT ;  /* 0x000000040400788c */ /* 0x000fd2000bf05270 */
[----:B------:R-:W-:Y:S05]  /*bab0*/  BRA.U UP0, `(.L_x_18661) ;  /* 0x0000000900607547 */ /* 0x000fea000b800000 */
[----:B------:R-:W-:Y:S02]  /*bac0*/  LOP3.LUT R4, R5, 0xff, RZ, 0xc0, !PT ;  /* 0x000000ff05047812 */ /* 0x000fe400078ec0ff */
[----:B------:R-:W-:-:S05]  /*bad0*/  MOV R5, RZ ;  /* 0x000000ff00057202 */ /* 0x000fca0000000f00 */
[----:B------:R1:W-:Y:S01]  /*bae0*/  STG.E.64 desc[UR36][R2.64], R4 ;  /* 0x0000000402007986 */ /* 0x0003e2000c101b24 */
[----:B------:R-:W-:Y:S05]  /*baf0*/  BRA `(.L_x_18662) ;  /* 0x0000000c00287947 */ /* 0x000fea0003800000 */
.L_x_18664:
[----:B------:R-:W-:-:S05]  /*bb00*/  LOP3.LUT R5, R5, 0xff, RZ, 0xc0, !PT ;  /* 0x000000ff05057812 */ /* 0x000fca00078ec0ff */
[----:B------:R2:W-:Y:S01]  /*bb10*/  STG.E desc[UR36][R2.64], R5 ;  /* 0x0000000502007986 */ /* 0x0005e2000c101924 */
[----:B------:R-:W-:Y:S05]  /*bb20*/  BRA `(.L_x_18662) ;  /* 0x0000000c001c7947 */ /* 0x000fea0003800000 */
.L_x_18663:
[----:B------:R-:W-:-:S05]  /*bb30*/  LOP3.LUT R5, R5, 0xff, RZ, 0xc0, !PT ;  /* 0x000000ff05057812 */ /* 0x000fca00078ec0ff */
[----:B------:R0:W-:Y:S01]  /*bb40*/  STG.E.U16 desc[UR36][R2.64], R5 ;  /* 0x0000000502007986 */ /* 0x0001e2000c101524 */
[----:B------:R-:W-:Y:S05]  /*bb50*/  BRA `(.L_x_18662) ;  /* 0x0000000c00107947 */ /* 0x000fea0003800000 */
.L_x_18658:
        /* <DEDUP_REMOVED lines=10> */
.L_x_18666:
[----:B------:R-:W-:-:S04]  /*bc00*/  LOP3.LUT R5, R5, 0xff, RZ, 0xc0, !PT ;  /* 0x000000ff05057812 */ /* 0x000fc800078ec0ff */
[----:B------:R-:W0:Y:S02]  /*bc10*/  I2F.U16 R0, R5 ;  /* 0x0000000500007306 */ /* 0x000e240000101000 */
[----:B0-----:R-:W-:-:S05]  /*bc20*/  F2FP.F16.F32.PACK_AB R0, RZ, R0 ;  /* 0x00000000ff00723e */ /* 0x001fca00000000ff */
[----:B------:R0:W-:Y:S01]  /*bc30*/  STG.E.U16 desc[UR36][R2.64], R0 ;  /* 0x0000000002007986 */ /* 0x0001e2000c101524 */
[----:B------:R-:W-:Y:S05]  /*bc40*/  BRA `(.L_x_18662) ;  /* 0x0000000800d47947 */ /* 0x000fea0003800000 */
.L_x_18665:
        /* <DEDUP_REMOVED lines=11> */
.L_x_18668:
[----:B------:R-:W-:-:S06]  /*bd00*/  LOP3.LUT R5, R5, 0xff, RZ, 0xc0, !PT ;  /* 0x000000ff05057812 */ /* 0x000fcc00078ec0ff */
[----:B------:R-:W0:Y:S02]  /*bd10*/  I2F.U16 R5, R5 ;  /* 0x0000000500057306 */ /* 0x000e240000101000 */
[----:B0-----:R-:W-:-:S04]  /*bd20*/  F2FP.F16.F32.PACK_AB R5, RZ, R5 ;  /* 0x00000005ff05723e */ /* 0x001fc800000000ff */
[----:B------:R-:W-:-:S05]  /*bd30*/  PRMT R5, R5, 0x5410, RZ ;  /* 0x0000541005057816 */ /* 0x000fca00000000ff */
[----:B------:R0:W-:Y:S01]  /*bd40*/  STG.E desc[UR36][R2.64], R5 ;  /* 0x0000000502007986 */ /* 0x0001e2000c101924 */
[----:B------:R-:W-:Y:S05]  /*bd50*/  BRA `(.L_x_18662) ;  /* 0x0000000800907947 */ /* 0x000fea0003800000 */
.L_x_18667:
[----:B------:R-:W-:-:S06]  /*bd60*/  LOP3.LUT R5, R5, 0xff, RZ, 0xc0, !PT ;  /* 0x000000ff05057812 */ /* 0x000fcc00078ec0ff */
[----:B------:R-:W0:Y:S02]  /*bd70*/  I2F.F64.U16 R4, R5 ;  /* 0x0000000500047312 */ /* 0x000e240000101800 */
[----:B0-----:R0:W-:Y:S01]  /*bd80*/  STG.E.64 desc[UR36][R2.64], R4 ;  /* 0x0000000402007986 */ /* 0x0011e2000c101b24 */
[----:B------:R-:W-:Y:S05]  /*bd90*/  BRA `(.L_x_18662) ;  /* 0x0000000800807947 */ /* 0x000fea0003800000 */
.L_x_18657:
        /* <DEDUP_REMOVED lines=13> */
.L_x_18672:
        /* <DEDUP_REMOVED lines=18> */
.L_x_18674:
[----:B------:R-:W-:Y:S05]  /*bf90*/  BSYNC.RECONVERGENT B0 ;  /* 0x0000000000007941 */ /* 0x000fea0003800200 */
.L_x_18673:
[----:B------:R0:W-:Y:S01]  /*bfa0*/  STG.E.U8 desc[UR36][R2.64], R0 ;  /* 0x0000000002007986 */ /* 0x0001e2000c101124 */
[----:B------:R-:W-:Y:S05]  /*bfb0*/  BRA `(.L_x_18662) ;  /* 0x0000000400f87947 */ /* 0x000fea0003800000 */
.L_x_18671:
[----:B------:R-:W-:Y:S01]  /*bfc0*/  LOP3.LUT R5, R5, 0xff, RZ, 0xc0, !PT ;  /* 0x000000ff05057812 */ /* 0x000fe200078ec0ff */
[----:B------:R-:W-:Y:S01]  /*bfd0*/  BSSY.RECONVERGENT B0, `(.L_x_18675) ;  /* 0x0000011000007945 */ /* 0x000fe20003800200 */
[----:B------:R-:W-:-:S04]  /*bfe0*/  HFMA2 R0, -RZ, RZ, 0, 7.62939453125e-06 ;  /* 0x00000080ff007431 */ /* 0x000fc800000001ff */
        /* <DEDUP_REMOVED lines=15> */
.L_x_18676:
[----:B------:R-:W-:Y:S05]  /*c0e0*/  BSYNC.RECONVERGENT B0 ;  /* 0x0000000000007941 */ /* 0x000fea0003800200 */
.L_x_18675:
[----:B------:R0:W-:Y:S01]  /*c0f0*/  STG.E.U8 desc[UR36][R2.64], R0 ;  /* 0x0000000002007986 */ /* 0x0001e2000c101124 */
[----:B------:R-:W-:Y:S05]  /*c100*/  BRA `(.L_x_18662) ;  /* 0x0000000400a47947 */ /* 0x000fea0003800000 */
.L_x_18670:
        /* <DEDUP_REMOVED lines=23> */
.L_x_18678:
[----:B------:R-:W-:Y:S01]  /*c280*/  LOP3.LUT R4, R5, 0xff, RZ, 0xc0, !PT ;  /* 0x000000ff05047812 */ /* 0x000fe200078ec0ff */
[----:B------:R-:W-:-:S05]  /*c290*/  IMAD.MOV.U32 R5, RZ, RZ, RZ ;  /* 0x000000ffff057224 */ /* 0x000fca00078e00ff */
[----:B------:R0:W-:Y:S01]  /*c2a0*/  STG.E.64 desc[UR36][R2.64], R4 ;  /* 0x0000000402007986 */ /* 0x0001e2000c101b24 */
[----:B------:R-:W-:Y:S05]  /*c2b0*/  BRA `(.L_x_18662) ;  /* 0x0000000400387947 */ /* 0x000fea0003800000 */
.L_x_18677:
[----:B------:R-:W-:-:S05]  /*c2c0*/  LOP3.LUT R5, R5, 0xff, RZ, 0xc0, !PT ;  /* 0x000000ff05057812 */ /* 0x000fca00078ec0ff */
[----:B------:R0:W-:Y:S01]  /*c2d0*/  STG.E desc[UR36][R2.64], R5 ;  /* 0x0000000502007986 */ /* 0x0001e2000c101924 */
[----:B------:R-:W-:Y:S05]  /*c2e0*/  BRA `(.L_x_18662) ;  /* 0x00000004002c7947 */ /* 0x000fea0003800000 */
.L_x_18669:
        /* <DEDUP_REMOVED lines=10> */
.L_x_18680:
[----:B------:R-:W-:Y:S02]  /*c390*/  LOP3.LUT R5, R5, 0xff, RZ, 0xc0, !PT ;  /* 0x000000ff05057812 */ /* 0x000fe400078ec0ff */
[----:B------:R-:W-:-:S04]  /*c3a0*/  CS2R R6, SRZ ;  /* 0x0000000000067805 */ /* 0x000fc8000001ff00 */
[----:B------:R-:W0:Y:S02]  /*c3b0*/  I2F.F64.U16 R4, R5 ;  /* 0x0000000500047312 */ /* 0x000e240000101800 */
[----:B0-----:R0:W-:Y:S01]  /*c3c0*/  STG.E.128 desc[UR36][R2.64], R4 ;  /* 0x0000000402007986 */ /* 0x0011e2000c101d24 */
[----:B------:R-:W-:Y:S05]  /*c3d0*/  BRA `(.L_x_18662) ;  /* 0x0000000000f07947 */ /* 0x000fea0003800000 */
.L_x_18679:
[----:B------:R-:W-:-:S09]  /*c3e0*/  UISETP.NE.AND UP0, UPT, UR4, 0xf, UPT ;  /* 0x0000000f0400788c */ /* 0x000fd2000bf05270 */
[----:B------:R-:W-:Y:S05]  /*c3f0*/  BRA.U !UP0, `(.L_x_18681) ;  /* 0x0000000108d87547 */ /* 0x000fea000b800000 */
[----:B------:R-:W-:-:S09]  /*c400*/  UISETP.NE.AND UP0, UPT, UR4, 0x17, UPT ;  /* 0x000000170400788c */ /* 0x000fd2000bf05270 */
[----:B------:R-:W-:Y:S05]  /*c410*/  BRA.U !UP0, `(.L_x_18682) ;  /* 0x0000000108887547 */ /* 0x000fea000b800000 */
[----:B------:R-:W-:-:S09]  /*c420*/  UISETP.NE.AND UP0, UPT, UR4, 0x18, UPT ;  /* 0x000000180400788c */ /* 0x000fd2000bf05270 */
[----:B------:R-:W-:Y:S05]  /*c430*/  BRA.U !UP0, `(.L_x_18683) ;  /* 0x0000000108447547 */ /* 0x000fea000b800000 */
.L_x_18661:
        /* <DEDUP_REMOVED lines=16> */
.L_x_18684:
[----:B------:R-:W-:Y:S05]  /*c540*/  BRA `(.L_x_18662) ;  /* 0x0000000000947947 */ /* 0x000fea0003800000 */
.L_x_18683:
[----:B------:R-:W-:Y:S01]  /*c550*/  LOP3.LUT R0, R5, 0xff, RZ, 0xc0, !PT ;  /* 0x000000ff05007812 */ /* 0x000fe200078ec0ff */
[----:B------:R-:W-:Y:S01]  /*c560*/  BSSY.RECONVERGENT B0, `(.L_x_18685) ;  /* 0x000000b000007945 */ /* 0x000fe20003800200 */
[----:B------:R-:W-:Y:S02]  /*c570*/  HFMA2 R5, -RZ, RZ, 0, 7.569789886474609375e-06 ;  /* 0x0000007fff057431 */ /* 0x000fe400000001ff */
        /* <DEDUP_REMOVED lines=9> */
.L_x_18686:
[----:B------:R-:W-:Y:S05]  /*c610*/  BSYNC.RECONVERGENT B0 ;  /* 0x0000000000007941 */ /* 0x000fea0003800200 */
.L_x_18685:
[----:B------:R0:W-:Y:S01]  /*c620*/  STG.E.U8 desc[UR36][R2.64], R5 ;  /* 0x0000000502007986 */ /* 0x0001e2000c101124 */
[----:B------:R-:W-:Y:S05]  /*c630*/  BRA `(.L_x_18662) ;  /* 0x0000000000587947 */ /* 0x000fea0003800000 */
.L_x_18682:
        /* <DEDUP_REMOVED lines=13> */
.L_x_18687:
[----:B------:R-:W-:Y:S01]  /*c710*/  IMAD.MOV.U32 R5, RZ, RZ, 0x7f ;  /* 0x0000007fff057424 */ /* 0x000fe200078e00ff */
[----:B------:R-:W-:-:S04]  /*c720*/  ISETP.GT.U32.AND P0, PT, R7, 0x7f800000, PT ;  /* 0x7f8000000700780c */ /* 0x000fc80003f04070 */
[----:B------:R-:W-:-:S05]  /*c730*/  SEL R5, R5, 0x7c, P0 ;  /* 0x0000007c05057807 */ /* 0x000fca0000000000 */
[----:B------:R0:W-:Y:S01]  /*c740*/  STG.E.U8 desc[UR36][R2.64], R5 ;  /* 0x0000000502007986 */ /* 0x0001e2000c101124 */
[----:B------:R-:W-:Y:S05]  /*c750*/  BRA `(.L_x_18662) ;  /* 0x0000000000107947 */ /* 0x000fea0003800000 */
.L_x_18681:
[----:B------:R-:W-:-:S04]  /*c760*/  LOP3.LUT R5, R5, 0xff, RZ, 0xc0, !PT ;  /* 0x000000ff05057812 */ /* 0x000fc800078ec0ff */
[----:B------:R-:W0:Y:S02]  /*c770*/  I2F.U16 R0, R5 ;  /* 0x0000000500007306 */ /* 0x000e240000101000 */
[----:B0-----:R-:W-:-:S05]  /*c780*/  F2FP.BF16.F32.PACK_AB R0, RZ, R0 ;  /* 0x00000000ff00723e */ /* 0x001fca00000010ff */
[----:B------:R0:W-:Y:S02]  /*c790*/  STG.E.U16 desc[UR36][R2.64], R0 ;  /* 0x0000000002007986 */ /* 0x0001e4000c101524 */
.L_x_18662:
[----:B------:R-:W-:Y:S05]  /*c7a0*/  BSYNC.RECONVERGENT B6 ;  /* 0x0000000000067941 */ /* 0x000fea0003800200 */
.L_x_18656:
[----:B------:R-:W-:-:S07]  /*c7b0*/  VIADD R17, R17, 0x80 ;  /* 0x0000008011117836 */ /* 0x000fce0000000000 */
.L_x_18588:
[----:B------:R-:W-:Y:S05]  /*c7c0*/  BSYNC.RECONVERGENT B7 ;  /* 0x0000000000077941 */ /* 0x000fea0003800200 */
.L_x_18587:
[----:B------:R-:W5:Y:S02]  /*c7d0*/  LDCU UR4, c[0x0][0x380] ;  /* 0x00007000ff0477ac */ /* 0x000f640008000800 */
[----:B-----5:R-:W-:-:S13]  /*c7e0*/  ISETP.GE.AND P0, PT, R17, UR4, PT ;  /* 0x0000000411007c0c */ /* 0x020fda000bf06270 */
[----:B------:R-:W-:Y:S05]  /*c7f0*/  @P0 EXIT ;  /* 0x000000000000094d */ /* 0x000fea0003800000 */
        /* <DEDUP_REMOVED lines=354> */
.L_x_18688:
[----:B------:R-:W1:Y:S01]  /*de20*/  LDCU.64 UR8, c[0x0][0x5f0] ;  /* 0x0000be00ff0877ac */ /* 0x000e620008000a00 */
[----:B------:R-:W0:Y:S01]  /*de30*/  LDCU.64 UR6, c[0x0][0x5e8] ;  /* 0x0000bd00ff0677ac */ /* 0x000e220008000a00 */
[----:B------:R-:W-:-:S04]  /*de40*/  UPRMT UR4, UR39, 0x9910, URZ ;  /* 0x0000991027047896 */ /* 0x000fc800080000ff */
[----:B------:R-:W-:Y:S01]  /*de50*/  UISETP.GT.AND UP0, UPT, UR4, 0x9, UPT ;  /* 0x000000090400788c */ /* 0x000fe2000bf04270 */
[----:B-1--4-:R-:W-:Y:S02]  /*de60*/  IADD3 R4, P1, PT, R0, UR8, RZ ;  /* 0x0000000800047c10 */ /* 0x012fe4000ff3e0ff */
[----:B0-----:R-:W-:-:S03]  /*de70*/  IADD3 R16, P0, PT, R16, UR6, RZ ;  /* 0x0000000610107c10 */ /* 0x001fc6000ff1e0ff */
[----:B--23--:R-:W-:Y:S01]  /*de80*/  IMAD.X R5, RZ, RZ, UR9, P1 ;  /* 0x00000009ff057e24 */ /* 0x00cfe200088e06ff */
        /* <DEDUP_REMOVED lines=12> */
.L_x_18692:
[----:B------:R0:W5:Y:S01]  /*df50*/  LDG.E.U8 R19, desc[UR36][R4.64] ;  /* 0x0000002404137981 */ /* 0x000162000c1e1100 */
[----:B------:R-:W-:Y:S05]  /*df60*/  BRA `(.L_x_18694) ;  /* 0x0000000c005c7947 */ /* 0x000fea0003800000 */
.L_x_18691:
        /* <DEDUP_REMOVED lines=8> */
.L_x_18696:
[----:B------:R4:W5:Y:S01]  /*dff0*/  LDG.E.U8 R19, desc[UR36][R4.64] ;  /* 0x0000002404137981 */ /* 0x000962000c1e1100 */
[----:B------:R-:W-:Y:S05]  /*e000*/  BRA `(.L_x_18694) ;  /* 0x0000000c00347947 */ /* 0x000fea0003800000 */
.L_x_18695:
[----:B------:R0:W5:Y:S01]  /*e010*/  LDG.E.U16 R19, desc[UR36][R4.64] ;  /* 0x0000002404137981 */ /* 0x000162000c1e1500 */
[----:B------:R-:W-:Y:S05]  /*e020*/  BRA `(.L_x_18694) ;  /* 0x0000000c002c7947 */ /* 0x000fea0003800000 */
.L_x_18690:
        /* <DEDUP_REMOVED lines=10> */
.L_x_18698:
[----:B------:R-:W2:Y:S02]  /*e0d0*/  LDG.E.U16 R2, desc[UR36][R4.64] ;  /* 0x0000002404027981 */ /* 0x000ea4000c1e1500 */
[----:B--2---:R-:W-:-:S06]  /*e0e0*/  HADD2.F32 R2, -RZ, R2.H0_H0 ;  /* 0x20000002ff027230 */ /* 0x004fcc0000004100 */
[----:B------:R-:W0:Y:S02]  /*e0f0*/  F2I.S64.TRUNC R2, R2 ;  /* 0x0000000200027311 */ /* 0x000e24000020d900 */
[----:B0-----:R-:W-:Y:S01]  /*e100*/  PRMT R19, R2, 0x7610, R19 ;  /* 0x0000761002137816 */ /* 0x001fe20000000013 */
[----:B------:R-:W-:Y:S06]  /*e110*/  BRA `(.L_x_18694) ;  /* 0x0000000800f07947 */ /* 0x000fec0003800000 */
.L_x_18697:
        /* <DEDUP_REMOVED lines=10> */
.L_x_18700:
[----:B------:R-:W2:Y:S02]  /*e1c0*/  LDG.E.U16 R4, desc[UR36][R4.64] ;  /* 0x0000002404047981 */ /* 0x000ea4000c1e1500 */
[----:B--2---:R-:W-:-:S06]  /*e1d0*/  HADD2.F32 R2, -RZ, R4.H0_H0 ;  /* 0x20000004ff027230 */ /* 0x004fcc0000004100 */
[----:B------:R-:W0:Y:S02]  /*e1e0*/  F2I.S64.TRUNC R2, R2 ;  /* 0x0000000200027311 */ /* 0x000e24000020d900 */
[----:B0-----:R-:W-:Y:S01]  /*e1f0*/  PRMT R19, R2, 0x7610, R19 ;  /* 0x0000761002137816 */ /* 0x001fe20000000013 */
[----:B------:R-:W-:Y:S06]  /*e200*/  BRA `(.L_x_18694) ;  /* 0x0000000800b47947 */ /* 0x000fec0003800000 */
.L_x_18699:
[----:B------:R-:W2:Y:S02]  /*e210*/  LDG.E.64 R2, desc[UR36][R4.64] ;  /* 0x0000002404027981 */ /* 0x000ea4000c1e1b00 */
[----:B--2---:R-:W0:Y:S02]  /*e220*/  F2I.S64.F64.TRUNC R2, R2 ;  /* 0x0000000200027311 */ /* 0x004e24000030d900 */
[----:B0-----:R-:W-:Y:S01]  /*e230*/  PRMT R19, R2, 0x7610, R19 ;  /* 0x0000761002137816 */ /* 0x001fe20000000013 */
[----:B------:R-:W-:Y:S06]  /*e240*/  BRA `(.L_x_18694) ;  /* 0x0000000800a47947 */ /* 0x000fec0003800000 */
.L_x_18689:
        /* <DEDUP_REMOVED lines=12> */
.L_x_18703:
[----:B------:R-:W2:Y:S02]  /*e310*/  LDG.E.64 R4, desc[UR36][R4.64] ;  /* 0x0000002404047981 */ /* 0x000ea4000c1e1b00 */
[----:B--2---:R-:W0:Y:S02]  /*e320*/  F2I.S64.F64.TRUNC R2, R4 ;  /* 0x0000000400027311 */ /* 0x004e24000030d900 */
[----:B0-----:R-:W-:Y:S01]  /*e330*/  PRMT R19, R2, 0x7610, R19 ;  /* 0x0000761002137816 */ /* 0x001fe20000000013 */
[----:B------:R-:W-:Y:S06]  /*e340*/  BRA `(.L_x_18694) ;  /* 0x0000000800647947 */ /* 0x000fec0003800000 */
.L_x_18702:
        /* <DEDUP_REMOVED lines=27> */
.L_x_18705:
        /* <DEDUP_REMOVED lines=14> */
.L_x_18704:
[----:B------:R-:W2:Y:S02]  /*e5e0*/  LDG.E.U16 R2, desc[UR36][R4.64] ;  /* 0x0000002404027981 */ /* 0x000ea4000c1e1500 */
[----:B--2---:R-:W-:-:S06]  /*e5f0*/  IMAD.U32 R2, R2, 0x10000, RZ ;  /* 0x0001000002027824 */ /* 0x004fcc00078e00ff */
[----:B------:R-:W0:Y:S02]  /*e600*/  F2I.S64.TRUNC R2, R2 ;  /* 0x0000000200027311 */ /* 0x000e24000020d900 */
[----:B0-----:R-:W-:Y:S01]  /*e610*/  PRMT R19, R2, 0x7610, R19 ;  /* 0x0000761002137816 */ /* 0x001fe20000000013 */
[----:B------:R-:W-:Y:S06]  /*e620*/  BRA `(.L_x_18694) ;  /* 0x0000000400ac7947 */ /* 0x000fec0003800000 */
.L_x_18701:
        /* <DEDUP_REMOVED lines=10> */
.L_x_18708:
        /* <DEDUP_REMOVED lines=21> */
.L_x_18712:
[----:B------:R-:W-:Y:S05]  /*e820*/  BSYNC.RECONVERGENT B1 ;  /* 0x0000000000017941 */ /* 0x000fea0003800200 */
.L_x_18711:
[----:B------:R-:W-:Y:S02]  /*e830*/  SHF.L.U32 R0, R0, 0x14, RZ ;  /* 0x0000001400007819 */ /* 0x000fe400000006ff */
[----:B------:R-:W-:-:S04]  /*e840*/  LEA R2, R2, 0x3b800000, 0x17 ;  /* 0x3b80000002027811 */ /* 0x000fc800078eb8ff */
[----:B------:R-:W-:-:S07]  /*e850*/  LOP3.LUT R2, R2, R0, R7, 0xfe, !PT ;  /* 0x0000000002027212 */ /* 0x000fce00078efe07 */
.L_x_18710:
[----:B------:R-:W-:Y:S05]  /*e860*/  BSYNC.RECONVERGENT B0 ;  /* 0x0000000000007941 */ /* 0x000fea0003800200 */
.L_x_18709:
[----:B------:R-:W0:Y:S02]  /*e870*/  F2I.S64.TRUNC R2, R2 ;  /* 0x0000000200027311 */ /* 0x000e24000020d900 */
[----:B0-----:R-:W-:Y:S01]  /*e880*/  PRMT R19, R2, 0x7610, R19 ;  /* 0x0000761002137816 */ /* 0x001fe20000000013 */
[----:B------:R-:W-:Y:S06]  /*e890*/  BRA `(.L_x_18694) ;  /* 0x0000000400107947 */ /* 0x000fec0003800000 */
.L_x_18707:
        /* <DEDUP_REMOVED lines=21> */
.L_x_18716:
[----:B------:R-:W-:Y:S05]  /*e9f0*/  BSYNC.RECONVERGENT B1 ;  /* 0x0000000000017941 */ /* 0x000fea0003800200 */
.L_x_18715:
[----:B------:R-:W-:Y:S01]  /*ea00*/  IMAD.SHL.U32 R0, R0, 0x200000, RZ ;  /* 0x0020000000007824 */ /* 0x000fe200078e00ff */
[----:B------:R-:W-:-:S04]  /*ea10*/  LEA R2, R2, 0x37800000, 0x17 ;  /* 0x3780000002027811 */ /* 0x000fc800078eb8ff */
[----:B------:R-:W-:-:S07]  /*ea20*/  LOP3.LUT R2, R2, R0, R7, 0xfe, !PT ;  /* 0x0000000002027212 */ /* 0x000fce00078efe07 */
.L_x_18714:
[----:B------:R-:W-:Y:S05]  /*ea30*/  BSYNC.RECONVERGENT B0 ;  /* 0x0000000000007941 */ /* 0x000fea0003800200 */
.L_x_18713:
[----:B------:R-:W0:Y:S02]  /*ea40*/  F2I.S64.TRUNC R2, R2 ;  /* 0x0000000200027311 */ /* 0x000e24000020d900 */
[----:B0-----:R-:W-:Y:S01]  /*ea50*/  PRMT R19, R2, 0x7610, R19 ;  /* 0x0000761002137816 */ /* 0x001fe20000000013 */
[----:B------:R-:W-:Y:S06]  /*ea60*/  BRA `(.L_x_18694) ;  /* 0x00000000009c7947 */ /* 0x000fec0003800000 */
.L_x_18706:
        /* <DEDUP_REMOVED lines=14> */
.L_x_18720:
[----:B------:R-:W-:Y:S05]  /*eb50*/  BSYNC.RECONVERGENT B0 ;  /* 0x0000000000007941 */ /* 0x000fea0003800200 */
.L_x_18719:
[----:B------:R-:W0:Y:S02]  /*eb60*/  F2I.S64.TRUNC R2, R2 ;  /* 0x0000000200027311 */ /* 0x000e24000020d900 */
[----:B0-----:R-:W-:Y:S01]  /*eb70*/  PRMT R19, R2, 0x7610, R19 ;  /* 0x0000761002137816 */ /* 0x001fe20000000013 */
[----:B------:R-:W-:Y:S06]  /*eb80*/  BRA `(.L_x_18694) ;  /* 0x0000000000547947 */ /* 0x000fec0003800000 */
.L_x_18693:
        /* <DEDUP_REMOVED lines=16> */
.L_x_18721:
[----:B------:R-:W-:Y:S01]  /*ec90*/  PRMT R19, RZ, 0x7610, R19 ;  /* 0x00007610ff137816 */ /* 0x000fe20000000013 */
[----:B------:R-:W-:Y:S06]  /*eca0*/  BRA `(.L_x_18694) ;  /* 0x00000000000c7947 */ /* 0x000fec0003800000 */
.L_x_18718:
[----:B------:R0:W5:Y:S01]  /*ecb0*/  LDG.E.U8 R19, desc[UR36][R4.64] ;  /* 0x0000002404137981 */ /* 0x000162000c1e1100 */
[----:B------:R-:W-:Y:S05]  /*ecc0*/  BRA `(.L_x_18694) ;  /* 0x0000000000047947 */ /* 0x000fea0003800000 */
.L_x_18717:
[----:B------:R1:W5:Y:S02]  /*ecd0*/  LDG.E.U8 R19, desc[UR36][R4.64] ;  /* 0x0000002404137981 */ /* 0x000364000c1e1100 */
.L_x_18694:
        /* <DEDUP_REMOVED lines=16> */
.L_x_18725:
[----:B------:R1:W5:Y:S01]  /*ede0*/  LDG.E.U8 R0, desc[UR36][R4.64] ;  /* 0x0000002404007981 */ /* 0x000362000c1e1100 */
[----:B------:R-:W-:Y:S05]  /*edf0*/  BRA `(.L_x_18727) ;  /* 0x0000000c005c7947 */ /* 0x000fea0003800000 */
.L_x_18724:
        /* <DEDUP_REMOVED lines=8> */
.L_x_18729:
[----:B------:R3:W5:Y:S01]  /*ee80*/  LDG.E.U8 R0, desc[UR36][R4.64] ;  /* 0x0000002404007981 */ /* 0x000762000c1e1100 */
[----:B------:R-:W-:Y:S05]  /*ee90*/  BRA `(.L_x_18727) ;  /* 0x0000000c00347947 */ /* 0x000fea0003800000 */
.L_x_18728:
[----:B------:R4:W5:Y:S01]  /*eea0*/  LDG.E.U16 R0, desc[UR36][R4.64] ;  /* 0x0000002404007981 */ /* 0x000962000c1e1500 */
[----:B------:R-:W-:Y:S05]  /*eeb0*/  BRA `(.L_x_18727) ;  /* 0x0000000c002c7947 */ /* 0x000fea0003800000 */
.L_x_18723:
        /* <DEDUP_REMOVED lines=10> */
.L_x_18731:
[----:B------:R-:W2:Y:S02]  /*ef60*/  LDG.E.U16 R2, desc[UR36][R4.64] ;  /* 0x0000002404027981 */ /* 0x000ea4000c1e1500 */
[----:B--2---:R-:W-:-:S06]  /*ef70*/  HADD2.F32 R2, -RZ, R2.H0_H0 ;  /* 0x20000002ff027230 */ /* 0x004fcc0000004100 */
[----:B------:R-:W0:Y:S02]  /*ef80*/  F2I.S64.TRUNC R2, R2 ;  /* 0x0000000200027311 */ /* 0x000e24000020d900 */
[----:B0-----:R-:W-:Y:S01]  /*ef90*/  PRMT R0, R2, 0x7610, R0 ;  /* 0x0000761002007816 */ /* 0x001fe20000000000 */
[----:B------:R-:W-:Y:S06]  /*efa0*/  BRA `(.L_x_18727) ;  /* 0x0000000800f07947 */ /* 0x000fec0003800000 */
.L_x_18730:
        /* <DEDUP_REMOVED lines=10> */
.L_x_18733:
[----:B------:R-:W2:Y:S02]  /*f050*/  LDG.E.U16 R4, desc[UR36][R4.64] ;  /* 0x0000002404047981 */ /* 0x000ea4000c1e1500 */
[----:B--2---:R-:W-:-:S06]  /*f060*/  HADD2.F32 R2, -RZ, R4.H0_H0 ;  /* 0x20000004ff027230 */ /* 0x004fcc0000004100 */
[----:B------:R-:W0:Y:S02]  /*f070*/  F2I.S64.TRUNC R2, R2 ;  /* 0x0000000200027311 */ /* 0x000e24000020d900 */
[----:B0-----:R-:W-:Y:S01]  /*f080*/  PRMT R0, R2, 0x7610, R0 ;  /* 0x0000761002007816 */ /* 0x001fe20000000000 */
[----:B------:R-:W-:Y:S06]  /*f090*/  BRA `(.L_x_18727) ;  /* 0x0000000800b47947 */ /* 0x000fec0003800000 */
.L_x_18732:
[----:B------:R-:W2:Y:S02]  /*f0a0*/  LDG.E.64 R2, desc[UR36][R4.64] ;  /* 0x0000002404027981 */ /* 0x000ea4000c1e1b00 */
[----:B--2---:R-:W0:Y:S02]  /*f0b0*/  F2I.S64.F64.TRUNC R2, R2 ;  /* 0x0000000200027311 */ /* 0x004e24000030d900 */
[----:B0-----:R-:W-:Y:S01]  /*f0c0*/  PRMT R0, R2, 0x7610, R0 ;  /* 0x0000761002007816 */ /* 0x001fe20000000000 */
[----:B------:R-:W-:Y:S06]  /*f0d0*/  BRA `(.L_x_18727) ;  /* 0x0000000800a47947 */ /* 0x000fec0003800000 */
.L_x_18722:
        /* <DEDUP_REMOVED lines=12> */
.L_x_18736:
[----:B------:R-:W2:Y:S02]  /*f1a0*/  LDG.E.64 R4, desc[UR36][R4.64] ;  /* 0x0000002404047981 */ /* 0x000ea4000c1e1b00 */
[----:B--2---:R-:W0:Y:S02]  /*f1b0*/  F2I.S64.F64.TRUNC R2, R4 ;  /* 0x0000000400027311 */ /* 0x004e24000030d900 */
[----:B0-----:R-:W-:Y:S01]  /*f1c0*/  PRMT R0, R2, 0x7610, R0 ;  /* 0x0000761002007816 */ /* 0x001fe20000000000 */
[----:B------:R-:W-:Y:S06]  /*f1d0*/  BRA `(.L_x_18727) ;  /* 0x0000000800647947 */ /* 0x000fec0003800000 */
.L_x_18735:
        /* <DEDUP_REMOVED lines=27> */
.L_x_18738:
        /* <DEDUP_REMOVED lines=14> */
.L_x_18737:
[----:B------:R-:W2:Y:S02]  /*f470*/  LDG.E.U16 R2, desc[UR36][R4.64] ;  /* 0x0000002404027981 */ /* 0x000ea4000c1e1500 */
[----:B--2---:R-:W-:-:S06]  /*f480*/  SHF.L.U32 R2, R2, 0x10, RZ ;  /* 0x0000001002027819 */ /* 0x004fcc00000006ff */
[----:B------:R-:W0:Y:S02]  /*f490*/  F2I.S64.TRUNC R2, R2 ;  /* 0x0000000200027311 */ /* 0x000e24000020d900 */
[----:B0-----:R-:W-:Y:S01]  /*f4a0*/  PRMT R0, R2, 0x7610, R0 ;  /* 0x0000761002007816 */ /* 0x001fe20000000000 */
[----:B------:R-:W-:Y:S06]  /*f4b0*/  BRA `(.L_x_18727) ;  /* 0x0000000400ac7947 */ /* 0x000fec0003800000 */
.L_x_18734:
        /* <DEDUP_REMOVED lines=10> */
.L_x_18741:
        /* <DEDUP_REMOVED lines=21> */
.L_x_18745:
[----:B------:R-:W-:Y:S05]  /*f6b0*/  BSYNC.RECONVERGENT B1 ;  /* 0x0000000000017941 */ /* 0x000fea0003800200 */
.L_x_18744:
[----:B------:R-:W-:Y:S01]  /*f6c0*/  IMAD.SHL.U32 R0, R0, 0x100000, RZ ;  /* 0x0010000000007824 */ /* 0x000fe200078e00ff */
[----:B------:R-:W-:-:S04]  /*f6d0*/  LEA R2, R2, 0x3b800000, 0x17 ;  /* 0x3b80000002027811 */ /* 0x000fc800078eb8ff */
[----:B------:R-:W-:-:S07]  /*f6e0*/  LOP3.LUT R2, R2, R0, R7, 0xfe, !PT ;  /* 0x0000000002027212 */ /* 0x000fce00078efe07 */
.L_x_18743:
[----:B------:R-:W-:Y:S05]  /*f6f0*/  BSYNC.RECONVERGENT B0 ;  /* 0x0000000000007941 */ /* 0x000fea0003800200 */
.L_x_18742:
[----:B------:R-:W0:Y:S02]  /*f700*/  F2I.S64.TRUNC R2, R2 ;  /* 0x0000000200027311 */ /* 0x000e24000020d900 */
[----:B0-----:R-:W-:Y:S01]  /*f710*/  PRMT R0, R2, 0x7610, R0 ;  /* 0x0000761002007816 */ /* 0x001fe20000000000 */
[----:B------:R-:W-:Y:S06]  /*f720*/  BRA `(.L_x_18727) ;  /* 0x0000000400107947 */ /* 0x000fec0003800000 */
.L_x_18740:
        /* <DEDUP_REMOVED lines=21> */
.L_x_18749:
[----:B------:R-:W-:Y:S05]  /*f880*/  BSYNC.RECONVERGENT B1 ;  /* 0x0000000000017941 */ /* 0x000fea0003800200 */
.L_x_18748:
[----:B------:R-:W-:Y:S01]  /*f890*/  IMAD.SHL.U32 R0, R0, 0x200000, RZ ;  /* 0x0020000000007824 */ /* 0x000fe200078e00ff */
[----:B------:R-:W-:-:S04]  /*f8a0*/  LEA R2, R2, 0x37800000, 0x17 ;  /* 0x3780000002027811 */ /* 0x000fc800078eb8ff */
[----:B------:R-:W-:-:S07]  /*f8b0*/  LOP3.LUT R2, R2, R0, R7, 0xfe, !PT ;  /* 0x0000000002027212 */ /* 0x000fce00078efe07 */
.L_x_18747:
[----:B------:R-:W-:Y:S05]  /*f8c0*/  BSYNC.RECONVERGENT B0 ;  /* 0x0000000000007941 */ /* 0x000fea0003800200 */
.L_x_18746:
[----:B------:R-:W0:Y:S02]  /*f8d0*/  F2I.S64.TRUNC R2, R2 ;  /* 0x0000000200027311 */ /* 0x000e24000020d900 */
[----:B0-----:R-:W-:Y:S01]  /*f8e0*/  PRMT R0, R2, 0x7610, R0 ;  /* 0x0000761002007816 */ /* 0x001fe20000000000 */
[----:B------:R-:W-:Y:S06]  /*f8f0*/  BRA `(.L_x_18727) ;  /* 0x00000000009c7947 */ /* 0x000fec0003800000 */
.L_x_18739:
        /* <DEDUP_REMOVED lines=14> */
.L_x_18753:
[----:B------:R-:W-:Y:S05]  /*f9e0*/  BSYNC.RECONVERGENT B0 ;  /* 0x0000000000007941 */ /* 0x000fea0003800200 */
.L_x_18752:
[----:B------:R-:W0:Y:S02]  /*f9f0*/  F2I.S64.TRUNC R2, R2 ;  /* 0x0000000200027311 */ /* 0x000e24000020d900 */
[----:B0-----:R-:W-:Y:S01]  /*fa00*/  PRMT R0, R2, 0x7610, R0 ;  /* 0x0000761002007816 */ /* 0x001fe20000000000 */
[----:B------:R-:W-:Y:S06]  /*fa10*/  BRA `(.L_x_18727) ;  /* 0x0000000000547947 */ /* 0x000fec0003800000 */
.L_x_18726:
        /* <DEDUP_REMOVED lines=16> */
.L_x_18754:
[----:B------:R-:W-:Y:S01]  /*fb20*/  PRMT R0, RZ, 0x7610, R0 ;  /* 0x00007610ff007816 */ /* 0x000fe20000000000 */
[----:B------:R-:W-:Y:S06]  /*fb30*/  BRA `(.L_x_18727) ;  /* 0x00000000000c7947 */ /* 0x000fec0003800000 */
.L_x_18751:
[----:B------:R0:W5:Y:S01]  /*fb40*/  LDG.E.U8 R0, desc[UR36][R4.64] ;  /* 0x0000002404007981 */ /* 0x000162000c1e1100 */
[----:B------:R-:W-:Y:S05]  /*fb50*/  BRA `(.L_x_18727) ;  /* 0x0000000000047947 */ /* 0x000fea0003800000 */
.L_x_18750:
[----:B------:R0:W5:Y:S02]  /*fb60*/  LDG.E.U8 R0, desc[UR36][R4.64] ;  /* 0x0000002404007981 */ /* 0x000164000c1e1100 */
.L_x_18727:
[----:B------:R-:W-:Y:S01]  /*fb70*/  UPRMT UR4, UR43, 0x9910, URZ ;  /* 0x000099102b047896 */ /* 0x000fe200080000ff */
[----:B-----5:R-:W-:Y:S02]  /*fb80*/  LOP3.LUT P0, RZ, R19, 0xff, RZ, 0xc0, !PT ;  /* 0x000000ff13ff7812 */ /* 0x020fe4000780c0ff */
[----:B------:R-:W-:Y:S01]  /*fb90*/  PRMT R3, R0, 0x7610, R3 ;  /* 0x0000761000037816 */ /* 0x000fe20000000003 */
        /* <DEDUP_REMOVED lines=13> */
.L_x_18758:
[----:B------:R-:W-:Y:S01]  /*fc70*/  STG.E.U8 desc[UR36][R16.64], R3 ;  /* 0x0000000310007986 */ /* 0x000fe2000c101124 */
[----:B------:R-:W-:Y:S05]  /*fc80*/  EXIT ;  /* 0x000000000000794d */ /* 0x000fea0003800000 */
.L_x_18757:
        /* <DEDUP_REMOVED lines=8> */
[----:B------:R-:W-:Y:S01]  /*fd10*/  STG.E.64 desc[UR36][R16.64], R2 ;  /* 0x0000000210007986 */ /* 0x000fe2000c101b24 */
[----:B------:R-:W-:Y:S05]  /*fd20*/  EXIT ;  /* 0x000000000000794d */ /* 0x000fea0003800000 */
.L_x_18761:
[----:B------:R-:W-:-:S05]  /*fd30*/  LOP3.LUT R3, R3, 0xff, RZ, 0xc0, !PT ;  /* 0x000000ff03037812 */ /* 0x000fca00078ec0ff */
[----:B------:R-:W-:Y:S01]  /*fd40*/  STG.E desc[UR36][R16.64], R3 ;  /* 0x0000000310007986 */ /* 0x000fe2000c101924 */
[----:B------:R-:W-:Y:S05]  /*fd50*/  EXIT ;  /* 0x000000000000794d */ /* 0x000fea0003800000 */
.L_x_18760:
[----:B------:R-:W-:-:S05]  /*fd60*/  LOP3.LUT R3, R3, 0xff, RZ, 0xc0, !PT ;  /* 0x000000ff03037812 */ /* 0x000fca00078ec0ff */
[----:B------:R-:W-:Y:S01]  /*fd70*/  STG.E.U16 desc[UR36][R16.64], R3 ;  /* 0x0000000310007986 */ /* 0x000fe2000c101524 */
[----:B------:R-:W-:Y:S05]  /*fd80*/  EXIT ;  /* 0x000000000000794d */ /* 0x000fea0003800000 */
.L_x_18756:
[----:B------:R-:W-:-:S09]  /*fd90*/  UISETP.GT.AND UP0, UPT, UR4, 0x6, UPT ;  /* 0x000000060400788c */ /* 0x000fd2000bf04270 */
[----:B------:R-:W-:Y:S05]  /*fda0*/  BRA.U UP0, `(.L_x_18762) ;  /* 0x0000000100347547 */ /* 0x000fea000b800000 */
[----:B------:R-:W-:-:S09]  /*fdb0*/  UISETP.NE.AND UP0, UPT, UR4, 0x5, UPT ;  /* 0x000000050400788c */ /* 0x000fd2000bf05270 */
[----:B------:R-:W-:Y:S05]  /*fdc0*/  BRA.U !UP0, `(.L_x_18763) ;  /* 0x0000000108187547 */ /* 0x000fea000b800000 */
[----:B------:R-:W-:-:S09]  /*fdd0*/  UISETP.NE.AND UP0, UPT, UR4, 0x6, UPT ;  /* 0x000000060400788c */ /* 0x000fd2000bf05270 */
[----:B------:R-:W-:Y:S05]  /*fde0*/  BRA.U UP0, `(.L_x_18759) ;  /* 0x0000000900207547 */ /* 0x000fea000b800000 */
[----:B------:R-:W-:-:S06]  /*fdf0*/  LOP3.LUT R3, R3, 0xff, RZ, 0xc0, !PT ;  /* 0x000000ff03037812 */ /* 0x000fcc00078ec0ff */
[----:B------:R-:W5:Y:S02]  /*fe00*/  I2F.U16 R3, R3 ;  /* 0x0000000300037306 */ /* 0x000f640000101000 */
[----:B-----5:R-:W-:Y:S01]  /*fe10*/  STG.E desc[UR36][R16.64], R3 ;  /* 0x0000000310007986 */ /* 0x020fe2000c101924 */
[----:B------:R-:W-:Y:S05]  /*fe20*/  EXIT ;  /* 0x000000000000794d */ /* 0x000fea0003800000 */
.L_x_18763:
[----:B------:R-:W-:-:S04]  /*fe30*/  LOP3.LUT R3, R3, 0xff, RZ, 0xc0, !PT ;  /* 0x000000ff03037812 */ /* 0x000fc800078ec0ff */
[----:B------:R-:W5:Y:S02]  /*fe40*/  I2F.U16 R0, R3 ;  /* 0x0000000300007306 */ /* 0x000f640000101000 */
[----:B-----5:R-:W-:-:S05]  /*fe50*/  F2FP.F16.F32.PACK_AB R0, RZ, R0 ;  /* 0x00000000ff00723e */ /* 0x020fca00000000ff */
[----:B------:R-:W-:Y:S01]  /*fe60*/  STG.E.U16 desc[UR36][R16.64], R0 ;  /* 0x0000000010007986 */ /* 0x000fe2000c101524 */
[----:B------:R-:W-:Y:S05]  /*fe70*/  EXIT ;  /* 0x000000000000794d */ /* 0x000fea0003800000 */
.L_x_18762:
[----:B------:R-:W-:-:S09]  /*fe80*/  UISETP.NE.AND UP0, UPT, UR4, 0x7, UPT ;  /* 0x000000070400788c */ /* 0x000fd2000bf05270 */
[----:B------:R-:W-:Y:S05]  /*fe90*/  BRA.U !UP0, `(.L_x_18764) ;  /* 0x00000001083c7547 */ /* 0x000fea000b800000 */
[----:B------:R-:W-:-:S09]  /*fea0*/  UISETP.NE.AND UP0, UPT, UR4, 0x8, UPT ;  /* 0x000000080400788c */ /* 0x000fd2000bf05270 */
[----:B------:R-:W-:Y:S05]  /*feb0*/  BRA.U !UP0, `(.L_x_18765) ;  /* 0x00000001081c7547 */ /* 0x000fea000b800000 */
[----:B------:R-:W-:-:S09]  /*fec0*/  UISETP.NE.AND UP0, UPT, UR4, 0x9, UPT ;  /* 0x000000090400788c */ /* 0x000fd2000bf05270 */
[----:B------:R-:W-:Y:S05]  /*fed0*/  BRA.U UP0, `(.L_x_18759) ;  /* 0x0000000500e47547 */ /* 0x000fea000b800000 */
[----:B------:R-:W-:Y:S02]  /*fee0*/  LOP3.LUT R3, R3, 0xff, RZ, 0xc0, !PT ;  /* 0x000000ff03037812 */ /* 0x000fe400078ec0ff */
[----:B01234-:R-:W-:Y:S02]  /*fef0*/  MOV R5, RZ ;  /* 0x000000ff00057202 */ /* 0x01ffe40000000f00 */
[----:B------:R-:W0:Y:S03]  /*ff00*/  I2F.U16 R4, R3 ;  /* 0x0000000300047306 */ /* 0x000e260000101000 */
[----:B0-----:R-:W-:Y:S01]  /*ff10*/  STG.E.64 desc[UR36][R16.64], R4 ;  /* 0x0000000410007986 */ /* 0x001fe2000c101b24 */
[----:B------:R-:W-:Y:S05]  /*ff20*/  EXIT ;  /* 0x000000000000794d */ /* 0x000fea0003800000 */
.L_x_18765:
[----:B------:R-:W-:-:S06]  /*ff30*/  LOP3.LUT R3, R3, 0xff, RZ, 0xc0, !PT ;  /* 0x000000ff03037812 */ /* 0x000fcc00078ec0ff */
[----:B------:R-:W5:Y:S02]  /*ff40*/  I2F.U16 R3, R3 ;  /* 0x0000000300037306 */ /* 0x000f640000101000 */
[----:B-----5:R-:W-:-:S04]  /*ff50*/  F2FP.F16.F32.PACK_AB R3, RZ, R3 ;  /* 0x00000003ff03723e */ /* 0x020fc800000000ff */
[----:B------:R-:W-:-:S05]  /*ff60*/  PRMT R3, R3, 0x5410, RZ ;  /* 0x0000541003037816 */ /* 0x000fca00000000ff */
[----:B------:R-:W-:Y:S01]  /*ff70*/  STG.E desc[UR36][R16.64], R3 ;  /* 0x0000000310007986 */ /* 0x000fe2000c101924 */
[----:B------:R-:W-:Y:S05]  /*ff80*/  EXIT ;  /* 0x000000000000794d */ /* 0x000fea0003800000 */
.L_x_18764:
[----:B------:R-:W-:-:S06]  /*ff90*/  LOP3.LUT R3, R3, 0xff, RZ, 0xc0, !PT ;  /* 0x000000ff03037812 */ /* 0x000fcc00078ec0ff */
[----:B------:R-:W5:Y:S02]  /*ffa0*/  I2F.F64.U16 R2, R3 ;  /* 0x0000000300027312 */ /* 0x000f640000101800 */
[----:B-----5:R-:W-:Y:S01]  /*ffb0*/  STG.E.64 desc[UR36][R16.64], R2 ;  /* 0x0000000210007986 */ /* 0x020fe2000c101b24 */
[----:B------:R-:W-:Y:S05]  /*ffc0*/  EXIT ;  /* 0x000000000000794d */ /* 0x000fea0003800000 */
.L_x_18755:
        /* <DEDUP_REMOVED lines=11> */
[----:B------:R-:W-:Y:S01]  /*10080*/  STG.E.U16 desc[UR36][R16.64], R3 ;  /* 0x0000000310007986 */ /* 0x000fe2000c101524 */
[----:B------:R-:W-:Y:S05]  /*10090*/  EXIT ;  /* 0x000000000000794d */ /* 0x000fea0003800000 */
.L_x_18769:
[----:B------:R-:W-:Y:S01]  /*100a0*/  LOP3.LUT R3, R3, 0xff, RZ, 0xc0, !PT ;  /* 0x000000ff03037812 */ /* 0x000fe200078ec0ff */
[----:B------:R-:W-:Y:S01]  /*100b0*/  BSSY.RECONVERGENT B0, `(.L_x_18770) ;  /* 0x0000011000007945 */ /* 0x000fe20003800200 */
[----:B------:R-:W-:-:S04]  /*100c0*/  IMAD.MOV.U32 R8, RZ, RZ, 0x80 ;  /* 0x00000080ff087424 */ /* 0x000fc800078e00ff */
[----:B------:R-:W5:Y:S02]  /*100d0*/  I2F.U16 R3, R3 ;  /* 0x0000000300037306 */ /* 0x000f640000101000 */
[----:B-----5:R-:W-:-:S13]  /*100e0*/  ISETP.GT.U32.AND P0, PT, R3, 0x437fffff, PT ;  /* 0x437fffff0300780c */ /* 0x020fda0003f04070 */
        /* <DEDUP_REMOVED lines=12> */
.L_x_18772:
[----:B------:R-:W-:-:S07]  /*101b0*/  PRMT R8, R0, 0x7610, R8 ;  /* 0x0000761000087816 */ /* 0x000fce0000000008 */
.L_x_18771:
[----:B------:R-:W-:Y:S05]  /*101c0*/  BSYNC.RECONVERGENT B0 ;  /* 0x0000000000007941 */ /* 0x000fea0003800200 */
.L_x_18770:
[----:B------:R-:W-:Y:S01]  /*101d0*/  STG.E.U8 desc[UR36][R16.64], R8 ;  /* 0x0000000810007986 */ /* 0x000fe2000c101124 */
[----:B------:R-:W-:Y:S05]  /*101e0*/  EXIT ;  /* 0x000000000000794d */ /* 0x000fea0003800000 */
.L_x_18768:
        /* <DEDUP_REMOVED lines=17> */
.L_x_18775:
[----:B------:R-:W-:-:S07]  /*10300*/  PRMT R8, R0, 0x7610, R8 ;  /* 0x0000761000087816 */ /* 0x000fce0000000008 */
.L_x_18774:
[----:B------:R-:W-:Y:S05]  /*10310*/  BSYNC.RECONVERGENT B0 ;  /* 0x0000000000007941 */ /* 0x000fea0003800200 */
.L_x_18773:
[----:B------:R-:W-:Y:S01]  /*10320*/  STG.E.U8 desc[UR36][R16.64], R8 ;  /* 0x0000000810007986 */ /* 0x000fe2000c101124 */
[----:B------:R-:W-:Y:S05]  /*10330*/  EXIT ;  /* 0x000000000000794d */ /* 0x000fea0003800000 */
.L_x_18767:
[----:B------:R-:W-:-:S09]  /*10340*/  UISETP.NE.AND UP0, UPT, UR4, 0x1c, UPT ;  /* 0x0000001c0400788c */ /* 0x000fd2000bf05270 */
[----:B------:R-:W-:Y:S05]  /*10350*/  BRA.U !UP0, `(.L_x_18776) ;  /* 0x0000000108647547 */ /* 0x000fea000b800000 */
[----:B------:R-:W-:-:S09]  /*10360*/  UISETP.NE.AND UP0, UPT, UR4, 0x1d, UPT ;  /* 0x0000001d0400788c */ /* 0x000fd2000bf05270 */
[----:B------:R-:W-:Y:S05]  /*10370*/  BRA.U !UP0, `(.L_x_18777) ;  /* 0x00000001084c7547 */ /* 0x000fea000b800000 */
[----:B------:R-:W-:-:S09]  /*10380*/  UISETP.NE.AND UP0, UPT, UR4, 0x2c, UPT ;  /* 0x0000002c0400788c */ /* 0x000fd2000bf05270 */
[----:B------:R-:W-:Y:S05]  /*10390*/  BRA.U UP0, `(.L_x_18759) ;  /* 0x0000000100b47547 */ /* 0x000fea000b800000 */
[----:B------:R-:W-:Y:S01]  /*103a0*/  LOP3.LUT R3, R3, 0xff, RZ, 0xc0, !PT ;  /* 0x000000ff03037812 */ /* 0x000fe200078ec0ff */
[----:B01234-:R-:W-:-:S05]  /*103b0*/  IMAD.MOV.U32 R4, RZ, RZ, 0xff ;  /* 0x000000ffff047424 */ /* 0x01ffca00078e00ff */
[----:B------:R-:W0:Y:S02]  /*103c0*/  I2F.U16 R3, R3 ;  /* 0x0000000300037306 */ /* 0x000e240000101000 */
[----:B0-----:R-:W-:-:S04]  /*103d0*/  SHF.R.U32.HI R2, RZ, 0x17, R3 ;  /* 0x00000017ff027819 */ /* 0x001fc80000011603 */
[----:B------:R-:W-:-:S13]  /*103e0*/  ISETP.NE.AND P1, PT, R2, 0xff, PT ;  /* 0x000000ff0200780c */ /* 0x000fda0003f25270 */
[--C-:B------:R-:W-:Y:S02]  /*103f0*/  @P1 SHF.R.U32.HI R0, RZ, 0x16, R3.reuse ;  /* 0x00000016ff001819 */ /* 0x100fe40000011603 */
[--C-:B------:R-:W-:Y:S02]  /*10400*/  @P1 LOP3.LUT P0, RZ, R2, 0x3fffff, R3.reuse, 0xf8, !PT ;  /* 0x003fffff02ff1812 */ /* 0x100fe4000780f803 */
[----:B------:R-:W-:Y:S02]  /*10410*/  @P1 LOP3.LUT R0, R0, 0x1, RZ, 0xc0, !PT ;  /* 0x0000000100001812 */ /* 0x000fe400078ec0ff */
[----:B------:R-:W-:Y:S02]  /*10420*/  PRMT R3, R4, 0x7610, R3 ;  /* 0x0000761004037816 */ /* 0x000fe40000000003 */
[----:B------:R-:W-:Y:S02]  /*10430*/  @P1 ISETP.EQ.U32.AND P2, PT, R0, 0x1, P0 ;  /* 0x000000010000180c */ /* 0x000fe40000742070 */
[----:B------:R-:W-:-:S02]  /*10440*/  PLOP3.LUT P0, PT, PT, PT, PT, 0x80, 0x8 ;  /* 0x000000000008781c */ /* 0x000fc40003f0f070 */
[----:B------:R-:W-:Y:S02]  /*10450*/  @P1 PLOP3.LUT P0, PT, P2, PT, PT, 0x80, 0x8 ;  /* 0x000000000008181c */ /* 0x000fe4000170f070 */
[----:B------:R-:W-:-:S11]  /*10460*/  @P1 IADD3 R0, PT, PT, R2, 0x1, RZ ;  /* 0x0000000102001810 */ /* 0x000fd60007ffe0ff */
[----:B------:R-:W-:-:S04]  /*10470*/  @!P0 IMAD.MOV R0, RZ, RZ, R2 ;  /* 0x000000ffff008224 */ /* 0x000fc800078e0202 */
[----:B------:R-:W-:-:S05]  /*10480*/  @P1 IMAD.MOV.U32 R3, RZ, RZ, R0 ;  /* 0x000000ffff031224 */ /* 0x000fca00078e0000 */
[----:B------:R-:W-:Y:S01]  /*10490*/  STG.E.U8 desc[UR36][R16.64], R3 ;  /* 0x0000000310007986 */ /* 0x000fe2000c101124 */
[----:B------:R-:W-:Y:S05]  /*104a0*/  EXIT ;  /* 0x000000000000794d */ /* 0x000fea0003800000 */
.L_x_18777:
[----:B------:R-:W-:Y:S01]  /*104b0*/  LOP3.LUT R2, R3, 0xff, RZ, 0xc0, !PT ;  /* 0x000000ff03027812 */ /* 0x000fe200078ec0ff */
[----:B------:R-:W-:-:S05]  /*104c0*/  IMAD.MOV.U32 R3, RZ, RZ, RZ ;  /* 0x000000ffff037224 */ /* 0x000fca00078e00ff */
[----:B------:R-:W-:Y:S01]  /*104d0*/  STG.E.64 desc[UR36][R16.64], R2 ;  /* 0x0000000210007986 */ /* 0x000fe2000c101b24 */
[----:B------:R-:W-:Y:S05]  /*104e0*/  EXIT ;  /* 0x000000000000794d */ /* 0x000fea0003800000 */
.L_x_18776:
[----:B------:R-:W-:-:S05]  /*104f0*/  LOP3.LUT R3, R3, 0xff, RZ, 0xc0, !PT ;  /* 0x000000ff03037812 */ /* 0x000fca00078ec0ff */
[----:B------:R-:W-:Y:S01]  /*10500*/  STG.E desc[UR36][R16.64], R3 ;  /* 0x0000000310007986 */ /* 0x000fe2000c101924 */
[----:B------:R-:W-:Y:S05]  /*10510*/  EXIT ;  /* 0x000000000000794d */ /* 0x000fea0003800000 */
.L_x_18766:
        /* <DEDUP_REMOVED lines=10> */
.L_x_18779:
[----:B01234-:R-:W-:Y:S02]  /*105c0*/  LOP3.LUT R4, R3, 0xff, RZ, 0xc0, !PT ;  /* 0x000000ff03047812 */ /* 0x01ffe400078ec0ff */
[----:B------:R-:W-:-:S04]  /*105d0*/  CS2R R6, SRZ ;  /* 0x0000000000067805 */ /* 0x000fc8000001ff00 */
[----:B------:R-:W0:Y:S02]  /*105e0*/  I2F.F64.U16 R4, R4 ;  /* 0x0000000400047312 */ /* 0x000e240000101800 */
[----:B0-----:R-:W-:Y:S01]  /*105f0*/  STG.E.128 desc[UR36][R16.64], R4 ;  /* 0x0000000410007986 */ /* 0x001fe2000c101d24 */
[----:B------:R-:W-:Y:S05]  /*10600*/  EXIT ;  /* 0x000000000000794d */ /* 0x000fea0003800000 */
.L_x_18778:
[----:B------:R-:W-:-:S09]  /*10610*/  UISETP.NE.AND UP0, UPT, UR4, 0xf, UPT ;  /* 0x0000000f0400788c */ /* 0x000fd2000bf05270 */
[----:B------:R-:W-:Y:S05]  /*10620*/  BRA.U !UP0, `(.L_x_18780) ;  /* 0x0000000108dc7547 */ /* 0x000fea000b800000 */
[----:B------:R-:W-:-:S09]  /*10630*/  UISETP.NE.AND UP0, UPT, UR4, 0x17, UPT ;  /* 0x000000170400788c */ /* 0x000fd2000bf05270 */
[----:B------:R-:W-:Y:S05]  /*10640*/  BRA.U !UP0, `(.L_x_18781) ;  /* 0x0000000108887547 */ /* 0x000fea000b800000 */
[----:B------:R-:W-:-:S09]  /*10650*/  UISETP.NE.AND UP0, UPT, UR4, 0x18, UPT ;  /* 0x000000180400788c */ /* 0x000fd2000bf05270 */
[----:B------:R-:W-:Y:S05]  /*10660*/  BRA.U !UP0, `(.L_x_18782) ;  /* 0x0000000108447547 */ /* 0x000fea000b800000 */
.L_x_18759:
[----:B------:R-:W-:Y:S01]  /*10670*/  MOV R0, 0x0 ;  /* 0x0000000000007802 */ /* 0x000fe20000000f00 */
[----:B------:R-:W0:Y:S01]  /*10680*/  LDCU.64 UR4, c[0x4][0x188] ;  /* 0x01003100ff0477ac */ /* 0x000e220008000a00 */
[----:B------:R-:W-:Y:S02]  /*10690*/  HFMA2 R13, -RZ, RZ, 0, 0 ;  /* 0x00000000ff0d7431 */ /* 0x000fe400000001ff */
[----:B------:R-:W-:Y:S01]  /*106a0*/  IMAD.MOV.U32 R8, RZ, RZ, 0x65 ;  /* 0x00000065ff087424 */ /* 0x000fe200078e00ff */
[----:B------:R0:W0:Y:S01]  /*106b0*/  LDC.64 R2, c[0x4][R0] ;  /* 0x0100000000027b82 */ /* 0x0000220000000a00 */
[----:B------:R-:W5:Y:S01]  /*106c0*/  LDCU.64 UR6, c[0x4][0x190] ;  /* 0x01003200ff0677ac */ /* 0x000f620008000a00 */
[----:B------:R-:W-:Y:S01]  /*106d0*/  IMAD.MOV.U32 R12, RZ, RZ, 0x1 ;  /* 0x00000001ff0c7424 */ /* 0x000fe200078e00ff */
[----:B------:R-:W5:Y:S01]  /*106e0*/  LDCU.64 UR8, c[0x4][0x50] ;  /* 0x01000a00ff0877ac */ /* 0x000f620008000a00 */
[----:B01234-:R-:W-:Y:S01]  /*106f0*/  MOV R4, UR4 ;  /* 0x0000000400047c02 */ /* 0x01ffe20008000f00 */
[----:B------:R-:W-:-:S02]  /*10700*/  IMAD.U32 R5, RZ, RZ, UR5 ;  /* 0x00000005ff057e24 */ /* 0x000fc4000f8e00ff */
[----:B-----5:R-:W-:Y:S02]  /*10710*/  IMAD.U32 R6, RZ, RZ, UR6 ;  /* 0x00000006ff067e24 */ /* 0x020fe4000f8e00ff */
[----:B------:R-:W-:Y:S01]  /*10720*/  IMAD.U32 R7, RZ, RZ, UR7 ;  /* 0x00000007ff077e24 */ /* 0x000fe2000f8e00ff */
[----:B------:R-:W-:Y:S01]  /*10730*/  MOV R10, UR8 ;  /* 0x00000008000a7c02 */ /* 0x000fe20008000f00 */
[----:B------:R-:W-:-:S07]  /*10740*/  IMAD.U32 R11, RZ, RZ, UR9 ;  /* 0x00000009ff0b7e24 */ /* 0x000fce000f8e00ff */
[----:B------:R-:W-:-:S07]  /*10750*/  LEPC R20, `(.L_x_18783) ;  /* 0x000000001014794e */ /* 0x000fce0000000000 */
[----:B------:R-:W-:Y:S05]  /*10760*/  CALL.ABS.NOINC R2 ;  /* 0x0000000002007343 */ /* 0x000fea0003c00000 */
.L_x_18783:
[----:B------:R-:W-:Y:S05]  /*10770*/  EXIT ;  /* 0x000000000000794d */ /* 0x000fea0003800000 */
.L_x_18782:
[----:B------:R-:W-:Y:S01]  /*10780*/  LOP3.LUT R0, R3, 0xff, RZ, 0xc0, !PT ;  /* 0x000000ff03007812 */ /* 0x000fe200078ec0ff */
[----:B------:R-:W-:Y:S01]  /*10790*/  BSSY.RECONVERGENT B0, `(.L_x_18784) ;  /* 0x000000b000007945 */ /* 0x000fe20003800200 */
[----:B------:R-:W-:Y:S02]  /*107a0*/  IMAD.MOV.U32 R3, RZ, RZ, 0x7f ;  /* 0x0000007fff037424 */ /* 0x000fe400078e00ff */
[----:B01234-:R-:W0:Y:S02]  /*107b0*/  I2F.U16 R5, R0 ;  /* 0x0000000000057306 */ /* 0x01fe240000101000 */
        /* <DEDUP_REMOVED lines=8> */
.L_x_18785:
[----:B------:R-:W-:Y:S05]  /*10840*/  BSYNC.RECONVERGENT B0 ;  /* 0x0000000000007941 */ /* 0x000fea0003800200 */
.L_x_18784:
[----:B------:R-:W-:Y:S01]  /*10850*/  STG.E.U8 desc[UR36][R16.64], R3 ;  /* 0x0000000310007986 */ /* 0x000fe2000c101124 */
[----:B------:R-:W-:Y:S05]  /*10860*/  EXIT ;  /* 0x000000000000794d */ /* 0x000fea0003800000 */
.L_x_18781:
[----:B------:R-:W-:-:S04]  /*10870*/  LOP3.LUT R3, R3, 0xff, RZ, 0xc0, !PT ;  /* 0x000000ff03037812 */ /* 0x000fc800078ec0ff */
[----:B01234-:R-:W0:Y:S02]  /*10880*/  I2F.U16 R5, R3 ;  /* 0x0000000300057306 */ /* 0x01fe240000101000 */
        /* <DEDUP_REMOVED lines=12> */
.L_x_18786:
[----:B------:R-:W-:Y:S01]  /*10950*/  IMAD.MOV.U32 R3, RZ, RZ, 0x7f ;  /* 0x0000007fff037424 */ /* 0x000fe200078e00ff */
[----:B------:R-:W-:-:S04]  /*10960*/  ISETP.GT.U32.AND P0, PT, R5, 0x7f800000, PT ;  /* 0x7f8000000500780c */ /* 0x000fc80003f04070 */
[----:B------:R-:W-:-:S05]  /*10970*/  SEL R3, R3, 0x7c, P0 ;  /* 0x0000007c03037807 */ /* 0x000fca0000000000 */
[----:B------:R-:W-:Y:S01]  /*10980*/  STG.E.U8 desc[UR36][R16.64], R3 ;  /* 0x0000000310007986 */ /* 0x000fe2000c101124 */
[----:B------:R-:W-:Y:S05]  /*10990*/  EXIT ;  /* 0x000000000000794d */ /* 0x000fea0003800000 */
.L_x_18780:
[----:B------:R-:W-:-:S04]  /*109a0*/  LOP3.LUT R3, R3, 0xff, RZ, 0xc0, !PT ;  /* 0x000000ff03037812 */ /* 0x000fc800078ec0ff */
[----:B------:R-:W5:Y:S02]  /*109b0*/  I2F.U16 R0, R3 ;  /* 0x0000000300007306 */ /* 0x000f640000101000 */
[----:B-----5:R-:W-:-:S05]  /*109c0*/  F2FP.BF16.F32.PACK_AB R0, RZ, R0 ;  /* 0x00000000ff00723e */ /* 0x020fca00000010ff */
[----:B------:R-:W-:Y:S01]  /*109d0*/  STG.E.U16 desc[UR36][R16.64], R0 ;  /* 0x0000000010007986 */ /* 0x000fe2000c101524 */
[----:B------:R-:W-:Y:S05]  /*109e0*/  EXIT ;  /* 0x000000000000794d */ /* 0x000fea0003800000 */
.L_x_18787:
        /* <DEDUP_REMOVED lines=9> */
.L_x_31199:


//--------------------- .text._ZN2at6native27unrolled_elementwise_kernelINS0_13BinaryFunctorIhhhZZZNS0_21heaviside_kernel_cudaERNS_18TensorIteratorBaseEENKUlvE_clEvENKUlvE_clEvEUlhhE_EESt5arrayIPcLm3EELi4E23TrivialOffsetCalculatorILi2EjESC_ILi1EjENS0_6memory12LoadWithCastILi2EEENSF_13StoreWithCastILi1EEEEEviT_T0_T2_T3_T4_T5_ --------------------------
	.section	.text._ZN2at6native27unrolled_elementwise_kernelINS0_13BinaryFunctorIhhhZZZNS0_21heaviside_kernel_cudaERNS_18TensorIteratorBaseEENKUlvE_clEvENKUlvE_clEvEUlhhE_EESt5arrayIPcLm3EELi4E23TrivialOffsetCalculatorILi2EjESC_ILi1EjENS0_6memory12LoadWithCastILi2EEENSF_13StoreWithCastILi1EEEEEviT_T0_T2_T3_T4_T5_,"ax",@progbits
	.align	128
        .global         _ZN2at6native27unrolled_elementwise_kernelINS0_13BinaryFunctorIhhhZZZNS0_21heaviside_kernel_cudaERNS_18TensorIteratorBaseEENKUlvE_clEvENKUlvE_clEvEUlhhE_EESt5arrayIPcLm3EELi4E23TrivialOffsetCalculatorILi2EjESC_ILi1EjENS0_6memory12LoadWithCastILi2EEENSF_13StoreWithCastILi1EEEEEviT_T0_T2_T3_T4_T5_
        .type           _ZN2at6native27unrolled_elementwise_kernelINS0_13BinaryFunctorIhhhZZZNS0_21heaviside_kernel_cudaERNS_18TensorIteratorBaseEENKUlvE_clEvENKUlvE_clEvEUlhhE_EESt5arrayIPcLm3EELi4E23TrivialOffsetCalculatorILi2EjESC_ILi1EjENS0_6memory12LoadWithCastILi2EEENSF_13StoreWithCastILi1EEEEEviT_T0_T2_T3_T4_T5_,@function
        .size           _ZN2at6native27unrolled_elementwise_kernelINS0_13BinaryFunctorIhhhZZZNS0_21heaviside_kernel_cudaERNS_18TensorIteratorBaseEENKUlvE_clEvENKUlvE_clEvEUlhhE_EESt5arrayIPcLm3EELi4E23TrivialOffsetCalculatorILi2EjESC_ILi1EjENS0_6memory12LoadWithCastILi2EEENSF_13StoreWithCastILi1EEEEEviT_T0_T2_T3_T4_T5_,(.L_x_31200 - _ZN2at6native27unrolled_elementwise_kernelINS0_13BinaryFunctorIhhhZZZNS0_21heaviside_kernel_cudaERNS_18TensorIteratorBaseEENKUlvE_clEvENKUlvE_clEvEUlhhE_EESt5arrayIPcLm3EELi4E23TrivialOffsetCalculatorILi2EjESC_ILi1EjENS0_6memory12LoadWithCastILi2EEENSF_13StoreWithCastILi1EEEEEviT_T0_T2_T3_T4_T5_)
        .other          _ZN2at6native27unrolled_elementwise_kernelINS0_13BinaryFunctorIhhhZZZNS0_21heaviside_kernel_cudaERNS_18TensorIteratorBaseEENKUlvE_clEvENKUlvE_clEvEUlhhE_EESt5arrayIPcLm3EELi4E23TrivialOffsetCalculatorILi2EjESC_ILi1EjENS0_6memory12LoadWithCastILi2EEENSF_13StoreWithCastILi1EEEEEviT_T0_T2_T3_T4_T5_,@"STO_CUDA_ENTRY STV_DEFAULT"
_ZN2at6native27unrolled_elementwise_kernelINS0_13BinaryFunctorIhhhZZZNS0_21heaviside_kernel_cudaERNS_18TensorIteratorBaseEENKUlvE_clEvENKUlvE_clEvEUlhhE_EESt5arrayIPcLm3EELi4E23TrivialOffsetCalculatorILi2EjESC_ILi1EjENS0_6memory12LoadWithCastILi2EEENSF_13StoreWithCastILi1EEEEEviT_T0_T2_T3_T4_T5_:
.text._ZN2at6native27unrolled_elementwise_kernelINS0_13BinaryFunctorIhhhZZZNS0_21heaviside_kernel_cudaERNS_18TensorIteratorBaseEENKUlvE_clEvENKUlvE_clEvEUlhhE_EESt5arrayIPcLm3EELi4E23TrivialOffsetCalculatorILi2EjESC_ILi1EjENS0_6memory12LoadWithCastILi2EEENSF_13StoreWithCastILi1EEEEEviT_T0_T2_T3_T4_T5_:
        /* <DEDUP_REMOVED lines=33> */
.L_x_18793:
[----:B------:R3:W5:Y:S01]  /*0210*/  LDG.E.U8 R28, desc[UR36][R6.64] ;  /* 0x00000024061c7981 */ /* 0x000762000c1e1100 */
[----:B------:R-:W-:Y:S05]  /*0220*/  BRA `(.L_x_18795) ;  /* 0x0000000c00607947 */ /* 0x000fea0003800000 */
.L_x_18792:
        /* <DEDUP_REMOVED lines=8> */
.L_x_18797:
[----:B------:R1:W5:Y:S01]  /*02b0*/  LDG.E.U8 R28, desc[UR36][R6.64] ;  /* 0x00000024061c7981 */ /* 0x000362000c1e1100 */
[----:B------:R-:W-:Y:S05]  /*02c0*/  BRA `(.L_x_18795) ;  /* 0x0000000c00387947 */ /* 0x000fea0003800000 */
.L_x_18796:
[----:B------:R2:W5:Y:S01]  /*02d0*/  LDG.E.U16 R28, desc[UR36][R6.64] ;  /* 0x00000024061c7981 */ /* 0x000562000c1e1500 */
[----:B------:R-:W-:Y:S05]  /*02e0*/  BRA `(.L_x_18795) ;  /* 0x0000000c00307947 */ /* 0x000fea0003800000 */
.L_x_18791:
        /* <DEDUP_REMOVED lines=10> */
.L_x_18799:
[----:B------:R-:W2:Y:S02]  /*0390*/  LDG.E.U16 R4, desc[UR36][R6.64] ;  /* 0x0000002406047981 */ /* 0x000ea4000c1e1500 */
[----:B--2---:R-:W-:-:S06]  /*03a0*/  HADD2.F32 R4, -RZ, R4.H0_H0 ;  /* 0x20000004ff047230 */ /* 0x004fcc0000004100 */
[----:B------:R-:W0:Y:S02]  /*03b0*/  F2I.S64.TRUNC R4, R4 ;  /* 0x0000000400047311 */ /* 0x000e24000020d900 */
[----:B0-----:R-:W-:Y:S01]  /*03c0*/  PRMT R28, R4, 0x7610, R28 ;  /* 0x00007610041c7816 */ /* 0x001fe2000000001c */
[----:B------:R-:W-:Y:S06]  /*03d0*/  BRA `(.L_x_18795) ;  /* 0x0000000800f47947 */ /* 0x000fec0003800000 */
.L_x_18798:
        /* <DEDUP_REMOVED lines=10> */
.L_x_18801:
[----:B------:R-:W2:Y:S02]  /*0480*/  LDG.E.U16 R6, desc[UR36][R6.64] ;  /* 0x0000002406067981 */ /* 0x000ea4000c1e1500 */
[----:B--2---:R-:W-:-:S06]  /*0490*/  HADD2.F32 R4, -RZ, R6.H0_H0 ;  /* 0x20000006ff047230 */ /* 0x004fcc0000004100 */
[----:B------:R-:W0:Y:S02]  /*04a0*/  F2I.S64.TRUNC R4, R4 ;  /* 0x0000000400047311 */ /* 0x000e24000020d900 */
[----:B0-----:R-:W-:Y:S01]  /*04b0*/  PRMT R28, R4, 0x7610, R28 ;  /* 0x00007610041c7816 */ /* 0x001fe2000000001c */
[----:B------:R-:W-:Y:S06]  /*04c0*/  BRA `(.L_x_18795) ;  /* 0x0000000800b87947 */ /* 0x000fec0003800000 */
.L_x_18800:
[----:B------:R-:W2:Y:S02]  /*04d0*/  LDG.E.64 R4, desc[UR36][R6.64] ;  /* 0x0000002406047981 */ /* 0x000ea4000c1e1b00 */
[----:B--2---:R-:W0:Y:S02]  /*04e0*/  F2I.S64.F64.TRUNC R4, R4 ;  /* 0x0000000400047311 */ /* 0x004e24000030d900 */
[----:B0-----:R-:W-:Y:S01]  /*04f0*/  PRMT R28, R4, 0x7610, R28 ;  /* 0x00007610041c7816 */ /* 0x001fe2000000001c */
[----:B------:R-:W-:Y:S06]  /*0500*/  BRA `(.L_x_18795) ;  /* 0x0000000800a87947 */ /* 0x000fec0003800000 */
.L_x_18790:
        /* <DEDUP_REMOVED lines=12> */
.L_x_18804:
[----:B------:R-:W2:Y:S02]  /*05d0*/  LDG.E.64 R6, desc[UR36][R6.64] ;  /* 0x0000002406067981 */ /* 0x000ea4000c1e1b00 */
[----:B--2---:R-:W0:Y:S02]  /*05e0*/  F2I.S64.F64.TRUNC R4, R6 ;  /* 0x0000000600047311 */ /* 0x004e24000030d900 */
[----:B0-----:R-:W-:Y:S01]  /*05f0*/  PRMT R28, R4, 0x7610, R28 ;  /* 0x00007610041c7816 */ /* 0x001fe2000000001c */
[----:B------:R-:W-:Y:S06]  /*0600*/  BRA `(.L_x_18795) ;  /* 0x0000000800687947 */ /* 0x000fec0003800000 */
.L_x_18803:
        /* <DEDUP_REMOVED lines=24> */
[----:B------:R-:W0:Y:S02]  /*0790*/  F2I.S64.TRUNC R4, R3 ;  /* 0x0000000300047311 */ /* 0x000e24000020d900 */
[----:B0-----:R-:W-:Y:S01]  /*07a0*/  PRMT R28, R4, 0x7610, R28 ;  /* 0x00007610041c7816 */ /* 0x001fe2000000001c */
[----:B------:R-:W-:Y:S06]  /*07b0*/  BRA `(.L_x_18795) ;  /* 0x0000000400fc7947 */ /* 0x000fec0003800000 */
.L_x_18806:
        /* <DEDUP_REMOVED lines=12> */
[----:B------:R-:W0:Y:S02]  /*0880*/  F2I.S64.TRUNC R4, R0 ;  /* 0x0000000000047311 */ /* 0x000e24000020d900 */
[----:B0-----:R-:W-:Y:S01]  /*0890*/  PRMT R28, R4, 0x7610, R28 ;  /* 0x00007610041c7816 */ /* 0x001fe2000000001c */
[----:B------:R-:W-:Y:S06]  /*08a0*/  BRA `(.L_x_18795) ;  /* 0x0000000400c07947 */ /* 0x000fec0003800000 */
.L_x_18805:
[----:B------:R-:W2:Y:S02]  /*08b0*/  LDG.E.U16 R4, desc[UR36][R6.64] ;  /* 0x0000002406047981 */ /* 0x000ea4000c1e1500 */
[----:B--2---:R-:W-:-:S06]  /*08c0*/  IMAD.U32 R4, R4, 0x10000, RZ ;  /* 0x0001000004047824 */ /* 0x004fcc00078e00ff */
[----:B------:R-:W0:Y:S02]  /*08d0*/  F2I.S64.TRUNC R4, R4 ;  /* 0x0000000400047311 */ /* 0x000e24000020d900 */
[----:B0-----:R-:W-:Y:S01]  /*08e0*/  PRMT R28, R4, 0x7610, R28 ;  /* 0x00007610041c7816 */ /* 0x001fe2000000001c */
[----:B------:R-:W-:Y:S06]  /*08f0*/  BRA `(.L_x_18795) ;  /* 0x0000000400ac7947 */ /* 0x000fec0003800000 */
.L_x_18802:
        /* <DEDUP_REMOVED lines=10> */
.L_x_18809:
        /* <DEDUP_REMOVED lines=21> */
.L_x_18813:
[----:B------:R-:W-:Y:S05]  /*0af0*/  BSYNC.RECONVERGENT B1 ;  /* 0x0000000000017941 */ /* 0x000fea0003800200 */
.L_x_18812:
[----:B------:R-:W-:Y:S01]  /*0b00*/  IMAD.SHL.U32 R0, R0, 0x100000, RZ ;  /* 0x0010000000007824 */ /* 0x000fe200078e00ff */
[----:B------:R-:W-:-:S04]  /*0b10*/  LEA R3, R3, 0x3b800000, 0x17 ;  /* 0x3b80000003037811 */ /* 0x000fc800078eb8ff */
[----:B------:R-:W-:-:S07]  /*0b20*/  LOP3.LUT R4, R3, R0, R7, 0xfe, !PT ;  /* 0x0000000003047212 */ /* 0x000fce00078efe07 */
.L_x_18811:
[----:B------:R-:W-:Y:S05]  /*0b30*/  BSYNC.RECONVERGENT B0 ;  /* 0x0000000000007941 */ /* 0x000fea0003800200 */
.L_x_18810:
[----:B------:R-:W0:Y:S02]  /*0b40*/  F2I.S64.TRUNC R4, R4 ;  /* 0x0000000400047311 */ /* 0x000e24000020d900 */
[----:B0-----:R-:W-:Y:S01]  /*0b50*/  PRMT R28, R4, 0x7610, R28 ;  /* 0x00007610041c7816 */ /* 0x001fe2000000001c */
[----:B------:R-:W-:Y:S06]  /*0b60*/  BRA `(.L_x_18795) ;  /* 0x0000000400107947 */ /* 0x000fec0003800000 */
.L_x_18808:
        /* <DEDUP_REMOVED lines=21> */
.L_x_18817:
[----:B------:R-:W-:Y:S05]  /*0cc0*/  BSYNC.RECONVERGENT B1 ;  /* 0x0000000000017941 */ /* 0x000fea0003800200 */
.L_x_18816:
[----:B------:R-:W-:Y:S01]  /*0cd0*/  IMAD.SHL.U32 R0, R0, 0x200000, RZ ;  /* 0x0020000000007824 */ /* 0x000fe200078e00ff */
[----:B------:R-:W-:-:S04]  /*0ce0*/  LEA R3, R3, 0x37800000, 0x17 ;  /* 0x3780000003037811 */ /* 0x000fc800078eb8ff */
[----:B------:R-:W-:-:S07]  /*0cf0*/  LOP3.LUT R4, R3, R0, R7, 0xfe, !PT ;  /* 0x0000000003047212 */ /* 0x000fce00078efe07 */
.L_x_18815:
[----:B------:R-:W-:Y:S05]  /*0d00*/  BSYNC.RECONVERGENT B0 ;  /* 0x0000000000007941 */ /* 0x000fea0003800200 */
.L_x_18814:
[----:B------:R-:W0:Y:S02]  /*0d10*/  F2I.S64.TRUNC R4, R4 ;  /* 0x0000000400047311 */ /* 0x000e24000020d900 */
[----:B0-----:R-:W-:Y:S01]  /*0d20*/  PRMT R28, R4, 0x7610, R28 ;  /* 0x00007610041c7816 */ /* 0x001fe2000000001c */
[----:B------:R-:W-:Y:S06]  /*0d30*/  BRA `(.L_x_18795) ;  /* 0x00000000009c7947 */ /* 0x000fec0003800000 */
.L_x_18807:
[----:B------:R-:W-:-:S09]  /*0d40*/  UISETP.NE.AND UP0, UPT, UR4, 0x1c, UPT ;  /* 0x0000001c0400788c */ /* 0x000fd2000bf05270 */
[----:B------:R-:W-:Y:S05]  /*0d50*/  BRA.U !UP0, `(.L_x_18818) ;  /* 0x0000000108907547 */ /* 0x000fea000b800000 */
[----:B------:R-:W-:-:S09]  /*0d60*/  UISETP.NE.AND UP0, UPT, UR4, 0x1d, UPT ;  /* 0x0000001d0400788c */ /* 0x000fd2000bf05270 */
[----:B------:R-:W-:Y:S05]  /*0d70*/  BRA.U !UP0, `(.L_x_18819) ;  /* 0x0000000108807547 */ /* 0x000fea000b800000 */
[----:B------:R-:W-:-:S09]  /*0d80*/  UISETP.NE.AND UP0, UPT, UR4, 0x2c, UPT ;  /* 0x0000002c0400788c */ /* 0x000fd2000bf05270 */
[----:B------:R-:W-:Y:S05]  /*0d90*/  BRA.U !UP0, `(.L_x_18820) ;  /* 0x0000000108487547 */ /* 0x000fea000b800000 */
.L_x_18794:
        /* <DEDUP_REMOVED lines=16> */
.L_x_18821:
[----:B------:R-:W-:Y:S01]  /*0ea0*/  PRMT R28, RZ, 0x7610, R28 ;  /* 0x00007610ff1c7816 */ /* 0x000fe2000000001c */
[----:B------:R-:W-:Y:S06]  /*0eb0*/  BRA `(.L_x_18795) ;  /* 0x00000000003c7947 */ /* 0x000fec0003800000 */
.L_x_18820:
        /* <DEDUP_REMOVED lines=8> */
.L_x_18823:
[----:B------:R-:W-:Y:S05]  /*0f40*/  BSYNC.RECONVERGENT B0 ;  /* 0x0000000000007941 */ /* 0x000fea0003800200 */
.L_x_18822:
[----:B------:R-:W0:Y:S02]  /*0f50*/  F2I.S64.TRUNC R4, R4 ;  /* 0x0000000400047311 */ /* 0x000e24000020d900 */
[----:B0-----:R-:W-:Y:S01]  /*0f60*/  PRMT R28, R4, 0x7610, R28 ;  /* 0x00007610041c7816 */ /* 0x001fe2000000001c */
[----:B------:R-:W-:Y:S06]  /*0f70*/  BRA `(.L_x_18795) ;  /* 0x00000000000c7947 */ /* 0x000fec0003800000 */
.L_x_18819:
[----:B------:R0:W5:Y:S01]  /*0f80*/  LDG.E.U8 R28, desc[UR36][R6.64] ;  /* 0x00000024061c7981 */ /* 0x000162000c1e1100 */
[----:B------:R-:W-:Y:S05]  /*0f90*/  BRA `(.L_x_18795) ;  /* 0x0000000000047947 */ /* 0x000fea0003800000 */
.L_x_18818:
[----:B------:R0:W5:Y:S02]  /*0fa0*/  LDG.E.U8 R28, desc[UR36][R6.64] ;  /* 0x00000024061c7981 */ /* 0x000164000c1e1100 */
.L_x_18795:
        /* <DEDUP_REMOVED lines=18> */
.L_x_18827:
[----:B------:R1:W5:Y:S01]  /*10d0*/  LDG.E.U8 R24, desc[UR36][R6.64] ;  /* 0x0000002406187981 */ /* 0x000362000c1e1100 */
[----:B------:R-:W-:Y:S05]  /*10e0*/  BRA `(.L_x_18829) ;  /* 0x0000000c00607947 */ /* 0x000fea0003800000 */
.L_x_18826:
        /* <DEDUP_REMOVED lines=8> */
.L_x_18831:
[----:B------:R3:W5:Y:S01]  /*1170*/  LDG.E.U8 R24, desc[UR36][R6.64] ;  /* 0x0000002406187981 */ /* 0x000762000c1e1100 */
[----:B------:R-:W-:Y:S05]  /*1180*/  BRA `(.L_x_18829) ;  /* 0x0000000c00387947 */ /* 0x000fea0003800000 */
.L_x_18830:
[----:B------:R2:W5:Y:S01]  /*1190*/  LDG.E.U16 R24, desc[UR36][R6.64] ;  /* 0x0000002406187981 */ /* 0x000562000c1e1500 */
[----:B------:R-:W-:Y:S05]  /*11a0*/  BRA `(.L_x_18829) ;  /* 0x0000000c00307947 */ /* 0x000fea0003800000 */
.L_x_18825:
        /* <DEDUP_REMOVED lines=10> */
.L_x_18833:
[----:B------:R-:W2:Y:S02]  /*1250*/  LDG.E.U16 R4, desc[UR36][R6.64] ;  /* 0x0000002406047981 */ /* 0x000ea4000c1e1500 */
[----:B--2---:R-:W-:-:S06]  /*1260*/  HADD2.F32 R4, -RZ, R4.H0_H0 ;  /* 0x20000004ff047230 */ /* 0x004fcc0000004100 */
[----:B------:R-:W0:Y:S02]  /*1270*/  F2I.S64.TRUNC R4, R4 ;  /* 0x0000000400047311 */ /* 0x000e24000020d900 */
[----:B0-----:R-:W-:Y:S01]  /*1280*/  PRMT R24, R4, 0x7610, R24 ;  /* 0x0000761004187816 */ /* 0x001fe20000000018 */
[----:B------:R-:W-:Y:S06]  /*1290*/  BRA `(.L_x_18829) ;  /* 0x0000000800f47947 */ /* 0x000fec0003800000 */
.L_x_18832:
        /* <DEDUP_REMOVED lines=10> */
.L_x_18835:
[----:B------:R-:W2:Y:S02]  /*1340*/  LDG.E.U16 R6, desc[UR36][R6.64] ;  /* 0x0000002406067981 */ /* 0x000ea4000c1e1500 */
[----:B--2---:R-:W-:-:S06]  /*1350*/  HADD2.F32 R4, -RZ, R6.H0_H0 ;  /* 0x20000006ff047230 */ /* 0x004fcc0000004100 */
[----:B------:R-:W0:Y:S02]  /*1360*/  F2I.S64.TRUNC R4, R4 ;  /* 0x0000000400047311 */ /* 0x000e24000020d900 */
[----:B0-----:R-:W-:Y:S01]  /*1370*/  PRMT R24, R4, 0x7610, R24 ;  /* 0x0000761004187816 */ /* 0x001fe20000000018 */
[----:B------:R-:W-:Y:S06]  /*1380*/  BRA `(.L_x_18829) ;  /* 0x0000000800b87947 */ /* 0x000fec0003800000 */
.L_x_18834:
[----:B------:R-:W2:Y:S02]  /*1390*/  LDG.E.64 R4, desc[UR36][R6.64] ;  /* 0x0000002406047981 */ /* 0x000ea4000c1e1b00 */
[----:B--2---:R-:W0:Y:S02]  /*13a0*/  F2I.S64.F64.TRUNC R4, R4 ;  /* 0x0000000400047311 */ /* 0x004e24000030d900 */
[----:B0-----:R-:W-:Y:S01]  /*13b0*/  PRMT R24, R4, 0x7610, R24 ;  /* 0x0000761004187816 */ /* 0x001fe20000000018 */
[----:B------:R-:W-:Y:S06]  /*13c0*/  BRA `(.L_x_18829) ;  /* 0x0000000800a87947 */ /* 0x000fec0003800000 */
.L_x_18824:
        /* <DEDUP_REMOVED lines=12> */
.L_x_18838:
[----:B------:R-:W2:Y:S02]  /*1490*/  LDG.E.64 R6, desc[UR36][R6.64] ;  /* 0x0000002406067981 */ /* 0x000ea4000c1e1b00 */
[----:B--2---:R-:W0:Y:S02]  /*14a0*/  F2I.S64.F64.TRUNC R4, R6 ;  /* 0x0000000600047311 */ /* 0x004e24000030d900 */
[----:B0-----:R-:W-:Y:S01]  /*14b0*/  PRMT R24, R4, 0x7610, R24 ;  /* 0x0000761004187816 */ /* 0x001fe20000000018 */
[----:B------:R-:W-:Y:S06]  /*14c0*/  BRA `(.L_x_18829) ;  /* 0x0000000800687947 */ /* 0x000fec0003800000 */
.L_x_18837:
        /* <DEDUP_REMOVED lines=27> */
.L_x_18840:
        /* <DEDUP_REMOVED lines=15> */
.L_x_18839:
[----:B------:R-:W2:Y:S02]  /*1770*/  LDG.E.U16 R4, desc[UR36][R6.64] ;  /* 0x0000002406047981 */ /* 0x000ea4000c1e1500 */
[----:B--2---:R-:W-:-:S06]  /*1780*/  IMAD.U32 R4, R4, 0x10000, RZ ;  /* 0x0001000004047824 */ /* 0x004fcc00078e00ff */
[----:B------:R-:W0:Y:S02]  /*1790*/  F2I.S64.TRUNC R4, R4 ;  /* 0x0000000400047311 */ /* 0x000e24000020d900 */
[----:B0-----:R-:W-:Y:S01]  /*17a0*/  PRMT R24, R4, 0x7610, R24 ;  /* 0x0000761004187816 */ /* 0x001fe20000000018 */
[----:B------:R-:W-:Y:S06]  /*17b0*/  BRA `(.L_x_18829) ;  /* 0x0000000400ac7947 */ /* 0x000fec0003800000 */
.L_x_18836:
        /* <DEDUP_REMOVED lines=10> */
.L_x_18843:
        /* <DEDUP_REMOVED lines=21> */
.L_x_18847:
[----:B------:R-:W-:Y:S05]  /*19b0*/  BSYNC.RECONVERGENT B1 ;  /* 0x0000000000017941 */ /* 0x000fea0003800200 */
.L_x_18846:
[----:B------:R-:W-:Y:S01]  /*19c0*/  IMAD.SHL.U32 R0, R0, 0x100000, RZ ;  /* 0x0010000000007824 */ /* 0x000fe200078e00ff */
[----:B------:R-:W-:-:S04]  /*19d0*/  LEA R3, R3, 0x3b800000, 0x17 ;  /* 0x3b80000003037811 */ /* 0x000fc800078eb8ff */
[----:B------:R-:W-:-:S07]  /*19e0*/  LOP3.LUT R4, R3, R0, R7, 0xfe, !PT ;  /* 0x0000000003047212 */ /* 0x000fce00078efe07 */
.L_x_18845:
[----:B------:R-:W-:Y:S05]  /*19f0*/  BSYNC.RECONVERGENT B0 ;  /* 0x0000000000007941 */ /* 0x000fea0003800200 */
.L_x_18844:
[----:B------:R-:W0:Y:S02]  /*1a00*/  F2I.S64.TRUNC R4, R4 ;  /* 0x0000000400047311 */ /* 0x000e24000020d900 */
[----:B0-----:R-:W-:Y:S01]  /*1a10*/  PRMT R24, R4, 0x7610, R24 ;  /* 0x0000761004187816 */ /* 0x001fe20000000018 */
[----:B------:R-:W-:Y:S06]  /*1a20*/  BRA `(.L_x_18829) ;  /* 0x0000000400107947 */ /* 0x000fec0003800000 */
.L_x_18842:
        /* <DEDUP_REMOVED lines=21> */
.L_x_18851:
[----:B------:R-:W-:Y:S05]  /*1b80*/  BSYNC.RECONVERGENT B1 ;  /* 0x0000000000017941 */ /* 0x000fea0003800200 */
.L_x_18850:
[----:B------:R-:W-:Y:S01]  /*1b90*/  IMAD.SHL.U32 R0, R0, 0x200000, RZ ;  /* 0x0020000000007824 */ /* 0x000fe200078e00ff */
[----:B------:R-:W-:-:S04]  /*1ba0*/  LEA R3, R3, 0x37800000, 0x17 ;  /* 0x3780000003037811 */ /* 0x000fc800078eb8ff */
[----:B------:R-:W-:-:S07]  /*1bb0*/  LOP3.LUT R4, R3, R0, R7, 0xfe, !PT ;  /* 0x0000000003047212 */ /* 0x000fce00078efe07 */
.L_x_18849:
[----:B------:R-:W-:Y:S05]  /*1bc0*/  BSYNC.RECONVERGENT B0 ;  /* 0x0000000000007941 */ /* 0x000fea0003800200 */
.L_x_18848:
[----:B------:R-:W0:Y:S02]  /*1bd0*/  F2I.S64.TRUNC R4, R4 ;  /* 0x0000000400047311 */ /* 0x000e24000020d900 */
[----:B0-----:R-:W-:Y:S01]  /*1be0*/  PRMT R24, R4, 0x7610, R24 ;  /* 0x0000761004187816 */ /* 0x001fe20000000018 */
[----:B------:R-:W-:Y:S06]  /*1bf0*/  BRA `(.L_x_18829) ;  /* 0x00000000009c7947 */ /* 0x000fec0003800000 */
.L_x_18841:
[----:B------:R-:W-:-:S09]  /*1c00*/  UISETP.NE.AND UP0, UPT, UR4, 0x1c, UPT ;  /* 0x0000001c0400788c */ /* 0x000fd2000bf05270 */
[----:B------:R-:W-:Y:S05]  /*1c10*/  BRA.U !UP0, `(.L_x_18852) ;  /* 0x0000000108907547 */ /* 0x000fea000b800000 */
[----:B------:R-:W-:-:S09]  /*1c20*/  UISETP.NE.AND UP0, UPT, UR4, 0x1d, UPT ;  /* 0x0000001d0400788c */ /* 0x000fd2000bf05270 */
[----:B------:R-:W-:Y:S05]  /*1c30*/  BRA.U !UP0, `(.L_x_18853) ;  /* 0x0000000108807547 */ /* 0x000fea000b800000 */
[----:B------:R-:W-:-:S09]  /*1c40*/  UISETP.NE.AND UP0, UPT, UR4, 0x2c, UPT ;  /* 0x0000002c0400788c */ /* 0x000fd2000bf05270 */
[----:B------:R-:W-:Y:S05]  /*1c50*/  BRA.U !UP0, `(.L_x_18854) ;  /* 0x0000000108487547 */ /* 0x000fea000b800000 */
.L_x_18828:
        /* <DEDUP_REMOVED lines=16> */
.L_x_18855:
[----:B------:R-:W-:Y:S01]  /*1d60*/  PRMT R24, RZ, 0x7610, R24 ;  /* 0x00007610ff187816 */ /* 0x000fe20000000018 */
[----:B------:R-:W-:Y:S06]  /*1d70*/  BRA `(.L_x_18829) ;  /* 0x00000000003c7947 */ /* 0x000fec0003800000 */
.L_x_18854:
        /* <DEDUP_REMOVED lines=8> */
.L_x_18857:
[----:B------:R-:W-:Y:S05]  /*1e00*/  BSYNC.RECONVERGENT B0 ;  /* 0x0000000000007941 */ /* 0x000fea0003800200 */
.L_x_18856:
[----:B------:R-:W0:Y:S02]  /*1e10*/  F2I.S64.TRUNC R4, R4 ;  /* 0x0000000400047311 */ /* 0x000e24000020d900 */
[----:B0-----:R-:W-:Y:S01]  /*1e20*/  PRMT R24, R4, 0x7610, R24 ;  /* 0x0000761004187816 */ /* 0x001fe20000000018 */
[----:B------:R-:W-:Y:S06]  /*1e30*/  BRA `(.L_x_18829) ;  /* 0x00000000000c7947 */ /* 0x000fec0003800000 */
.L_x_18853:
[----:B------:R0:W5:Y:S01]  /*1e40*/  LDG.E.U8 R24, desc[UR36][R6.64] ;  /* 0x0000002406187981 */ /* 0x000162000c1e1100 */
[----:B------:R-:W-:Y:S05]  /*1e50*/  BRA `(.L_x_18829) ;  /* 0x0000000000047947 */ /* 0x000fea0003800000 */
.L_x_18852:
[----:B------:R0:W5:Y:S02]  /*1e60*/  LDG.E.U8 R24, desc[UR36][R6.64] ;  /* 0x0000002406187981 */ /* 0x000164000c1e1100 */
.L_x_18829:
[----:B------:R-:W-:-:S07]  /*1e70*/  VIADD R29, R23, 0x80 ;  /* 0x00000080171d7836 */ /* 0x000fce0000000000 */
.L_x_18789:
[----:B------:R-:W-:Y:S05]  /*1e80*/  BSYNC.RECONVERGENT B6 ;  /* 0x0000000000067941 */ /* 0x000fea0003800200 */
.L_x_18788:
        /* <DEDUP_REMOVED lines=24> */
.L_x_18863:
[----:B------:R3:W5:Y:S01]  /*2010*/  LDG.E.U8 R19, desc[UR36][R6.64] ;  /* 0x0000002406137981 */ /* 0x000762000c1e1100 */
[----:B------:R-:W-:Y:S05]  /*2020*/  BRA `(.L_x_18865) ;  /* 0x0000000c00607947 */ /* 0x000fea0003800000 */
.L_x_18862:
        /* <DEDUP_REMOVED lines=8> */
.L_x_18867:
[----:B------:R0:W5:Y:S01]  /*20b0*/  LDG.E.U8 R19, desc[UR36][R6.64] ;  /* 0x0000002406137981 */ /* 0x000162000c1e1100 */
[----:B------:R-:W-:Y:S05]  /*20c0*/  BRA `(.L_x_18865) ;  /* 0x0000000c00387947 */ /* 0x000fea0003800000 */
.L_x_18866:
[----:B------:R0:W5:Y:S01]  /*20d0*/  LDG.E.U16 R19, desc[UR36][R6.64] ;  /* 0x0000002406137981 */ /* 0x000162000c1e1500 */
[----:B------:R-:W-:Y:S05]  /*20e0*/  BRA `(.L_x_18865) ;  /* 0x0000000c00307947 */ /* 0x000fea0003800000 */
.L_x_18861:
        /* <DEDUP_REMOVED lines=10> */
.L_x_18869:
[----:B------:R-:W2:Y:S02]  /*2190*/  LDG.E.U16 R4, desc[UR36][R6.64] ;  /* 0x0000002406047981 */ /* 0x000ea4000c1e1500 */
[----:B--2---:R-:W-:-:S06]  /*21a0*/  HADD2.F32 R4, -RZ, R4.H0_H0 ;  /* 0x20000004ff047230 */ /* 0x004fcc0000004100 */
[----:B------:R-:W0:Y:S02]  /*21b0*/  F2I.S64.TRUNC R4, R4 ;  /* 0x0000000400047311 */ /* 0x000e24000020d900 */
[----:B0-----:R-:W-:Y:S01]  /*21c0*/  PRMT R19, R4, 0x7610, R19 ;  /* 0x0000761004137816 */ /* 0x001fe20000000013 */
[----:B------:R-:W-:Y:S06]  /*21d0*/  BRA `(.L_x_18865) ;  /* 0x0000000800f47947 */ /* 0x000fec0003800000 */
.L_x_18868:
        /* <DEDUP_REMOVED lines=10> */
.L_x_18871:
[----:B------:R-:W2:Y:S02]  /*2280*/  LDG.E.U16 R6, desc[UR36][R6.64] ;  /* 0x0000002406067981 */ /* 0x000ea4000c1e1500 */
[----:B--2---:R-:W-:-:S06]  /*2290*/  HADD2.F32 R4, -RZ, R6.H0_H0 ;  /* 0x20000006ff047230 */ /* 0x004fcc0000004100 */
[----:B------:R-:W0:Y:S02]  /*22a0*/  F2I.S64.TRUNC R4, R4 ;  /* 0x0000000400047311 */ /* 0x000e24000020d900 */
[----:B0-----:R-:W-:Y:S01]  /*22b0*/  PRMT R19, R4, 0x7610, R19 ;  /* 0x0000761004137816 */ /* 0x001fe20000000013 */
[----:B------:R-:W-:Y:S06]  /*22c0*/  BRA `(.L_x_18865) ;  /* 0x0000000800b87947 */ /* 0x000fec0003800000 */
.L_x_18870:
[----:B------:R-:W2:Y:S02]  /*22d0*/  LDG.E.64 R4, desc[UR36][R6.64] ;  /* 0x0000002406047981 */ /* 0x000ea4000c1e1b00 */
[----:B--2---:R-:W0:Y:S02]  /*22e0*/  F2I.S64.F64.TRUNC R4, R4 ;  /* 0x0000000400047311 */ /* 0x004e24000030d900 */
[----:B0-----:R-:W-:Y:S01]  /*22f0*/  PRMT R19, R4, 0x7610, R19 ;  /* 0x0000761004137816 */ /* 0x001fe20000000013 */
[----:B------:R-:W-:Y:S06]  /*2300*/  BRA `(.L_x_18865) ;  /* 0x0000000800a87947 */ /* 0x000fec0003800000 */
.L_x_18860:
        /* <DEDUP_REMOVED lines=12> */
.L_x_18874:
[----:B------:R-:W2:Y:S02]  /*23d0*/  LDG.E.64 R6, desc[UR36][R6.64] ;  /* 0x0000002406067981 */ /* 0x000ea4000c1e1b00 */
[----:B--2---:R-:W0:Y:S02]  /*23e0*/  F2I.S64.F64.TRUNC R4, R6 ;  /* 0x0000000600047311 */ /* 0x004e24000030d900 */
[----:B0-----:R-:W-:Y:S01]  /*23f0*/  PRMT R19, R4, 0x7610, R19 ;  /* 0x0000761004137816 */ /* 0x001fe20000000013 */
[----:B------:R-:W-:Y:S06]  /*2400*/  BRA `(.L_x_18865) ;  /* 0x0000000800687947 */ /* 0x000fec0003800000 */
.L_x_18873:
        /* <DEDUP_REMOVED lines=27> */
.L_x_18876:
        /* <DEDUP_REMOVED lines=12> */
[----:B------:R-:W0:Y:S02]  /*2680*/  F2I.S64.TRUNC R4, R0 ;  /* 0x0000000000047311 */ /* 0x000e24000020d900 */
[----:B0-----:R-:W-:Y:S01]  /*2690*/  PRMT R19, R4, 0x7610, R19 ;  /* 0x0000761004137816 */ /* 0x001fe20000000013 */
[----:B------:R-:W-:Y:S06]  /*26a0*/  BRA `(.L_x_18865) ;  /* 0x0000000400c07947 */ /* 0x000fec0003800000 */
.L_x_18875:
[----:B------:R-:W2:Y:S02]  /*26b0*/  LDG.E.U16 R4, desc[UR36][R6.64] ;  /* 0x0000002406047981 */ /* 0x000ea4000c1e1500 */
[----:B--2---:R-:W-:-:S06]  /*26c0*/  IMAD.U32 R4, R4, 0x10000, RZ ;  /* 0x0001000004047824 */ /* 0x004fcc00078e00ff */
[----:B------:R-:W0:Y:S02]  /*26d0*/  F2I.S64.TRUNC R4, R4 ;  /* 0x0000000400047311 */ /* 0x000e24000020d900 */
[----:B0-----:R-:W-:Y:S01]  /*26e0*/  PRMT R19, R4, 0x7610, R19 ;  /* 0x0000761004137816 */ /* 0x001fe20000000013 */
[----:B------:R-:W-:Y:S06]  /*26f0*/  BRA `(.L_x_18865) ;  /* 0x0000000400ac7947 */ /* 0x000fec0003800000 */
.L_x_18872:
        /* <DEDUP_REMOVED lines=10> */
.L_x_18879:
        /* <DEDUP_REMOVED lines=21> */
.L_x_18883:
[----:B------:R-:W-:Y:S05]  /*28f0*/  BSYNC.RECONVERGENT B1 ;  /* 0x0000000000017941 */ /* 0x000fea0003800200 */
.L_x_18882:
[----:B------:R-:W-:Y:S01]  /*2900*/  IMAD.SHL.U32 R0, R0, 0x100000, RZ ;  /* 0x0010000000007824 */ /* 0x000fe200078e00ff */
[----:B------:R-:W-:-:S04]  /*2910*/  LEA R3, R3, 0x3b800000, 0x17 ;  /* 0x3b80000003037811 */ /* 0x000fc800078eb8ff */
[----:B------:R-:W-:-:S07]  /*2920*/  LOP3.LUT R4, R3, R0, R7, 0xfe, !PT ;  /* 0x0000000003047212 */ /* 0x000fce00078efe07 */
.L_x_18881:
[----:B------:R-:W-:Y:S05]  /*2930*/  BSYNC.RECONVERGENT B0 ;  /* 0x0000000000007941 */ /* 0x000fea0003800200 */
.L_x_18880:
[----:B------:R-:W0:Y:S02]  /*2940*/  F2I.S64.TRUNC R4, R4 ;  /* 0x0000000400047311 */ /* 0x000e24000020d900 */
[----:B0-----:R-:W-:Y:S01]  /*2950*/  PRMT R19, R4, 0x7610, R19 ;  /* 0x0000761004137816 */ /* 0x001fe20000000013 */
[----:B------:R-:W-:Y:S06]  /*2960*/  BRA `(.L_x_18865) ;  /* 0x0000000400107947 */ /* 0x000fec0003800000 */
.L_x_18878:
        /* <DEDUP_REMOVED lines=21> */
.L_x_18887:
[----:B------:R-:W-:Y:S05]  /*2ac0*/  BSYNC.RECONVERGENT B1 ;  /* 0x0000000000017941 */ /* 0x000fea0003800200 */
.L_x_18886:
[----:B------:R-:W-:Y:S01]  /*2ad0*/  IMAD.SHL.U32 R0, R0, 0x200000, RZ ;  /* 0x0020000000007824 */ /* 0x000fe200078e00ff */
[----:B------:R-:W-:-:S04]  /*2ae0*/  LEA R3, R3, 0x37800000, 0x17 ;  /* 0x3780000003037811 */ /* 0x000fc800078eb8ff */
[----:B------:R-:W-:-:S07]  /*2af0*/  LOP3.LUT R4, R3, R0, R7, 0xfe, !PT ;  /* 0x0000000003047212 */ /* 0x000fce00078efe07 */
.L_x_18885:
[----:B------:R-:W-:Y:S05]  /*2b00*/  BSYNC.RECONVERGENT B0 ;  /* 0x0000000000007941 */ /* 0x000fea0003800200 */
.L_x_18884:
[----:B------:R-:W0:Y:S02]  /*2b10*/  F2I.S64.TRUNC R4, R4 ;  /* 0x0000000400047311 */ /* 0x000e24000020d900 */
[----:B0-----:R-:W-:Y:S01]  /*2b20*/  PRMT R19, R4, 0x7610, R19 ;  /* 0x0000761004137816 */ /* 0x001fe20000000013 */
[----:B------:R-:W-:Y:S06]  /*2b30*/  BRA `(.L_x_18865) ;  /* 0x00000000009c7947 */ /* 0x000fec0003800000 */
.L_x_18877:
        /* <DEDUP_REMOVED lines=14> */
.L_x_18891:
[----:B------:R-:W-:Y:S05]  /*2c20*/  BSYNC.RECONVERGENT B0 ;  /* 0x0000000000007941 */ /* 0x000fea0003800200 */
.L_x_18890:
[----:B------:R-:W0:Y:S02]  /*2c30*/  F2I.S64.TRUNC R4, R4 ;  /* 0x0000000400047311 */ /* 0x000e24000020d900 */
[----:B0-----:R-:W-:Y:S01]  /*2c40*/  PRMT R19, R4, 0x7610, R19 ;  /* 0x0000761004137816 */ /* 0x001fe20000000013 */
[----:B------:R-:W-:Y:S06]  /*2c50*/  BRA `(.L_x_18865) ;  /* 0x0000000000547947 */ /* 0x000fec0003800000 */
.L_x_18864:
        /* <DEDUP_REMOVED lines=16> */
.L_x_18892:
[----:B------:R-:W-:Y:S01]  /*2d60*/  PRMT R19, RZ, 0x7610, R19 ;  /* 0x00007610ff137816 */ /* 0x000fe20000000013 */
[----:B------:R-:W-:Y:S06]  /*2d70*/  BRA `(.L_x_18865) ;  /* 0x00000000000c7947 */ /* 0x000fec0003800000 */
.L_x_18889:
[----:B------:R0:W5:Y:S01]  /*2d80*/  LDG.E.U8 R19, desc[UR36][R6.64] ;  /* 0x0000002406137981 */ /* 0x000162000c1e1100 */
[----:B------:R-:W-:Y:S05]  /*2d90*/  BRA `(.L_x_18865) ;  /* 0x0000000000047947 */ /* 0x000fea0003800000 */
.L_x_18888:
[----:B------:R1:W5:Y:S02]  /*2da0*/  LDG.E.U8 R19, desc[UR36][R6.64] ;  /* 0x0000002406137981 */ /* 0x000364000c1e1100 */
.L_x_18865:
        /* <DEDUP_REMOVED lines=18> */
.L_x_18896:
[----:B------:R4:W5:Y:S01]  /*2ed0*/  LDG.E.U8 R22, desc[UR36][R6.64] ;  /* 0x0000002406167981 */ /* 0x000962000c1e1100 */
[----:B------:R-:W-:Y:S05]  /*2ee0*/  BRA `(.L_x_18898) ;  /* 0x0000000c00607947 */ /* 0x000fea0003800000 */
.L_x_18895:
        /* <DEDUP_REMOVED lines=8> */
.L_x_18900:
[----:B------:R0:W5:Y:S01]  /*2f70*/  LDG.E.U8 R22, desc[UR36][R6.64] ;  /* 0x0000002406167981 */ /* 0x000162000c1e1100 */
[----:B------:R-:W-:Y:S05]  /*2f80*/  BRA `(.L_x_18898) ;  /* 0x0000000c00387947 */ /* 0x000fea0003800000 */
.L_x_18899:
[----:B------:R0:W5:Y:S01]  /*2f90*/  LDG.E.U16 R22, desc[UR36][R6.64] ;  /* 0x0000002406167981 */ /* 0x000162000c1e1500 */
[----:B------:R-:W-:Y:S05]  /*2fa0*/  BRA `(.L_x_18898) ;  /* 0x0000000c00307947 */ /* 0x000fea0003800000 */
.L_x_18894:
        /* <DEDUP_REMOVED lines=10> */
.L_x_18902:
[----:B------:R-:W2:Y:S02]  /*3050*/  LDG.E.U16 R4, desc[UR36][R6.64] ;  /* 0x0000002406047981 */ /* 0x000ea4000c1e1500 */
[----:B--2---:R-:W-:-:S06]  /*3060*/  HADD2.F32 R4, -RZ, R4.H0_H0 ;  /* 0x20000004ff047230 */ /* 0x004fcc0000004100 */
[----:B------:R-:W0:Y:S02]  /*3070*/  F2I.S64.TRUNC R4, R4 ;  /* 0x0000000400047311 */ /* 0x000e24000020d900 */
[----:B0-----:R-:W-:Y:S01]  /*3080*/  PRMT R22, R4, 0x7610, R22 ;  /* 0x0000761004167816 */ /* 0x001fe20000000016 */
[----:B------:R-:W-:Y:S06]  /*3090*/  BRA `(.L_x_18898) ;  /* 0x0000000800f47947 */ /* 0x000fec0003800000 */
.L_x_18901:
        /* <DEDUP_REMOVED lines=10> */
.L_x_18904:
[----:B------:R-:W2:Y:S02]  /*3140*/  LDG.E.U16 R6, desc[UR36][R6.64] ;  /* 0x0000002406067981 */ /* 0x000ea4000c1e1500 */
[----:B--2---:R-:W-:-:S06]  /*3150*/  HADD2.F32 R4, -RZ, R6.H0_H0 ;  /* 0x20000006ff047230 */ /* 0x004fcc0000004100 */
[----:B------:R-:W0:Y:S02]  /*3160*/  F2I.S64.TRUNC R4, R4 ;  /* 0x0000000400047311 */ /* 0x000e24000020d900 */
[----:B0-----:R-:W-:Y:S01]  /*3170*/  PRMT R22, R4, 0x7610, R22 ;  /* 0x0000761004167816 */ /* 0x001fe20000000016 */
[----:B------:R-:W-:Y:S06]  /*3180*/  BRA `(.L_x_18898) ;  /* 0x0000000800b87947 */ /* 0x000fec0003800000 */
.L_x_18903:
[----:B------:R-:W2:Y:S02]  /*3190*/  LDG.E.64 R4, desc[UR36][R6.64] ;  /* 0x0000002406047981 */ /* 0x000ea4000c1e1b00 */
[----:B--2---:R-:W0:Y:S02]  /*31a0*/  F2I.S64.F64.TRUNC R4, R4 ;  /* 0x0000000400047311 */ /* 0x004e24000030d900 */
[----:B0-----:R-:W-:Y:S01]  /*31b0*/  PRMT R22, R4, 0x7610, R22 ;  /* 0x0000761004167816 */ /* 0x001fe20000000016 */
[----:B------:R-:W-:Y:S06]  /*31c0*/  BRA `(.L_x_18898) ;  /* 0x0000000800a87947 */ /* 0x000fec0003800000 */
.L_x_18893:
        /* <DEDUP_REMOVED lines=12> */
.L_x_18907:
[----:B------:R-:W2:Y:S02]  /*3290*/  LDG.E.64 R6, desc[UR36][R6.64] ;  /* 0x0000002406067981 */ /* 0x000ea4000c1e1b00 */
[----:B--2---:R-:W0:Y:S02]  /*32a0*/  F2I.S64.F64.TRUNC R4, R6 ;  /* 0x0000000600047311 */ /* 0x004e24000030d900 */
[----:B0-----:R-:W-:Y:S01]  /*32b0*/  PRMT R22, R4, 0x7610, R22 ;  /* 0x0000761004167816 */ /* 0x001fe20000000016 */
[----:B------:R-:W-:Y:S06]  /*32c0*/  BRA `(.L_x_18898) ;  /* 0x0000000800687947 */ /* 0x000fec0003800000 */
.L_x_18906:
        /* <DEDUP_REMOVED lines=27> */
.L_x_18909:
        /* <DEDUP_REMOVED lines=15> */
.L_x_18908:
[----:B------:R-:W2:Y:S02]  /*3570*/  LDG.E.U16 R4, desc[UR36][R6.64] ;  /* 0x0000002406047981 */ /* 0x000ea4000c1e1500 */
[----:B--2---:R-:W-:-:S06]  /*3580*/  IMAD.U32 R4, R4, 0x10000, RZ ;  /* 0x0001000004047824 */ /* 0x004fcc00078e00ff */
[----:B------:R-:W0:Y:S02]  /*3590*/  F2I.S64.TRUNC R4, R4 ;  /* 0x0000000400047311 */ /* 0x000e24000020d900 */
[----:B0-----:R-:W-:Y:S01]  /*35a0*/  PRMT R22, R4, 0x7610, R22 ;  /* 0x0000761004167816 */ /* 0x001fe20000000016 */
[----:B------:R-:W-:Y:S06]  /*35b0*/  BRA `(.L_x_18898) ;  /* 0x0000000400ac7947 */ /* 0x000fec0003800000 */
.L_x_18905:
        /* <DEDUP_REMOVED lines=10> */
.L_x_18912:
        /* <DEDUP_REMOVED lines=21> */
.L_x_18916:
[----:B------:R-:W-:Y:S05]  /*37b0*/  BSYNC.RECONVERGENT B1 ;  /* 0x0000000000017941 */ /* 0x000fea0003800200 */
.L_x_18915:
[----:B------:R-:W-:Y:S01]  /*37c0*/  IMAD.SHL.U32 R0, R0, 0x100000, RZ ;  /* 0x0010000000007824 */ /* 0x000fe200078e00ff */
[----:B------:R-:W-:-:S04]  /*37d0*/  LEA R3, R3, 0x3b800000, 0x17 ;  /* 0x3b80000003037811 */ /* 0x000fc800078eb8ff */
[----:B------:R-:W-:-:S07]  /*37e0*/  LOP3.LUT R4, R3, R0, R7, 0xfe, !PT ;  /* 0x0000000003047212 */ /* 0x000fce00078efe07 */
.L_x_18914:
[----:B------:R-:W-:Y:S05]  /*37f0*/  BSYNC.RECONVERGENT B0 ;  /* 0x0000000000007941 */ /* 0x000fea0003800200 */
.L_x_18913:
[----:B------:R-:W0:Y:S02]  /*3800*/  F2I.S64.TRUNC R4, R4 ;  /* 0x0000000400047311 */ /* 0x000e24000020d900 */
[----:B0-----:R-:W-:Y:S01]  /*3810*/  PRMT R22, R4, 0x7610, R22 ;  /* 0x0000761004167816 */ /* 0x001fe20000000016 */
[----:B------:R-:W-:Y:S06]  /*3820*/  BRA `(.L_x_18898) ;  /* 0x0000000400107947 */ /* 0x000fec0003800000 */
.L_x_18911:
        /* <DEDUP_REMOVED lines=21> */
.L_x_18920:
[----:B------:R-:W-:Y:S05]  /*3980*/  BSYNC.RECONVERGENT B1 ;  /* 0x0000000000017941 */ /* 0x000fea0003800200 */
.L_x_18919:
[----:B------:R-:W-:Y:S01]  /*3990*/  IMAD.SHL.U32 R0, R0, 0x200000, RZ ;  /* 0x0020000000007824 */ /* 0x000fe200078e00ff */
[----:B------:R-:W-:-:S04]  /*39a0*/  LEA R3, R3, 0x37800000, 0x17 ;  /* 0x3780000003037811 */ /* 0x000fc800078eb8ff */
[----:B------:R-:W-:-:S07]  /*39b0*/  LOP3.LUT R4, R3, R0, R7, 0xfe, !PT ;  /* 0x0000000003047212 */ /* 0x000fce00078efe07 */
.L_x_18918:
[----:B------:R-:W-:Y:S05]  /*39c0*/  BSYNC.RECONVERGENT B0 ;  /* 0x0000000000007941 */ /* 0x000fea0003800200 */
.L_x_18917:
[----:B------:R-:W0:Y:S02]  /*39d0*/  F2I.S64.TRUNC R4, R4 ;  /* 0x0000000400047311 */ /* 0x000e24000020d900 */
[----:B0-----:R-:W-:Y:S01]  /*39e0*/  PRMT R22, R4, 0x7610, R22 ;  /* 0x0000761004167816 */ /* 0x001fe20000000016 */
[----:B------:R-:W-:Y:S06]  /*39f0*/  BRA `(.L_x_18898) ;  /* 0x00000000009c7947 */ /* 0x000fec0003800000 */
.L_x_18910:
        /* <DEDUP_REMOVED lines=14> */
.L_x_18924:
[----:B------:R-:W-:Y:S05]  /*3ae0*/  BSYNC.RECONVERGENT B0 ;  /* 0x0000000000007941 */ /* 0x000fea0003800200 */
.L_x_18923:
[----:B------:R-:W0:Y:S02]  /*3af0*/  F2I.S64.TRUNC R4, R4 ;  /* 0x0000000400047311 */ /* 0x000e24000020d900 */
[----:B0-----:R-:W-:Y:S01]  /*3b00*/  PRMT R22, R4, 0x7610, R22 ;  /* 0x0000761004167816 */ /* 0x001fe20000000016 */
[----:B------:R-:W-:Y:S06]  /*3b10*/  BRA `(.L_x_18898) ;  /* 0x0000000000547947 */ /* 0x000fec0003800000 */
.L_x_18897:
        /* <DEDUP_REMOVED lines=16> */
.L_x_18925:
[----:B------:R-:W-:Y:S01]  /*3c20*/  PRMT R22, RZ, 0x7610, R22 ;  /* 0x00007610ff167816 */ /* 0x000fe20000000016 */
[----:B------:R-:W-:Y:S06]  /*3c30*/  BRA `(.L_x_18898) ;  /* 0x00000000000c7947 */ /* 0x000fec0003800000 */
.L_x_18922:
[----:B------:R1:W5:Y:S01]  /*3c40*/  LDG.E.U8 R22, desc[UR36][R6.64] ;  /* 0x0000002406167981 */ /* 0x000362000c1e1100 */
[----:B------:R-:W-:Y:S05]  /*3c50*/  BRA `(.L_x_18898) ;  /* 0x0000000000047947 */ /* 0x000fea0003800000 */
.L_x_18921:
[----:B------:R2:W5:Y:S02]  /*3c60*/  LDG.E.U8 R22, desc[UR36][R6.64] ;  /* 0x0000002406167981 */ /* 0x000564000c1e1100 */
.L_x_18898:
[----:B------:R-:W-:-:S07]  /*3c70*/  VIADD R29, R29, 0x80 ;  /* 0x000000801d1d7836 */ /* 0x000fce0000000000 */
.L_x_18859:
[----:B------:R-:W-:Y:S05]  /*3c80*/  BSYNC.RECONVERGENT B6 ;  /* 0x0000000000067941 */ /* 0x000fea0003800200 */
.L_x_18858:
        /* <DEDUP_REMOVED lines=24> */
.L_x_18931:
[----:B------:R3:W5:Y:S01]  /*3e10*/  LDG.E.U8 R25, desc[UR36][R6.64] ;  /* 0x0000002406197981 */ /* 0x000762000c1e1100 */
[----:B------:R-:W-:Y:S05]  /*3e20*/  BRA `(.L_x_18933) ;  /* 0x0000000c00607947 */ /* 0x000fea0003800000 */
.L_x_18930:
        /* <DEDUP_REMOVED lines=8> */
.L_x_18935:
[----:B------:R0:W5:Y:S01]  /*3eb0*/  LDG.E.U8 R25, desc[UR36][R6.64] ;  /* 0x0000002406197981 */ /* 0x000162000c1e1100 */
[----:B------:R-:W-:Y:S05]  /*3ec0*/  BRA `(.L_x_18933) ;  /* 0x0000000c00387947 */ /* 0x000fea0003800000 */
.L_x_18934:
[----:B------:R0:W5:Y:S01]  /*3ed0*/  LDG.E.U16 R25, desc[UR36][R6.64] ;  /* 0x0000002406197981 */ /* 0x000162000c1e1500 */
[----:B------:R-:W-:Y:S05]  /*3ee0*/  BRA `(.L_x_18933) ;  /* 0x0000000c00307947 */ /* 0x000fea0003800000 */
.L_x_18929:
        /* <DEDUP_REMOVED lines=10> */
.L_x_18937:
[----:B------:R-:W2:Y:S02]  /*3f90*/  LDG.E.U16 R4, desc[UR36][R6.64] ;  /* 0x0000002406047981 */ /* 0x000ea4000c1e1500 */
[----:B--2---:R-:W-:-:S06]  /*3fa0*/  HADD2.F32 R4, -RZ, R4.H0_H0 ;  /* 0x20000004ff047230 */ /* 0x004fcc0000004100 */
[----:B------:R-:W0:Y:S02]  /*3fb0*/  F2I.S64.TRUNC R4, R4 ;  /* 0x0000000400047311 */ /* 0x000e24000020d900 */
[----:B0-----:R-:W-:Y:S01]  /*3fc0*/  PRMT R25, R4, 0x7610, R25 ;  /* 0x0000761004197816 */ /* 0x001fe20000000019 */
[----:B------:R-:W-:Y:S06]  /*3fd0*/  BRA `(.L_x_18933) ;  /* 0x0000000800f47947 */ /* 0x000fec0003800000 */
.L_x_18936:
        /* <DEDUP_REMOVED lines=10> */
.L_x_18939:
[----:B------:R-:W2:Y:S02]  /*4080*/  LDG.E.U16 R6, desc[UR36][R6.64] ;  /* 0x0000002406067981 */ /* 0x000ea4000c1e1500 */
[----:B--2---:R-:W-:-:S06]  /*4090*/  HADD2.F32 R4, -RZ, R6.H0_H0 ;  /* 0x20000006ff047230 */ /* 0x004fcc0000004100 */
[----:B------:R-:W0:Y:S02]  /*40a0*/  F2I.S64.TRUNC R4, R4 ;  /* 0x0000000400047311 */ /* 0x000e24000020d900 */
[----:B0-----:R-:W-:Y:S01]  /*40b0*/  PRMT R25, R4, 0x7610, R25 ;  /* 0x0000761004197816 */ /* 0x001fe20000000019 */
[----:B------:R-:W-:Y:S06]  /*40c0*/  BRA `(.L_x_18933) ;  /* 0x0000000800b87947 */ /* 0x000fec0003800000 */
.L_x_18938:
[----:B------:R-:W2:Y:S02]  /*40d0*/  LDG.E.64 R4, desc[UR36][R6.64] ;  /* 0x0000002406047981 */ /* 0x000ea4000c1e1b00 */
[----:B--2---:R-:W0:Y:S02]  /*40e0*/  F2I.S64.F64.TRUNC R4, R4 ;  /* 0x0000000400047311 */ /* 0x004e24000030d900 */
[----:B0-----:R-:W-:Y:S01]  /*40f0*/  PRMT R25, R4, 0x7610, R25 ;  /* 0x0000761004197816 */ /* 0x001fe20000000019 */
[----:B------:R-:W-:Y:S06]  /*4100*/  BRA `(.L_x_18933) ;  /* 0x0000000800a87947 */ /* 0x000fec0003800000 */
.L_x_18928:
        /* <DEDUP_REMOVED lines=12> */
.L_x_18942:
[----:B------:R-:W2:Y:S02]  /*41d0*/  LDG.E.64 R6, desc[UR36][R6.64] ;  /* 0x0000002406067981 */ /* 0x000ea4000c1e1b00 */
[----:B--2---:R-:W0:Y:S02]  /*41e0*/  F2I.S64.F64.TRUNC R4, R6 ;  /* 0x0000000600047311 */ /* 0x004e24000030d900 */
[----:B0-----:R-:W-:Y:S01]  /*41f0*/  PRMT R25, R4, 0x7610, R25 ;  /* 0x0000761004197816 */ /* 0x001fe20000000019 */
[----:B------:R-:W-:Y:S06]  /*4200*/  BRA `(.L_x_18933) ;  /* 0x0000000800687947 */ /* 0x000fec0003800000 */
.L_x_18941:
        /* <DEDUP_REMOVED lines=27> */
.L_x_18944:
        /* <DEDUP_REMOVED lines=15> */
.L_x_18943:
[----:B------:R-:W2:Y:S02]  /*44b0*/  LDG.E.U16 R4, desc[UR36][R6.64] ;  /* 0x0000002406047981 */ /* 0x000ea4000c1e1500 */
[----:B--2---:R-:W-:-:S06]  /*44c0*/  IMAD.U32 R4, R4, 0x10000, RZ ;  /* 0x0001000004047824 */ /* 0x004fcc00078e00ff */
[----:B------:R-:W0:Y:S02]  /*44d0*/  F2I.S64.TRUNC R4, R4 ;  /* 0x0000000400047311 */ /* 0x000e24000020d900 */
[----:B0-----:R-:W-:Y:S01]  /*44e0*/  PRMT R25, R4, 0x7610, R25 ;  /* 0x0000761004197816 */ /* 0x001fe20000000019 */
[----:B------:R-:W-:Y:S06]  /*44f0*/  BRA `(.L_x_18933) ;  /* 0x0000000400ac7947 */ /* 0x000fec0003800000 */
.L_x_18940:
        /* <DEDUP_REMOVED lines=10> */
.L_x_18947:
        /* <DEDUP_REMOVED lines=21> */
.L_x_18951:
[----:B------:R-:W-:Y:S05]  /*46f0*/  BSYNC.RECONVERGENT B1 ;  /* 0x0000000000017941 */ /* 0x000fea0003800200 */
.L_x_18950:
[----:B------:R-:W-:Y:S01]  /*4700*/  IMAD.SHL.U32 R0, R0, 0x100000, RZ ;  /* 0x0010000000007824 */ /* 0x000fe200078e00ff */
[----:B------:R-:W-:-:S04]  /*4710*/  LEA R3, R3, 0x3b800000, 0x17 ;  /* 0x3b80000003037811 */ /* 0x000fc800078eb8ff */
[----:B------:R-:W-:-:S07]  /*4720*/  LOP3.LUT R4, R3, R0, R7, 0xfe, !PT ;  /* 0x0000000003047212 */ /* 0x000fce00078efe07 */
.L_x_18949:
[----:B------:R-:W-:Y:S05]  /*4730*/  BSYNC.RECONVERGENT B0 ;  /* 0x0000000000007941 */ /* 0x000fea0003800200 */
.L_x_18948:
[----:B------:R-:W0:Y:S02]  /*4740*/  F2I.S64.TRUNC R4, R4 ;  /* 0x0000000400047311 */ /* 0x000e24000020d900 */
[----:B0-----:R-:W-:Y:S01]  /*4750*/  PRMT R25, R4, 0x7610, R25 ;  /* 0x0000761004197816 */ /* 0x001fe20000000019 */
[----:B------:R-:W-:Y:S06]  /*4760*/  BRA `(.L_x_18933) ;  /* 0x0000000400107947 */ /* 0x000fec0003800000 */
.L_x_18946:
        /* <DEDUP_REMOVED lines=21> */
.L_x_18955:
[----:B------:R-:W-:Y:S05]  /*48c0*/  BSYNC.RECONVERGENT B1 ;  /* 0x0000000000017941 */ /* 0x000fea0003800200 */
.L_x_18954:
[----:B------:R-:W-:Y:S01]  /*48d0*/  IMAD.SHL.U32 R0, R0, 0x200000, RZ ;  /* 0x0020000000007824 */ /* 0x000fe200078e00ff */
[----:B------:R-:W-:-:S04]  /*48e0*/  LEA R3, R3, 0x37800000, 0x17 ;  /* 0x3780000003037811 */ /* 0x000fc800078eb8ff */
[----:B------:R-:W-:-:S07]  /*48f0*/  LOP3.LUT R4, R3, R0, R7, 0xfe, !PT ;  /* 0x0000000003047212 */ /* 0x000fce00078efe07 */
.L_x_18953:
[----:B------:R-:W-:Y:S05]  /*4900*/  BSYNC.RECONVERGENT B0 ;  /* 0x0000000000007941 */ /* 0x000fea0003800200 */
.L_x_18952:
[----:B------:R-:W0:Y:S02]  /*4910*/  F2I.S64.TRUNC R4, R4 ;  /* 0x0000000400047311 */ /* 0x000e24000020d900 */
[----:B0-----:R-:W-:Y:S01]  /*4920*/  PRMT R25, R4, 0x7610, R25 ;  /* 0x0000761004197816 */ /* 0x001fe20000000019 */
[----:B------:R-:W-:Y:S06]  /*4930*/  BRA `(.L_x_18933) ;  /* 0x00000000009c7947 */ /* 0x000fec0003800000 */
.L_x_18945:
        /* <DEDUP_REMOVED lines=14> */
.L_x_18959:
[----:B------:R-:W-:Y:S05]  /*4a20*/  BSYNC.RECONVERGENT B0 ;  /* 0x0000000000007941 */ /* 0x000fea0003800200 */
.L_x_18958:
[----:B------:R-:W0:Y:S02]  /*4a30*/  F2I.S64.TRUNC R4, R4 ;  /* 0x0000000400047311 */ /* 0x000e24000020d900 */
[----:B0-----:R-:W-:Y:S01]  /*4a40*/  PRMT R25, R4, 0x7610, R25 ;  /* 0x0000761004197816 */ /* 0x001fe20000000019 */
[----:B------:R-:W-:Y:S06]  /*4a50*/  BRA `(.L_x_18933) ;  /* 0x0000000000547947 */ /* 0x000fec0003800000 */
.L_x_18932:
        /* <DEDUP_REMOVED lines=16> */
.L_x_18960:
[----:B------:R-:W-:Y:S01]  /*4b60*/  PRMT R25, RZ, 0x7610, R25 ;  /* 0x00007610ff197816 */ /* 0x000fe20000000019 */
[----:B------:R-:W-:Y:S06]  /*4b70*/  BRA `(.L_x_18933) ;  /* 0x00000000000c7947 */ /* 0x000fec0003800000 */
.L_x_18957:
[----:B------:R1:W5:Y:S01]  /*4b80*/  LDG.E.U8 R25, desc[UR36][R6.64] ;  /* 0x0000002406197981 */ /* 0x000362000c1e1100 */
[----:B------:R-:W-:Y:S05]  /*4b90*/  BRA `(.L_x_18933) ;  /* 0x0000000000047947 */ /* 0x000fea0003800000 */
.L_x_18956:
[----:B------:R2:W5:Y:S02]  /*4ba0*/  LDG.E.U8 R25, desc[UR36][R6.64] ;  /* 0x0000002406197981 */ /* 0x000564000c1e1100 */
.L_x_18933:
        /* <DEDUP_REMOVED lines=18> */
.L_x_18964:
[----:B------:R0:W5:Y:S01]  /*4cd0*/  LDG.E.U8 R17, desc[UR36][R6.64] ;  /* 0x0000002406117981 */ /* 0x000162000c1e1100 */
[----:B------:R-:W-:Y:S05]  /*4ce0*/  BRA `(.L_x_18966) ;  /* 0x0000000c00607947 */ /* 0x000fea0003800000 */
.L_x_18963:
        /* <DEDUP_REMOVED lines=8> */
.L_x_18968:
[----:B------:R4:W5:Y:S01]  /*4d70*/  LDG.E.U8 R17, desc[UR36][R6.64] ;  /* 0x0000002406117981 */ /* 0x000962000c1e1100 */
[----:B------:R-:W-:Y:S05]  /*4d80*/  BRA `(.L_x_18966) ;  /* 0x0000000c00387947 */ /* 0x000fea0003800000 */
.L_x_18967:
[----:B------:R3:W5:Y:S01]  /*4d90*/  LDG.E.U16 R17, desc[UR36][R6.64] ;  /* 0x0000002406117981 */ /* 0x000762000c1e1500 */
[----:B------:R-:W-:Y:S05]  /*4da0*/  BRA `(.L_x_18966) ;  /* 0x0000000c00307947 */ /* 0x000fea0003800000 */
.L_x_18962:
        /* <DEDUP_REMOVED lines=10> */
.L_x_18970:
[----:B------:R-:W2:Y:S02]  /*4e50*/  LDG.E.U16 R4, desc[UR36][R6.64] ;  /* 0x0000002406047981 */ /* 0x000ea4000c1e1500 */
[----:B--2---:R-:W-:-:S06]  /*4e60*/  HADD2.F32 R4, -RZ, R4.H0_H0 ;  /* 0x20000004ff047230 */ /* 0x004fcc0000004100 */
[----:B------:R-:W0:Y:S02]  /*4e70*/  F2I.S64.TRUNC R4, R4 ;  /* 0x0000000400047311 */ /* 0x000e24000020d900 */
[----:B0-----:R-:W-:Y:S01]  /*4e80*/  PRMT R17, R4, 0x7610, R17 ;  /* 0x0000761004117816 */ /* 0x001fe20000000011 */
[----:B------:R-:W-:Y:S06]  /*4e90*/  BRA `(.L_x_18966) ;  /* 0x0000000800f47947 */ /* 0x000fec0003800000 */
.L_x_18969:
        /* <DEDUP_REMOVED lines=10> */
.L_x_18972:
[----:B------:R-:W2:Y:S02]  /*4f40*/  LDG.E.U16 R6, desc[UR36][R6.64] ;  /* 0x0000002406067981 */ /* 0x000ea4000c1e1500 */
[----:B--2---:R-:W-:-:S06]  /*4f50*/  HADD2.F32 R4, -RZ, R6.H0_H0 ;  /* 0x20000006ff047230 */ /* 0x004fcc0000004100 */
[----:B------:R-:W0:Y:S02]  /*4f60*/  F2I.S64.TRUNC R4, R4 ;  /* 0x0000000400047311 */ /* 0x000e24000020d900 */
[----:B0-----:R-:W-:Y:S01]  /*4f70*/  PRMT R17, R4, 0x7610, R17 ;  /* 0x0000761004117816 */ /* 0x001fe20000000011 */
[----:B------:R-:W-:Y:S06]  /*4f80*/  BRA `(.L_x_18966) ;  /* 0x0000000800b87947 */ /* 0x000fec0003800000 */
.L_x_18971:
[----:B------:R-:W2:Y:S02]  /*4f90*/  LDG.E.64 R4, desc[UR36][R6.64] ;  /* 0x0000002406047981 */ /* 0x000ea4000c1e1b00 */
[----:B--2---:R-:W0:Y:S02]  /*4fa0*/  F2I.S64.F64.TRUNC R4, R4 ;  /* 0x0000000400047311 */ /* 0x004e24000030d900 */
[----:B0-----:R-:W-:Y:S01]  /*4fb0*/  PRMT R17, R4, 0x7610, R17 ;  /* 0x0000761004117816 */ /* 0x001fe20000000011 */
[----:B------:R-:W-:Y:S06]  /*4fc0*/  BRA `(.L_x_18966) ;  /* 0x0000000800a87947 */ /* 0x000fec0003800000 */
.L_x_18961:
        /* <DEDUP_REMOVED lines=12> */
.L_x_18975:
[----:B------:R-:W2:Y:S02]  /*5090*/  LDG.E.64 R6, desc[UR36][R6.64] ;  /* 0x0000002406067981 */ /* 0x000ea4000c1e1b00 */
[----:B--2---:R-:W0:Y:S02]  /*50a0*/  F2I.S64.F64.TRUNC R4, R6 ;  /* 0x0000000600047311 */ /* 0x004e24000030d900 */
[----:B0-----:R-:W-:Y:S01]  /*50b0*/  PRMT R17, R4, 0x7610, R17 ;  /* 0x0000761004117816 */ /* 0x001fe20000000011 */
[----:B------:R-:W-:Y:S06]  /*50c0*/  BRA `(.L_x_18966) ;  /* 0x0000000800687947 */ /* 0x000fec0003800000 */
.L_x_18974:
        /* <DEDUP_REMOVED lines=27> */
.L_x_18977:
        /* <DEDUP_REMOVED lines=15> */
.L_x_18976:
[----:B------:R-:W2:Y:S02]  /*5370*/  LDG.E.U16 R4, desc[UR36][R6.64] ;  /* 0x0000002406047981 */ /* 0x000ea4000c1e1500 */
[----:B--2---:R-:W-:-:S06]  /*5380*/  IMAD.U32 R4, R4, 0x10000, RZ ;  /* 0x0001000004047824 */ /* 0x004fcc00078e00ff */
[----:B------:R-:W0:Y:S02]  /*5390*/  F2I.S64.TRUNC R4, R4 ;  /* 0x0000000400047311 */ /* 0x000e24000020d900 */
[----:B0-----:R-:W-:Y:S01]  /*53a0*/  PRMT R17, R4, 0x7610, R17 ;  /* 0x0000761004117816 */ /* 0x001fe20000000011 */
[----:B------:R-:W-:Y:S06]  /*53b0*/  BRA `(.L_x_18966) ;  /* 0x0000000400ac7947 */ /* 0x000fec0003800000 */
.L_x_18973:
        /* <DEDUP_REMOVED lines=10> */
.L_x_18980:
        /* <DEDUP_REMOVED lines=21> */
.L_x_18984:
[----:B------:R-:W-:Y:S05]  /*55b0*/  BSYNC.RECONVERGENT B1 ;  /* 0x0000000000017941 */ /* 0x000fea0003800200 */
.L_x_18983:
[----:B------:R-:W-:Y:S01]  /*55c0*/  IMAD.SHL.U32 R0, R0, 0x100000, RZ ;  /* 0x0010000000007824 */ /* 0x000fe200078e00ff */
[----:B------:R-:W-:-:S04]  /*55d0*/  LEA R3, R3, 0x3b800000, 0x17 ;  /* 0x3b80000003037811 */ /* 0x000fc800078eb8ff */
[----:B------:R-:W-:-:S07]  /*55e0*/  LOP3.LUT R4, R3, R0, R7, 0xfe, !PT ;  /* 0x0000000003047212 */ /* 0x000fce00078efe07 */
.L_x_18982:
[----:B------:R-:W-:Y:S05]  /*55f0*/  BSYNC.RECONVERGENT B0 ;  /* 0x0000000000007941 */ /* 0x000fea0003800200 */
.L_x_18981:
[----:B------:R-:W0:Y:S02]  /*5600*/  F2I.S64.TRUNC R4, R4 ;  /* 0x0000000400047311 */ /* 0x000e24000020d900 */
[----:B0-----:R-:W-:Y:S01]  /*5610*/  PRMT R17, R4, 0x7610, R17 ;  /* 0x0000761004117816 */ /* 0x001fe20000000011 */
[----:B------:R-:W-:Y:S06]  /*5620*/  BRA `(.L_x_18966) ;  /* 0x0000000400107947 */ /* 0x000fec0003800000 */
.L_x_18979:
        /* <DEDUP_REMOVED lines=21> */
.L_x_18988:
[----:B------:R-:W-:Y:S05]  /*5780*/  BSYNC.RECONVERGENT B1 ;  /* 0x0000000000017941 */ /* 0x000fea0003800200 */
.L_x_18987:
[----:B------:R-:W-:Y:S01]  /*5790*/  IMAD.SHL.U32 R0, R0, 0x200000, RZ ;  /* 0x0020000000007824 */ /* 0x000fe200078e00ff */
[----:B------:R-:W-:-:S04]  /*57a0*/  LEA R3, R3, 0x37800000, 0x17 ;  /* 0x3780000003037811 */ /* 0x000fc800078eb8ff */
[----:B------:R-:W-:-:S07]  /*57b0*/  LOP3.LUT R4, R3, R0, R7, 0xfe, !PT ;  /* 0x0000000003047212 */ /* 0x000fce00078efe07 */
.L_x_18986:
[----:B------:R-:W-:Y:S05]  /*57c0*/  BSYNC.RECONVERGENT B0 ;  /* 0x0000000000007941 */ /* 0x000fea0003800200 */
.L_x_18985:
[----:B------:R-:W0:Y:S02]  /*57d0*/  F2I.S64.TRUNC R4, R4 ;  /* 0x0000000400047311 */ /* 0x000e24000020d900 */
[----:B0-----:R-:W-:Y:S01]  /*57e0*/  PRMT R17, R4, 0x7610, R17 ;  /* 0x0000761004117816 */ /* 0x001fe20000000011 */
[----:B------:R-:W-:Y:S06]  /*57f0*/  BRA `(.L_x_18966) ;  /* 0x00000000009c7947 */ /* 0x000fec0003800000 */
.L_x_18978:
        /* <DEDUP_REMOVED lines=14> */
.L_x_18992:
[----:B------:R-:W-:Y:S05]  /*58e0*/  BSYNC.RECONVERGENT B0 ;  /* 0x0000000000007941 */ /* 0x000fea0003800200 */
.L_x_18991:
[----:B------:R-:W0:Y:S02]  /*58f0*/  F2I.S64.TRUNC R4, R4 ;  /* 0x0000000400047311 */ /* 0x000e24000020d900 */
[----:B0-----:R-:W-:Y:S01]  /*5900*/  PRMT R17, R4, 0x7610, R17 ;  /* 0x0000761004117816 */ /* 0x001fe20000000011 */
[----:B------:R-:W-:Y:S06]  /*5910*/  BRA `(.L_x_18966) ;  /* 0x0000000000547947 */ /* 0x000fec0003800000 */
.L_x_18965:
        /* <DEDUP_REMOVED lines=16> */
.L_x_18993:
[----:B------:R-:W-:Y:S01]  /*5a20*/  PRMT R17, RZ, 0x7610, R17 ;  /* 0x00007610ff117816 */ /* 0x000fe20000000011 */
[----:B------:R-:W-:Y:S06]  /*5a30*/  BRA `(.L_x_18966) ;  /* 0x00000000000c7947 */ /* 0x000fec0003800000 */
.L_x_18990:
[----:B------:R1:W5:Y:S01]  /*5a40*/  LDG.E.U8 R17, desc[UR36][R6.64] ;  /* 0x0000002406117981 */ /* 0x000362000c1e1100 */
[----:B------:R-:W-:Y:S05]  /*5a50*/  BRA `(.L_x_18966) ;  /* 0x0000000000047947 */ /* 0x000fea0003800000 */
.L_x_18989:
[----:B------:R2:W5:Y:S02]  /*5a60*/  LDG.E.U8 R17, desc[UR36][R6.64] ;  /* 0x0000002406117981 */ /* 0x000564000c1e1100 */
.L_x_18966:
[----:B------:R-:W-:-:S07]  /*5a70*/  VIADD R29, R29, 0x80 ;  /* 0x000000801d1d7836 */ /* 0x000fce0000000000 */
.L_x_18927:
[----:B------:R-:W-:Y:S05]  /*5a80*/  BSYNC.RECONVERGENT B6 ;  /* 0x0000000000067941 */ /* 0x000fea0003800200 */
.L_x_18926:
[----:B------:R-:W-:Y:S01]  /*5a90*/  ISETP.GE.AND P0, PT, R29, R16, PT ;  /* 0x000000101d00720c */ /* 0x000fe20003f06270 */
[----:B------:R-:W-:Y:S01]  /*5aa0*/  BSSY.RECONVERGENT B6, `(.L_x_18994) ;  /* 0x00001dd000067945 */ /* 0x000fe20003800200 */
[----:B------:R-:W-:Y:S02]  /*5ab0*/  PRMT R26, RZ, 0x7610, R26 ;  /* 0x00007610ff1a7816 */ /* 0x000fe4000000001a */
[----:B------:R-:W-:-:S09]  /*5ac0*/  PRMT R27, RZ, 0x7610, R27 ;  /* 0x00007610ff1b7816 */ /* 0x000fd2000000001b */
[----:B------:R-:W-:Y:S05]  /*5ad0*/  @P0 BRA `(.L_x_18995) ;  /* 0x0000001c00640947 */ /* 0x000fea0003800000 */
[----:B------:R-:W0:Y:S01]  /*5ae0*/  LDC.64 R4, c[0x0][0x390] ;  /* 0x0000e400ff047b82 */ /* 0x000e220000000a00 */
[----:B------:R-:W0:Y:S01]  /*5af0*/  LDCU UR5, c[0x0][0x3a8] ;  /* 0x00007500ff0577ac */ /* 0x000e220008000800 */
[----:B------:R-:W-:Y:S01]  /*5b00*/  IMAD R18, R2, 0x200, R29 ;  /* 0x0000020002127824 */ /* 0x000fe200078e021d */
[----:B------:R-:W-:-:S04]  /*5b10*/  UPRMT UR4, UR38, 0x9910, URZ ;  /* 0x0000991026047896 */ /* 0x000fc800080000ff */
[----:B------:R-:W-:Y:S01]  /*5b20*/  UISETP.GT.AND UP0, UPT, UR4, 0x9, UPT ;  /* 0x000000090400788c */ /* 0x000fe2000bf04270 */
[----:B01234-:R-:W-:-:S05]  /*5b30*/  IMAD R7, R18, UR5, RZ ;  /* 0x0000000512077c24 */ /* 0x01ffca000f8e02ff */
[----:B------:R-:W-:-:S05]  /*5b40*/  IADD3 R6, P0, PT, R7, R4, RZ ;  /* 0x0000000407067210 */ /* 0x000fca0007f1e0ff */
        /* <DEDUP_REMOVED lines=12> */
.L_x_18999:
[----:B------:R0:W5:Y:S01]  /*5c10*/  LDG.E.U8 R27, desc[UR36][R6.64] ;  /* 0x00000024061b7981 */ /* 0x000162000c1e1100 */
[----:B------:R-:W-:Y:S05]  /*5c20*/  BRA `(.L_x_19001) ;  /* 0x0000000c00607947 */ /* 0x000fea0003800000 */
.L_x_18998:
        /* <DEDUP_REMOVED lines=8> */
.L_x_19003:
[----:B------:R3:W5:Y:S01]  /*5cb0*/  LDG.E.U8 R27, desc[UR36][R6.64] ;  /* 0x00000024061b7981 */ /* 0x000762000c1e1100 */
[----:B------:R-:W-:Y:S05]  /*5cc0*/  BRA `(.L_x_19001) ;  /* 0x0000000c00387947 */ /* 0x000fea0003800000 */
.L_x_19002:
[----:B------:R2:W5:Y:S01]  /*5cd0*/  LDG.E.U16 R27, desc[UR36][R6.64] ;  /* 0x00000024061b7981 */ /* 0x000562000c1e1500 */
[----:B------:R-:W-:Y:S05]  /*5ce0*/  BRA `(.L_x_19001) ;  /* 0x0000000c00307947 */ /* 0x000fea0003800000 */
.L_x_18997:
        /* <DEDUP_REMOVED lines=10> */
.L_x_19005:
[----:B------:R-:W2:Y:S02]  /*5d90*/  LDG.E.U16 R4, desc[UR36][R6.64] ;  /* 0x0000002406047981 */ /* 0x000ea4000c1e1500 */
[----:B--2---:R-:W-:-:S06]  /*5da0*/  HADD2.F32 R4, -RZ, R4.H0_H0 ;  /* 0x20000004ff047230 */ /* 0x004fcc0000004100 */
[----:B------:R-:W0:Y:S02]  /*5db0*/  F2I.S64.TRUNC R4, R4 ;  /* 0x0000000400047311 */ /* 0x000e24000020d900 */
[----:B0-----:R-:W-:Y:S01]  /*5dc0*/  PRMT R27, R4, 0x7610, R27 ;  /* 0x00007610041b7816 */ /* 0x001fe2000000001b */
[----:B------:R-:W-:Y:S06]  /*5dd0*/  BRA `(.L_x_19001) ;  /* 0x0000000800f47947 */ /* 0x000fec0003800000 */
.L_x_19004:
        /* <DEDUP_REMOVED lines=10> */
.L_x_19007:
[----:B------:R-:W2:Y:S02]  /*5e80*/  LDG.E.U16 R6, desc[UR36][R6.64] ;  /* 0x0000002406067981 */ /* 0x000ea4000c1e1500 */
[----:B--2---:R-:W-:-:S06]  /*5e90*/  HADD2.F32 R4, -RZ, R6.H0_H0 ;  /* 0x20000006ff047230 */ /* 0x004fcc0000004100 */
[----:B------:R-:W0:Y:S02]  /*5ea0*/  F2I.S64.TRUNC R4, R4 ;  /* 0x0000000400047311 */ /* 0x000e24000020d900 */
[----:B0-----:R-:W-:Y:S01]  /*5eb0*/  PRMT R27, R4, 0x7610, R27 ;  /* 0x00007610041b7816 */ /* 0x001fe2000000001b */
[----:B------:R-:W-:Y:S06]  /*5ec0*/  BRA `(.L_x_19001) ;  /* 0x0000000800b87947 */ /* 0x000fec0003800000 */
.L_x_19006:
[----:B------:R-:W2:Y:S02]  /*5ed0*/  LDG.E.64 R4, desc[UR36][R6.64] ;  /* 0x0000002406047981 */ /* 0x000ea4000c1e1b00 */
[----:B--2---:R-:W0:Y:S02]  /*5ee0*/  F2I.S64.F64.TRUNC R4, R4 ;  /* 0x0000000400047311 */ /* 0x004e24000030d900 */
[----:B0-----:R-:W-:Y:S01]  /*5ef0*/  PRMT R27, R4, 0x7610, R27 ;  /* 0x00007610041b7816 */ /* 0x001fe2000000001b */
[----:B------:R-:W-:Y:S06]  /*5f00*/  BRA `(.L_x_19001) ;  /* 0x0000000800a87947 */ /* 0x000fec0003800000 */
.L_x_18996:
        /* <DEDUP_REMOVED lines=12> */
.L_x_19010:
[----:B------:R-:W2:Y:S02]  /*5fd0*/  LDG.E.64 R6, desc[UR36][R6.64] ;  /* 0x0000002406067981 */ /* 0x000ea4000c1e1b00 */
[----:B--2---:R-:W0:Y:S02]  /*5fe0*/  F2I.S64.F64.TRUNC R4, R6 ;  /* 0x0000000600047311 */ /* 0x004e24000030d900 */
[----:B0-----:R-:W-:Y:S01]  /*5ff0*/  PRMT R27, R4, 0x7610, R27 ;  /* 0x00007610041b7816 */ /* 0x001fe2000000001b */
[----:B------:R-:W-:Y:S06]  /*6000*/  BRA `(.L_x_19001) ;  /* 0x0000000800687947 */ /* 0x000fec0003800000 */
.L_x_19009:
        /* <DEDUP_REMOVED lines=27> */
.L_x_19012:
        /* <DEDUP_REMOVED lines=15> */
.L_x_19011:
[----:B------:R-:W2:Y:S02]  /*62b0*/  LDG.E.U16 R4, desc[UR36][R6.64] ;  /* 0x0000002406047981 */ /* 0x000ea4000c1e1500 */
[----:B--2---:R-:W-:-:S06]  /*62c0*/  IMAD.U32 R4, R4, 0x10000, RZ ;  /* 0x0001000004047824 */ /* 0x004fcc00078e00ff */
[----:B------:R-:W0:Y:S02]  /*62d0*/  F2I.S64.TRUNC R4, R4 ;  /* 0x0000000400047311 */ /* 0x000e24000020d900 */
[----:B0-----:R-:W-:Y:S01]  /*62e0*/  PRMT R27, R4, 0x7610, R27 ;  /* 0x00007610041b7816 */ /* 0x001fe2000000001b */
[----:B------:R-:W-:Y:S06]  /*62f0*/  BRA `(.L_x_19001) ;  /* 0x0000000400ac7947 */ /* 0x000fec0003800000 */
.L_x_19008:
        /* <DEDUP_REMOVED lines=10> */
.L_x_19015:
        /* <DEDUP_REMOVED lines=21> */
.L_x_19019:
[----:B------:R-:W-:Y:S05]  /*64f0*/  BSYNC.RECONVERGENT B1 ;  /* 0x0000000000017941 */ /* 0x000fea0003800200 */
.L_x_19018:
[----:B------:R-:W-:Y:S01]  /*6500*/  IMAD.SHL.U32 R0, R0, 0x100000, RZ ;  /* 0x0010000000007824 */ /* 0x000fe200078e00ff */
[----:B------:R-:W-:-:S04]  /*6510*/  LEA R3, R3, 0x3b800000, 0x17 ;  /* 0x3b80000003037811 */ /* 0x000fc800078eb8ff */
[----:B------:R-:W-:-:S07]  /*6520*/  LOP3.LUT R4, R3, R0, R7, 0xfe, !PT ;  /* 0x0000000003047212 */ /* 0x000fce00078efe07 */
.L_x_19017:
[----:B------:R-:W-:Y:S05]  /*6530*/  BSYNC.RECONVERGENT B0 ;  /* 0x0000000000007941 */ /* 0x000fea0003800200 */
.L_x_19016:
[----:B------:R-:W0:Y:S02]  /*6540*/  F2I.S64.TRUNC R4, R4 ;  /* 0x0000000400047311 */ /* 0x000e24000020d900 */
[----:B0-----:R-:W-:Y:S01]  /*6550*/  PRMT R27, R4, 0x7610, R27 ;  /* 0x00007610041b7816 */ /* 0x001fe2000000001b */
[----:B------:R-:W-:Y:S06]  /*6560*/  BRA `(.L_x_19001) ;  /* 0x0000000400107947 */ /* 0x000fec0003800000 */
.L_x_19014:
        /* <DEDUP_REMOVED lines=21> */
.L_x_19023:
[----:B------:R-:W-:Y:S05]  /*66c0*/  BSYNC.RECONVERGENT B1 ;  /* 0x0000000000017941 */ /* 0x000fea0003800200 */
.L_x_19022:
[----:B------:R-:W-:Y:S01]  /*66d0*/  IMAD.SHL.U32 R0, R0, 0x200000, RZ ;  /* 0x0020000000007824 */ /* 0x000fe200078e00ff */
[----:B------:R-:W-:-:S04]  /*66e0*/  LEA R3, R3, 0x37800000, 0x17 ;  /* 0x3780000003037811 */ /* 0x000fc800078eb8ff */
[----:B------:R-:W-:-:S07]  /*66f0*/  LOP3.LUT R4, R3, R0, R7, 0xfe, !PT ;  /* 0x0000000003047212 */ /* 0x000fce00078efe07 */
.L_x_19021:
[----:B------:R-:W-:Y:S05]  /*6700*/  BSYNC.RECONVERGENT B0 ;  /* 0x0000000000007941 */ /* 0x000fea0003800200 */
.L_x_19020:
[----:B------:R-:W0:Y:S02]  /*6710*/  F2I.S64.TRUNC R4, R4 ;  /* 0x0000000400047311 */ /* 0x000e24000020d900 */
[----:B0-----:R-:W-:Y:S01]  /*6720*/  PRMT R27, R4, 0x7610, R27 ;  /* 0x00007610041b7816 */ /* 0x001fe2000000001b */
[----:B------:R-:W-:Y:S06]  /*6730*/  BRA `(.L_x_19001) ;  /* 0x00000000009c7947 */ /* 0x000fec0003800000 */
.L_x_19013:
        /* <DEDUP_REMOVED lines=14> */
.L_x_19027:
[----:B------:R-:W-:Y:S05]  /*6820*/  BSYNC.RECONVERGENT B0 ;  /* 0x0000000000007941 */ /* 0x000fea0003800200 */
.L_x_19026:
[----:B------:R-:W0:Y:S02]  /*6830*/  F2I.S64.TRUNC R4, R4 ;  /* 0x0000000400047311 */ /* 0x000e24000020d900 */
[----:B0-----:R-:W-:Y:S01]  /*6840*/  PRMT R27, R4, 0x7610, R27 ;  /* 0x00007610041b7816 */ /* 0x001fe2000000001b */
[----:B------:R-:W-:Y:S06]  /*6850*/  BRA `(.L_x_19001) ;  /* 0x0000000000547947 */ /* 0x000fec0003800000 */
.L_x_19000:
        /* <DEDUP_REMOVED lines=16> */
.L_x_19028:
[----:B------:R-:W-:Y:S01]  /*6960*/  PRMT R27, RZ, 0x7610, R27 ;  /* 0x00007610ff1b7816 */ /* 0x000fe2000000001b */
[----:B------:R-:W-:Y:S06]  /*6970*/  BRA `(.L_x_19001) ;  /* 0x00000000000c7947 */ /* 0x000fec0003800000 */
.L_x_19025:
[----:B------:R0:W5:Y:S01]  /*6980*/  LDG.E.U8 R27, desc[UR36][R6.64] ;  /* 0x00000024061b7981 */ /* 0x000162000c1e1100 */
[----:B------:R-:W-:Y:S05]  /*6990*/  BRA `(.L_x_19001) ;  /* 0x0000000000047947 */ /* 0x000fea0003800000 */
.L_x_19024:
[----:B------:R0:W5:Y:S02]  /*69a0*/  LDG.E.U8 R27, desc[UR36][R6.64] ;  /* 0x00000024061b7981 */ /* 0x000164000c1e1100 */
.L_x_19001:
[----:B------:R-:W1:Y:S01]  /*69b0*/  LDCU.U8 UR6, c[0x0][0x3a5] ;  /* 0x000074a0ff0677ac */ /* 0x000e620008000000 */
[----:B------:R-:W0:Y:S01]  /*69c0*/  LDC.64 R4, c[0x0][0x398] ;  /* 0x0000e600ff047b82 */ /* 0x000e220000000a00 */
[----:B------:R-:W0:Y:S01]  /*69d0*/  LDCU UR5, c[0x0][0x3ac] ;  /* 0x00007580ff0577ac */ /* 0x000e220008000800 */
[----:B-1----:R-:W-:-:S04]  /*69e0*/  UPRMT UR4, UR6, 0x9910, URZ ;  /* 0x0000991006047896 */ /* 0x002fc800080000ff */
[----:B------:R-:W-:Y:S01]  /*69f0*/  UISETP.GT.AND UP0, UPT, UR4, 0x9, UPT ;  /* 0x000000090400788c */ /* 0x000fe2000bf04270 */
[----:B0-234-:R-:W-:-:S05]  /*6a00*/  IMAD R7, R18, UR5, RZ ;  /* 0x0000000512077c24 */ /* 0x01dfca000f8e02ff */
        /* <DEDUP_REMOVED lines=13> */
.L_x_19032:
[----:B------:R0:W5:Y:S01]  /*6ae0*/  LDG.E.U8 R26, desc[UR36][R6.64] ;  /* 0x00000024061a7981 */ /* 0x000162000c1e1100 */
[----:B------:R-:W-:Y:S05]  /*6af0*/  BRA `(.L_x_18995) ;  /* 0x0000000c005c7947 */ /* 0x000fea0003800000 */
.L_x_19031:
        /* <DEDUP_REMOVED lines=8> */
.L_x_19035:
[----:B------:R0:W5:Y:S01]  /*6b80*/  LDG.E.U8 R26, desc[UR36][R6.64] ;  /* 0x00000024061a7981 */ /* 0x000162000c1e1100 */
[----:B------:R-:W-:Y:S05]  /*6b90*/  BRA `(.L_x_18995) ;  /* 0x0000000c00347947 */ /* 0x000fea0003800000 */
.L_x_19034:
[----:B------:R0:W5:Y:S01]  /*6ba0*/  LDG.E.U16 R26, desc[UR36][R6.64] ;  /* 0x00000024061a7981 */ /* 0x000162000c1e1500 */
[----:B------:R-:W-:Y:S05]  /*6bb0*/  BRA `(.L_x_18995) ;  /* 0x0000000c002c7947 */ /* 0x000fea0003800000 */
.L_x_19030:
        /* <DEDUP_REMOVED lines=10> */
.L_x_19037:
[----:B------:R-:W2:Y:S02]  /*6c60*/  LDG.E.U16 R4, desc[UR36][R6.64] ;  /* 0x0000002406047981 */ /* 0x000ea4000c1e1500 */
[----:B--2---:R-:W-:-:S06]  /*6c70*/  HADD2.F32 R4, -RZ, R4.H0_H0 ;  /* 0x20000004ff047230 */ /* 0x004fcc0000004100 */
[----:B------:R-:W0:Y:S02]  /*6c80*/  F2I.S64.TRUNC R4, R4 ;  /* 0x0000000400047311 */ /* 0x000e24000020d900 */
[----:B0-----:R-:W-:Y:S01]  /*6c90*/  PRMT R26, R4, 0x7610, R26 ;  /* 0x00007610041a7816 */ /* 0x001fe2000000001a */
[----:B------:R-:W-:Y:S06]  /*6ca0*/  BRA `(.L_x_18995) ;  /* 0x0000000800f07947 */ /* 0x000fec0003800000 */
.L_x_19036:
        /* <DEDUP_REMOVED lines=10> */
.L_x_19039:
[----:B------:R-:W2:Y:S02]  /*6d50*/  LDG.E.U16 R6, desc[UR36][R6.64] ;  /* 0x0000002406067981 */ /* 0x000ea4000c1e1500 */
[----:B--2---:R-:W-:-:S06]  /*6d60*/  HADD2.F32 R4, -RZ, R6.H0_H0 ;  /* 0x20000006ff047230 */ /* 0x004fcc0000004100 */
[----:B------:R-:W0:Y:S02]  /*6d70*/  F2I.S64.TRUNC R4, R4 ;  /* 0x0000000400047311 */ /* 0x000e24000020d900 */
[----:B0-----:R-:W-:Y:S01]  /*6d80*/  PRMT R26, R4, 0x7610, R26 ;  /* 0x00007610041a7816 */ /* 0x001fe2000000001a */
[----:B------:R-:W-:Y:S06]  /*6d90*/  BRA `(.L_x_18995) ;  /* 0x0000000800b47947 */ /* 0x000fec0003800000 */
.L_x_19038:
[----:B------:R-:W2:Y:S02]  /*6da0*/  LDG.E.64 R4, desc[UR36][R6.64] ;  /* 0x0000002406047981 */ /* 0x000ea4000c1e1b00 */
[----:B--2---:R-:W0:Y:S02]  /*6db0*/  F2I.S64.F64.TRUNC R4, R4 ;  /* 0x0000000400047311 */ /* 0x004e24000030d900 */
[----:B0-----:R-:W-:Y:S01]  /*6dc0*/  PRMT R26, R4, 0x7610, R26 ;  /* 0x00007610041a7816 */ /* 0x001fe2000000001a */
[----:B------:R-:W-:Y:S06]  /*6dd0*/  BRA `(.L_x_18995) ;  /* 0x0000000800a47947 */ /* 0x000fec0003800000 */
.L_x_19029:
        /* <DEDUP_REMOVED lines=12> */
.L_x_19042:
[----:B------:R-:W2:Y:S02]  /*6ea0*/  LDG.E.64 R6, desc[UR36][R6.64] ;  /* 0x0000002406067981 */ /* 0x000ea4000c1e1b00 */
[----:B--2---:R-:W0:Y:S02]  /*6eb0*/  F2I.S64.F64.TRUNC R4, R6 ;  /* 0x0000000600047311 */ /* 0x004e24000030d900 */
[----:B0-----:R-:W-:Y:S01]  /*6ec0*/  PRMT R26, R4, 0x7610, R26 ;  /* 0x00007610041a7816 */ /* 0x001fe2000000001a */
[----:B------:R-:W-:Y:S06]  /*6ed0*/  BRA `(.L_x_18995) ;  /* 0x0000000800647947 */ /* 0x000fec0003800000 */
.L_x_19041:
        /* <DEDUP_REMOVED lines=27> */
.L_x_19044:
        /* <DEDUP_REMOVED lines=15> */
.L_x_19043:
[----:B------:R-:W2:Y:S02]  /*7180*/  LDG.E.U16 R4, desc[UR36][R6.64] ;  /* 0x0000002406047981 */ /* 0x000ea4000c1e1500 */
[----:B--2---:R-:W-:-:S06]  /*7190*/  IMAD.U32 R4, R4, 0x10000, RZ ;  /* 0x0001000004047824 */ /* 0x004fcc00078e00ff */
[----:B------:R-:W0:Y:S02]  /*71a0*/  F2I.S64.TRUNC R4, R4 ;  /* 0x0000000400047311 */ /* 0x000e24000020d900 */
[----:B0-----:R-:W-:Y:S01]  /*71b0*/  PRMT R26, R4, 0x7610, R26 ;  /* 0x00007610041a7816 */ /* 0x001fe2000000001a */
[----:B------:R-:W-:Y:S06]  /*71c0*/  BRA `(.L_x_18995) ;  /* 0x0000000400a87947 */ /* 0x000fec0003800000 */
.L_x_19040:
        /* <DEDUP_REMOVED lines=10> */
.L_x_19047:
        /* <DEDUP_REMOVED lines=21> */
.L_x_19051:
[----:B------:R-:W-:Y:S05]  /*73c0*/  BSYNC.RECONVERGENT B1 ;  /* 0x0000000000017941 */ /* 0x000fea0003800200 */
.L_x_19050:
[----:B------:R-:W-:Y:S01]  /*73d0*/  IMAD.SHL.U32 R0, R0, 0x100000, RZ ;  /* 0x0010000000007824 */ /* 0x000fe200078e00ff */
[----:B------:R-:W-:-:S04]  /*73e0*/  LEA R3, R3, 0x3b800000, 0x17 ;  /* 0x3b80000003037811 */ /* 0x000fc800078eb8ff */
[----:B------:R-:W-:-:S07]  /*73f0*/  LOP3.LUT R4, R3, R0, R7, 0xfe, !PT ;  /* 0x0000000003047212 */ /* 0x000fce00078efe07 */
.L_x_19049:
[----:B------:R-:W-:Y:S05]  /*7400*/  BSYNC.RECONVERGENT B0 ;  /* 0x0000000000007941 */ /* 0x000fea0003800200 */
.L_x_19048:
[----:B------:R-:W0:Y:S02]  /*7410*/  F2I.S64.TRUNC R4, R4 ;  /* 0x0000000400047311 */ /* 0x000e24000020d900 */
[----:B0-----:R-:W-:Y:S01]  /*7420*/  PRMT R26, R4, 0x7610, R26 ;  /* 0x00007610041a7816 */ /* 0x001fe2000000001a */
[----:B------:R-:W-:Y:S06]  /*7430*/  BRA `(.L_x_18995) ;  /* 0x00000004000c7947 */ /* 0x000fec0003800000 */
.L_x_19046:
        /* <DEDUP_REMOVED lines=21> */
.L_x_19055:
[----:B------:R-:W-:Y:S05]  /*7590*/  BSYNC.RECONVERGENT B1 ;  /* 0x0000000000017941 */ /* 0x000fea0003800200 */
.L_x_19054:
[----:B------:R-:W-:Y:S01]  /*75a0*/  IMAD.SHL.U32 R0, R0, 0x200000, RZ ;  /* 0x0020000000007824 */ /* 0x000fe200078e00ff */
[----:B------:R-:W-:-:S04]  /*75b0*/  LEA R3, R3, 0x37800000, 0x17 ;  /* 0x3780000003037811 */ /* 0x000fc800078eb8ff */
[----:B------:R-:W-:-:S07]  /*75c0*/  LOP3.LUT R4, R3, R0, R7, 0xfe, !PT ;  /* 0x0000000003047212 */ /* 0x000fce00078efe07 */
.L_x_19053:
[----:B------:R-:W-:Y:S05]  /*75d0*/  BSYNC.RECONVERGENT B0 ;  /* 0x0000000000007941 */ /* 0x000fea0003800200 */
.L_x_19052:
[----:B------:R-:W0:Y:S02]  /*75e0*/  F2I.S64.TRUNC R4, R4 ;  /* 0x0000000400047311 */ /* 0x000e24000020d900 */
[----:B0-----:R-:W-:Y:S01]  /*75f0*/  PRMT R26, R4, 0x7610, R26 ;  /* 0x00007610041a7816 */ /* 0x001fe2000000001a */
[----:B------:R-:W-:Y:S06]  /*7600*/  BRA `(.L_x_18995) ;  /* 0x0000000000987947 */ /* 0x000fec0003800000 */
.L_x_19045:
        /* <DEDUP_REMOVED lines=14> */
.L_x_19059:
[----:B------:R-:W-:Y:S05]  /*76f0*/  BSYNC.RECONVERGENT B0 ;  /* 0x0000000000007941 */ /* 0x000fea0003800200 */
.L_x_19058:
[----:B------:R-:W0:Y:S02]  /*7700*/  F2I.S64.TRUNC R4, R4 ;  /* 0x0000000400047311 */ /* 0x000e24000020d900 */
[----:B0-----:R-:W-:Y:S01]  /*7710*/  PRMT R26, R4, 0x7610, R26 ;  /* 0x00007610041a7816 */ /* 0x001fe2000000001a */
[----:B------:R-:W-:Y:S06]  /*7720*/  BRA `(.L_x_18995) ;  /* 0x0000000000507947 */ /* 0x000fec0003800000 */
.L_x_19033:
        /* <DEDUP_REMOVED lines=16> */
.L_x_19060:
[----:B------:R-:W-:Y:S05]  /*7830*/  BRA `(.L_x_18995) ;  /* 0x00000000000c7947 */ /* 0x000fea0003800000 */
.L_x_19057:
[----:B------:R0:W5:Y:S01]  /*7840*/  LDG.E.U8 R26, desc[UR36][R6.64] ;  /* 0x00000024061a7981 */ /* 0x000162000c1e1100 */
[----:B------:R-:W-:Y:S05]  /*7850*/  BRA `(.L_x_18995) ;  /* 0x0000000000047947 */ /* 0x000fea0003800000 */
.L_x_19056:
[----:B------:R0:W5:Y:S02]  /*7860*/  LDG.E.U8 R26, desc[UR36][R6.64] ;  /* 0x00000024061a7981 */ /* 0x000164000c1e1100 */
.L_x_18995:
[----:B------:R-:W-:Y:S05]  /*7870*/  BSYNC.RECONVERGENT B6 ;  /* 0x0000000000067941 */ /* 0x000fea0003800200 */
.L_x_18994:
[----:B------:R-:W0:Y:S01]  /*7880*/  LDC.U8 R18, c[0x0][0x3b0] ;  /* 0x0000ec00ff127b82 */ /* 0x000e220000000000 */
[----:B------:R-:W-:Y:S01]  /*7890*/  ISETP.GE.AND P4, PT, R23, R16, PT ;  /* 0x000000101700720c */ /* 0x000fe20003f86270 */
[----:B------:R-:W-:Y:S01]  /*78a0*/  BSSY.RECONVERGENT B8, `(.L_x_19061) ;  /* 0x00002d8000087945 */ /* 0x000fe20003800200 */
[----:B-----5:R-:W-:-:S03]  /*78b0*/  LOP3.LUT P0, RZ, R28, 0xff, RZ, 0xc0, !PT ;  /* 0x000000ff1cff7812 */ /* 0x020fc6000780c0ff */
[----:B------:R-:W-:Y:S01]  /*78c0*/  BSSY.RELIABLE B7, `(.L_x_19062) ;  /* 0x00001e9000077945 */ /* 0x000fe20003800100 */
[----:B------:R-:W-:Y:S02]  /*78d0*/  LOP3.LUT P1, RZ, R19, 0xff, RZ, 0xc0, !PT ;  /* 0x000000ff13ff7812 */ /* 0x000fe4000782c0ff */
[----:B------:R-:W-:Y:S02]  /*78e0*/  LOP3.LUT P2, RZ, R25, 0xff, RZ, 0xc0, !PT ;  /* 0x000000ff19ff7812 */ /* 0x000fe4000784c0ff */
[----:B------:R-:W-:Y:S02]  /*78f0*/  LOP3.LUT P3, RZ, R27, 0xff, RZ, 0xc0, !PT ;  /* 0x000000ff1bff7812 */ /* 0x000fe4000786c0ff */
[----:B------:R-:W-:-:S03]  /*7900*/  PRMT R19, R26, 0x7610, R19 ;  /* 0x000076101a137816 */ /* 0x000fc60000000013 */
[----:B------:R-:W-:-:S04]  /*7910*/  @P0 SEL R24, RZ, 0x1, !P0 ;  /* 0x00000001ff180807 */ /* 0x000fc80004000000 */
[----:B------:R-:W-:Y:S02]  /*7920*/  @P1 SEL R22, RZ, 0x1, !P1 ;  /* 0x00000001ff161807 */ /* 0x000fe40004800000 */
[----:B------:R-:W-:Y:S02]  /*7930*/  @P2 SEL R17, RZ, 0x1, !P2 ;  /* 0x00000001ff112807 */ /* 0x000fe40005000000 */
[----:B------:R-:W-:Y:S01]  /*7940*/  @P3 SEL R19, RZ, 0x1, !P3 ;  /* 0x00000001ff133807 */ /* 0x000fe20005800000 */
[----:B------:R-:W-:Y:S06]  /*7950*/  @P4 BRA `(.L_x_19063) ;  /* 0x0000001c00704947 */ /* 0x000fec0003800000 */
[----:B------:R-:W5:Y:S01]  /*7960*/  LDCU UR4, c[0x0][0x3b4] ;  /* 0x00007680ff0477ac */ /* 0x000f620008000800 */
[----:B------:R-:W1:Y:S01]  /*7970*/  LDC.64 R8, c[0x0][0x388] ;  /* 0x0000e200ff087b82 */ /* 0x000e620000000a00 */
[----:B------:R-:W-:Y:S01]  /*7980*/  IMAD R0, R2, 0x200, R23 ;  /* 0x0000020002007824 */ /* 0x000fe200078e0217 */
[----:B0-----:R-:W-:Y:S01]  /*7990*/  PRMT R4, R18, 0x9910, RZ ;  /* 0x0000991012047816 */ /* 0x001fe200000000ff */
[----:B------:R-:W-:Y:S01]  /*79a0*/  BSSY.RECONVERGENT B6, `(.L_x_19064) ;  /* 0x00000e8000067945 */ /* 0x000fe20003800200 */
[----:B------:R-:W-:Y:S02]  /*79b0*/  VIADD R23, R23, 0x80 ;  /* 0x0000008017177836 */ /* 0x000fe40000000000 */
[----:B-----5:R-:W-:Y:S02]  /*79c0*/  IMAD R3, R0, UR4, RZ ;  /* 0x0000000400037c24 */ /* 0x020fe4000f8e02ff */
        /* <DEDUP_REMOVED lines=15> */
.L_x_19068:
[----:B------:R0:W-:Y:S01]  /*7ac0*/  STG.E.U8 desc[UR36][R8.64], R24 ;  /* 0x0000001808007986 */ /* 0x0001e2000c101124 */
[----:B------:R-:W-:Y:S05]  /*7ad0*/  BRA `(.L_x_19070) ;  /* 0x0000000c00507947 */ /* 0x000fea0003800000 */
.L_x_19067:
        /* <DEDUP_REMOVED lines=10> */
.L_x_19072:
[----:B------:R-:W-:-:S05]  /*7b80*/  LOP3.LUT R3, R24, 0xff, RZ, 0xc0, !PT ;  /* 0x000000ff18037812 */ /* 0x000fca00078ec0ff */
[----:B------:R0:W-:Y:S01]  /*7b90*/  STG.E desc[UR36][R8.64], R3 ;  /* 0x0000000308007986 */ /* 0x0001e2000c101924 */
[----:B------:R-:W-:Y:S05]  /*7ba0*/  BRA `(.L_x_19070) ;  /* 0x0000000c001c7947 */ /* 0x000fea0003800000 */
.L_x_19071:
[----:B------:R-:W-:-:S05]  /*7bb0*/  LOP3.LUT R3, R24, 0xff, RZ, 0xc0, !PT ;  /* 0x000000ff18037812 */ /* 0x000fca00078ec0ff */
[----:B------:R0:W-:Y:S01]  /*7bc0*/  STG.E.U16 desc[UR36][R8.64], R3 ;  /* 0x0000000308007986 */ /* 0x0001e2000c101524 */
[----:B------:R-:W-:Y:S05]  /*7bd0*/  BRA `(.L_x_19070) ;  /* 0x0000000c00107947 */ /* 0x000fea0003800000 */
.L_x_19066:
[----:B------:R-:W-:-:S13]  /*7be0*/  ISETP.GT.AND P0, PT, R0, 0x6, PT ;  /* 0x000000060000780c */ /* 0x000fda0003f04270 */
[----:B------:R-:W-:Y:S05]  /*7bf0*/  @P0 BRA `(.L_x_19073) ;  /* 0x0000000000340947 */ /* 0x000fea0003800000 */
[----:B------:R-:W-:-:S13]  /*7c00*/  ISETP.NE.AND P0, PT, R0, 0x5, PT ;  /* 0x000000050000780c */ /* 0x000fda0003f05270 */
[----:B------:R-:W-:Y:S05]  /*7c10*/  @!P0 BRA `(.L_x_19074) ;  /* 0x0000000000188947 */ /* 0x000fea0003800000 */
[----:B------:R-:W-:-:S13]  /*7c20*/  ISETP.NE.AND P0, PT, R0, 0x6, PT ;  /* 0x000000060000780c */ /* 0x000fda0003f05270 */
[----:B------:R-:W-:Y:S05]  /*7c30*/  @P0 BRA `(.L_x_19069) ;  /* 0x00000008005c0947 */ /* 0x000fea0003800000 */
[----:B------:R-:W-:-:S06]  /*7c40*/  LOP3.LUT R3, R24, 0xff, RZ, 0xc0, !PT ;  /* 0x000000ff18037812 */ /* 0x000fcc00078ec0ff */
[----:B------:R-:W0:Y:S02]  /*7c50*/  I2F.U16 R3, R3 ;  /* 0x0000000300037306 */ /* 0x000e240000101000 */
[----:B0-----:R1:W-:Y:S01]  /*7c60*/  STG.E desc[UR36][R8.64], R3 ;  /* 0x0000000308007986 */ /* 0x0013e2000c101924 */
[----:B------:R-:W-:Y:S05]  /*7c70*/  BRA `(.L_x_19070) ;  /* 0x0000000800e87947 */ /* 0x000fea0003800000 */
.L_x_19074:
[----:B------:R-:W-:-:S04]  /*7c80*/  LOP3.LUT R24, R24, 0xff, RZ, 0xc0, !PT ;  /* 0x000000ff18187812 */ /* 0x000fc800078ec0ff */
[----:B------:R-:W0:Y:S02]  /*7c90*/  I2F.U16 R0, R24 ;  /* 0x0000001800007306 */ /* 0x000e240000101000 */
[----:B0-----:R-:W-:-:S05]  /*7ca0*/  F2FP.F16.F32.PACK_AB R0, RZ, R0 ;  /* 0x00000000ff00723e */ /* 0x001fca00000000ff */
[----:B------:R0:W-:Y:S01]  /*7cb0*/  STG.E.U16 desc[UR36][R8.64], R0 ;  /* 0x0000000008007986 */ /* 0x0001e2000c101524 */
[----:B------:R-:W-:Y:S05]  /*7cc0*/  BRA `(.L_x_19070) ;  /* 0x0000000800d47947 */ /* 0x000fea0003800000 */
.L_x_19073:
        /* <DEDUP_REMOVED lines=8> */
[----:B------:R-:W0:Y:S02]  /*7d50*/  I2F.U16 R24, R24 ;  /* 0x0000001800187306 */ /* 0x000e240000101000 */
[----:B0-----:R0:W-:Y:S01]  /*7d60*/  STG.E.64 desc[UR36][R8.64], R24 ;  /* 0x0000001808007986 */ /* 0x0011e2000c101b24 */
[----:B------:R-:W-:Y:S05]  /*7d70*/  BRA `(.L_x_19070) ;  /* 0x0000000800a87947 */ /* 0x000fea0003800000 */
.L_x_19076:
[----:B------:R-:W-:-:S06]  /*7d80*/  LOP3.LUT R24, R24, 0xff, RZ, 0xc0, !PT ;  /* 0x000000ff18187812 */ /* 0x000fcc00078ec0ff */
[----:B------:R-:W0:Y:S02]  /*7d90*/  I2F.U16 R24, R24 ;  /* 0x0000001800187306 */ /* 0x000e240000101000 */
[----:B0-----:R-:W-:-:S04]  /*7da0*/  F2FP.F16.F32.PACK_AB R3, RZ, R24 ;  /* 0x00000018ff03723e */ /* 0x001fc800000000ff */
[----:B------:R-:W-:-:S05]  /*7db0*/  PRMT R3, R3, 0x5410, RZ ;  /* 0x0000541003037816 */ /* 0x000fca00000000ff */
[----:B------:R0:W-:Y:S01]  /*7dc0*/  STG.E desc[UR36][R8.64], R3 ;  /* 0x0000000308007986 */ /* 0x0001e2000c101924 */
[----:B------:R-:W-:Y:S05]  /*7dd0*/  BRA `(.L_x_19070) ;  /* 0x0000000800907947 */ /* 0x000fea0003800000 */
.L_x_19075:
[----:B------:R-:W-:-:S06]  /*7de0*/  LOP3.LUT R4, R24, 0xff, RZ, 0xc0, !PT ;  /* 0x000000ff18047812 */ /* 0x000fcc00078ec0ff */
[----:B------:R-:W0:Y:S02]  /*7df0*/  I2F.F64.U16 R4, R4 ;  /* 0x0000000400047312 */ /* 0x000e240000101800 */
[----:B0-----:R0:W-:Y:S01]  /*7e00*/  STG.E.64 desc[UR36][R8.64], R4 ;  /* 0x0000000408007986 */ /* 0x0011e2000c101b24 */
[----:B------:R-:W-:Y:S05]  /*7e10*/  BRA `(.L_x_19070) ;  /* 0x0000000800807947 */ /* 0x000fea0003800000 */
.L_x_19065:
        /* <DEDUP_REMOVED lines=12> */
.L_x_19079:
[----:B------:R-:W-:Y:S02]  /*7ee0*/  LOP3.LUT R4, R24, 0xff, RZ, 0xc0, !PT ;  /* 0x000000ff18047812 */ /* 0x000fe400078ec0ff */
[----:B--234-:R-:W-:-:S04]  /*7ef0*/  CS2R R6, SRZ ;  /* 0x0000000000067805 */ /* 0x01cfc8000001ff00 */
[----:B------:R-:W0:Y:S02]  /*7f00*/  I2F.F64.U16 R4, R4 ;  /* 0x0000000400047312 */ /* 0x000e240000101800 */
[----:B0-----:R0:W-:Y:S01]  /*7f10*/  STG.E.128 desc[UR36][R8.64], R4 ;  /* 0x0000000408007986 */ /* 0x0011e2000c101d24 */
[----:B------:R-:W-:Y:S05]  /*7f20*/  BRA `(.L_x_19070) ;  /* 0x00000008003c7947 */ /* 0x000fea0003800000 */
.L_x_19078:
        /* <DEDUP_REMOVED lines=18> */
.L_x_19083:
[----:B------:R-:W-:Y:S05]  /*8050*/  BSYNC.RECONVERGENT B0 ;  /* 0x0000000000007941 */ /* 0x000fea0003800200 */
.L_x_19082:
[----:B------:R0:W-:Y:S01]  /*8060*/  STG.E.U8 desc[UR36][R8.64], R3 ;  /* 0x0000000308007986 */ /* 0x0001e2000c101124 */
[----:B------:R-:W-:Y:S05]  /*8070*/  BRA `(.L_x_19070) ;  /* 0x0000000400e87947 */ /* 0x000fea0003800000 */
.L_x_19081:
        /* <DEDUP_REMOVED lines=17> */
.L_x_19080:
[----:B------:R-:W-:-:S04]  /*8190*/  LOP3.LUT R24, R24, 0xff, RZ, 0xc0, !PT ;  /* 0x000000ff18187812 */ /* 0x000fc800078ec0ff */
[----:B------:R-:W0:Y:S02]  /*81a0*/  I2F.U16 R0, R24 ;  /* 0x0000001800007306 */ /* 0x000e240000101000 */
[----:B0-----:R-:W-:-:S05]  /*81b0*/  F2FP.BF16.F32.PACK_AB R0, RZ, R0 ;  /* 0x00000000ff00723e */ /* 0x001fca00000010ff */
[----:B------:R0:W-:Y:S01]  /*81c0*/  STG.E.U16 desc[UR36][R8.64], R0 ;  /* 0x0000000008007986 */ /* 0x0001e2000c101524 */
[----:B------:R-:W-:Y:S05]  /*81d0*/  BRA `(.L_x_19070) ;  /* 0x0000000400907947 */ /* 0x000fea0003800000 */
.L_x_19077:
        /* <DEDUP_REMOVED lines=8> */
[----:B------:R-:W-:-:S05]  /*8260*/  LOP3.LUT R3, R24, 0xff, RZ, 0xc0, !PT ;  /* 0x000000ff18037812 */ /* 0x000fca00078ec0ff */
[----:B------:R0:W-:Y:S01]  /*8270*/  STG.E.U16 desc[UR36][R8.64], R3 ;  /* 0x0000000308007986 */ /* 0x0001e2000c101524 */
[----:B------:R-:W-:Y:S05]  /*8280*/  BRA `(.L_x_19070) ;  /* 0x0000000400647947 */ /* 0x000fea0003800000 */
.L_x_19086:
[----:B------:R-:W-:Y:S01]  /*8290*/  LOP3.LUT R24, R24, 0xff, RZ, 0xc0, !PT ;  /* 0x000000ff18187812 */ /* 0x000fe200078ec0ff */
[----:B------:R-:W-:Y:S01]  /*82a0*/  BSSY.RECONVERGENT B0, `(.L_x_19087) ;  /* 0x0000012000007945 */ /* 0x000fe20003800200 */
[----:B------:R-:W-:Y:S02]  /*82b0*/  IMAD.MOV.U32 R4, RZ, RZ, 0x80 ;  /* 0x00000080ff047424 */ /* 0x000fe400078e00ff */
[----:B------:R-:W0:Y:S02]  /*82c0*/  I2F.U16 R3, R24 ;  /* 0x0000001800037306 */ /* 0x000e240000101000 */
        /* <DEDUP_REMOVED lines=9> */
.L_x_19089:
[----:B------:R-:W-:-:S04]  /*8360*/  SHF.R.U32.HI R0, RZ, 0x14, R3 ;  /* 0x00000014ff007819 */ /* 0x000fc80000011603 */
[----:B------:R-:W-:-:S04]  /*8370*/  LOP3.LUT R0, R0, 0x1, RZ, 0xc0, !PT ;  /* 0x0000000100007812 */ /* 0x000fc800078ec0ff */
[----:B------:R-:W-:-:S04]  /*8380*/  IADD3 R0, PT, PT, R3, 0x487ffff, R0 ;  /* 0x0487ffff03007810 */ /* 0x000fc80007ffe000 */
[----:B------:R-:W-:-:S04]  /*8390*/  SHF.R.U32.HI R0, RZ, 0x14, R0 ;  /* 0x00000014ff007819 */ /* 0x000fc80000011600 */
[----:B------:R-:W-:-:S07]  /*83a0*/  LOP3.LUT R0, R0, 0xff, RZ, 0xc0, !PT ;  /* 0x000000ff00007812 */ /* 0x000fce00078ec0ff */
.L_x_19090:
[----:B------:R-:W-:-:S07]  /*83b0*/  PRMT R4, R0, 0x7610, R4 ;  /* 0x0000761000047816 */ /* 0x000fce0000000004 */
.L_x_19088:
[----:B------:R-:W-:Y:S05]  /*83c0*/  BSYNC.RECONVERGENT B0 ;  /* 0x0000000000007941 */ /* 0x000fea0003800200 */
.L_x_19087:
[----:B------:R0:W-:Y:S01]  /*83d0*/  STG.E.U8 desc[UR36][R8.64], R4 ;  /* 0x0000000408007986 */ /* 0x0001e2000c101124 */
[----:B------:R-:W-:Y:S05]  /*83e0*/  BRA `(.L_x_19070) ;  /* 0x00000004000c7947 */ /* 0x000fea0003800000 */
.L_x_19085:
        /* <DEDUP_REMOVED lines=13> */
.L_x_19093:
[----:B------:R-:W-:-:S04]  /*84c0*/  SHF.R.U32.HI R0, RZ, 0x15, R3 ;  /* 0x00000015ff007819 */ /* 0x000fc80000011603 */
[----:B------:R-:W-:-:S04]  /*84d0*/  LOP3.LUT R0, R0, 0x1, RZ, 0xc0, !PT ;  /* 0x0000000100007812 */ /* 0x000fc800078ec0ff */
[----:B------:R-:W-:-:S04]  /*84e0*/  IADD3 R0, PT, PT, R3, 0x88fffff, R0 ;  /* 0x088fffff03007810 */ /* 0x000fc80007ffe000 */
[----:B------:R-:W-:-:S04]  /*84f0*/  SHF.R.U32.HI R0, RZ, 0x15, R0 ;  /* 0x00000015ff007819 */ /* 0x000fc80000011600 */
[----:B------:R-:W-:-:S07]  /*8500*/  LOP3.LUT R0, R0, 0xff, RZ, 0xc0, !PT ;  /* 0x000000ff00007812 */ /* 0x000fce00078ec0ff */
.L_x_19094:
[----:B------:R-:W-:-:S07]  /*8510*/  PRMT R4, R0, 0x7610, R4 ;  /* 0x0000761000047816 */ /* 0x000fce0000000004 */
.L_x_19092:
[----:B------:R-:W-:Y:S05]  /*8520*/  BSYNC.RECONVERGENT B0 ;  /* 0x0000000000007941 */ /* 0x000fea0003800200 */
.L_x_19091:
[----:B------:R0:W-:Y:S01]  /*8530*/  STG.E.U8 desc[UR36][R8.64], R4 ;  /* 0x0000000408007986 */ /* 0x0001e2000c101124 */
[----:B------:R-:W-:Y:S05]  /*8540*/  BRA `(.L_x_19070) ;  /* 0x0000000000b47947 */ /* 0x000fea0003800000 */
.L_x_19084:
[----:B------:R-:W-:-:S13]  /*8550*/  ISETP.NE.AND P0, PT, R0, 0x1c, PT ;  /* 0x0000001c0000780c */ /* 0x000fda0003f05270 */
[----:B------:R-:W-:Y:S05]  /*8560*/  @!P0 BRA `(.L_x_19095) ;  /* 0x0000000000a48947 */ /* 0x000fea0003800000 */
[----:B------:R-:W-:-:S13]  /*8570*/  ISETP.NE.AND P0, PT, R0, 0x1d, PT ;  /* 0x0000001d0000780c */ /* 0x000fda0003f05270 */
[----:B------:R-:W-:Y:S05]  /*8580*/  @!P0 BRA `(.L_x_19096) ;  /* 0x00000000008c8947 */ /* 0x000fea0003800000 */
[----:B------:R-:W-:-:S13]  /*8590*/  ISETP.NE.AND P0, PT, R0, 0x2c, PT ;  /* 0x0000002c0000780c */ /* 0x000fda0003f05270 */
[----:B------:R-:W-:Y:S05]  /*85a0*/  @!P0 BRA `(.L_x_19097) ;  /* 0x0000000000448947 */ /* 0x000fea0003800000 */
.L_x_19069:
[----:B------:R-:W-:Y:S01]  /*85b0*/  MOV R14, 0x0 ;  /* 0x00000000000e7802 */ /* 0x000fe20000000f00 */
[----:B------:R-:W0:Y:S01]  /*85c0*/  LDCU.64 UR6, c[0x4][0x188] ;  /* 0x01003100ff0677ac */ /* 0x000e220008000a00 */
[----:B------:R-:W-:Y:S02]  /*85d0*/  IMAD.MOV.U32 R8, RZ, RZ, 0x65 ;  /* 0x00000065ff087424 */ /* 0x000fe400078e00ff */
[----:B------:R-:W-:Y:S01]  /*85e0*/  IMAD.MOV.U32 R12, RZ, RZ, 0x1 ;  /* 0x00000001ff0c7424 */ /* 0x000fe200078e00ff */
[----:B------:R-:W2:Y:S01]  /*85f0*/  LDCU.64 UR8, c[0x4][0x190] ;  /* 0x01003200ff0877ac */ /* 0x000ea20008000a00 */
[----:B------:R-:W1:Y:S01]  /*8600*/  LDC.64 R14, c[0x4][R14] ;  /* 0x010000000e0e7b82 */ /* 0x000e620000000a00 */
[----:B------:R-:W-:Y:S01]  /*8610*/  IMAD.MOV.U32 R13, RZ, RZ, RZ ;  /* 0x000000ffff0d7224 */ /* 0x000fe200078e00ff */
[----:B------:R-:W5:Y:S01]  /*8620*/  LDCU.64 UR4, c[0x4][0x50] ;  /* 0x01000a00ff0477ac */ /* 0x000f620008000a00 */
[----:B0-----:R-:W-:Y:S02]  /*8630*/  IMAD.U32 R4, RZ, RZ, UR6 ;  /* 0x00000006ff047e24 */ /* 0x001fe4000f8e00ff */
[----:B------:R-:W-:-:S02]  /*8640*/  IMAD.U32 R5, RZ, RZ, UR7 ;  /* 0x00000007ff057e24 */ /* 0x000fc4000f8e00ff */
[----:B--234-:R-:W-:Y:S02]  /*8650*/  IMAD.U32 R6, RZ, RZ, UR8 ;  /* 0x00000008ff067e24 */ /* 0x01cfe4000f8e00ff */
[----:B------:R-:W-:Y:S02]  /*8660*/  IMAD.U32 R7, RZ, RZ, UR9 ;  /* 0x00000009ff077e24 */ /* 0x000fe4000f8e00ff */
[----:B-----5:R-:W-:Y:S02]  /*8670*/  IMAD.U32 R10, RZ, RZ, UR4 ;  /* 0x00000004ff0a7e24 */ /* 0x020fe4000f8e00ff */
[----:B------:R-:W-:-:S07]  /*8680*/  IMAD.U32 R11, RZ, RZ, UR5 ;  /* 0x00000005ff0b7e24 */ /* 0x000fce000f8e00ff */
[----:B------:R-:W-:-:S07]  /*8690*/  LEPC R20, `(.L_x_19098) ;  /* 0x000000001014794e */ /* 0x000fce0000000000 */
[----:B-1----:R-:W-:Y:S05]  /*86a0*/  CALL.ABS.NOINC R14 ;  /* 0x000000000e007343 */ /* 0x002fea0003c00000 */
.L_x_19098:
[----:B------:R-:W-:Y:S05]  /*86b0*/  BRA `(.L_x_19070) ;  /* 0x0000000000587947 */ /* 0x000fea0003800000 */
.L_x_19097:
[----:B------:R-:W-:-:S04]  /*86c0*/  LOP3.LUT R24, R24, 0xff, RZ, 0xc0, !PT ;  /* 0x000000ff18187812 */ /* 0x000fc800078ec0ff */
[----:B------:R-:W0:Y:S02]  /*86d0*/  I2F.U16 R3, R24 ;  /* 0x0000001800037306 */ /* 0x000e240000101000 */
        /* <DEDUP_REMOVED lines=14> */
.L_x_19096:
[----:B------:R-:W-:Y:S01]  /*87c0*/  LOP3.LUT R24, R24, 0xff, RZ, 0xc0, !PT ;  /* 0x000000ff18187812 */ /* 0x000fe200078ec0ff */
[----:B------:R-:W-:-:S05]  /*87d0*/  IMAD.MOV.U32 R25, RZ, RZ, RZ ;  /* 0x000000ffff197224 */ /* 0x000fca00078e00ff */
[----:B------:R0:W-:Y:S01]  /*87e0*/  STG.E.64 desc[UR36][R8.64], R24 ;  /* 0x0000001808007986 */ /* 0x0001e2000c101b24 */
[----:B------:R-:W-:Y:S05]  /*87f0*/  BRA `(.L_x_19070) ;  /* 0x0000000000087947 */ /* 0x000fea0003800000 */
.L_x_19095:
[----:B------:R-:W-:-:S05]  /*8800*/  LOP3.LUT R3, R24, 0xff, RZ, 0xc0, !PT ;  /* 0x000000ff18037812 */ /* 0x000fca00078ec0ff */
[----:B------:R0:W-:Y:S02]  /*8810*/  STG.E desc[UR36][R8.64], R3 ;  /* 0x0000000308007986 */ /* 0x0001e4000c101924 */
.L_x_19070:
[----:B------:R-:W-:Y:S05]  /*8820*/  BSYNC.RECONVERGENT B6 ;  /* 0x0000000000067941 */ /* 0x000fea0003800200 */
.L_x_19064:
[----:B------:R-:W-:-:S13]  /*8830*/  ISETP.GE.AND P0, PT, R23, R16, PT ;  /* 0x000000101700720c */ /* 0x000fda0003f06270 */
[----:B------:R-:W-:Y:S05]  /*8840*/  @P0 BREAK.RELIABLE B7 ;  /* 0x0000000000070942 */ /* 0x000fea0003800100 */
[----:B------:R-:W-:Y:S05]  /*8850*/  @P0 BRA `(.L_x_19099) ;  /* 0x0000001c00700947 */ /* 0x000fea0003800000 */
[----:B------:R-:W5:Y:S01]  /*8860*/  LDCU UR4, c[0x0][0x3b4] ;  /* 0x00007680ff0477ac */ /* 0x000f620008000800 */
[----:B01----:R-:W0:Y:S01]  /*8870*/  LDC.64 R8, c[0x0][0x388] ;  /* 0x0000e200ff087b82 */ /* 0x003e220000000a00 */
        /* <DEDUP_REMOVED lines=19> */
.L_x_19104:
[----:B------:R0:W-:Y:S01]  /*89b0*/  STG.E.U8 desc[UR36][R8.64], R22 ;  /* 0x0000001608007986 */ /* 0x0001e2000c101124 */
[----:B------:R-:W-:Y:S05]  /*89c0*/  BRA `(.L_x_19106) ;  /* 0x0000000c004c7947 */ /* 0x000fea0003800000 */
.L_x_19103:
        /* <DEDUP_REMOVED lines=10> */
.L_x_19108:
[----:B------:R-:W-:-:S05]  /*8a70*/  LOP3.LUT R3, R22, 0xff, RZ, 0xc0, !PT ;  /* 0x000000ff16037812 */ /* 0x000fca00078ec0ff */
[----:B------:R0:W-:Y:S01]  /*8a80*/  STG.E desc[UR36][R8.64], R3 ;  /* 0x0000000308007986 */ /* 0x0001e2000c101924 */
[----:B------:R-:W-:Y:S05]  /*8a90*/  BRA `(.L_x_19106) ;  /* 0x0000000c00187947 */ /* 0x000fea0003800000 */
.L_x_19107:
[----:B------:R-:W-:-:S05]  /*8aa0*/  LOP3.LUT R3, R22, 0xff, RZ, 0xc0, !PT ;  /* 0x000000ff16037812 */ /* 0x000fca00078ec0ff */
[----:B------:R0:W-:Y:S01]  /*8ab0*/  STG.E.U16 desc[UR36][R8.64], R3 ;  /* 0x0000000308007986 */ /* 0x0001e2000c101524 */
[----:B------:R-:W-:Y:S05]  /*8ac0*/  BRA `(.L_x_19106) ;  /* 0x0000000c000c7947 */ /* 0x000fea0003800000 */
.L_x_19102:
        /* <DEDUP_REMOVED lines=10> */
.L_x_19110:
[----:B------:R-:W-:-:S04]  /*8b70*/  LOP3.LUT R22, R22, 0xff, RZ, 0xc0, !PT ;  /* 0x000000ff16167812 */ /* 0x000fc800078ec0ff */
[----:B------:R-:W0:Y:S02]  /*8b80*/  I2F.U16 R0, R22 ;  /* 0x0000001600007306 */ /* 0x000e240000101000 */
[----:B0-----:R-:W-:-:S05]  /*8b90*/  F2FP.F16.F32.PACK_AB R0, RZ, R0 ;  /* 0x00000000ff00723e */ /* 0x001fca00000000ff */
[----:B------:R0:W-:Y:S01]  /*8ba0*/  STG.E.U16 desc[UR36][R8.64], R0 ;  /* 0x0000000008007986 */ /* 0x0001e2000c101524 */
[----:B------:R-:W-:Y:S05]  /*8bb0*/  BRA `(.L_x_19106) ;  /* 0x0000000800d07947 */ /* 0x000fea0003800000 */
.L_x_19109:
[----:B------:R-:W-:-:S13]  /*8bc0*/  ISETP.NE.AND P0, PT, R0, 0x7, PT ;  /* 0x000000070000780c */ /* 0x000fda0003f05270 */
[----:B------:R-:W-:Y:S05]  /*8bd0*/  @!P0 BRA `(.L_x_19111) ;  /* 0x00000000003c8947 */ /* 0x000fea0003800000 */
[----:B------:R-:W-:-:S13]  /*8be0*/  ISETP.NE.AND P0, PT, R0, 0x8, PT ;  /* 0x000000080000780c */ /* 0x000fda0003f05270 */
[----:B------:R-:W-:Y:S05]  /*8bf0*/  @!P0 BRA `(.L_x_19112) ;  /* 0x00000000001c8947 */ /* 0x000fea0003800000 */
[----:B------:R-:W-:-:S13]  /*8c00*/  ISETP.NE.AND P0, PT, R0, 0x9, PT ;  /* 0x000000090000780c */ /* 0x000fda0003f05270 */
[----:B------:R-:W-:Y:S05]  /*8c10*/  @P0 BRA `(.L_x_19105) ;  /* 0x0000000400e00947 */ /* 0x000fea0003800000 */
[----:B------:R-:W-:Y:S01]  /*8c20*/  LOP3.LUT R22, R22, 0xff, RZ, 0xc0, !PT ;  /* 0x000000ff16167812 */ /* 0x000fe200078ec0ff */
[----:B------:R-:W-:-:S03]  /*8c30*/  IMAD.MOV.U32 R5, RZ, RZ, RZ ;  /* 0x000000ffff057224 */ /* 0x000fc600078e00ff */
[----:B------:R-:W0:Y:S02]  /*8c40*/  I2F.U16 R4, R22 ;  /* 0x0000001600047306 */ /* 0x000e240000101000 */
[----:B0-----:R0:W-:Y:S01]  /*8c50*/  STG.E.64 desc[UR36][R8.64], R4 ;  /* 0x0000000408007986 */ /* 0x0011e2000c101b24 */
[----:B------:R-:W-:Y:S05]  /*8c60*/  BRA `(.L_x_19106) ;  /* 0x0000000800a47947 */ /* 0x000fea0003800000 */
.L_x_19112:
[----:B------:R-:W-:-:S06]  /*8c70*/  LOP3.LUT R22, R22, 0xff, RZ, 0xc0, !PT ;  /* 0x000000ff16167812 */ /* 0x000fcc00078ec0ff */
[----:B------:R-:W0:Y:S02]  /*8c80*/  I2F.U16 R22, R22 ;  /* 0x0000001600167306 */ /* 0x000e240000101000 */
[----:B0-----:R-:W-:-:S04]  /*8c90*/  F2FP.F16.F32.PACK_AB R3, RZ, R22 ;  /* 0x00000016ff03723e */ /* 0x001fc800000000ff */
[----:B------:R-:W-:-:S05]  /*8ca0*/  PRMT R3, R3, 0x5410, RZ ;  /* 0x0000541003037816 */ /* 0x000fca00000000ff */
[----:B------:R0:W-:Y:S01]  /*8cb0*/  STG.E desc[UR36][R8.64], R3 ;  /* 0x0000000308007986 */ /* 0x0001e2000c101924 */
[----:B------:R-:W-:Y:S05]  /*8cc0*/  BRA `(.L_x_19106) ;  /* 0x00000008008c7947 */ /* 0x000fea0003800000 */
.L_x_19111:
[----:B------:R-:W-:-:S06]  /*8cd0*/  LOP3.LUT R4, R22, 0xff, RZ, 0xc0, !PT ;  /* 0x000000ff16047812 */ /* 0x000fcc00078ec0ff */
[----:B------:R-:W0:Y:S02]  /*8ce0*/  I2F.F64.U16 R4, R4 ;  /* 0x0000000400047312 */ /* 0x000e240000101800 */
[----:B0-----:R0:W-:Y:S01]  /*8cf0*/  STG.E.64 desc[UR36][R8.64], R4 ;  /* 0x0000000408007986 */ /* 0x0011e2000c101b24 */
[----:B------:R-:W-:Y:S05]  /*8d00*/  BRA `(.L_x_19106) ;  /* 0x00000008007c7947 */ /* 0x000fea0003800000 */
.L_x_19101:
        /* <DEDUP_REMOVED lines=13> */
.L_x_19116:
        /* <DEDUP_REMOVED lines=17> */
.L_x_19119:
[----:B------:R-:W-:-:S07]  /*8ef0*/  PRMT R4, R0, 0x7610, R4 ;  /* 0x0000761000047816 */ /* 0x000fce0000000004 */
.L_x_19118:
[----:B------:R-:W-:Y:S05]  /*8f00*/  BSYNC.RECONVERGENT B0 ;  /* 0x0000000000007941 */ /* 0x000fea0003800200 */
.L_x_19117:
[----:B------:R0:W-:Y:S01]  /*8f10*/  STG.E.U8 desc[UR36][R8.64], R4 ;  /* 0x0000000408007986 */ /* 0x0001e2000c101124 */
[----:B------:R-:W-:Y:S05]  /*8f20*/  BRA `(.L_x_19106) ;  /* 0x0000000400f47947 */ /* 0x000fea0003800000 */
.L_x_19115:
        /* <DEDUP_REMOVED lines=17> */
.L_x_19122:
[----:B------:R-:W-:-:S07]  /*9040*/  PRMT R4, R0, 0x7610, R4 ;  /* 0x0000761000047816 */ /* 0x000fce0000000004 */
.L_x_19121:
[----:B------:R-:W-:Y:S05]  /*9050*/  BSYNC.RECONVERGENT B0 ;  /* 0x0000000000007941 */ /* 0x000fea0003800200 */
.L_x_19120:
[----:B------:R0:W-:Y:S01]  /*9060*/  STG.E.U8 desc[UR36][R8.64], R4 ;  /* 0x0000000408007986 */ /* 0x0001e2000c101124 */
[----:B------:R-:W-:Y:S05]  /*9070*/  BRA `(.L_x_19106) ;  /* 0x0000000400a07947 */ /* 0x000fea0003800000 */
.L_x_19114:
[----:B------:R-:W-:-:S13]  /*9080*/  ISETP.NE.AND P0, PT, R0, 0x1c, PT ;  /* 0x0000001c0000780c */ /* 0x000fda0003f05270 */
[----:B------:R-:W-:Y:S05]  /*9090*/  @!P0 BRA `(.L_x_19123) ;  /* 0x0000000000608947 */ /* 0x000fea0003800000 */
[----:B------:R-:W-:-:S13]  /*90a0*/  ISETP.NE.AND P0, PT, R0, 0x1d, PT ;  /* 0x0000001d0000780c */ /* 0x000fda0003f05270 */
[----:B------:R-:W-:Y:S05]  /*90b0*/  @!P0 BRA `(.L_x_19124) ;  /* 0x0000000000488947 */ /* 0x000fea0003800000 */
[----:B------:R-:W-:-:S13]  /*90c0*/  ISETP.NE.AND P0, PT, R0, 0x2c, PT ;  /* 0x0000002c0000780c */ /* 0x000fda0003f05270 */
[----:B------:R-:W-:Y:S05]  /*90d0*/  @P0 BRA `(.L_x_19105) ;  /* 0x0000000000b00947 */ /* 0x000fea0003800000 */
        /* <DEDUP_REMOVED lines=16> */
.L_x_19124:
[----:B------:R-:W-:Y:S01]  /*91e0*/  LOP3.LUT R4, R22, 0xff, RZ, 0xc0, !PT ;  /* 0x000000ff16047812 */ /* 0x000fe200078ec0ff */
[----:B------:R-:W-:-:S05]  /*91f0*/  IMAD.MOV.U32 R5, RZ, RZ, RZ ;  /* 0x000000ffff057224 */ /* 0x000fca00078e00ff */
[----:B------:R0:W-:Y:S01]  /*9200*/  STG.E.64 desc[UR36][R8.64], R4 ;  /* 0x0000000408007986 */ /* 0x0001e2000c101b24 */
[----:B------:R-:W-:Y:S05]  /*9210*/  BRA `(.L_x_19106) ;  /* 0x0000000400387947 */ /* 0x000fea0003800000 */
.L_x_19123:
[----:B------:R-:W-:-:S05]  /*9220*/  LOP3.LUT R3, R22, 0xff, RZ, 0xc0, !PT ;  /* 0x000000ff16037812 */ /* 0x000fca00078ec0ff */
[----:B------:R0:W-:Y:S01]  /*9230*/  STG.E desc[UR36][R8.64], R3 ;  /* 0x0000000308007986 */ /* 0x0001e2000c101924 */
[----:B------:R-:W-:Y:S05]  /*9240*/  BRA `(.L_x_19106) ;  /* 0x00000004002c7947 */ /* 0x000fea0003800000 */
.L_x_19113:
        /* <DEDUP_REMOVED lines=10> */
.L_x_19126:
[----:B------:R-:W-:Y:S02]  /*92f0*/  LOP3.LUT R4, R22, 0xff, RZ, 0xc0, !PT ;  /* 0x000000ff16047812 */ /* 0x000fe400078ec0ff */
[----:B--234-:R-:W-:-:S04]  /*9300*/  CS2R R6, SRZ ;  /* 0x0000000000067805 */ /* 0x01cfc8000001ff00 */
[----:B------:R-:W0:Y:S02]  /*9310*/  I2F.F64.U16 R4, R4 ;  /* 0x0000000400047312 */ /* 0x000e240000101800 */
[----:B0-----:R0:W-:Y:S01]  /*9320*/  STG.E.128 desc[UR36][R8.64], R4 ;  /* 0x0000000408007986 */ /* 0x0011e2000c101d24 */
[----:B------:R-:W-:Y:S05]  /*9330*/  BRA `(.L_x_19106) ;  /* 0x0000000000f07947 */ /* 0x000fea0003800000 */
.L_x_19125:
[----:B------:R-:W-:-:S13]  /*9340*/  ISETP.NE.AND P0, PT, R0, 0xf, PT ;  /* 0x0000000f0000780c */ /* 0x000fda0003f05270 */
[----:B------:R-:W-:Y:S05]  /*9350*/  @!P0 BRA `(.L_x_19127) ;  /* 0x0000000000d88947 */ /* 0x000fea0003800000 */
[----:B------:R-:W-:-:S13]  /*9360*/  ISETP.NE.AND P0, PT, R0, 0x17, PT ;  /* 0x000000170000780c */ /* 0x000fda0003f05270 */
[----:B------:R-:W-:Y:S05]  /*9370*/  @!P0 BRA `(.L_x_19128) ;  /* 0x0000000000888947 */ /* 0x000fea0003800000 */
[----:B------:R-:W-:-:S13]  /*9380*/  ISETP.NE.AND P0, PT, R0, 0x18, PT ;  /* 0x000000180000780c */ /* 0x000fda0003f05270 */
[----:B------:R-:W-:Y:S05]  /*9390*/  @!P0 BRA `(.L_x_19129) ;  /* 0x0000000000448947 */ /* 0x000fea0003800000 */
.L_x_19105:
        /* <DEDUP_REMOVED lines=16> */
.L_x_19130:
[----:B------:R-:W-:Y:S05]  /*94a0*/  BRA `(.L_x_19106) ;  /* 0x0000000000947947 */ /* 0x000fea0003800000 */
.L_x_19129:
        /* <DEDUP_REMOVED lines=12> */
.L_x_19132:
[----:B------:R-:W-:Y:S05]  /*9570*/  BSYNC.RECONVERGENT B0 ;  /* 0x0000000000007941 */ /* 0x000fea0003800200 */
.L_x_19131:
[----:B------:R0:W-:Y:S01]  /*9580*/  STG.E.U8 desc[UR36][R8.64], R3 ;  /* 0x0000000308007986 */ /* 0x0001e2000c101124 */
[----:B------:R-:W-:Y:S05]  /*9590*/  BRA `(.L_x_19106) ;  /* 0x0000000000587947 */ /* 0x000fea0003800000 */
.L_x_19128:
        /* <DEDUP_REMOVED lines=13> */
.L_x_19133:
[----:B------:R-:W-:Y:S01]  /*9670*/  IMAD.MOV.U32 R3, RZ, RZ, 0x7f ;  /* 0x0000007fff037424 */ /* 0x000fe200078e00ff */
[----:B------:R-:W-:-:S04]  /*9680*/  ISETP.GT.U32.AND P0, PT, R5, 0x7f800000, PT ;  /* 0x7f8000000500780c */ /* 0x000fc80003f04070 */
[----:B------:R-:W-:-:S05]  /*9690*/  SEL R3, R3, 0x7c, P0 ;  /* 0x0000007c03037807 */ /* 0x000fca0000000000 */
[----:B------:R1:W-:Y:S01]  /*96a0*/  STG.E.U8 desc[UR36][R8.64], R3 ;  /* 0x0000000308007986 */ /* 0x0003e2000c101124 */
[----:B------:R-:W-:Y:S05]  /*96b0*/  BRA `(.L_x_19106) ;  /* 0x0000000000107947 */ /* 0x000fea0003800000 */
.L_x_19127:
[----:B------:R-:W-:-:S04]  /*96c0*/  LOP3.LUT R22, R22, 0xff, RZ, 0xc0, !PT ;  /* 0x000000ff16167812 */ /* 0x000fc800078ec0ff */
[----:B------:R-:W0:Y:S02]  /*96d0*/  I2F.U16 R0, R22 ;  /* 0x0000001600007306 */ /* 0x000e240000101000 */
[----:B0-----:R-:W-:-:S05]  /*96e0*/  F2FP.BF16.F32.PACK_AB R0, RZ, R0 ;  /* 0x00000000ff00723e */ /* 0x001fca00000010ff */
[----:B------:R0:W-:Y:S02]  /*96f0*/  STG.E.U16 desc[UR36][R8.64], R0 ;  /* 0x0000000008007986 */ /* 0x0001e4000c101524 */
.L_x_19106:
[----:B------:R-:W-:Y:S05]  /*9700*/  BSYNC.RECONVERGENT B6 ;  /* 0x0000000000067941 */ /* 0x000fea0003800200 */
.L_x_19100:
[----:B------:R-:W-:-:S07]  /*9710*/  VIADD R23, R23, 0x80 ;  /* 0x0000008017177836 */ /* 0x000fce0000000000 */
.L_x_19063:
[----:B------:R-:W-:-:S13]  /*9720*/  ISETP.GE.AND P0, PT, R23, R16, PT ;  /* 0x000000101700720c */ /* 0x000fda0003f06270 */
[----:B------:R-:W-:Y:S05]  /*9730*/  @P0 BREAK.RELIABLE B7 ;  /* 0x0000000000070942 */ /* 0x000fea0003800100 */
[----:B------:R-:W-:Y:S05]  /*9740*/  @P0 BRA `(.L_x_19099) ;  /* 0x0000000c00b40947 */ /* 0x000fea0003800000 */
[----:B------:R-:W-:Y:S05]  /*9750*/  BSYNC.RELIABLE B7 ;  /* 0x0000000000077941 */ /* 0x000fea0003800100 */
.L_x_19062:
        /* <DEDUP_REMOVED lines=21> */
.L_x_19138:
[----:B------:R0:W-:Y:S01]  /*98b0*/  STG.E.U8 desc[UR36][R8.64], R17 ;  /* 0x0000001108007986 */ /* 0x0001e2000c101124 */
[----:B------:R-:W-:Y:S05]  /*98c0*/  BRA `(.L_x_19140) ;  /* 0x0000000c004c7947 */ /* 0x000fea0003800000 */
.L_x_19137:
        /* <DEDUP_REMOVED lines=10> */
.L_x_19142:
[----:B------:R-:W-:-:S05]  /*9970*/  LOP3.LUT R17, R17, 0xff, RZ, 0xc0, !PT ;  /* 0x000000ff11117812 */ /* 0x000fca00078ec0ff */
[----:B------:R0:W-:Y:S01]  /*9980*/  STG.E desc[UR36][R8.64], R17 ;  /* 0x0000001108007986 */ /* 0x0001e2000c101924 */
[----:B------:R-:W-:Y:S05]  /*9990*/  BRA `(.L_x_19140) ;  /* 0x0000000c00187947 */ /* 0x000fea0003800000 */
.L_x_19141:
[----:B------:R-:W-:-:S05]  /*99a0*/  LOP3.LUT R17, R17, 0xff, RZ, 0xc0, !PT ;  /* 0x000000ff11117812 */ /* 0x000fca00078ec0ff */
[----:B------:R0:W-:Y:S01]  /*99b0*/  STG.E.U16 desc[UR36][R8.64], R17 ;  /* 0x0000001108007986 */ /* 0x0001e2000c101524 */
[----:B------:R-:W-:Y:S05]  /*99c0*/  BRA `(.L_x_19140) ;  /* 0x0000000c000c7947 */ /* 0x000fea0003800000 */
.L_x_19136:
        /* <DEDUP_REMOVED lines=10> */
.L_x_19144:
[----:B------:R-:W-:-:S04]  /*9a70*/  LOP3.LUT R17, R17, 0xff, RZ, 0xc0, !PT ;  /* 0x000000ff11117812 */ /* 0x000fc800078ec0ff */
[----:B------:R-:W0:Y:S02]  /*9a80*/  I2F.U16 R0, R17 ;  /* 0x0000001100007306 */ /* 0x000e240000101000 */
[----:B0-----:R-:W-:-:S05]  /*9a90*/  F2FP.F16.F32.PACK_AB R0, RZ, R0 ;  /* 0x00000000ff00723e */ /* 0x001fca00000000ff */
[----:B------:R0:W-:Y:S01]  /*9aa0*/  STG.E.U16 desc[UR36][R8.64], R0 ;  /* 0x0000000008007986 */ /* 0x0001e2000c101524 */
[----:B------:R-:W-:Y:S05]  /*9ab0*/  BRA `(.L_x_19140) ;  /* 0x0000000800d07947 */ /* 0x000fea0003800000 */
.L_x_19143:
        /* <DEDUP_REMOVED lines=11> */
.L_x_19146:
[----:B------:R-:W-:-:S06]  /*9b70*/  LOP3.LUT R17, R17, 0xff, RZ, 0xc0, !PT ;  /* 0x000000ff11117812 */ /* 0x000fcc00078ec0ff */
[----:B------:R-:W0:Y:S02]  /*9b80*/  I2F.U16 R17, R17 ;  /* 0x0000001100117306 */ /* 0x000e240000101000 */
[----:B0-----:R-:W-:-:S04]  /*9b90*/  F2FP.F16.F32.PACK_AB R3, RZ, R17 ;  /* 0x00000011ff03723e */ /* 0x001fc800000000ff */
[----:B------:R-:W-:-:S05]  /*9ba0*/  PRMT R3, R3, 0x5410, RZ ;  /* 0x0000541003037816 */ /* 0x000fca00000000ff */
[----:B------:R0:W-:Y:S01]  /*9bb0*/  STG.E desc[UR36][R8.64], R3 ;  /* 0x0000000308007986 */ /* 0x0001e2000c101924 */
[----:B------:R-:W-:Y:S05]  /*9bc0*/  BRA `(.L_x_19140) ;  /* 0x00000008008c7947 */ /* 0x000fea0003800000 */
.L_x_19145:
[----:B------:R-:W-:-:S06]  /*9bd0*/  LOP3.LUT R4, R17, 0xff, RZ, 0xc0, !PT ;  /* 0x000000ff11047812 */ /* 0x000fcc00078ec0ff */
[----:B------:R-:W0:Y:S02]  /*9be0*/  I2F.F64.U16 R4, R4 ;  /* 0x0000000400047312 */ /* 0x000e240000101800 */
[----:B0-----:R0:W-:Y:S01]  /*9bf0*/  STG.E.64 desc[UR36][R8.64], R4 ;  /* 0x0000000408007986 */ /* 0x0011e2000c101b24 */
[----:B------:R-:W-:Y:S05]  /*9c00*/  BRA `(.L_x_19140) ;  /* 0x00000008007c7947 */ /* 0x000fea0003800000 */
.L_x_19135:
        /* <DEDUP_REMOVED lines=13> */
.L_x_19150:
        /* <DEDUP_REMOVED lines=17> */
.L_x_19153:
[----:B------:R-:W-:-:S07]  /*9df0*/  PRMT R4, R0, 0x7610, R4 ;  /* 0x0000761000047816 */ /* 0x000fce0000000004 */
.L_x_19152:
[----:B------:R-:W-:Y:S05]  /*9e00*/  BSYNC.RECONVERGENT B0 ;  /* 0x0000000000007941 */ /* 0x000fea0003800200 */
.L_x_19151:
[----:B------:R0:W-:Y:S01]  /*9e10*/  STG.E.U8 desc[UR36][R8.64], R4 ;  /* 0x0000000408007986 */ /* 0x0001e2000c101124 */
[----:B------:R-:W-:Y:S05]  /*9e20*/  BRA `(.L_x_19140) ;  /* 0x0000000400f47947 */ /* 0x000fea0003800000 */
.L_x_19149:
        /* <DEDUP_REMOVED lines=17> */
.L_x_19156:
[----:B------:R-:W-:-:S07]  /*9f40*/  PRMT R4, R0, 0x7610, R4 ;  /* 0x0000761000047816 */ /* 0x000fce0000000004 */
.L_x_19155:
[----:B------:R-:W-:Y:S05]  /*9f50*/  BSYNC.RECONVERGENT B0 ;  /* 0x0000000000007941 */ /* 0x000fea0003800200 */
.L_x_19154:
[----:B------:R0:W-:Y:S01]  /*9f60*/  STG.E.U8 desc[UR36][R8.64], R4 ;  /* 0x0000000408007986 */ /* 0x0001e2000c101124 */
[----:B------:R-:W-:Y:S05]  /*9f70*/  BRA `(.L_x_19140) ;  /* 0x0000000400a07947 */ /* 0x000fea0003800000 */
.L_x_19148:
[----:B------:R-:W-:-:S13]  /*9f80*/  ISETP.NE.AND P0, PT, R0, 0x1c, PT ;  /* 0x0000001c0000780c */ /* 0x000fda0003f05270 */
[----:B------:R-:W-:Y:S05]  /*9f90*/  @!P0 BRA `(.L_x_19157) ;  /* 0x0000000000608947 */ /* 0x000fea0003800000 */
[----:B------:R-:W-:-:S13]  /*9fa0*/  ISETP.NE.AND P0, PT, R0, 0x1d, PT ;  /* 0x0000001d0000780c */ /* 0x000fda0003f05270 */
[----:B------:R-:W-:Y:S05]  /*9fb0*/  @!P0 BRA `(.L_x_19158) ;  /* 0x0000000000488947 */ /* 0x000fea0003800000 */
[----:B------:R-:W-:-:S13]  /*9fc0*/  ISETP.NE.AND P0, PT, R0, 0x2c, PT ;  /* 0x0000002c0000780c */ /* 0x000fda0003f05270 */
[----:B------:R-:W-:Y:S05]  /*9fd0*/  @P0 BRA `(.L_x_19139) ;  /* 0x0000000000b00947 */ /* 0x000fea0003800000 */
[----:B------:R-:W-:Y:S01]  /*9fe0*/  LOP3.LUT R17, R17, 0xff, RZ, 0xc0, !PT ;  /* 0x000000ff11117812 */ /* 0x000fe200078ec0ff */
[----:B------:R-:W-:-:S05]  /*9ff0*/  IMAD.MOV.U32 R3, RZ, RZ, 0xff ;  /* 0x000000ffff037424 */ /* 0x000fca00078e00ff */
[----:B------:R-:W0:Y:S02]  /*a000*/  I2F.U16 R17, R17 ;  /* 0x0000001100117306 */ /* 0x000e240000101000 */
        /* <DEDUP_REMOVED lines=13> */
.L_x_19158:
[----:B------:R-:W-:Y:S01]  /*a0e0*/  LOP3.LUT R4, R17, 0xff, RZ, 0xc0, !PT ;  /* 0x000000ff11047812 */ /* 0x000fe200078ec0ff */
[----:B------:R-:W-:-:S05]  /*a0f0*/  IMAD.MOV.U32 R5, RZ, RZ, RZ ;  /* 0x000000ffff057224 */ /* 0x000fca00078e00ff */
[----:B------:R0:W-:Y:S01]  /*a100*/  STG.E.64 desc[UR36][R8.64], R4 ;  /* 0x0000000408007986 */ /* 0x0001e2000c101b24 */
[----:B------:R-:W-:Y:S05]  /*a110*/  BRA `(.L_x_19140) ;  /* 0x0000000400387947 */ /* 0x000fea0003800000 */
.L_x_19157:
[----:B------:R-:W-:-:S05]  /*a120*/  LOP3.LUT R17, R17, 0xff, RZ, 0xc0, !PT ;  /* 0x000000ff11117812 */ /* 0x000fca00078ec0ff */
[----:B------:R0:W-:Y:S01]  /*a130*/  STG.E desc[UR36][R8.64], R17 ;  /* 0x0000001108007986 */ /* 0x0001e2000c101924 */
[----:B------:R-:W-:Y:S05]  /*a140*/  BRA `(.L_x_19140) ;  /* 0x00000004002c7947 */ /* 0x000fea0003800000 */
.L_x_19147:
        /* <DEDUP_REMOVED lines=10> */
.L_x_19160:
[----:B------:R-:W-:Y:S02]  /*a1f0*/  LOP3.LUT R4, R17, 0xff, RZ, 0xc0, !PT ;  /* 0x000000ff11047812 */ /* 0x000fe400078ec0ff */
[----:B--234-:R-:W-:-:S04]  /*a200*/  CS2R R6, SRZ ;  /* 0x0000000000067805 */ /* 0x01cfc8000001ff00 */
[----:B------:R-:W0:Y:S02]  /*a210*/  I2F.F64.U16 R4, R4 ;  /* 0x0000000400047312 */ /* 0x000e240000101800 */
[----:B0-----:R0:W-:Y:S01]  /*a220*/  STG.E.128 desc[UR36][R8.64], R4 ;  /* 0x0000000408007986 */ /* 0x0011e2000c101d24 */
[----:B------:R-:W-:Y:S05]  /*a230*/  BRA `(.L_x_19140) ;  /* 0x0000000000f07947 */ /* 0x000fea0003800000 */
.L_x_19159:
[----:B------:R-:W-:-:S13]  /*a240*/  ISETP.NE.AND P0, PT, R0, 0xf, PT ;  /* 0x0000000f0000780c */ /* 0x000fda0003f05270 */
[----:B------:R-:W-:Y:S05]  /*a250*/  @!P0 BRA `(.L_x_19161) ;  /* 0x0000000000d88947 */ /* 0x000fea0003800000 */
[----:B------:R-:W-:-:S13]  /*a260*/  ISETP.NE.AND P0, PT, R0, 0x17, PT ;  /* 0x000000170000780c */ /* 0x000fda0003f05270 */
[----:B------:R-:W-:Y:S05]  /*a270*/  @!P0 BRA `(.L_x_19162) ;  /* 0x0000000000888947 */ /* 0x000fea0003800000 */
[----:B------:R-:W-:-:S13]  /*a280*/  ISETP.NE.AND P0, PT, R0, 0x18, PT ;  /* 0x000000180000780c */ /* 0x000fda0003f05270 */
[----:B------:R-:W-:Y:S05]  /*a290*/  @!P0 BRA `(.L_x_19163) ;  /* 0x0000000000448947 */ /* 0x000fea0003800000 */
.L_x_19139:
        /* <DEDUP_REMOVED lines=16> */
.L_x_19164:
[----:B------:R-:W-:Y:S05]  /*a3a0*/  BRA `(.L_x_19140) ;  /* 0x0000000000947947 */ /* 0x000fea0003800000 */
.L_x_19163:
        /* <DEDUP_REMOVED lines=12> */
.L_x_19166:
[----:B------:R-:W-:Y:S05]  /*a470*/  BSYNC.RECONVERGENT B0 ;  /* 0x0000000000007941 */ /* 0x000fea0003800200 */
.L_x_19165:
[----:B------:R0:W-:Y:S01]  /*a480*/  STG.E.U8 desc[UR36][R8.64], R3 ;  /* 0x0000000308007986 */ /* 0x0001e2000c101124 */
[----:B------:R-:W-:Y:S05]  /*a490*/  BRA `(.L_x_19140) ;  /* 0x0000000000587947 */ /* 0x000fea0003800000 */
.L_x_19162:
[----:B------:R-:W-:-:S06]  /*a4a0*/  LOP3.LUT R17, R17, 0xff, RZ, 0xc0, !PT ;  /* 0x000000ff11117812 */ /* 0x000fcc00078ec0ff */
[----:B------:R-:W0:Y:S02]  /*a4b0*/  I2F.U16 R17, R17 ;  /* 0x0000001100117306 */ /* 0x000e240000101000 */
[----:B0-----:R-:W-:-:S13]  /*a4c0*/  ISETP.GT.U32.AND P0, PT, R17, 0x477fffff, PT ;  /* 0x477fffff1100780c */ /* 0x001fda0003f04070 */
[----:B------:R-:W-:Y:S05]  /*a4d0*/  @P0 BRA `(.L_x_19167) ;  /* 0x0000000000240947 */ /* 0x000fea0003800000 */
[----:B------:R-:W-:-:S13]  /*a4e0*/  ISETP.GE.U32.AND P0, PT, R17, 0x38800000, PT ;  /* 0x388000001100780c */ /* 0x000fda0003f06070 */
[----:B------:R-:W-:Y:S01]  /*a4f0*/  @P0 SHF.R.U32.HI R0, RZ, 0x15, R17 ;  /* 0x00000015ff000819 */ /* 0x000fe20000011611 */
[----:B------:R-:W-:-:S03]  /*a500*/  @!P0 FADD.FTZ R5, R17, 128 ;  /* 0x4300000011058421 */ /* 0x000fc60000010000 */
[----:B------:R-:W-:-:S04]  /*a510*/  @P0 LOP3.LUT R0, R0, 0x1, RZ, 0xc0, !PT ;  /* 0x0000000100000812 */ /* 0x000fc800078ec0ff */
[----:B------:R-:W-:-:S04]  /*a520*/  @P0 IADD3 R0, PT, PT, R17, 0x80fffff, R0 ;  /* 0x080fffff11000810 */ /* 0x000fc80007ffe000 */
[----:B------:R-:W-:-:S05]  /*a530*/  @P0 SHF.R.U32.HI R3, RZ, 0x15, R0 ;  /* 0x00000015ff030819 */ /* 0x000fca0000011600 */
[----:B------:R0:W-:Y:S04]  /*a540*/  @P0 STG.E.U8 desc[UR36][R8.64], R3 ;  /* 0x0000000308000986 */ /* 0x0001e8000c101124 */
[----:B------:R0:W-:Y:S01]  /*a550*/  @!P0 STG.E.U8 desc[UR36][R8.64], R5 ;  /* 0x0000000508008986 */ /* 0x0001e2000c101124 */
[----:B------:R-:W-:Y:S05]  /*a560*/  BRA `(.L_x_19140) ;  /* 0x0000000000247947 */ /* 0x000fea0003800000 */
.L_x_19167:
[----:B------:R-:W-:Y:S01]  /*a570*/  IMAD.MOV.U32 R3, RZ, RZ, 0x7f ;  /* 0x0000007fff037424 */ /* 0x000fe200078e00ff */
[----:B------:R-:W-:-:S04]  /*a580*/  ISETP.GT.U32.AND P0, PT, R17, 0x7f800000, PT ;  /* 0x7f8000001100780c */ /* 0x000fc80003f04070 */
[----:B------:R-:W-:-:S05]  /*a590*/  SEL R3, R3, 0x7c, P0 ;  /* 0x0000007c03037807 */ /* 0x000fca0000000000 */
[----:B------:R1:W-:Y:S01]  /*a5a0*/  STG.E.U8 desc[UR36][R8.64], R3 ;  /* 0x0000000308007986 */ /* 0x0003e2000c101124 */
[----:B------:R-:W-:Y:S05]  /*a5b0*/  BRA `(.L_x_19140) ;  /* 0x0000000000107947 */ /* 0x000fea0003800000 */
.L_x_19161:
[----:B------:R-:W-:-:S04]  /*a5c0*/  LOP3.LUT R17, R17, 0xff, RZ, 0xc0, !PT ;  /* 0x000000ff11117812 */ /* 0x000fc800078ec0ff */
[----:B------:R-:W0:Y:S02]  /*a5d0*/  I2F.U16 R0, R17 ;  /* 0x0000001100007306 */ /* 0x000e240000101000 */
[----:B0-----:R-:W-:-:S05]  /*a5e0*/  F2FP.BF16.F32.PACK_AB R0, RZ, R0 ;  /* 0x00000000ff00723e */ /* 0x001fca00000010ff */
[----:B------:R0:W-:Y:S02]  /*a5f0*/  STG.E.U16 desc[UR36][R8.64], R0 ;  /* 0x0000000008007986 */ /* 0x0001e4000c101524 */
.L_x_19140:
[----:B------:R-:W-:Y:S05]  /*a600*/  BSYNC.RECONVERGENT B6 ;  /* 0x0000000000067941 */ /* 0x000fea0003800200 */
.L_x_19134:
[----:B------:R-:W-:-:S07]  /*a610*/  VIADD R23, R23, 0x80 ;  /* 0x0000008017177836 */ /* 0x000fce0000000000 */
.L_x_19099:
[----:B------:R-:W-:Y:S05]  /*a620*/  BSYNC.RECONVERGENT B8 ;  /* 0x0000000000087941 */ /* 0x000fea0003800200 */
.L_x_19061:
[----:B------:R-:W-:-:S13]  /*a630*/  ISETP.GE.AND P0, PT, R23, R16, PT ;  /* 0x000000101700720c */ /* 0x000fda0003f06270 */
[----:B------:R-:W-:Y:S05]  /*a640*/  @P0 EXIT ;  /* 0x000000000000094d */ /* 0x000fea0003800000 */
[----:B0-----:R-:W0:Y:S01]  /*a650*/  LDC.64 R4, c[0x0][0x388] ;  /* 0x0000e200ff047b82 */ /* 0x001e220000000a00 */
        /* <DEDUP_REMOVED lines=18> */
.L_x_19171:
[----:B------:R-:W-:Y:S01]  /*a780*/  STG.E.U8 desc[UR36][R2.64], R19 ;  /* 0x0000001302007986 */ /* 0x000fe2000c101124 */
[----:B------:R-:W-:Y:S05]  /*a790*/  EXIT ;  /* 0x000000000000794d */ /* 0x000fea0003800000 */
.L_x_19170:
        /* <DEDUP_REMOVED lines=10> */
.L_x_19174:
[----:B------:R-:W-:-:S05]  /*a840*/  LOP3.LUT R19, R19, 0xff, RZ, 0xc0, !PT ;  /* 0x000000ff13137812 */ /* 0x000fca00078ec0ff */
[----:B------:R-:W-:Y:S01]  /*a850*/  STG.E desc[UR36][R2.64], R19 ;  /* 0x0000001302007986 */ /* 0x000fe2000c101924 */
[----:B------:R-:W-:Y:S05]  /*a860*/  EXIT ;  /* 0x000000000000794d */ /* 0x000fea0003800000 */
.L_x_19173:
[----:B------:R-:W-:-:S05]  /*a870*/  LOP3.LUT R19, R19, 0xff, RZ, 0xc0, !PT ;  /* 0x000000ff13137812 */ /* 0x000fca00078ec0ff */
[----:B------:R-:W-:Y:S01]  /*a880*/  STG.E.U16 desc[UR36][R2.64], R19 ;  /* 0x0000001302007986 */ /* 0x000fe2000c101524 */
[----:B------:R-:W-:Y:S05]  /*a890*/  EXIT ;  /* 0x000000000000794d */ /* 0x000fea0003800000 */
.L_x_19169:
        /* <DEDUP_REMOVED lines=8> */
[----:B0-----:R-:W-:Y:S01]  /*a920*/  STG.E desc[UR36][R2.64], R5 ;  /* 0x0000000502007986 */ /* 0x001fe2000c101924 */
[----:B------:R-:W-:Y:S05]  /*a930*/  EXIT ;  /* 0x000000000000794d */ /* 0x000fea0003800000 */
.L_x_19176:
[----:B------:R-:W-:-:S04]  /*a940*/  LOP3.LUT R19, R19, 0xff, RZ, 0xc0, !PT ;  /* 0x000000ff13137812 */ /* 0x000fc800078ec0ff */
[----:B------:R-:W0:Y:S02]  /*a950*/  I2F.U16 R0, R19 ;  /* 0x0000001300007306 */ /* 0x000e240000101000 */
[----:B0-----:R-:W-:-:S05]  /*a960*/  F2FP.F16.F32.PACK_AB R0, RZ, R0 ;  /* 0x00000000ff00723e */ /* 0x001fca00000000ff */
[----:B------:R-:W-:Y:S01]  /*a970*/  STG.E.U16 desc[UR36][R2.64], R0 ;  /* 0x0000000002007986 */ /* 0x000fe2000c101524 */
[----:B------:R-:W-:Y:S05]  /*a980*/  EXIT ;  /* 0x000000000000794d */ /* 0x000fea0003800000 */
.L_x_19175:
        /* <DEDUP_REMOVED lines=9> */
[----:B0-----:R-:W-:Y:S01]  /*aa20*/  STG.E.64 desc[UR36][R2.64], R4 ;  /* 0x0000000402007986 */ /* 0x001fe2000c101b24 */
[----:B------:R-:W-:Y:S05]  /*aa30*/  EXIT ;  /* 0x000000000000794d */ /* 0x000fea0003800000 */
.L_x_19178:
[----:B------:R-:W-:-:S06]  /*aa40*/  LOP3.LUT R19, R19, 0xff, RZ, 0xc0, !PT ;  /* 0x000000ff13137812 */ /* 0x000fcc00078ec0ff */
[----:B------:R-:W0:Y:S02]  /*aa50*/  I2F.U16 R19, R19 ;  /* 0x0000001300137306 */ /* 0x000e240000101000 */
[----:B0-----:R-:W-:-:S04]  /*aa60*/  F2FP.F16.F32.PACK_AB R5, RZ, R19 ;  /* 0x00000013ff05723e */ /* 0x001fc800000000ff */
[----:B------:R-:W-:-:S05]  /*aa70*/  PRMT R5, R5, 0x5410, RZ ;  /* 0x0000541005057816 */ /* 0x000fca00000000ff */
[----:B------:R-:W-:Y:S01]  /*aa80*/  STG.E desc[UR36][R2.64], R5 ;  /* 0x0000000502007986 */ /* 0x000fe2000c101924 */
[----:B------:R-:W-:Y:S05]  /*aa90*/  EXIT ;  /* 0x000000000000794d */ /* 0x000fea0003800000 */
.L_x_19177:
[----:B------:R-:W-:-:S06]  /*aaa0*/  LOP3.LUT R4, R19, 0xff, RZ, 0xc0, !PT ;  /* 0x000000ff13047812 */ /* 0x000fcc00078ec0ff */
[----:B------:R-:W0:Y:S02]  /*aab0*/  I2F.F64.U16 R4, R4 ;  /* 0x0000000400047312 */ /* 0x000e240000101800 */
[----:B0-----:R-:W-:Y:S01]  /*aac0*/  STG.E.64 desc[UR36][R2.64], R4 ;  /* 0x0000000402007986 */ /* 0x001fe2000c101b24 */
[----:B------:R-:W-:Y:S05]  /*aad0*/  EXIT ;  /* 0x000000000000794d */ /* 0x000fea0003800000 */
.L_x_19168:
        /* <DEDUP_REMOVED lines=11> */
[----:B------:R-:W-:Y:S01]  /*ab90*/  STG.E.U16 desc[UR36][R2.64], R19 ;  /* 0x0000001302007986 */ /* 0x000fe2000c101524 */
[----:B------:R-:W-:Y:S05]  /*aba0*/  EXIT ;  /* 0x000000000000794d */ /* 0x000fea0003800000 */
.L_x_19182:
        /* <DEDUP_REMOVED lines=18> */
.L_x_19184:
[----:B------:R-:W-:Y:S05]  /*acd0*/  BSYNC.RECONVERGENT B0 ;  /* 0x0000000000007941 */ /* 0x000fea0003800200 */
.L_x_19183:
[----:B------:R-:W-:Y:S01]  /*ace0*/  STG.E.U8 desc[UR36][R2.64], R0 ;  /* 0x0000000002007986 */ /* 0x000fe2000c101124 */
[----:B------:R-:W-:Y:S05]  /*acf0*/  EXIT ;  /* 0x000000000000794d */ /* 0x000fea0003800000 */
.L_x_19181:
        /* <DEDUP_REMOVED lines=18> */
.L_x_19186:
[----:B------:R-:W-:Y:S05]  /*ae20*/  BSYNC.RECONVERGENT B0 ;  /* 0x0000000000007941 */ /* 0x000fea0003800200 */
.L_x_19185:
[----:B------:R-:W-:Y:S01]  /*ae30*/  STG.E.U8 desc[UR36][R2.64], R0 ;  /* 0x0000000002007986 */ /* 0x000fe2000c101124 */
[----:B------:R-:W-:Y:S05]  /*ae40*/  EXIT ;  /* 0x000000000000794d */ /* 0x000fea0003800000 */
.L_x_19180:
        /* <DEDUP_REMOVED lines=22> */
.L_x_19188:
[----:B------:R-:W-:Y:S01]  /*afb0*/  LOP3.LUT R4, R19, 0xff, RZ, 0xc0, !PT ;  /* 0x000000ff13047812 */ /* 0x000fe200078ec0ff */
[----:B------:R-:W-:-:S05]  /*afc0*/  IMAD.MOV.U32 R5, RZ, RZ, RZ ;  /* 0x000000ffff057224 */ /* 0x000fca00078e00ff */
[----:B------:R-:W-:Y:S01]  /*afd0*/  STG.E.64 desc[UR36][R2.64], R4 ;  /* 0x0000000402007986 */ /* 0x000fe2000c101b24 */
[----:B------:R-:W-:Y:S05]  /*afe0*/  EXIT ;  /* 0x000000000000794d */ /* 0x000fea0003800000 */
.L_x_19187:
[----:B------:R-:W-:-:S05]  /*aff0*/  LOP3.LUT R19, R19, 0xff, RZ, 0xc0, !PT ;  /* 0x000000ff13137812 */ /* 0x000fca00078ec0ff */
[----:B------:R-:W-:Y:S01]  /*b000*/  STG.E desc[UR36][R2.64], R19 ;  /* 0x0000001302007986 */ /* 0x000fe2000c101924 */
[----:B------:R-:W-:Y:S05]  /*b010*/  EXIT ;  /* 0x000000000000794d */ /* 0x000fea0003800000 */
.L_x_19179:
        /* <DEDUP_REMOVED lines=10> */
.L_x_19190:
[----:B------:R-:W-:Y:S02]  /*b0c0*/  LOP3.LUT R4, R19, 0xff, RZ, 0xc0, !PT ;  /* 0x000000ff13047812 */ /* 0x000fe400078ec0ff */
[----:B--234-:R-:W-:-:S04]  /*b0d0*/  CS2R R6, SRZ ;  /* 0x0000000000067805 */ /* 0x01cfc8000001ff00 */
[----:B------:R-:W0:Y:S02]  /*b0e0*/  I2F.F64.U16 R4, R4 ;  /* 0x0000000400047312 */ /* 0x000e240000101800 */
[----:B0-----:R-:W-:Y:S01]  /*b0f0*/  STG.E.128 desc[UR36][R2.64], R4 ;  /* 0x0000000402007986 */ /* 0x001fe2000c101d24 */
[----:B------:R-:W-:Y:S05]  /*b100*/  EXIT ;  /* 0x000000000000794d */ /* 0x000fea0003800000 */
.L_x_19189:
[----:B------:R-:W-:-:S13]  /*b110*/  ISETP.NE.AND P0, PT, R0, 0xf, PT ;  /* 0x0000000f0000780c */ /* 0x000fda0003f05270 */
[----:B------:R-:W-:Y:S05]  /*b120*/  @!P0 BRA `(.L_x_19191) ;  /* 0x0000000000dc8947 */ /* 0x000fea0003800000 */
[----:B------:R-:W-:-:S13]  /*b130*/  ISETP.NE.AND P0, PT, R0, 0x17, PT ;  /* 0x000000170000780c */ /* 0x000fda0003f05270 */
[----:B------:R-:W-:Y:S05]  /*b140*/  @!P0 BRA `(.L_x_19192) ;  /* 0x0000000000888947 */ /* 0x000fea0003800000 */
[----:B------:R-:W-:-:S13]  /*b150*/  ISETP.NE.AND P0, PT, R0, 0x18, PT ;  /* 0x000000180000780c */ /* 0x000fda0003f05270 */
[----:B------:R-:W-:Y:S05]  /*b160*/  @!P0 BRA `(.L_x_19193) ;  /* 0x0000000000448947 */ /* 0x000fea0003800000 */
.L_x_19172:
[----:B------:R-:W-:Y:S01]  /*b170*/  MOV R0, 0x0 ;  /* 0x0000000000007802 */ /* 0x000fe20000000f00 */
[----:B------:R-:W0:Y:S01]  /*b180*/  LDCU.64 UR4, c[0x4][0x188] ;  /* 0x01003100ff0477ac */ /* 0x000e220008000a00 */
[----:B------:R-:W-:Y:S02]  /*b190*/  IMAD.MOV.U32 R8, RZ, RZ, 0x65 ;  /* 0x00000065ff087424 */ /* 0x000fe400078e00ff */
[----:B------:R1:W1:Y:S01]  /*b1a0*/  LDC.64 R2, c[0x4][R0] ;  /* 0x0100000000027b82 */ /* 0x0002620000000a00 */
[----:B------:R-:W2:Y:S01]  /*b1b0*/  LDCU.64 UR6, c[0x4][0x190] ;  /* 0x01003200ff0677ac */ /* 0x000ea20008000a00 */
[----:B------:R-:W-:Y:S02]  /*b1c0*/  IMAD.MOV.U32 R12, RZ, RZ, 0x1 ;  /* 0x00000001ff0c7424 */ /* 0x000fe400078e00ff */
[----:B------:R-:W-:Y:S01]  /*b1d0*/  IMAD.MOV.U32 R13, RZ, RZ, RZ ;  /* 0x000000ffff0d7224 */ /* 0x000fe200078e00ff */
[----:B------:R-:W5:Y:S01]  /*b1e0*/  LDCU.64 UR8, c[0x4][0x50] ;  /* 0x01000a00ff0877ac */ /* 0x000f620008000a00 */
[----:B0-----:R-:W-:-:S02]  /*b1f0*/  IMAD.U32 R4, RZ, RZ, UR4 ;  /* 0x00000004ff047e24 */ /* 0x001fc4000f8e00ff */
[----:B------:R-:W-:Y:S02]  /*b200*/  IMAD.U32 R5, RZ, RZ, UR5 ;  /* 0x00000005ff057e24 */ /* 0x000fe4000f8e00ff */
[----:B--234-:R-:W-:Y:S02]  /*b210*/  IMAD.U32 R6, RZ, RZ, UR6 ;  /* 0x00000006ff067e24 */ /* 0x01cfe4000f8e00ff */
[----:B------:R-:W-:Y:S02]  /*b220*/  IMAD.U32 R7, RZ, RZ, UR7 ;  /* 0x00000007ff077e24 */ /* 0x000fe4000f8e00ff */
[----:B-----5:R-:W-:Y:S02]  /*b230*/  IMAD.U32 R10, RZ, RZ, UR8 ;  /* 0x00000008ff0a7e24 */ /* 0x020fe4000f8e00ff */
[----:B------:R-:W-:-:S07]  /*b240*/  IMAD.U32 R11, RZ, RZ, UR9 ;  /* 0x00000009ff0b7e24 */ /* 0x000fce000f8e00ff */
[----:B------:R-:W-:-:S07]  /*b250*/  LEPC R20, `(.L_x_19194) ;  /* 0x000000001014794e */ /* 0x000fce0000000000 */
[----:B-1----:R-:W-:Y:S05]  /*b260*/  CALL.ABS.NOINC R2 ;  /* 0x0000000002007343 */ /* 0x002fea0003c00000 */
.L_x_19194:
[----:B------:R-:W-:Y:S05]  /*b270*/  EXIT ;  /* 0x000000000000794d */ /* 0x000fea0003800000 */
.L_x_19193:
        /* <DEDUP_REMOVED lines=12> */
.L_x_19196:
[----:B------:R-:W-:Y:S05]  /*b340*/  BSYNC.RECONVERGENT B0 ;  /* 0x0000000000007941 */ /* 0x000fea0003800200 */
.L_x_19195:
[----:B------:R-:W-:Y:S01]  /*b350*/  STG.E.U8 desc[UR36][R2.64], R5 ;  /* 0x0000000502007986 */ /* 0x000fe2000c101124 */
[----:B------:R-:W-:Y:S05]  /*b360*/  EXIT ;  /* 0x000000000000794d */ /* 0x000fea0003800000 */
.L_x_19192:
[----:B------:R-:W-:-:S06]  /*b370*/  LOP3.LUT R19, R19, 0xff, RZ, 0xc0, !PT ;  /* 0x000000ff13137812 */ /* 0x000fcc00078ec0ff */
[----:B------:R-:W0:Y:S02]  /*b380*/  I2F.U16 R19, R19 ;  /* 0x0000001300137306 */ /* 0x000e240000101000 */
        /* <DEDUP_REMOVED lines=12> */
.L_x_19197:
[----:B------:R-:W-:Y:S01]  /*b450*/  IMAD.MOV.U32 R5, RZ, RZ, 0x7f ;  /* 0x0000007fff057424 */ /* 0x000fe200078e00ff */
[----:B------:R-:W-:-:S04]  /*b460*/  ISETP.GT.U32.AND P0, PT, R19, 0x7f800000, PT ;  /* 0x7f8000001300780c */ /* 0x000fc80003f04070 */
[----:B------:R-:W-:-:S05]  /*b470*/  SEL R5, R5, 0x7c, P0 ;  /* 0x0000007c05057807 */ /* 0x000fca0000000000 */
[----:B------:R-:W-:Y:S01]  /*b480*/  STG.E.U8 desc[UR36][R2.64], R5 ;  /* 0x0000000502007986 */ /* 0x000fe2000c101124 */
[----:B------:R-:W-:Y:S05]  /*b490*/  EXIT ;  /* 0x000000000000794d */ /* 0x000fea0003800000 */
.L_x_19191:
[----:B------:R-:W-:-:S04]  /*b4a0*/  LOP3.LUT R19, R19, 0xff, RZ, 0xc0, !PT ;  /* 0x000000ff13137812 */ /* 0x000fc800078ec0ff */
[----:B------:R-:W0:Y:S02]  /*b4b0*/  I2F.U16 R0, R19 ;  /* 0x0000001300007306 */ /* 0x000e240000101000 */
[----:B0-----:R-:W-:-:S05]  /*b4c0*/  F2FP.BF16.F32.PACK_AB R0, RZ, R0 ;  /* 0x00000000ff00723e */ /* 0x001fca00000010ff */
[----:B------:R-:W-:Y:S01]  /*b4d0*/  STG.E.U16 desc[UR36][R2.64], R0 ;  /* 0x0000000002007986 */ /* 0x000fe2000c101524 */
[----:B------:R-:W-:Y:S05]  /*b4e0*/  EXIT ;  /* 0x000000000000794d */ /* 0x000fea0003800000 */
.L_x_19198:
        /* <DEDUP_REMOVED lines=9> */
.L_x_31200:


//--------------------- .text._ZN2at6native18elementwise_kernelILi128ELi4EZNS0_22gpu_kernel_impl_nocastINS0_13BinaryFunctorIhhhZZZNS0_21heaviside_kernel_cudaERNS_18TensorIteratorBaseEENKUlvE_clEvENKUlvE_clEvEUlhhE_EEEEvS5_RKT_EUliE_EEviT1_ --------------------------
	.section	.text._ZN2at6native18elementwise_kernelILi128ELi4EZNS0_22gpu_kernel_impl_nocastINS0_13BinaryFunctorIhhhZZZNS0_21heaviside_kernel_cudaERNS_18TensorIteratorBaseEENKUlvE_clEvENKUlvE_clEvEUlhhE_EEEEvS5_RKT_EUliE_EEviT1_,"ax",@progbits
	.align	128
        .global         _ZN2at6native18elementwise_kernelILi128ELi4EZNS0_22gpu_kernel_impl_nocastINS0_13BinaryFunctorIhhhZZZNS0_21heaviside_kernel_cudaERNS_18TensorIteratorBaseEENKUlvE_clEvENKUlvE_clEvEUlhhE_EEEEvS5_RKT_EUliE_EEviT1_
        .type           _ZN2at6native18elementwise_kernelILi128ELi4EZNS0_22gpu_kernel_impl_nocastINS0_13BinaryFunctorIhhhZZZNS0_21heaviside_kernel_cudaERNS_18TensorIteratorBaseEENKUlvE_clEvENKUlvE_clEvEUlhhE_EEEEvS5_RKT_EUliE_EEviT1_,@function
        .size           _ZN2at6native18elementwise_kernelILi128ELi4EZNS0_22gpu_kernel_impl_nocastINS0_13BinaryFunctorIhhhZZZNS0_21heaviside_kernel_cudaERNS_18TensorIteratorBaseEENKUlvE_clEvENKUlvE_clEvEUlhhE_EEEEvS5_RKT_EUliE_EEviT1_,(.L_x_31201 - _ZN2at6native18elementwise_kernelILi128ELi4EZNS0_22gpu_kernel_impl_nocastINS0_13BinaryFunctorIhhhZZZNS0_21heaviside_kernel_cudaERNS_18TensorIteratorBaseEENKUlvE_clEvENKUlvE_clEvEUlhhE_EEEEvS5_RKT_EUliE_EEviT1_)
        .other          _ZN2at6native18elementwise_kernelILi128ELi4EZNS0_22gpu_kernel_impl_nocastINS0_13BinaryFunctorIhhhZZZNS0_21heaviside_kernel_cudaERNS_18TensorIteratorBaseEENKUlvE_clEvENKUlvE_clEvEUlhhE_EEEEvS5_RKT_EUliE_EEviT1_,@"STO_CUDA_ENTRY STV_DEFAULT"
_ZN2at6native18elementwise_kernelILi128ELi4EZNS0_22gpu_kernel_impl_nocastINS0_13BinaryFunctorIhhhZZZNS0_21heaviside_kernel_cudaERNS_18TensorIteratorBaseEENKUlvE_clEvENKUlvE_clEvEUlhhE_EEEEvS5_RKT_EUliE_EEviT1_:
.text._ZN2at6native18elementwise_kernelILi128ELi4EZNS0_22gpu_kernel_impl_nocastINS0_13BinaryFunctorIhhhZZZNS0_21heaviside_kernel_cudaERNS_18TensorIteratorBaseEENKUlvE_clEvENKUlvE_clEvEUlhhE_EEEEvS5_RKT_EUliE_EEviT1_:
        /* <DEDUP_REMOVED lines=17> */
[----:B-1----:R0:W3:Y:S03]  /*0110*/  LDG.E.U8 R11, desc[UR6][R6.64] ;  /* 0x00000006060b7981 */ /* 0x0020e6000c1e1100 */
[----:B------:R-:W1:Y:S01]  /*0120*/  LDC.64 R8, c[0x0][0x5e8] ;  /* 0x00017a00ff087b82 */ /* 0x000e620000000a00 */
[----:B------:R-:W-:-:S02]  /*0130*/  IADD3 R3, PT, PT, R3, 0x80, RZ ;  /* 0x0000008003037810 */ /* 0x000fc40007ffe0ff */
[C---:B--2---:R-:W-:Y:S02]  /*0140*/  ISETP.NE.AND P1, PT, R4.reuse, RZ, PT ;  /* 0x000000ff0400720c */ /* 0x044fe40003f25270 */
[----:B------:R-:W-:-:S11]  /*0150*/  ISETP.NE.AND P0, PT, R4, RZ, PT ;  /* 0x000000ff0400720c */ /* 0x000fd60003f05270 */
[----:B---3--:R-:W-:Y:S02]  /*0160*/  @P1 SEL R11, RZ, 0x1, !P0 ;  /* 0x00000001ff0b1807 */ /* 0x008fe40004000000 */
[----:B------:R-:W-:-:S03]  /*0170*/  ISETP.GE.AND P0, PT, R3, UR4, PT ;  /* 0x0000000403007c0c */ /* 0x000fc6000bf06270 */
[----:B-1----:R0:W-:Y:S10]  /*0180*/  STG.E.U8 desc[UR6][R8.64], R11 ;  /* 0x0000000b08007986 */ /* 0x0021f4000c101106 */
[----:B------:R-:W-:Y:S05]  /*0190*/  @P0 BREAK.RELIABLE B1 ;  /* 0x0000000000010942 */ /* 0x000fea0003800100 */
[----:B------:R-:W-:Y:S05]  /*01a0*/  @P0 BRA `(.L_x_19203) ;  /* 0x0000000000600947 */ /* 0x000fea0003800000 */
[----:B------:R-:W1:Y:S08]  /*01b0*/  LDC.64 R4, c[0x0][0x5f0] ;  /* 0x00017c00ff047b82 */ /* 0x000e700000000a00 */
[----:B0-----:R-:W0:Y:S01]  /*01c0*/  LDC.64 R6, c[0x0][0x5f8] ;  /* 0x00017e00ff067b82 */ /* 0x001e220000000a00 */
[----:B-1----:R-:W2:Y:S04]  /*01d0*/  LDG.E.U8 R4, desc[UR6][R4.64] ;  /* 0x0000000604047981 */ /* 0x002ea8000c1e1100 */
[----:B0-----:R0:W3:Y:S03]  /*01e0*/  LDG.E.U8 R11, desc[UR6][R6.64] ;  /* 0x00000006060b7981 */ /* 0x0010e6000c1e1100 */
[----:B------:R-:W1:Y:S01]  /*01f0*/  LDC.64 R8, c[0x0][0x5e8] ;  /* 0x00017a00ff087b82 */ /* 0x000e620000000a00 */
[----:B------:R-:W-:-:S02]  /*0200*/  IADD3 R3, PT, PT, R3, 0x80, RZ ;  /* 0x0000008003037810 */ /* 0x000fc40007ffe0ff */
[C---:B--2---:R-:W-:Y:S02]  /*0210*/  ISETP.NE.AND P1, PT, R4.reuse, RZ, PT ;  /* 0x000000ff0400720c */ /* 0x044fe40003f25270 */
[----:B------:R-:W-:-:S11]  /*0220*/  ISETP.NE.AND P0, PT, R4, RZ, PT ;  /* 0x000000ff0400720c */ /* 0x000fd60003f05270 */
[----:B---3--:R-:W-:-:S05]  /*0230*/  @P1 SEL R11, RZ, 0x1, !P0 ;  /* 0x00000001ff0b1807 */ /* 0x008fca0004000000 */
[----:B-1----:R0:W-:Y:S02]  /*0240*/  STG.E.U8 desc[UR6][R8.64], R11 ;  /* 0x0000000b08007986 */ /* 0x0021e4000c101106 */
.L_x_19202:
[----:B------:R-:W-:-:S13]  /*0250*/  ISETP.GE.AND P0, PT, R3, UR4, PT ;  /* 0x0000000403007c0c */ /* 0x000fda000bf06270 */
[----:B------:R-:W-:Y:S05]  /*0260*/  @P0 BREAK.RELIABLE B1 ;  /* 0x0000000000010942 */ /* 0x000fea0003800100 */
[----:B------:R-:W-:Y:S05]  /*0270*/  @P0 BRA `(.L_x_19203) ;  /* 0x00000000002c0947 */ /* 0x000fea0003800000 */
[----:B------:R-:W-:Y:S05]  /*0280*/  BSYNC.RELIABLE B1 ;  /* 0x0000000000017941 */ /* 0x000fea0003800100 */
.L_x_19201:
[----:B------:R-:W1:Y:S08]  /*0290*/  LDC.64 R4, c[0x0][0x5f0] ;  /* 0x00017c00ff047b82 */ /* 0x000e700000000a00 */
[----:B0-----:R-:W0:Y:S01]  /*02a0*/  LDC.64 R6, c[0x0][0x5f8] ;  /* 0x00017e00ff067b82 */ /* 0x001e220000000a00 */
[----:B-1----:R-:W2:Y:S04]  /*02b0*/  LDG.E.U8 R4, desc[UR6][R4.64] ;  /* 0x0000000604047981 */ /* 0x002ea8000c1e1100 */
[----:B0-----:R1:W3:Y:S03]  /*02c0*/  LDG.E.U8 R11, desc[UR6][R6.64] ;  /* 0x00000006060b7981 */ /* 0x0012e6000c1e1100 */
[----:B------:R-:W0:Y:S01]  /*02d0*/  LDC.64 R8, c[0x0][0x5e8] ;  /* 0x00017a00ff087b82 */ /* 0x000e220000000a00 */
[----:B------:R-:W-:-:S02]  /*02e0*/  IADD3 R3, PT, PT, R3, 0x80, RZ ;  /* 0x0000008003037810 */ /* 0x000fc40007ffe0ff */
[C---:B--2---:R-:W-:Y:S02]  /*02f0*/  ISETP.NE.AND P1, PT, R4.reuse, RZ, PT ;  /* 0x000000ff0400720c */ /* 0x044fe40003f25270 */
[----:B------:R-:W-:-:S11]  /*0300*/  ISETP.NE.AND P0, PT, R4, RZ, PT ;  /* 0x000000ff0400720c */ /* 0x000fd60003f05270 */
[----:B---3--:R-:W-:-:S05]  /*0310*/  @P1 SEL R11, RZ, 0x1, !P0 ;  /* 0x00000001ff0b1807 */ /* 0x008fca0004000000 */
[----:B0-----:R1:W-:Y:S02]  /*0320*/  STG.E.U8 desc[UR6][R8.64], R11 ;  /* 0x0000000b08007986 */ /* 0x0013e4000c101106 */
.L_x_19203:
[----:B------:R-:W-:Y:S05]  /*0330*/  BSYNC.RECONVERGENT B0 ;  /* 0x0000000000007941 */ /* 0x000fea0003800200 */
.L_x_19200:
[----:B------:R-:W-:Y:S05]  /*0340*/  WARPSYNC.ALL ;  /* 0x0000000000007948 */ /* 0x000fea0003800000 */
[----:B------:R-:W-:-:S13]  /*0350*/  ISETP.GE.AND P0, PT, R3, UR4, PT ;  /* 0x0000000403007c0c */ /* 0x000fda000bf06270 */
[----:B------:R-:W-:Y:S05]  /*0360*/  @P0 EXIT ;  /* 0x000000000000094d */ /* 0x000fea0003800000 */
[----:B------:R-:W2:Y:S08]  /*0370*/  LDC.64 R2, c[0x0][0x5f0] ;  /* 0x00017c00ff027b82 */ /* 0x000eb00000000a00 */
[----:B------:R-:W0:Y:S01]  /*0380*/  LDC.64 R4, c[0x0][0x5f8] ;  /* 0x00017e00ff047b82 */ /* 0x000e220000000a00 */
[----:B--2---:R-:W2:Y:S04]  /*0390*/  LDG.E.U8 R2, desc[UR6][R2.64] ;  /* 0x0000000602027981 */ /* 0x004ea8000c1e1100 */
[----:B01----:R-:W3:Y:S03]  /*03a0*/  LDG.E.U8 R9, desc[UR6][R4.64] ;  /* 0x0000000604097981 */ /* 0x003ee6000c1e1100 */
[----:B------:R-:W0:Y:S01]  /*03b0*/  LDC.64 R6, c[0x0][0x5e8] ;  /* 0x00017a00ff067b82 */ /* 0x000e220000000a00 */
[----:B--2---:R-:W-:-:S02]  /*03c0*/  ISETP.NE.AND P1, PT, R2, RZ, PT ;  /* 0x000000ff0200720c */ /* 0x004fc40003f25270 */
[----:B------:R-:W-:-:S11]  /*03d0*/  ISETP.NE.AND P0, PT, R2, RZ, PT ;  /* 0x000000ff0200720c */ /* 0x000fd60003f05270 */
[----:B---3--:R-:W-:-:S05]  /*03e0*/  @P1 SEL R9, RZ, 0x1, !P0 ;  /* 0x00000001ff091807 */ /* 0x008fca0004000000 */
[----:B0-----:R-:W-:Y:S01]  /*03f0*/  STG.E.U8 desc[UR6][R6.64], R9 ;  /* 0x0000000906007986 */ /* 0x001fe2000c101106 */
[----:B------:R-:W-:Y:S05]  /*0400*/  EXIT ;  /* 0x000000000000794d */ /* 0x000fea0003800000 */
.L_x_19199:
        /* <DEDUP_REMOVED lines=356> */
.L_x_19207:
[----:B------:R-:W0:Y:S02]  /*1a50*/  LDCU.128 UR8, c[0x0][0x5f0] ;  /* 0x0000be00ff0877ac */ /* 0x000e240008000c00 */
[----:B0-----:R-:W-:-:S04]  /*1a60*/  IADD3 R6, P0, PT, R6, UR8, RZ ;  /* 0x0000000806067c10 */ /* 0x001fc8000ff1e0ff */
[----:B------:R-:W-:Y:S01]  /*1a70*/  IADD3.X R7, PT, PT, RZ, UR9, RZ, P0, !PT ;  /* 0x00000009ff077c10 */ /* 0x000fe200087fe4ff */
[----:B------:R-:W0:Y:S04]  /*1a80*/  LDCU.64 UR8, c[0x0][0x5e8] ;  /* 0x0000bd00ff0877ac */ /* 0x000e280008000a00 */
[----:B------:R-:W2:Y:S01]  /*1a90*/  LDG.E.U8 R6, desc[UR6][R6.64] ;  /* 0x0000000606067981 */ /* 0x000ea2000c1e1100 */
[----:B------:R-:W-:-:S04]  /*1aa0*/  IADD3 R8, P0, PT, R4, UR10, RZ ;  /* 0x0000000a04087c10 */ /* 0x000fc8000ff1e0ff */
[----:B------:R-:W-:-:S05]  /*1ab0*/  IADD3.X R9, PT, PT, RZ, UR11, RZ, P0, !PT ;  /* 0x0000000bff097c10 */ /* 0x000fca00087fe4ff */
[----:B------:R1:W3:Y:S01]  /*1ac0*/  LDG.E.U8 R11, desc[UR6][R8.64] ;  /* 0x00000006080b7981 */ /* 0x0002e2000c1e1100 */
[----:B------:R-:W-:Y:S02]  /*1ad0*/  IADD3 R3, PT, PT, R3, 0x80, RZ ;  /* 0x0000008003037810 */ /* 0x000fe40007ffe0ff */
[----:B0-----:R-:W-:-:S04]  /*1ae0*/  IADD3 R4, P2, PT, R5, UR8, RZ ;  /* 0x0000000805047c10 */ /* 0x001fc8000ff5e0ff */
[----:B------:R-:W-:Y:S02]  /*1af0*/  IADD3.X R5, PT, PT, RZ, UR9, RZ, P2, !PT ;  /* 0x00000009ff057c10 */ /* 0x000fe400097fe4ff */
[C---:B--2---:R-:W-:Y:S02]  /*1b00*/  ISETP.NE.AND P1, PT, R6.reuse, RZ, PT ;  /* 0x000000ff0600720c */ /* 0x044fe40003f25270 */
[----:B------:R-:W-:-:S11]  /*1b10*/  ISETP.NE.AND P0, PT, R6, RZ, PT ;  /* 0x000000ff0600720c */ /* 0x000fd60003f05270 */
        /* <DEDUP_REMOVED lines=353> */
.L_x_19209:
        /* <DEDUP_REMOVED lines=13> */
[----:B---3--:R-:W-:-:S05]  /*3200*/  @P1 SEL R11, RZ, 0x1, !P0 ;  /* 0x00000001ff0b1807 */ /* 0x008fca0004000000 */
[----:B------:R1:W-:Y:S02]  /*3210*/  STG.E.U8 desc[UR6][R4.64], R11 ;  /* 0x0000000b04007986 */ /* 0x0003e4000c101106 */
.L_x_19206:
[----:B------:R-:W-:-:S13]  /*3220*/  ISETP.GE.AND P0, PT, R3, UR4, PT ;  /* 0x0000000403007c0c */ /* 0x000fda000bf06270 */
[----:B------:R-:W-:Y:S05]  /*3230*/  @P0 BREAK.RELIABLE B1 ;  /* 0x0000000000010942 */ /* 0x000fea0003800100 */
[----:B------:R-:W-:Y:S05]  /*3240*/  @P0 BRA `(.L_x_19208) ;  /* 0x0000001400b00947 */ /* 0x000fea0003800000 */
[----:B------:R-:W-:Y:S05]  /*3250*/  BSYNC.RELIABLE B1 ;  /* 0x0000000000017941 */ /* 0x000fea0003800100 */
.L_x_19205:
        /* <DEDUP_REMOVED lines=348> */
.L_x_19210:
[----:B------:R-:W0:Y:S02]  /*4820*/  LDCU.128 UR8, c[0x0][0x5f0] ;  /* 0x0000be00ff0877ac */ /* 0x000e240008000c00 */
[----:B0-----:R-:W-:-:S04]  /*4830*/  IADD3 R6, P0, PT, R6, UR8, RZ ;  /* 0x0000000806067c10 */ /* 0x001fc8000ff1e0ff */
[----:B------:R-:W-:Y:S01]  /*4840*/  IADD3.X R7, PT, PT, RZ, UR9, RZ, P0, !PT ;  /* 0x00000009ff077c10 */ /* 0x000fe200087fe4ff */
[----:B------:R-:W0:Y:S04]  /*4850*/  LDCU.64 UR8, c[0x0][0x5e8] ;  /* 0x0000bd00ff0877ac */ /* 0x000e280008000a00 */
[----:B------:R-:W2:Y:S01]  /*4860*/  LDG.E.U8 R6, desc[UR6][R6.64] ;  /* 0x0000000606067981 */ /* 0x000ea2000c1e1100 */
[----:B------:R-:W-:-:S04]  /*4870*/  IADD3 R8, P0, PT, R4, UR10, RZ ;  /* 0x0000000a04087c10 */ /* 0x000fc8000ff1e0ff */
[----:B------:R-:W-:-:S05]  /*4880*/  IADD3.X R9, PT, PT, RZ, UR11, RZ, P0, !PT ;  /* 0x0000000bff097c10 */ /* 0x000fca00087fe4ff */
[----:B------:R3:W4:Y:S01]  /*4890*/  LDG.E.U8 R11, desc[UR6][R8.64] ;  /* 0x00000006080b7981 */ /* 0x000722000c1e1100 */
[----:B------:R-:W-:Y:S02]  /*48a0*/  IADD3 R3, PT, PT, R3, 0x80, RZ ;  /* 0x0000008003037810 */ /* 0x000fe40007ffe0ff */
[----:B0-----:R-:W-:-:S04]  /*48b0*/  IADD3 R4, P2, PT, R5, UR8, RZ ;  /* 0x0000000805047c10 */ /* 0x001fc8000ff5e0ff */
[----:B------:R-:W-:Y:S02]  /*48c0*/  IADD3.X R5, PT, PT, RZ, UR9, RZ, P2, !PT ;  /* 0x00000009ff057c10 */ /* 0x000fe400097fe4ff */
[C---:B--2---:R-:W-:Y:S02]  /*48d0*/  ISETP.NE.AND P1, PT, R6.reuse, RZ, PT ;  /* 0x000000ff0600720c */ /* 0x044fe40003f25270 */
[----:B------:R-:W-:-:S11]  /*48e0*/  ISETP.NE.AND P0, PT, R6, RZ, PT ;  /* 0x000000ff0600720c */ /* 0x000fd60003f05270 */
[----:B----4-:R-:W-:-:S05]  /*48f0*/  @P1 SEL R11, RZ, 0x1, !P0 ;  /* 0x00000001ff0b1807 */ /* 0x010fca0004000000 */
[----:B------:R3:W-:Y:S02]  /*4900*/  STG.E.U8 desc[UR6][R4.64], R11 ;  /* 0x0000000b04007986 */ /* 0x0007e4000c101106 */
.L_x_19208:
[----:B------:R-:W-:Y:S05]  /*4910*/  BSYNC.RECONVERGENT B0 ;  /* 0x0000000000007941 */ /* 0x000fea0003800200 */
.L_x_19204:
        /* <DEDUP_REMOVED lines=351> */
.L_x_19211:
[----:B------:R-:W0:Y:S01]  /*5f10*/  LDCU.128 UR8, c[0x0][0x5f0] ;  /* 0x0000be00ff0877ac */ /* 0x000e220008000c00 */
[----:B------:R-:W1:Y:S01]  /*5f20*/  LDCU.64 UR4, c[0x0][0x5e8] ;  /* 0x0000bd00ff0477ac */ /* 0x000e620008000a00 */
[----:B0-----:R-:W-:-:S04]  /*5f30*/  IADD3 R4, P0, PT, R4, UR8, RZ ;  /* 0x0000000804047c10 */ /* 0x001fc8000ff1e0ff */
[----:B------:R-:W-:-:S05]  /*5f40*/  IADD3.X R5, PT, PT, RZ, UR9, RZ, P0, !PT ;  /* 0x00000009ff057c10 */ /* 0x000fca00087fe4ff */
[----:B------:R-:W2:Y:S01]  /*5f50*/  LDG.E.U8 R4, desc[UR6][R4.64] ;  /* 0x0000000604047981 */ /* 0x000ea2000c1e1100 */
[----:B------:R-:W-:-:S04]  /*5f60*/  IADD3 R6, P0, PT, R2, UR10, RZ ;  /* 0x0000000a02067c10 */ /* 0x000fc8000ff1e0ff */
[----:B------:R-:W-:-:S05]  /*5f70*/  IADD3.X R7, PT, PT, RZ, UR11, RZ, P0, !PT ;  /* 0x0000000bff077c10 */ /* 0x000fca00087fe4ff */
[----:B------:R-:W3:Y:S01]  /*5f80*/  LDG.E.U8 R9, desc[UR6][R6.64] ;  /* 0x0000000606097981 */ /* 0x000ee2000c1e1100 */
[----:B-1----:R-:W-:-:S04]  /*5f90*/  IADD3 R2, P2, PT, R3, UR4, RZ ;  /* 0x0000000403027c10 */ /* 0x002fc8000ff5e0ff */
[----:B------:R-:W-:Y:S02]  /*5fa0*/  IADD3.X R3, PT, PT, RZ, UR5, RZ, P2, !PT ;  /* 0x00000005ff037c10 */ /* 0x000fe400097fe4ff */
[C---:B--2---:R-:W-:Y:S02]  /*5fb0*/  ISETP.NE.AND P1, PT, R4.reuse, RZ, PT ;  /* 0x000000ff0400720c */ /* 0x044fe40003f25270 */
[----:B------:R-:W-:-:S11]  /*5fc0*/  ISETP.NE.AND P0, PT, R4, RZ, PT ;  /* 0x000000ff0400720c */ /* 0x000fd60003f05270 */
[----:B---3--:R-:W-:-:S05]  /*5fd0*/  @P1 SEL R9, RZ, 0x1, !P0 ;  /* 0x00000001ff091807 */ /* 0x008fca0004000000 */
[----:B------:R-:W-:Y:S01]  /*5fe0*/  STG.E.U8 desc[UR6][R2.64], R9 ;  /* 0x0000000902007986 */ /* 0x000fe2000c101106 */
[----:B------:R-:W-:Y:S05]  /*5ff0*/  EXIT ;  /* 0x000000000000794d */ /* 0x000fea0003800000 */
.L_x_19212:
        /* <DEDUP_REMOVED lines=16> */
.L_x_31201:


//--------------------- .text._ZN2at6native27unrolled_elementwise_kernelINS0_13BinaryFunctorIhhhZZZNS0_21heaviside_kernel_cudaERNS_18TensorIteratorBaseEENKUlvE_clEvENKUlvE_clEvEUlhhE_EESt5arrayIPcLm3EELi4E23TrivialOffsetCalculatorILi2EjESC_ILi1EjENS0_6memory15LoadWithoutCastENSF_16StoreWithoutCastEEEviT_T0_T2_T3_T4_T5_ --------------------------
	.section	.text._ZN2at6native27unrolled_elementwise_kernelINS0_13BinaryFunctorIhhhZZZNS0_21heaviside_kernel_cudaERNS_18TensorIteratorBaseEENKUlvE_clEvENKUlvE_clEvEUlhhE_EESt5arrayIPcLm3EELi4E23TrivialOffsetCalculatorILi2EjESC_ILi1EjENS0_6memory15LoadWithoutCastENSF_16StoreWithoutCastEEEviT_T0_T2_T3_T4_T5_,"ax",@progbits
	.align	128
        .global         _ZN2at6native27unrolled_elementwise_kernelINS0_13BinaryFunctorIhhhZZZNS0_21heaviside_kernel_cudaERNS_18TensorIteratorBaseEENKUlvE_clEvENKUlvE_clEvEUlhhE_EESt5arrayIPcLm3EELi4E23TrivialOffsetCalculatorILi2EjESC_ILi1EjENS0_6memory15LoadWithoutCastENSF_16StoreWithoutCastEEEviT_T0_T2_T3_T4_T5_
        .type           _ZN2at6native27unrolled_elementwise_kernelINS0_13BinaryFunctorIhhhZZZNS0_21heaviside_kernel_cudaERNS_18TensorIteratorBaseEENKUlvE_clEvENKUlvE_clEvEUlhhE_EESt5arrayIPcLm3EELi4E23TrivialOffsetCalculatorILi2EjESC_ILi1EjENS0_6memory15LoadWithoutCastENSF_16StoreWithoutCastEEEviT_T0_T2_T3_T4_T5_,@function
        .size           _ZN2at6native27unrolled_elementwise_kernelINS0_13BinaryFunctorIhhhZZZNS0_21heaviside_kernel_cudaERNS_18TensorIteratorBaseEENKUlvE_clEvENKUlvE_clEvEUlhhE_EESt5arrayIPcLm3EELi4E23TrivialOffsetCalculatorILi2EjESC_ILi1EjENS0_6memory15LoadWithoutCastENSF_16StoreWithoutCastEEEviT_T0_T2_T3_T4_T5_,(.L_x_31202 - _ZN2at6native27unrolled_elementwise_kernelINS0_13BinaryFunctorIhhhZZZNS0_21heaviside_kernel_cudaERNS_18TensorIteratorBaseEENKUlvE_clEvENKUlvE_clEvEUlhhE_EESt5arrayIPcLm3EELi4E23TrivialOffsetCalculatorILi2EjESC_ILi1EjENS0_6memory15LoadWithoutCastENSF_16StoreWithoutCastEEEviT_T0_T2_T3_T4_T5_)
        .other          _ZN2at6native27unrolled_elementwise_kernelINS0_13BinaryFunctorIhhhZZZNS0_21heaviside_kernel_cudaERNS_18TensorIteratorBaseEENKUlvE_clEvENKUlvE_clEvEUlhhE_EESt5arrayIPcLm3EELi4E23TrivialOffsetCalculatorILi2EjESC_ILi1EjENS0_6memory15LoadWithoutCastENSF_16StoreWithoutCastEEEviT_T0_T2_T3_T4_T5_,@"STO_CUDA_ENTRY STV_DEFAULT"
_ZN2at6native27unrolled_elementwise_kernelINS0_13BinaryFunctorIhhhZZZNS0_21heaviside_kernel_cudaERNS_18TensorIteratorBaseEENKUlvE_clEvENKUlvE_clEvEUlhhE_EESt5arrayIPcLm3EELi4E23TrivialOffsetCalculatorILi2EjESC_ILi1EjENS0_6memory15LoadWithoutCastENSF_16StoreWithoutCastEEEviT_T0_T2_T3_T4_T5_:
.text._ZN2at6native27unrolled_elementwise_kernelINS0_13BinaryFunctorIhhhZZZNS0_21heaviside_kernel_cudaERNS_18TensorIteratorBaseEENKUlvE_clEvENKUlvE_clEvEUlhhE_EESt5arrayIPcLm3EELi4E23TrivialOffsetCalculatorILi2EjESC_ILi1EjENS0_6memory15LoadWithoutCastENSF_16StoreWithoutCastEEEviT_T0_T2_T3_T4_T5_:
        /* <DEDUP_REMOVED lines=15> */
[----:B------:R-:W0:Y:S01]  /*00f0*/  LDC.64 R4, c[0x0][0x398] ;  /* 0x0000e600ff047b82 */ /* 0x000e220000000a00 */
[----:B------:R-:W-:Y:S02]  /*0100*/  @!P3 VIADD R25, R19, 0x80 ;  /* 0x000000801319b836 */ /* 0x000fe40000000000 */
[----:B------:R-:W-:-:S03]  /*0110*/  @!P3 IMAD R9, R0, 0x200, R19 ;  /* 0x000002000009b824 */ /* 0x000fc600078e0213 */
[----:B------:R-:W-:Y:S02]  /*0120*/  ISETP.GE.AND P1, PT, R25, R18, PT ;  /* 0x000000121900720c */ /* 0x000fe40003f26270 */
[C---:B---3--:R-:W-:Y:S01]  /*0130*/  @!P3 IADD3 R14, P2, PT, R9.reuse, R14, RZ ;  /* 0x0000000e090eb210 */ /* 0x048fe20007f5e0ff */
[----:B------:R-:W3:Y:S01]  /*0140*/  LDC.64 R10, c[0x0][0x398] ;  /* 0x0000e600ff0a7b82 */ /* 0x000ee20000000a00 */
[----:B----4-:R-:W-:-:S03]  /*0150*/  @!P3 IADD3 R16, P4, PT, R9, R16, RZ ;  /* 0x000000100910b210 */ /* 0x010fc60007f9e0ff */
[----:B------:R-:W-:Y:S02]  /*0160*/  @!P3 IMAD.X R15, RZ, RZ, R15, P2 ;  /* 0x000000ffff0fb224 */ /* 0x000fe400010e060f */
[----:B------:R-:W-:Y:S02]  /*0170*/  @!P3 IMAD.X R17, RZ, RZ, R17, P4 ;  /* 0x000000ffff11b224 */ /* 0x000fe400020e0611 */
[----:B------:R-:W4:Y:S01]  /*0180*/  LDC.64 R8, c[0x0][0x398] ;  /* 0x0000e600ff087b82 */ /* 0x000f220000000a00 */
[----:B-1----:R1:W3:Y:S01]  /*0190*/  @!P3 LDG.E.U8 R22, desc[UR4][R14.64] ;  /* 0x000000040e16b981 */ /* 0x0022e2000c1e1100 */
[----:B------:R-:W-:Y:S02]  /*01a0*/  @!P1 IMAD R23, R0, 0x200, R25 ;  /* 0x0000020000179824 */ /* 0x000fe400078e0219 */
[----:B------:R-:W-:Y:S01]  /*01b0*/  @!P1 VIADD R25, R25, 0x80 ;  /* 0x0000008019199836 */ /* 0x000fe20000000000 */
[----:B------:R-:W3:Y:S02]  /*01c0*/  @!P3 LDG.E.U8 R20, desc[UR4][R16.64] ;  /* 0x000000041014b981 */ /* 0x000ee4000c1e1100 */
[----:B-----5:R-:W-:-:S02]  /*01d0*/  @!P1 IADD3 R12, P4, PT, R23, R12, RZ ;  /* 0x0000000c170c9210 */ /* 0x020fc40007f9e0ff */
[----:B------:R-:W-:-:S13]  /*01e0*/  ISETP.GE.AND P0, PT, R25, R18, PT ;  /* 0x000000121900720c */ /* 0x000fda0003f06270 */
[----:B------:R-:W-:Y:S02]  /*01f0*/  @!P0 IMAD R21, R0, 0x200, R25 ;  /* 0x0000020000158824 */ /* 0x000fe400078e0219 */
[----:B------:R-:W-:-:S05]  /*0200*/  @!P0 VIADD R25, R25, 0x80 ;  /* 0x0000008019198836 */ /* 0x000fca0000000000 */
[----:B------:R-:W-:Y:S01]  /*0210*/  ISETP.GE.AND P2, PT, R25, R18, PT ;  /* 0x000000121900720c */ /* 0x000fe20003f46270 */
[----:B------:R-:W-:Y:S01]  /*0220*/  @!P1 IMAD.X R13, RZ, RZ, R13, P4 ;  /* 0x000000ffff0d9224 */ /* 0x000fe200020e060d */
[----:B--2---:R-:W-:Y:S02]  /*0230*/  @!P0 IADD3 R2, P3, PT, R21, R2, RZ ;  /* 0x0000000215028210 */ /* 0x004fe40007f7e0ff */
[----:B------:R-:W-:-:S09]  /*0240*/  PRMT R24, RZ, 0x7610, R24 ;  /* 0x00007610ff187816 */ /* 0x000fd20000000018 */
[----:B------:R-:W-:Y:S01]  /*0250*/  @!P2 IMAD R25, R0, 0x200, R25 ;  /* 0x000002000019a824 */ /* 0x000fe200078e0219 */
[----:B------:R-:W-:Y:S01]  /*0260*/  PRMT R26, RZ, 0x7610, R26 ;  /* 0x00007610ff1a7816 */ /* 0x000fe2000000001a */
[----:B------:R-:W-:Y:S01]  /*0270*/  @!P0 IMAD.X R3, RZ, RZ, R3, P3 ;  /* 0x000000ffff038224 */ /* 0x000fe200018e0603 */
[----:B-1----:R-:W-:Y:S01]  /*0280*/  PRMT R14, RZ, 0x7610, R14 ;  /* 0x00007610ff0e7816 */ /* 0x002fe2000000000e */
[----:B------:R1:W2:Y:S01]  /*0290*/  @!P1 LDG.E.U8 R24, desc[UR4][R12.64] ;  /* 0x000000040c189981 */ /* 0x0002a2000c1e1100 */
[----:B0-----:R-:W-:-:S03]  /*02a0*/  @!P2 IADD3 R6, P4, PT, R25, R6, RZ ;  /* 0x000000061906a210 */ /* 0x001fc60007f9e0ff */
[----:B------:R-:W5:Y:S02]  /*02b0*/  @!P0 LDG.E.U8 R26, desc[UR4][R2.64] ;  /* 0x00000004021a8981 */ /* 0x000f64000c1e1100 */
[----:B------:R-:W-:Y:S01]  /*02c0*/  @!P2 IMAD.X R7, RZ, RZ, R7, P4 ;  /* 0x000000ffff07a224 */ /* 0x000fe200020e0607 */
[----:B------:R-:W-:-:S04]  /*02d0*/  @!P1 IADD3 R4, P3, PT, R23, R4, RZ ;  /* 0x0000000417049210 */ /* 0x000fc80007f7e0ff */
[----:B------:R-:W5:Y:S01]  /*02e0*/  @!P2 LDG.E.U8 R14, desc[UR4][R6.64] ;  /* 0x00000004060ea981 */ /* 0x000f62000c1e1100 */
[----:B----4-:R-:W-:Y:S02]  /*02f0*/  @!P0 IADD3 R8, P5, PT, R21, R8, RZ ;  /* 0x0000000815088210 */ /* 0x010fe40007fbe0ff */
[----:B---3--:R-:W-:Y:S01]  /*0300*/  @!P2 IADD3 R10, P4, PT, R25, R10, RZ ;  /* 0x0000000a190aa210 */ /* 0x008fe20007f9e0ff */
[----:B------:R-:W-:Y:S01]  /*0310*/  @!P1 IMAD.X R5, RZ, RZ, R5, P3 ;  /* 0x000000ffff059224 */ /* 0x000fe200018e0605 */
[----:B------:R-:W-:Y:S01]  /*0320*/  PRMT R15, RZ, 0x7610, R15 ;  /* 0x00007610ff0f7816 */ /* 0x000fe2000000000f */
[----:B------:R-:W-:Y:S01]  /*0330*/  @!P0 IMAD.X R9, RZ, RZ, R9, P5 ;  /* 0x000000ffff098224 */ /* 0x000fe200028e0609 */
[----:B-1----:R-:W-:Y:S01]  /*0340*/  PRMT R13, RZ, 0x7610, R13 ;  /* 0x00007610ff0d7816 */ /* 0x002fe2000000000d */
[----:B------:R-:W-:Y:S01]  /*0350*/  @!P2 IMAD.X R11, RZ, RZ, R11, P4 ;  /* 0x000000ffff0ba224 */ /* 0x000fe200020e060b */
[----:B------:R-:W-:Y:S02]  /*0360*/  PRMT R12, RZ, 0x7610, R12 ;  /* 0x00007610ff0c7816 */ /* 0x000fe4000000000c */
[----:B------:R0:W3:Y:S04]  /*0370*/  @!P1 LDG.E.U8 R15, desc[UR4][R4.64] ;  /* 0x00000004040f9981 */ /* 0x0000e8000c1e1100 */
[----:B------:R0:W4:Y:S04]  /*0380*/  @!P0 LDG.E.U8 R13, desc[UR4][R8.64] ;  /* 0x00000004080d8981 */ /* 0x000128000c1e1100 */
[----:B------:R0:W4:Y:S01]  /*0390*/  @!P2 LDG.E.U8 R12, desc[UR4][R10.64] ;  /* 0x000000040a0ca981 */ /* 0x000122000c1e1100 */
[----:B------:R-:W-:Y:S01]  /*03a0*/  ISETP.GE.AND P4, PT, R19, R18, PT ;  /* 0x000000121300720c */ /* 0x000fe20003f86270 */
[----:B------:R-:W-:Y:S04]  /*03b0*/  BSSY.RECONVERGENT B0, `(.L_x_19213) ;  /* 0x0000022000007945 */ /* 0x000fe80003800200 */
[----:B------:R-:W-:Y:S01]  /*03c0*/  BSSY.RELIABLE B1, `(.L_x_19214) ;  /* 0x0000019000017945 */ /* 0x000fe20003800100 */
[----:B------:R-:W-:-:S13]  /*03d0*/  LOP3.LUT P0, RZ, R22, 0xff, RZ, 0xc0, !PT ;  /* 0x000000ff16ff7812 */ /* 0x000fda000780c0ff */
[----:B------:R-:W-:Y:S02]  /*03e0*/  @P0 SEL R20, RZ, 0x1, !P0 ;  /* 0x00000001ff140807 */ /* 0x000fe40004000000 */
[----:B--2---:R-:W-:Y:S02]  /*03f0*/  LOP3.LUT P1, RZ, R24, 0xff, RZ, 0xc0, !PT ;  /* 0x000000ff18ff7812 */ /* 0x004fe4000782c0ff */
[----:B-----5:R-:W-:Y:S02]  /*0400*/  LOP3.LUT P2, RZ, R26, 0xff, RZ, 0xc0, !PT ;  /* 0x000000ff1aff7812 */ /* 0x020fe4000784c0ff */
[----:B------:R-:W-:-:S09]  /*0410*/  LOP3.LUT P3, RZ, R14, 0xff, RZ, 0xc0, !PT ;  /* 0x000000ff0eff7812 */ /* 0x000fd2000786c0ff */
[----:B---3--:R-:W-:Y:S02]  /*0420*/  @P1 SEL R15, RZ, 0x1, !P1 ;  /* 0x00000001ff0f1807 */ /* 0x008fe40004800000 */
[----:B----4-:R-:W-:Y:S02]  /*0430*/  @P2 SEL R13, RZ, 0x1, !P2 ;  /* 0x00000001ff0d2807 */ /* 0x010fe40005000000 */
[----:B------:R-:W-:Y:S01]  /*0440*/  @P3 SEL R12, RZ, 0x1, !P3 ;  /* 0x00000001ff0c3807 */ /* 0x000fe20005800000 */
[----:B0-----:R-:W-:Y:S06]  /*0450*/  @P4 BRA `(.L_x_19215) ;  /* 0x00000000003c4947 */ /* 0x001fec0003800000 */
        /* <DEDUP_REMOVED lines=15> */
.L_x_19215:
[----:B------:R-:W-:Y:S05]  /*0550*/  BSYNC.RELIABLE B1 ;  /* 0x0000000000017941 */ /* 0x000fea0003800100 */
.L_x_19214:
[----:B------:R-:W-:-:S13]  /*0560*/  ISETP.GE.AND P0, PT, R19, R18, PT ;  /* 0x000000121300720c */ /* 0x000fda0003f06270 */
[----:B------:R-:W1:Y:S01]  /*0570*/  @!P0 LDC.64 R4, c[0x0][0x388] ;  /* 0x0000e200ff048b82 */ /* 0x000e620000000a00 */
[----:B0-----:R-:W-:Y:S02]  /*0580*/  @!P0 IMAD R3, R0, 0x200, R19 ;  /* 0x0000020000038824 */ /* 0x001fe400078e0213 */
[----:B------:R-:W-:-:S03]  /*0590*/  @!P0 VIADD R19, R19, 0x80 ;  /* 0x0000008013138836 */ /* 0x000fc60000000000 */
[----:B-1----:R-:W-:-:S05]  /*05a0*/  @!P0 IADD3 R2, P1, PT, R3, R4, RZ ;  /* 0x0000000403028210 */ /* 0x002fca0007f3e0ff */
[----:B------:R-:W-:-:S05]  /*05b0*/  @!P0 IMAD.X R3, RZ, RZ, R5, P1 ;  /* 0x000000ffff038224 */ /* 0x000fca00008e0605 */
[----:B------:R1:W-:Y:S03]  /*05c0*/  @!P0 STG.E.U8 desc[UR4][R2.64], R13 ;  /* 0x0000000d02008986 */ /* 0x0003e6000c101104 */
.L_x_19216:
[----:B------:R-:W-:Y:S05]  /*05d0*/  BSYNC.RECONVERGENT B0 ;  /* 0x0000000000007941 */ /* 0x000fea0003800200 */
.L_x_19213:
        /* <DEDUP_REMOVED lines=9> */
.L_x_19217:
        /* <DEDUP_REMOVED lines=9> */
.L_x_31202:


//--------------------- .text._ZN2at6native29vectorized_elementwise_kernelILi2ENS0_13BinaryFunctorIhhhZZZNS0_21heaviside_kernel_cudaERNS_18TensorIteratorBaseEENKUlvE_clEvENKUlvE_clEvEUlhhE_EESt5arrayIPcLm3EEEEviT0_T1_ --------------------------
	.section	.text._ZN2at6native29vectorized_elementwise_kernelILi2ENS0_13BinaryFunctorIhhhZZZNS0_21heaviside_kernel_cudaERNS_18TensorIteratorBaseEENKUlvE_clEvENKUlvE_clEvEUlhhE_EESt5arrayIPcLm3EEEEviT0_T1_,"ax",@progbits
	.align	128
        .global         _ZN2at6native29vectorized_elementwise_kernelILi2ENS0_13BinaryFunctorIhhhZZZNS0_21heaviside_kernel_cudaERNS_18TensorIteratorBaseEENKUlvE_clEvENKUlvE_clEvEUlhhE_EESt5arrayIPcLm3EEEEviT0_T1_
        .type           _ZN2at6native29vectorized_elementwise_kernelILi2ENS0_13BinaryFunctorIhhhZZZNS0_21heaviside_kernel_cudaERNS_18TensorIteratorBaseEENKUlvE_clEvENKUlvE_clEvEUlhhE_EESt5arrayIPcLm3EEEEviT0_T1_,@function
        .size           _ZN2at6native29vectorized_elementwise_kernelILi2ENS0_13BinaryFunctorIhhhZZZNS0_21heaviside_kernel_cudaERNS_18TensorIteratorBaseEENKUlvE_clEvENKUlvE_clEvEUlhhE_EESt5arrayIPcLm3EEEEviT0_T1_,(.L_x_31203 - _ZN2at6native29vectorized_elementwise_kernelILi2ENS0_13BinaryFunctorIhhhZZZNS0_21heaviside_kernel_cudaERNS_18TensorIteratorBaseEENKUlvE_clEvENKUlvE_clEvEUlhhE_EESt5arrayIPcLm3EEEEviT0_T1_)
        .other          _ZN2at6native29vectorized_elementwise_kernelILi2ENS0_13BinaryFunctorIhhhZZZNS0_21heaviside_kernel_cudaERNS_18TensorIteratorBaseEENKUlvE_clEvENKUlvE_clEvEUlhhE_EESt5arrayIPcLm3EEEEviT0_T1_,@"STO_CUDA_ENTRY STV_DEFAULT"
_ZN2at6native29vectorized_elementwise_kernelILi2ENS0_13BinaryFunctorIhhhZZZNS0_21heaviside_kernel_cudaERNS_18TensorIteratorBaseEENKUlvE_clEvENKUlvE_clEvEUlhhE_EESt5arrayIPcLm3EEEEviT0_T1_:
.text._ZN2at6native29vectorized_elementwise_kernelILi2ENS0_13BinaryFunctorIhhhZZZNS0_21heaviside_kernel_cudaERNS_18TensorIteratorBaseEENKUlvE_clEvENKUlvE_clEvEUlhhE_EESt5arrayIPcLm3EEEEviT0_T1_:
        /* <DEDUP_REMOVED lines=10> */
[----:B------:R-:W-:Y:S02]  /*00a0*/  PRMT R20, RZ, 0x7610, R20 ;  /* 0x00007610ff147816 */ /* 0x000fe40000000014 */
[----:B------:R-:W-:-:S05]  /*00b0*/  PRMT R3, RZ, 0x7610, R3 ;  /* 0x00007610ff037816 */ /* 0x000fca0000000003 */
        /* <DEDUP_REMOVED lines=16> */
[----:B------:R2:W5:Y:S01]  /*01c0*/  @!P3 LDG.E.U8 R20, desc[UR12][R8.64] ;  /* 0x0000000c0814b981 */ /* 0x000562000c1e1100 */
[C---:B------:R-:W-:Y:S02]  /*01d0*/  @!P2 VIADD R7, R0.reuse, UR4 ;  /* 0x000000040007ac36 */ /* 0x040fe40008000000 */
[----:B------:R-:W-:Y:S01]  /*01e0*/  @!P2 VIADD R0, R0, 0x80 ;  /* 0x000000800000a836 */ /* 0x000fe20000000000 */
[----:B------:R2:W5:Y:S02]  /*01f0*/  @!P3 LDG.E.U8 R3, desc[UR12][R4.64] ;  /* 0x0000000c0403b981 */ /* 0x000564000c1e1100 */
[----:B------:R-:W1:Y:S02]  /*0200*/  LDC.64 R10, c[0x0][0x398] ;  /* 0x0000e600ff0a7b82 */ /* 0x000e640000000a00 */
[----:B------:R-:W-:-:S06]  /*0210*/  ISETP.GE.U32.AND P0, PT, R0, UR5, PT ;  /* 0x0000000500007c0c */ /* 0x000fcc000bf06070 */
[----:B------:R-:W5:Y:S07]  /*0220*/  LDC.64 R14, c[0x0][0x398] ;  /* 0x0000e600ff0e7b82 */ /* 0x000f6e0000000a00 */
[C---:B------:R-:W-:Y:S02]  /*0230*/  @!P0 VIADD R29, R0.reuse, UR4 ;  /* 0x00000004001d8c36 */ /* 0x040fe40008000000 */
[----:B------:R-:W-:-:S05]  /*0240*/  @!P0 VIADD R0, R0, 0x80 ;  /* 0x0000008000008836 */ /* 0x000fca0000000000 */
[----:B------:R-:W-:Y:S02]  /*0250*/  ISETP.GE.U32.AND P1, PT, R0, UR5, PT ;  /* 0x0000000500007c0c */ /* 0x000fe4000bf26070 */
[C---:B---3--:R-:W-:Y:S02]  /*0260*/  @!P2 IADD3 R22, P3, PT, R7.reuse, R22, RZ ;  /* 0x000000160716a210 */ /* 0x048fe40007f7e0ff */
[----:B----4-:R-:W-:Y:S02]  /*0270*/  @!P2 IADD3 R24, P4, PT, R7, R24, RZ ;  /* 0x000000180718a210 */ /* 0x010fe40007f9e0ff */
[----:B------:R-:W3:Y:S01]  /*0280*/  LDC.64 R6, c[0x0][0x390] ;  /* 0x0000e400ff067b82 */ /* 0x000ee20000000a00 */
[----:B------:R-:W-:-:S06]  /*0290*/  @!P2 IMAD.X R23, RZ, RZ, R23, P3 ;  /* 0x000000ffff17a224 */ /* 0x000fcc00018e0617 */
[C---:B------:R-:W-:Y:S02]  /*02a0*/  @!P1 VIADD R21, R0.reuse, UR4 ;  /* 0x0000000400159c36 */ /* 0x040fe40008000000 */
[----:B------:R-:W-:Y:S02]  /*02b0*/  @!P1 VIADD R0, R0, 0x80 ;  /* 0x0000008000009836 */ /* 0x000fe40000000000 */
[----:B------:R-:W-:Y:S01]  /*02c0*/  @!P2 IMAD.X R25, RZ, RZ, R25, P4 ;  /* 0x000000ffff19a224 */ /* 0x000fe200020e0619 */
[----:B0-----:R-:W-:Y:S02]  /*02d0*/  @!P0 IADD3 R26, P4, PT, R29, R26, RZ ;  /* 0x0000001a1d1a8210 */ /* 0x001fe40007f9e0ff */
[----:B------:R-:W-:Y:S02]  /*02e0*/  ISETP.GE.U32.AND P3, PT, R0, UR5, PT ;  /* 0x0000000500007c0c */ /* 0x000fe4000bf66070 */
[----:B--2---:R-:W-:Y:S01]  /*02f0*/  PRMT R9, RZ, 0x7610, R9 ;  /* 0x00007610ff097816 */ /* 0x004fe20000000009 */
[----:B------:R-:W-:Y:S01]  /*0300*/  @!P0 IMAD.X R27, RZ, RZ, R27, P4 ;  /* 0x000000ffff1b8224 */ /* 0x000fe200020e061b */
[----:B------:R-:W-:-:S02]  /*0310*/  PRMT R4, RZ, 0x7610, R4 ;  /* 0x00007610ff047816 */ /* 0x000fc40000000004 */
[----:B------:R-:W-:Y:S02]  /*0320*/  PRMT R8, RZ, 0x7610, R8 ;  /* 0x00007610ff087816 */ /* 0x000fe40000000008 */
[----:B------:R3:W2:Y:S04]  /*0330*/  @!P2 LDG.E.U8 R9, desc[UR12][R24.64] ;  /* 0x0000000c1809a981 */ /* 0x0006a8000c1e1100 */
[----:B------:R-:W4:Y:S01]  /*0340*/  @!P2 LDG.E.U8 R4, desc[UR12][R22.64] ;  /* 0x0000000c1604a981 */ /* 0x000f22000c1e1100 */
[----:B-1----:R-:W-:-:S03]  /*0350*/  @!P0 IADD3 R28, P2, PT, R29, R10, RZ ;  /* 0x0000000a1d1c8210 */ /* 0x002fc60007f5e0ff */
[----:B------:R0:W4:Y:S02]  /*0360*/  @!P0 LDG.E.U8 R8, desc[UR12][R26.64] ;  /* 0x0000000c1a088981 */ /* 0x000124000c1e1100 */
[----:B------:R-:W-:Y:S01]  /*0370*/  @!P0 IMAD.X R29, RZ, RZ, R11, P2 ;  /* 0x000000ffff1d8224 */ /* 0x000fe200010e060b */
[----:B---3--:R-:W-:Y:S01]  /*0380*/  @!P1 IADD3 R24, P4, PT, R21, R6, RZ ;  /* 0x0000000615189210 */ /* 0x008fe20007f9e0ff */
[----:B------:R-:W1:Y:S01]  /*0390*/  LDC.64 R10, c[0x0][0x390] ;  /* 0x0000e400ff0a7b82 */ /* 0x000e620000000a00 */
[C---:B0-----:R-:W-:Y:S02]  /*03a0*/  @!P3 VIADD R27, R0.reuse, UR4 ;  /* 0x00000004001bbc36 */ /* 0x041fe40008000000 */
[----:B------:R-:W-:-:S05]  /*03b0*/  @!P3 VIADD R0, R0, 0x80 ;  /* 0x000000800000b836 */ /* 0x000fca0000000000 */
[----:B------:R-:W-:Y:S02]  /*03c0*/  ISETP.GE.U32.AND P2, PT, R0, UR5, PT ;  /* 0x0000000500007c0c */ /* 0x000fe4000bf46070 */
[----:B------:R-:W-:Y:S01]  /*03d0*/  PRMT R5, RZ, 0x7610, R5 ;  /* 0x00007610ff057816 */ /* 0x000fe20000000005 */
[----:B------:R-:W-:Y:S01]  /*03e0*/  @!P1 IMAD.X R25, RZ, RZ, R7, P4 ;  /* 0x000000ffff199224 */ /* 0x000fe200020e0607 */
[----:B-----5:R-:W-:-:S04]  /*03f0*/  @!P1 IADD3 R18, P4, PT, R21, R18, RZ ;  /* 0x0000001215129210 */ /* 0x020fc80007f9e0ff */
[----:B------:R0:W3:Y:S01]  /*0400*/  @!P0 LDG.E.U8 R5, desc[UR12][R28.64] ;  /* 0x0000000c1c058981 */ /* 0x0000e2000c1e1100 */
[----:B------:R-:W-:-:S04]  /*0410*/  @!P3 IADD3 R16, P0, PT, R27, R16, RZ ;  /* 0x000000101b10b210 */ /* 0x000fc80007f1e0ff */
[C---:B------:R-:W-:Y:S02]  /*0420*/  @!P2 VIADD R21, R0.reuse, UR4 ;  /* 0x000000040015ac36 */ /* 0x040fe40008000000 */
[----:B------:R-:W-:Y:S02]  /*0430*/  @!P2 VIADD R0, R0, 0x80 ;  /* 0x000000800000a836 */ /* 0x000fe40000000000 */
[----:B------:R-:W-:-:S03]  /*0440*/  @!P3 IMAD.X R17, RZ, RZ, R17, P0 ;  /* 0x000000ffff11b224 */ /* 0x000fc600000e0611 */
[C---:B------:R-:W-:Y:S01]  /*0450*/  ISETP.GE.U32.AND P0, PT, R0.reuse, UR5, PT ;  /* 0x0000000500007c0c */ /* 0x040fe2000bf06070 */
[----:B------:R-:W-:Y:S01]  /*0460*/  @!P1 IMAD.X R19, RZ, RZ, R19, P4 ;  /* 0x000000ffff139224 */ /* 0x000fe200020e0613 */
[----:B------:R-:W-:Y:S02]  /*0470*/  PRMT R7, RZ, 0x7610, R7 ;  /* 0x00007610ff077816 */ /* 0x000fe40000000007 */
[----:B------:R-:W-:Y:S02]  /*0480*/  PRMT R6, RZ, 0x7610, R6 ;  /* 0x00007610ff067816 */ /* 0x000fe40000000006 */
[----:B0-----:R-:W-:Y:S02]  /*0490*/  @!P2 IADD3 R28, P4, PT, R21, R12, RZ ;  /* 0x0000000c151ca210 */ /* 0x001fe40007f9e0ff */
[----:B------:R0:W5:Y:S03]  /*04a0*/  @!P1 LDG.E.U8 R7, desc[UR12][R24.64] ;  /* 0x0000000c18079981 */ /* 0x000166000c1e1100 */
[----:B------:R-:W-:Y:S01]  /*04b0*/  @!P2 IMAD.X R29, RZ, RZ, R13, P4 ;  /* 0x000000ffff1da224 */ /* 0x000fe200020e060d */
[----:B------:R1:W5:Y:S01]  /*04c0*/  @!P1 LDG.E.U8 R6, desc[UR12][R18.64] ;  /* 0x0000000c12069981 */ /* 0x000362000c1e1100 */
[----:B------:R-:W-:Y:S01]  /*04d0*/  @!P3 IADD3 R26, P1, PT, R27, R14, RZ ;  /* 0x0000000e1b1ab210 */ /* 0x000fe20007f3e0ff */
[----:B------:R-:W1:Y:S01]  /*04e0*/  LDC.64 R12, c[0x0][0x390] ;  /* 0x0000e400ff0c7b82 */ /* 0x000e620000000a00 */
[----:B0-----:R-:W-:-:S02]  /*04f0*/  @!P0 VIADD R25, R0, UR4 ;  /* 0x0000000400198c36 */ /* 0x001fc40008000000 */
[----:B------:R-:W-:Y:S01]  /*0500*/  @!P0 VIADD R0, R0, 0x80 ;  /* 0x0000008000008836 */ /* 0x000fe20000000000 */
[----:B------:R-:W-:Y:S01]  /*0510*/  PRMT R22, RZ, 0x7610, R22 ;  /* 0x00007610ff167816 */ /* 0x000fe20000000016 */
[----:B------:R-:W-:Y:S01]  /*0520*/  @!P3 IMAD.X R27, RZ, RZ, R15, P1 ;  /* 0x000000ffff1bb224 */ /* 0x000fe200008e060f */
[----:B------:R-:W-:Y:S02]  /*0530*/  PRMT R23, RZ, 0x7610, R23 ;  /* 0x00007610ff177816 */ /* 0x000fe40000000017 */
[----:B------:R-:W0:Y:S01]  /*0540*/  LDC.64 R14, c[0x0][0x398] ;  /* 0x0000e600ff0e7b82 */ /* 0x000e220000000a00 */
[----:B------:R-:W-:Y:S01]  /*0550*/  ISETP.GE.U32.AND P1, PT, R0, UR5, PT ;  /* 0x0000000500007c0c */ /* 0x000fe2000bf26070 */
[----:B------:R1:W5:Y:S04]  /*0560*/  @!P3 LDG.E.U8 R22, desc[UR12][R16.64] ;  /* 0x0000000c1016b981 */ /* 0x000368000c1e1100 */
[----:B------:R1:W5:Y:S02]  /*0570*/  @!P3 LDG.E.U8 R23, desc[UR12][R26.64] ;  /* 0x0000000c1a17b981 */ /* 0x000364000c1e1100 */
[----:B-1----:R-:W1:Y:S01]  /*0580*/  LDC.64 R18, c[0x0][0x398] ;  /* 0x0000e600ff127b82 */ /* 0x002e620000000a00 */
[----:B------:R-:W-:-:S07]  /*0590*/  @!P0 IADD3 R10, P3, PT, R25, R10, RZ ;  /* 0x0000000a190a8210 */ /* 0x000fce0007f7e0ff */
[----:B------:R-:W1:Y:S01]  /*05a0*/  LDC.64 R16, c[0x0][0x398] ;  /* 0x0000e600ff107b82 */ /* 0x000e620000000a00 */
[----:B------:R-:W-:Y:S02]  /*05b0*/  @!P1 VIADD R27, R0, UR4 ;  /* 0x00000004001b9c36 */ /* 0x000fe40008000000 */
[----:B------:R-:W-:-:S03]  /*05c0*/  @!P0 IMAD.X R11, RZ, RZ, R11, P3 ;  /* 0x000000ffff0b8224 */ /* 0x000fc600018e060b */
[----:B------:R-:W-:Y:S02]  /*05d0*/  @!P1 IADD3 R12, P3, PT, R27, R12, RZ ;  /* 0x0000000c1b0c9210 */ /* 0x000fe40007f7e0ff */
[----:B------:R-:W-:Y:S02]  /*05e0*/  PRMT R24, RZ, 0x7610, R24 ;  /* 0x00007610ff187816 */ /* 0x000fe40000000018 */
[----:B------:R-:W-:Y:S01]  /*05f0*/  PRMT R26, RZ, 0x7610, R26 ;  /* 0x00007610ff1a7816 */ /* 0x000fe2000000001a */
[----:B------:R-:W-:Y:S01]  /*0600*/  @!P1 IMAD.X R13, RZ, RZ, R13, P3 ;  /* 0x000000ffff0d9224 */ /* 0x000fe200018e060d */
[----:B------:R-:W-:Y:S02]  /*0610*/  PRMT R0, RZ, 0x7610, R0 ;  /* 0x00007610ff007816 */ /* 0x000fe40000000000 */
[----:B------:R-:W5:Y:S01]  /*0620*/  @!P2 LDG.E.U8 R24, desc[UR12][R28.64] ;  /* 0x0000000c1c18a981 */ /* 0x000f62000c1e1100 */
[----:B0-----:R-:W-:-:S03]  /*0630*/  @!P2 IADD3 R14, P4, PT, R21, R14, RZ ;  /* 0x0000000e150ea210 */ /* 0x001fc60007f9e0ff */
[----:B------:R0:W5:Y:S01]  /*0640*/  @!P0 LDG.E.U8 R26, desc[UR12][R10.64] ;  /* 0x0000000c0a1a8981 */ /* 0x000162000c1e1100 */
[----:B-1----:R-:W-:-:S03]  /*0650*/  @!P1 IADD3 R18, P3, PT, R27, R18, RZ ;  /* 0x000000121b129210 */ /* 0x002fc60007f7e0ff */
[----:B------:R-:W5:Y:S01]  /*0660*/  @!P1 LDG.E.U8 R0, desc[UR12][R12.64] ;  /* 0x0000000c0c009981 */ /* 0x000f62000c1e1100 */
[----:B------:R-:W-:Y:S01]  /*0670*/  @!P0 IADD3 R16, P5, PT, R25, R16, RZ ;  /* 0x0000001019108210 */ /* 0x000fe20007fbe0ff */
[----:B------:R-:W-:Y:S01]  /*0680*/  @!P2 IMAD.X R15, RZ, RZ, R15, P4 ;  /* 0x000000ffff0fa224 */ /* 0x000fe200020e060f */
[----:B------:R-:W-:Y:S01]  /*0690*/  PRMT R21, RZ, 0x7610, R21 ;  /* 0x00007610ff157816 */ /* 0x000fe20000000015 */
[----:B------:R-:W-:Y:S01]  /*06a0*/  @!P1 IMAD.X R19, RZ, RZ, R19, P3 ;  /* 0x000000ffff139224 */ /* 0x000fe200018e0613 */
[----:B0-----:R-:W-:Y:S01]  /*06b0*/  PRMT R11, RZ, 0x7610, R11 ;  /* 0x00007610ff0b7816 */ /* 0x001fe2000000000b */
[----:B------:R-:W-:Y:S01]  /*06c0*/  @!P0 IMAD.X R17, RZ, RZ, R17, P5 ;  /* 0x000000ffff118224 */ /* 0x000fe200028e0611 */
[----:B------:R-:W-:-:S04]  /*06d0*/  PRMT R10, RZ, 0x7610, R10 ;  /* 0x00007610ff0a7816 */ /* 0x000fc8000000000a */
[----:B------:R0:W5:Y:S04]  /*06e0*/  @!P2 LDG.E.U8 R11, desc[UR12][R14.64] ;  /* 0x0000000c0e0ba981 */ /* 0x000168000c1e1100 */
[----:B------:R0:W5:Y:S04]  /*06f0*/  @!P0 LDG.E.U8 R21, desc[UR12][R16.64] ;  /* 0x0000000c10158981 */ /* 0x000168000c1e1100 */
[----:B------:R0:W5:Y:S01]  /*0700*/  @!P1 LDG.E.U8 R10, desc[UR12][R18.64] ;  /* 0x0000000c120a9981 */ /* 0x000162000c1e1100 */
[----:B------:R-:W-:Y:S04]  /*0710*/  BSSY.RECONVERGENT B0, `(.L_x_19219) ;  /* 0x000004b000007945 */ /* 0x000fe80003800200 */
[----:B------:R-:W-:Y:S01]  /*0720*/  BSSY.RELIABLE B1, `(.L_x_19220) ;  /* 0x0000042000017945 */ /* 0x000fe20003800100 */
[----:B------:R-:W-:-:S13]  /*0730*/  LOP3.LUT P4, RZ, R20, 0xff, RZ, 0xc0, !PT ;  /* 0x000000ff14ff7812 */ /* 0x000fda000788c0ff */
[----:B------:R-:W-:Y:S02]  /*0740*/  @P4 SEL R3, RZ, 0x1, !P4 ;  /* 0x00000001ff034807 */ /* 0x000fe40006000000 */
[----:B--2---:R-:W-:Y:S02]  /*0750*/  LOP3.LUT P5, RZ, R9, 0xff, RZ, 0xc0, !PT ;  /* 0x000000ff09ff7812 */ /* 0x004fe400078ac0ff */
[----:B----4-:R-:W-:-:S11]  /*0760*/  LOP3.LUT P3, RZ, R8, 0xff, RZ, 0xc0, !PT ;  /* 0x000000ff08ff7812 */ /* 0x010fd6000786c0ff */
[----:B------:R-:W-:Y:S02]  /*0770*/  @P5 SEL R4, RZ, 0x1, !P5 ;  /* 0x00000001ff045807 */ /* 0x000fe40006800000 */
[----:B---3--:R-:W-:Y:S02]  /*0780*/  @P3 SEL R5, RZ, 0x1, !P3 ;  /* 0x00000001ff053807 */ /* 0x008fe40005800000 */
[----:B------:R-:W-:Y:S02]  /*0790*/  ISETP.GE.U32.AND P3, PT, R2, UR5, PT ;  /* 0x0000000502007c0c */ /* 0x000fe4000bf66070 */
[----:B-----5:R-:W-:Y:S02]  /*07a0*/  LOP3.LUT P0, RZ, R7, 0xff, RZ, 0xc0, !PT ;  /* 0x000000ff07ff7812 */ /* 0x020fe4000780c0ff */
[----:B------:R-:W-:-:S11]  /*07b0*/  LOP3.LUT P2, RZ, R22, 0xff, RZ, 0xc0, !PT ;  /* 0x000000ff16ff7812 */ /* 0x000fd6000784c0ff */
[----:B------:R-:W-:Y:S02]  /*07c0*/  @P0 SEL R6, RZ, 0x1, !P0 ;  /* 0x00000001ff060807 */ /* 0x000fe40004000000 */
[----:B------:R-:W-:Y:S02]  /*07d0*/  @P2 SEL R23, RZ, 0x1, !P2 ;  /* 0x00000001ff172807 */ /* 0x000fe40005000000 */
[----:B------:R-:W-:Y:S02]  /*07e0*/  LOP3.LUT P1, RZ, R24, 0xff, RZ, 0xc0, !PT ;  /* 0x000000ff18ff7812 */ /* 0x000fe4000782c0ff */
[----:B------:R-:W-:Y:S02]  /*07f0*/  LOP3.LUT P4, RZ, R26, 0xff, RZ, 0xc0, !PT ;  /* 0x000000ff1aff7812 */ /* 0x000fe4000788c0ff */
[----:B------:R-:W-:-:S09]  /*0800*/  LOP3.LUT P5, RZ, R0, 0xff, RZ, 0xc0, !PT ;  /* 0x000000ff00ff7812 */ /* 0x000fd200078ac0ff */
[----:B------:R-:W-:Y:S02]  /*0810*/  @P1 SEL R11, RZ, 0x1, !P1 ;  /* 0x00000001ff0b1807 */ /* 0x000fe40004800000 */
[----:B------:R-:W-:Y:S02]  /*0820*/  @P4 SEL R21, RZ, 0x1, !P4 ;  /* 0x00000001ff154807 */ /* 0x000fe40006000000 */
        /* <DEDUP_REMOVED lines=16> */
.L_x_19221:
        /* <DEDUP_REMOVED lines=8> */
.L_x_19222:
        /* <DEDUP_REMOVED lines=8> */
.L_x_19223:
        /* <DEDUP_REMOVED lines=8> */
.L_x_19224:
        /* <DEDUP_REMOVED lines=9> */
.L_x_19225:
[----:B------:R-:W-:Y:S05]  /*0b40*/  BSYNC.RELIABLE B1 ;  /* 0x0000000000017941 */ /* 0x000fea0003800100 */
.L_x_19220:
[----:B------:R-:W-:-:S13]  /*0b50*/  ISETP.GE.U32.AND P0, PT, R2, UR5, PT ;  /* 0x0000000502007c0c */ /* 0x000fda000bf06070 */
[----:B-1----:R-:W0:Y:S01]  /*0b60*/  @!P0 LDC.64 R6, c[0x0][0x388] ;  /* 0x0000e200ff068b82 */ /* 0x002e220000000a00 */
[C---:B--2---:R-:W-:Y:S02]  /*0b70*/  @!P0 VIADD R5, R2.reuse, UR4 ;  /* 0x0000000402058c36 */ /* 0x044fe40008000000 */
[----:B------:R-:W-:-:S03]  /*0b80*/  @!P0 VIADD R2, R2, 0x80 ;  /* 0x0000008002028836 */ /* 0x000fc60000000000 */
[----:B0-----:R-:W-:-:S05]  /*0b90*/  @!P0 IADD3 R4, P1, PT, R5, R6, RZ ;  /* 0x0000000605048210 */ /* 0x001fca0007f3e0ff */
[----:B------:R-:W-:-:S05]  /*0ba0*/  @!P0 IMAD.X R5, RZ, RZ, R7, P1 ;  /* 0x000000ffff058224 */ /* 0x000fca00008e0607 */
[----:B------:R3:W-:Y:S03]  /*0bb0*/  @!P0 STG.E.U8 desc[UR12][R4.64], R21 ;  /* 0x0000001504008986 */ /* 0x0007e6000c10110c */
.L_x_19226:
[----:B------:R-:W-:Y:S05]  /*0bc0*/  BSYNC.RECONVERGENT B0 ;  /* 0x0000000000007941 */ /* 0x000fea0003800200 */
.L_x_19219:
[----:B------:R-:W-:Y:S05]  /*0bd0*/  WARPSYNC.ALL ;  /* 0x0000000000007948 */ /* 0x000fea0003800000 */
[----:B------:R-:W-:-:S13]  /*0be0*/  ISETP.GE.U32.AND P0, PT, R2, UR5, PT ;  /* 0x0000000502007c0c */ /* 0x000fda000bf06070 */
[----:B------:R-:W-:Y:S05]  /*0bf0*/  @P0 EXIT ;  /* 0x000000000000094d */ /* 0x000fea0003800000 */
[----:B------:R-:W4:Y:S01]  /*0c00*/  LDCU.64 UR6, c[0x0][0x388] ;  /* 0x00007100ff0677ac */ /* 0x000f220008000a00 */
[----:B------:R-:W-:-:S05]  /*0c10*/  VIADD R2, R2, UR4 ;  /* 0x0000000402027c36 */ /* 0x000fca0008000000 */
[----:B----4-:R-:W-:-:S05]  /*0c20*/  IADD3 R2, P0, PT, R2, UR6, RZ ;  /* 0x0000000602027c10 */ /* 0x010fca000ff1e0ff */
[----:B0-----:R-:W-:-:S05]  /*0c30*/  IMAD.X R3, RZ, RZ, UR7, P0 ;  /* 0x00000007ff037e24 */ /* 0x001fca00080e06ff */
[----:B------:R-:W-:Y:S01]  /*0c40*/  STG.E.U8 desc[UR12][R2.64], R10 ;  /* 0x0000000a02007986 */ /* 0x000fe2000c10110c */
[----:B------:R-:W-:Y:S05]  /*0c50*/  EXIT ;  /* 0x000000000000794d */ /* 0x000fea0003800000 */
.L_x_19218:
        /* <DEDUP_REMOVED lines=9> */
[----:B------:R-:W2:Y:S01]  /*0cf0*/  LDG.E.U16 R7, desc[UR12][R2.64] ;  /* 0x0000000c02077981 */ /* 0x000ea2000c1e1500 */
[----:B------:R-:W-:Y:S02]  /*0d00*/  IMAD.U32 R4, RZ, RZ, UR6 ;  /* 0x00000006ff047e24 */ /* 0x000fe4000f8e00ff */
[----:B------:R-:W-:Y:S01]  /*0d10*/  IMAD.U32 R5, RZ, RZ, UR7 ;  /* 0x00000007ff057e24 */ /* 0x000fe2000f8e00ff */
[----:B------:R-:W3:Y:S01]  /*0d20*/  LDG.E.U16 R8, desc[UR12][R2.64+0x100] ;  /* 0x0001000c02087981 */ /* 0x000ee2000c1e1500 */
[----:B------:R-:W0:Y:S01]  /*0d30*/  LDCU.64 UR6, c[0x0][0x388] ;  /* 0x00007100ff0677ac */ /* 0x000e220008000a00 */
[----:B------:R-:W-:Y:S02]  /*0d40*/  IMAD.WIDE.U32 R4, R0, 0x2, R4 ;  /* 0x0000000200047825 */ /* 0x000fe400078e0004 */
[----:B------:R-:W4:Y:S04]  /*0d50*/  LDG.E.U16 R10, desc[UR12][R2.64+0x200] ;  /* 0x0002000c020a7981 */ /* 0x000f28000c1e1500 */
[----:B------:R-:W5:Y:S04]  /*0d60*/  LDG.E.U16 R9, desc[UR12][R4.64] ;  /* 0x0000000c04097981 */ /* 0x000f68000c1e1500 */
[----:B------:R-:W5:Y:S04]  /*0d70*/  LDG.E.U16 R12, desc[UR12][R4.64+0x100] ;  /* 0x0001000c040c7981 */ /* 0x000f68000c1e1500 */
[----:B------:R1:W5:Y:S04]  /*0d80*/  LDG.E.U16 R11, desc[UR12][R2.64+0x300] ;  /* 0x0003000c020b7981 */ /* 0x000368000c1e1500 */
[----:B------:R-:W5:Y:S04]  /*0d90*/  LDG.E.U16 R13, desc[UR12][R4.64+0x200] ;  /* 0x0002000c040d7981 */ /* 0x000f68000c1e1500 */
[----:B------:R5:W5:Y:S01]  /*0da0*/  LDG.E.U16 R14, desc[UR12][R4.64+0x300] ;  /* 0x0003000c040e7981 */ /* 0x000b62000c1e1500 */
[----:B0-----:R-:W-:-:S04]  /*0db0*/  UIADD3 UR6, UP0, UPT, UR4, UR6, URZ ;  /* 0x0000000604067290 */ /* 0x001fc8000ff1e0ff */
[----:B------:R-:W-:Y:S01]  /*0dc0*/  UIADD3.X UR7, UPT, UPT, URZ, UR7, URZ, UP0, !UPT ;  /* 0x00000007ff077290 */ /* 0x000fe200087fe4ff */
[C---:B--2---:R-:W-:Y:S02]  /*0dd0*/  PRMT R6, R7.reuse, 0x7770, RZ ;  /* 0x0000777007067816 */ /* 0x044fe400000000ff */
[----:B------:R-:W-:Y:S02]  /*0de0*/  PRMT R7, R7, 0x7771, RZ ;  /* 0x0000777107077816 */ /* 0x000fe400000000ff */
[C---:B------:R-:W-:Y:S02]  /*0df0*/  ISETP.NE.AND P3, PT, R6.reuse, RZ, PT ;  /* 0x000000ff0600720c */ /* 0x040fe40003f65270 */
[----:B------:R-:W-:Y:S02]  /*0e00*/  ISETP.NE.AND P1, PT, R6, RZ, PT ;  /* 0x000000ff0600720c */ /* 0x000fe40003f25270 */
[----:B---3--:R-:W-:Y:S02]  /*0e10*/  PRMT R6, R8, 0x7770, RZ ;  /* 0x0000777008067816 */ /* 0x008fe400000000ff */
[----:B------:R-:W-:-:S02]  /*0e20*/  ISETP.NE.AND P0, PT, R7, RZ, PT ;  /* 0x000000ff0700720c */ /* 0x000fc40003f05270 */
[----:B------:R-:W-:Y:S02]  /*0e30*/  ISETP.NE.AND P5, PT, R6, RZ, PT ;  /* 0x000000ff0600720c */ /* 0x000fe40003fa5270 */
[----:B-1----:R-:W-:Y:S02]  /*0e40*/  PRMT R2, R8, 0x7771, RZ ;  /* 0x0000777108027816 */ /* 0x002fe400000000ff */
[----:B----4-:R-:W-:Y:S02]  /*0e50*/  PRMT R3, R10, 0x7770, RZ ;  /* 0x000077700a037816 */ /* 0x010fe400000000ff */
[----:B------:R-:W-:Y:S02]  /*0e60*/  ISETP.NE.AND P6, PT, R6, RZ, PT ;  /* 0x000000ff0600720c */ /* 0x000fe40003fc5270 */
[----:B------:R-:W-:Y:S02]  /*0e70*/  ISETP.NE.AND P2, PT, R7, RZ, PT ;  /* 0x000000ff0700720c */ /* 0x000fe40003f45270 */
[----:B-----5:R-:W-:-:S02]  /*0e80*/  PRMT R6, R9, 0x7770, RZ ;  /* 0x0000777009067816 */ /* 0x020fc400000000ff */
[----:B------:R-:W-:Y:S02]  /*0e90*/  PRMT R7, R9, 0x7771, RZ ;  /* 0x0000777109077816 */ /* 0x000fe400000000ff */
[----:B------:R-:W-:Y:S02]  /*0ea0*/  @P3 SEL R6, RZ, 0x1, !P1 ;  /* 0x00000001ff063807 */ /* 0x000fe40004800000 */
[----:B------:R-:W-:Y:S02]  /*0eb0*/  ISETP.NE.AND P4, PT, R2, RZ, PT ;  /* 0x000000ff0200720c */ /* 0x000fe40003f85270 */
[----:B------:R-:W-:Y:S02]  /*0ec0*/  ISETP.NE.AND P1, PT, R3, RZ, PT ;  /* 0x000000ff0300720c */ /* 0x000fe40003f25270 */
[C---:B------:R-:W-:Y:S02]  /*0ed0*/  PRMT R8, R12.reuse, 0x7770, RZ ;  /* 0x000077700c087816 */ /* 0x040fe400000000ff */
[----:B------:R-:W-:-:S02]  /*0ee0*/  PRMT R9, R12, 0x7771, RZ ;  /* 0x000077710c097816 */ /* 0x000fc400000000ff */
[----:B------:R-:W-:Y:S02]  /*0ef0*/  PRMT R4, R10, 0x7771, RZ ;  /* 0x000077710a047816 */ /* 0x000fe400000000ff */
[C---:B------:R-:W-:Y:S02]  /*0f00*/  PRMT R12, R11.reuse, 0x7770, RZ ;  /* 0x000077700b0c7816 */ /* 0x040fe400000000ff */
[----:B------:R-:W-:Y:S02]  /*0f10*/  PRMT R5, R11, 0x7771, RZ ;  /* 0x000077710b057816 */ /* 0x000fe400000000ff */
[----:B------:R-:W-:Y:S02]  /*0f20*/  @P0 SEL R7, RZ, 0x1, !P2 ;  /* 0x00000001ff070807 */ /* 0x000fe40005000000 */
[----:B------:R-:W-:Y:S02]  /*0f30*/  @P5 SEL R8, RZ, 0x1, !P6 ;  /* 0x00000001ff085807 */ /* 0x000fe40007000000 */
[----:B------:R-:W-:-:S02]  /*0f40*/  ISETP.NE.AND P0, PT, R4, RZ, PT ;  /* 0x000000ff0400720c */ /* 0x000fc40003f05270 */
[----:B------:R-:W-:Y:S02]  /*0f50*/  ISETP.NE.AND P6, PT, R12, RZ, PT ;  /* 0x000000ff0c00720c */ /* 0x000fe40003fc5270 */
[----:B------:R-:W-:Y:S02]  /*0f60*/  ISETP.NE.AND P5, PT, R5, RZ, PT ;  /* 0x000000ff0500720c */ /* 0x000fe40003fa5270 */
[----:B------:R-:W-:Y:S02]  /*0f70*/  ISETP.NE.AND P3, PT, R2, RZ, PT ;  /* 0x000000ff0200720c */ /* 0x000fe40003f65270 */
[----:B------:R-:W-:Y:S02]  /*0f80*/  ISETP.NE.AND P2, PT, R3, RZ, PT ;  /* 0x000000ff0300720c */ /* 0x000fe40003f45270 */
[----:B------:R-:W-:Y:S02]  /*0f90*/  PRMT R10, R13, 0x7770, RZ ;  /* 0x000077700d0a7816 */ /* 0x000fe400000000ff */
[----:B------:R-:W-:-:S02]  /*0fa0*/  @P4 SEL R9, RZ, 0x1, !P3 ;  /* 0x00000001ff094807 */ /* 0x000fc40005800000 */
[----:B------:R-:W-:Y:S02]  /*0fb0*/  @P1 SEL R10, RZ, 0x1, !P2 ;  /* 0x00000001ff0a1807 */ /* 0x000fe40005000000 */
[----:B------:R-:W-:Y:S02]  /*0fc0*/  ISETP.NE.AND P4, PT, R4, RZ, PT ;  /* 0x000000ff0400720c */ /* 0x000fe40003f85270 */
[----:B------:R-:W-:Y:S02]  /*0fd0*/  ISETP.NE.AND P3, PT, R12, RZ, PT ;  /* 0x000000ff0c00720c */ /* 0x000fe40003f65270 */
[----:B------:R-:W-:Y:S01]  /*0fe0*/  ISETP.NE.AND P1, PT, R5, RZ, PT ;  /* 0x000000ff0500720c */ /* 0x000fe20003f25270 */
[----:B------:R-:W-:Y:S01]  /*0ff0*/  IMAD.U32 R2, RZ, RZ, UR6 ;  /* 0x00000006ff027e24 */ /* 0x000fe2000f8e00ff */
[----:B------:R-:W-:Y:S01]  /*1000*/  PRMT R5, R13, 0x7771, RZ ;  /* 0x000077710d057816 */ /* 0x000fe200000000ff */
[----:B------:R-:W-:Y:S01]  /*1010*/  IMAD.U32 R3, RZ, RZ, UR7 ;  /* 0x00000007ff037e24 */ /* 0x000fe2000f8e00ff */
[----:B------:R-:W-:-:S02]  /*1020*/  PRMT R4, R14, 0x7770, RZ ;  /* 0x000077700e047816 */ /* 0x000fc400000000ff */
[----:B------:R-:W-:Y:S02]  /*1030*/  PRMT R11, R14, 0x7771, RZ ;  /* 0x000077710e0b7816 */ /* 0x000fe400000000ff */
[----:B------:R-:W-:Y:S02]  /*1040*/  @P0 SEL R5, RZ, 0x1, !P4 ;  /* 0x00000001ff050807 */ /* 0x000fe40006000000 */
[----:B------:R-:W-:Y:S02]  /*1050*/  @P6 SEL R4, RZ, 0x1, !P3 ;  /* 0x00000001ff046807 */ /* 0x000fe40005800000 */
[----:B------:R-:W-:Y:S01]  /*1060*/  @P5 SEL R11, RZ, 0x1, !P1 ;  /* 0x00000001ff0b5807 */ /* 0x000fe20004800000 */
[----:B------:R-:W-:Y:S01]  /*1070*/  IMAD.WIDE.U32 R2, R0, 0x2, R2 ;  /* 0x0000000200027825 */ /* 0x000fe200078e0002 */
        /* <DEDUP_REMOVED lines=9> */
.L_x_19227:
        /* <DEDUP_REMOVED lines=15> */
.L_x_31203:


//--------------------- .text._ZN2at6native29vectorized_elementwise_kernelILi4ENS0_13BinaryFunctorIhhhZZZNS0_21heaviside_kernel_cudaERNS_18TensorIteratorBaseEENKUlvE_clEvENKUlvE_clEvEUlhhE_EESt5arrayIPcLm3EEEEviT0_T1_ --------------------------
	.section	.text._ZN2at6native29vectorized_elementwise_kernelILi4ENS0_13BinaryFunctorIhhhZZZNS0_21heaviside_kernel_cudaERNS_18TensorIteratorBaseEENKUlvE_clEvENKUlvE_clEvEUlhhE_EESt5arrayIPcLm3EEEEviT0_T1_,"ax",@progbits
	.align	128
        .global         _ZN2at6native29vectorized_elementwise_kernelILi4ENS0_13BinaryFunctorIhhhZZZNS0_21heaviside_kernel_cudaERNS_18TensorIteratorBaseEENKUlvE_clEvENKUlvE_clEvEUlhhE_EESt5arrayIPcLm3EEEEviT0_T1_
        .type           _ZN2at6native29vectorized_elementwise_kernelILi4ENS0_13BinaryFunctorIhhhZZZNS0_21heaviside_kernel_cudaERNS_18TensorIteratorBaseEENKUlvE_clEvENKUlvE_clEvEUlhhE_EESt5arrayIPcLm3EEEEviT0_T1_,@function
        .size           _ZN2at6native29vectorized_elementwise_kernelILi4ENS0_13BinaryFunctorIhhhZZZNS0_21heaviside_kernel_cudaERNS_18TensorIteratorBaseEENKUlvE_clEvENKUlvE_clEvEUlhhE_EESt5arrayIPcLm3EEEEviT0_T1_,(.L_x_31204 - _ZN2at6native29vectorized_elementwise_kernelILi4ENS0_13BinaryFunctorIhhhZZZNS0_21heaviside_kernel_cudaERNS_18TensorIteratorBaseEENKUlvE_clEvENKUlvE_clEvEUlhhE_EESt5arrayIPcLm3EEEEviT0_T1_)
        .other          _ZN2at6native29vectorized_elementwise_kernelILi4ENS0_13BinaryFunctorIhhhZZZNS0_21heaviside_kernel_cudaERNS_18TensorIteratorBaseEENKUlvE_clEvENKUlvE_clEvEUlhhE_EESt5arrayIPcLm3EEEEviT0_T1_,@"STO_CUDA_ENTRY STV_DEFAULT"
_ZN2at6native29vectorized_elementwise_kernelILi4ENS0_13BinaryFunctorIhhhZZZNS0_21heaviside_kernel_cudaERNS_18TensorIteratorBaseEENKUlvE_clEvENKUlvE_clEvEUlhhE_EESt5arrayIPcLm3EEEEviT0_T1_:
.text._ZN2at6native29vectorized_elementwise_kernelILi4ENS0_13BinaryFunctorIhhhZZZNS0_21heaviside_kernel_cudaERNS_18TensorIteratorBaseEENKUlvE_clEvENKUlvE_clEvEUlhhE_EESt5arrayIPcLm3EEEEviT0_T1_:
        /* <DEDUP_REMOVED lines=147> */
.L_x_19231:
        /* <DEDUP_REMOVED lines=8> */
.L_x_19232:
        /* <DEDUP_REMOVED lines=8> */
.L_x_19233:
        /* <DEDUP_REMOVED lines=8> */
.L_x_19234:
        /* <DEDUP_REMOVED lines=9> */
.L_x_19235:
[----:B------:R-:W-:Y:S05]  /*0b40*/  BSYNC.RELIABLE B1 ;  /* 0x0000000000017941 */ /* 0x000fea0003800100 */
.L_x_19230:
[----:B------:R-:W-:-:S13]  /*0b50*/  ISETP.GE.U32.AND P0, PT, R2, UR5, PT ;  /* 0x0000000502007c0c */ /* 0x000fda000bf06070 */
[----:B-1----:R-:W0:Y:S01]  /*0b60*/  @!P0 LDC.64 R6, c[0x0][0x388] ;  /* 0x0000e200ff068b82 */ /* 0x002e220000000a00 */
[C---:B--2---:R-:W-:Y:S02]  /*0b70*/  @!P0 VIADD R5, R2.reuse, UR4 ;  /* 0x0000000402058c36 */ /* 0x044fe40008000000 */
[----:B------:R-:W-:-:S03]  /*0b80*/  @!P0 VIADD R2, R2, 0x80 ;  /* 0x0000008002028836 */ /* 0x000fc60000000000 */
[----:B0-----:R-:W-:-:S05]  /*0b90*/  @!P0 IADD3 R4, P1, PT, R5, R6, RZ ;  /* 0x0000000605048210 */ /* 0x001fca0007f3e0ff */
[----:B------:R-:W-:-:S05]  /*0ba0*/  @!P0 IMAD.X R5, RZ, RZ, R7, P1 ;  /* 0x000000ffff058224 */ /* 0x000fca00008e0607 */
[----:B------:R3:W-:Y:S03]  /*0bb0*/  @!P0 STG.E.U8 desc[UR12][R4.64], R21 ;  /* 0x0000001504008986 */ /* 0x0007e6000c10110c */
.L_x_19236:
[----:B------:R-:W-:Y:S05]  /*0bc0*/  BSYNC.RECONVERGENT B0 ;  /* 0x0000000000007941 */ /* 0x000fea0003800200 */
.L_x_19229:
        /* <DEDUP_REMOVED lines=9> */
.L_x_19228:
        /* <DEDUP_REMOVED lines=9> */
[----:B------:R-:W2:Y:S01]  /*0cf0*/  LDG.E R9, desc[UR12][R2.64+0x200] ;  /* 0x0002000c02097981 */ /* 0x000ea2000c1e1900 */
[----:B------:R-:W-:Y:S02]  /*0d00*/  IMAD.U32 R4, RZ, RZ, UR6 ;  /* 0x00000006ff047e24 */ /* 0x000fe4000f8e00ff */
[----:B------:R-:W-:Y:S01]  /*0d10*/  IMAD.U32 R5, RZ, RZ, UR7 ;  /* 0x00000007ff057e24 */ /* 0x000fe2000f8e00ff */
[----:B------:R0:W3:Y:S01]  /*0d20*/  LDG.E R6, desc[UR12][R2.64] ;  /* 0x0000000c02067981 */ /* 0x0000e2000c1e1900 */
[----:B------:R-:W1:Y:S01]  /*0d30*/  LDCU.64 UR6, c[0x0][0x388] ;  /* 0x00007100ff0677ac */ /* 0x000e620008000a00 */
[----:B------:R-:W-:-:S05]  /*0d40*/  IMAD.WIDE.U32 R4, R0, 0x4, R4 ;  /* 0x0000000400047825 */ /* 0x000fca00078e0004 */
[----:B------:R-:W4:Y:S04]  /*0d50*/  LDG.E R12, desc[UR12][R4.64+0x200] ;  /* 0x0002000c040c7981 */ /* 0x000f28000c1e1900 */
[----:B------:R-:W5:Y:S01]  /*0d60*/  LDG.E R11, desc[UR12][R4.64] ;  /* 0x0000000c040b7981 */ /* 0x000f62000c1e1900 */
[----:B-1----:R-:W-:-:S04]  /*0d70*/  UIADD3 UR6, UP0, UPT, UR4, UR6, URZ ;  /* 0x0000000604067290 */ /* 0x002fc8000ff1e0ff */
[----:B------:R-:W-:Y:S01]  /*0d80*/  UIADD3.X UR7, UPT, UPT, URZ, UR7, URZ, UP0, !UPT ;  /* 0x00000007ff077290 */ /* 0x000fe200087fe4ff */
[C---:B--2---:R-:W-:Y:S02]  /*0d90*/  PRMT R10, R9.reuse, 0x7770, RZ ;  /* 0x00007770090a7816 */ /* 0x044fe400000000ff */
[----:B0-----:R-:W-:Y:S02]  /*0da0*/  PRMT R3, R9, 0x7772, RZ ;  /* 0x0000777209037816 */ /* 0x001fe400000000ff */
[----:B------:R-:W-:Y:S02]  /*0db0*/  ISETP.NE.AND P3, PT, R10, RZ, PT ;  /* 0x000000ff0a00720c */ /* 0x000fe40003f65270 */
[C---:B---3--:R-:W-:Y:S02]  /*0dc0*/  PRMT R7, R6.reuse, 0x7770, RZ ;  /* 0x0000777006077816 */ /* 0x048fe400000000ff */
[----:B------:R-:W-:Y:S02]  /*0dd0*/  PRMT R8, R6, 0x7771, RZ ;  /* 0x0000777106087816 */ /* 0x000fe400000000ff */
[----:B------:R-:W-:-:S02]  /*0de0*/  ISETP.NE.AND P0, PT, R7, RZ, PT ;  /* 0x000000ff0700720c */ /* 0x000fc40003f05270 */
[----:B------:R-:W-:Y:S02]  /*0df0*/  ISETP.NE.AND P5, PT, R8, RZ, PT ;  /* 0x000000ff0800720c */ /* 0x000fe40003fa5270 */
[----:B------:R-:W-:Y:S02]  /*0e00*/  ISETP.NE.AND P1, PT, R10, RZ, PT ;  /* 0x000000ff0a00720c */ /* 0x000fe40003f25270 */
[C---:B------:R-:W-:Y:S02]  /*0e10*/  PRMT R2, R6.reuse, 0x7772, RZ ;  /* 0x0000777206027816 */ /* 0x040fe400000000ff */
[----:B------:R-:W-:Y:S02]  /*0e20*/  ISETP.NE.AND P2, PT, R7, RZ, PT ;  /* 0x000000ff0700720c */ /* 0x000fe40003f45270 */
[----:B------:R-:W-:Y:S02]  /*0e30*/  PRMT R6, R6, 0x7773, RZ ;  /* 0x0000777306067816 */ /* 0x000fe400000000ff */
[----:B----4-:R-:W-:-:S02]  /*0e40*/  PRMT R7, R12, 0x7770, RZ ;  /* 0x000077700c077816 */ /* 0x010fc400000000ff */
[----:B------:R-:W-:Y:S02]  /*0e50*/  @P3 SEL R7, RZ, 0x1, !P1 ;  /* 0x00000001ff073807 */ /* 0x000fe40004800000 */
[C---:B------:R-:W-:Y:S02]  /*0e60*/  ISETP.NE.AND P4, PT, R2.reuse, RZ, PT ;  /* 0x000000ff0200720c */ /* 0x040fe40003f85270 */
[----:B------:R-:W-:Y:S02]  /*0e70*/  ISETP.NE.AND P3, PT, R2, RZ, PT ;  /* 0x000000ff0200720c */ /* 0x000fe40003f65270 */
[----:B------:R-:W-:Y:S02]  /*0e80*/  ISETP.NE.AND P6, PT, R8, RZ, PT ;  /* 0x000000ff0800720c */ /* 0x000fe40003fc5270 */
[----:B------:R-:W-:Y:S02]  /*0e90*/  ISETP.NE.AND P1, PT, R6, RZ, PT ;  /* 0x000000ff0600720c */ /* 0x000fe40003f25270 */
[----:B------:R-:W-:-:S02]  /*0ea0*/  PRMT R2, R9, 0x7771, RZ ;  /* 0x0000777109027816 */ /* 0x000fc400000000ff */
[----:B------:R-:W-:Y:S02]  /*0eb0*/  PRMT R9, R9, 0x7773, RZ ;  /* 0x0000777309097816 */ /* 0x000fe400000000ff */
[C---:B-----5:R-:W-:Y:S02]  /*0ec0*/  PRMT R4, R11.reuse, 0x7770, RZ ;  /* 0x000077700b047816 */ /* 0x060fe400000000ff */
[----:B------:R-:W-:Y:S02]  /*0ed0*/  PRMT R5, R11, 0x7771, RZ ;  /* 0x000077710b057816 */ /* 0x000fe400000000ff */
[----:B------:R-:W-:Y:S02]  /*0ee0*/  @P0 SEL R4, RZ, 0x1, !P2 ;  /* 0x00000001ff040807 */ /* 0x000fe40005000000 */
[----:B------:R-:W-:Y:S02]  /*0ef0*/  @P5 SEL R5, RZ, 0x1, !P6 ;  /* 0x00000001ff055807 */ /* 0x000fe40007000000 */
[----:B------:R-:W-:-:S02]  /*0f00*/  ISETP.NE.AND P0, PT, R2, RZ, PT ;  /* 0x000000ff0200720c */ /* 0x000fc40003f05270 */
[----:B------:R-:W-:Y:S02]  /*0f10*/  ISETP.NE.AND P6, PT, R3, RZ, PT ;  /* 0x000000ff0300720c */ /* 0x000fe40003fc5270 */
[----:B------:R-:W-:Y:S02]  /*0f20*/  ISETP.NE.AND P5, PT, R9, RZ, PT ;  /* 0x000000ff0900720c */ /* 0x000fe40003fa5270 */
[----:B------:R-:W-:Y:S02]  /*0f30*/  ISETP.NE.AND P2, PT, R6, RZ, PT ;  /* 0x000000ff0600720c */ /* 0x000fe40003f45270 */
[C---:B------:R-:W-:Y:S02]  /*0f40*/  PRMT R6, R11.reuse, 0x7772, RZ ;  /* 0x000077720b067816 */ /* 0x040fe400000000ff */
[----:B------:R-:W-:Y:S02]  /*0f50*/  PRMT R11, R11, 0x7773, RZ ;  /* 0x000077730b0b7816 */ /* 0x000fe400000000ff */
[----:B------:R-:W-:-:S02]  /*0f60*/  @P4 SEL R6, RZ, 0x1, !P3 ;  /* 0x00000001ff064807 */ /* 0x000fc40005800000 */
[----:B------:R-:W-:Y:S02]  /*0f70*/  @P1 SEL R11, RZ, 0x1, !P2 ;  /* 0x00000001ff0b1807 */ /* 0x000fe40005000000 */
[----:B------:R-:W-:Y:S01]  /*0f80*/  ISETP.NE.AND P4, PT, R2, RZ, PT ;  /* 0x000000ff0200720c */ /* 0x000fe20003f85270 */
[----:B------:R-:W-:Y:S01]  /*0f90*/  IMAD.U32 R2, RZ, RZ, UR6 ;  /* 0x00000006ff027e24 */ /* 0x000fe2000f8e00ff */
[----:B------:R-:W-:Y:S01]  /*0fa0*/  ISETP.NE.AND P3, PT, R3, RZ, PT ;  /* 0x000000ff0300720c */ /* 0x000fe20003f65270 */
[----:B------:R-:W-:Y:S01]  /*0fb0*/  IMAD.U32 R3, RZ, RZ, UR7 ;  /* 0x00000007ff037e24 */ /* 0x000fe2000f8e00ff */
[----:B------:R-:W-:Y:S02]  /*0fc0*/  ISETP.NE.AND P1, PT, R9, RZ, PT ;  /* 0x000000ff0900720c */ /* 0x000fe40003f25270 */
[----:B------:R-:W-:Y:S01]  /*0fd0*/  PRMT R8, R12, 0x7771, RZ ;  /* 0x000077710c087816 */ /* 0x000fe200000000ff */
[----:B------:R-:W-:Y:S01]  /*0fe0*/  IMAD.WIDE.U32 R2, R0, 0x4, R2 ;  /* 0x0000000400027825 */ /* 0x000fe200078e0002 */
[----:B------:R-:W-:-:S02]  /*0ff0*/  PRMT R9, R12, 0x7772, RZ ;  /* 0x000077720c097816 */ /* 0x000fc400000000ff */
[----:B------:R-:W-:Y:S02]  /*1000*/  PRMT R12, R12, 0x7773, RZ ;  /* 0x000077730c0c7816 */ /* 0x000fe400000000ff */
[----:B------:R-:W-:Y:S02]  /*1010*/  @P0 SEL R8, RZ, 0x1, !P4 ;  /* 0x00000001ff080807 */ /* 0x000fe40006000000 */
[----:B------:R-:W-:Y:S02]  /*1020*/  @P6 SEL R9, RZ, 0x1, !P3 ;  /* 0x00000001ff096807 */ /* 0x000fe40005800000 */
[----:B------:R-:W-:Y:S02]  /*1030*/  @P5 SEL R12, RZ, 0x1, !P1 ;  /* 0x00000001ff0c5807 */ /* 0x000fe40004800000 */
        /* <DEDUP_REMOVED lines=17> */
.L_x_19237:
        /* <DEDUP_REMOVED lines=11> */
.L_x_31204:


//--------------------- .text._ZN2at6native29vectorized_elementwise_kernelILi8ENS0_13BinaryFunctorIhhhZZZNS0_21heaviside_kernel_cudaERNS_18TensorIteratorBaseEENKUlvE_clEvENKUlvE_clEvEUlhhE_EESt5arrayIPcLm3EEEEviT0_T1_ --------------------------
	.section	.text._ZN2at6native29vectorized_elementwise_kernelILi8ENS0_13BinaryFunctorIhhhZZZNS0_21heaviside_kernel_cudaERNS_18TensorIteratorBaseEENKUlvE_clEvENKUlvE_clEvEUlhhE_EESt5arrayIPcLm3EEEEviT0_T1_,"ax",@progbits
	.align	128
        .global         _ZN2at6native29vectorized_elementwise_kernelILi8ENS0_13BinaryFunctorIhhhZZZNS0_21heaviside_kernel_cudaERNS_18TensorIteratorBaseEENKUlvE_clEvENKUlvE_clEvEUlhhE_EESt5arrayIPcLm3EEEEviT0_T1_
        .type           _ZN2at6native29vectorized_elementwise_kernelILi8ENS0_13BinaryFunctorIhhhZZZNS0_21heaviside_kernel_cudaERNS_18TensorIteratorBaseEENKUlvE_clEvENKUlvE_clEvEUlhhE_EESt5arrayIPcLm3EEEEviT0_T1_,@function
        .size           _ZN2at6native29vectorized_elementwise_kernelILi8ENS0_13BinaryFunctorIhhhZZZNS0_21heaviside_kernel_cudaERNS_18TensorIteratorBaseEENKUlvE_clEvENKUlvE_clEvEUlhhE_EESt5arrayIPcLm3EEEEviT0_T1_,(.L_x_31205 - _ZN2at6native29vectorized_elementwise_kernelILi8ENS0_13BinaryFunctorIhhhZZZNS0_21heaviside_kernel_cudaERNS_18TensorIteratorBaseEENKUlvE_clEvENKUlvE_clEvEUlhhE_EESt5arrayIPcLm3EEEEviT0_T1_)
        .other          _ZN2at6native29vectorized_elementwise_kernelILi8ENS0_13BinaryFunctorIhhhZZZNS0_21heaviside_kernel_cudaERNS_18TensorIteratorBaseEENKUlvE_clEvENKUlvE_clEvEUlhhE_EESt5arrayIPcLm3EEEEviT0_T1_,@"STO_CUDA_ENTRY STV_DEFAULT"
_ZN2at6native29vectorized_elementwise_kernelILi8ENS0_13BinaryFunctorIhhhZZZNS0_21heaviside_kernel_cudaERNS_18TensorIteratorBaseEENKUlvE_clEvENKUlvE_clEvEUlhhE_EESt5arrayIPcLm3EEEEviT0_T1_:
.text._ZN2at6native29vectorized_elementwise_kernelILi8ENS0_13BinaryFunctorIhhhZZZNS0_21heaviside_kernel_cudaERNS_18TensorIteratorBaseEENKUlvE_clEvENKUlvE_clEvEUlhhE_EESt5arrayIPcLm3EEEEviT0_T1_:
[----:B------:R-:W-:Y:S01]  /*0000*/  LDC R1, c[0x0][0x37c] ;  /* 0x0000df00ff017b82 */ /* 0x000fe20000000800 */
[----:B------:R-:W-:Y:S05]  /*0010*/  EXIT ;  /* 0x000000000000794d */ /* 0x000fea0003800000 */
.L_x_19238:
        /* <DEDUP_REMOVED lines=14> */
.L_x_31205:


//--------------------- .text._ZN2at6native18elementwise_kernelILi128ELi4EZNS0_15gpu_kernel_implINS0_13BUnaryFunctorIhhhZZZNS0_21heaviside_kernel_cudaERNS_18TensorIteratorBaseEENKUlvE_clEvENKUlvE_clEvEUlhhE_EEEEvS5_RKT_EUliE_EEviT1_ --------------------------
	.section	.text._ZN2at6native18elementwise_kernelILi128ELi4EZNS0_15gpu_kernel_implINS0_13BUnaryFunctorIhhhZZZNS0_21heaviside_kernel_cudaERNS_18TensorIteratorBaseEENKUlvE_clEvENKUlvE_clEvEUlhhE_EEEEvS5_RKT_EUliE_EEviT1_,"ax",@progbits
	.align	128
        .global         _ZN2at6native18elementwise_kernelILi128ELi4EZNS0_15gpu_kernel_implINS0_13BUnaryFunctorIhhhZZZNS0_21heaviside_kernel_cudaERNS_18TensorIteratorBaseEENKUlvE_clEvENKUlvE_clEvEUlhhE_EEEEvS5_RKT_EUliE_EEviT1_
        .type           _ZN2at6native18elementwise_kernelILi128ELi4EZNS0_15gpu_kernel_implINS0_13BUnaryFunctorIhhhZZZNS0_21heaviside_kernel_cudaERNS_18TensorIteratorBaseEENKUlvE_clEvENKUlvE_clEvEUlhhE_EEEEvS5_RKT_EUliE_EEviT1_,@function
        .size           _ZN2at6native18elementwise_kernelILi128ELi4EZNS0_15gpu_kernel_implINS0_13BUnaryFunctorIhhhZZZNS0_21heaviside_kernel_cudaERNS_18TensorIteratorBaseEENKUlvE_clEvENKUlvE_clEvEUlhhE_EEEEvS5_RKT_EUliE_EEviT1_,(.L_x_31206 - _ZN2at6native18elementwise_kernelILi128ELi4EZNS0_15gpu_kernel_implINS0_13BUnaryFunctorIhhhZZZNS0_21heaviside_kernel_cudaERNS_18TensorIteratorBaseEENKUlvE_clEvENKUlvE_clEvEUlhhE_EEEEvS5_RKT_EUliE_EEviT1_)
        .other          _ZN2at6native18elementwise_kernelILi128ELi4EZNS0_15gpu_kernel_implINS0_13BUnaryFunctorIhhhZZZNS0_21heaviside_kernel_cudaERNS_18TensorIteratorBaseEENKUlvE_clEvENKUlvE_clEvEUlhhE_EEEEvS5_RKT_EUliE_EEviT1_,@"STO_CUDA_ENTRY STV_DEFAULT"
_ZN2at6native18elementwise_kernelILi128ELi4EZNS0_15gpu_kernel_implINS0_13BUnaryFunctorIhhhZZZNS0_21heaviside_kernel_cudaERNS_18TensorIteratorBaseEENKUlvE_clEvENKUlvE_clEvEUlhhE_EEEEvS5_RKT_EUliE_EEviT1_:
.text._ZN2at6native18elementwise_kernelILi128ELi4EZNS0_15gpu_kernel_implINS0_13BUnaryFunctorIhhhZZZNS0_21heaviside_kernel_cudaERNS_18TensorIteratorBaseEENKUlvE_clEvENKUlvE_clEvEUlhhE_EEEEvS5_RKT_EUliE_EEviT1_:
        /* <DEDUP_REMOVED lines=321> */
.L_x_19241:
        /* <DEDUP_REMOVED lines=16> */
.L_x_19245:
[----:B------:R0:W5:Y:S01]  /*1510*/  LDG.E.U8 R0, desc[UR36][R4.64] ;  /* 0x0000002404007981 */ /* 0x000162000c1e1100 */
[----:B------:R-:W-:Y:S05]  /*1520*/  BRA `(.L_x_19247) ;  /* 0x0000000c005c7947 */ /* 0x000fea0003800000 */
.L_x_19244:
        /* <DEDUP_REMOVED lines=8> */
.L_x_19249:
[----:B------:R3:W5:Y:S01]  /*15b0*/  LDG.E.U8 R0, desc[UR36][R4.64] ;  /* 0x0000002404007981 */ /* 0x000762000c1e1100 */
[----:B------:R-:W-:Y:S05]  /*15c0*/  BRA `(.L_x_19247) ;  /* 0x0000000c00347947 */ /* 0x000fea0003800000 */
.L_x_19248:
[----:B------:R0:W5:Y:S01]  /*15d0*/  LDG.E.U16 R0, desc[UR36][R4.64] ;  /* 0x0000002404007981 */ /* 0x000162000c1e1500 */
[----:B------:R-:W-:Y:S05]  /*15e0*/  BRA `(.L_x_19247) ;  /* 0x0000000c002c7947 */ /* 0x000fea0003800000 */
.L_x_19243:
        /* <DEDUP_REMOVED lines=10> */
.L_x_19251:
[----:B------:R-:W2:Y:S02]  /*1690*/  LDG.E.U16 R2, desc[UR36][R4.64] ;  /* 0x0000002404027981 */ /* 0x000ea4000c1e1500 */
[----:B--2---:R-:W-:-:S06]  /*16a0*/  HADD2.F32 R2, -RZ, R2.H0_H0 ;  /* 0x20000002ff027230 */ /* 0x004fcc0000004100 */
[----:B------:R-:W0:Y:S02]  /*16b0*/  F2I.S64.TRUNC R2, R2 ;  /* 0x0000000200027311 */ /* 0x000e24000020d900 */
[----:B0-----:R-:W-:Y:S01]  /*16c0*/  PRMT R0, R2, 0x7610, R0 ;  /* 0x0000761002007816 */ /* 0x001fe20000000000 */
[----:B------:R-:W-:Y:S06]  /*16d0*/  BRA `(.L_x_19247) ;  /* 0x0000000800f07947 */ /* 0x000fec0003800000 */
.L_x_19250:
        /* <DEDUP_REMOVED lines=10> */
.L_x_19253:
[----:B------:R-:W2:Y:S02]  /*1780*/  LDG.E.U16 R4, desc[UR36][R4.64] ;  /* 0x0000002404047981 */ /* 0x000ea4000c1e1500 */
[----:B--2---:R-:W-:-:S06]  /*1790*/  HADD2.F32 R2, -RZ, R4.H0_H0 ;  /* 0x20000004ff027230 */ /* 0x004fcc0000004100 */
[----:B------:R-:W0:Y:S02]  /*17a0*/  F2I.S64.TRUNC R2, R2 ;  /* 0x0000000200027311 */ /* 0x000e24000020d900 */
[----:B0-----:R-:W-:Y:S01]  /*17b0*/  PRMT R0, R2, 0x7610, R0 ;  /* 0x0000761002007816 */ /* 0x001fe20000000000 */
[----:B------:R-:W-:Y:S06]  /*17c0*/  BRA `(.L_x_19247) ;  /* 0x0000000800b47947 */ /* 0x000fec0003800000 */
.L_x_19252:
[----:B------:R-:W2:Y:S02]  /*17d0*/  LDG.E.64 R2, desc[UR36][R4.64] ;  /* 0x0000002404027981 */ /* 0x000ea4000c1e1b00 */
[----:B--2---:R-:W0:Y:S02]  /*17e0*/  F2I.S64.F64.TRUNC R2, R2 ;  /* 0x0000000200027311 */ /* 0x004e24000030d900 */
[----:B0-----:R-:W-:Y:S01]  /*17f0*/  PRMT R0, R2, 0x7610, R0 ;  /* 0x0000761002007816 */ /* 0x001fe20000000000 */
[----:B------:R-:W-:Y:S06]  /*1800*/  BRA `(.L_x_19247) ;  /* 0x0000000800a47947 */ /* 0x000fec0003800000 */
.L_x_19242:
        /* <DEDUP_REMOVED lines=12> */
.L_x_19256:
[----:B------:R-:W2:Y:S02]  /*18d0*/  LDG.E.64 R4, desc[UR36][R4.64] ;  /* 0x0000002404047981 */ /* 0x000ea4000c1e1b00 */
[----:B--2---:R-:W0:Y:S02]  /*18e0*/  F2I.S64.F64.TRUNC R2, R4 ;  /* 0x0000000400027311 */ /* 0x004e24000030d900 */
[----:B0-----:R-:W-:Y:S01]  /*18f0*/  PRMT R0, R2, 0x7610, R0 ;  /* 0x0000761002007816 */ /* 0x001fe20000000000 */
[----:B------:R-:W-:Y:S06]  /*1900*/  BRA `(.L_x_19247) ;  /* 0x0000000800647947 */ /* 0x000fec0003800000 */
.L_x_19255:
        /* <DEDUP_REMOVED lines=27> */
.L_x_19258:
        /* <DEDUP_REMOVED lines=14> */
.L_x_19257:
[----:B------:R-:W2:Y:S02]  /*1ba0*/  LDG.E.U16 R2, desc[UR36][R4.64] ;  /* 0x0000002404027981 */ /* 0x000ea4000c1e1500 */
[----:B--2---:R-:W-:-:S06]  /*1bb0*/  SHF.L.U32 R2, R2, 0x10, RZ ;  /* 0x0000001002027819 */ /* 0x004fcc00000006ff */
[----:B------:R-:W0:Y:S02]  /*1bc0*/  F2I.S64.TRUNC R2, R2 ;  /* 0x0000000200027311 */ /* 0x000e24000020d900 */
[----:B0-----:R-:W-:Y:S01]  /*1bd0*/  PRMT R0, R2, 0x7610, R0 ;  /* 0x0000761002007816 */ /* 0x001fe20000000000 */
[----:B------:R-:W-:Y:S06]  /*1be0*/  BRA `(.L_x_19247) ;  /* 0x0000000400ac7947 */ /* 0x000fec0003800000 */
.L_x_19254:
        /* <DEDUP_REMOVED lines=10> */
.L_x_19261:
        /* <DEDUP_REMOVED lines=21> */
.L_x_19265:
[----:B------:R-:W-:Y:S05]  /*1de0*/  BSYNC.RECONVERGENT B1 ;  /* 0x0000000000017941 */ /* 0x000fea0003800200 */
.L_x_19264:
[----:B------:R-:W-:Y:S01]  /*1df0*/  IMAD.SHL.U32 R0, R0, 0x100000, RZ ;  /* 0x0010000000007824 */ /* 0x000fe200078e00ff */
[----:B------:R-:W-:-:S04]  /*1e00*/  LEA R2, R2, 0x3b800000, 0x17 ;  /* 0x3b80000002027811 */ /* 0x000fc800078eb8ff */
[----:B------:R-:W-:-:S07]  /*1e10*/  LOP3.LUT R2, R2, R0, R7, 0xfe, !PT ;  /* 0x0000000002027212 */ /* 0x000fce00078efe07 */
.L_x_19263:
[----:B------:R-:W-:Y:S05]  /*1e20*/  BSYNC.RECONVERGENT B0 ;  /* 0x0000000000007941 */ /* 0x000fea0003800200 */
.L_x_19262:
[----:B------:R-:W0:Y:S02]  /*1e30*/  F2I.S64.TRUNC R2, R2 ;  /* 0x0000000200027311 */ /* 0x000e24000020d900 */
[----:B0-----:R-:W-:Y:S01]  /*1e40*/  PRMT R0, R2, 0x7610, R0 ;  /* 0x0000761002007816 */ /* 0x001fe20000000000 */
[----:B------:R-:W-:Y:S06]  /*1e50*/  BRA `(.L_x_19247) ;  /* 0x0000000400107947 */ /* 0x000fec0003800000 */
.L_x_19260:
        /* <DEDUP_REMOVED lines=21> */
.L_x_19269:
[----:B------:R-:W-:Y:S05]  /*1fb0*/  BSYNC.RECONVERGENT B1 ;  /* 0x0000000000017941 */ /* 0x000fea0003800200 */
.L_x_19268:
[----:B------:R-:W-:Y:S01]  /*1fc0*/  IMAD.SHL.U32 R0, R0, 0x200000, RZ ;  /* 0x0020000000007824 */ /* 0x000fe200078e00ff */
[----:B------:R-:W-:-:S04]  /*1fd0*/  LEA R2, R2, 0x37800000, 0x17 ;  /* 0x3780000002027811 */ /* 0x000fc800078eb8ff */
[----:B------:R-:W-:-:S07]  /*1fe0*/  LOP3.LUT R2, R2, R0, R7, 0xfe, !PT ;  /* 0x0000000002027212 */ /* 0x000fce00078efe07 */
.L_x_19267:
[----:B------:R-:W-:Y:S05]  /*1ff0*/  BSYNC.RECONVERGENT B0 ;  /* 0x0000000000007941 */ /* 0x000fea0003800200 */
.L_x_19266:
[----:B------:R-:W0:Y:S02]  /*2000*/  F2I.S64.TRUNC R2, R2 ;  /* 0x0000000200027311 */ /* 0x000e24000020d900 */
[----:B0-----:R-:W-:Y:S01]  /*2010*/  PRMT R0, R2, 0x7610, R0 ;  /* 0x0000761002007816 */ /* 0x001fe20000000000 */
[----:B------:R-:W-:Y:S06]  /*2020*/  BRA `(.L_x_19247) ;  /* 0x00000000009c7947 */ /* 0x000fec0003800000 */
.L_x_19259:
[----:B------:R-:W-:-:S09]  /*2030*/  UISETP.NE.AND UP0, UPT, UR4, 0x1c, UPT ;  /* 0x0000001c0400788c */ /* 0x000fd2000bf05270 */
[----:B------:R-:W-:Y:S05]  /*2040*/  BRA.U !UP0, `(.L_x_19270) ;  /* 0x0000000108907547 */ /* 0x000fea000b800000 */
[----:B------:R-:W-:-:S09]  /*2050*/  UISETP.NE.AND UP0, UPT, UR4, 0x1d, UPT ;  /* 0x0000001d0400788c */ /* 0x000fd2000bf05270 */
[----:B------:R-:W-:Y:S05]  /*2060*/  BRA.U !UP0, `(.L_x_19271) ;  /* 0x0000000108807547 */ /* 0x000fea000b800000 */
[----:B------:R-:W-:-:S09]  /*2070*/  UISETP.NE.AND UP0, UPT, UR4, 0x2c, UPT ;  /* 0x0000002c0400788c */ /* 0x000fd2000bf05270 */
[----:B------:R-:W-:Y:S05]  /*2080*/  BRA.U !UP0, `(.L_x_19272) ;  /* 0x0000000108487547 */ /* 0x000fea000b800000 */
.L_x_19246:
        /* <DEDUP_REMOVED lines=16> */
.L_x_19273:
[----:B------:R-:W-:Y:S01]  /*2190*/  PRMT R0, RZ, 0x7610, R0 ;  /* 0x00007610ff007816 */ /* 0x000fe20000000000 */
[----:B------:R-:W-:Y:S06]  /*21a0*/  BRA `(.L_x_19247) ;  /* 0x00000000003c7947 */ /* 0x000fec0003800000 */
.L_x_19272:
        /* <DEDUP_REMOVED lines=8> */
.L_x_19275:
[----:B------:R-:W-:Y:S05]  /*2230*/  BSYNC.RECONVERGENT B0 ;  /* 0x0000000000007941 */ /* 0x000fea0003800200 */
.L_x_19274:
[----:B------:R-:W0:Y:S02]  /*2240*/  F2I.S64.TRUNC R2, R2 ;  /* 0x0000000200027311 */ /* 0x000e24000020d900 */
[----:B0-----:R-:W-:Y:S01]  /*2250*/  PRMT R0, R2, 0x7610, R0 ;  /* 0x0000761002007816 */ /* 0x001fe20000000000 */
[----:B------:R-:W-:Y:S06]  /*2260*/  BRA `(.L_x_19247) ;  /* 0x00000000000c7947 */ /* 0x000fec0003800000 */
.L_x_19271:
[----:B------:R2:W5:Y:S01]  /*2270*/  LDG.E.U8 R0, desc[UR36][R4.64] ;  /* 0x0000002404007981 */ /* 0x000562000c1e1100 */
[----:B------:R-:W-:Y:S05]  /*2280*/  BRA `(.L_x_19247) ;  /* 0x0000000000047947 */ /* 0x000fea0003800000 */
.L_x_19270:
[----:B------:R1:W5:Y:S02]  /*2290*/  LDG.E.U8 R0, desc[UR36][R4.64] ;  /* 0x0000002404007981 */ /* 0x000364000c1e1100 */
.L_x_19247:
[----:B------:R-:W0:Y:S01]  /*22a0*/  LDCU.64 UR6, c[0x0][0x580] ;  /* 0x0000b000ff0677ac */ /* 0x000e220008000a00 */
[----:B-----5:R-:W-:Y:S01]  /*22b0*/  LOP3.LUT P0, RZ, R0, 0xff, RZ, 0xc0, !PT ;  /* 0x000000ff00ff7812 */ /* 0x020fe2000780c0ff */
[----:B------:R-:W-:Y:S01]  /*22c0*/  BSSY.RECONVERGENT B6, `(.L_x_19276) ;  /* 0x00000e9000067945 */ /* 0x000fe20003800200 */
[----:B------:R-:W-:Y:S02]  /*22d0*/  UPRMT UR4, UR41, 0x9910, URZ ;  /* 0x0000991029047896 */ /* 0x000fe400080000ff */
[----:B------:R-:W-:Y:S02]  /*22e0*/  SEL R0, RZ, 0x1, !P0 ;  /* 0x00000001ff007807 */ /* 0x000fe40004000000 */
[----:B------:R-:W-:Y:S02]  /*22f0*/  UISETP.GT.AND UP0, UPT, UR4, 0x9, UPT ;  /* 0x000000090400788c */ /* 0x000fe4000bf04270 */
[----:B01234-:R-:W-:Y:S02]  /*2300*/  SEL R5, R19, R0, !P0 ;  /* 0x0000000013057207 */ /* 0x01ffe40004000000 */
        /* <DEDUP_REMOVED lines=13> */
.L_x_19280:
[----:B------:R3:W-:Y:S01]  /*23e0*/  STG.E.U8 desc[UR36][R2.64], R5 ;  /* 0x0000000502007986 */ /* 0x0007e2000c101124 */
[----:B------:R-:W-:Y:S05]  /*23f0*/  BRA `(.L_x_19282) ;  /* 0x0000000c00547947 */ /* 0x000fea0003800000 */
.L_x_19279:
        /* <DEDUP_REMOVED lines=10> */
.L_x_19284:
[----:B------:R-:W-:-:S05]  /*24a0*/  LOP3.LUT R5, R5, 0xff, RZ, 0xc0, !PT ;  /* 0x000000ff05057812 */ /* 0x000fca00078ec0ff */
[----:B------:R1:W-:Y:S01]  /*24b0*/  STG.E desc[UR36][R2.64], R5 ;  /* 0x0000000502007986 */ /* 0x0003e2000c101924 */
[----:B------:R-:W-:Y:S05]  /*24c0*/  BRA `(.L_x_19282) ;  /* 0x0000000c00207947 */ /* 0x000fea0003800000 */
.L_x_19283:
[----:B------:R-:W-:-:S05]  /*24d0*/  LOP3.LUT R5, R5, 0xff, RZ, 0xc0, !PT ;  /* 0x000000ff05057812 */ /* 0x000fca00078ec0ff */
[----:B------:R2:W-:Y:S01]  /*24e0*/  STG.E.U16 desc[UR36][R2.64], R5 ;  /* 0x0000000502007986 */ /* 0x0005e2000c101524 */
[----:B------:R-:W-:Y:S05]  /*24f0*/  BRA `(.L_x_19282) ;  /* 0x0000000c00147947 */ /* 0x000fea0003800000 */
.L_x_19278:
        /* <DEDUP_REMOVED lines=10> */
.L_x_19286:
[----:B------:R-:W-:-:S04]  /*25a0*/  LOP3.LUT R5, R5, 0xff, RZ, 0xc0, !PT ;  /* 0x000000ff05057812 */ /* 0x000fc800078ec0ff */
[----:B------:R-:W0:Y:S02]  /*25b0*/  I2F.U16 R0, R5 ;  /* 0x0000000500007306 */ /* 0x000e240000101000 */
[----:B0-----:R-:W-:-:S05]  /*25c0*/  F2FP.F16.F32.PACK_AB R0, RZ, R0 ;  /* 0x00000000ff00723e */ /* 0x001fca00000000ff */
[----:B------:R0:W-:Y:S01]  /*25d0*/  STG.E.U16 desc[UR36][R2.64], R0 ;  /* 0x0000000002007986 */ /* 0x0001e2000c101524 */
[----:B------:R-:W-:Y:S05]  /*25e0*/  BRA `(.L_x_19282) ;  /* 0x0000000800d87947 */ /* 0x000fea0003800000 */
.L_x_19285:
        /* <DEDUP_REMOVED lines=11> */
.L_x_19288:
[----:B------:R-:W-:-:S06]  /*26a0*/  LOP3.LUT R5, R5, 0xff, RZ, 0xc0, !PT ;  /* 0x000000ff05057812 */ /* 0x000fcc00078ec0ff */
[----:B------:R-:W0:Y:S02]  /*26b0*/  I2F.U16 R5, R5 ;  /* 0x0000000500057306 */ /* 0x000e240000101000 */
[----:B0-----:R-:W-:-:S04]  /*26c0*/  F2FP.F16.F32.PACK_AB R5, RZ, R5 ;  /* 0x00000005ff05723e */ /* 0x001fc800000000ff */
[----:B------:R-:W-:-:S05]  /*26d0*/  PRMT R5, R5, 0x5410, RZ ;  /* 0x0000541005057816 */ /* 0x000fca00000000ff */
[----:B------:R0:W-:Y:S01]  /*26e0*/  STG.E desc[UR36][R2.64], R5 ;  /* 0x0000000502007986 */ /* 0x0001e2000c101924 */
[----:B------:R-:W-:Y:S05]  /*26f0*/  BRA `(.L_x_19282) ;  /* 0x0000000800947947 */ /* 0x000fea0003800000 */
.L_x_19287:
[----:B------:R-:W-:-:S06]  /*2700*/  LOP3.LUT R5, R5, 0xff, RZ, 0xc0, !PT ;  /* 0x000000ff05057812 */ /* 0x000fcc00078ec0ff */
[----:B------:R-:W0:Y:S02]  /*2710*/  I2F.F64.U16 R4, R5 ;  /* 0x0000000500047312 */ /* 0x000e240000101800 */
[----:B0-----:R0:W-:Y:S01]  /*2720*/  STG.E.64 desc[UR36][R2.64], R4 ;  /* 0x0000000402007986 */ /* 0x0011e2000c101b24 */
[----:B------:R-:W-:Y:S05]  /*2730*/  BRA `(.L_x_19282) ;  /* 0x0000000800847947 */ /* 0x000fea0003800000 */
.L_x_19277:
        /* <DEDUP_REMOVED lines=12> */
.L_x_19291:
[----:B------:R-:W-:Y:S02]  /*2800*/  LOP3.LUT R5, R5, 0xff, RZ, 0xc0, !PT ;  /* 0x000000ff05057812 */ /* 0x000fe400078ec0ff */
[----:B------:R-:W-:-:S04]  /*2810*/  CS2R R6, SRZ ;  /* 0x0000000000067805 */ /* 0x000fc8000001ff00 */
[----:B------:R-:W0:Y:S02]  /*2820*/  I2F.F64.U16 R4, R5 ;  /* 0x0000000500047312 */ /* 0x000e240000101800 */
[----:B0-----:R0:W-:Y:S01]  /*2830*/  STG.E.128 desc[UR36][R2.64], R4 ;  /* 0x0000000402007986 */ /* 0x0011e2000c101d24 */
[----:B------:R-:W-:Y:S05]  /*2840*/  BRA `(.L_x_19282) ;  /* 0x0000000800407947 */ /* 0x000fea0003800000 */
.L_x_19290:
        /* <DEDUP_REMOVED lines=18> */
.L_x_19295:
[----:B------:R-:W-:Y:S05]  /*2970*/  BSYNC.RECONVERGENT B0 ;  /* 0x0000000000007941 */ /* 0x000fea0003800200 */
.L_x_19294:
[----:B------:R0:W-:Y:S01]  /*2980*/  STG.E.U8 desc[UR36][R2.64], R5 ;  /* 0x0000000502007986 */ /* 0x0001e2000c101124 */
[----:B------:R-:W-:Y:S05]  /*2990*/  BRA `(.L_x_19282) ;  /* 0x0000000400ec7947 */ /* 0x000fea0003800000 */
.L_x_19293:
        /* <DEDUP_REMOVED lines=17> */
.L_x_19292:
[----:B------:R-:W-:-:S04]  /*2ab0*/  LOP3.LUT R5, R5, 0xff, RZ, 0xc0, !PT ;  /* 0x000000ff05057812 */ /* 0x000fc800078ec0ff */
[----:B------:R-:W0:Y:S02]  /*2ac0*/  I2F.U16 R0, R5 ;  /* 0x0000000500007306 */ /* 0x000e240000101000 */
[----:B0-----:R-:W-:-:S05]  /*2ad0*/  F2FP.BF16.F32.PACK_AB R0, RZ, R0 ;  /* 0x00000000ff00723e */ /* 0x001fca00000010ff */
[----:B------:R0:W-:Y:S01]  /*2ae0*/  STG.E.U16 desc[UR36][R2.64], R0 ;  /* 0x0000000002007986 */ /* 0x0001e2000c101524 */
[----:B------:R-:W-:Y:S05]  /*2af0*/  BRA `(.L_x_19282) ;  /* 0x0000000400947947 */ /* 0x000fea0003800000 */
.L_x_19289:
        /* <DEDUP_REMOVED lines=11> */
.L_x_19298:
[----:B------:R-:W-:Y:S01]  /*2bb0*/  LOP3.LUT R5, R5, 0xff, RZ, 0xc0, !PT ;  /* 0x000000ff05057812 */ /* 0x000fe200078ec0ff */
[----:B------:R-:W-:Y:S01]  /*2bc0*/  BSSY.RECONVERGENT B0, `(.L_x_19299) ;  /* 0x0000012000007945 */ /* 0x000fe20003800200 */
[----:B------:R-:W-:-:S04]  /*2bd0*/  HFMA2 R0, -RZ, RZ, 0, 7.62939453125e-06 ;  /* 0x00000080ff007431 */ /* 0x000fc800000001ff */
        /* <DEDUP_REMOVED lines=10> */
.L_x_19301:
[----:B------:R-:W-:-:S04]  /*2c80*/  SHF.R.U32.HI R0, RZ, 0x14, R5 ;  /* 0x00000014ff007819 */ /* 0x000fc80000011605 */
[----:B------:R-:W-:-:S04]  /*2c90*/  LOP3.LUT R0, R0, 0x1, RZ, 0xc0, !PT ;  /* 0x0000000100007812 */ /* 0x000fc800078ec0ff */
[----:B------:R-:W-:-:S04]  /*2ca0*/  IADD3 R0, PT, PT, R5, 0x487ffff, R0 ;  /* 0x0487ffff05007810 */ /* 0x000fc80007ffe000 */
[----:B------:R-:W-:-:S04]  /*2cb0*/  SHF.R.U32.HI R0, RZ, 0x14, R0 ;  /* 0x00000014ff007819 */ /* 0x000fc80000011600 */
[----:B------:R-:W-:-:S07]  /*2cc0*/  LOP3.LUT R4, R0, 0xff, RZ, 0xc0, !PT ;  /* 0x000000ff00047812 */ /* 0x000fce00078ec0ff */
.L_x_19302:
[----:B------:R-:W-:-:S07]  /*2cd0*/  PRMT R0, R4, 0x7610, R0 ;  /* 0x0000761004007816 */ /* 0x000fce0000000000 */
.L_x_19300:
[----:B------:R-:W-:Y:S05]  /*2ce0*/  BSYNC.RECONVERGENT B0 ;  /* 0x0000000000007941 */ /* 0x000fea0003800200 */
.L_x_19299:
[----:B------:R0:W-:Y:S01]  /*2cf0*/  STG.E.U8 desc[UR36][R2.64], R0 ;  /* 0x0000000002007986 */ /* 0x0001e2000c101124 */
[----:B------:R-:W-:Y:S05]  /*2d00*/  BRA `(.L_x_19282) ;  /* 0x0000000400107947 */ /* 0x000fea0003800000 */
.L_x_19297:
        /* <DEDUP_REMOVED lines=13> */
.L_x_19305:
[----:B------:R-:W-:-:S04]  /*2de0*/  SHF.R.U32.HI R0, RZ, 0x15, R5 ;  /* 0x00000015ff007819 */ /* 0x000fc80000011605 */
[----:B------:R-:W-:-:S04]  /*2df0*/  LOP3.LUT R0, R0, 0x1, RZ, 0xc0, !PT ;  /* 0x0000000100007812 */ /* 0x000fc800078ec0ff */
[----:B------:R-:W-:-:S04]  /*2e00*/  IADD3 R0, PT, PT, R5, 0x88fffff, R0 ;  /* 0x088fffff05007810 */ /* 0x000fc80007ffe000 */
[----:B------:R-:W-:-:S04]  /*2e10*/  SHF.R.U32.HI R0, RZ, 0x15, R0 ;  /* 0x00000015ff007819 */ /* 0x000fc80000011600 */
[----:B------:R-:W-:-:S07]  /*2e20*/  LOP3.LUT R4, R0, 0xff, RZ, 0xc0, !PT ;  /* 0x000000ff00047812 */ /* 0x000fce00078ec0ff */
.L_x_19306:
[----:B------:R-:W-:-:S07]  /*2e30*/  PRMT R0, R4, 0x7610, R0 ;  /* 0x0000761004007816 */ /* 0x000fce0000000000 */
.L_x_19304:
[----:B------:R-:W-:Y:S05]  /*2e40*/  BSYNC.RECONVERGENT B0 ;  /* 0x0000000000007941 */ /* 0x000fea0003800200 */
.L_x_19303:
[----:B------:R0:W-:Y:S01]  /*2e50*/  STG.E.U8 desc[UR36][R2.64], R0 ;  /* 0x0000000002007986 */ /* 0x0001e2000c101124 */
[----:B------:R-:W-:Y:S05]  /*2e60*/  BRA `(.L_x_19282) ;  /* 0x0000000000b87947 */ /* 0x000fea0003800000 */
.L_x_19296:
[----:B------:R-:W-:-:S09]  /*2e70*/  UISETP.NE.AND UP0, UPT, UR4, 0x1c, UPT ;  /* 0x0000001c0400788c */ /* 0x000fd2000bf05270 */
[----:B------:R-:W-:Y:S05]  /*2e80*/  BRA.U !UP0, `(.L_x_19307) ;  /* 0x0000000108a87547 */ /* 0x000fea000b800000 */
[----:B------:R-:W-:-:S09]  /*2e90*/  UISETP.NE.AND UP0, UPT, UR4, 0x1d, UPT ;  /* 0x0000001d0400788c */ /* 0x000fd2000bf05270 */
[----:B------:R-:W-:Y:S05]  /*2ea0*/  BRA.U !UP0, `(.L_x_19308) ;  /* 0x0000000108907547 */ /* 0x000fea000b800000 */
[----:B------:R-:W-:-:S09]  /*2eb0*/  UISETP.NE.AND UP0, UPT, UR4, 0x2c, UPT ;  /* 0x0000002c0400788c */ /* 0x000fd2000bf05270 */
[----:B------:R-:W-:Y:S05]  /*2ec0*/  BRA.U !UP0, `(.L_x_19309) ;  /* 0x0000000108447547 */ /* 0x000fea000b800000 */
.L_x_19281:
        /* <DEDUP_REMOVED lines=16> */
.L_x_19310:
[----:B------:R-:W-:Y:S05]  /*2fd0*/  BRA `(.L_x_19282) ;  /* 0x00000000005c7947 */ /* 0x000fea0003800000 */
.L_x_19309:
        /* <DEDUP_REMOVED lines=15> */
[----:B------:R0:W-:Y:S01]  /*30d0*/  STG.E.U8 desc[UR36][R2.64], R5 ;  /* 0x0000000502007986 */ /* 0x0001e2000c101124 */
[----:B------:R-:W-:Y:S05]  /*30e0*/  BRA `(.L_x_19282) ;  /* 0x0000000000187947 */ /* 0x000fea0003800000 */
.L_x_19308:
[----:B------:R-:W-:Y:S01]  /*30f0*/  LOP3.LUT R4, R5, 0xff, RZ, 0xc0, !PT ;  /* 0x000000ff05047812 */ /* 0x000fe200078ec0ff */
[----:B------:R-:W-:-:S05]  /*3100*/  IMAD.MOV.U32 R5, RZ, RZ, RZ ;  /* 0x000000ffff057224 */ /* 0x000fca00078e00ff */
[----:B------:R0:W-:Y:S01]  /*3110*/  STG.E.64 desc[UR36][R2.64], R4 ;  /* 0x0000000402007986 */ /* 0x0001e2000c101b24 */
[----:B------:R-:W-:Y:S05]  /*3120*/  BRA `(.L_x_19282) ;  /* 0x0000000000087947 */ /* 0x000fea0003800000 */
.L_x_19307:
[----:B------:R-:W-:-:S05]  /*3130*/  LOP3.LUT R5, R5, 0xff, RZ, 0xc0, !PT ;  /* 0x000000ff05057812 */ /* 0x000fca00078ec0ff */
[----:B------:R0:W-:Y:S02]  /*3140*/  STG.E desc[UR36][R2.64], R5 ;  /* 0x0000000502007986 */ /* 0x0001e4000c101924 */
.L_x_19282:
[----:B------:R-:W-:Y:S05]  /*3150*/  BSYNC.RECONVERGENT B6 ;  /* 0x0000000000067941 */ /* 0x000fea0003800200 */
.L_x_19276:
[----:B------:R-:W-:-:S07]  /*3160*/  IADD3 R17, PT, PT, R17, 0x80, RZ ;  /* 0x0000008011117810 */ /* 0x000fce0007ffe0ff */
.L_x_19240:
[----:B------:R-:W-:Y:S05]  /*3170*/  BSYNC.RECONVERGENT B7 ;  /* 0x0000000000077941 */ /* 0x000fea0003800200 */
.L_x_19239:
        /* <DEDUP_REMOVED lines=307> */
.L_x_19313:
[----:B------:R-:W0:Y:S01]  /*44b0*/  LDCU.64 UR6, c[0x0][0x588] ;  /* 0x0000b100ff0677ac */ /* 0x000e220008000a00 */
[----:B------:R-:W-:-:S04]  /*44c0*/  UPRMT UR4, UR42, 0x9910, URZ ;  /* 0x000099102a047896 */ /* 0x000fc800080000ff */
[----:B------:R-:W-:Y:S01]  /*44d0*/  UISETP.GT.AND UP0, UPT, UR4, 0x9, UPT ;  /* 0x000000090400788c */ /* 0x000fe2000bf04270 */
[----:B0-----:R-:W-:-:S05]  /*44e0*/  IADD3 R4, P0, PT, R0, UR6, RZ ;  /* 0x0000000600047c10 */ /* 0x001fca000ff1e0ff */
[----:B-1234-:R-:W-:-:S03]  /*44f0*/  IMAD.X R5, RZ, RZ, UR7, P0 ;  /* 0x00000007ff057e24 */ /* 0x01efc600080e06ff */
        /* <DEDUP_REMOVED lines=11> */
.L_x_19317:
[----:B------:R4:W5:Y:S01]  /*45b0*/  LDG.E.U8 R0, desc[UR36][R4.64] ;  /* 0x0000002404007981 */ /* 0x000962000c1e1100 */
[----:B------:R-:W-:Y:S05]  /*45c0*/  BRA `(.L_x_19319) ;  /* 0x0000000c005c7947 */ /* 0x000fea0003800000 */
.L_x_19316:
        /* <DEDUP_REMOVED lines=8> */
.L_x_19321:
[----:B------:R0:W5:Y:S01]  /*4650*/  LDG.E.U8 R0, desc[UR36][R4.64] ;  /* 0x0000002404007981 */ /* 0x000162000c1e1100 */
[----:B------:R-:W-:Y:S05]  /*4660*/  BRA `(.L_x_19319) ;  /* 0x0000000c00347947 */ /* 0x000fea0003800000 */
.L_x_19320:
[----:B------:R0:W5:Y:S01]  /*4670*/  LDG.E.U16 R0, desc[UR36][R4.64] ;  /* 0x0000002404007981 */ /* 0x000162000c1e1500 */
[----:B------:R-:W-:Y:S05]  /*4680*/  BRA `(.L_x_19319) ;  /* 0x0000000c002c7947 */ /* 0x000fea0003800000 */
.L_x_19315:
        /* <DEDUP_REMOVED lines=10> */
.L_x_19323:
[----:B------:R-:W2:Y:S02]  /*4730*/  LDG.E.U16 R2, desc[UR36][R4.64] ;  /* 0x0000002404027981 */ /* 0x000ea4000c1e1500 */
[----:B--2---:R-:W-:-:S06]  /*4740*/  HADD2.F32 R2, -RZ, R2.H0_H0 ;  /* 0x20000002ff027230 */ /* 0x004fcc0000004100 */
[----:B------:R-:W0:Y:S02]  /*4750*/  F2I.S64.TRUNC R2, R2 ;  /* 0x0000000200027311 */ /* 0x000e24000020d900 */
[----:B0-----:R-:W-:Y:S01]  /*4760*/  PRMT R0, R2, 0x7610, R0 ;  /* 0x0000761002007816 */ /* 0x001fe20000000000 */
[----:B------:R-:W-:Y:S06]  /*4770*/  BRA `(.L_x_19319) ;  /* 0x0000000800f07947 */ /* 0x000fec0003800000 */
.L_x_19322:
        /* <DEDUP_REMOVED lines=10> */
.L_x_19325:
[----:B------:R-:W2:Y:S02]  /*4820*/  LDG.E.U16 R4, desc[UR36][R4.64] ;  /* 0x0000002404047981 */ /* 0x000ea4000c1e1500 */
[----:B--2---:R-:W-:-:S06]  /*4830*/  HADD2.F32 R2, -RZ, R4.H0_H0 ;  /* 0x20000004ff027230 */ /* 0x004fcc0000004100 */
[----:B------:R-:W0:Y:S02]  /*4840*/  F2I.S64.TRUNC R2, R2 ;  /* 0x0000000200027311 */ /* 0x000e24000020d900 */
[----:B0-----:R-:W-:Y:S01]  /*4850*/  PRMT R0, R2, 0x7610, R0 ;  /* 0x0000761002007816 */ /* 0x001fe20000000000 */
[----:B------:R-:W-:Y:S06]  /*4860*/  BRA `(.L_x_19319) ;  /* 0x0000000800b47947 */ /* 0x000fec0003800000 */
.L_x_19324:
[----:B------:R-:W2:Y:S02]  /*4870*/  LDG.E.64 R2, desc[UR36][R4.64] ;  /* 0x0000002404027981 */ /* 0x000ea4000c1e1b00 */
[----:B--2---:R-:W0:Y:S02]  /*4880*/  F2I.S64.F64.TRUNC R2, R2 ;  /* 0x0000000200027311 */ /* 0x004e24000030d900 */
[----:B0-----:R-:W-:Y:S01]  /*4890*/  PRMT R0, R2, 0x7610, R0 ;  /* 0x0000761002007816 */ /* 0x001fe20000000000 */
[----:B------:R-:W-:Y:S06]  /*48a0*/  BRA `(.L_x_19319) ;  /* 0x0000000800a47947 */ /* 0x000fec0003800000 */
.L_x_19314:
        /* <DEDUP_REMOVED lines=12> */
.L_x_19328:
[----:B------:R-:W2:Y:S02]  /*4970*/  LDG.E.64 R4, desc[UR36][R4.64] ;  /* 0x0000002404047981 */ /* 0x000ea4000c1e1b00 */
[----:B--2---:R-:W0:Y:S02]  /*4980*/  F2I.S64.F64.TRUNC R2, R4 ;  /* 0x0000000400027311 */ /* 0x004e24000030d900 */
[----:B0-----:R-:W-:Y:S01]  /*4990*/  PRMT R0, R2, 0x7610, R0 ;  /* 0x0000761002007816 */ /* 0x001fe20000000000 */
[----:B------:R-:W-:Y:S06]  /*49a0*/  BRA `(.L_x_19319) ;  /* 0x0000000800647947 */ /* 0x000fec0003800000 */
.L_x_19327:
        /* <DEDUP_REMOVED lines=27> */
.L_x_19330:
        /* <DEDUP_REMOVED lines=14> */
.L_x_19329:
[----:B------:R-:W2:Y:S02]  /*4c40*/  LDG.E.U16 R2, desc[UR36][R4.64] ;  /* 0x0000002404027981 */ /* 0x000ea4000c1e1500 */
[----:B--2---:R-:W-:-:S06]  /*4c50*/  IMAD.U32 R2, R2, 0x10000, RZ ;  /* 0x0001000002027824 */ /* 0x004fcc00078e00ff */
[----:B------:R-:W0:Y:S02]  /*4c60*/  F2I.S64.TRUNC R2, R2 ;  /* 0x0000000200027311 */ /* 0x000e24000020d900 */
[----:B0-----:R-:W-:Y:S01]  /*4c70*/  PRMT R0, R2, 0x7610, R0 ;  /* 0x0000761002007816 */ /* 0x001fe20000000000 */
[----:B------:R-:W-:Y:S06]  /*4c80*/  BRA `(.L_x_19319) ;  /* 0x0000000400ac7947 */ /* 0x000fec0003800000 */
.L_x_19326:
        /* <DEDUP_REMOVED lines=10> */
.L_x_19333:
        /* <DEDUP_REMOVED lines=21> */
.L_x_19337:
[----:B------:R-:W-:Y:S05]  /*4e80*/  BSYNC.RECONVERGENT B1 ;  /* 0x0000000000017941 */ /* 0x000fea0003800200 */
.L_x_19336:
[----:B------:R-:W-:Y:S02]  /*4e90*/  SHF.L.U32 R0, R0, 0x14, RZ ;  /* 0x0000001400007819 */ /* 0x000fe400000006ff */
[----:B------:R-:W-:-:S04]  /*4ea0*/  LEA R2, R2, 0x3b800000, 0x17 ;  /* 0x3b80000002027811 */ /* 0x000fc800078eb8ff */
[----:B------:R-:W-:-:S07]  /*4eb0*/  LOP3.LUT R2, R2, R0, R7, 0xfe, !PT ;  /* 0x0000000002027212 */ /* 0x000fce00078efe07 */
.L_x_19335:
[----:B------:R-:W-:Y:S05]  /*4ec0*/  BSYNC.RECONVERGENT B0 ;  /* 0x0000000000007941 */ /* 0x000fea0003800200 */
.L_x_19334:
[----:B------:R-:W0:Y:S02]  /*4ed0*/  F2I.S64.TRUNC R2, R2 ;  /* 0x0000000200027311 */ /* 0x000e24000020d900 */
[----:B0-----:R-:W-:Y:S01]  /*4ee0*/  PRMT R0, R2, 0x7610, R0 ;  /* 0x0000761002007816 */ /* 0x001fe20000000000 */
[----:B------:R-:W-:Y:S06]  /*4ef0*/  BRA `(.L_x_19319) ;  /* 0x0000000400107947 */ /* 0x000fec0003800000 */
.L_x_19332:
        /* <DEDUP_REMOVED lines=21> */
.L_x_19341:
[----:B------:R-:W-:Y:S05]  /*5050*/  BSYNC.RECONVERGENT B1 ;  /* 0x0000000000017941 */ /* 0x000fea0003800200 */
.L_x_19340:
[----:B------:R-:W-:Y:S01]  /*5060*/  IMAD.SHL.U32 R0, R0, 0x200000, RZ ;  /* 0x0020000000007824 */ /* 0x000fe200078e00ff */
[----:B------:R-:W-:-:S04]  /*5070*/  LEA R2, R2, 0x37800000, 0x17 ;  /* 0x3780000002027811 */ /* 0x000fc800078eb8ff */
[----:B------:R-:W-:-:S07]  /*5080*/  LOP3.LUT R2, R2, R0, R7, 0xfe, !PT ;  /* 0x0000000002027212 */ /* 0x000fce00078efe07 */
.L_x_19339:
[----:B------:R-:W-:Y:S05]  /*5090*/  BSYNC.RECONVERGENT B0 ;  /* 0x0000000000007941 */ /* 0x000fea0003800200 */
.L_x_19338:
[----:B------:R-:W0:Y:S02]  /*50a0*/  F2I.S64.TRUNC R2, R2 ;  /* 0x0000000200027311 */ /* 0x000e24000020d900 */
[----:B0-----:R-:W-:Y:S01]  /*50b0*/  PRMT R0, R2, 0x7610, R0 ;  /* 0x0000761002007816 */ /* 0x001fe20000000000 */
[----:B------:R-:W-:Y:S06]  /*50c0*/  BRA `(.L_x_19319) ;  /* 0x00000000009c7947 */ /* 0x000fec0003800000 */
.L_x_19331:
        /* <DEDUP_REMOVED lines=14> */
.L_x_19345:
[----:B------:R-:W-:Y:S05]  /*51b0*/  BSYNC.RECONVERGENT B0 ;  /* 0x0000000000007941 */ /* 0x000fea0003800200 */
.L_x_19344:
[----:B------:R-:W0:Y:S02]  /*51c0*/  F2I.S64.TRUNC R2, R2 ;  /* 0x0000000200027311 */ /* 0x000e24000020d900 */
[----:B0-----:R-:W-:Y:S01]  /*51d0*/  PRMT R0, R2, 0x7610, R0 ;  /* 0x0000761002007816 */ /* 0x001fe20000000000 */
[----:B------:R-:W-:Y:S06]  /*51e0*/  BRA `(.L_x_19319) ;  /* 0x0000000000547947 */ /* 0x000fec0003800000 */
.L_x_19318:
        /* <DEDUP_REMOVED lines=16> */
.L_x_19346:
[----:B------:R-:W-:Y:S01]  /*52f0*/  PRMT R0, RZ, 0x7610, R0 ;  /* 0x00007610ff007816 */ /* 0x000fe20000000000 */
[----:B------:R-:W-:Y:S06]  /*5300*/  BRA `(.L_x_19319) ;  /* 0x00000000000c7947 */ /* 0x000fec0003800000 */
.L_x_19343:
[----:B------:R1:W5:Y:S01]  /*5310*/  LDG.E.U8 R0, desc[UR36][R4.64] ;  /* 0x0000002404007981 */ /* 0x000362000c1e1100 */
[----:B------:R-:W-:Y:S05]  /*5320*/  BRA `(.L_x_19319) ;  /* 0x0000000000047947 */ /* 0x000fea0003800000 */
.L_x_19342:
[----:B------:R2:W5:Y:S02]  /*5330*/  LDG.E.U8 R0, desc[UR36][R4.64] ;  /* 0x0000002404007981 */ /* 0x000564000c1e1100 */
.L_x_19319:
        /* <DEDUP_REMOVED lines=20> */
.L_x_19351:
[----:B------:R0:W-:Y:S01]  /*5480*/  STG.E.U8 desc[UR36][R2.64], R5 ;  /* 0x0000000502007986 */ /* 0x0001e2000c101124 */
[----:B------:R-:W-:Y:S05]  /*5490*/  BRA `(.L_x_19353) ;  /* 0x0000000c00507947 */ /* 0x000fea0003800000 */
.L_x_19350:
        /* <DEDUP_REMOVED lines=10> */
.L_x_19355:
[----:B------:R-:W-:-:S05]  /*5540*/  LOP3.LUT R5, R5, 0xff, RZ, 0xc0, !PT ;  /* 0x000000ff05057812 */ /* 0x000fca00078ec0ff */
[----:B------:R0:W-:Y:S01]  /*5550*/  STG.E desc[UR36][R2.64], R5 ;  /* 0x0000000502007986 */ /* 0x0001e2000c101924 */
[----:B------:R-:W-:Y:S05]  /*5560*/  BRA `(.L_x_19353) ;  /* 0x0000000c001c7947 */ /* 0x000fea0003800000 */
.L_x_19354:
[----:B------:R-:W-:-:S05]  /*5570*/  LOP3.LUT R5, R5, 0xff, RZ, 0xc0, !PT ;  /* 0x000000ff05057812 */ /* 0x000fca00078ec0ff */
[----:B------:R0:W-:Y:S01]  /*5580*/  STG.E.U16 desc[UR36][R2.64], R5 ;  /* 0x0000000502007986 */ /* 0x0001e2000c101524 */
[----:B------:R-:W-:Y:S05]  /*5590*/  BRA `(.L_x_19353) ;  /* 0x0000000c00107947 */ /* 0x000fea0003800000 */
.L_x_19349:
        /* <DEDUP_REMOVED lines=10> */
.L_x_19357:
[----:B------:R-:W-:-:S04]  /*5640*/  LOP3.LUT R5, R5, 0xff, RZ, 0xc0, !PT ;  /* 0x000000ff05057812 */ /* 0x000fc800078ec0ff */
[----:B------:R-:W0:Y:S02]  /*5650*/  I2F.U16 R0, R5 ;  /* 0x0000000500007306 */ /* 0x000e240000101000 */
[----:B0-----:R-:W-:-:S05]  /*5660*/  F2FP.F16.F32.PACK_AB R0, RZ, R0 ;  /* 0x00000000ff00723e */ /* 0x001fca00000000ff */
[----:B------:R0:W-:Y:S01]  /*5670*/  STG.E.U16 desc[UR36][R2.64], R0 ;  /* 0x0000000002007986 */ /* 0x0001e2000c101524 */
[----:B------:R-:W-:Y:S05]  /*5680*/  BRA `(.L_x_19353) ;  /* 0x0000000800d47947 */ /* 0x000fea0003800000 */
.L_x_19356:
[----:B------:R-:W-:-:S09]  /*5690*/  UISETP.NE.AND UP0, UPT, UR4, 0x7, UPT ;  /* 0x000000070400788c */ /* 0x000fd2000bf05270 */
[----:B------:R-:W-:Y:S05]  /*56a0*/  BRA.U !UP0, `(.L_x_19358) ;  /* 0x00000001083c7547 */ /* 0x000fea000b800000 */
[----:B------:R-:W-:-:S09]  /*56b0*/  UISETP.NE.AND UP0, UPT, UR4, 0x8, UPT ;  /* 0x000000080400788c */ /* 0x000fd2000bf05270 */
[----:B------:R-:W-:Y:S05]  /*56c0*/  BRA.U !UP0, `(.L_x_19359) ;  /* 0x00000001081c7547 */ /* 0x000fea000b800000 */
[----:B------:R-:W-:-:S09]  /*56d0*/  UISETP.NE.AND UP0, UPT, UR4, 0x9, UPT ;  /* 0x000000090400788c */ /* 0x000fd2000bf05270 */
[----:B------:R-:W-:Y:S05]  /*56e0*/  BRA.U UP0, `(.L_x_19352) ;  /* 0x0000000500e47547 */ /* 0x000fea000b800000 */
[----:B------:R-:W-:Y:S02]  /*56f0*/  LOP3.LUT R5, R5, 0xff, RZ, 0xc0, !PT ;  /* 0x000000ff05057812 */ /* 0x000fe400078ec0ff */
[----:B------:R-:W-:Y:S02]  /*5700*/  MOV R7, RZ ;  /* 0x000000ff00077202 */ /* 0x000fe40000000f00 */
[----:B------:R-:W0:Y:S03]  /*5710*/  I2F.U16 R6, R5 ;  /* 0x0000000500067306 */ /* 0x000e260000101000 */
[----:B0-----:R0:W-:Y:S01]  /*5720*/  STG.E.64 desc[UR36][R2.64], R6 ;  /* 0x0000000602007986 */ /* 0x0011e2000c101b24 */
[----:B------:R-:W-:Y:S05]  /*5730*/  BRA `(.L_x_19353) ;  /* 0x0000000800a87947 */ /* 0x000fea0003800000 */
.L_x_19359:
[----:B------:R-:W-:-:S06]  /*5740*/  LOP3.LUT R5, R5, 0xff, RZ, 0xc0, !PT ;  /* 0x000000ff05057812 */ /* 0x000fcc00078ec0ff */
[----:B------:R-:W0:Y:S02]  /*5750*/  I2F.U16 R5, R5 ;  /* 0x0000000500057306 */ /* 0x000e240000101000 */
[----:B0-----:R-:W-:-:S04]  /*5760*/  F2FP.F16.F32.PACK_AB R5, RZ, R5 ;  /* 0x00000005ff05723e */ /* 0x001fc800000000ff */
[----:B------:R-:W-:-:S05]  /*5770*/  PRMT R5, R5, 0x5410, RZ ;  /* 0x0000541005057816 */ /* 0x000fca00000000ff */
[----:B------:R0:W-:Y:S01]  /*5780*/  STG.E desc[UR36][R2.64], R5 ;  /* 0x0000000502007986 */ /* 0x0001e2000c101924 */
[----:B------:R-:W-:Y:S05]  /*5790*/  BRA `(.L_x_19353) ;  /* 0x0000000800907947 */ /* 0x000fea0003800000 */
.L_x_19358:
[----:B------:R-:W-:-:S06]  /*57a0*/  LOP3.LUT R5, R5, 0xff, RZ, 0xc0, !PT ;  /* 0x000000ff05057812 */ /* 0x000fcc00078ec0ff */
[----:B------:R-:W0:Y:S02]  /*57b0*/  I2F.F64.U16 R4, R5 ;  /* 0x0000000500047312 */ /* 0x000e240000101800 */
[----:B0-----:R0:W-:Y:S01]  /*57c0*/  STG.E.64 desc[UR36][R2.64], R4 ;  /* 0x0000000402007986 */ /* 0x0011e2000c101b24 */
[----:B------:R-:W-:Y:S05]  /*57d0*/  BRA `(.L_x_19353) ;  /* 0x0000000800807947 */ /* 0x000fea0003800000 */
.L_x_19348:
        /* <DEDUP_REMOVED lines=13> */
.L_x_19363:
        /* <DEDUP_REMOVED lines=18> */
.L_x_19365:
[----:B------:R-:W-:Y:S05]  /*59d0*/  BSYNC.RECONVERGENT B0 ;  /* 0x0000000000007941 */ /* 0x000fea0003800200 */
.L_x_19364:
[----:B------:R0:W-:Y:S01]  /*59e0*/  STG.E.U8 desc[UR36][R2.64], R0 ;  /* 0x0000000002007986 */ /* 0x0001e2000c101124 */
[----:B------:R-:W-:Y:S05]  /*59f0*/  BRA `(.L_x_19353) ;  /* 0x0000000400f87947 */ /* 0x000fea0003800000 */
.L_x_19362:
        /* <DEDUP_REMOVED lines=18> */
.L_x_19367:
[----:B------:R-:W-:Y:S05]  /*5b20*/  BSYNC.RECONVERGENT B0 ;  /* 0x0000000000007941 */ /* 0x000fea0003800200 */
.L_x_19366:
[----:B------:R0:W-:Y:S01]  /*5b30*/  STG.E.U8 desc[UR36][R2.64], R0 ;  /* 0x0000000002007986 */ /* 0x0001e2000c101124 */
[----:B------:R-:W-:Y:S05]  /*5b40*/  BRA `(.L_x_19353) ;  /* 0x0000000400a47947 */ /* 0x000fea0003800000 */
.L_x_19361:
        /* <DEDUP_REMOVED lines=19> */
[----:B------:R-:W-:-:S05]  /*5c80*/  @!P0 IMAD.MOV R0, RZ, RZ, R4 ;  /* 0x000000ffff008224 */ /* 0x000fca00078e0204 */
[----:B------:R-:W-:-:S05]  /*5c90*/  @P1 MOV R5, R0 ;  /* 0x0000000000051202 */ /* 0x000fca0000000f00 */
[----:B------:R0:W-:Y:S01]  /*5ca0*/  STG.E.U8 desc[UR36][R2.64], R5 ;  /* 0x0000000502007986 */ /* 0x0001e2000c101124 */
[----:B------:R-:W-:Y:S05]  /*5cb0*/  BRA `(.L_x_19353) ;  /* 0x0000000400487947 */ /* 0x000fea0003800000 */
.L_x_19369:
[----:B------:R-:W-:Y:S01]  /*5cc0*/  LOP3.LUT R4, R5, 0xff, RZ, 0xc0, !PT ;  /* 0x000000ff05047812 */ /* 0x000fe200078ec0ff */
[----:B------:R-:W-:-:S05]  /*5cd0*/  IMAD.MOV.U32 R5, RZ, RZ, RZ ;  /* 0x000000ffff057224 */ /* 0x000fca00078e00ff */
[----:B------:R0:W-:Y:S01]  /*5ce0*/  STG.E.64 desc[UR36][R2.64], R4 ;  /* 0x0000000402007986 */ /* 0x0001e2000c101b24 */
[----:B------:R-:W-:Y:S05]  /*5cf0*/  BRA `(.L_x_19353) ;  /* 0x0000000400387947 */ /* 0x000fea0003800000 */
.L_x_19368:
[----:B------:R-:W-:-:S05]  /*5d00*/  LOP3.LUT R5, R5, 0xff, RZ, 0xc0, !PT ;  /* 0x000000ff05057812 */ /* 0x000fca00078ec0ff */
[----:B------:R0:W-:Y:S01]  /*5d10*/  STG.E desc[UR36][R2.64], R5 ;  /* 0x0000000502007986 */ /* 0x0001e2000c101924 */
[----:B------:R-:W-:Y:S05]  /*5d20*/  BRA `(.L_x_19353) ;  /* 0x00000004002c7947 */ /* 0x000fea0003800000 */
.L_x_19360:
        /* <DEDUP_REMOVED lines=10> */
.L_x_19371:
[----:B------:R-:W-:Y:S02]  /*5dd0*/  LOP3.LUT R5, R5, 0xff, RZ, 0xc0, !PT ;  /* 0x000000ff05057812 */ /* 0x000fe400078ec0ff */
[----:B------:R-:W-:-:S04]  /*5de0*/  CS2R R6, SRZ ;  /* 0x0000000000067805 */ /* 0x000fc8000001ff00 */
[----:B------:R-:W0:Y:S02]  /*5df0*/  I2F.F64.U16 R4, R5 ;  /* 0x0000000500047312 */ /* 0x000e240000101800 */
[----:B0-----:R4:W-:Y:S01]  /*5e00*/  STG.E.128 desc[UR36][R2.64], R4 ;  /* 0x0000000402007986 */ /* 0x0019e2000c101d24 */
[----:B------:R-:W-:Y:S05]  /*5e10*/  BRA `(.L_x_19353) ;  /* 0x0000000000f07947 */ /* 0x000fea0003800000 */
.L_x_19370:
[----:B------:R-:W-:-:S09]  /*5e20*/  UISETP.NE.AND UP0, UPT, UR4, 0xf, UPT ;  /* 0x0000000f0400788c */ /* 0x000fd2000bf05270 */
[----:B------:R-:W-:Y:S05]  /*5e30*/  BRA.U !UP0, `(.L_x_19372) ;  /* 0x0000000108d87547 */ /* 0x000fea000b800000 */
[----:B------:R-:W-:-:S09]  /*5e40*/  UISETP.NE.AND UP0, UPT, UR4, 0x17, UPT ;  /* 0x000000170400788c */ /* 0x000fd2000bf05270 */
[----:B------:R-:W-:Y:S05]  /*5e50*/  BRA.U !UP0, `(.L_x_19373) ;  /* 0x0000000108887547 */ /* 0x000fea000b800000 */
[----:B------:R-:W-:-:S09]  /*5e60*/  UISETP.NE.AND UP0, UPT, UR4, 0x18, UPT ;  /* 0x000000180400788c */ /* 0x000fd2000bf05270 */
[----:B------:R-:W-:Y:S05]  /*5e70*/  BRA.U !UP0, `(.L_x_19374) ;  /* 0x0000000108447547 */ /* 0x000fea000b800000 */
.L_x_19352:
        /* <DEDUP_REMOVED lines=16> */
.L_x_19375:
[----:B------:R-:W-:Y:S05]  /*5f80*/  BRA `(.L_x_19353) ;  /* 0x0000000000947947 */ /* 0x000fea0003800000 */
.L_x_19374:
        /* <DEDUP_REMOVED lines=12> */
.L_x_19377:
[----:B------:R-:W-:Y:S05]  /*6050*/  BSYNC.RECONVERGENT B0 ;  /* 0x0000000000007941 */ /* 0x000fea0003800200 */
.L_x_19376:
[----:B------:R3:W-:Y:S01]  /*6060*/  STG.E.U8 desc[UR36][R2.64], R5 ;  /* 0x0000000502007986 */ /* 0x0007e2000c101124 */
[----:B------:R-:W-:Y:S05]  /*6070*/  BRA `(.L_x_19353) ;  /* 0x0000000000587947 */ /* 0x000fea0003800000 */
.L_x_19373:
        /* <DEDUP_REMOVED lines=13> */
.L_x_19378:
[----:B------:R-:W-:Y:S02]  /*6150*/  ISETP.GT.U32.AND P0, PT, R7, 0x7f800000, PT ;  /* 0x7f8000000700780c */ /* 0x000fe40003f04070 */
[----:B------:R-:W-:-:S04]  /*6160*/  MOV R5, 0x7f ;  /* 0x0000007f00057802 */ /* 0x000fc80000000f00 */
[----:B------:R-:W-:-:S05]  /*6170*/  SEL R5, R5, 0x7c, P0 ;  /* 0x0000007c05057807 */ /* 0x000fca0000000000 */
[----:B------:R2:W-:Y:S01]  /*6180*/  STG.E.U8 desc[UR36][R2.64], R5 ;  /* 0x0000000502007986 */ /* 0x0005e2000c101124 */
[----:B------:R-:W-:Y:S05]  /*6190*/  BRA `(.L_x_19353) ;  /* 0x0000000000107947 */ /* 0x000fea0003800000 */
.L_x_19372:
[----:B------:R-:W-:-:S04]  /*61a0*/  LOP3.LUT R5, R5, 0xff, RZ, 0xc0, !PT ;  /* 0x000000ff05057812 */ /* 0x000fc800078ec0ff */
[----:B------:R-:W0:Y:S02]  /*61b0*/  I2F.U16 R0, R5 ;  /* 0x0000000500007306 */ /* 0x000e240000101000 */
[----:B0-----:R-:W-:-:S05]  /*61c0*/  F2FP.BF16.F32.PACK_AB R0, RZ, R0 ;  /* 0x00000000ff00723e */ /* 0x001fca00000010ff */
[----:B------:R0:W-:Y:S02]  /*61d0*/  STG.E.U16 desc[UR36][R2.64], R0 ;  /* 0x0000000002007986 */ /* 0x0001e4000c101524 */
.L_x_19353:
[----:B------:R-:W-:Y:S05]  /*61e0*/  BSYNC.RECONVERGENT B6 ;  /* 0x0000000000067941 */ /* 0x000fea0003800200 */
.L_x_19347:
[----:B------:R-:W-:-:S07]  /*61f0*/  VIADD R17, R17, 0x80 ;  /* 0x0000008011117836 */ /* 0x000fce0000000000 */
.L_x_19312:
[----:B------:R-:W-:Y:S05]  /*6200*/  BSYNC.RECONVERGENT B7 ;  /* 0x0000000000077941 */ /* 0x000fea0003800200 */
.L_x_19311:
        /* <DEDUP_REMOVED lines=307> */
.L_x_19381:
[----:B------:R-:W4:Y:S01]  /*7540*/  LDCU.64 UR6, c[0x0][0x588] ;  /* 0x0000b100ff0677ac */ /* 0x000f220008000a00 */
[----:B------:R-:W-:-:S04]  /*7550*/  UPRMT UR4, UR42, 0x9910, URZ ;  /* 0x000099102a047896 */ /* 0x000fc800080000ff */
[----:B------:R-:W-:Y:S01]  /*7560*/  UISETP.GT.AND UP0, UPT, UR4, 0x9, UPT ;  /* 0x000000090400788c */ /* 0x000fe2000bf04270 */
[----:B----4-:R-:W-:-:S05]  /*7570*/  IADD3 R4, P0, PT, R0, UR6, RZ ;  /* 0x0000000600047c10 */ /* 0x010fca000ff1e0ff */
[----:B-123--:R-:W-:-:S03]  /*7580*/  IMAD.X R5, RZ, RZ, UR7, P0 ;  /* 0x00000007ff057e24 */ /* 0x00efc600080e06ff */
        /* <DEDUP_REMOVED lines=11> */
.L_x_19385:
[----:B------:R0:W5:Y:S01]  /*7640*/  LDG.E.U8 R0, desc[UR36][R4.64] ;  /* 0x0000002404007981 */ /* 0x000162000c1e1100 */
[----:B------:R-:W-:Y:S05]  /*7650*/  BRA `(.L_x_19387) ;  /* 0x0000000c005c7947 */ /* 0x000fea0003800000 */
.L_x_19384:
        /* <DEDUP_REMOVED lines=8> */
.L_x_19389:
[----:B------:R3:W5:Y:S01]  /*76e0*/  LDG.E.U8 R0, desc[UR36][R4.64] ;  /* 0x0000002404007981 */ /* 0x000762000c1e1100 */
[----:B------:R-:W-:Y:S05]  /*76f0*/  BRA `(.L_x_19387) ;  /* 0x0000000c00347947 */ /* 0x000fea0003800000 */
.L_x_19388:
[----:B------:R2:W5:Y:S01]  /*7700*/  LDG.E.U16 R0, desc[UR36][R4.64] ;  /* 0x0000002404007981 */ /* 0x000562000c1e1500 */
[----:B------:R-:W-:Y:S05]  /*7710*/  BRA `(.L_x_19387) ;  /* 0x0000000c002c7947 */ /* 0x000fea0003800000 */
.L_x_19383:
        /* <DEDUP_REMOVED lines=10> */
.L_x_19391:
[----:B------:R-:W2:Y:S02]  /*77c0*/  LDG.E.U16 R2, desc[UR36][R4.64] ;  /* 0x0000002404027981 */ /* 0x000ea4000c1e1500 */
[----:B--2---:R-:W-:-:S06]  /*77d0*/  HADD2.F32 R2, -RZ, R2.H0_H0 ;  /* 0x20000002ff027230 */ /* 0x004fcc0000004100 */
[----:B------:R-:W0:Y:S02]  /*77e0*/  F2I.S64.TRUNC R2, R2 ;  /* 0x0000000200027311 */ /* 0x000e24000020d900 */
[----:B0-----:R-:W-:Y:S01]  /*77f0*/  PRMT R0, R2, 0x7610, R0 ;  /* 0x0000761002007816 */ /* 0x001fe20000000000 */
[----:B------:R-:W-:Y:S06]  /*7800*/  BRA `(.L_x_19387) ;  /* 0x0000000800f07947 */ /* 0x000fec0003800000 */
.L_x_19390:
        /* <DEDUP_REMOVED lines=10> */
.L_x_19393:
[----:B------:R-:W2:Y:S02]  /*78b0*/  LDG.E.U16 R4, desc[UR36][R4.64] ;  /* 0x0000002404047981 */ /* 0x000ea4000c1e1500 */
[----:B--2---:R-:W-:-:S06]  /*78c0*/  HADD2.F32 R2, -RZ, R4.H0_H0 ;  /* 0x20000004ff027230 */ /* 0x004fcc0000004100 */
[----:B------:R-:W0:Y:S02]  /*78d0*/  F2I.S64.TRUNC R2, R2 ;  /* 0x0000000200027311 */ /* 0x000e24000020d900 */
[----:B0-----:R-:W-:Y:S01]  /*78e0*/  PRMT R0, R2, 0x7610, R0 ;  /* 0x0000761002007816 */ /* 0x001fe20000000000 */
[----:B------:R-:W-:Y:S06]  /*78f0*/  BRA `(.L_x_19387) ;  /* 0x0000000800b47947 */ /* 0x000fec0003800000 */
.L_x_19392:
[----:B------:R-:W2:Y:S02]  /*7900*/  LDG.E.64 R2, desc[UR36][R4.64] ;  /* 0x0000002404027981 */ /* 0x000ea4000c1e1b00 */
[----:B--2---:R-:W0:Y:S02]  /*7910*/  F2I.S64.F64.TRUNC R2, R2 ;  /* 0x0000000200027311 */ /* 0x004e24000030d900 */
[----:B0-----:R-:W-:Y:S01]  /*7920*/  PRMT R0, R2, 0x7610, R0 ;  /* 0x0000761002007816 */ /* 0x001fe20000000000 */
[----:B------:R-:W-:Y:S06]  /*7930*/  BRA `(.L_x_19387) ;  /* 0x0000000800a47947 */ /* 0x000fec0003800000 */
.L_x_19382:
        /* <DEDUP_REMOVED lines=12> */
.L_x_19396:
[----:B------:R-:W2:Y:S02]  /*7a00*/  LDG.E.64 R4, desc[UR36][R4.64] ;  /* 0x0000002404047981 */ /* 0x000ea4000c1e1b00 */
[----:B--2---:R-:W0:Y:S02]  /*7a10*/  F2I.S64.F64.TRUNC R2, R4 ;  /* 0x0000000400027311 */ /* 0x004e24000030d900 */
[----:B0-----:R-:W-:Y:S01]  /*7a20*/  PRMT R0, R2, 0x7610, R0 ;  /* 0x0000761002007816 */ /* 0x001fe20000000000 */
[----:B------:R-:W-:Y:S06]  /*7a30*/  BRA `(.L_x_19387) ;  /* 0x0000000800647947 */ /* 0x000fec0003800000 */
.L_x_19395:
        /* <DEDUP_REMOVED lines=27> */
.L_x_19398:
        /* <DEDUP_REMOVED lines=14> */
.L_x_19397:
[----:B------:R-:W2:Y:S02]  /*7cd0*/  LDG.E.U16 R2, desc[UR36][R4.64] ;  /* 0x0000002404027981 */ /* 0x000ea4000c1e1500 */
[----:B--2---:R-:W-:-:S06]  /*7ce0*/  SHF.L.U32 R2, R2, 0x10, RZ ;  /* 0x0000001002027819 */ /* 0x004fcc00000006ff */
[----:B------:R-:W0:Y:S02]  /*7cf0*/  F2I.S64.TRUNC R2, R2 ;  /* 0x0000000200027311 */ /* 0x000e24000020d900 */
[----:B0-----:R-:W-:Y:S01]  /*7d00*/  PRMT R0, R2, 0x7610, R0 ;  /* 0x0000761002007816 */ /* 0x001fe20000000000 */
[----:B------:R-:W-:Y:S06]  /*7d10*/  BRA `(.L_x_19387) ;  /* 0x0000000400ac7947 */ /* 0x000fec0003800000 */
.L_x_19394:
        /* <DEDUP_REMOVED lines=10> */
.L_x_19401:
        /* <DEDUP_REMOVED lines=21> */
.L_x_19405:
[----:B------:R-:W-:Y:S05]  /*7f10*/  BSYNC.RECONVERGENT B1 ;  /* 0x0000000000017941 */ /* 0x000fea0003800200 */
.L_x_19404:
[----:B------:R-:W-:Y:S01]  /*7f20*/  IMAD.SHL.U32 R0, R0, 0x100000, RZ ;  /* 0x0010000000007824 */ /* 0x000fe200078e00ff */
[----:B------:R-:W-:-:S04]  /*7f30*/  LEA R2, R2, 0x3b800000, 0x17 ;  /* 0x3b80000002027811 */ /* 0x000fc800078eb8ff */
[----:B------:R-:W-:-:S07]  /*7f40*/  LOP3.LUT R2, R2, R0, R7, 0xfe, !PT ;  /* 0x0000000002027212 */ /* 0x000fce00078efe07 */
.L_x_19403:
[----:B------:R-:W-:Y:S05]  /*7f50*/  BSYNC.RECONVERGENT B0 ;  /* 0x0000000000007941 */ /* 0x000fea0003800200 */
.L_x_19402:
[----:B------:R-:W0:Y:S02]  /*7f60*/  F2I.S64.TRUNC R2, R2 ;  /* 0x0000000200027311 */ /* 0x000e24000020d900 */
[----:B0-----:R-:W-:Y:S01]  /*7f70*/  PRMT R0, R2, 0x7610, R0 ;  /* 0x0000761002007816 */ /* 0x001fe20000000000 */
[----:B------:R-:W-:Y:S06]  /*7f80*/  BRA `(.L_x_19387) ;  /* 0x0000000400107947 */ /* 0x000fec0003800000 */
.L_x_19400:
        /* <DEDUP_REMOVED lines=21> */
.L_x_19409:
[----:B------:R-:W-:Y:S05]  /*80e0*/  BSYNC.RECONVERGENT B1 ;  /* 0x0000000000017941 */ /* 0x000fea0003800200 */
.L_x_19408:
[----:B------:R-:W-:Y:S01]  /*80f0*/  IMAD.SHL.U32 R0, R0, 0x200000, RZ ;  /* 0x0020000000007824 */ /* 0x000fe200078e00ff */
[----:B------:R-:W-:-:S04]  /*8100*/  LEA R2, R2, 0x37800000, 0x17 ;  /* 0x3780000002027811 */ /* 0x000fc800078eb8ff */
[----:B------:R-:W-:-:S07]  /*8110*/  LOP3.LUT R2, R2, R0, R7, 0xfe, !PT ;  /* 0x0000000002027212 */ /* 0x000fce00078efe07 */
.L_x_19407:
[----:B------:R-:W-:Y:S05]  /*8120*/  BSYNC.RECONVERGENT B0 ;  /* 0x0000000000007941 */ /* 0x000fea0003800200 */
.L_x_19406:
[----:B------:R-:W0:Y:S02]  /*8130*/  F2I.S64.TRUNC R2, R2 ;  /* 0x0000000200027311 */ /* 0x000e24000020d900 */
[----:B0-----:R-:W-:Y:S01]  /*8140*/  PRMT R0, R2, 0x7610, R0 ;  /* 0x0000761002007816 */ /* 0x001fe20000000000 */
[----:B------:R-:W-:Y:S06]  /*8150*/  BRA `(.L_x_19387) ;  /* 0x00000000009c7947 */ /* 0x000fec0003800000 */
.L_x_19399:
        /* <DEDUP_REMOVED lines=14> */
.L_x_19413:
[----:B------:R-:W-:Y:S05]  /*8240*/  BSYNC.RECONVERGENT B0 ;  /* 0x0000000000007941 */ /* 0x000fea0003800200 */
.L_x_19412:
[----:B------:R-:W0:Y:S02]  /*8250*/  F2I.S64.TRUNC R2, R2 ;  /* 0x0000000200027311 */ /* 0x000e24000020d900 */
[----:B0-----:R-:W-:Y:S01]  /*8260*/  PRMT R0, R2, 0x7610, R0 ;  /* 0x0000761002007816 */ /* 0x001fe20000000000 */
[----:B------:R-:W-:Y:S06]  /*8270*/  BRA `(.L_x_19387) ;  /* 0x0000000000547947 */ /* 0x000fec0003800000 */
.L_x_19386:
        /* <DEDUP_REMOVED lines=16> */
.L_x_19414:
[----:B------:R-:W-:Y:S01]  /*8380*/  PRMT R0, RZ, 0x7610, R0 ;  /* 0x00007610ff007816 */ /* 0x000fe20000000000 */
[----:B------:R-:W-:Y:S06]  /*8390*/  BRA `(.L_x_19387) ;  /* 0x00000000000c7947 */ /* 0x000fec0003800000 */
.L_x_19411:
[----:B------:R0:W5:Y:S01]  /*83a0*/  LDG.E.U8 R0, desc[UR36][R4.64] ;  /* 0x0000002404007981 */ /* 0x000162000c1e1100 */
[----:B------:R-:W-:Y:S05]  /*83b0*/  BRA `(.L_x_19387) ;  /* 0x0000000000047947 */ /* 0x000fea0003800000 */
.L_x_19410:
[----:B------:R0:W5:Y:S02]  /*83c0*/  LDG.E.U8 R0, desc[UR36][R4.64] ;  /* 0x0000002404007981 */ /* 0x000164000c1e1100 */
.L_x_19387:
        /* <DEDUP_REMOVED lines=20> */
.L_x_19419:
[----:B------:R0:W-:Y:S01]  /*8510*/  STG.E.U8 desc[UR36][R2.64], R5 ;  /* 0x0000000502007986 */ /* 0x0001e2000c101124 */
[----:B------:R-:W-:Y:S05]  /*8520*/  BRA `(.L_x_19421) ;  /* 0x0000000c00507947 */ /* 0x000fea0003800000 */
.L_x_19418:
        /* <DEDUP_REMOVED lines=10> */
.L_x_19423:
[----:B------:R-:W-:-:S05]  /*85d0*/  LOP3.LUT R5, R5, 0xff, RZ, 0xc0, !PT ;  /* 0x000000ff05057812 */ /* 0x000fca00078ec0ff */
[----:B------:R0:W-:Y:S01]  /*85e0*/  STG.E desc[UR36][R2.64], R5 ;  /* 0x0000000502007986 */ /* 0x0001e2000c101924 */
[----:B------:R-:W-:Y:S05]  /*85f0*/  BRA `(.L_x_19421) ;  /* 0x0000000c001c7947 */ /* 0x000fea0003800000 */
.L_x_19422:
[----:B------:R-:W-:-:S05]  /*8600*/  LOP3.LUT R5, R5, 0xff, RZ, 0xc0, !PT ;  /* 0x000000ff05057812 */ /* 0x000fca00078ec0ff */
[----:B------:R0:W-:Y:S01]  /*8610*/  STG.E.U16 desc[UR36][R2.64], R5 ;  /* 0x0000000502007986 */ /* 0x0001e2000c101524 */
[----:B------:R-:W-:Y:S05]  /*8620*/  BRA `(.L_x_19421) ;  /* 0x0000000c00107947 */ /* 0x000fea0003800000 */
.L_x_19417:
        /* <DEDUP_REMOVED lines=10> */
.L_x_19425:
[----:B------:R-:W-:-:S04]  /*86d0*/  LOP3.LUT R5, R5, 0xff, RZ, 0xc0, !PT ;  /* 0x000000ff05057812 */ /* 0x000fc800078ec0ff */
[----:B------:R-:W0:Y:S02]  /*86e0*/  I2F.U16 R0, R5 ;  /* 0x0000000500007306 */ /* 0x000e240000101000 */
[----:B0-----:R-:W-:-:S05]  /*86f0*/  F2FP.F16.F32.PACK_AB R0, RZ, R0 ;  /* 0x00000000ff00723e */ /* 0x001fca00000000ff */
[----:B------:R0:W-:Y:S01]  /*8700*/  STG.E.U16 desc[UR36][R2.64], R0 ;  /* 0x0000000002007986 */ /* 0x0001e2000c101524 */
[----:B------:R-:W-:Y:S05]  /*8710*/  BRA `(.L_x_19421) ;  /* 0x0000000800d47947 */ /* 0x000fea0003800000 */
.L_x_19424:
        /* <DEDUP_REMOVED lines=11> */
.L_x_19427:
[----:B------:R-:W-:-:S06]  /*87d0*/  LOP3.LUT R5, R5, 0xff, RZ, 0xc0, !PT ;  /* 0x000000ff05057812 */ /* 0x000fcc00078ec0ff */
[----:B------:R-:W0:Y:S02]  /*87e0*/  I2F.U16 R5, R5 ;  /* 0x0000000500057306 */ /* 0x000e240000101000 */
[----:B0-----:R-:W-:-:S04]  /*87f0*/  F2FP.F16.F32.PACK_AB R5, RZ, R5 ;  /* 0x00000005ff05723e */ /* 0x001fc800000000ff */
[----:B------:R-:W-:-:S05]  /*8800*/  PRMT R5, R5, 0x5410, RZ ;  /* 0x0000541005057816 */ /* 0x000fca00000000ff */
[----:B------:R0:W-:Y:S01]  /*8810*/  STG.E desc[UR36][R2.64], R5 ;  /* 0x0000000502007986 */ /* 0x0001e2000c101924 */
[----:B------:R-:W-:Y:S05]  /*8820*/  BRA `(.L_x_19421) ;  /* 0x0000000800907947 */ /* 0x000fea0003800000 */
.L_x_19426:
[----:B------:R-:W-:-:S06]  /*8830*/  LOP3.LUT R5, R5, 0xff, RZ, 0xc0, !PT ;  /* 0x000000ff05057812 */ /* 0x000fcc00078ec0ff */
[----:B------:R-:W0:Y:S02]  /*8840*/  I2F.F64.U16 R4, R5 ;  /* 0x0000000500047312 */ /* 0x000e240000101800 */
[----:B0-----:R0:W-:Y:S01]  /*8850*/  STG.E.64 desc[UR36][R2.64], R4 ;  /* 0x0000000402007986 */ /* 0x0011e2000c101b24 */
[----:B------:R-:W-:Y:S05]  /*8860*/  BRA `(.L_x_19421) ;  /* 0x0000000800807947 */ /* 0x000fea0003800000 */
.L_x_19416:
        /* <DEDUP_REMOVED lines=13> */
.L_x_19431:
        /* <DEDUP_REMOVED lines=18> */
.L_x_19433:
[----:B------:R-:W-:Y:S05]  /*8a60*/  BSYNC.RECONVERGENT B0 ;  /* 0x0000000000007941 */ /* 0x000fea0003800200 */
.L_x_19432:
[----:B------:R0:W-:Y:S01]  /*8a70*/  STG.E.U8 desc[UR36][R2.64], R0 ;  /* 0x0000000002007986 */ /* 0x0001e2000c101124 */
[----:B------:R-:W-:Y:S05]  /*8a80*/  BRA `(.L_x_19421) ;  /* 0x0000000400f87947 */ /* 0x000fea0003800000 */
.L_x_19430:
        /* <DEDUP_REMOVED lines=18> */
.L_x_19435:
[----:B------:R-:W-:Y:S05]  /*8bb0*/  BSYNC.RECONVERGENT B0 ;  /* 0x0000000000007941 */ /* 0x000fea0003800200 */
.L_x_19434:
[----:B------:R0:W-:Y:S01]  /*8bc0*/  STG.E.U8 desc[UR36][R2.64], R0 ;  /* 0x0000000002007986 */ /* 0x0001e2000c101124 */
[----:B------:R-:W-:Y:S05]  /*8bd0*/  BRA `(.L_x_19421) ;  /* 0x0000000400a47947 */ /* 0x000fea0003800000 */
.L_x_19429:
        /* <DEDUP_REMOVED lines=23> */
.L_x_19437:
[----:B------:R-:W-:Y:S01]  /*8d50*/  LOP3.LUT R4, R5, 0xff, RZ, 0xc0, !PT ;  /* 0x000000ff05047812 */ /* 0x000fe200078ec0ff */
[----:B------:R-:W-:-:S05]  /*8d60*/  HFMA2 R5, -RZ, RZ, 0, 0 ;  /* 0x00000000ff057431 */ /* 0x000fca00000001ff */
[----:B------:R0:W-:Y:S01]  /*8d70*/  STG.E.64 desc[UR36][R2.64], R4 ;  /* 0x0000000402007986 */ /* 0x0001e2000c101b24 */
[----:B------:R-:W-:Y:S05]  /*8d80*/  BRA `(.L_x_19421) ;  /* 0x0000000400387947 */ /* 0x000fea0003800000 */
.L_x_19436:
[----:B------:R-:W-:-:S05]  /*8d90*/  LOP3.LUT R5, R5, 0xff, RZ, 0xc0, !PT ;  /* 0x000000ff05057812 */ /* 0x000fca00078ec0ff */
[----:B------:R0:W-:Y:S01]  /*8da0*/  STG.E desc[UR36][R2.64], R5 ;  /* 0x0000000502007986 */ /* 0x0001e2000c101924 */
[----:B------:R-:W-:Y:S05]  /*8db0*/  BRA `(.L_x_19421) ;  /* 0x00000004002c7947 */ /* 0x000fea0003800000 */
.L_x_19428:
        /* <DEDUP_REMOVED lines=10> */
.L_x_19439:
[----:B------:R-:W-:Y:S02]  /*8e60*/  LOP3.LUT R5, R5, 0xff, RZ, 0xc0, !PT ;  /* 0x000000ff05057812 */ /* 0x000fe400078ec0ff */
[----:B------:R-:W-:-:S04]  /*8e70*/  CS2R R6, SRZ ;  /* 0x0000000000067805 */ /* 0x000fc8000001ff00 */
[----:B------:R-:W0:Y:S02]  /*8e80*/  I2F.F64.U16 R4, R5 ;  /* 0x0000000500047312 */ /* 0x000e240000101800 */
[----:B0-----:R4:W-:Y:S01]  /*8e90*/  STG.E.128 desc[UR36][R2.64], R4 ;  /* 0x0000000402007986 */ /* 0x0019e2000c101d24 */
[----:B------:R-:W-:Y:S05]  /*8ea0*/  BRA `(.L_x_19421) ;  /* 0x0000000000f07947 */ /* 0x000fea0003800000 */
.L_x_19438:
[----:B------:R-:W-:-:S09]  /*8eb0*/  UISETP.NE.AND UP0, UPT, UR4, 0xf, UPT ;  /* 0x0000000f0400788c */ /* 0x000fd2000bf05270 */
[----:B------:R-:W-:Y:S05]  /*8ec0*/  BRA.U !UP0, `(.L_x_19440) ;  /* 0x0000000108d87547 */ /* 0x000fea000b800000 */
[----:B------:R-:W-:-:S09]  /*8ed0*/  UISETP.NE.AND UP0, UPT, UR4, 0x17, UPT ;  /* 0x000000170400788c */ /* 0x000fd2000bf05270 */
[----:B------:R-:W-:Y:S05]  /*8ee0*/  BRA.U !UP0, `(.L_x_19441) ;  /* 0x0000000108887547 */ /* 0x000fea000b800000 */
[----:B------:R-:W-:-:S09]  /*8ef0*/  UISETP.NE.AND UP0, UPT, UR4, 0x18, UPT ;  /* 0x000000180400788c */ /* 0x000fd2000bf05270 */
[----:B------:R-:W-:Y:S05]  /*8f00*/  BRA.U !UP0, `(.L_x_19442) ;  /* 0x0000000108447547 */ /* 0x000fea000b800000 */
.L_x_19420:
        /* <DEDUP_REMOVED lines=16> */
.L_x_19443:
[----:B------:R-:W-:Y:S05]  /*9010*/  BRA `(.L_x_19421) ;  /* 0x0000000000947947 */ /* 0x000fea0003800000 */
.L_x_19442:
        /* <DEDUP_REMOVED lines=12> */
.L_x_19445:
[----:B------:R-:W-:Y:S05]  /*90e0*/  BSYNC.RECONVERGENT B0 ;  /* 0x0000000000007941 */ /* 0x000fea0003800200 */
.L_x_19444:
[----:B------:R3:W-:Y:S01]  /*90f0*/  STG.E.U8 desc[UR36][R2.64], R5 ;  /* 0x0000000502007986 */ /* 0x0007e2000c101124 */
[----:B------:R-:W-:Y:S05]  /*9100*/  BRA `(.L_x_19421) ;  /* 0x0000000000587947 */ /* 0x000fea0003800000 */
.L_x_19441:
        /* <DEDUP_REMOVED lines=13> */
.L_x_19446:
[----:B------:R-:W-:Y:S01]  /*91e0*/  IMAD.MOV.U32 R5, RZ, RZ, 0x7f ;  /* 0x0000007fff057424 */ /* 0x000fe200078e00ff */
[----:B------:R-:W-:-:S04]  /*91f0*/  ISETP.GT.U32.AND P0, PT, R7, 0x7f800000, PT ;  /* 0x7f8000000700780c */ /* 0x000fc80003f04070 */
[----:B------:R-:W-:-:S05]  /*9200*/  SEL R5, R5, 0x7c, P0 ;  /* 0x0000007c05057807 */ /* 0x000fca0000000000 */
[----:B------:R2:W-:Y:S01]  /*9210*/  STG.E.U8 desc[UR36][R2.64], R5 ;  /* 0x0000000502007986 */ /* 0x0005e2000c101124 */
[----:B------:R-:W-:Y:S05]  /*9220*/  BRA `(.L_x_19421) ;  /* 0x0000000000107947 */ /* 0x000fea0003800000 */
.L_x_19440:
[----:B------:R-:W-:-:S04]  /*9230*/  LOP3.LUT R5, R5, 0xff, RZ, 0xc0, !PT ;  /* 0x000000ff05057812 */ /* 0x000fc800078ec0ff */
[----:B------:R-:W0:Y:S02]  /*9240*/  I2F.U16 R0, R5 ;  /* 0x0000000500007306 */ /* 0x000e240000101000 */
[----:B0-----:R-:W-:-:S05]  /*9250*/  F2FP.BF16.F32.PACK_AB R0, RZ, R0 ;  /* 0x00000000ff00723e */ /* 0x001fca00000010ff */
[----:B------:R0:W-:Y:S02]  /*9260*/  STG.E.U16 desc[UR36][R2.64], R0 ;  /* 0x0000000002007986 */ /* 0x0001e4000c101524 */
.L_x_19421:
[----:B------:R-:W-:Y:S05]  /*9270*/  BSYNC.RECONVERGENT B6 ;  /* 0x0000000000067941 */ /* 0x000fea0003800200 */
.L_x_19415:
[----:B------:R-:W-:-:S07]  /*9280*/  IADD3 R17, PT, PT, R17, 0x80, RZ ;  /* 0x0000008011117810 */ /* 0x000fce0007ffe0ff */
.L_x_19380:
[----:B------:R-:W-:Y:S05]  /*9290*/  BSYNC.RECONVERGENT B7 ;  /* 0x0000000000077941 */ /* 0x000fea0003800200 */
.L_x_19379:
        /* <DEDUP_REMOVED lines=306> */
.L_x_19447:
[----:B------:R-:W0:Y:S01]  /*a5c0*/  LDCU.128 UR8, c[0x0][0x580] ;  /* 0x0000b000ff0877ac */ /* 0x000e220008000c00 */
[----:B------:R-:W-:-:S04]  /*a5d0*/  UPRMT UR4, UR42, 0x9910, URZ ;  /* 0x000099102a047896 */ /* 0x000fc800080000ff */
[----:B------:R-:W-:Y:S01]  /*a5e0*/  UISETP.GT.AND UP0, UPT, UR4, 0x9, UPT ;  /* 0x000000090400788c */ /* 0x000fe2000bf04270 */
[----:B0-----:R-:W-:Y:S02]  /*a5f0*/  IADD3 R16, P0, PT, R16, UR8, RZ ;  /* 0x0000000810107c10 */ /* 0x001fe4000ff1e0ff */
[----:B----4-:R-:W-:-:S03]  /*a600*/  IADD3 R4, P1, PT, R0, UR10, RZ ;  /* 0x0000000a00047c10 */ /* 0x010fc6000ff3e0ff */
[----:B------:R-:W-:Y:S01]  /*a610*/  IMAD.X R17, RZ, RZ, UR9, P0 ;  /* 0x00000009ff117e24 */ /* 0x000fe200080e06ff */
[----:B-123--:R-:W-:Y:S02]  /*a620*/  IADD3.X R5, PT, PT, RZ, UR11, RZ, P1, !PT ;  /* 0x0000000bff057c10 */ /* 0x00efe40008ffe4ff */
        /* <DEDUP_REMOVED lines=11> */
.L_x_19451:
[----:B------:R4:W5:Y:S01]  /*a6e0*/  LDG.E.U8 R0, desc[UR36][R4.64] ;  /* 0x0000002404007981 */ /* 0x000962000c1e1100 */
[----:B------:R-:W-:Y:S05]  /*a6f0*/  BRA `(.L_x_19453) ;  /* 0x0000000c005c7947 */ /* 0x000fea0003800000 */
.L_x_19450:
        /* <DEDUP_REMOVED lines=8> */
.L_x_19455:
[----:B------:R2:W5:Y:S01]  /*a780*/  LDG.E.U8 R0, desc[UR36][R4.64] ;  /* 0x0000002404007981 */ /* 0x000562000c1e1100 */
[----:B------:R-:W-:Y:S05]  /*a790*/  BRA `(.L_x_19453) ;  /* 0x0000000c00347947 */ /* 0x000fea0003800000 */
.L_x_19454:
[----:B------:R0:W5:Y:S01]  /*a7a0*/  LDG.E.U16 R0, desc[UR36][R4.64] ;  /* 0x0000002404007981 */ /* 0x000162000c1e1500 */
[----:B------:R-:W-:Y:S05]  /*a7b0*/  BRA `(.L_x_19453) ;  /* 0x0000000c002c7947 */ /* 0x000fea0003800000 */
.L_x_19449:
        /* <DEDUP_REMOVED lines=10> */
.L_x_19457:
[----:B------:R-:W2:Y:S02]  /*a860*/  LDG.E.U16 R2, desc[UR36][R4.64] ;  /* 0x0000002404027981 */ /* 0x000ea4000c1e1500 */
[----:B--2---:R-:W-:-:S06]  /*a870*/  HADD2.F32 R2, -RZ, R2.H0_H0 ;  /* 0x20000002ff027230 */ /* 0x004fcc0000004100 */
[----:B------:R-:W0:Y:S02]  /*a880*/  F2I.S64.TRUNC R2, R2 ;  /* 0x0000000200027311 */ /* 0x000e24000020d900 */
[----:B0-----:R-:W-:Y:S01]  /*a890*/  PRMT R0, R2, 0x7610, R0 ;  /* 0x0000761002007816 */ /* 0x001fe20000000000 */
[----:B------:R-:W-:Y:S06]  /*a8a0*/  BRA `(.L_x_19453) ;  /* 0x0000000800f07947 */ /* 0x000fec0003800000 */
.L_x_19456:
        /* <DEDUP_REMOVED lines=10> */
.L_x_19459:
[----:B------:R-:W2:Y:S02]  /*a950*/  LDG.E.U16 R4, desc[UR36][R4.64] ;  /* 0x0000002404047981 */ /* 0x000ea4000c1e1500 */
[----:B--2---:R-:W-:-:S06]  /*a960*/  HADD2.F32 R2, -RZ, R4.H0_H0 ;  /* 0x20000004ff027230 */ /* 0x004fcc0000004100 */
[----:B------:R-:W0:Y:S02]  /*a970*/  F2I.S64.TRUNC R2, R2 ;  /* 0x0000000200027311 */ /* 0x000e24000020d900 */
[----:B0-----:R-:W-:Y:S01]  /*a980*/  PRMT R0, R2, 0x7610, R0 ;  /* 0x0000761002007816 */ /* 0x001fe20000000000 */
[----:B------:R-:W-:Y:S06]  /*a990*/  BRA `(.L_x_19453) ;  /* 0x0000000800b47947 */ /* 0x000fec0003800000 */
.L_x_19458:
[----:B------:R-:W2:Y:S02]  /*a9a0*/  LDG.E.64 R2, desc[UR36][R4.64] ;  /* 0x0000002404027981 */ /* 0x000ea4000c1e1b00 */
[----:B--2---:R-:W0:Y:S02]  /*a9b0*/  F2I.S64.F64.TRUNC R2, R2 ;  /* 0x0000000200027311 */ /* 0x004e24000030d900 */
[----:B0-----:R-:W-:Y:S01]  /*a9c0*/  PRMT R0, R2, 0x7610, R0 ;  /* 0x0000761002007816 */ /* 0x001fe20000000000 */
[----:B------:R-:W-:Y:S06]  /*a9d0*/  BRA `(.L_x_19453) ;  /* 0x0000000800a47947 */ /* 0x000fec0003800000 */
.L_x_19448:
        /* <DEDUP_REMOVED lines=12> */
.L_x_19462:
[----:B------:R-:W2:Y:S02]  /*aaa0*/  LDG.E.64 R4, desc[UR36][R4.64] ;  /* 0x0000002404047981 */ /* 0x000ea4000c1e1b00 */
[----:B--2---:R-:W0:Y:S02]  /*aab0*/  F2I.S64.F64.TRUNC R2, R4 ;  /* 0x0000000400027311 */ /* 0x004e24000030d900 */
[----:B0-----:R-:W-:Y:S01]  /*aac0*/  PRMT R0, R2, 0x7610, R0 ;  /* 0x0000761002007816 */ /* 0x001fe20000000000 */
[----:B------:R-:W-:Y:S06]  /*aad0*/  BRA `(.L_x_19453) ;  /* 0x0000000800647947 */ /* 0x000fec0003800000 */
.L_x_19461:
        /* <DEDUP_REMOVED lines=27> */
.L_x_19464:
        /* <DEDUP_REMOVED lines=14> */
.L_x_19463:
[----:B------:R-:W2:Y:S02]  /*ad70*/  LDG.E.U16 R2, desc[UR36][R4.64] ;  /* 0x0000002404027981 */ /* 0x000ea4000c1e1500 */
[----:B--2---:R-:W-:-:S06]  /*ad80*/  IMAD.U32 R2, R2, 0x10000, RZ ;  /* 0x0001000002027824 */ /* 0x004fcc00078e00ff */
[----:B------:R-:W0:Y:S02]  /*ad90*/  F2I.S64.TRUNC R2, R2 ;  /* 0x0000000200027311 */ /* 0x000e24000020d900 */
[----:B0-----:R-:W-:Y:S01]  /*ada0*/  PRMT R0, R2, 0x7610, R0 ;  /* 0x0000761002007816 */ /* 0x001fe20000000000 */
[----:B------:R-:W-:Y:S06]  /*adb0*/  BRA `(.L_x_19453) ;  /* 0x0000000400ac7947 */ /* 0x000fec0003800000 */
.L_x_19460:
        /* <DEDUP_REMOVED lines=10> */
.L_x_19467:
        /* <DEDUP_REMOVED lines=21> */
.L_x_19471:
[----:B------:R-:W-:Y:S05]  /*afb0*/  BSYNC.RECONVERGENT B1 ;  /* 0x0000000000017941 */ /* 0x000fea0003800200 */
.L_x_19470:
[----:B------:R-:W-:Y:S02]  /*afc0*/  SHF.L.U32 R0, R0, 0x14, RZ ;  /* 0x0000001400007819 */ /* 0x000fe400000006ff */
[----:B------:R-:W-:-:S04]  /*afd0*/  LEA R2, R2, 0x3b800000, 0x17 ;  /* 0x3b80000002027811 */ /* 0x000fc800078eb8ff */
[----:B------:R-:W-:-:S07]  /*afe0*/  LOP3.LUT R2, R2, R0, R7, 0xfe, !PT ;  /* 0x0000000002027212 */ /* 0x000fce00078efe07 */
.L_x_19469:
[----:B------:R-:W-:Y:S05]  /*aff0*/  BSYNC.RECONVERGENT B0 ;  /* 0x0000000000007941 */ /* 0x000fea0003800200 */
.L_x_19468:
[----:B------:R-:W0:Y:S02]  /*b000*/  F2I.S64.TRUNC R2, R2 ;  /* 0x0000000200027311 */ /* 0x000e24000020d900 */
[----:B0-----:R-:W-:Y:S01]  /*b010*/  PRMT R0, R2, 0x7610, R0 ;  /* 0x0000761002007816 */ /* 0x001fe20000000000 */
[----:B------:R-:W-:Y:S06]  /*b020*/  BRA `(.L_x_19453) ;  /* 0x0000000400107947 */ /* 0x000fec0003800000 */
.L_x_19466:
        /* <DEDUP_REMOVED lines=21> */
.L_x_19475:
[----:B------:R-:W-:Y:S05]  /*b180*/  BSYNC.RECONVERGENT B1 ;  /* 0x0000000000017941 */ /* 0x000fea0003800200 */
.L_x_19474:
[----:B------:R-:W-:Y:S01]  /*b190*/  IMAD.SHL.U32 R0, R0, 0x200000, RZ ;  /* 0x0020000000007824 */ /* 0x000fe200078e00ff */
[----:B------:R-:W-:-:S04]  /*b1a0*/  LEA R2, R2, 0x37800000, 0x17 ;  /* 0x3780000002027811 */ /* 0x000fc800078eb8ff */
[----:B------:R-:W-:-:S07]  /*b1b0*/  LOP3.LUT R2, R2, R0, R7, 0xfe, !PT ;  /* 0x0000000002027212 */ /* 0x000fce00078efe07 */
.L_x_19473:
[----:B------:R-:W-:Y:S05]  /*b1c0*/  BSYNC.RECONVERGENT B0 ;  /* 0x0000000000007941 */ /* 0x000fea0003800200 */
.L_x_19472:
[----:B------:R-:W0:Y:S02]  /*b1d0*/  F2I.S64.TRUNC R2, R2 ;  /* 0x0000000200027311 */ /* 0x000e24000020d900 */
[----:B0-----:R-:W-:Y:S01]  /*b1e0*/  PRMT R0, R2, 0x7610, R0 ;  /* 0x0000761002007816 */ /* 0x001fe20000000000 */
[----:B------:R-:W-:Y:S06]  /*b1f0*/  BRA `(.L_x_19453) ;  /* 0x00000000009c7947 */ /* 0x000fec0003800000 */
.L_x_19465:
        /* <DEDUP_REMOVED lines=14> */
.L_x_19479:
[----:B------:R-:W-:Y:S05]  /*b2e0*/  BSYNC.RECONVERGENT B0 ;  /* 0x0000000000007941 */ /* 0x000fea0003800200 */
.L_x_19478:
[----:B------:R-:W0:Y:S02]  /*b2f0*/  F2I.S64.TRUNC R2, R2 ;  /* 0x0000000200027311 */ /* 0x000e24000020d900 */
[----:B0-----:R-:W-:Y:S01]  /*b300*/  PRMT R0, R2, 0x7610, R0 ;  /* 0x0000761002007816 */ /* 0x001fe20000000000 */
[----:B------:R-:W-:Y:S06]  /*b310*/  BRA `(.L_x_19453) ;  /* 0x0000000000547947 */ /* 0x000fec0003800000 */
.L_x_19452:
        /* <DEDUP_REMOVED lines=16> */
.L_x_19480:
[----:B------:R-:W-:Y:S01]  /*b420*/  PRMT R0, RZ, 0x7610, R0 ;  /* 0x00007610ff007816 */ /* 0x000fe20000000000 */
[----:B------:R-:W-:Y:S06]  /*b430*/  BRA `(.L_x_19453) ;  /* 0x00000000000c7947 */ /* 0x000fec0003800000 */
.L_x_19477:
[----:B------:R0:W5:Y:S01]  /*b440*/  LDG.E.U8 R0, desc[UR36][R4.64] ;  /* 0x0000002404007981 */ /* 0x000162000c1e1100 */
[----:B------:R-:W-:Y:S05]  /*b450*/  BRA `(.L_x_19453) ;  /* 0x0000000000047947 */ /* 0x000fea0003800000 */
.L_x_19476:
[----:B------:R0:W5:Y:S02]  /*b460*/  LDG.E.U8 R0, desc[UR36][R4.64] ;  /* 0x0000002404007981 */ /* 0x000164000c1e1100 */
.L_x_19453:
[----:B------:R-:W-:Y:S01]  /*b470*/  UPRMT UR4, UR41, 0x9910, URZ ;  /* 0x0000991029047896 */ /* 0x000fe200080000ff */
[----:B-----5:R-:W-:-:S03]  /*b480*/  LOP3.LUT P0, RZ, R0, 0xff, RZ, 0xc0, !PT ;  /* 0x000000ff00ff7812 */ /* 0x020fc6000780c0ff */
        /* <DEDUP_REMOVED lines=13> */
.L_x_19484:
[----:B------:R-:W-:Y:S01]  /*b560*/  STG.E.U8 desc[UR36][R16.64], R19 ;  /* 0x0000001310007986 */ /* 0x000fe2000c101124 */
[----:B------:R-:W-:Y:S05]  /*b570*/  EXIT ;  /* 0x000000000000794d */ /* 0x000fea0003800000 */
.L_x_19483:
        /* <DEDUP_REMOVED lines=8> */
[----:B------:R-:W-:Y:S01]  /*b600*/  STG.E.64 desc[UR36][R16.64], R2 ;  /* 0x0000000210007986 */ /* 0x000fe2000c101b24 */
[----:B------:R-:W-:Y:S05]  /*b610*/  EXIT ;  /* 0x000000000000794d */ /* 0x000fea0003800000 */
.L_x_19487:
[----:B------:R-:W-:-:S05]  /*b620*/  LOP3.LUT R19, R19, 0xff, RZ, 0xc0, !PT ;  /* 0x000000ff13137812 */ /* 0x000fca00078ec0ff */
[----:B------:R-:W-:Y:S01]  /*b630*/  STG.E desc[UR36][R16.64], R19 ;  /* 0x0000001310007986 */ /* 0x000fe2000c101924 */
[----:B------:R-:W-:Y:S05]  /*b640*/  EXIT ;  /* 0x000000000000794d */ /* 0x000fea0003800000 */
.L_x_19486:
[----:B------:R-:W-:-:S05]  /*b650*/  LOP3.LUT R19, R19, 0xff, RZ, 0xc0, !PT ;  /* 0x000000ff13137812 */ /* 0x000fca00078ec0ff */
[----:B------:R-:W-:Y:S01]  /*b660*/  STG.E.U16 desc[UR36][R16.64], R19 ;  /* 0x0000001310007986 */ /* 0x000fe2000c101524 */
[----:B------:R-:W-:Y:S05]  /*b670*/  EXIT ;  /* 0x000000000000794d */ /* 0x000fea0003800000 */
.L_x_19482:
        /* <DEDUP_REMOVED lines=10> */
.L_x_19489:
[----:B------:R-:W-:-:S04]  /*b720*/  LOP3.LUT R19, R19, 0xff, RZ, 0xc0, !PT ;  /* 0x000000ff13137812 */ /* 0x000fc800078ec0ff */
[----:B------:R-:W5:Y:S02]  /*b730*/  I2F.U16 R0, R19 ;  /* 0x0000001300007306 */ /* 0x000f640000101000 */
[----:B-----5:R-:W-:-:S05]  /*b740*/  F2FP.F16.F32.PACK_AB R0, RZ, R0 ;  /* 0x00000000ff00723e */ /* 0x020fca00000000ff */
[----:B------:R-:W-:Y:S01]  /*b750*/  STG.E.U16 desc[UR36][R16.64], R0 ;  /* 0x0000000010007986 */ /* 0x000fe2000c101524 */
[----:B------:R-:W-:Y:S05]  /*b760*/  EXIT ;  /* 0x000000000000794d */ /* 0x000fea0003800000 */
.L_x_19488:
        /* <DEDUP_REMOVED lines=8> */
[----:B------:R-:W5:Y:S02]  /*b7f0*/  I2F.U16 R2, R19 ;  /* 0x0000001300027306 */ /* 0x000f640000101000 */
[----:B-----5:R-:W-:Y:S01]  /*b800*/  STG.E.64 desc[UR36][R16.64], R2 ;  /* 0x0000000210007986 */ /* 0x020fe2000c101b24 */
[----:B------:R-:W-:Y:S05]  /*b810*/  EXIT ;  /* 0x000000000000794d */ /* 0x000fea0003800000 */
.L_x_19491:
[----:B------:R-:W-:-:S06]  /*b820*/  LOP3.LUT R19, R19, 0xff, RZ, 0xc0, !PT ;  /* 0x000000ff13137812 */ /* 0x000fcc00078ec0ff */
[----:B------:R-:W5:Y:S02]  /*b830*/  I2F.U16 R19, R19 ;  /* 0x0000001300137306 */ /* 0x000f640000101000 */
[----:B-----5:R-:W-:-:S04]  /*b840*/  F2FP.F16.F32.PACK_AB R3, RZ, R19 ;  /* 0x00000013ff03723e */ /* 0x020fc800000000ff */
[----:B------:R-:W-:-:S05]  /*b850*/  PRMT R3, R3, 0x5410, RZ ;  /* 0x0000541003037816 */ /* 0x000fca00000000ff */
[----:B------:R-:W-:Y:S01]  /*b860*/  STG.E desc[UR36][R16.64], R3 ;  /* 0x0000000310007986 */ /* 0x000fe2000c101924 */
[----:B------:R-:W-:Y:S05]  /*b870*/  EXIT ;  /* 0x000000000000794d */ /* 0x000fea0003800000 */
.L_x_19490:
[----:B------:R-:W-:-:S06]  /*b880*/  LOP3.LUT R2, R19, 0xff, RZ, 0xc0, !PT ;  /* 0x000000ff13027812 */ /* 0x000fcc00078ec0ff */
[----:B------:R-:W5:Y:S02]  /*b890*/  I2F.F64.U16 R2, R2 ;  /* 0x0000000200027312 */ /* 0x000f640000101800 */
[----:B-----5:R-:W-:Y:S01]  /*b8a0*/  STG.E.64 desc[UR36][R16.64], R2 ;  /* 0x0000000210007986 */ /* 0x020fe2000c101b24 */
[----:B------:R-:W-:Y:S05]  /*b8b0*/  EXIT ;  /* 0x000000000000794d */ /* 0x000fea0003800000 */
.L_x_19481:
        /* <DEDUP_REMOVED lines=13> */
.L_x_19495:
        /* <DEDUP_REMOVED lines=17> */
.L_x_19498:
[----:B------:R-:W-:-:S07]  /*baa0*/  PRMT R8, R0, 0x7610, R8 ;  /* 0x0000761000087816 */ /* 0x000fce0000000008 */
.L_x_19497:
[----:B------:R-:W-:Y:S05]  /*bab0*/  BSYNC.RECONVERGENT B0 ;  /* 0x0000000000007941 */ /* 0x000fea0003800200 */
.L_x_19496:
[----:B------:R-:W-:Y:S01]  /*bac0*/  STG.E.U8 desc[UR36][R16.64], R8 ;  /* 0x0000000810007986 */ /* 0x000fe2000c101124 */
[----:B------:R-:W-:Y:S05]  /*bad0*/  EXIT ;  /* 0x000000000000794d */ /* 0x000fea0003800000 */
.L_x_19494:
[----:B------:R-:W-:Y:S01]  /*bae0*/  LOP3.LUT R19, R19, 0xff, RZ, 0xc0, !PT ;  /* 0x000000ff13137812 */ /* 0x000fe200078ec0ff */
[----:B------:R-:W-:Y:S01]  /*baf0*/  BSSY.RECONVERGENT B0, `(.L_x_19499) ;  /* 0x0000011000007945 */ /* 0x000fe20003800200 */
[----:B------:R-:W-:-:S04]  /*bb00*/  HFMA2 R8, -RZ, RZ, 0, 7.62939453125e-06 ;  /* 0x00000080ff087431 */ /* 0x000fc800000001ff */
        /* <DEDUP_REMOVED lines=14> */
.L_x_19501:
[----:B------:R-:W-:-:S07]  /*bbf0*/  PRMT R8, R0, 0x7610, R8 ;  /* 0x0000761000087816 */ /* 0x000fce0000000008 */
.L_x_19500:
[----:B------:R-:W-:Y:S05]  /*bc00*/  BSYNC.RECONVERGENT B0 ;  /* 0x0000000000007941 */ /* 0x000fea0003800200 */
.L_x_19499:
[----:B------:R-:W-:Y:S01]  /*bc10*/  STG.E.U8 desc[UR36][R16.64], R8 ;  /* 0x0000000810007986 */ /* 0x000fe2000c101124 */
[----:B------:R-:W-:Y:S05]  /*bc20*/  EXIT ;  /* 0x000000000000794d */ /* 0x000fea0003800000 */
.L_x_19493:
        /* <DEDUP_REMOVED lines=8> */
[----:B------:R-:W5:Y:S02]  /*bcb0*/  I2F.U16 R19, R19 ;  /* 0x0000001300137306 */ /* 0x000f640000101000 */
[----:B-----5:R-:W-:-:S04]  /*bcc0*/  SHF.R.U32.HI R2, RZ, 0x17, R19 ;  /* 0x00000017ff027819 */ /* 0x020fc80000011613 */
        /* <DEDUP_REMOVED lines=12> */
.L_x_19503:
[----:B------:R-:W-:Y:S01]  /*bd90*/  LOP3.LUT R2, R19, 0xff, RZ, 0xc0, !PT ;  /* 0x000000ff13027812 */ /* 0x000fe200078ec0ff */
[----:B------:R-:W-:-:S05]  /*bda0*/  IMAD.MOV.U32 R3, RZ, RZ, RZ ;  /* 0x000000ffff037224 */ /* 0x000fca00078e00ff */
[----:B------:R-:W-:Y:S01]  /*bdb0*/  STG.E.64 desc[UR36][R16.64], R2 ;  /* 0x0000000210007986 */ /* 0x000fe2000c101b24 */
[----:B------:R-:W-:Y:S05]  /*bdc0*/  EXIT ;  /* 0x000000000000794d */ /* 0x000fea0003800000 */
.L_x_19502:
[----:B------:R-:W-:-:S05]  /*bdd0*/  LOP3.LUT R19, R19, 0xff, RZ, 0xc0, !PT ;  /* 0x000000ff13137812 */ /* 0x000fca00078ec0ff */
[----:B------:R-:W-:Y:S01]  /*bde0*/  STG.E desc[UR36][R16.64], R19 ;  /* 0x0000001310007986 */ /* 0x000fe2000c101924 */
[----:B------:R-:W-:Y:S05]  /*bdf0*/  EXIT ;  /* 0x000000000000794d */ /* 0x000fea0003800000 */
.L_x_19492:
        /* <DEDUP_REMOVED lines=10> */
.L_x_19505:
[----:B01234-:R-:W-:Y:S02]  /*bea0*/  LOP3.LUT R4, R19, 0xff, RZ, 0xc0, !PT ;  /* 0x000000ff13047812 */ /* 0x01ffe400078ec0ff */
[----:B------:R-:W-:-:S04]  /*beb0*/  CS2R R6, SRZ ;  /* 0x0000000000067805 */ /* 0x000fc8000001ff00 */
[----:B------:R-:W0:Y:S02]  /*bec0*/  I2F.F64.U16 R4, R4 ;  /* 0x0000000400047312 */ /* 0x000e240000101800 */
[----:B0-----:R-:W-:Y:S01]  /*bed0*/  STG.E.128 desc[UR36][R16.64], R4 ;  /* 0x0000000410007986 */ /* 0x001fe2000c101d24 */
[----:B------:R-:W-:Y:S05]  /*bee0*/  EXIT ;  /* 0x000000000000794d */ /* 0x000fea0003800000 */
.L_x_19504:
[----:B------:R-:W-:-:S09]  /*bef0*/  UISETP.NE.AND UP0, UPT, UR4, 0xf, UPT ;  /* 0x0000000f0400788c */ /* 0x000fd2000bf05270 */
[----:B------:R-:W-:Y:S05]  /*bf00*/  BRA.U !UP0, `(.L_x_19506) ;  /* 0x0000000108dc7547 */ /* 0x000fea000b800000 */
[----:B------:R-:W-:-:S09]  /*bf10*/  UISETP.NE.AND UP0, UPT, UR4, 0x17, UPT ;  /* 0x000000170400788c */ /* 0x000fd2000bf05270 */
[----:B------:R-:W-:Y:S05]  /*bf20*/  BRA.U !UP0, `(.L_x_19507) ;  /* 0x0000000108887547 */ /* 0x000fea000b800000 */
[----:B------:R-:W-:-:S09]  /*bf30*/  UISETP.NE.AND UP0, UPT, UR4, 0x18, UPT ;  /* 0x000000180400788c */ /* 0x000fd2000bf05270 */
[----:B------:R-:W-:Y:S05]  /*bf40*/  BRA.U !UP0, `(.L_x_19508) ;  /* 0x0000000108447547 */ /* 0x000fea000b800000 */
.L_x_19485:
[----:B------:R-:W-:Y:S01]  /*bf50*/  MOV R0, 0x0 ;  /* 0x0000000000007802 */ /* 0x000fe20000000f00 */
[----:B------:R-:W0:Y:S01]  /*bf60*/  LDCU.64 UR4, c[0x4][0x188] ;  /* 0x01003100ff0477ac */ /* 0x000e220008000a00 */
[----:B------:R-:W-:Y:S02]  /*bf70*/  HFMA2 R8, -RZ, RZ, 0, 6.020069122314453125e-06 ;  /* 0x00000065ff087431 */ /* 0x000fe400000001ff */
[----:B------:R-:W-:Y:S01]  /*bf80*/  IMAD.MOV.U32 R12, RZ, RZ, 0x1 ;  /* 0x00000001ff0c7424 */ /* 0x000fe200078e00ff */
[----:B------:R0:W0:Y:S01]  /*bf90*/  LDC.64 R2, c[0x4][R0] ;  /* 0x0100000000027b82 */ /* 0x0000220000000a00 */
[----:B------:R-:W5:Y:S01]  /*bfa0*/  LDCU.64 UR6, c[0x4][0x190] ;  /* 0x01003200ff0677ac */ /* 0x000f620008000a00 */
[----:B------:R-:W-:Y:S01]  /*bfb0*/  IMAD.MOV.U32 R13, RZ, RZ, RZ ;  /* 0x000000ffff0d7224 */ /* 0x000fe200078e00ff */
[----:B------:R-:W5:Y:S01]  /*bfc0*/  LDCU.64 UR8, c[0x4][0x50] ;  /* 0x01000a00ff0877ac */ /* 0x000f620008000a00 */
[----:B01234-:R-:W-:Y:S01]  /*bfd0*/  MOV R4, UR4 ;  /* 0x0000000400047c02 */ /* 0x01ffe20008000f00 */
[----:B------:R-:W-:-:S02]  /*bfe0*/  IMAD.U32 R5, RZ, RZ, UR5 ;  /* 0x00000005ff057e24 */ /* 0x000fc4000f8e00ff */
[----:B-----5:R-:W-:Y:S01]  /*bff0*/  IMAD.U32 R6, RZ, RZ, UR6 ;  /* 0x00000006ff067e24 */ /* 0x020fe2000f8e00ff */
[----:B------:R-:W-:Y:S01]  /*c000*/  MOV R7, UR7 ;  /* 0x0000000700077c02 */ /* 0x000fe20008000f00 */
[----:B------:R-:W-:Y:S02]  /*c010*/  IMAD.U32 R10, RZ, RZ, UR8 ;  /* 0x00000008ff0a7e24 */ /* 0x000fe4000f8e00ff */
[----:B------:R-:W-:-:S07]  /*c020*/  IMAD.U32 R11, RZ, RZ, UR9 ;  /* 0x00000009ff0b7e24 */ /* 0x000fce000f8e00ff */
[----:B------:R-:W-:-:S07]  /*c030*/  LEPC R20, `(.L_x_19509) ;  /* 0x000000001014794e */ /* 0x000fce0000000000 */
[----:B------:R-:W-:Y:S05]  /*c040*/  CALL.ABS.NOINC R2 ;  /* 0x0000000002007343 */ /* 0x000fea0003c00000 */
.L_x_19509:
[----:B------:R-:W-:Y:S05]  /*c050*/  EXIT ;  /* 0x000000000000794d */ /* 0x000fea0003800000 */
.L_x_19508:
[----:B------:R-:W-:Y:S01]  /*c060*/  LOP3.LUT R19, R19, 0xff, RZ, 0xc0, !PT ;  /* 0x000000ff13137812 */ /* 0x000fe200078ec0ff */
[----:B------:R-:W-:Y:S01]  /*c070*/  BSSY.RECONVERGENT B0, `(.L_x_19510) ;  /* 0x000000b000007945 */ /* 0x000fe20003800200 */
[----:B------:R-:W-:-:S04]  /*c080*/  MOV R3, 0x7f ;  /* 0x0000007f00037802 */ /* 0x000fc80000000f00 */
[----:B------:R-:W5:Y:S02]  /*c090*/  I2F.U16 R19, R19 ;  /* 0x0000001300137306 */ /* 0x000f640000101000 */
[----:B-----5:R-:W-:-:S13]  /*c0a0*/  ISETP.GT.U32.AND P0, PT, R19, 0x43efffff, PT ;  /* 0x43efffff1300780c */ /* 0x020fda0003f04070 */
[----:B------:R-:W-:Y:S05]  /*c0b0*/  @P0 BRA `(.L_x_19511) ;  /* 0x0000000000180947 */ /* 0x000fea0003800000 */
[----:B------:R-:W-:-:S13]  /*c0c0*/  ISETP.GE.U32.AND P0, PT, R19, 0x3c800000, PT ;  /* 0x3c8000001300780c */ /* 0x000fda0003f06070 */
[----:B------:R-:W-:-:S04]  /*c0d0*/  @P0 SHF.R.U32.HI R0, RZ, 0x14, R19 ;  /* 0x00000014ff000819 */ /* 0x000fc80000011613 */
[----:B------:R-:W-:-:S04]  /*c0e0*/  @P0 LOP3.LUT R0, R0, 0x1, RZ, 0xc0, !PT ;  /* 0x0000000100000812 */ /* 0x000fc800078ec0ff */
[----:B------:R-:W-:-:S04]  /*c0f0*/  @P0 IADD3 R0, PT, PT, R19, 0x407ffff, R0 ;  /* 0x0407ffff13000810 */ /* 0x000fc80007ffe000 */
[----:B------:R-:W-:Y:S01]  /*c100*/  @P0 SHF.R.U32.HI R3, RZ, 0x14, R0 ;  /* 0x00000014ff030819 */ /* 0x000fe20000011600 */
[----:B------:R-:W-:-:S07]  /*c110*/  @!P0 FADD.FTZ R3, R19, 16384 ;  /* 0x4680000013038421 */ /* 0x000fce0000010000 */
.L_x_19511:
[----:B------:R-:W-:Y:S05]  /*c120*/  BSYNC.RECONVERGENT B0 ;  /* 0x0000000000007941 */ /* 0x000fea0003800200 */
.L_x_19510:
[----:B------:R-:W-:Y:S01]  /*c130*/  STG.E.U8 desc[UR36][R16.64], R3 ;  /* 0x0000000310007986 */ /* 0x000fe2000c101124 */
[----:B------:R-:W-:Y:S05]  /*c140*/  EXIT ;  /* 0x000000000000794d */ /* 0x000fea0003800000 */
.L_x_19507:
[----:B------:R-:W-:-:S06]  /*c150*/  LOP3.LUT R19, R19, 0xff, RZ, 0xc0, !PT ;  /* 0x000000ff13137812 */ /* 0x000fcc00078ec0ff */
[----:B------:R-:W5:Y:S02]  /*c160*/  I2F.U16 R19, R19 ;  /* 0x0000001300137306 */ /* 0x000f640000101000 */
[----:B-----5:R-:W-:-:S13]  /*c170*/  ISETP.GT.U32.AND P0, PT, R19, 0x477fffff, PT ;  /* 0x477fffff1300780c */ /* 0x020fda0003f04070 */
        /* <DEDUP_REMOVED lines=11> */
.L_x_19512:
[----:B------:R-:W-:Y:S01]  /*c230*/  IMAD.MOV.U32 R3, RZ, RZ, 0x7f ;  /* 0x0000007fff037424 */ /* 0x000fe200078e00ff */
[----:B------:R-:W-:-:S04]  /*c240*/  ISETP.GT.U32.AND P0, PT, R19, 0x7f800000, PT ;  /* 0x7f8000001300780c */ /* 0x000fc80003f04070 */
[----:B------:R-:W-:-:S05]  /*c250*/  SEL R3, R3, 0x7c, P0 ;  /* 0x0000007c03037807 */ /* 0x000fca0000000000 */
[----:B------:R-:W-:Y:S01]  /*c260*/  STG.E.U8 desc[UR36][R16.64], R3 ;  /* 0x0000000310007986 */ /* 0x000fe2000c101124 */
[----:B------:R-:W-:Y:S05]  /*c270*/  EXIT ;  /* 0x000000000000794d */ /* 0x000fea0003800000 */
.L_x_19506:
[----:B------:R-:W-:-:S04]  /*c280*/  LOP3.LUT R19, R19, 0xff, RZ, 0xc0, !PT ;  /* 0x000000ff13137812 */ /* 0x000fc800078ec0ff */
[----:B------:R-:W5:Y:S02]  /*c290*/  I2F.U16 R0, R19 ;  /* 0x0000001300007306 */ /* 0x000f640000101000 */
[----:B-----5:R-:W-:-:S05]  /*c2a0*/  F2FP.BF16.F32.PACK_AB R0, RZ, R0 ;  /* 0x00000000ff00723e */ /* 0x020fca00000010ff */
[----:B------:R-:W-:Y:S01]  /*c2b0*/  STG.E.U16 desc[UR36][R16.64], R0 ;  /* 0x0000000010007986 */ /* 0x000fe2000c101524 */
[----:B------:R-:W-:Y:S05]  /*c2c0*/  EXIT ;  /* 0x000000000000794d */ /* 0x000fea0003800000 */
.L_x_19513:
        /* <DEDUP_REMOVED lines=11> */
.L_x_31206:


//--------------------- .text._ZN2at6native27unrolled_elementwise_kernelINS0_13BUnaryFunctorIhhhZZZNS0_21heaviside_kernel_cudaERNS_18TensorIteratorBaseEENKUlvE_clEvENKUlvE_clEvEUlhhE_EESt5arrayIPcLm2EELi4E23TrivialOffsetCalculatorILi1EjESD_NS0_6memory12LoadWithCastILi1EEENSE_13StoreWithCastILi1EEEEEviT_T0_T2_T3_T4_T5_ --------------------------
	.section	.text._ZN2at6native27unrolled_elementwise_kernelINS0_13BUnaryFunctorIhhhZZZNS0_21heaviside_kernel_cudaERNS_18TensorIteratorBaseEENKUlvE_clEvENKUlvE_clEvEUlhhE_EESt5arrayIPcLm2EELi4E23TrivialOffsetCalculatorILi1EjESD_NS0_6memory12LoadWithCastILi1EEENSE_13StoreWithCastILi1EEEEEviT_T0_T2_T3_T4_T5_,"ax",@progbits
	.align	128
        .global         _ZN2at6native27unrolled_elementwise_kernelINS0_13BUnaryFunctorIhhhZZZNS0_21heaviside_kernel_cudaERNS_18TensorIteratorBaseEENKUlvE_clEvENKUlvE_clEvEUlhhE_EESt5arrayIPcLm2EELi4E23TrivialOffsetCalculatorILi1EjESD_NS0_6memory12LoadWithCastILi1EEENSE_13StoreWithCastILi1EEEEEviT_T0_T2_T3_T4_T5_
        .type           _ZN2at6native27unrolled_elementwise_kernelINS0_13BUnaryFunctorIhhhZZZNS0_21heaviside_kernel_cudaERNS_18TensorIteratorBaseEENKUlvE_clEvENKUlvE_clEvEUlhhE_EESt5arrayIPcLm2EELi4E23TrivialOffsetCalculatorILi1EjESD_NS0_6memory12LoadWithCastILi1EEENSE_13StoreWithCastILi1EEEEEviT_T0_T2_T3_T4_T5_,@function
        .size           _ZN2at6native27unrolled_elementwise_kernelINS0_13BUnaryFunctorIhhhZZZNS0_21heaviside_kernel_cudaERNS_18TensorIteratorBaseEENKUlvE_clEvENKUlvE_clEvEUlhhE_EESt5arrayIPcLm2EELi4E23TrivialOffsetCalculatorILi1EjESD_NS0_6memory12LoadWithCastILi1EEENSE_13StoreWithCastILi1EEEEEviT_T0_T2_T3_T4_T5_,(.L_x_31207 - _ZN2at6native27unrolled_elementwise_kernelINS0_13BUnaryFunctorIhhhZZZNS0_21heaviside_kernel_cudaERNS_18TensorIteratorBaseEENKUlvE_clEvENKUlvE_clEvEUlhhE_EESt5arrayIPcLm2EELi4E23TrivialOffsetCalculatorILi1EjESD_NS0_6memory12LoadWithCastILi1EEENSE_13StoreWithCastILi1EEEEEviT_T0_T2_T3_T4_T5_)
        .other          _ZN2at6native27unrolled_elementwise_kernelINS0_13BUnaryFunctorIhhhZZZNS0_21heaviside_kernel_cudaERNS_18TensorIteratorBaseEENKUlvE_clEvENKUlvE_clEvEUlhhE_EESt5arrayIPcLm2EELi4E23TrivialOffsetCalculatorILi1EjESD_NS0_6memory12LoadWithCastILi1EEENSE_13StoreWithCastILi1EEEEEviT_T0_T2_T3_T4_T5_,@"STO_CUDA_ENTRY STV_DEFAULT"
_ZN2at6native27unrolled_elementwise_kernelINS0_13BUnaryFunctorIhhhZZZNS0_21heaviside_kernel_cudaERNS_18TensorIteratorBaseEENKUlvE_clEvENKUlvE_clEvEUlhhE_EESt5arrayIPcLm2EELi4E23TrivialOffsetCalculatorILi1EjESD_NS0_6memory12LoadWithCastILi1EEENSE_13StoreWithCastILi1EEEEEviT_T0_T2_T3_T4_T5_:
.text._ZN2at6native27unrolled_elementwise_kernelINS0_13BUnaryFunctorIhhhZZZNS0_21heaviside_kernel_cudaERNS_18TensorIteratorBaseEENKUlvE_clEvENKUlvE_clEvEUlhhE_EESt5arrayIPcLm2EELi4E23TrivialOffsetCalculatorILi1EjESD_NS0_6memory12LoadWithCastILi1EEENSE_13StoreWithCastILi1EEEEEviT_T0_T2_T3_T4_T5_:
        /* <DEDUP_REMOVED lines=31> */
.L_x_19519:
[----:B------:R3:W5:Y:S01]  /*01f0*/  LDG.E.U8 R16, desc[UR36][R6.64] ;  /* 0x0000002406107981 */ /* 0x000762000c1e1100 */
[----:B------:R-:W-:Y:S05]  /*0200*/  BRA `(.L_x_19521) ;  /* 0x0000000c00607947 */ /* 0x000fea0003800000 */
.L_x_19518:
        /* <DEDUP_REMOVED lines=8> */
.L_x_19523:
[----:B------:R1:W5:Y:S01]  /*0290*/  LDG.E.U8 R16, desc[UR36][R6.64] ;  /* 0x0000002406107981 */ /* 0x000362000c1e1100 */
[----:B------:R-:W-:Y:S05]  /*02a0*/  BRA `(.L_x_19521) ;  /* 0x0000000c00387947 */ /* 0x000fea0003800000 */
.L_x_19522:
[----:B------:R2:W5:Y:S01]  /*02b0*/  LDG.E.U16 R16, desc[UR36][R6.64] ;  /* 0x0000002406107981 */ /* 0x000562000c1e1500 */
[----:B------:R-:W-:Y:S05]  /*02c0*/  BRA `(.L_x_19521) ;  /* 0x0000000c00307947 */ /* 0x000fea0003800000 */
.L_x_19517:
        /* <DEDUP_REMOVED lines=10> */
.L_x_19525:
[----:B------:R-:W2:Y:S02]  /*0370*/  LDG.E.U16 R4, desc[UR36][R6.64] ;  /* 0x0000002406047981 */ /* 0x000ea4000c1e1500 */
[----:B--2---:R-:W-:-:S06]  /*0380*/  HADD2.F32 R4, -RZ, R4.H0_H0 ;  /* 0x20000004ff047230 */ /* 0x004fcc0000004100 */
[----:B------:R-:W0:Y:S02]  /*0390*/  F2I.S64.TRUNC R4, R4 ;  /* 0x0000000400047311 */ /* 0x000e24000020d900 */
[----:B0-----:R-:W-:Y:S01]  /*03a0*/  PRMT R16, R4, 0x7610, R16 ;  /* 0x0000761004107816 */ /* 0x001fe20000000010 */
[----:B------:R-:W-:Y:S06]  /*03b0*/  BRA `(.L_x_19521) ;  /* 0x0000000800f47947 */ /* 0x000fec0003800000 */
.L_x_19524:
        /* <DEDUP_REMOVED lines=10> */
.L_x_19527:
[----:B------:R-:W2:Y:S02]  /*0460*/  LDG.E.U16 R6, desc[UR36][R6.64] ;  /* 0x0000002406067981 */ /* 0x000ea4000c1e1500 */
[----:B--2---:R-:W-:-:S06]  /*0470*/  HADD2.F32 R4, -RZ, R6.H0_H0 ;  /* 0x20000006ff047230 */ /* 0x004fcc0000004100 */
[----:B------:R-:W0:Y:S02]  /*0480*/  F2I.S64.TRUNC R4, R4 ;  /* 0x0000000400047311 */ /* 0x000e24000020d900 */
[----:B0-----:R-:W-:Y:S01]  /*0490*/  PRMT R16, R4, 0x7610, R16 ;  /* 0x0000761004107816 */ /* 0x001fe20000000010 */
[----:B------:R-:W-:Y:S06]  /*04a0*/  BRA `(.L_x_19521) ;  /* 0x0000000800b87947 */ /* 0x000fec0003800000 */
.L_x_19526:
[----:B------:R-:W2:Y:S02]  /*04b0*/  LDG.E.64 R4, desc[UR36][R6.64] ;  /* 0x0000002406047981 */ /* 0x000ea4000c1e1b00 */
[----:B--2---:R-:W0:Y:S02]  /*04c0*/  F2I.S64.F64.TRUNC R4, R4 ;  /* 0x0000000400047311 */ /* 0x004e24000030d900 */
[----:B0-----:R-:W-:Y:S01]  /*04d0*/  PRMT R16, R4, 0x7610, R16 ;  /* 0x0000761004107816 */ /* 0x001fe20000000010 */
[----:B------:R-:W-:Y:S06]  /*04e0*/  BRA `(.L_x_19521) ;  /* 0x0000000800a87947 */ /* 0x000fec0003800000 */
.L_x_19516:
        /* <DEDUP_REMOVED lines=12> */
.L_x_19530:
[----:B------:R-:W2:Y:S02]  /*05b0*/  LDG.E.64 R6, desc[UR36][R6.64] ;  /* 0x0000002406067981 */ /* 0x000ea4000c1e1b00 */
[----:B--2---:R-:W0:Y:S02]  /*05c0*/  F2I.S64.F64.TRUNC R4, R6 ;  /* 0x0000000600047311 */ /* 0x004e24000030d900 */
[----:B0-----:R-:W-:Y:S01]  /*05d0*/  PRMT R16, R4, 0x7610, R16 ;  /* 0x0000761004107816 */ /* 0x001fe20000000010 */
[----:B------:R-:W-:Y:S06]  /*05e0*/  BRA `(.L_x_19521) ;  /* 0x0000000800687947 */ /* 0x000fec0003800000 */
.L_x_19529:
        /* <DEDUP_REMOVED lines=27> */
.L_x_19532:
        /* <DEDUP_REMOVED lines=15> */
.L_x_19531:
[----:B------:R-:W2:Y:S02]  /*0890*/  LDG.E.U16 R4, desc[UR36][R6.64] ;  /* 0x0000002406047981 */ /* 0x000ea4000c1e1500 */
[----:B--2---:R-:W-:-:S06]  /*08a0*/  IMAD.U32 R4, R4, 0x10000, RZ ;  /* 0x0001000004047824 */ /* 0x004fcc00078e00ff */
[----:B------:R-:W0:Y:S02]  /*08b0*/  F2I.S64.TRUNC R4, R4 ;  /* 0x0000000400047311 */ /* 0x000e24000020d900 */
[----:B0-----:R-:W-:Y:S01]  /*08c0*/  PRMT R16, R4, 0x7610, R16 ;  /* 0x0000761004107816 */ /* 0x001fe20000000010 */
[----:B------:R-:W-:Y:S06]  /*08d0*/  BRA `(.L_x_19521) ;  /* 0x0000000400ac7947 */ /* 0x000fec0003800000 */
.L_x_19528:
        /* <DEDUP_REMOVED lines=10> */
.L_x_19535:
        /* <DEDUP_REMOVED lines=21> */
.L_x_19539:
[----:B------:R-:W-:Y:S05]  /*0ad0*/  BSYNC.RECONVERGENT B1 ;  /* 0x0000000000017941 */ /* 0x000fea0003800200 */
.L_x_19538:
[----:B------:R-:W-:Y:S01]  /*0ae0*/  IMAD.SHL.U32 R0, R0, 0x100000, RZ ;  /* 0x0010000000007824 */ /* 0x000fe200078e00ff */
[----:B------:R-:W-:-:S04]  /*0af0*/  LEA R3, R3, 0x3b800000, 0x17 ;  /* 0x3b80000003037811 */ /* 0x000fc800078eb8ff */
[----:B------:R-:W-:-:S07]  /*0b00*/  LOP3.LUT R4, R3, R0, R7, 0xfe, !PT ;  /* 0x0000000003047212 */ /* 0x000fce00078efe07 */
.L_x_19537:
[----:B------:R-:W-:Y:S05]  /*0b10*/  BSYNC.RECONVERGENT B0 ;  /* 0x0000000000007941 */ /* 0x000fea0003800200 */
.L_x_19536:
[----:B------:R-:W0:Y:S02]  /*0b20*/  F2I.S64.TRUNC R4, R4 ;  /* 0x0000000400047311 */ /* 0x000e24000020d900 */
[----:B0-----:R-:W-:Y:S01]  /*0b30*/  PRMT R16, R4, 0x7610, R16 ;  /* 0x0000761004107816 */ /* 0x001fe20000000010 */
[----:B------:R-:W-:Y:S06]  /*0b40*/  BRA `(.L_x_19521) ;  /* 0x0000000400107947 */ /* 0x000fec0003800000 */
.L_x_19534:
        /* <DEDUP_REMOVED lines=21> */
.L_x_19543:
[----:B------:R-:W-:Y:S05]  /*0ca0*/  BSYNC.RECONVERGENT B1 ;  /* 0x0000000000017941 */ /* 0x000fea0003800200 */
.L_x_19542:
[----:B------:R-:W-:Y:S01]  /*0cb0*/  IMAD.SHL.U32 R0, R0, 0x200000, RZ ;  /* 0x0020000000007824 */ /* 0x000fe200078e00ff */
[----:B------:R-:W-:-:S04]  /*0cc0*/  LEA R3, R3, 0x37800000, 0x17 ;  /* 0x3780000003037811 */ /* 0x000fc800078eb8ff */
[----:B------:R-:W-:-:S07]  /*0cd0*/  LOP3.LUT R4, R3, R0, R7, 0xfe, !PT ;  /* 0x0000000003047212 */ /* 0x000fce00078efe07 */
.L_x_19541:
[----:B------:R-:W-:Y:S05]  /*0ce0*/  BSYNC.RECONVERGENT B0 ;  /* 0x0000000000007941 */ /* 0x000fea0003800200 */
.L_x_19540:
[----:B------:R-:W0:Y:S02]  /*0cf0*/  F2I.S64.TRUNC R4, R4 ;  /* 0x0000000400047311 */ /* 0x000e24000020d900 */
[----:B0-----:R-:W-:Y:S01]  /*0d00*/  PRMT R16, R4, 0x7610, R16 ;  /* 0x0000761004107816 */ /* 0x001fe20000000010 */
[----:B------:R-:W-:Y:S06]  /*0d10*/  BRA `(.L_x_19521) ;  /* 0x00000000009c7947 */ /* 0x000fec0003800000 */
.L_x_19533:
[----:B------:R-:W-:-:S09]  /*0d20*/  UISETP.NE.AND UP0, UPT, UR4, 0x1c, UPT ;  /* 0x0000001c0400788c */ /* 0x000fd2000bf05270 */
[----:B------:R-:W-:Y:S05]  /*0d30*/  BRA.U !UP0, `(.L_x_19544) ;  /* 0x0000000108907547 */ /* 0x000fea000b800000 */
[----:B------:R-:W-:-:S09]  /*0d40*/  UISETP.NE.AND UP0, UPT, UR4, 0x1d, UPT ;  /* 0x0000001d0400788c */ /* 0x000fd2000bf05270 */
[----:B------:R-:W-:Y:S05]  /*0d50*/  BRA.U !UP0, `(.L_x_19545) ;  /* 0x0000000108807547 */ /* 0x000fea000b800000 */
[----:B------:R-:W-:-:S09]  /*0d60*/  UISETP.NE.AND UP0, UPT, UR4, 0x2c, UPT ;  /* 0x0000002c0400788c */ /* 0x000fd2000bf05270 */
[----:B------:R-:W-:Y:S05]  /*0d70*/  BRA.U !UP0, `(.L_x_19546) ;  /* 0x0000000108487547 */ /* 0x000fea000b800000 */
.L_x_19520:
        /* <DEDUP_REMOVED lines=16> */
.L_x_19547:
[----:B------:R-:W-:Y:S01]  /*0e80*/  PRMT R16, RZ, 0x7610, R16 ;  /* 0x00007610ff107816 */ /* 0x000fe20000000010 */
[----:B------:R-:W-:Y:S06]  /*0e90*/  BRA `(.L_x_19521) ;  /* 0x00000000003c7947 */ /* 0x000fec0003800000 */
.L_x_19546:
        /* <DEDUP_REMOVED lines=8> */
.L_x_19549:
[----:B------:R-:W-:Y:S05]  /*0f20*/  BSYNC.RECONVERGENT B0 ;  /* 0x0000000000007941 */ /* 0x000fea0003800200 */
.L_x_19548:
[----:B------:R-:W0:Y:S02]  /*0f30*/  F2I.S64.TRUNC R4, R4 ;  /* 0x0000000400047311 */ /* 0x000e24000020d900 */
[----:B0-----:R-:W-:Y:S01]  /*0f40*/  PRMT R16, R4, 0x7610, R16 ;  /* 0x0000761004107816 */ /* 0x001fe20000000010 */
[----:B------:R-:W-:Y:S06]  /*0f50*/  BRA `(.L_x_19521) ;  /* 0x00000000000c7947 */ /* 0x000fec0003800000 */
.L_x_19545:
[----:B------:R0:W5:Y:S01]  /*0f60*/  LDG.E.U8 R16, desc[UR36][R6.64] ;  /* 0x0000002406107981 */ /* 0x000162000c1e1100 */
[----:B------:R-:W-:Y:S05]  /*0f70*/  BRA `(.L_x_19521) ;  /* 0x0000000000047947 */ /* 0x000fea0003800000 */
.L_x_19544:
[----:B------:R0:W5:Y:S02]  /*0f80*/  LDG.E.U8 R16, desc[UR36][R6.64] ;  /* 0x0000002406107981 */ /* 0x000164000c1e1100 */
.L_x_19521:
[----:B------:R-:W-:-:S07]  /*0f90*/  VIADD R27, R2, 0x80 ;  /* 0x00000080021b7836 */ /* 0x000fce0000000000 */
.L_x_19515:
[----:B------:R-:W-:Y:S05]  /*0fa0*/  BSYNC.RECONVERGENT B6 ;  /* 0x0000000000067941 */ /* 0x000fea0003800200 */
.L_x_19514:
        /* <DEDUP_REMOVED lines=23> */
.L_x_19555:
[----:B------:R0:W5:Y:S01]  /*1120*/  LDG.E.U8 R17, desc[UR36][R6.64] ;  /* 0x0000002406117981 */ /* 0x000162000c1e1100 */
[----:B------:R-:W-:Y:S05]  /*1130*/  BRA `(.L_x_19557) ;  /* 0x0000000c00607947 */ /* 0x000fea0003800000 */
.L_x_19554:
        /* <DEDUP_REMOVED lines=8> */
.L_x_19559:
[----:B------:R4:W5:Y:S01]  /*11c0*/  LDG.E.U8 R17, desc[UR36][R6.64] ;  /* 0x0000002406117981 */ /* 0x000962000c1e1100 */
[----:B------:R-:W-:Y:S05]  /*11d0*/  BRA `(.L_x_19557) ;  /* 0x0000000c00387947 */ /* 0x000fea0003800000 */
.L_x_19558:
[----:B------:R0:W5:Y:S01]  /*11e0*/  LDG.E.U16 R17, desc[UR36][R6.64] ;  /* 0x0000002406117981 */ /* 0x000162000c1e1500 */
[----:B------:R-:W-:Y:S05]  /*11f0*/  BRA `(.L_x_19557) ;  /* 0x0000000c00307947 */ /* 0x000fea0003800000 */
.L_x_19553:
        /* <DEDUP_REMOVED lines=10> */
.L_x_19561:
[----:B------:R-:W2:Y:S02]  /*12a0*/  LDG.E.U16 R4, desc[UR36][R6.64] ;  /* 0x0000002406047981 */ /* 0x000ea4000c1e1500 */
[----:B--2---:R-:W-:-:S06]  /*12b0*/  HADD2.F32 R4, -RZ, R4.H0_H0 ;  /* 0x20000004ff047230 */ /* 0x004fcc0000004100 */
[----:B------:R-:W0:Y:S02]  /*12c0*/  F2I.S64.TRUNC R4, R4 ;  /* 0x0000000400047311 */ /* 0x000e24000020d900 */
[----:B0-----:R-:W-:Y:S01]  /*12d0*/  PRMT R17, R4, 0x7610, R17 ;  /* 0x0000761004117816 */ /* 0x001fe20000000011 */
[----:B------:R-:W-:Y:S06]  /*12e0*/  BRA `(.L_x_19557) ;  /* 0x0000000800f47947 */ /* 0x000fec0003800000 */
.L_x_19560:
        /* <DEDUP_REMOVED lines=10> */
.L_x_19563:
[----:B------:R-:W2:Y:S02]  /*1390*/  LDG.E.U16 R6, desc[UR36][R6.64] ;  /* 0x0000002406067981 */ /* 0x000ea4000c1e1500 */
[----:B--2---:R-:W-:-:S06]  /*13a0*/  HADD2.F32 R4, -RZ, R6.H0_H0 ;  /* 0x20000006ff047230 */ /* 0x004fcc0000004100 */
[----:B------:R-:W0:Y:S02]  /*13b0*/  F2I.S64.TRUNC R4, R4 ;  /* 0x0000000400047311 */ /* 0x000e24000020d900 */
[----:B0-----:R-:W-:Y:S01]  /*13c0*/  PRMT R17, R4, 0x7610, R17 ;  /* 0x0000761004117816 */ /* 0x001fe20000000011 */
[----:B------:R-:W-:Y:S06]  /*13d0*/  BRA `(.L_x_19557) ;  /* 0x0000000800b87947 */ /* 0x000fec0003800000 */
.L_x_19562:
[----:B------:R-:W2:Y:S02]  /*13e0*/  LDG.E.64 R4, desc[UR36][R6.64] ;  /* 0x0000002406047981 */ /* 0x000ea4000c1e1b00 */
[----:B--2---:R-:W0:Y:S02]  /*13f0*/  F2I.S64.F64.TRUNC R4, R4 ;  /* 0x0000000400047311 */ /* 0x004e24000030d900 */
[----:B0-----:R-:W-:Y:S01]  /*1400*/  PRMT R17, R4, 0x7610, R17 ;  /* 0x0000761004117816 */ /* 0x001fe20000000011 */
[----:B------:R-:W-:Y:S06]  /*1410*/  BRA `(.L_x_19557) ;  /* 0x0000000800a87947 */ /* 0x000fec0003800000 */
.L_x_19552:
        /* <DEDUP_REMOVED lines=12> */
.L_x_19566:
[----:B------:R-:W2:Y:S02]  /*14e0*/  LDG.E.64 R6, desc[UR36][R6.64] ;  /* 0x0000002406067981 */ /* 0x000ea4000c1e1b00 */
[----:B--2---:R-:W0:Y:S02]  /*14f0*/  F2I.S64.F64.TRUNC R4, R6 ;  /* 0x0000000600047311 */ /* 0x004e24000030d900 */
[----:B0-----:R-:W-:Y:S01]  /*1500*/  PRMT R17, R4, 0x7610, R17 ;  /* 0x0000761004117816 */ /* 0x001fe20000000011 */
[----:B------:R-:W-:Y:S06]  /*1510*/  BRA `(.L_x_19557) ;  /* 0x0000000800687947 */ /* 0x000fec0003800000 */
.L_x_19565:
        /* <DEDUP_REMOVED lines=27> */
.L_x_19568:
        /* <DEDUP_REMOVED lines=15> */
.L_x_19567:
[----:B------:R-:W2:Y:S02]  /*17c0*/  LDG.E.U16 R4, desc[UR36][R6.64] ;  /* 0x0000002406047981 */ /* 0x000ea4000c1e1500 */
[----:B--2---:R-:W-:-:S06]  /*17d0*/  IMAD.U32 R4, R4, 0x10000, RZ ;  /* 0x0001000004047824 */ /* 0x004fcc00078e00ff */
[----:B------:R-:W0:Y:S02]  /*17e0*/  F2I.S64.TRUNC R4, R4 ;  /* 0x0000000400047311 */ /* 0x000e24000020d900 */
[----:B0-----:R-:W-:Y:S01]  /*17f0*/  PRMT R17, R4, 0x7610, R17 ;  /* 0x0000761004117816 */ /* 0x001fe20000000011 */
[----:B------:R-:W-:Y:S06]  /*1800*/  BRA `(.L_x_19557) ;  /* 0x0000000400ac7947 */ /* 0x000fec0003800000 */
.L_x_19564:
        /* <DEDUP_REMOVED lines=10> */
.L_x_19571:
        /* <DEDUP_REMOVED lines=21> */
.L_x_19575:
[----:B------:R-:W-:Y:S05]  /*1a00*/  BSYNC.RECONVERGENT B1 ;  /* 0x0000000000017941 */ /* 0x000fea0003800200 */
.L_x_19574:
[----:B------:R-:W-:Y:S01]  /*1a10*/  IMAD.SHL.U32 R0, R0, 0x100000, RZ ;  /* 0x0010000000007824 */ /* 0x000fe200078e00ff */
[----:B------:R-:W-:-:S04]  /*1a20*/  LEA R3, R3, 0x3b800000, 0x17 ;  /* 0x3b80000003037811 */ /* 0x000fc800078eb8ff */
[----:B------:R-:W-:-:S07]  /*1a30*/  LOP3.LUT R4, R3, R0, R7, 0xfe, !PT ;  /* 0x0000000003047212 */ /* 0x000fce00078efe07 */
.L_x_19573:
[----:B------:R-:W-:Y:S05]  /*1a40*/  BSYNC.RECONVERGENT B0 ;  /* 0x0000000000007941 */ /* 0x000fea0003800200 */
.L_x_19572:
[----:B------:R-:W0:Y:S02]  /*1a50*/  F2I.S64.TRUNC R4, R4 ;  /* 0x0000000400047311 */ /* 0x000e24000020d900 */
[----:B0-----:R-:W-:Y:S01]  /*1a60*/  PRMT R17, R4, 0x7610, R17 ;  /* 0x0000761004117816 */ /* 0x001fe20000000011 */
[----:B------:R-:W-:Y:S06]  /*1a70*/  BRA `(.L_x_19557) ;  /* 0x0000000400107947 */ /* 0x000fec0003800000 */
.L_x_19570:
        /* <DEDUP_REMOVED lines=21> */
.L_x_19579:
[----:B------:R-:W-:Y:S05]  /*1bd0*/  BSYNC.RECONVERGENT B1 ;  /* 0x0000000000017941 */ /* 0x000fea0003800200 */
.L_x_19578:
[----:B------:R-:W-:Y:S01]  /*1be0*/  IMAD.SHL.U32 R0, R0, 0x200000, RZ ;  /* 0x0020000000007824 */ /* 0x000fe200078e00ff */
[----:B------:R-:W-:-:S04]  /*1bf0*/  LEA R3, R3, 0x37800000, 0x17 ;  /* 0x3780000003037811 */ /* 0x000fc800078eb8ff */
[----:B------:R-:W-:-:S07]  /*1c00*/  LOP3.LUT R4, R3, R0, R7, 0xfe, !PT ;  /* 0x0000000003047212 */ /* 0x000fce00078efe07 */
.L_x_19577:
[----:B------:R-:W-:Y:S05]  /*1c10*/  BSYNC.RECONVERGENT B0 ;  /* 0x0000000000007941 */ /* 0x000fea0003800200 */
.L_x_19576:
[----:B------:R-:W0:Y:S02]  /*1c20*/  F2I.S64.TRUNC R4, R4 ;  /* 0x0000000400047311 */ /* 0x000e24000020d900 */
[----:B0-----:R-:W-:Y:S01]  /*1c30*/  PRMT R17, R4, 0x7610, R17 ;  /* 0x0000761004117816 */ /* 0x001fe20000000011 */
[----:B------:R-:W-:Y:S06]  /*1c40*/  BRA `(.L_x_19557) ;  /* 0x00000000009c7947 */ /* 0x000fec0003800000 */
.L_x_19569:
        /* <DEDUP_REMOVED lines=14> */
.L_x_19583:
[----:B------:R-:W-:Y:S05]  /*1d30*/  BSYNC.RECONVERGENT B0 ;  /* 0x0000000000007941 */ /* 0x000fea0003800200 */
.L_x_19582:
[----:B------:R-:W0:Y:S02]  /*1d40*/  F2I.S64.TRUNC R4, R4 ;  /* 0x0000000400047311 */ /* 0x000e24000020d900 */
[----:B0-----:R-:W-:Y:S01]  /*1d50*/  PRMT R17, R4, 0x7610, R17 ;  /* 0x0000761004117816 */ /* 0x001fe20000000011 */
[----:B------:R-:W-:Y:S06]  /*1d60*/  BRA `(.L_x_19557) ;  /* 0x0000000000547947 */ /* 0x000fec0003800000 */
.L_x_19556:
        /* <DEDUP_REMOVED lines=16> */
.L_x_19584:
[----:B------:R-:W-:Y:S01]  /*1e70*/  PRMT R17, RZ, 0x7610, R17 ;  /* 0x00007610ff117816 */ /* 0x000fe20000000011 */
[----:B------:R-:W-:Y:S06]  /*1e80*/  BRA `(.L_x_19557) ;  /* 0x00000000000c7947 */ /* 0x000fec0003800000 */
.L_x_19581:
[----:B------:R1:W5:Y:S01]  /*1e90*/  LDG.E.U8 R17, desc[UR36][R6.64] ;  /* 0x0000002406117981 */ /* 0x000362000c1e1100 */
[----:B------:R-:W-:Y:S05]  /*1ea0*/  BRA `(.L_x_19557) ;  /* 0x0000000000047947 */ /* 0x000fea0003800000 */
.L_x_19580:
[----:B------:R0:W5:Y:S02]  /*1eb0*/  LDG.E.U8 R17, desc[UR36][R6.64] ;  /* 0x0000002406117981 */ /* 0x000164000c1e1100 */
.L_x_19557:
[----:B------:R-:W-:-:S07]  /*1ec0*/  VIADD R27, R27, 0x80 ;  /* 0x000000801b1b7836 */ /* 0x000fce0000000000 */
.L_x_19551:
[----:B------:R-:W-:Y:S05]  /*1ed0*/  BSYNC.RECONVERGENT B6 ;  /* 0x0000000000067941 */ /* 0x000fea0003800200 */
.L_x_19550:
        /* <DEDUP_REMOVED lines=23> */
.L_x_19590:
[----:B------:R0:W5:Y:S01]  /*2050*/  LDG.E.U8 R24, desc[UR36][R6.64] ;  /* 0x0000002406187981 */ /* 0x000162000c1e1100 */
[----:B------:R-:W-:Y:S05]  /*2060*/  BRA `(.L_x_19592) ;  /* 0x0000000c00607947 */ /* 0x000fea0003800000 */
.L_x_19589:
        /* <DEDUP_REMOVED lines=8> */
.L_x_19594:
[----:B------:R3:W5:Y:S01]  /*20f0*/  LDG.E.U8 R24, desc[UR36][R6.64] ;  /* 0x0000002406187981 */ /* 0x000762000c1e1100 */
[----:B------:R-:W-:Y:S05]  /*2100*/  BRA `(.L_x_19592) ;  /* 0x0000000c00387947 */ /* 0x000fea0003800000 */
.L_x_19593:
[----:B------:R0:W5:Y:S01]  /*2110*/  LDG.E.U16 R24, desc[UR36][R6.64] ;  /* 0x0000002406187981 */ /* 0x000162000c1e1500 */
[----:B------:R-:W-:Y:S05]  /*2120*/  BRA `(.L_x_19592) ;  /* 0x0000000c00307947 */ /* 0x000fea0003800000 */
.L_x_19588:
        /* <DEDUP_REMOVED lines=10> */
.L_x_19596:
[----:B------:R-:W2:Y:S02]  /*21d0*/  LDG.E.U16 R4, desc[UR36][R6.64] ;  /* 0x0000002406047981 */ /* 0x000ea4000c1e1500 */
[----:B--2---:R-:W-:-:S06]  /*21e0*/  HADD2.F32 R4, -RZ, R4.H0_H0 ;  /* 0x20000004ff047230 */ /* 0x004fcc0000004100 */
[----:B------:R-:W0:Y:S02]  /*21f0*/  F2I.S64.TRUNC R4, R4 ;  /* 0x0000000400047311 */ /* 0x000e24000020d900 */
[----:B0-----:R-:W-:Y:S01]  /*2200*/  PRMT R24, R4, 0x7610, R24 ;  /* 0x0000761004187816 */ /* 0x001fe20000000018 */
[----:B------:R-:W-:Y:S06]  /*2210*/  BRA `(.L_x_19592) ;  /* 0x0000000800f47947 */ /* 0x000fec0003800000 */
.L_x_19595:
        /* <DEDUP_REMOVED lines=10> */
.L_x_19598:
[----:B------:R-:W2:Y:S02]  /*22c0*/  LDG.E.U16 R6, desc[UR36][R6.64] ;  /* 0x0000002406067981 */ /* 0x000ea4000c1e1500 */
[----:B--2---:R-:W-:-:S06]  /*22d0*/  HADD2.F32 R4, -RZ, R6.H0_H0 ;  /* 0x20000006ff047230 */ /* 0x004fcc0000004100 */
[----:B------:R-:W0:Y:S02]  /*22e0*/  F2I.S64.TRUNC R4, R4 ;  /* 0x0000000400047311 */ /* 0x000e24000020d900 */
[----:B0-----:R-:W-:Y:S01]  /*22f0*/  PRMT R24, R4, 0x7610, R24 ;  /* 0x0000761004187816 */ /* 0x001fe20000000018 */
[----:B------:R-:W-:Y:S06]  /*2300*/  BRA `(.L_x_19592) ;  /* 0x0000000800b87947 */ /* 0x000fec0003800000 */
.L_x_19597:
[----:B------:R-:W2:Y:S02]  /*2310*/  LDG.E.64 R4, desc[UR36][R6.64] ;  /* 0x0000002406047981 */ /* 0x000ea4000c1e1b00 */
[----:B--2---:R-:W0:Y:S02]  /*2320*/  F2I.S64.F64.TRUNC R4, R4 ;  /* 0x0000000400047311 */ /* 0x004e24000030d900 */
[----:B0-----:R-:W-:Y:S01]  /*2330*/  PRMT R24, R4, 0x7610, R24 ;  /* 0x0000761004187816 */ /* 0x001fe20000000018 */
[----:B------:R-:W-:Y:S06]  /*2340*/  BRA `(.L_x_19592) ;  /* 0x0000000800a87947 */ /* 0x000fec0003800000 */
.L_x_19587:
        /* <DEDUP_REMOVED lines=12> */
.L_x_19601:
[----:B------:R-:W2:Y:S02]  /*2410*/  LDG.E.64 R6, desc[UR36][R6.64] ;  /* 0x0000002406067981 */ /* 0x000ea4000c1e1b00 */
[----:B--2---:R-:W0:Y:S02]  /*2420*/  F2I.S64.F64.TRUNC R4, R6 ;  /* 0x0000000600047311 */ /* 0x004e24000030d900 */
[----:B0-----:R-:W-:Y:S01]  /*2430*/  PRMT R24, R4, 0x7610, R24 ;  /* 0x0000761004187816 */ /* 0x001fe20000000018 */
[----:B------:R-:W-:Y:S06]  /*2440*/  BRA `(.L_x_19592) ;  /* 0x0000000800687947 */ /* 0x000fec0003800000 */
.L_x_19600:
        /* <DEDUP_REMOVED lines=27> */
.L_x_19603:
        /* <DEDUP_REMOVED lines=15> */
.L_x_19602:
[----:B------:R-:W2:Y:S02]  /*26f0*/  LDG.E.U16 R4, desc[UR36][R6.64] ;  /* 0x0000002406047981 */ /* 0x000ea4000c1e1500 */
[----:B--2---:R-:W-:-:S06]  /*2700*/  IMAD.U32 R4, R4, 0x10000, RZ ;  /* 0x0001000004047824 */ /* 0x004fcc00078e00ff */
[----:B------:R-:W0:Y:S02]  /*2710*/  F2I.S64.TRUNC R4, R4 ;  /* 0x0000000400047311 */ /* 0x000e24000020d900 */
[----:B0-----:R-:W-:Y:S01]  /*2720*/  PRMT R24, R4, 0x7610, R24 ;  /* 0x0000761004187816 */ /* 0x001fe20000000018 */
[----:B------:R-:W-:Y:S06]  /*2730*/  BRA `(.L_x_19592) ;  /* 0x0000000400ac7947 */ /* 0x000fec0003800000 */
.L_x_19599:
        /* <DEDUP_REMOVED lines=10> */
.L_x_19606:
        /* <DEDUP_REMOVED lines=21> */
.L_x_19610:
[----:B------:R-:W-:Y:S05]  /*2930*/  BSYNC.RECONVERGENT B1 ;  /* 0x0000000000017941 */ /* 0x000fea0003800200 */
.L_x_19609:
[----:B------:R-:W-:Y:S01]  /*2940*/  IMAD.SHL.U32 R0, R0, 0x100000, RZ ;  /* 0x0010000000007824 */ /* 0x000fe200078e00ff */
[----:B------:R-:W-:-:S04]  /*2950*/  LEA R3, R3, 0x3b800000, 0x17 ;  /* 0x3b80000003037811 */ /* 0x000fc800078eb8ff */
[----:B------:R-:W-:-:S07]  /*2960*/  LOP3.LUT R4, R3, R0, R7, 0xfe, !PT ;  /* 0x0000000003047212 */ /* 0x000fce00078efe07 */
.L_x_19608:
[----:B------:R-:W-:Y:S05]  /*2970*/  BSYNC.RECONVERGENT B0 ;  /* 0x0000000000007941 */ /* 0x000fea0003800200 */
.L_x_19607:
[----:B------:R-:W0:Y:S02]  /*2980*/  F2I.S64.TRUNC R4, R4 ;  /* 0x0000000400047311 */ /* 0x000e24000020d900 */
[----:B0-----:R-:W-:Y:S01]  /*2990*/  PRMT R24, R4, 0x7610, R24 ;  /* 0x0000761004187816 */ /* 0x001fe20000000018 */
[----:B------:R-:W-:Y:S06]  /*29a0*/  BRA `(.L_x_19592) ;  /* 0x0000000400107947 */ /* 0x000fec0003800000 */
.L_x_19605:
        /* <DEDUP_REMOVED lines=21> */
.L_x_19614:
[----:B------:R-:W-:Y:S05]  /*2b00*/  BSYNC.RECONVERGENT B1 ;  /* 0x0000000000017941 */ /* 0x000fea0003800200 */
.L_x_19613:
[----:B------:R-:W-:Y:S01]  /*2b10*/  IMAD.SHL.U32 R0, R0, 0x200000, RZ ;  /* 0x0020000000007824 */ /* 0x000fe200078e00ff */
[----:B------:R-:W-:-:S04]  /*2b20*/  LEA R3, R3, 0x37800000, 0x17 ;  /* 0x3780000003037811 */ /* 0x000fc800078eb8ff */
[----:B------:R-:W-:-:S07]  /*2b30*/  LOP3.LUT R4, R3, R0, R7, 0xfe, !PT ;  /* 0x0000000003047212 */ /* 0x000fce00078efe07 */
.L_x_19612:
[----:B------:R-:W-:Y:S05]  /*2b40*/  BSYNC.RECONVERGENT B0 ;  /* 0x0000000000007941 */ /* 0x000fea0003800200 */
.L_x_19611:
[----:B------:R-:W0:Y:S02]  /*2b50*/  F2I.S64.TRUNC R4, R4 ;  /* 0x0000000400047311 */ /* 0x000e24000020d900 */
[----:B0-----:R-:W-:Y:S01]  /*2b60*/  PRMT R24, R4, 0x7610, R24 ;  /* 0x0000761004187816 */ /* 0x001fe20000000018 */
[----:B------:R-:W-:Y:S06]  /*2b70*/  BRA `(.L_x_19592) ;  /* 0x00000000009c7947 */ /* 0x000fec0003800000 */
.L_x_19604:
        /* <DEDUP_REMOVED lines=14> */
.L_x_19618:
[----:B------:R-:W-:Y:S05]  /*2c60*/  BSYNC.RECONVERGENT B0 ;  /* 0x0000000000007941 */ /* 0x000fea0003800200 */
.L_x_19617:
[----:B------:R-:W0:Y:S02]  /*2c70*/  F2I.S64.TRUNC R4, R4 ;  /* 0x0000000400047311 */ /* 0x000e24000020d900 */
[----:B0-----:R-:W-:Y:S01]  /*2c80*/  PRMT R24, R4, 0x7610, R24 ;  /* 0x0000761004187816 */ /* 0x001fe20000000018 */
[----:B------:R-:W-:Y:S06]  /*2c90*/  BRA `(.L_x_19592) ;  /* 0x0000000000547947 */ /* 0x000fec0003800000 */
.L_x_19591:
        /* <DEDUP_REMOVED lines=16> */
.L_x_19619:
[----:B------:R-:W-:Y:S01]  /*2da0*/  PRMT R24, RZ, 0x7610, R24 ;  /* 0x00007610ff187816 */ /* 0x000fe20000000018 */
[----:B------:R-:W-:Y:S06]  /*2db0*/  BRA `(.L_x_19592) ;  /* 0x00000000000c7947 */ /* 0x000fec0003800000 */
.L_x_19616:
[----:B------:R2:W5:Y:S01]  /*2dc0*/  LDG.E.U8 R24, desc[UR36][R6.64] ;  /* 0x0000002406187981 */ /* 0x000562000c1e1100 */
[----:B------:R-:W-:Y:S05]  /*2dd0*/  BRA `(.L_x_19592) ;  /* 0x0000000000047947 */ /* 0x000fea0003800000 */
.L_x_19615:
[----:B------:R1:W5:Y:S02]  /*2de0*/  LDG.E.U8 R24, desc[UR36][R6.64] ;  /* 0x0000002406187981 */ /* 0x000364000c1e1100 */
.L_x_19592:
[----:B------:R-:W-:-:S07]  /*2df0*/  VIADD R27, R27, 0x80 ;  /* 0x000000801b1b7836 */ /* 0x000fce0000000000 */
.L_x_19586:
[----:B------:R-:W-:Y:S05]  /*2e00*/  BSYNC.RECONVERGENT B6 ;  /* 0x0000000000067941 */ /* 0x000fea0003800200 */
.L_x_19585:
        /* <DEDUP_REMOVED lines=25> */
.L_x_19625:
[----:B------:R0:W5:Y:S01]  /*2fa0*/  LDG.E.U8 R25, desc[UR36][R6.64] ;  /* 0x0000002406197981 */ /* 0x000162000c1e1100 */
[----:B------:R-:W-:Y:S05]  /*2fb0*/  BRA `(.L_x_19621) ;  /* 0x0000000c005c7947 */ /* 0x000fea0003800000 */
.L_x_19624:
        /* <DEDUP_REMOVED lines=8> */
.L_x_19628:
[----:B------:R0:W5:Y:S01]  /*3040*/  LDG.E.U8 R25, desc[UR36][R6.64] ;  /* 0x0000002406197981 */ /* 0x000162000c1e1100 */
[----:B------:R-:W-:Y:S05]  /*3050*/  BRA `(.L_x_19621) ;  /* 0x0000000c00347947 */ /* 0x000fea0003800000 */
.L_x_19627:
[----:B------:R0:W5:Y:S01]  /*3060*/  LDG.E.U16 R25, desc[UR36][R6.64] ;  /* 0x0000002406197981 */ /* 0x000162000c1e1500 */
[----:B------:R-:W-:Y:S05]  /*3070*/  BRA `(.L_x_19621) ;  /* 0x0000000c002c7947 */ /* 0x000fea0003800000 */
.L_x_19623:
        /* <DEDUP_REMOVED lines=10> */
.L_x_19630:
[----:B------:R-:W2:Y:S02]  /*3120*/  LDG.E.U16 R4, desc[UR36][R6.64] ;  /* 0x0000002406047981 */ /* 0x000ea4000c1e1500 */
[----:B--2---:R-:W-:-:S06]  /*3130*/  HADD2.F32 R4, -RZ, R4.H0_H0 ;  /* 0x20000004ff047230 */ /* 0x004fcc0000004100 */
[----:B------:R-:W0:Y:S02]  /*3140*/  F2I.S64.TRUNC R4, R4 ;  /* 0x0000000400047311 */ /* 0x000e24000020d900 */
[----:B0-----:R-:W-:Y:S01]  /*3150*/  PRMT R25, R4, 0x7610, R25 ;  /* 0x0000761004197816 */ /* 0x001fe20000000019 */
[----:B------:R-:W-:Y:S06]  /*3160*/  BRA `(.L_x_19621) ;  /* 0x0000000800f07947 */ /* 0x000fec0003800000 */
.L_x_19629:
        /* <DEDUP_REMOVED lines=10> */
.L_x_19632:
[----:B------:R-:W2:Y:S02]  /*3210*/  LDG.E.U16 R6, desc[UR36][R6.64] ;  /* 0x0000002406067981 */ /* 0x000ea4000c1e1500 */
[----:B--2---:R-:W-:-:S06]  /*3220*/  HADD2.F32 R4, -RZ, R6.H0_H0 ;  /* 0x20000006ff047230 */ /* 0x004fcc0000004100 */
[----:B------:R-:W0:Y:S02]  /*3230*/  F2I.S64.TRUNC R4, R4 ;  /* 0x0000000400047311 */ /* 0x000e24000020d900 */
[----:B0-----:R-:W-:Y:S01]  /*3240*/  PRMT R25, R4, 0x7610, R25 ;  /* 0x0000761004197816 */ /* 0x001fe20000000019 */
[----:B------:R-:W-:Y:S06]  /*3250*/  BRA `(.L_x_19621) ;  /* 0x0000000800b47947 */ /* 0x000fec0003800000 */
.L_x_19631:
[----:B------:R-:W2:Y:S02]  /*3260*/  LDG.E.64 R4, desc[UR36][R6.64] ;  /* 0x0000002406047981 */ /* 0x000ea4000c1e1b00 */
[----:B--2---:R-:W0:Y:S02]  /*3270*/  F2I.S64.F64.TRUNC R4, R4 ;  /* 0x0000000400047311 */ /* 0x004e24000030d900 */
[----:B0-----:R-:W-:Y:S01]  /*3280*/  PRMT R25, R4, 0x7610, R25 ;  /* 0x0000761004197816 */ /* 0x001fe20000000019 */
[----:B------:R-:W-:Y:S06]  /*3290*/  BRA `(.L_x_19621) ;  /* 0x0000000800a47947 */ /* 0x000fec0003800000 */
.L_x_19622:
        /* <DEDUP_REMOVED lines=12> */
.L_x_19635:
[----:B------:R-:W2:Y:S02]  /*3360*/  LDG.E.64 R6, desc[UR36][R6.64] ;  /* 0x0000002406067981 */ /* 0x000ea4000c1e1b00 */
[----:B--2---:R-:W0:Y:S02]  /*3370*/  F2I.S64.F64.TRUNC R4, R6 ;  /* 0x0000000600047311 */ /* 0x004e24000030d900 */
[----:B0-----:R-:W-:Y:S01]  /*3380*/  PRMT R25, R4, 0x7610, R25 ;  /* 0x0000761004197816 */ /* 0x001fe20000000019 */
[----:B------:R-:W-:Y:S06]  /*3390*/  BRA `(.L_x_19621) ;  /* 0x0000000800647947 */ /* 0x000fec0003800000 */
.L_x_19634:
        /* <DEDUP_REMOVED lines=27> */
.L_x_19637:
        /* <DEDUP_REMOVED lines=15> */
.L_x_19636:
[----:B------:R-:W2:Y:S02]  /*3640*/  LDG.E.U16 R4, desc[UR36][R6.64] ;  /* 0x0000002406047981 */ /* 0x000ea4000c1e1500 */
[----:B--2---:R-:W-:-:S06]  /*3650*/  IMAD.U32 R4, R4, 0x10000, RZ ;  /* 0x0001000004047824 */ /* 0x004fcc00078e00ff */
[----:B------:R-:W0:Y:S02]  /*3660*/  F2I.S64.TRUNC R4, R4 ;  /* 0x0000000400047311 */ /* 0x000e24000020d900 */
[----:B0-----:R-:W-:Y:S01]  /*3670*/  PRMT R25, R4, 0x7610, R25 ;  /* 0x0000761004197816 */ /* 0x001fe20000000019 */
[----:B------:R-:W-:Y:S06]  /*3680*/  BRA `(.L_x_19621) ;  /* 0x0000000400a87947 */ /* 0x000fec0003800000 */
.L_x_19633:
        /* <DEDUP_REMOVED lines=10> */
.L_x_19640:
        /* <DEDUP_REMOVED lines=21> */
.L_x_19644:
[----:B------:R-:W-:Y:S05]  /*3880*/  BSYNC.RECONVERGENT B1 ;  /* 0x0000000000017941 */ /* 0x000fea0003800200 */
.L_x_19643:
[----:B------:R-:W-:Y:S01]  /*3890*/  IMAD.SHL.U32 R0, R0, 0x100000, RZ ;  /* 0x0010000000007824 */ /* 0x000fe200078e00ff */
[----:B------:R-:W-:-:S04]  /*38a0*/  LEA R3, R3, 0x3b800000, 0x17 ;  /* 0x3b80000003037811 */ /* 0x000fc800078eb8ff */
[----:B------:R-:W-:-:S07]  /*38b0*/  LOP3.LUT R4, R3, R0, R7, 0xfe, !PT ;  /* 0x0000000003047212 */ /* 0x000fce00078efe07 */
.L_x_19642:
[----:B------:R-:W-:Y:S05]  /*38c0*/  BSYNC.RECONVERGENT B0 ;  /* 0x0000000000007941 */ /* 0x000fea0003800200 */
.L_x_19641:
[----:B------:R-:W0:Y:S02]  /*38d0*/  F2I.S64.TRUNC R4, R4 ;  /* 0x0000000400047311 */ /* 0x000e24000020d900 */
[----:B0-----:R-:W-:Y:S01]  /*38e0*/  PRMT R25, R4, 0x7610, R25 ;  /* 0x0000761004197816 */ /* 0x001fe20000000019 */
[----:B------:R-:W-:Y:S06]  /*38f0*/  BRA `(.L_x_19621) ;  /* 0x00000004000c7947 */ /* 0x000fec0003800000 */
.L_x_19639:
        /* <DEDUP_REMOVED lines=21> */
.L_x_19648:
[----:B------:R-:W-:Y:S05]  /*3a50*/  BSYNC.RECONVERGENT B1 ;  /* 0x0000000000017941 */ /* 0x000fea0003800200 */
.L_x_19647:
[----:B------:R-:W-:Y:S01]  /*3a60*/  IMAD.SHL.U32 R0, R0, 0x200000, RZ ;  /* 0x0020000000007824 */ /* 0x000fe200078e00ff */
[----:B------:R-:W-:-:S04]  /*3a70*/  LEA R3, R3, 0x37800000, 0x17 ;  /* 0x3780000003037811 */ /* 0x000fc800078eb8ff */
[----:B------:R-:W-:-:S07]  /*3a80*/  LOP3.LUT R4, R3, R0, R7, 0xfe, !PT ;  /* 0x0000000003047212 */ /* 0x000fce00078efe07 */
.L_x_19646:
[----:B------:R-:W-:Y:S05]  /*3a90*/  BSYNC.RECONVERGENT B0 ;  /* 0x0000000000007941 */ /* 0x000fea0003800200 */
.L_x_19645:
[----:B------:R-:W0:Y:S02]  /*3aa0*/  F2I.S64.TRUNC R4, R4 ;  /* 0x0000000400047311 */ /* 0x000e24000020d900 */
[----:B0-----:R-:W-:Y:S01]  /*3ab0*/  PRMT R25, R4, 0x7610, R25 ;  /* 0x0000761004197816 */ /* 0x001fe20000000019 */
[----:B------:R-:W-:Y:S06]  /*3ac0*/  BRA `(.L_x_19621) ;  /* 0x0000000000987947 */ /* 0x000fec0003800000 */
.L_x_19638:
        /* <DEDUP_REMOVED lines=14> */
.L_x_19652:
[----:B------:R-:W-:Y:S05]  /*3bb0*/  BSYNC.RECONVERGENT B0 ;  /* 0x0000000000007941 */ /* 0x000fea0003800200 */
.L_x_19651:
[----:B------:R-:W0:Y:S02]  /*3bc0*/  F2I.S64.TRUNC R4, R4 ;  /* 0x0000000400047311 */ /* 0x000e24000020d900 */
[----:B0-----:R-:W-:Y:S01]  /*3bd0*/  PRMT R25, R4, 0x7610, R25 ;  /* 0x0000761004197816 */ /* 0x001fe20000000019 */
[----:B------:R-:W-:Y:S06]  /*3be0*/  BRA `(.L_x_19621) ;  /* 0x0000000000507947 */ /* 0x000fec0003800000 */
.L_x_19626:
        /* <DEDUP_REMOVED lines=16> */
.L_x_19653:
[----:B------:R-:W-:Y:S05]  /*3cf0*/  BRA `(.L_x_19621) ;  /* 0x00000000000c7947 */ /* 0x000fea0003800000 */
.L_x_19650:
[----:B------:R0:W5:Y:S01]  /*3d00*/  LDG.E.U8 R25, desc[UR36][R6.64] ;  /* 0x0000002406197981 */ /* 0x000162000c1e1100 */
[----:B------:R-:W-:Y:S05]  /*3d10*/  BRA `(.L_x_19621) ;  /* 0x0000000000047947 */ /* 0x000fea0003800000 */
.L_x_19649:
[----:B------:R0:W5:Y:S02]  /*3d20*/  LDG.E.U8 R25, desc[UR36][R6.64] ;  /* 0x0000002406197981 */ /* 0x000164000c1e1100 */
.L_x_19621:
[----:B------:R-:W-:Y:S05]  /*3d30*/  BSYNC.RECONVERGENT B6 ;  /* 0x0000000000067941 */ /* 0x000fea0003800200 */
.L_x_19620:
        /* <DEDUP_REMOVED lines=8> */
[----:B------:R-:W-:Y:S02]  /*3dc0*/  SEL R0, RZ, 0x1, !P0 ;  /* 0x00000001ff007807 */ /* 0x000fe40004000000 */
[----:B------:R-:W-:Y:S02]  /*3dd0*/  SEL R4, RZ, 0x1, !P1 ;  /* 0x00000001ff047807 */ /* 0x000fe40004800000 */
[----:B------:R-:W-:-:S02]  /*3de0*/  SEL R16, RZ, 0x1, !P2 ;  /* 0x00000001ff107807 */ /* 0x000fc40005000000 */
[C---:B------:R-:W-:Y:S02]  /*3df0*/  SEL R5, R19.reuse, R0, !P0 ;  /* 0x0000000013057207 */ /* 0x040fe40004000000 */
[C---:B------:R-:W-:Y:S02]  /*3e00*/  SEL R17, R19.reuse, R4, !P1 ;  /* 0x0000000413117207 */ /* 0x040fe40004800000 */
[----:B------:R-:W-:Y:S02]  /*3e10*/  SEL R16, R19, R16, !P2 ;  /* 0x0000001013107207 */ /* 0x000fe40005000000 */
        /* <DEDUP_REMOVED lines=24> */
.L_x_19661:
[----:B------:R0:W-:Y:S01]  /*3fa0*/  STG.E.U8 desc[UR36][R8.64], R5 ;  /* 0x0000000508007986 */ /* 0x0001e2000c101124 */
[----:B------:R-:W-:Y:S05]  /*3fb0*/  BRA `(.L_x_19663) ;  /* 0x0000000c00507947 */ /* 0x000fea0003800000 */
.L_x_19660:
        /* <DEDUP_REMOVED lines=10> */
.L_x_19665:
[----:B------:R-:W-:-:S05]  /*4060*/  LOP3.LUT R3, R5, 0xff, RZ, 0xc0, !PT ;  /* 0x000000ff05037812 */ /* 0x000fca00078ec0ff */
[----:B------:R0:W-:Y:S01]  /*4070*/  STG.E desc[UR36][R8.64], R3 ;  /* 0x0000000308007986 */ /* 0x0001e2000c101924 */
[----:B------:R-:W-:Y:S05]  /*4080*/  BRA `(.L_x_19663) ;  /* 0x0000000c001c7947 */ /* 0x000fea0003800000 */
.L_x_19664:
[----:B------:R-:W-:-:S05]  /*4090*/  LOP3.LUT R5, R5, 0xff, RZ, 0xc0, !PT ;  /* 0x000000ff05057812 */ /* 0x000fca00078ec0ff */
[----:B------:R0:W-:Y:S01]  /*40a0*/  STG.E.U16 desc[UR36][R8.64], R5 ;  /* 0x0000000508007986 */ /* 0x0001e2000c101524 */
[----:B------:R-:W-:Y:S05]  /*40b0*/  BRA `(.L_x_19663) ;  /* 0x0000000c00107947 */ /* 0x000fea0003800000 */
.L_x_19659:
        /* <DEDUP_REMOVED lines=10> */
.L_x_19667:
[----:B------:R-:W-:-:S04]  /*4160*/  LOP3.LUT R5, R5, 0xff, RZ, 0xc0, !PT ;  /* 0x000000ff05057812 */ /* 0x000fc800078ec0ff */
[----:B------:R-:W0:Y:S02]  /*4170*/  I2F.U16 R0, R5 ;  /* 0x0000000500007306 */ /* 0x000e240000101000 */
[----:B0-----:R-:W-:-:S05]  /*4180*/  F2FP.F16.F32.PACK_AB R0, RZ, R0 ;  /* 0x00000000ff00723e */ /* 0x001fca00000000ff */
[----:B------:R0:W-:Y:S01]  /*4190*/  STG.E.U16 desc[UR36][R8.64], R0 ;  /* 0x0000000008007986 */ /* 0x0001e2000c101524 */
[----:B------:R-:W-:Y:S05]  /*41a0*/  BRA `(.L_x_19663) ;  /* 0x0000000800d47947 */ /* 0x000fea0003800000 */
.L_x_19666:
[----:B------:R-:W-:-:S13]  /*41b0*/  ISETP.NE.AND P0, PT, R0, 0x7, PT ;  /* 0x000000070000780c */ /* 0x000fda0003f05270 */
[----:B------:R-:W-:Y:S05]  /*41c0*/  @!P0 BRA `(.L_x_19668) ;  /* 0x00000000003c8947 */ /* 0x000fea0003800000 */
[----:B------:R-:W-:-:S13]  /*41d0*/  ISETP.NE.AND P0, PT, R0, 0x8, PT ;  /* 0x000000080000780c */ /* 0x000fda0003f05270 */
[----:B------:R-:W-:Y:S05]  /*41e0*/  @!P0 BRA `(.L_x_19669) ;  /* 0x00000000001c8947 */ /* 0x000fea0003800000 */
[----:B------:R-:W-:-:S13]  /*41f0*/  ISETP.NE.AND P0, PT, R0, 0x9, PT ;  /* 0x000000090000780c */ /* 0x000fda0003f05270 */
[----:B------:R-:W-:Y:S05]  /*4200*/  @P0 BRA `(.L_x_19662) ;  /* 0x0000000800200947 */ /* 0x000fea0003800000 */
[----:B------:R-:W-:Y:S01]  /*4210*/  LOP3.LUT R5, R5, 0xff, RZ, 0xc0, !PT ;  /* 0x000000ff05057812 */ /* 0x000fe200078ec0ff */
[----:B--234-:R-:W-:-:S03]  /*4220*/  IMAD.MOV.U32 R7, RZ, RZ, RZ ;  /* 0x000000ffff077224 */ /* 0x01cfc600078e00ff */
[----:B------:R-:W0:Y:S02]  /*4230*/  I2F.U16 R6, R5 ;  /* 0x0000000500067306 */ /* 0x000e240000101000 */
[----:B0-----:R0:W-:Y:S01]  /*4240*/  STG.E.64 desc[UR36][R8.64], R6 ;  /* 0x0000000608007986 */ /* 0x0011e2000c101b24 */
[----:B------:R-:W-:Y:S05]  /*4250*/  BRA `(.L_x_19663) ;  /* 0x0000000800a87947 */ /* 0x000fea0003800000 */
.L_x_19669:
[----:B------:R-:W-:-:S06]  /*4260*/  LOP3.LUT R5, R5, 0xff, RZ, 0xc0, !PT ;  /* 0x000000ff05057812 */ /* 0x000fcc00078ec0ff */
[----:B------:R-:W0:Y:S02]  /*4270*/  I2F.U16 R5, R5 ;  /* 0x0000000500057306 */ /* 0x000e240000101000 */
[----:B0-----:R-:W-:-:S04]  /*4280*/  F2FP.F16.F32.PACK_AB R3, RZ, R5 ;  /* 0x00000005ff03723e */ /* 0x001fc800000000ff */
[----:B------:R-:W-:-:S05]  /*4290*/  PRMT R3, R3, 0x5410, RZ ;  /* 0x0000541003037816 */ /* 0x000fca00000000ff */
[----:B------:R0:W-:Y:S01]  /*42a0*/  STG.E desc[UR36][R8.64], R3 ;  /* 0x0000000308007986 */ /* 0x0001e2000c101924 */
[----:B------:R-:W-:Y:S05]  /*42b0*/  BRA `(.L_x_19663) ;  /* 0x0000000800907947 */ /* 0x000fea0003800000 */
.L_x_19668:
[----:B------:R-:W-:-:S06]  /*42c0*/  LOP3.LUT R5, R5, 0xff, RZ, 0xc0, !PT ;  /* 0x000000ff05057812 */ /* 0x000fcc00078ec0ff */
[----:B------:R-:W0:Y:S02]  /*42d0*/  I2F.F64.U16 R4, R5 ;  /* 0x0000000500047312 */ /* 0x000e240000101800 */
[----:B0-----:R0:W-:Y:S01]  /*42e0*/  STG.E.64 desc[UR36][R8.64], R4 ;  /* 0x0000000408007986 */ /* 0x0011e2000c101b24 */
[----:B------:R-:W-:Y:S05]  /*42f0*/  BRA `(.L_x_19663) ;  /* 0x0000000800807947 */ /* 0x000fea0003800000 */
.L_x_19658:
        /* <DEDUP_REMOVED lines=12> */
.L_x_19672:
[----:B------:R-:W-:Y:S02]  /*43c0*/  LOP3.LUT R5, R5, 0xff, RZ, 0xc0, !PT ;  /* 0x000000ff05057812 */ /* 0x000fe400078ec0ff */
[----:B--234-:R-:W-:-:S04]  /*43d0*/  CS2R R6, SRZ ;  /* 0x0000000000067805 */ /* 0x01cfc8000001ff00 */
[----:B------:R-:W0:Y:S02]  /*43e0*/  I2F.F64.U16 R4, R5 ;  /* 0x0000000500047312 */ /* 0x000e240000101800 */
[----:B0-----:R0:W-:Y:S01]  /*43f0*/  STG.E.128 desc[UR36][R8.64], R4 ;  /* 0x0000000408007986 */ /* 0x0011e2000c101d24 */
[----:B------:R-:W-:Y:S05]  /*4400*/  BRA `(.L_x_19663) ;  /* 0x00000008003c7947 */ /* 0x000fea0003800000 */
.L_x_19671:
        /* <DEDUP_REMOVED lines=8> */
[----:B------:R-:W-:-:S04]  /*4490*/  IMAD.MOV.U32 R3, RZ, RZ, 0x7f ;  /* 0x0000007fff037424 */ /* 0x000fc800078e00ff */
        /* <DEDUP_REMOVED lines=9> */
.L_x_19676:
[----:B------:R-:W-:Y:S05]  /*4530*/  BSYNC.RECONVERGENT B0 ;  /* 0x0000000000007941 */ /* 0x000fea0003800200 */
.L_x_19675:
[----:B------:R0:W-:Y:S01]  /*4540*/  STG.E.U8 desc[UR36][R8.64], R3 ;  /* 0x0000000308007986 */ /* 0x0001e2000c101124 */
[----:B------:R-:W-:Y:S05]  /*4550*/  BRA `(.L_x_19663) ;  /* 0x0000000400e87947 */ /* 0x000fea0003800000 */
.L_x_19674:
[----:B------:R-:W-:-:S06]  /*4560*/  LOP3.LUT R5, R5, 0xff, RZ, 0xc0, !PT ;  /* 0x000000ff05057812 */ /* 0x000fcc00078ec0ff */
        /* <DEDUP_REMOVED lines=16> */
.L_x_19673:
[----:B------:R-:W-:-:S04]  /*4670*/  LOP3.LUT R5, R5, 0xff, RZ, 0xc0, !PT ;  /* 0x000000ff05057812 */ /* 0x000fc800078ec0ff */
[----:B------:R-:W0:Y:S02]  /*4680*/  I2F.U16 R0, R5 ;  /* 0x0000000500007306 */ /* 0x000e240000101000 */
[----:B0-----:R-:W-:-:S05]  /*4690*/  F2FP.BF16.F32.PACK_AB R0, RZ, R0 ;  /* 0x00000000ff00723e */ /* 0x001fca00000010ff */
[----:B------:R0:W-:Y:S01]  /*46a0*/  STG.E.U16 desc[UR36][R8.64], R0 ;  /* 0x0000000008007986 */ /* 0x0001e2000c101524 */
[----:B------:R-:W-:Y:S05]  /*46b0*/  BRA `(.L_x_19663) ;  /* 0x0000000400907947 */ /* 0x000fea0003800000 */
.L_x_19670:
        /* <DEDUP_REMOVED lines=11> */
.L_x_19679:
        /* <DEDUP_REMOVED lines=13> */
.L_x_19682:
[----:B------:R-:W-:-:S04]  /*4840*/  SHF.R.U32.HI R0, RZ, 0x14, R5 ;  /* 0x00000014ff007819 */ /* 0x000fc80000011605 */
[----:B------:R-:W-:-:S04]  /*4850*/  LOP3.LUT R0, R0, 0x1, RZ, 0xc0, !PT ;  /* 0x0000000100007812 */ /* 0x000fc800078ec0ff */
[----:B------:R-:W-:-:S04]  /*4860*/  IADD3 R0, PT, PT, R5, 0x487ffff, R0 ;  /* 0x0487ffff05007810 */ /* 0x000fc80007ffe000 */
[----:B------:R-:W-:-:S04]  /*4870*/  SHF.R.U32.HI R0, RZ, 0x14, R0 ;  /* 0x00000014ff007819 */ /* 0x000fc80000011600 */
[----:B------:R-:W-:-:S07]  /*4880*/  LOP3.LUT R0, R0, 0xff, RZ, 0xc0, !PT ;  /* 0x000000ff00007812 */ /* 0x000fce00078ec0ff */
.L_x_19683:
[----:B------:R-:W-:-:S07]  /*4890*/  PRMT R4, R0, 0x7610, R4 ;  /* 0x0000761000047816 */ /* 0x000fce0000000004 */
.L_x_19681:
[----:B------:R-:W-:Y:S05]  /*48a0*/  BSYNC.RECONVERGENT B0 ;  /* 0x0000000000007941 */ /* 0x000fea0003800200 */
.L_x_19680:
[----:B------:R0:W-:Y:S01]  /*48b0*/  STG.E.U8 desc[UR36][R8.64], R4 ;  /* 0x0000000408007986 */ /* 0x0001e2000c101124 */
[----:B------:R-:W-:Y:S05]  /*48c0*/  BRA `(.L_x_19663) ;  /* 0x00000004000c7947 */ /* 0x000fea0003800000 */
.L_x_19678:
        /* <DEDUP_REMOVED lines=13> */
.L_x_19686:
[----:B------:R-:W-:-:S04]  /*49a0*/  SHF.R.U32.HI R0, RZ, 0x15, R5 ;  /* 0x00000015ff007819 */ /* 0x000fc80000011605 */
[----:B------:R-:W-:-:S04]  /*49b0*/  LOP3.LUT R0, R0, 0x1, RZ, 0xc0, !PT ;  /* 0x0000000100007812 */ /* 0x000fc800078ec0ff */
[----:B------:R-:W-:-:S04]  /*49c0*/  IADD3 R0, PT, PT, R5, 0x88fffff, R0 ;  /* 0x088fffff05007810 */ /* 0x000fc80007ffe000 */
[----:B------:R-:W-:-:S04]  /*49d0*/  SHF.R.U32.HI R0, RZ, 0x15, R0 ;  /* 0x00000015ff007819 */ /* 0x000fc80000011600 */
[----:B------:R-:W-:-:S07]  /*49e0*/  LOP3.LUT R0, R0, 0xff, RZ, 0xc0, !PT ;  /* 0x000000ff00007812 */ /* 0x000fce00078ec0ff */
.L_x_19687:
[----:B------:R-:W-:-:S07]  /*49f0*/  PRMT R4, R0, 0x7610, R4 ;  /* 0x0000761000047816 */ /* 0x000fce0000000004 */
.L_x_19685:
[----:B------:R-:W-:Y:S05]  /*4a00*/  BSYNC.RECONVERGENT B0 ;  /* 0x0000000000007941 */ /* 0x000fea0003800200 */
.L_x_19684:
[----:B------:R0:W-:Y:S01]  /*4a10*/  STG.E.U8 desc[UR36][R8.64], R4 ;  /* 0x0000000408007986 */ /* 0x0001e2000c101124 */
[----:B------:R-:W-:Y:S05]  /*4a20*/  BRA `(.L_x_19663) ;  /* 0x0000000000b47947 */ /* 0x000fea0003800000 */
.L_x_19677:
[----:B------:R-:W-:-:S13]  /*4a30*/  ISETP.NE.AND P0, PT, R0, 0x1c, PT ;  /* 0x0000001c0000780c */ /* 0x000fda0003f05270 */
[----:B------:R-:W-:Y:S05]  /*4a40*/  @!P0 BRA `(.L_x_19688) ;  /* 0x0000000000a48947 */ /* 0x000fea0003800000 */
[----:B------:R-:W-:-:S13]  /*4a50*/  ISETP.NE.AND P0, PT, R0, 0x1d, PT ;  /* 0x0000001d0000780c */ /* 0x000fda0003f05270 */
[----:B------:R-:W-:Y:S05]  /*4a60*/  @!P0 BRA `(.L_x_19689) ;  /* 0x00000000008c8947 */ /* 0x000fea0003800000 */
[----:B------:R-:W-:-:S13]  /*4a70*/  ISETP.NE.AND P0, PT, R0, 0x2c, PT ;  /* 0x0000002c0000780c */ /* 0x000fda0003f05270 */
[----:B------:R-:W-:Y:S05]  /*4a80*/  @!P0 BRA `(.L_x_19690) ;  /* 0x0000000000448947 */ /* 0x000fea0003800000 */
.L_x_19662:
        /* <DEDUP_REMOVED lines=16> */
.L_x_19691:
[----:B------:R-:W-:Y:S05]  /*4b90*/  BRA `(.L_x_19663) ;  /* 0x0000000000587947 */ /* 0x000fea0003800000 */
.L_x_19690:
        /* <DEDUP_REMOVED lines=16> */
.L_x_19689:
[----:B------:R-:W-:Y:S01]  /*4ca0*/  LOP3.LUT R4, R5, 0xff, RZ, 0xc0, !PT ;  /* 0x000000ff05047812 */ /* 0x000fe200078ec0ff */
[----:B------:R-:W-:-:S05]  /*4cb0*/  IMAD.MOV.U32 R5, RZ, RZ, RZ ;  /* 0x000000ffff057224 */ /* 0x000fca00078e00ff */
[----:B------:R1:W-:Y:S01]  /*4cc0*/  STG.E.64 desc[UR36][R8.64], R4 ;  /* 0x0000000408007986 */ /* 0x0003e2000c101b24 */
[----:B------:R-:W-:Y:S05]  /*4cd0*/  BRA `(.L_x_19663) ;  /* 0x0000000000087947 */ /* 0x000fea0003800000 */
.L_x_19688:
[----:B------:R-:W-:-:S05]  /*4ce0*/  LOP3.LUT R5, R5, 0xff, RZ, 0xc0, !PT ;  /* 0x000000ff05057812 */ /* 0x000fca00078ec0ff */
[----:B------:R0:W-:Y:S02]  /*4cf0*/  STG.E desc[UR36][R8.64], R5 ;  /* 0x0000000508007986 */ /* 0x0001e4000c101924 */
.L_x_19663:
[----:B------:R-:W-:Y:S05]  /*4d00*/  BSYNC.RECONVERGENT B6 ;  /* 0x0000000000067941 */ /* 0x000fea0003800200 */
.L_x_19657:
        /* <DEDUP_REMOVED lines=24> */
.L_x_19697:
[----:B------:R0:W-:Y:S01]  /*4e90*/  STG.E.U8 desc[UR36][R8.64], R17 ;  /* 0x0000001108007986 */ /* 0x0001e2000c101124 */
[----:B------:R-:W-:Y:S05]  /*4ea0*/  BRA `(.L_x_19699) ;  /* 0x0000000c004c7947 */ /* 0x000fea0003800000 */
.L_x_19696:
        /* <DEDUP_REMOVED lines=10> */
.L_x_19701:
[----:B------:R-:W-:-:S05]  /*4f50*/  LOP3.LUT R17, R17, 0xff, RZ, 0xc0, !PT ;  /* 0x000000ff11117812 */ /* 0x000fca00078ec0ff */
[----:B------:R0:W-:Y:S01]  /*4f60*/  STG.E desc[UR36][R8.64], R17 ;  /* 0x0000001108007986 */ /* 0x0001e2000c101924 */
[----:B------:R-:W-:Y:S05]  /*4f70*/  BRA `(.L_x_19699) ;  /* 0x0000000c00187947 */ /* 0x000fea0003800000 */
.L_x_19700:
[----:B------:R-:W-:-:S05]  /*4f80*/  LOP3.LUT R17, R17, 0xff, RZ, 0xc0, !PT ;  /* 0x000000ff11117812 */ /* 0x000fca00078ec0ff */
[----:B------:R0:W-:Y:S01]  /*4f90*/  STG.E.U16 desc[UR36][R8.64], R17 ;  /* 0x0000001108007986 */ /* 0x0001e2000c101524 */
[----:B------:R-:W-:Y:S05]  /*4fa0*/  BRA `(.L_x_19699) ;  /* 0x0000000c000c7947 */ /* 0x000fea0003800000 */
.L_x_19695:
        /* <DEDUP_REMOVED lines=10> */
.L_x_19703:
[----:B------:R-:W-:-:S04]  /*5050*/  LOP3.LUT R17, R17, 0xff, RZ, 0xc0, !PT ;  /* 0x000000ff11117812 */ /* 0x000fc800078ec0ff */
[----:B------:R-:W0:Y:S02]  /*5060*/  I2F.U16 R0, R17 ;  /* 0x0000001100007306 */ /* 0x000e240000101000 */
[----:B0-----:R-:W-:-:S05]  /*5070*/  F2FP.F16.F32.PACK_AB R0, RZ, R0 ;  /* 0x00000000ff00723e */ /* 0x001fca00000000ff */
[----:B------:R0:W-:Y:S01]  /*5080*/  STG.E.U16 desc[UR36][R8.64], R0 ;  /* 0x0000000008007986 */ /* 0x0001e2000c101524 */
[----:B------:R-:W-:Y:S05]  /*5090*/  BRA `(.L_x_19699) ;  /* 0x0000000800d07947 */ /* 0x000fea0003800000 */
.L_x_19702:
        /* <DEDUP_REMOVED lines=11> */
.L_x_19705:
[----:B------:R-:W-:-:S06]  /*5150*/  LOP3.LUT R17, R17, 0xff, RZ, 0xc0, !PT ;  /* 0x000000ff11117812 */ /* 0x000fcc00078ec0ff */
[----:B------:R-:W0:Y:S02]  /*5160*/  I2F.U16 R17, R17 ;  /* 0x0000001100117306 */ /* 0x000e240000101000 */
[----:B0-----:R-:W-:-:S04]  /*5170*/  F2FP.F16.F32.PACK_AB R3, RZ, R17 ;  /* 0x00000011ff03723e */ /* 0x001fc800000000ff */
[----:B------:R-:W-:-:S05]  /*5180*/  PRMT R3, R3, 0x5410, RZ ;  /* 0x0000541003037816 */ /* 0x000fca00000000ff */
[----:B------:R0:W-:Y:S01]  /*5190*/  STG.E desc[UR36][R8.64], R3 ;  /* 0x0000000308007986 */ /* 0x0001e2000c101924 */
[----:B------:R-:W-:Y:S05]  /*51a0*/  BRA `(.L_x_19699) ;  /* 0x00000008008c7947 */ /* 0x000fea0003800000 */
.L_x_19704:
[----:B------:R-:W-:-:S06]  /*51b0*/  LOP3.LUT R4, R17, 0xff, RZ, 0xc0, !PT ;  /* 0x000000ff11047812 */ /* 0x000fcc00078ec0ff */
[----:B------:R-:W0:Y:S02]  /*51c0*/  I2F.F64.U16 R4, R4 ;  /* 0x0000000400047312 */ /* 0x000e240000101800 */
[----:B0-----:R0:W-:Y:S01]  /*51d0*/  STG.E.64 desc[UR36][R8.64], R4 ;  /* 0x0000000408007986 */ /* 0x0011e2000c101b24 */
[----:B------:R-:W-:Y:S05]  /*51e0*/  BRA `(.L_x_19699) ;  /* 0x00000008007c7947 */ /* 0x000fea0003800000 */
.L_x_19694:
        /* <DEDUP_REMOVED lines=13> */
.L_x_19709:
        /* <DEDUP_REMOVED lines=17> */
.L_x_19712:
[----:B------:R-:W-:-:S07]  /*53d0*/  PRMT R4, R0, 0x7610, R4 ;  /* 0x0000761000047816 */ /* 0x000fce0000000004 */
.L_x_19711:
[----:B------:R-:W-:Y:S05]  /*53e0*/  BSYNC.RECONVERGENT B0 ;  /* 0x0000000000007941 */ /* 0x000fea0003800200 */
.L_x_19710:
[----:B------:R0:W-:Y:S01]  /*53f0*/  STG.E.U8 desc[UR36][R8.64], R4 ;  /* 0x0000000408007986 */ /* 0x0001e2000c101124 */
[----:B------:R-:W-:Y:S05]  /*5400*/  BRA `(.L_x_19699) ;  /* 0x0000000400f47947 */ /* 0x000fea0003800000 */
.L_x_19708:
        /* <DEDUP_REMOVED lines=17> */
.L_x_19715:
[----:B------:R-:W-:-:S07]  /*5520*/  PRMT R4, R0, 0x7610, R4 ;  /* 0x0000761000047816 */ /* 0x000fce0000000004 */
.L_x_19714:
[----:B------:R-:W-:Y:S05]  /*5530*/  BSYNC.RECONVERGENT B0 ;  /* 0x0000000000007941 */ /* 0x000fea0003800200 */
.L_x_19713:
[----:B------:R0:W-:Y:S01]  /*5540*/  STG.E.U8 desc[UR36][R8.64], R4 ;  /* 0x0000000408007986 */ /* 0x0001e2000c101124 */
[----:B------:R-:W-:Y:S05]  /*5550*/  BRA `(.L_x_19699) ;  /* 0x0000000400a07947 */ /* 0x000fea0003800000 */
.L_x_19707:
        /* <DEDUP_REMOVED lines=22> */
.L_x_19717:
[----:B------:R-:W-:Y:S01]  /*56c0*/  LOP3.LUT R4, R17, 0xff, RZ, 0xc0, !PT ;  /* 0x000000ff11047812 */ /* 0x000fe200078ec0ff */
[----:B------:R-:W-:-:S05]  /*56d0*/  IMAD.MOV.U32 R5, RZ, RZ, RZ ;  /* 0x000000ffff057224 */ /* 0x000fca00078e00ff */
[----:B------:R0:W-:Y:S01]  /*56e0*/  STG.E.64 desc[UR36][R8.64], R4 ;  /* 0x0000000408007986 */ /* 0x0001e2000c101b24 */
[----:B------:R-:W-:Y:S05]  /*56f0*/  BRA `(.L_x_19699) ;  /* 0x0000000400387947 */ /* 0x000fea0003800000 */
.L_x_19716:
[----:B------:R-:W-:-:S05]  /*5700*/  LOP3.LUT R17, R17, 0xff, RZ, 0xc0, !PT ;  /* 0x000000ff11117812 */ /* 0x000fca00078ec0ff */
[----:B------:R0:W-:Y:S01]  /*5710*/  STG.E desc[UR36][R8.64], R17 ;  /* 0x0000001108007986 */ /* 0x0001e2000c101924 */
[----:B------:R-:W-:Y:S05]  /*5720*/  BRA `(.L_x_19699) ;  /* 0x00000004002c7947 */ /* 0x000fea0003800000 */
.L_x_19706:
        /* <DEDUP_REMOVED lines=10> */
.L_x_19719:
[----:B------:R-:W-:Y:S02]  /*57d0*/  LOP3.LUT R4, R17, 0xff, RZ, 0xc0, !PT ;  /* 0x000000ff11047812 */ /* 0x000fe400078ec0ff */
[----:B--234-:R-:W-:-:S04]  /*57e0*/  CS2R R6, SRZ ;  /* 0x0000000000067805 */ /* 0x01cfc8000001ff00 */
[----:B------:R-:W0:Y:S02]  /*57f0*/  I2F.F64.U16 R4, R4 ;  /* 0x0000000400047312 */ /* 0x000e240000101800 */
[----:B0-----:R0:W-:Y:S01]  /*5800*/  STG.E.128 desc[UR36][R8.64], R4 ;  /* 0x0000000408007986 */ /* 0x0011e2000c101d24 */
[----:B------:R-:W-:Y:S05]  /*5810*/  BRA `(.L_x_19699) ;  /* 0x0000000000f07947 */ /* 0x000fea0003800000 */
.L_x_19718:
[----:B------:R-:W-:-:S13]  /*5820*/  ISETP.NE.AND P0, PT, R0, 0xf, PT ;  /* 0x0000000f0000780c */ /* 0x000fda0003f05270 */
[----:B------:R-:W-:Y:S05]  /*5830*/  @!P0 BRA `(.L_x_19720) ;  /* 0x0000000000d88947 */ /* 0x000fea0003800000 */
[----:B------:R-:W-:-:S13]  /*5840*/  ISETP.NE.AND P0, PT, R0, 0x17, PT ;  /* 0x000000170000780c */ /* 0x000fda0003f05270 */
[----:B------:R-:W-:Y:S05]  /*5850*/  @!P0 BRA `(.L_x_19721) ;  /* 0x0000000000888947 */ /* 0x000fea0003800000 */
[----:B------:R-:W-:-:S13]  /*5860*/  ISETP.NE.AND P0, PT, R0, 0x18, PT ;  /* 0x000000180000780c */ /* 0x000fda0003f05270 */
[----:B------:R-:W-:Y:S05]  /*5870*/  @!P0 BRA `(.L_x_19722) ;  /* 0x0000000000448947 */ /* 0x000fea0003800000 */
.L_x_19698:
        /* <DEDUP_REMOVED lines=16> */
.L_x_19723:
[----:B------:R-:W-:Y:S05]  /*5980*/  BRA `(.L_x_19699) ;  /* 0x0000000000947947 */ /* 0x000fea0003800000 */
.L_x_19722:
        /* <DEDUP_REMOVED lines=12> */
.L_x_19725:
[----:B------:R-:W-:Y:S05]  /*5a50*/  BSYNC.RECONVERGENT B0 ;  /* 0x0000000000007941 */ /* 0x000fea0003800200 */
.L_x_19724:
[----:B------:R1:W-:Y:S01]  /*5a60*/  STG.E.U8 desc[UR36][R8.64], R3 ;  /* 0x0000000308007986 */ /* 0x0003e2000c101124 */
[----:B------:R-:W-:Y:S05]  /*5a70*/  BRA `(.L_x_19699) ;  /* 0x0000000000587947 */ /* 0x000fea0003800000 */
.L_x_19721:
        /* <DEDUP_REMOVED lines=13> */
.L_x_19726:
[----:B------:R-:W-:Y:S01]  /*5b50*/  IMAD.MOV.U32 R3, RZ, RZ, 0x7f ;  /* 0x0000007fff037424 */ /* 0x000fe200078e00ff */
[----:B------:R-:W-:-:S04]  /*5b60*/  ISETP.GT.U32.AND P0, PT, R17, 0x7f800000, PT ;  /* 0x7f8000001100780c */ /* 0x000fc80003f04070 */
[----:B------:R-:W-:-:S05]  /*5b70*/  SEL R3, R3, 0x7c, P0 ;  /* 0x0000007c03037807 */ /* 0x000fca0000000000 */
[----:B------:R0:W-:Y:S01]  /*5b80*/  STG.E.U8 desc[UR36][R8.64], R3 ;  /* 0x0000000308007986 */ /* 0x0001e2000c101124 */
[----:B------:R-:W-:Y:S05]  /*5b90*/  BRA `(.L_x_19699) ;  /* 0x0000000000107947 */ /* 0x000fea0003800000 */
.L_x_19720:
[----:B------:R-:W-:-:S04]  /*5ba0*/  LOP3.LUT R17, R17, 0xff, RZ, 0xc0, !PT ;  /* 0x000000ff11117812 */ /* 0x000fc800078ec0ff */
[----:B------:R-:W0:Y:S02]  /*5bb0*/  I2F.U16 R0, R17 ;  /* 0x0000001100007306 */ /* 0x000e240000101000 */
[----:B0-----:R-:W-:-:S05]  /*5bc0*/  F2FP.BF16.F32.PACK_AB R0, RZ, R0 ;  /* 0x00000000ff00723e */ /* 0x001fca00000010ff */
[----:B------:R0:W-:Y:S02]  /*5bd0*/  STG.E.U16 desc[UR36][R8.64], R0 ;  /* 0x0000000008007986 */ /* 0x0001e4000c101524 */
.L_x_19699:
[----:B------:R-:W-:Y:S05]  /*5be0*/  BSYNC.RECONVERGENT B6 ;  /* 0x0000000000067941 */ /* 0x000fea0003800200 */
.L_x_19693:
[----:B------:R-:W-:-:S07]  /*5bf0*/  VIADD R2, R2, 0x80 ;  /* 0x0000008002027836 */ /* 0x000fce0000000000 */
.L_x_19656:
[----:B------:R-:W-:-:S13]  /*5c00*/  ISETP.GE.AND P0, PT, R2, R22, PT ;  /* 0x000000160200720c */ /* 0x000fda0003f06270 */
[----:B------:R-:W-:Y:S05]  /*5c10*/  @P0 BREAK.RELIABLE B7 ;  /* 0x0000000000070942 */ /* 0x000fea0003800100 */
[----:B------:R-:W-:Y:S05]  /*5c20*/  @P0 BRA `(.L_x_19692) ;  /* 0x0000000c00b40947 */ /* 0x000fea0003800000 */
[----:B------:R-:W-:Y:S05]  /*5c30*/  BSYNC.RELIABLE B7 ;  /* 0x0000000000077941 */ /* 0x000fea0003800100 */
.L_x_19655:
        /* <DEDUP_REMOVED lines=21> */
.L_x_19731:
[----:B------:R0:W-:Y:S01]  /*5d90*/  STG.E.U8 desc[UR36][R8.64], R16 ;  /* 0x0000001008007986 */ /* 0x0001e2000c101124 */
[----:B------:R-:W-:Y:S05]  /*5da0*/  BRA `(.L_x_19733) ;  /* 0x0000000c004c7947 */ /* 0x000fea0003800000 */
.L_x_19730:
        /* <DEDUP_REMOVED lines=10> */
.L_x_19735:
[----:B------:R-:W-:-:S05]  /*5e50*/  LOP3.LUT R3, R16, 0xff, RZ, 0xc0, !PT ;  /* 0x000000ff10037812 */ /* 0x000fca00078ec0ff */
[----:B------:R0:W-:Y:S01]  /*5e60*/  STG.E desc[UR36][R8.64], R3 ;  /* 0x0000000308007986 */ /* 0x0001e2000c101924 */
[----:B------:R-:W-:Y:S05]  /*5e70*/  BRA `(.L_x_19733) ;  /* 0x0000000c00187947 */ /* 0x000fea0003800000 */
.L_x_19734:
[----:B------:R-:W-:-:S05]  /*5e80*/  LOP3.LUT R3, R16, 0xff, RZ, 0xc0, !PT ;  /* 0x000000ff10037812 */ /* 0x000fca00078ec0ff */
[----:B------:R0:W-:Y:S01]  /*5e90*/  STG.E.U16 desc[UR36][R8.64], R3 ;  /* 0x0000000308007986 */ /* 0x0001e2000c101524 */
[----:B------:R-:W-:Y:S05]  /*5ea0*/  BRA `(.L_x_19733) ;  /* 0x0000000c000c7947 */ /* 0x000fea0003800000 */
.L_x_19729:
        /* <DEDUP_REMOVED lines=10> */
.L_x_19737:
[----:B------:R-:W-:-:S04]  /*5f50*/  LOP3.LUT R16, R16, 0xff, RZ, 0xc0, !PT ;  /* 0x000000ff10107812 */ /* 0x000fc800078ec0ff */
[----:B------:R-:W0:Y:S02]  /*5f60*/  I2F.U16 R0, R16 ;  /* 0x0000001000007306 */ /* 0x000e240000101000 */
[----:B0-----:R-:W-:-:S05]  /*5f70*/  F2FP.F16.F32.PACK_AB R0, RZ, R0 ;  /* 0x00000000ff00723e */ /* 0x001fca00000000ff */
[----:B------:R0:W-:Y:S01]  /*5f80*/  STG.E.U16 desc[UR36][R8.64], R0 ;  /* 0x0000000008007986 */ /* 0x0001e2000c101524 */
[----:B------:R-:W-:Y:S05]  /*5f90*/  BRA `(.L_x_19733) ;  /* 0x0000000800d07947 */ /* 0x000fea0003800000 */
.L_x_19736:
        /* <DEDUP_REMOVED lines=11> */
.L_x_19739:
[----:B------:R-:W-:-:S06]  /*6050*/  LOP3.LUT R16, R16, 0xff, RZ, 0xc0, !PT ;  /* 0x000000ff10107812 */ /* 0x000fcc00078ec0ff */
[----:B------:R-:W0:Y:S02]  /*6060*/  I2F.U16 R16, R16 ;  /* 0x0000001000107306 */ /* 0x000e240000101000 */
[----:B0-----:R-:W-:-:S04]  /*6070*/  F2FP.F16.F32.PACK_AB R3, RZ, R16 ;  /* 0x00000010ff03723e */ /* 0x001fc800000000ff */
[----:B------:R-:W-:-:S05]  /*6080*/  PRMT R3, R3, 0x5410, RZ ;  /* 0x0000541003037816 */ /* 0x000fca00000000ff */
[----:B------:R0:W-:Y:S01]  /*6090*/  STG.E desc[UR36][R8.64], R3 ;  /* 0x0000000308007986 */ /* 0x0001e2000c101924 */
[----:B------:R-:W-:Y:S05]  /*60a0*/  BRA `(.L_x_19733) ;  /* 0x00000008008c7947 */ /* 0x000fea0003800000 */
.L_x_19738:
[----:B------:R-:W-:-:S06]  /*60b0*/  LOP3.LUT R4, R16, 0xff, RZ, 0xc0, !PT ;  /* 0x000000ff10047812 */ /* 0x000fcc00078ec0ff */
[----:B------:R-:W0:Y:S02]  /*60c0*/  I2F.F64.U16 R4, R4 ;  /* 0x0000000400047312 */ /* 0x000e240000101800 */
[----:B0-----:R0:W-:Y:S01]  /*60d0*/  STG.E.64 desc[UR36][R8.64], R4 ;  /* 0x0000000408007986 */ /* 0x0011e2000c101b24 */
[----:B------:R-:W-:Y:S05]  /*60e0*/  BRA `(.L_x_19733) ;  /* 0x00000008007c7947 */ /* 0x000fea0003800000 */
.L_x_19728:
        /* <DEDUP_REMOVED lines=13> */
.L_x_19743:
        /* <DEDUP_REMOVED lines=17> */
.L_x_19746:
[----:B------:R-:W-:-:S07]  /*62d0*/  PRMT R4, R0, 0x7610, R4 ;  /* 0x0000761000047816 */ /* 0x000fce0000000004 */
.L_x_19745:
[----:B------:R-:W-:Y:S05]  /*62e0*/  BSYNC.RECONVERGENT B0 ;  /* 0x0000000000007941 */ /* 0x000fea0003800200 */
.L_x_19744:
[----:B------:R0:W-:Y:S01]  /*62f0*/  STG.E.U8 desc[UR36][R8.64], R4 ;  /* 0x0000000408007986 */ /* 0x0001e2000c101124 */
[----:B------:R-:W-:Y:S05]  /*6300*/  BRA `(.L_x_19733) ;  /* 0x0000000400f47947 */ /* 0x000fea0003800000 */
.L_x_19742:
        /* <DEDUP_REMOVED lines=17> */
.L_x_19749:
[----:B------:R-:W-:-:S07]  /*6420*/  PRMT R4, R0, 0x7610, R4 ;  /* 0x0000761000047816 */ /* 0x000fce0000000004 */
.L_x_19748:
[----:B------:R-:W-:Y:S05]  /*6430*/  BSYNC.RECONVERGENT B0 ;  /* 0x0000000000007941 */ /* 0x000fea0003800200 */
.L_x_19747:
[----:B------:R0:W-:Y:S01]  /*6440*/  STG.E.U8 desc[UR36][R8.64], R4 ;  /* 0x0000000408007986 */ /* 0x0001e2000c101124 */
[----:B------:R-:W-:Y:S05]  /*6450*/  BRA `(.L_x_19733) ;  /* 0x0000000400a07947 */ /* 0x000fea0003800000 */
.L_x_19741:
        /* <DEDUP_REMOVED lines=22> */
.L_x_19751:
[----:B------:R-:W-:Y:S01]  /*65c0*/  LOP3.LUT R16, R16, 0xff, RZ, 0xc0, !PT ;  /* 0x000000ff10107812 */ /* 0x000fe200078ec0ff */
[----:B------:R-:W-:-:S05]  /*65d0*/  IMAD.MOV.U32 R17, RZ, RZ, RZ ;  /* 0x000000ffff117224 */ /* 0x000fca00078e00ff */
[----:B------:R0:W-:Y:S01]  /*65e0*/  STG.E.64 desc[UR36][R8.64], R16 ;  /* 0x0000001008007986 */ /* 0x0001e2000c101b24 */
[----:B------:R-:W-:Y:S05]  /*65f0*/  BRA `(.L_x_19733) ;  /* 0x0000000400387947 */ /* 0x000fea0003800000 */
.L_x_19750:
[----:B------:R-:W-:-:S05]  /*6600*/  LOP3.LUT R3, R16, 0xff, RZ, 0xc0, !PT ;  /* 0x000000ff10037812 */ /* 0x000fca00078ec0ff */
[----:B------:R0:W-:Y:S01]  /*6610*/  STG.E desc[UR36][R8.64], R3 ;  /* 0x0000000308007986 */ /* 0x0001e2000c101924 */
[----:B------:R-:W-:Y:S05]  /*6620*/  BRA `(.L_x_19733) ;  /* 0x00000004002c7947 */ /* 0x000fea0003800000 */
.L_x_19740:
        /* <DEDUP_REMOVED lines=10> */
.L_x_19753:
[----:B------:R-:W-:Y:S02]  /*66d0*/  LOP3.LUT R4, R16, 0xff, RZ, 0xc0, !PT ;  /* 0x000000ff10047812 */ /* 0x000fe400078ec0ff */
[----:B--234-:R-:W-:-:S04]  /*66e0*/  CS2R R6, SRZ ;  /* 0x0000000000067805 */ /* 0x01cfc8000001ff00 */
[----:B------:R-:W0:Y:S02]  /*66f0*/  I2F.F64.U16 R4, R4 ;  /* 0x0000000400047312 */ /* 0x000e240000101800 */
[----:B0-----:R0:W-:Y:S01]  /*6700*/  STG.E.128 desc[UR36][R8.64], R4 ;  /* 0x0000000408007986 */ /* 0x0011e2000c101d24 */
[----:B------:R-:W-:Y:S05]  /*6710*/  BRA `(.L_x_19733) ;  /* 0x0000000000f07947 */ /* 0x000fea0003800000 */
.L_x_19752:
[----:B------:R-:W-:-:S13]  /*6720*/  ISETP.NE.AND P0, PT, R0, 0xf, PT ;  /* 0x0000000f0000780c */ /* 0x000fda0003f05270 */
[----:B------:R-:W-:Y:S05]  /*6730*/  @!P0 BRA `(.L_x_19754) ;  /* 0x0000000000d88947 */ /* 0x000fea0003800000 */
[----:B------:R-:W-:-:S13]  /*6740*/  ISETP.NE.AND P0, PT, R0, 0x17, PT ;  /* 0x000000170000780c */ /* 0x000fda0003f05270 */
[----:B------:R-:W-:Y:S05]  /*6750*/  @!P0 BRA `(.L_x_19755) ;  /* 0x0000000000888947 */ /* 0x000fea0003800000 */
[----:B------:R-:W-:-:S13]  /*6760*/  ISETP.NE.AND P0, PT, R0, 0x18, PT ;  /* 0x000000180000780c */ /* 0x000fda0003f05270 */
[----:B------:R-:W-:Y:S05]  /*6770*/  @!P0 BRA `(.L_x_19756) ;  /* 0x0000000000448947 */ /* 0x000fea0003800000 */
.L_x_19732:
        /* <DEDUP_REMOVED lines=16> */
.L_x_19757:
[----:B------:R-:W-:Y:S05]  /*6880*/  BRA `(.L_x_19733) ;  /* 0x0000000000947947 */ /* 0x000fea0003800000 */
.L_x_19756:
        /* <DEDUP_REMOVED lines=12> */
.L_x_19759:
[----:B------:R-:W-:Y:S05]  /*6950*/  BSYNC.RECONVERGENT B0 ;  /* 0x0000000000007941 */ /* 0x000fea0003800200 */
.L_x_19758:
[----:B------:R1:W-:Y:S01]  /*6960*/  STG.E.U8 desc[UR36][R8.64], R3 ;  /* 0x0000000308007986 */ /* 0x0003e2000c101124 */
[----:B------:R-:W-:Y:S05]  /*6970*/  BRA `(.L_x_19733) ;  /* 0x0000000000587947 */ /* 0x000fea0003800000 */
.L_x_19755:
        /* <DEDUP_REMOVED lines=13> */
.L_x_19760:
[----:B------:R-:W-:Y:S01]  /*6a50*/  IMAD.MOV.U32 R3, RZ, RZ, 0x7f ;  /* 0x0000007fff037424 */ /* 0x000fe200078e00ff */
[----:B------:R-:W-:-:S04]  /*6a60*/  ISETP.GT.U32.AND P0, PT, R5, 0x7f800000, PT ;  /* 0x7f8000000500780c */ /* 0x000fc80003f04070 */
[----:B------:R-:W-:-:S05]  /*6a70*/  SEL R3, R3, 0x7c, P0 ;  /* 0x0000007c03037807 */ /* 0x000fca0000000000 */
[----:B------:R0:W-:Y:S01]  /*6a80*/  STG.E.U8 desc[UR36][R8.64], R3 ;  /* 0x0000000308007986 */ /* 0x0001e2000c101124 */
[----:B------:R-:W-:Y:S05]  /*6a90*/  BRA `(.L_x_19733) ;  /* 0x0000000000107947 */ /* 0x000fea0003800000 */
.L_x_19754:
[----:B------:R-:W-:-:S04]  /*6aa0*/  LOP3.LUT R16, R16, 0xff, RZ, 0xc0, !PT ;  /* 0x000000ff10107812 */ /* 0x000fc800078ec0ff */
[----:B------:R-:W0:Y:S02]  /*6ab0*/  I2F.U16 R0, R16 ;  /* 0x0000001000007306 */ /* 0x000e240000101000 */
[----:B0-----:R-:W-:-:S05]  /*6ac0*/  F2FP.BF16.F32.PACK_AB R0, RZ, R0 ;  /* 0x00000000ff00723e */ /* 0x001fca00000010ff */
[----:B------:R0:W-:Y:S02]  /*6ad0*/  STG.E.U16 desc[UR36][R8.64], R0 ;  /* 0x0000000008007986 */ /* 0x0001e4000c101524 */
.L_x_19733:
[----:B------:R-:W-:Y:S05]  /*6ae0*/  BSYNC.RECONVERGENT B6 ;  /* 0x0000000000067941 */ /* 0x000fea0003800200 */
.L_x_19727:
[----:B------:R-:W-:-:S07]  /*6af0*/  VIADD R2, R2, 0x80 ;  /* 0x0000008002027836 */ /* 0x000fce0000000000 */
.L_x_19692:
[----:B------:R-:W-:Y:S05]  /*6b00*/  BSYNC.RECONVERGENT B8 ;  /* 0x0000000000087941 */ /* 0x000fea0003800200 */
.L_x_19654:
[----:B------:R-:W-:-:S13]  /*6b10*/  ISETP.GE.AND P0, PT, R2, R22, PT ;  /* 0x000000160200720c */ /* 0x000fda0003f06270 */
[----:B------:R-:W-:Y:S05]  /*6b20*/  @P0 EXIT ;  /* 0x000000000000094d */ /* 0x000fea0003800000 */
[----:B01----:R-:W0:Y:S01]  /*6b30*/  LDC.64 R4, c[0x0][0x388] ;  /* 0x0000e200ff047b82 */ /* 0x003e220000000a00 */
        /* <DEDUP_REMOVED lines=18> */
.L_x_19764:
[----:B------:R-:W-:Y:S01]  /*6c60*/  STG.E.U8 desc[UR36][R2.64], R19 ;  /* 0x0000001302007986 */ /* 0x000fe2000c101124 */
[----:B------:R-:W-:Y:S05]  /*6c70*/  EXIT ;  /* 0x000000000000794d */ /* 0x000fea0003800000 */
.L_x_19763:
        /* <DEDUP_REMOVED lines=10> */
.L_x_19767:
[----:B------:R-:W-:-:S05]  /*6d20*/  LOP3.LUT R19, R19, 0xff, RZ, 0xc0, !PT ;  /* 0x000000ff13137812 */ /* 0x000fca00078ec0ff */
[----:B------:R-:W-:Y:S01]  /*6d30*/  STG.E desc[UR36][R2.64], R19 ;  /* 0x0000001302007986 */ /* 0x000fe2000c101924 */
[----:B------:R-:W-:Y:S05]  /*6d40*/  EXIT ;  /* 0x000000000000794d */ /* 0x000fea0003800000 */
.L_x_19766:
[----:B------:R-:W-:-:S05]  /*6d50*/  LOP3.LUT R19, R19, 0xff, RZ, 0xc0, !PT ;  /* 0x000000ff13137812 */ /* 0x000fca00078ec0ff */
[----:B------:R-:W-:Y:S01]  /*6d60*/  STG.E.U16 desc[UR36][R2.64], R19 ;  /* 0x0000001302007986 */ /* 0x000fe2000c101524 */
[----:B------:R-:W-:Y:S05]  /*6d70*/  EXIT ;  /* 0x000000000000794d */ /* 0x000fea0003800000 */
.L_x_19762:
        /* <DEDUP_REMOVED lines=10> */
.L_x_19769:
[----:B------:R-:W-:-:S04]  /*6e20*/  LOP3.LUT R19, R19, 0xff, RZ, 0xc0, !PT ;  /* 0x000000ff13137812 */ /* 0x000fc800078ec0ff */
[----:B------:R-:W0:Y:S02]  /*6e30*/  I2F.U16 R0, R19 ;  /* 0x0000001300007306 */ /* 0x000e240000101000 */
[----:B0-----:R-:W-:-:S05]  /*6e40*/  F2FP.F16.F32.PACK_AB R0, RZ, R0 ;  /* 0x00000000ff00723e */ /* 0x001fca00000000ff */
[----:B------:R-:W-:Y:S01]  /*6e50*/  STG.E.U16 desc[UR36][R2.64], R0 ;  /* 0x0000000002007986 */ /* 0x000fe2000c101524 */
[----:B------:R-:W-:Y:S05]  /*6e60*/  EXIT ;  /* 0x000000000000794d */ /* 0x000fea0003800000 */
.L_x_19768:
        /* <DEDUP_REMOVED lines=11> */
.L_x_19771:
[----:B------:R-:W-:-:S06]  /*6f20*/  LOP3.LUT R19, R19, 0xff, RZ, 0xc0, !PT ;  /* 0x000000ff13137812 */ /* 0x000fcc00078ec0ff */
[----:B------:R-:W0:Y:S02]  /*6f30*/  I2F.U16 R19, R19 ;  /* 0x0000001300137306 */ /* 0x000e240000101000 */
[----:B0-----:R-:W-:-:S04]  /*6f40*/  F2FP.F16.F32.PACK_AB R5, RZ, R19 ;  /* 0x00000013ff05723e */ /* 0x001fc800000000ff */
[----:B------:R-:W-:-:S05]  /*6f50*/  PRMT R5, R5, 0x5410, RZ ;  /* 0x0000541005057816 */ /* 0x000fca00000000ff */
[----:B------:R-:W-:Y:S01]  /*6f60*/  STG.E desc[UR36][R2.64], R5 ;  /* 0x0000000502007986 */ /* 0x000fe2000c101924 */
[----:B------:R-:W-:Y:S05]  /*6f70*/  EXIT ;  /* 0x000000000000794d */ /* 0x000fea0003800000 */
.L_x_19770:
[----:B------:R-:W-:-:S06]  /*6f80*/  LOP3.LUT R4, R19, 0xff, RZ, 0xc0, !PT ;  /* 0x000000ff13047812 */ /* 0x000fcc00078ec0ff */
[----:B------:R-:W0:Y:S02]  /*6f90*/  I2F.F64.U16 R4, R4 ;  /* 0x0000000400047312 */ /* 0x000e240000101800 */
[----:B0-----:R-:W-:Y:S01]  /*6fa0*/  STG.E.64 desc[UR36][R2.64], R4 ;  /* 0x0000000402007986 */ /* 0x001fe2000c101b24 */
[----:B------:R-:W-:Y:S05]  /*6fb0*/  EXIT ;  /* 0x000000000000794d */ /* 0x000fea0003800000 */
.L_x_19761:
        /* <DEDUP_REMOVED lines=13> */
.L_x_19775:
        /* <DEDUP_REMOVED lines=18> */
.L_x_19777:
[----:B------:R-:W-:Y:S05]  /*71b0*/  BSYNC.RECONVERGENT B0 ;  /* 0x0000000000007941 */ /* 0x000fea0003800200 */
.L_x_19776:
[----:B------:R-:W-:Y:S01]  /*71c0*/  STG.E.U8 desc[UR36][R2.64], R0 ;  /* 0x0000000002007986 */ /* 0x000fe2000c101124 */
[----:B------:R-:W-:Y:S05]  /*71d0*/  EXIT ;  /* 0x000000000000794d */ /* 0x000fea0003800000 */
.L_x_19774:
        /* <DEDUP_REMOVED lines=18> */
.L_x_19779:
[----:B------:R-:W-:Y:S05]  /*7300*/  BSYNC.RECONVERGENT B0 ;  /* 0x0000000000007941 */ /* 0x000fea0003800200 */
.L_x_19778:
[----:B------:R-:W-:Y:S01]  /*7310*/  STG.E.U8 desc[UR36][R2.64], R0 ;  /* 0x0000000002007986 */ /* 0x000fe2000c101124 */
[----:B------:R-:W-:Y:S05]  /*7320*/  EXIT ;  /* 0x000000000000794d */ /* 0x000fea0003800000 */
.L_x_19773:
        /* <DEDUP_REMOVED lines=22> */
.L_x_19781:
[----:B------:R-:W-:Y:S01]  /*7490*/  LOP3.LUT R4, R19, 0xff, RZ, 0xc0, !PT ;  /* 0x000000ff13047812 */ /* 0x000fe200078ec0ff */
[----:B------:R-:W-:-:S05]  /*74a0*/  IMAD.MOV.U32 R5, RZ, RZ, RZ ;  /* 0x000000ffff057224 */ /* 0x000fca00078e00ff */
[----:B------:R-:W-:Y:S01]  /*74b0*/  STG.E.64 desc[UR36][R2.64], R4 ;  /* 0x0000000402007986 */ /* 0x000fe2000c101b24 */
[----:B------:R-:W-:Y:S05]  /*74c0*/  EXIT ;  /* 0x000000000000794d */ /* 0x000fea0003800000 */
.L_x_19780:
[----:B------:R-:W-:-:S05]  /*74d0*/  LOP3.LUT R19, R19, 0xff, RZ, 0xc0, !PT ;  /* 0x000000ff13137812 */ /* 0x000fca00078ec0ff */
[----:B------:R-:W-:Y:S01]  /*74e0*/  STG.E desc[UR36][R2.64], R19 ;  /* 0x0000001302007986 */ /* 0x000fe2000c101924 */
[----:B------:R-:W-:Y:S05]  /*74f0*/  EXIT ;  /* 0x000000000000794d */ /* 0x000fea0003800000 */
.L_x_19772:
        /* <DEDUP_REMOVED lines=10> */
.L_x_19783:
[----:B------:R-:W-:Y:S02]  /*75a0*/  LOP3.LUT R4, R19, 0xff, RZ, 0xc0, !PT ;  /* 0x000000ff13047812 */ /* 0x000fe400078ec0ff */
[----:B--234-:R-:W-:-:S04]  /*75b0*/  CS2R R6, SRZ ;  /* 0x0000000000067805 */ /* 0x01cfc8000001ff00 */
[----:B------:R-:W0:Y:S02]  /*75c0*/  I2F.F64.U16 R4, R4 ;  /* 0x0000000400047312 */ /* 0x000e240000101800 */
[----:B0-----:R-:W-:Y:S01]  /*75d0*/  STG.E.128 desc[UR36][R2.64], R4 ;  /* 0x0000000402007986 */ /* 0x001fe2000c101d24 */
[----:B------:R-:W-:Y:S05]  /*75e0*/  EXIT ;  /* 0x000000000000794d */ /* 0x000fea0003800000 */
.L_x_19782:
[----:B------:R-:W-:-:S13]  /*75f0*/  ISETP.NE.AND P0, PT, R0, 0xf, PT ;  /* 0x0000000f0000780c */ /* 0x000fda0003f05270 */
[----:B------:R-:W-:Y:S05]  /*7600*/  @!P0 BRA `(.L_x_19784) ;  /* 0x0000000000dc8947 */ /* 0x000fea0003800000 */
[----:B------:R-:W-:-:S13]  /*7610*/  ISETP.NE.AND P0, PT, R0, 0x17, PT ;  /* 0x000000170000780c */ /* 0x000fda0003f05270 */
[----:B------:R-:W-:Y:S05]  /*7620*/  @!P0 BRA `(.L_x_19785) ;  /* 0x0000000000888947 */ /* 0x000fea0003800000 */
[----:B------:R-:W-:-:S13]  /*7630*/  ISETP.NE.AND P0, PT, R0, 0x18, PT ;  /* 0x000000180000780c */ /* 0x000fda0003f05270 */
[----:B------:R-:W-:Y:S05]  /*7640*/  @!P0 BRA `(.L_x_19786) ;  /* 0x0000000000448947 */ /* 0x000fea0003800000 */
.L_x_19765:
        /* <DEDUP_REMOVED lines=16> */
.L_x_19787:
[----:B------:R-:W-:Y:S05]  /*7750*/  EXIT ;  /* 0x000000000000794d */ /* 0x000fea0003800000 */
.L_x_19786:
        /* <DEDUP_REMOVED lines=12> */
.L_x_19789:
[----:B------:R-:W-:Y:S05]  /*7820*/  BSYNC.RECONVERGENT B0 ;  /* 0x0000000000007941 */ /* 0x000fea0003800200 */
.L_x_19788:
[----:B------:R-:W-:Y:S01]  /*7830*/  STG.E.U8 desc[UR36][R2.64], R5 ;  /* 0x0000000502007986 */ /* 0x000fe2000c101124 */
[----:B------:R-:W-:Y:S05]  /*7840*/  EXIT ;  /* 0x000000000000794d */ /* 0x000fea0003800000 */
.L_x_19785:
        /* <DEDUP_REMOVED lines=14> */
.L_x_19790:
[----:B------:R-:W-:Y:S01]  /*7930*/  IMAD.MOV.U32 R5, RZ, RZ, 0x7f ;  /* 0x0000007fff057424 */ /* 0x000fe200078e00ff */
[----:B------:R-:W-:-:S04]  /*7940*/  ISETP.GT.U32.AND P0, PT, R19, 0x7f800000, PT ;  /* 0x7f8000001300780c */ /* 0x000fc80003f04070 */
[----:B------:R-:W-:-:S05]  /*7950*/  SEL R5, R5, 0x7c, P0 ;  /* 0x0000007c05057807 */ /* 0x000fca0000000000 */
[----:B------:R-:W-:Y:S01]  /*7960*/  STG.E.U8 desc[UR36][R2.64], R5 ;  /* 0x0000000502007986 */ /* 0x000fe2000c101124 */
[----:B------:R-:W-:Y:S05]  /*7970*/  EXIT ;  /* 0x000000000000794d */ /* 0x000fea0003800000 */
.L_x_19784:
[----:B------:R-:W-:-:S04]  /*7980*/  LOP3.LUT R19, R19, 0xff, RZ, 0xc0, !PT ;  /* 0x000000ff13137812 */ /* 0x000fc800078ec0ff */
[----:B------:R-:W0:Y:S02]  /*7990*/  I2F.U16 R0, R19 ;  /* 0x0000001300007306 */ /* 0x000e240000101000 */
[----:B0-----:R-:W-:-:S05]  /*79a0*/  F2FP.BF16.F32.PACK_AB R0, RZ, R0 ;  /* 0x00000000ff00723e */ /* 0x001fca00000010ff */
[----:B------:R-:W-:Y:S01]  /*79b0*/  STG.E.U16 desc[UR36][R2.64], R0 ;  /* 0x0000000002007986 */ /* 0x000fe2000c101524 */
[----:B------:R-:W-:Y:S05]  /*79c0*/  EXIT ;  /* 0x000000000000794d */ /* 0x000fea0003800000 */
.L_x_19791:
        /* <DEDUP_REMOVED lines=11> */
.L_x_31207:


//--------------------- .text._ZN2at6native18elementwise_kernelILi128ELi4EZNS0_22gpu_kernel_impl_nocastINS0_13BUnaryFunctorIhhhZZZNS0_21heaviside_kernel_cudaERNS_18TensorIteratorBaseEENKUlvE_clEvENKUlvE_clEvEUlhhE_EEEEvS5_RKT_EUliE_EEviT1_ --------------------------
	.section	.text._ZN2at6native18elementwise_kernelILi128ELi4EZNS0_22gpu_kernel_impl_nocastINS0_13BUnaryFunctorIhhhZZZNS0_21heaviside_kernel_cudaERNS_18TensorIteratorBaseEENKUlvE_clEvENKUlvE_clEvEUlhhE_EEEEvS5_RKT_EUliE_EEviT1_,"ax",@progbits
	.align	128
        .global         _ZN2at6native18elementwise_kernelILi128ELi4EZNS0_22gpu_kernel_impl_nocastINS0_13BUnaryFunctorIhhhZZZNS0_21heaviside_kernel_cudaERNS_18TensorIteratorBaseEENKUlvE_clEvENKUlvE_clEvEUlhhE_EEEEvS5_RKT_EUliE_EEviT1_
        .type           _ZN2at6native18elementwise_kernelILi128ELi4EZNS0_22gpu_kernel_impl_nocastINS0_13BUnaryFunctorIhhhZZZNS0_21heaviside_kernel_cudaERNS_18TensorIteratorBaseEENKUlvE_clEvENKUlvE_clEvEUlhhE_EEEEvS5_RKT_EUliE_EEviT1_,@function
        .size           _ZN2at6native18elementwise_kernelILi128ELi4EZNS0_22gpu_kernel_impl_nocastINS0_13BUnaryFunctorIhhhZZZNS0_21heaviside_kernel_cudaERNS_18TensorIteratorBaseEENKUlvE_clEvENKUlvE_clEvEUlhhE_EEEEvS5_RKT_EUliE_EEviT1_,(.L_x_31208 - _ZN2at6native18elementwise_kernelILi128ELi4EZNS0_22gpu_kernel_impl_nocastINS0_13BUnaryFunctorIhhhZZZNS0_21heaviside_kernel_cudaERNS_18TensorIteratorBaseEENKUlvE_clEvENKUlvE_clEvEUlhhE_EEEEvS5_RKT_EUliE_EEviT1_)
        .other          _ZN2at6native18elementwise_kernelILi128ELi4EZNS0_22gpu_kernel_impl_nocastINS0_13BUnaryFunctorIhhhZZZNS0_21heaviside_kernel_cudaERNS_18TensorIteratorBaseEENKUlvE_clEvENKUlvE_clEvEUlhhE_EEEEvS5_RKT_EUliE_EEviT1_,@"STO_CUDA_ENTRY STV_DEFAULT"
_ZN2at6native18elementwise_kernelILi128ELi4EZNS0_22gpu_kernel_impl_nocastINS0_13BUnaryFunctorIhhhZZZNS0_21heaviside_kernel_cudaERNS_18TensorIteratorBaseEENKUlvE_clEvENKUlvE_clEvEUlhhE_EEEEvS5_RKT_EUliE_EEviT1_:
.text._ZN2at6native18elementwise_kernelILi128ELi4EZNS0_22gpu_kernel_impl_nocastINS0_13BUnaryFunctorIhhhZZZNS0_21heaviside_kernel_cudaERNS_18TensorIteratorBaseEENKUlvE_clEvENKUlvE_clEvEUlhhE_EEEEvS5_RKT_EUliE_EEviT1_:
        /* <DEDUP_REMOVED lines=20> */
[----:B--2---:R-:W-:-:S02]  /*0140*/  ISETP.NE.AND P0, PT, R4, RZ, PT ;  /* 0x000000ff0400720c */ /* 0x004fc40003f05270 */
[----:B------:R-:W-:Y:S02]  /*0150*/  ISETP.NE.AND P1, PT, R4, RZ, PT ;  /* 0x000000ff0400720c */ /* 0x000fe40003f25270 */
[----:B------:R-:W-:Y:S02]  /*0160*/  SEL R9, RZ, 0x1, !P0 ;  /* 0x00000001ff097807 */ /* 0x000fe40004000000 */
[----:B------:R-:W-:Y:S02]  /*0170*/  ISETP.GE.AND P0, PT, R3, UR4, PT ;  /* 0x0000000403007c0c */ /* 0x000fe4000bf06270 */
[----:B------:R-:W-:-:S05]  /*0180*/  SEL R9, R0, R9, !P1 ;  /* 0x0000000900097207 */ /* 0x000fca0004800000 */
[----:B0-----:R0:W-:Y:S06]  /*0190*/  STG.E.U8 desc[UR6][R6.64], R9 ;  /* 0x0000000906007986 */ /* 0x0011ec000c101106 */
[----:B------:R-:W-:Y:S05]  /*01a0*/  @P0 BREAK.RELIABLE B1 ;  /* 0x0000000000010942 */ /* 0x000fea0003800100 */
[----:B------:R-:W-:Y:S05]  /*01b0*/  @P0 BRA `(.L_x_19796) ;  /* 0x0000000000580947 */ /* 0x000fea0003800000 */
[----:B------:R-:W1:Y:S02]  /*01c0*/  LDC.64 R4, c[0x0][0x588] ;  /* 0x00016200ff047b82 */ /* 0x000e640000000a00 */
[----:B-1----:R-:W2:Y:S06]  /*01d0*/  LDG.E.U8 R4, desc[UR6][R4.64] ;  /* 0x0000000604047981 */ /* 0x002eac000c1e1100 */
[----:B0-----:R-:W0:Y:S01]  /*01e0*/  LDC.64 R6, c[0x0][0x580] ;  /* 0x00016000ff067b82 */ /* 0x001e220000000a00 */
[----:B------:R-:W-:Y:S02]  /*01f0*/  IADD3 R3, PT, PT, R3, 0x80, RZ ;  /* 0x0000008003037810 */ /* 0x000fe40007ffe0ff */
[----:B--2---:R-:W-:-:S02]  /*0200*/  ISETP.NE.AND P0, PT, R4, RZ, PT ;  /* 0x000000ff0400720c */ /* 0x004fc40003f05270 */
[----:B------:R-:W-:Y:S02]  /*0210*/  ISETP.NE.AND P1, PT, R4, RZ, PT ;  /* 0x000000ff0400720c */ /* 0x000fe40003f25270 */
[----:B------:R-:W-:-:S04]  /*0220*/  SEL R9, RZ, 0x1, !P0 ;  /* 0x00000001ff097807 */ /* 0x000fc80004000000 */
[----:B------:R-:W-:-:S05]  /*0230*/  SEL R9, R0, R9, !P1 ;  /* 0x0000000900097207 */ /* 0x000fca0004800000 */
[----:B0-----:R0:W-:Y:S02]  /*0240*/  STG.E.U8 desc[UR6][R6.64], R9 ;  /* 0x0000000906007986 */ /* 0x0011e4000c101106 */
.L_x_19795:
[----:B------:R-:W-:-:S13]  /*0250*/  ISETP.GE.AND P0, PT, R3, UR4, PT ;  /* 0x0000000403007c0c */ /* 0x000fda000bf06270 */
[----:B------:R-:W-:Y:S05]  /*0260*/  @P0 BREAK.RELIABLE B1 ;  /* 0x0000000000010942 */ /* 0x000fea0003800100 */
[----:B------:R-:W-:Y:S05]  /*0270*/  @P0 BRA `(.L_x_19796) ;  /* 0x0000000000280947 */ /* 0x000fea0003800000 */
[----:B------:R-:W-:Y:S05]  /*0280*/  BSYNC.RELIABLE B1 ;  /* 0x0000000000017941 */ /* 0x000fea0003800100 */
.L_x_19794:
        /* <DEDUP_REMOVED lines=9> */
.L_x_19796:
[----:B------:R-:W-:Y:S05]  /*0320*/  BSYNC.RECONVERGENT B0 ;  /* 0x0000000000007941 */ /* 0x000fea0003800200 */
.L_x_19793:
[----:B------:R-:W-:Y:S05]  /*0330*/  WARPSYNC.ALL ;  /* 0x0000000000007948 */ /* 0x000fea0003800000 */
[----:B------:R-:W-:-:S13]  /*0340*/  ISETP.GE.AND P0, PT, R3, UR4, PT ;  /* 0x0000000403007c0c */ /* 0x000fda000bf06270 */
[----:B------:R-:W-:Y:S05]  /*0350*/  @P0 EXIT ;  /* 0x000000000000094d */ /* 0x000fea0003800000 */
[----:B------:R-:W2:Y:S02]  /*0360*/  LDC.64 R2, c[0x0][0x588] ;  /* 0x00016200ff027b82 */ /* 0x000ea40000000a00 */
[----:B--2---:R-:W2:Y:S06]  /*0370*/  LDG.E.U8 R2, desc[UR6][R2.64] ;  /* 0x0000000602027981 */ /* 0x004eac000c1e1100 */
[----:B------:R-:W3:Y:S01]  /*0380*/  LDC.64 R4, c[0x0][0x580] ;  /* 0x00016000ff047b82 */ /* 0x000ee20000000a00 */
[C---:B--2---:R-:W-:Y:S02]  /*0390*/  ISETP.NE.AND P0, PT, R2.reuse, RZ, PT ;  /* 0x000000ff0200720c */ /* 0x044fe40003f05270 */
[----:B------:R-:W-:-:S02]  /*03a0*/  ISETP.NE.AND P1, PT, R2, RZ, PT ;  /* 0x000000ff0200720c */ /* 0x000fc40003f25270 */
[----:B01----:R-:W-:-:S04]  /*03b0*/  SEL R7, RZ, 0x1, !P0 ;  /* 0x00000001ff077807 */ /* 0x003fc80004000000 */
[----:B------:R-:W-:-:S05]  /*03c0*/  SEL R7, R0, R7, !P1 ;  /* 0x0000000700077207 */ /* 0x000fca0004800000 */
[----:B---3--:R-:W-:Y:S01]  /*03d0*/  STG.E.U8 desc[UR6][R4.64], R7 ;  /* 0x0000000704007986 */ /* 0x008fe2000c101106 */
[----:B------:R-:W-:Y:S05]  /*03e0*/  EXIT ;  /* 0x000000000000794d */ /* 0x000fea0003800000 */
.L_x_19792:
        /* <DEDUP_REMOVED lines=306> */
.L_x_19800:
[----:B------:R-:W0:Y:S02]  /*1710*/  LDCU.128 UR8, c[0x0][0x580] ;  /* 0x0000b000ff0877ac */ /* 0x000e240008000c00 */
[----:B0-----:R-:W-:-:S04]  /*1720*/  IADD3 R6, P0, PT, R6, UR10, RZ ;  /* 0x0000000a06067c10 */ /* 0x001fc8000ff1e0ff */
[----:B------:R-:W-:-:S05]  /*1730*/  IADD3.X R7, PT, PT, RZ, UR11, RZ, P0, !PT ;  /* 0x0000000bff077c10 */ /* 0x000fca00087fe4ff */
[----:B------:R-:W2:Y:S01]  /*1740*/  LDG.E.U8 R6, desc[UR6][R6.64] ;  /* 0x0000000606067981 */ /* 0x000ea2000c1e1100 */
[----:B------:R-:W-:Y:S01]  /*1750*/  IADD3 R8, P2, PT, R5, UR8, RZ ;  /* 0x0000000805087c10 */ /* 0x000fe2000ff5e0ff */
[----:B------:R-:W-:-:S03]  /*1760*/  VIADD R3, R3, 0x80 ;  /* 0x0000008003037836 */ /* 0x000fc60000000000 */
[----:B------:R-:W-:Y:S02]  /*1770*/  IADD3.X R9, PT, PT, RZ, UR9, RZ, P2, !PT ;  /* 0x00000009ff097c10 */ /* 0x000fe400097fe4ff */
[C---:B--2---:R-:W-:Y:S02]  /*1780*/  ISETP.NE.AND P0, PT, R6.reuse, RZ, PT ;  /* 0x000000ff0600720c */ /* 0x044fe40003f05270 */
[----:B------:R-:W-:Y:S02]  /*1790*/  ISETP.NE.AND P1, PT, R6, RZ, PT ;  /* 0x000000ff0600720c */ /* 0x000fe40003f25270 */
        /* <DEDUP_REMOVED lines=304> */
.L_x_19802:
[----:B------:R-:W0:Y:S02]  /*2aa0*/  LDCU.128 UR8, c[0x0][0x580] ;  /* 0x0000b000ff0877ac */ /* 0x000e240008000c00 */
[----:B0-----:R-:W-:-:S04]  /*2ab0*/  IADD3 R6, P0, PT, R6, UR10, RZ ;  /* 0x0000000a06067c10 */ /* 0x001fc8000ff1e0ff */
[----:B------:R-:W-:-:S05]  /*2ac0*/  IADD3.X R7, PT, PT, RZ, UR11, RZ, P0, !PT ;  /* 0x0000000bff077c10 */ /* 0x000fca00087fe4ff */
[----:B------:R-:W2:Y:S01]  /*2ad0*/  LDG.E.U8 R6, desc[UR6][R6.64] ;  /* 0x0000000606067981 */ /* 0x000ea2000c1e1100 */
[----:B------:R-:W-:Y:S02]  /*2ae0*/  IADD3 R8, P2, PT, R5, UR8, RZ ;  /* 0x0000000805087c10 */ /* 0x000fe4000ff5e0ff */
[----:B------:R-:W-:Y:S02]  /*2af0*/  IADD3 R3, PT, PT, R3, 0x80, RZ ;  /* 0x0000008003037810 */ /* 0x000fe40007ffe0ff */
[----:B------:R-:W-:Y:S02]  /*2b00*/  IADD3.X R9, PT, PT, RZ, UR9, RZ, P2, !PT ;  /* 0x00000009ff097c10 */ /* 0x000fe400097fe4ff */
[C---:B--2---:R-:W-:Y:S02]  /*2b10*/  ISETP.NE.AND P0, PT, R6.reuse, RZ, PT ;  /* 0x000000ff0600720c */ /* 0x044fe40003f05270 */
[----:B------:R-:W-:Y:S02]  /*2b20*/  ISETP.NE.AND P1, PT, R6, RZ, PT ;  /* 0x000000ff0600720c */ /* 0x000fe40003f25270 */
[----:B------:R-:W-:-:S04]  /*2b30*/  SEL R5, RZ, 0x1, !P0 ;  /* 0x00000001ff057807 */ /* 0x000fc80004000000 */
[----:B------:R-:W-:-:S05]  /*2b40*/  SEL R5, R0, R5, !P1 ;  /* 0x0000000500057207 */ /* 0x000fca0004800000 */
[----:B------:R0:W-:Y:S02]  /*2b50*/  STG.E.U8 desc[UR6][R8.64], R5 ;  /* 0x0000000508007986 */ /* 0x0001e4000c101106 */
.L_x_19799:
[----:B------:R-:W-:-:S13]  /*2b60*/  ISETP.GE.AND P0, PT, R3, UR4, PT ;  /* 0x0000000403007c0c */ /* 0x000fda000bf06270 */
[----:B------:R-:W-:Y:S05]  /*2b70*/  @P0 BREAK.RELIABLE B1 ;  /* 0x0000000000010942 */ /* 0x000fea0003800100 */
[----:B------:R-:W-:Y:S05]  /*2b80*/  @P0 BRA `(.L_x_19801) ;  /* 0x0000001000dc0947 */ /* 0x000fea0003800000 */
[----:B------:R-:W-:Y:S05]  /*2b90*/  BSYNC.RELIABLE B1 ;  /* 0x0000000000017941 */ /* 0x000fea0003800100 */
.L_x_19798:
        /* <DEDUP_REMOVED lines=298> */
.L_x_19803:
[----:B------:R-:W0:Y:S02]  /*3e40*/  LDCU.128 UR8, c[0x0][0x580] ;  /* 0x0000b000ff0877ac */ /* 0x000e240008000c00 */
[----:B0-----:R-:W-:-:S05]  /*3e50*/  IADD3 R6, P0, PT, R6, UR10, RZ ;  /* 0x0000000a06067c10 */ /* 0x001fca000ff1e0ff */
[----:B------:R-:W-:-:S05]  /*3e60*/  IMAD.X R7, RZ, RZ, UR11, P0 ;  /* 0x0000000bff077e24 */ /* 0x000fca00080e06ff */
        /* <DEDUP_REMOVED lines=9> */
.L_x_19801:
[----:B------:R-:W-:Y:S05]  /*3f00*/  BSYNC.RECONVERGENT B0 ;  /* 0x0000000000007941 */ /* 0x000fea0003800200 */
.L_x_19797:
        /* <DEDUP_REMOVED lines=301> */
.L_x_19804:
[----:B------:R-:W0:Y:S02]  /*51e0*/  LDCU.128 UR8, c[0x0][0x580] ;  /* 0x0000b000ff0877ac */ /* 0x000e240008000c00 */
[----:B0-----:R-:W-:-:S04]  /*51f0*/  IADD3 R4, P0, PT, R4, UR10, RZ ;  /* 0x0000000a04047c10 */ /* 0x001fc8000ff1e0ff */
[----:B------:R-:W-:-:S05]  /*5200*/  IADD3.X R5, PT, PT, RZ, UR11, RZ, P0, !PT ;  /* 0x0000000bff057c10 */ /* 0x000fca00087fe4ff */
[----:B------:R-:W2:Y:S01]  /*5210*/  LDG.E.U8 R4, desc[UR6][R4.64] ;  /* 0x0000000604047981 */ /* 0x000ea2000c1e1100 */
[----:B------:R-:W-:-:S04]  /*5220*/  IADD3 R2, P2, PT, R3, UR8, RZ ;  /* 0x0000000803027c10 */ /* 0x000fc8000ff5e0ff */
[----:B------:R-:W-:Y:S02]  /*5230*/  IADD3.X R3, PT, PT, RZ, UR9, RZ, P2, !PT ;  /* 0x00000009ff037c10 */ /* 0x000fe400097fe4ff */
[C---:B--2---:R-:W-:Y:S02]  /*5240*/  ISETP.NE.AND P1, PT, R4.reuse, RZ, PT ;  /* 0x000000ff0400720c */ /* 0x044fe40003f25270 */
[----:B------:R-:W-:-:S11]  /*5250*/  ISETP.NE.AND P0, PT, R4, RZ, PT ;  /* 0x000000ff0400720c */ /* 0x000fd60003f05270 */
[----:B------:R-:W-:-:S05]  /*5260*/  @P1 SEL R0, RZ, 0x1, !P0 ;  /* 0x00000001ff001807 */ /* 0x000fca0004000000 */
[----:B------:R-:W-:Y:S01]  /*5270*/  STG.E.U8 desc[UR6][R2.64], R0 ;  /* 0x0000000002007986 */ /* 0x000fe2000c101106 */
[----:B------:R-:W-:Y:S05]  /*5280*/  EXIT ;  /* 0x000000000000794d */ /* 0x000fea0003800000 */
.L_x_19805:
        /* <DEDUP_REMOVED lines=15> */
.L_x_31208:


//--------------------- .text._ZN2at6native27unrolled_elementwise_kernelINS0_13BUnaryFunctorIhhhZZZNS0_21heaviside_kernel_cudaERNS_18TensorIteratorBaseEENKUlvE_clEvENKUlvE_clEvEUlhhE_EESt5arrayIPcLm2EELi4E23TrivialOffsetCalculatorILi1EjESD_NS0_6memory15LoadWithoutCastENSE_16StoreWithoutCastEEEviT_T0_T2_T3_T4_T5_ --------------------------
	.section	.text._ZN2at6native27unrolled_elementwise_kernelINS0_13BUnaryFunctorIhhhZZZNS0_21heaviside_kernel_cudaERNS_18TensorIteratorBaseEENKUlvE_clEvENKUlvE_clEvEUlhhE_EESt5arrayIPcLm2EELi4E23TrivialOffsetCalculatorILi1EjESD_NS0_6memory15LoadWithoutCastENSE_16StoreWithoutCastEEEviT_T0_T2_T3_T4_T5_,"ax",@progbits
	.align	128
        .global         _ZN2at6native27unrolled_elementwise_kernelINS0_13BUnaryFunctorIhhhZZZNS0_21heaviside_kernel_cudaERNS_18TensorIteratorBaseEENKUlvE_clEvENKUlvE_clEvEUlhhE_EESt5arrayIPcLm2EELi4E23TrivialOffsetCalculatorILi1EjESD_NS0_6memory15LoadWithoutCastENSE_16StoreWithoutCastEEEviT_T0_T2_T3_T4_T5_
        .type           _ZN2at6native27unrolled_elementwise_kernelINS0_13BUnaryFunctorIhhhZZZNS0_21heaviside_kernel_cudaERNS_18TensorIteratorBaseEENKUlvE_clEvENKUlvE_clEvEUlhhE_EESt5arrayIPcLm2EELi4E23TrivialOffsetCalculatorILi1EjESD_NS0_6memory15LoadWithoutCastENSE_16StoreWithoutCastEEEviT_T0_T2_T3_T4_T5_,@function
        .size           _ZN2at6native27unrolled_elementwise_kernelINS0_13BUnaryFunctorIhhhZZZNS0_21heaviside_kernel_cudaERNS_18TensorIteratorBaseEENKUlvE_clEvENKUlvE_clEvEUlhhE_EESt5arrayIPcLm2EELi4E23TrivialOffsetCalculatorILi1EjESD_NS0_6memory15LoadWithoutCastENSE_16StoreWithoutCastEEEviT_T0_T2_T3_T4_T5_,(.L_x_31209 - _ZN2at6native27unrolled_elementwise_kernelINS0_13BUnaryFunctorIhhhZZZNS0_21heaviside_kernel_cudaERNS_18TensorIteratorBaseEENKUlvE_clEvENKUlvE_clEvEUlhhE_EESt5arrayIPcLm2EELi4E23TrivialOffsetCalculatorILi1EjESD_NS0_6memory15LoadWithoutCastENSE_16StoreWithoutCastEEEviT_T0_T2_T3_T4_T5_)
        .other          _ZN2at6native27unrolled_elementwise_kernelINS0_13BUnaryFunctorIhhhZZZNS0_21heaviside_kernel_cudaERNS_18TensorIteratorBaseEENKUlvE_clEvENKUlvE_clEvEUlhhE_EESt5arrayIPcLm2EELi4E23TrivialOffsetCalculatorILi1EjESD_NS0_6memory15LoadWithoutCastENSE_16StoreWithoutCastEEEviT_T0_T2_T3_T4_T5_,@"STO_CUDA_ENTRY STV_DEFAULT"
_ZN2at6native27unrolled_elementwise_kernelINS0_13BUnaryFunctorIhhhZZZNS0_21heaviside_kernel_cudaERNS_18TensorIteratorBaseEENKUlvE_clEvENKUlvE_clEvEUlhhE_EESt5arrayIPcLm2EELi4E23TrivialOffsetCalculatorILi1EjESD_NS0_6memory15LoadWithoutCastENSE_16StoreWithoutCastEEEviT_T0_T2_T3_T4_T5_:
.text._ZN2at6native27unrolled_elementwise_kernelINS0_13BUnaryFunctorIhhhZZZNS0_21heaviside_kernel_cudaERNS_18TensorIteratorBaseEENKUlvE_clEvENKUlvE_clEvEUlhhE_EESt5arrayIPcLm2EELi4E23TrivialOffsetCalculatorILi1EjESD_NS0_6memory15LoadWithoutCastENSE_16StoreWithoutCastEEEviT_T0_T2_T3_T4_T5_:
        /* <DEDUP_REMOVED lines=16> */
[----:B0-----:R-:W-:Y:S02]  /*0100*/  @!P3 IADD3 R10, P4, PT, R11, R16, RZ ;  /* 0x000000100b0ab210 */ /* 0x001fe40007f9e0ff */
[----:B------:R-:W-:-:S03]  /*0110*/  PRMT R16, RZ, 0x7610, R16 ;  /* 0x00007610ff107816 */ /* 0x000fc60000000010 */
[----:B------:R-:W-:Y:S01]  /*0120*/  @!P3 IMAD.X R11, RZ, RZ, R17, P4 ;  /* 0x000000ffff0bb224 */ /* 0x000fe200020e0611 */
[----:B------:R-:W-:-:S04]  /*0130*/  PRMT R14, RZ, 0x7610, R14 ;  /* 0x00007610ff0e7816 */ /* 0x000fc8000000000e */
[----:B-1----:R0:W3:Y:S01]  /*0140*/  @!P3 LDG.E.U8 R16, desc[UR4][R10.64] ;  /* 0x000000040a10b981 */ /* 0x0020e2000c1e1100 */
[----:B------:R-:W-:Y:S01]  /*0150*/  @!P0 IMAD R19, R0, 0x200, R13 ;  /* 0x0000020000138824 */ /* 0x000fe200078e020d */
[----:B------:R-:W1:Y:S01]  /*0160*/  @!P0 LDC.64 R4, c[0x0][0x390] ;  /* 0x0000e400ff048b82 */ /* 0x000e620000000a00 */
[----:B------:R-:W-:Y:S01]  /*0170*/  @!P0 VIADD R13, R13, 0x80 ;  /* 0x000000800d0d8836 */ /* 0x000fe20000000000 */
[----:B--2---:R-:W-:-:S04]  /*0180*/  @!P1 IADD3 R6, P5, PT, R15, R6, RZ ;  /* 0x000000060f069210 */ /* 0x004fc80007fbe0ff */
[----:B------:R-:W-:-:S13]  /*0190*/  ISETP.GE.AND P2, PT, R13, R2, PT ;  /* 0x000000020d00720c */ /* 0x000fda0003f46270 */
[----:B------:R-:W2:Y:S01]  /*01a0*/  @!P2 LDC.64 R8, c[0x0][0x390] ;  /* 0x0000e400ff08ab82 */ /* 0x000ea20000000a00 */
[----:B------:R-:W-:Y:S01]  /*01b0*/  @!P2 IMAD R13, R0, 0x200, R13 ;  /* 0x00000200000da824 */ /* 0x000fe200078e020d */
[----:B-1----:R-:W-:Y:S01]  /*01c0*/  @!P0 IADD3 R4, P3, PT, R19, R4, RZ ;  /* 0x0000000413048210 */ /* 0x002fe20007f7e0ff */
[----:B------:R-:W-:Y:S01]  /*01d0*/  @!P1 IMAD.X R7, RZ, RZ, R7, P5 ;  /* 0x000000ffff079224 */ /* 0x000fe200028e0607 */
[----:B------:R-:W-:-:S03]  /*01e0*/  PRMT R12, RZ, 0x7610, R12 ;  /* 0x00007610ff0c7816 */ /* 0x000fc6000000000c */
[----:B------:R-:W-:-:S03]  /*01f0*/  @!P0 IMAD.X R5, RZ, RZ, R5, P3 ;  /* 0x000000ffff058224 */ /* 0x000fc600018e0605 */
[----:B------:R1:W4:Y:S01]  /*0200*/  @!P1 LDG.E.U8 R12, desc[UR4][R6.64] ;  /* 0x00000004060c9981 */ /* 0x000322000c1e1100 */
[----:B--2---:R-:W-:Y:S02]  /*0210*/  @!P2 IADD3 R8, P4, PT, R13, R8, RZ ;  /* 0x000000080d08a210 */ /* 0x004fe40007f9e0ff */
[----:B------:R-:W-:-:S03]  /*0220*/  PRMT R13, RZ, 0x7610, R13 ;  /* 0x00007610ff0d7816 */ /* 0x000fc6000000000d */
[----:B------:R-:W-:-:S03]  /*0230*/  @!P2 IMAD.X R9, RZ, RZ, R9, P4 ;  /* 0x000000ffff09a224 */ /* 0x000fc600020e0609 */
[----:B------:R-:W2:Y:S04]  /*0240*/  @!P0 LDG.E.U8 R13, desc[UR4][R4.64] ;  /* 0x00000004040d8981 */ /* 0x000ea8000c1e1100 */
[----:B------:R5:W2:Y:S01]  /*0250*/  @!P2 LDG.E.U8 R14, desc[UR4][R8.64] ;  /* 0x00000004080ea981 */ /* 0x000aa2000c1e1100 */
[----:B------:R-:W0:Y:S01]  /*0260*/  LDCU.U8 UR6, c[0x0][0x385] ;  /* 0x000070a0ff0677ac */ /* 0x000e220008000000 */
[----:B------:R-:W-:Y:S01]  /*0270*/  ISETP.GE.AND P4, PT, R3, R2, PT ;  /* 0x000000020300720c */ /* 0x000fe20003f86270 */
[----:B------:R-:W-:Y:S04]  /*0280*/  BSSY.RECONVERGENT B0, `(.L_x_19806) ;  /* 0x0000026000007945 */ /* 0x000fe80003800200 */
[----:B------:R-:W-:Y:S01]  /*0290*/  BSSY.RELIABLE B1, `(.L_x_19807) ;  /* 0x000001d000017945 */ /* 0x000fe20003800100 */
[----:B0-----:R-:W-:Y:S01]  /*02a0*/  IMAD.U32 R11, RZ, RZ, UR6 ;  /* 0x00000006ff0b7e24 */ /* 0x001fe2000f8e00ff */
[----:B---3--:R-:W-:-:S04]  /*02b0*/  LOP3.LUT P0, RZ, R16, 0xff, RZ, 0xc0, !PT ;  /* 0x000000ff10ff7812 */ /* 0x008fc8000780c0ff */
[----:B------:R-:W-:-:S04]  /*02c0*/  SEL R10, RZ, 0x1, !P0 ;  /* 0x00000001ff0a7807 */ /* 0x000fc80004000000 */
[----:B-1----:R-:W-:Y:S02]  /*02d0*/  SEL R7, R11, R10, !P0 ;  /* 0x0000000a0b077207 */ /* 0x002fe40004000000 */
[----:B----4-:R-:W-:-:S04]  /*02e0*/  LOP3.LUT P1, RZ, R12, 0xff, RZ, 0xc0, !PT ;  /* 0x000000ff0cff7812 */ /* 0x010fc8000782c0ff */
[----:B-----5:R-:W-:-:S04]  /*02f0*/  SEL R8, RZ, 0x1, !P1 ;  /* 0x00000001ff087807 */ /* 0x020fc80004800000 */
[----:B------:R-:W-:Y:S02]  /*0300*/  SEL R9, R11, R8, !P1 ;  /* 0x000000080b097207 */ /* 0x000fe40004800000 */
[----:B--2---:R-:W-:Y:S02]  /*0310*/  LOP3.LUT P2, RZ, R13, 0xff, RZ, 0xc0, !PT ;  /* 0x000000ff0dff7812 */ /* 0x004fe4000784c0ff */
[----:B------:R-:W-:Y:S02]  /*0320*/  LOP3.LUT P3, RZ, R14, 0xff, RZ, 0xc0, !PT ;  /* 0x000000ff0eff7812 */ /* 0x000fe4000786c0ff */
[----:B------:R-:W-:-:S04]  /*0330*/  SEL R6, RZ, 0x1, !P2 ;  /* 0x00000001ff067807 */ /* 0x000fc80005000000 */
[----:B------:R-:W-:-:S07]  /*0340*/  SEL R13, R11, R6, !P2 ;  /* 0x000000060b0d7207 */ /* 0x000fce0005000000 */
        /* <DEDUP_REMOVED lines=17> */
.L_x_19808:
[----:B------:R-:W-:Y:S05]  /*0460*/  BSYNC.RELIABLE B1 ;  /* 0x0000000000017941 */ /* 0x000fea0003800100 */
.L_x_19807:
[----:B------:R-:W-:-:S13]  /*0470*/  ISETP.GE.AND P0, PT, R3, R2, PT ;  /* 0x000000020300720c */ /* 0x000fda0003f06270 */
[----:B------:R-:W1:Y:S01]  /*0480*/  @!P0 LDC.64 R6, c[0x0][0x388] ;  /* 0x0000e200ff068b82 */ /* 0x000e620000000a00 */
[----:B0-----:R-:W-:Y:S02]  /*0490*/  @!P0 IMAD R5, R0, 0x200, R3 ;  /* 0x0000020000058824 */ /* 0x001fe400078e0203 */
[----:B------:R-:W-:-:S03]  /*04a0*/  @!P0 VIADD R3, R3, 0x80 ;  /* 0x0000008003038836 */ /* 0x000fc60000000000 */
[----:B-1----:R-:W-:-:S05]  /*04b0*/  @!P0 IADD3 R4, P1, PT, R5, R6, RZ ;  /* 0x0000000605048210 */ /* 0x002fca0007f3e0ff */
[----:B------:R-:W-:-:S05]  /*04c0*/  @!P0 IMAD.X R5, RZ, RZ, R7, P1 ;  /* 0x000000ffff058224 */ /* 0x000fca00008e0607 */
[----:B------:R1:W-:Y:S03]  /*04d0*/  @!P0 STG.E.U8 desc[UR4][R4.64], R13 ;  /* 0x0000000d04008986 */ /* 0x0003e6000c101104 */
.L_x_19809:
[----:B------:R-:W-:Y:S05]  /*04e0*/  BSYNC.RECONVERGENT B0 ;  /* 0x0000000000007941 */ /* 0x000fea0003800200 */
.L_x_19806:
        /* <DEDUP_REMOVED lines=9> */
.L_x_19810:
        /* <DEDUP_REMOVED lines=16> */
.L_x_31209:


//--------------------- .text._ZN2at6native29vectorized_elementwise_kernelILi2ENS0_13BUnaryFunctorIhhhZZZNS0_21heaviside_kernel_cudaERNS_18TensorIteratorBaseEENKUlvE_clEvENKUlvE_clEvEUlhhE_EESt5arrayIPcLm2EEEEviT0_T1_ --------------------------
	.section	.text._ZN2at6native29vectorized_elementwise_kernelILi2ENS0_13BUnaryFunctorIhhhZZZNS0_21heaviside_kernel_cudaERNS_18TensorIteratorBaseEENKUlvE_clEvENKUlvE_clEvEUlhhE_EESt5arrayIPcLm2EEEEviT0_T1_,"ax",@progbits
	.align	128
        .global         _ZN2at6native29vectorized_elementwise_kernelILi2ENS0_13BUnaryFunctorIhhhZZZNS0_21heaviside_kernel_cudaERNS_18TensorIteratorBaseEENKUlvE_clEvENKUlvE_clEvEUlhhE_EESt5arrayIPcLm2EEEEviT0_T1_
        .type           _ZN2at6native29vectorized_elementwise_kernelILi2ENS0_13BUnaryFunctorIhhhZZZNS0_21heaviside_kernel_cudaERNS_18TensorIteratorBaseEENKUlvE_clEvENKUlvE_clEvEUlhhE_EESt5arrayIPcLm2EEEEviT0_T1_,@function
        .size           _ZN2at6native29vectorized_elementwise_kernelILi2ENS0_13BUnaryFunctorIhhhZZZNS0_21heaviside_kernel_cudaERNS_18TensorIteratorBaseEENKUlvE_clEvENKUlvE_clEvEUlhhE_EESt5arrayIPcLm2EEEEviT0_T1_,(.L_x_31210 - _ZN2at6native29vectorized_elementwise_kernelILi2ENS0_13BUnaryFunctorIhhhZZZNS0_21heaviside_kernel_cudaERNS_18TensorIteratorBaseEENKUlvE_clEvENKUlvE_clEvEUlhhE_EESt5arrayIPcLm2EEEEviT0_T1_)
        .other          _ZN2at6native29vectorized_elementwise_kernelILi2ENS0_13BUnaryFunctorIhhhZZZNS0_21heaviside_kernel_cudaERNS_18TensorIteratorBaseEENKUlvE_clEvENKUlvE_clEvEUlhhE_EESt5arrayIPcLm2EEEEviT0_T1_,@"STO_CUDA_ENTRY STV_DEFAULT"
_ZN2at6native29vectorized_elementwise_kernelILi2ENS0_13BUnaryFunctorIhhhZZZNS0_21heaviside_kernel_cudaERNS_18TensorIteratorBaseEENKUlvE_clEvENKUlvE_clEvEUlhhE_EESt5arrayIPcLm2EEEEviT0_T1_:
.text._ZN2at6native29vectorized_elementwise_kernelILi2ENS0_13BUnaryFunctorIhhhZZZNS0_21heaviside_kernel_cudaERNS_18TensorIteratorBaseEENKUlvE_clEvENKUlvE_clEvEUlhhE_EESt5arrayIPcLm2EEEEviT0_T1_:
        /* <DEDUP_REMOVED lines=33> */
[----:B------:R-:W4:Y:S01]  /*0210*/  @!P3 LDC.64 R4, c[0x0][0x390] ;  /* 0x0000e400ff04bb82 */ /* 0x000f220000000a00 */
[----:B------:R-:W-:-:S05]  /*0220*/  @!P3 VIADD R16, R16, 0x80 ;  /* 0x000000801010b836 */ /* 0x000fca0000000000 */
[----:B------:R-:W-:-:S13]  /*0230*/  ISETP.GE.U32.AND P4, PT, R16, UR5, PT ;  /* 0x0000000510007c0c */ /* 0x000fda000bf86070 */
[C---:B------:R-:W-:Y:S01]  /*0240*/  @!P4 VIADD R19, R16.reuse, UR4 ;  /* 0x000000041013cc36 */ /* 0x040fe20008000000 */
[----:B-1----:R-:W-:Y:S01]  /*0250*/  @!P0 IADD3 R22, P6, PT, R3, R22, RZ ;  /* 0x0000001603168210 */ /* 0x002fe20007fde0ff */
[----:B------:R-:W-:Y:S01]  /*0260*/  @!P4 VIADD R16, R16, 0x80 ;  /* 0x000000801010c836 */ /* 0x000fe20000000000 */
[----:B------:R-:W-:Y:S01]  /*0270*/  PRMT R15, RZ, 0x7610, R15 ;  /* 0x00007610ff0f7816 */ /* 0x000fe2000000000f */
[----:B------:R-:W1:Y:S03]  /*0280*/  @!P2 LDC.64 R2, c[0x0][0x390] ;  /* 0x0000e400ff02ab82 */ /* 0x000e660000000a00 */
[----:B------:R-:W-:Y:S01]  /*0290*/  ISETP.GE.U32.AND P5, PT, R16, UR5, PT ;  /* 0x0000000510007c0c */ /* 0x000fe2000bfa6070 */
[----:B------:R-:W-:Y:S01]  /*02a0*/  @!P0 IMAD.X R23, RZ, RZ, R23, P6 ;  /* 0x000000ffff178224 */ /* 0x000fe200030e0617 */
[----:B------:R-:W-:-:S03]  /*02b0*/  PRMT R18, RZ, 0x7610, R18 ;  /* 0x00007610ff127816 */ /* 0x000fc60000000012 */
[----:B------:R-:W5:Y:S01]  /*02c0*/  @!P4 LDC.64 R6, c[0x0][0x390] ;  /* 0x0000e400ff06cb82 */ /* 0x000f620000000a00 */
[----:B------:R-:W2:Y:S07]  /*02d0*/  @!P0 LDG.E.U8 R15, desc[UR8][R22.64] ;  /* 0x00000008160f8981 */ /* 0x000eae000c1e1100 */
[C---:B------:R-:W-:Y:S01]  /*02e0*/  @!P5 VIADD R17, R16.reuse, UR4 ;  /* 0x000000041011dc36 */ /* 0x040fe20008000000 */
[----:B0-----:R-:W0:Y:S01]  /*02f0*/  @!P5 LDC.64 R8, c[0x0][0x390] ;  /* 0x0000e400ff08db82 */ /* 0x001e220000000a00 */
[----:B------:R-:W-:-:S05]  /*0300*/  @!P5 VIADD R16, R16, 0x80 ;  /* 0x000000801010d836 */ /* 0x000fca0000000000 */
[----:B------:R-:W-:Y:S02]  /*0310*/  ISETP.GE.U32.AND P6, PT, R16, UR5, PT ;  /* 0x0000000510007c0c */ /* 0x000fe4000bfc6070 */
[----:B---3--:R-:W-:-:S05]  /*0320*/  @!P1 IADD3 R12, P0, PT, R11, R12, RZ ;  /* 0x0000000c0b0c9210 */ /* 0x008fca0007f1e0ff */
[----:B------:R-:W-:-:S05]  /*0330*/  @!P1 IMAD.X R13, RZ, RZ, R13, P0 ;  /* 0x000000ffff0d9224 */ /* 0x000fca00000e060d */
[----:B------:R3:W2:Y:S01]  /*0340*/  @!P1 LDG.E.U8 R18, desc[UR8][R12.64] ;  /* 0x000000080c129981 */ /* 0x0006a2000c1e1100 */
[----:B------:R-:W5:Y:S01]  /*0350*/  @!P6 LDC.64 R10, c[0x0][0x390] ;  /* 0x0000e400ff0aeb82 */ /* 0x000f620000000a00 */
[----:B----4-:R-:W-:Y:S02]  /*0360*/  @!P3 IADD3 R4, P1, PT, R21, R4, RZ ;  /* 0x000000041504b210 */ /* 0x010fe40007f3e0ff */
[----:B-1----:R-:W-:-:S03]  /*0370*/  @!P2 IADD3 R2, P0, PT, R25, R2, RZ ;  /* 0x000000021902a210 */ /* 0x002fc60007f1e0ff */
[----:B------:R-:W-:Y:S01]  /*0380*/  @!P3 IMAD.X R5, RZ, RZ, R5, P1 ;  /* 0x000000ffff05b224 */ /* 0x000fe200008e0605 */
[----:B0-----:R-:W-:Y:S02]  /*0390*/  @!P5 IADD3 R8, P1, PT, R17, R8, RZ ;  /* 0x000000081108d210 */ /* 0x001fe40007f3e0ff */
[----:B---3--:R-:W-:Y:S01]  /*03a0*/  PRMT R13, RZ, 0x7610, R13 ;  /* 0x00007610ff0d7816 */ /* 0x008fe2000000000d */
[----:B------:R-:W-:Y:S02]  /*03b0*/  @!P2 IMAD.X R3, RZ, RZ, R3, P0 ;  /* 0x000000ffff03a224 */ /* 0x000fe400000e0603 */
[----:B------:R-:W-:Y:S01]  /*03c0*/  @!P5 IMAD.X R9, RZ, RZ, R9, P1 ;  /* 0x000000ffff09d224 */ /* 0x000fe200008e0609 */
[----:B-----5:R-:W-:Y:S01]  /*03d0*/  @!P4 IADD3 R6, P0, PT, R19, R6, RZ ;  /* 0x000000061306c210 */ /* 0x020fe20007f1e0ff */
[----:B------:R-:W-:Y:S01]  /*03e0*/  @!P6 VIADD R19, R16, UR4 ;  /* 0x000000041013ec36 */ /* 0x000fe20008000000 */
[----:B------:R-:W-:Y:S02]  /*03f0*/  PRMT R21, RZ, 0x7610, R21 ;  /* 0x00007610ff157816 */ /* 0x000fe40000000015 */
[----:B------:R-:W3:Y:S01]  /*0400*/  @!P5 LDG.E.U8 R13, desc[UR8][R8.64] ;  /* 0x00000008080dd981 */ /* 0x000ee2000c1e1100 */
[----:B------:R-:W-:Y:S01]  /*0410*/  @!P4 IMAD.X R7, RZ, RZ, R7, P0 ;  /* 0x000000ffff07c224 */ /* 0x000fe200000e0607 */
[----:B------:R-:W-:-:S02]  /*0420*/  PRMT R22, RZ, 0x7610, R22 ;  /* 0x00007610ff167816 */ /* 0x000fc40000000016 */
[----:B------:R0:W4:Y:S01]  /*0430*/  @!P2 LDG.E.U8 R21, desc[UR8][R2.64] ;  /* 0x000000080215a981 */ /* 0x000122000c1e1100 */
[----:B------:R-:W-:-:S03]  /*0440*/  @!P6 IADD3 R10, P0, PT, R19, R10, RZ ;  /* 0x0000000a130ae210 */ /* 0x000fc60007f1e0ff */
[----:B------:R1:W5:Y:S01]  /*0450*/  @!P3 LDG.E.U8 R22, desc[UR8][R4.64] ;  /* 0x000000080416b981 */ /* 0x000362000c1e1100 */
[----:B------:R-:W-:Y:S01]  /*0460*/  PRMT R12, RZ, 0x7610, R12 ;  /* 0x00007610ff0c7816 */ /* 0x000fe2000000000c */
[----:B------:R-:W-:Y:S01]  /*0470*/  @!P6 IMAD.X R11, RZ, RZ, R11, P0 ;  /* 0x000000ffff0be224 */ /* 0x000fe200000e060b */
[----:B0-----:R-:W-:-:S04]  /*0480*/  PRMT R2, RZ, 0x7610, R2 ;  /* 0x00007610ff027816 */ /* 0x001fc80000000002 */
[----:B------:R-:W5:Y:S04]  /*0490*/  @!P4 LDG.E.U8 R12, desc[UR8][R6.64] ;  /* 0x00000008060cc981 */ /* 0x000f68000c1e1100 */
[----:B------:R0:W5:Y:S01]  /*04a0*/  @!P6 LDG.E.U8 R2, desc[UR8][R10.64] ;  /* 0x000000080a02e981 */ /* 0x000162000c1e1100 */
[----:B------:R-:W-:Y:S04]  /*04b0*/  BSSY.RECONVERGENT B0, `(.L_x_19812) ;  /* 0x0000053000007945 */ /* 0x000fe80003800200 */
[----:B------:R-:W-:Y:S01]  /*04c0*/  BSSY.RELIABLE B1, `(.L_x_19813) ;  /* 0x000004a000017945 */ /* 0x000fe20003800100 */
[----:B--2---:R-:W-:-:S04]  /*04d0*/  LOP3.LUT P6, RZ, R20, 0xff, RZ, 0xc0, !PT ;  /* 0x000000ff14ff7812 */ /* 0x004fc800078cc0ff */
[----:B------:R-:W-:Y:S02]  /*04e0*/  SEL R3, RZ, 0x1, !P6 ;  /* 0x00000001ff037807 */ /* 0x000fe40007000000 */
[----:B------:R-:W-:Y:S02]  /*04f0*/  LOP3.LUT P0, RZ, R15, 0xff, RZ, 0xc0, !PT ;  /* 0x000000ff0fff7812 */ /* 0x000fe4000780c0ff */
[----:B------:R-:W-:-:S04]  /*0500*/  LOP3.LUT P1, RZ, R18, 0xff, RZ, 0xc0, !PT ;  /* 0x000000ff12ff7812 */ /* 0x000fc8000782c0ff */
[----:B-1----:R-:W-:Y:S02]  /*0510*/  SEL R5, RZ, 0x1, !P1 ;  /* 0x00000001ff057807 */ /* 0x002fe40004800000 */
[----:B---3--:R-:W-:Y:S02]  /*0520*/  LOP3.LUT P5, RZ, R13, 0xff, RZ, 0xc0, !PT ;  /* 0x000000ff0dff7812 */ /* 0x008fe400078ac0ff */
[C---:B------:R-:W-:Y:S02]  /*0530*/  SEL R13, R14.reuse, R3, !P6 ;  /* 0x000000030e0d7207 */ /* 0x040fe40007000000 */
[----:B------:R-:W-:Y:S02]  /*0540*/  SEL R3, RZ, 0x1, !P0 ;  /* 0x00000001ff037807 */ /* 0x000fe40004000000 */
[----:B----4-:R-:W-:Y:S02]  /*0550*/  LOP3.LUT P2, RZ, R21, 0xff, RZ, 0xc0, !PT ;  /* 0x000000ff15ff7812 */ /* 0x010fe4000784c0ff */
[----:B0-----:R-:W-:-:S02]  /*0560*/  SEL R11, R14, R3, !P0 ;  /* 0x000000030e0b7207 */ /* 0x001fc40004000000 */
[----:B------:R-:W-:Y:S02]  /*0570*/  ISETP.GE.U32.AND P0, PT, R0, UR5, PT ;  /* 0x0000000500007c0c */ /* 0x000fe4000bf06070 */
[----:B-----5:R-:W-:Y:S02]  /*0580*/  LOP3.LUT P3, RZ, R22, 0xff, RZ, 0xc0, !PT ;  /* 0x000000ff16ff7812 */ /* 0x020fe4000786c0ff */
[----:B------:R-:W-:Y:S02]  /*0590*/  SEL R7, RZ, 0x1, !P2 ;  /* 0x00000001ff077807 */ /* 0x000fe40005000000 */
[----:B------:R-:W-:Y:S02]  /*05a0*/  LOP3.LUT P4, RZ, R12, 0xff, RZ, 0xc0, !PT ;  /* 0x000000ff0cff7812 */ /* 0x000fe4000788c0ff */
[----:B------:R-:W-:Y:S02]  /*05b0*/  SEL R15, R14, R5, !P1 ;  /* 0x000000050e0f7207 */ /* 0x000fe40004800000 */
[----:B------:R-:W-:-:S02]  /*05c0*/  LOP3.LUT P6, RZ, R2, 0xff, RZ, 0xc0, !PT ;  /* 0x000000ff02ff7812 */ /* 0x000fc400078cc0ff */
[C---:B------:R-:W-:Y:S02]  /*05d0*/  SEL R17, R14.reuse, R7, !P2 ;  /* 0x000000070e117207 */ /* 0x040fe40005000000 */
[----:B------:R-:W-:Y:S02]  /*05e0*/  SEL R3, RZ, 0x1, !P3 ;  /* 0x00000001ff037807 */ /* 0x000fe40005800000 */
[----:B------:R-:W-:Y:S02]  /*05f0*/  SEL R5, RZ, 0x1, !P4 ;  /* 0x00000001ff057807 */ /* 0x000fe40006000000 */
[----:B------:R-:W-:Y:S02]  /*0600*/  SEL R7, RZ, 0x1, !P5 ;  /* 0x00000001ff077807 */ /* 0x000fe40006800000 */
[----:B------:R-:W-:Y:S02]  /*0610*/  SEL R9, RZ, 0x1, !P6 ;  /* 0x00000001ff097807 */ /* 0x000fe40007000000 */
[----:B------:R-:W-:-:S02]  /*0620*/  SEL R19, R14, R3, !P3 ;  /* 0x000000030e137207 */ /* 0x000fc40005800000 */
[C---:B------:R-:W-:Y:S02]  /*0630*/  SEL R3, R14.reuse, R5, !P4 ;  /* 0x000000050e037207 */ /* 0x040fe40006000000 */
        /* <DEDUP_REMOVED lines=17> */
.L_x_19814:
        /* <DEDUP_REMOVED lines=8> */
.L_x_19815:
        /* <DEDUP_REMOVED lines=8> */
.L_x_19816:
        /* <DEDUP_REMOVED lines=8> */
.L_x_19817:
        /* <DEDUP_REMOVED lines=9> */
.L_x_19818:
[----:B------:R-:W-:Y:S05]  /*0960*/  BSYNC.RELIABLE B1 ;  /* 0x0000000000017941 */ /* 0x000fea0003800100 */
.L_x_19813:
[----:B------:R-:W-:-:S13]  /*0970*/  ISETP.GE.U32.AND P0, PT, R0, UR5, PT ;  /* 0x0000000500007c0c */ /* 0x000fda000bf06070 */
[----:B------:R-:W3:Y:S01]  /*0980*/  @!P0 LDC.64 R6, c[0x0][0x388] ;  /* 0x0000e200ff068b82 */ /* 0x000ee20000000a00 */
[C---:B012---:R-:W-:Y:S02]  /*0990*/  @!P0 VIADD R5, R0.reuse, UR4 ;  /* 0x0000000400058c36 */ /* 0x047fe40008000000 */
[----:B------:R-:W-:-:S03]  /*09a0*/  @!P0 VIADD R0, R0, 0x80 ;  /* 0x0000008000008836 */ /* 0x000fc60000000000 */
[----:B---3--:R-:W-:-:S05]  /*09b0*/  @!P0 IADD3 R4, P1, PT, R5, R6, RZ ;  /* 0x0000000605048210 */ /* 0x008fca0007f3e0ff */
[----:B------:R-:W-:-:S05]  /*09c0*/  @!P0 IMAD.X R5, RZ, RZ, R7, P1 ;  /* 0x000000ffff058224 */ /* 0x000fca00008e0607 */
[----:B------:R3:W-:Y:S03]  /*09d0*/  @!P0 STG.E.U8 desc[UR8][R4.64], R2 ;  /* 0x0000000204008986 */ /* 0x0007e6000c101108 */
.L_x_19819:
[----:B------:R-:W-:Y:S05]  /*09e0*/  BSYNC.RECONVERGENT B0 ;  /* 0x0000000000007941 */ /* 0x000fea0003800200 */
.L_x_19812:
        /* <DEDUP_REMOVED lines=9> */
.L_x_19811:
        /* <DEDUP_REMOVED lines=18> */
[----:B------:R-:W-:Y:S02]  /*0ba0*/  PRMT R6, R6, 0x7771, RZ ;  /* 0x0000777106067816 */ /* 0x000fe400000000ff */
[C---:B------:R-:W-:Y:S02]  /*0bb0*/  ISETP.NE.AND P1, PT, R0.reuse, RZ, PT ;  /* 0x000000ff0000720c */ /* 0x040fe40003f25270 */
[----:B---3--:R-:W-:Y:S02]  /*0bc0*/  PRMT R4, R7, 0x7770, RZ ;  /* 0x0000777007047816 */ /* 0x008fe400000000ff */
[----:B------:R-:W-:-:S02]  /*0bd0*/  ISETP.NE.AND P3, PT, R0, RZ, PT ;  /* 0x000000ff0000720c */ /* 0x000fc40003f65270 */
[----:B------:R-:W-:Y:S02]  /*0be0*/  ISETP.NE.AND P4, PT, R6, RZ, PT ;  /* 0x000000ff0600720c */ /* 0x000fe40003f85270 */
[C---:B------:R-:W-:Y:S02]  /*0bf0*/  ISETP.NE.AND P0, PT, R4.reuse, RZ, PT ;  /* 0x000000ff0400720c */ /* 0x040fe40003f05270 */
[----:B------:R-:W-:Y:S02]  /*0c00*/  ISETP.NE.AND P6, PT, R4, RZ, PT ;  /* 0x000000ff0400720c */ /* 0x000fe40003fc5270 */
[----:B------:R-:W-:Y:S02]  /*0c10*/  SEL R5, RZ, 0x1, !P1 ;  /* 0x00000001ff057807 */ /* 0x000fe40004800000 */
[----:B----4-:R-:W-:Y:S02]  /*0c20*/  PRMT R4, R8, 0x7770, RZ ;  /* 0x0000777008047816 */ /* 0x010fe400000000ff */
[----:B------:R-:W-:-:S02]  /*0c30*/  PRMT R0, R7, 0x7771, RZ ;  /* 0x0000777107007816 */ /* 0x000fc400000000ff */
[----:B------:R-:W-:Y:S02]  /*0c40*/  SEL R5, R14, R5, !P3 ;  /* 0x000000050e057207 */ /* 0x000fe40005800000 */
[----:B------:R-:W-:Y:S02]  /*0c50*/  SEL R7, RZ, 0x1, !P4 ;  /* 0x00000001ff077807 */ /* 0x000fe40006000000 */
[----:B------:R-:W-:Y:S02]  /*0c60*/  ISETP.NE.AND P5, PT, R6, RZ, PT ;  /* 0x000000ff0600720c */ /* 0x000fe40003fa5270 */
[C---:B------:R-:W-:Y:S02]  /*0c70*/  ISETP.NE.AND P3, PT, R4.reuse, RZ, PT ;  /* 0x000000ff0400720c */ /* 0x040fe40003f65270 */
[----:B------:R-:W-:Y:S02]  /*0c80*/  ISETP.NE.AND P4, PT, R4, RZ, PT ;  /* 0x000000ff0400720c */ /* 0x000fe40003f85270 */
[----:B------:R-:W-:-:S02]  /*0c90*/  ISETP.NE.AND P1, PT, R0, RZ, PT ;  /* 0x000000ff0000720c */ /* 0x000fc40003f25270 */
[----:B------:R-:W-:Y:S02]  /*0ca0*/  ISETP.NE.AND P2, PT, R0, RZ, PT ;  /* 0x000000ff0000720c */ /* 0x000fe40003f45270 */
[C---:B-----5:R-:W-:Y:S02]  /*0cb0*/  PRMT R4, R9.reuse, 0x7771, RZ ;  /* 0x0000777109047816 */ /* 0x060fe400000000ff */
[----:B------:R-:W-:Y:S02]  /*0cc0*/  PRMT R0, R8, 0x7771, RZ ;  /* 0x0000777108007816 */ /* 0x000fe400000000ff */
[----:B------:R-:W-:Y:S02]  /*0cd0*/  PRMT R8, R9, 0x7770, RZ ;  /* 0x0000777009087816 */ /* 0x000fe400000000ff */
[----:B------:R-:W-:Y:S02]  /*0ce0*/  SEL R9, RZ, 0x1, !P6 ;  /* 0x00000001ff097807 */ /* 0x000fe40007000000 */
[----:B------:R-:W-:-:S02]  /*0cf0*/  SEL R6, R14, R7, !P5 ;  /* 0x000000070e067207 */ /* 0x000fc40006800000 */
[----:B------:R-:W-:Y:S02]  /*0d00*/  ISETP.NE.AND P5, PT, R4, RZ, PT ;  /* 0x000000ff0400720c */ /* 0x000fe40003fa5270 */
[----:B------:R-:W-:Y:S02]  /*0d10*/  SEL R9, R14, R9, !P0 ;  /* 0x000000090e097207 */ /* 0x000fe40004000000 */
[----:B------:R-:W-:Y:S02]  /*0d20*/  SEL R7, RZ, 0x1, !P2 ;  /* 0x00000001ff077807 */ /* 0x000fe40005000000 */
[----:B------:R-:W-:Y:S02]  /*0d30*/  ISETP.NE.AND P0, PT, R0, RZ, PT ;  /* 0x000000ff0000720c */ /* 0x000fe40003f05270 */
[----:B------:R-:W-:Y:S02]  /*0d40*/  ISETP.NE.AND P2, PT, R8, RZ, PT ;  /* 0x000000ff0800720c */ /* 0x000fe40003f45270 */
[----:B------:R-:W-:-:S02]  /*0d50*/  SEL R11, RZ, 0x1, !P4 ;  /* 0x00000001ff0b7807 */ /* 0x000fc40006000000 */
[----:B------:R-:W-:Y:S02]  /*0d60*/  ISETP.NE.AND P6, PT, R0, RZ, PT ;  /* 0x000000ff0000720c */ /* 0x000fe40003fc5270 */
[----:B------:R-:W-:Y:S02]  /*0d70*/  ISETP.NE.AND P4, PT, R8, RZ, PT ;  /* 0x000000ff0800720c */ /* 0x000fe40003f85270 */
[----:B------:R-:W-:Y:S02]  /*0d80*/  SEL R13, RZ, 0x1, !P0 ;  /* 0x00000001ff0d7807 */ /* 0x000fe40004000000 */
[----:B------:R-:W-:Y:S02]  /*0d90*/  SEL R15, RZ, 0x1, !P2 ;  /* 0x00000001ff0f7807 */ /* 0x000fe40005000000 */
[----:B------:R-:W-:Y:S02]  /*0da0*/  ISETP.NE.AND P0, PT, R4, RZ, PT ;  /* 0x000000ff0400720c */ /* 0x000fe40003f05270 */
[----:B------:R-:W-:-:S02]  /*0db0*/  SEL R0, R14, R7, !P1 ;  /* 0x000000070e007207 */ /* 0x000fc40004800000 */
[C---:B------:R-:W-:Y:S02]  /*0dc0*/  SEL R11, R14.reuse, R11, !P3 ;  /* 0x0000000b0e0b7207 */ /* 0x040fe40005800000 */
[C---:B------:R-:W-:Y:S02]  /*0dd0*/  SEL R4, R14.reuse, R13, !P6 ;  /* 0x0000000d0e047207 */ /* 0x040fe40007000000 */
[----:B------:R-:W-:Y:S02]  /*0de0*/  SEL R15, R14, R15, !P4 ;  /* 0x0000000f0e0f7207 */ /* 0x000fe40006000000 */
[----:B------:R-:W-:Y:S02]  /*0df0*/  @P5 SEL R14, RZ, 0x1, !P0 ;  /* 0x00000001ff0e5807 */ /* 0x000fe40004000000 */
        /* <DEDUP_REMOVED lines=9> */
.L_x_19820:
        /* <DEDUP_REMOVED lines=15> */
.L_x_31210:


//--------------------- .text._ZN2at6native29vectorized_elementwise_kernelILi4ENS0_13BUnaryFunctorIhhhZZZNS0_21heaviside_kernel_cudaERNS_18TensorIteratorBaseEENKUlvE_clEvENKUlvE_clEvEUlhhE_EESt5arrayIPcLm2EEEEviT0_T1_ --------------------------
	.section	.text._ZN2at6native29vectorized_elementwise_kernelILi4ENS0_13BUnaryFunctorIhhhZZZNS0_21heaviside_kernel_cudaERNS_18TensorIteratorBaseEENKUlvE_clEvENKUlvE_clEvEUlhhE_EESt5arrayIPcLm2EEEEviT0_T1_,"ax",@progbits
	.align	128
        .global         _ZN2at6native29vectorized_elementwise_kernelILi4ENS0_13BUnaryFunctorIhhhZZZNS0_21heaviside_kernel_cudaERNS_18TensorIteratorBaseEENKUlvE_clEvENKUlvE_clEvEUlhhE_EESt5arrayIPcLm2EEEEviT0_T1_
        .type           _ZN2at6native29vectorized_elementwise_kernelILi4ENS0_13BUnaryFunctorIhhhZZZNS0_21heaviside_kernel_cudaERNS_18TensorIteratorBaseEENKUlvE_clEvENKUlvE_clEvEUlhhE_EESt5arrayIPcLm2EEEEviT0_T1_,@function
        .size           _ZN2at6native29vectorized_elementwise_kernelILi4ENS0_13BUnaryFunctorIhhhZZZNS0_21heaviside_kernel_cudaERNS_18TensorIteratorBaseEENKUlvE_clEvENKUlvE_clEvEUlhhE_EESt5arrayIPcLm2EEEEviT0_T1_,(.L_x_31211 - _ZN2at6native29vectorized_elementwise_kernelILi4ENS0_13BUnaryFunctorIhhhZZZNS0_21heaviside_kernel_cudaERNS_18TensorIteratorBaseEENKUlvE_clEvENKUlvE_clEvEUlhhE_EESt5arrayIPcLm2EEEEviT0_T1_)
        .other          _ZN2at6native29vectorized_elementwise_kernelILi4ENS0_13BUnaryFunctorIhhhZZZNS0_21heaviside_kernel_cudaERNS_18TensorIteratorBaseEENKUlvE_clEvENKUlvE_clEvEUlhhE_EESt5arrayIPcLm2EEEEviT0_T1_,@"STO_CUDA_ENTRY STV_DEFAULT"
_ZN2at6native29vectorized_elementwise_kernelILi4ENS0_13BUnaryFunctorIhhhZZZNS0_21heaviside_kernel_cudaERNS_18TensorIteratorBaseEENKUlvE_clEvENKUlvE_clEvEUlhhE_EESt5arrayIPcLm2EEEEviT0_T1_:
.text._ZN2at6native29vectorized_elementwise_kernelILi4ENS0_13BUnaryFunctorIhhhZZZNS0_21heaviside_kernel_cudaERNS_18TensorIteratorBaseEENKUlvE_clEvENKUlvE_clEvEUlhhE_EESt5arrayIPcLm2EEEEviT0_T1_:
        /* <DEDUP_REMOVED lines=117> */
.L_x_19824:
        /* <DEDUP_REMOVED lines=8> */
.L_x_19825:
        /* <DEDUP_REMOVED lines=8> */
.L_x_19826:
        /* <DEDUP_REMOVED lines=8> */
.L_x_19827:
        /* <DEDUP_REMOVED lines=9> */
.L_x_19828:
[----:B------:R-:W-:Y:S05]  /*0960*/  BSYNC.RELIABLE B1 ;  /* 0x0000000000017941 */ /* 0x000fea0003800100 */
.L_x_19823:
[----:B------:R-:W-:-:S13]  /*0970*/  ISETP.GE.U32.AND P0, PT, R0, UR5, PT ;  /* 0x0000000500007c0c */ /* 0x000fda000bf06070 */
[----:B------:R-:W3:Y:S01]  /*0980*/  @!P0 LDC.64 R6, c[0x0][0x388] ;  /* 0x0000e200ff068b82 */ /* 0x000ee20000000a00 */
[C---:B012---:R-:W-:Y:S02]  /*0990*/  @!P0 VIADD R5, R0.reuse, UR4 ;  /* 0x0000000400058c36 */ /* 0x047fe40008000000 */
[----:B------:R-:W-:-:S03]  /*09a0*/  @!P0 VIADD R0, R0, 0x80 ;  /* 0x0000008000008836 */ /* 0x000fc60000000000 */
[----:B---3--:R-:W-:-:S05]  /*09b0*/  @!P0 IADD3 R4, P1, PT, R5, R6, RZ ;  /* 0x0000000605048210 */ /* 0x008fca0007f3e0ff */
[----:B------:R-:W-:-:S05]  /*09c0*/  @!P0 IMAD.X R5, RZ, RZ, R7, P1 ;  /* 0x000000ffff058224 */ /* 0x000fca00008e0607 */
[----:B------:R3:W-:Y:S03]  /*09d0*/  @!P0 STG.E.U8 desc[UR8][R4.64], R2 ;  /* 0x0000000204008986 */ /* 0x0007e6000c101108 */
.L_x_19829:
[----:B------:R-:W-:Y:S05]  /*09e0*/  BSYNC.RECONVERGENT B0 ;  /* 0x0000000000007941 */ /* 0x000fea0003800200 */
.L_x_19822:
        /* <DEDUP_REMOVED lines=9> */
.L_x_19821:
        /* <DEDUP_REMOVED lines=12> */
[C---:B--2---:R-:W-:Y:S02]  /*0b40*/  PRMT R4, R0.reuse, 0x7770, RZ ;  /* 0x0000777000047816 */ /* 0x044fe400000000ff */
[----:B------:R-:W-:Y:S02]  /*0b50*/  PRMT R6, R0, 0x7771, RZ ;  /* 0x0000777100067816 */ /* 0x000fe400000000ff */
[C---:B------:R-:W-:Y:S02]  /*0b60*/  ISETP.NE.AND P3, PT, R4.reuse, RZ, PT ;  /* 0x000000ff0400720c */ /* 0x040fe40003f65270 */
[----:B------:R-:W-:Y:S02]  /*0b70*/  ISETP.NE.AND P2, PT, R4, RZ, PT ;  /* 0x000000ff0400720c */ /* 0x000fe40003f45270 */
[C---:B------:R-:W-:Y:S02]  /*0b80*/  PRMT R4, R0.reuse, 0x7772, RZ ;  /* 0x0000777200047816 */ /* 0x040fe400000000ff */
[----:B------:R-:W-:-:S02]  /*0b90*/  PRMT R0, R0, 0x7773, RZ ;  /* 0x0000777300007816 */ /* 0x000fc400000000ff */
[----:B------:R-:W-:Y:S02]  /*0ba0*/  ISETP.NE.AND P4, PT, R6, RZ, PT ;  /* 0x000000ff0600720c */ /* 0x000fe40003f85270 */
[----:B-1----:R-:W-:Y:S02]  /*0bb0*/  SEL R3, RZ, 0x1, !P2 ;  /* 0x00000001ff037807 */ /* 0x002fe40005000000 */
[----:B------:R-:W-:Y:S02]  /*0bc0*/  ISETP.NE.AND P6, PT, R4, RZ, PT ;  /* 0x000000ff0400720c */ /* 0x000fe40003fc5270 */
[----:B---3--:R-:W-:Y:S02]  /*0bd0*/  PRMT R2, R7, 0x7770, RZ ;  /* 0x0000777007027816 */ /* 0x008fe400000000ff */
[----:B------:R-:W-:Y:S02]  /*0be0*/  ISETP.NE.AND P5, PT, R6, RZ, PT ;  /* 0x000000ff0600720c */ /* 0x000fe40003fa5270 */
[----:B------:R-:W-:-:S02]  /*0bf0*/  ISETP.NE.AND P0, PT, R4, RZ, PT ;  /* 0x000000ff0400720c */ /* 0x000fc40003f05270 */
[C---:B------:R-:W-:Y:S02]  /*0c00*/  ISETP.NE.AND P1, PT, R0.reuse, RZ, PT ;  /* 0x000000ff0000720c */ /* 0x040fe40003f25270 */
[----:B------:R-:W-:Y:S02]  /*0c10*/  ISETP.NE.AND P2, PT, R0, RZ, PT ;  /* 0x000000ff0000720c */ /* 0x000fe40003f45270 */
[----:B------:R-:W-:Y:S02]  /*0c20*/  SEL R9, RZ, 0x1, !P4 ;  /* 0x00000001ff097807 */ /* 0x000fe40006000000 */
[----:B------:R-:W-:Y:S02]  /*0c30*/  PRMT R4, R7, 0x7771, RZ ;  /* 0x0000777107047816 */ /* 0x000fe400000000ff */
[----:B------:R-:W-:Y:S02]  /*0c40*/  SEL R0, R14, R3, !P3 ;  /* 0x000000030e007207 */ /* 0x000fe40005800000 */
[----:B------:R-:W-:-:S02]  /*0c50*/  ISETP.NE.AND P3, PT, R2, RZ, PT ;  /* 0x000000ff0200720c */ /* 0x000fc40003f65270 */
[----:B------:R-:W-:Y:S02]  /*0c60*/  ISETP.NE.AND P4, PT, R2, RZ, PT ;  /* 0x000000ff0200720c */ /* 0x000fe40003f85270 */
[----:B------:R-:W-:Y:S02]  /*0c70*/  SEL R3, RZ, 0x1, !P6 ;  /* 0x00000001ff037807 */ /* 0x000fe40007000000 */
[----:B------:R-:W-:Y:S02]  /*0c80*/  PRMT R2, R7, 0x7773, RZ ;  /* 0x0000777307027816 */ /* 0x000fe400000000ff */
[----:B------:R-:W-:Y:S02]  /*0c90*/  SEL R9, R14, R9, !P5 ;  /* 0x000000090e097207 */ /* 0x000fe40006800000 */
[C---:B------:R-:W-:Y:S02]  /*0ca0*/  ISETP.NE.AND P5, PT, R4.reuse, RZ, PT ;  /* 0x000000ff0400720c */ /* 0x040fe40003fa5270 */
[----:B------:R-:W-:-:S02]  /*0cb0*/  ISETP.NE.AND P6, PT, R4, RZ, PT ;  /* 0x000000ff0400720c */ /* 0x000fc40003fc5270 */
[----:B------:R-:W-:Y:S01]  /*0cc0*/  SEL R4, R14, R3, !P0 ;  /* 0x000000030e047207 */ /* 0x000fe20004000000 */
[----:B------:R-:W-:Y:S01]  /*0cd0*/  IMAD.U32 R3, RZ, RZ, UR7 ;  /* 0x00000007ff037e24 */ /* 0x000fe2000f8e00ff */
[----:B------:R-:W-:Y:S02]  /*0ce0*/  PRMT R7, R7, 0x7772, RZ ;  /* 0x0000777207077816 */ /* 0x000fe400000000ff */
[----:B------:R-:W-:Y:S02]  /*0cf0*/  ISETP.NE.AND P0, PT, R2, RZ, PT ;  /* 0x000000ff0200720c */ /* 0x000fe40003f05270 */
[----:B------:R-:W-:Y:S02]  /*0d00*/  SEL R13, RZ, 0x1, !P4 ;  /* 0x00000001ff0d7807 */ /* 0x000fe40006000000 */
[----:B------:R-:W-:Y:S02]  /*0d10*/  ISETP.NE.AND P4, PT, R7, RZ, PT ;  /* 0x000000ff0700720c */ /* 0x000fe40003f85270 */
[----:B------:R-:W-:-:S02]  /*0d20*/  SEL R11, RZ, 0x1, !P2 ;  /* 0x00000001ff0b7807 */ /* 0x000fc40005000000 */
[----:B------:R-:W-:Y:S02]  /*0d30*/  ISETP.NE.AND P2, PT, R7, RZ, PT ;  /* 0x000000ff0700720c */ /* 0x000fe40003f45270 */
[----:B------:R-:W-:Y:S02]  /*0d40*/  SEL R7, RZ, 0x1, !P6 ;  /* 0x00000001ff077807 */ /* 0x000fe40007000000 */
[----:B------:R-:W-:Y:S02]  /*0d50*/  SEL R15, RZ, 0x1, !P4 ;  /* 0x00000001ff0f7807 */ /* 0x000fe40006000000 */
[----:B------:R-:W-:Y:S01]  /*0d60*/  ISETP.NE.AND P6, PT, R2, RZ, PT ;  /* 0x000000ff0200720c */ /* 0x000fe20003fc5270 */
[----:B------:R-:W-:Y:S01]  /*0d70*/  IMAD.U32 R2, RZ, RZ, UR6 ;  /* 0x00000006ff027e24 */ /* 0x000fe2000f8e00ff */
[C---:B------:R-:W-:Y:S02]  /*0d80*/  SEL R11, R14.reuse, R11, !P1 ;  /* 0x0000000b0e0b7207 */ /* 0x040fe40004800000 */
[C---:B------:R-:W-:Y:S01]  /*0d90*/  SEL R13, R14.reuse, R13, !P3 ;  /* 0x0000000d0e0d7207 */ /* 0x040fe20005800000 */
[----:B------:R-:W-:Y:S01]  /*0da0*/  IMAD.WIDE.U32 R2, R5, 0x4, R2 ;  /* 0x0000000405027825 */ /* 0x000fe200078e0002 */
[----:B------:R-:W-:-:S02]  /*0db0*/  SEL R6, R14, R7, !P5 ;  /* 0x000000070e067207 */ /* 0x000fc40006800000 */
[----:B------:R-:W-:Y:S02]  /*0dc0*/  SEL R15, R14, R15, !P2 ;  /* 0x0000000f0e0f7207 */ /* 0x000fe40005000000 */
[----:B------:R-:W-:Y:S02]  /*0dd0*/  @P0 SEL R14, RZ, 0x1, !P6 ;  /* 0x00000001ff0e0807 */ /* 0x000fe40007000000 */
        /* <DEDUP_REMOVED lines=9> */
.L_x_19830:
        /* <DEDUP_REMOVED lines=9> */
.L_x_31211:


//--------------------- .text._ZN2at6native29vectorized_elementwise_kernelILi8ENS0_13BUnaryFunctorIhhhZZZNS0_21heaviside_kernel_cudaERNS_18TensorIteratorBaseEENKUlvE_clEvENKUlvE_clEvEUlhhE_EESt5arrayIPcLm2EEEEviT0_T1_ --------------------------
	.section	.text._ZN2at6native29vectorized_elementwise_kernelILi8ENS0_13BUnaryFunctorIhhhZZZNS0_21heaviside_kernel_cudaERNS_18TensorIteratorBaseEENKUlvE_clEvENKUlvE_clEvEUlhhE_EESt5arrayIPcLm2EEEEviT0_T1_,"ax",@progbits
	.align	128
        .global         _ZN2at6native29vectorized_elementwise_kernelILi8ENS0_13BUnaryFunctorIhhhZZZNS0_21heaviside_kernel_cudaERNS_18TensorIteratorBaseEENKUlvE_clEvENKUlvE_clEvEUlhhE_EESt5arrayIPcLm2EEEEviT0_T1_
        .type           _ZN2at6native29vectorized_elementwise_kernelILi8ENS0_13BUnaryFunctorIhhhZZZNS0_21heaviside_kernel_cudaERNS_18TensorIteratorBaseEENKUlvE_clEvENKUlvE_clEvEUlhhE_EESt5arrayIPcLm2EEEEviT0_T1_,@function
        .size           _ZN2at6native29vectorized_elementwise_kernelILi8ENS0_13BUnaryFunctorIhhhZZZNS0_21heaviside_kernel_cudaERNS_18TensorIteratorBaseEENKUlvE_clEvENKUlvE_clEvEUlhhE_EESt5arrayIPcLm2EEEEviT0_T1_,(.L_x_31212 - _ZN2at6native29vectorized_elementwise_kernelILi8ENS0_13BUnaryFunctorIhhhZZZNS0_21heaviside_kernel_cudaERNS_18TensorIteratorBaseEENKUlvE_clEvENKUlvE_clEvEUlhhE_EESt5arrayIPcLm2EEEEviT0_T1_)
        .other          _ZN2at6native29vectorized_elementwise_kernelILi8ENS0_13BUnaryFunctorIhhhZZZNS0_21heaviside_kernel_cudaERNS_18TensorIteratorBaseEENKUlvE_clEvENKUlvE_clEvEUlhhE_EESt5arrayIPcLm2EEEEviT0_T1_,@"STO_CUDA_ENTRY STV_DEFAULT"
_ZN2at6native29vectorized_elementwise_kernelILi8ENS0_13BUnaryFunctorIhhhZZZNS0_21heaviside_kernel_cudaERNS_18TensorIteratorBaseEENKUlvE_clEvENKUlvE_clEvEUlhhE_EESt5arrayIPcLm2EEEEviT0_T1_:
.text._ZN2at6native29vectorized_elementwise_kernelILi8ENS0_13BUnaryFunctorIhhhZZZNS0_21heaviside_kernel_cudaERNS_18TensorIteratorBaseEENKUlvE_clEvENKUlvE_clEvEUlhhE_EESt5arrayIPcLm2EEEEviT0_T1_:
[----:B------:R-:W-:Y:S01]  /*0000*/  LDC R1, c[0x0][0x37c] ;  /* 0x0000df00ff017b82 */ /* 0x000fe20000000800 */
[----:B------:R-:W-:Y:S05]  /*0010*/  EXIT ;  /* 0x000000000000794d */ /* 0x000fea0003800000 */
.L_x_19831:
        /* <DEDUP_REMOVED lines=14> */
.L_x_31212:


//--------------------- .text._ZN2at6native18elementwise_kernelILi128ELi4EZNS0_15gpu_kernel_implINS0_13AUnaryFunctorIhhhZZZNS0_21heaviside_kernel_cudaERNS_18TensorIteratorBaseEENKUlvE_clEvENKUlvE_clEvEUlhhE_EEEEvS5_RKT_EUliE_EEviT1_ --------------------------
	.section	.text._ZN2at6native18elementwise_kernelILi128ELi4EZNS0_15gpu_kernel_implINS0_13AUnaryFunctorIhhhZZZNS0_21heaviside_kernel_cudaERNS_18TensorIteratorBaseEENKUlvE_clEvENKUlvE_clEvEUlhhE_EEEEvS5_RKT_EUliE_EEviT1_,"ax",@progbits
	.align	128
        .global         _ZN2at6native18elementwise_kernelILi128ELi4EZNS0_15gpu_kernel_implINS0_13AUnaryFunctorIhhhZZZNS0_21heaviside_kernel_cudaERNS_18TensorIteratorBaseEENKUlvE_clEvENKUlvE_clEvEUlhhE_EEEEvS5_RKT_EUliE_EEviT1_
        .type           _ZN2at6native18elementwise_kernelILi128ELi4EZNS0_15gpu_kernel_implINS0_13AUnaryFunctorIhhhZZZNS0_21heaviside_kernel_cudaERNS_18TensorIteratorBaseEENKUlvE_clEvENKUlvE_clEvEUlhhE_EEEEvS5_RKT_EUliE_EEviT1_,@function
        .size           _ZN2at6native18elementwise_kernelILi128ELi4EZNS0_15gpu_kernel_implINS0_13AUnaryFunctorIhhhZZZNS0_21heaviside_kernel_cudaERNS_18TensorIteratorBaseEENKUlvE_clEvENKUlvE_clEvEUlhhE_EEEEvS5_RKT_EUliE_EEviT1_,(.L_x_31213 - _ZN2at6native18elementwise_kernelILi128ELi4EZNS0_15gpu_kernel_implINS0_13AUnaryFunctorIhhhZZZNS0_21heaviside_kernel_cudaERNS_18TensorIteratorBaseEENKUlvE_clEvENKUlvE_clEvEUlhhE_EEEEvS5_RKT_EUliE_EEviT1_)
        .other          _ZN2at6native18elementwise_kernelILi128ELi4EZNS0_15gpu_kernel_implINS0_13AUnaryFunctorIhhhZZZNS0_21heaviside_kernel_cudaERNS_18TensorIteratorBaseEENKUlvE_clEvENKUlvE_clEvEUlhhE_EEEEvS5_RKT_EUliE_EEviT1_,@"STO_CUDA_ENTRY STV_DEFAULT"
_ZN2at6native18elementwise_kernelILi128ELi4EZNS0_15gpu_kernel_implINS0_13AUnaryFunctorIhhhZZZNS0_21heaviside_kernel_cudaERNS_18TensorIteratorBaseEENKUlvE_clEvENKUlvE_clEvEUlhhE_EEEEvS5_RKT_EUliE_EEviT1_:
.text._ZN2at6native18elementwise_kernelILi128ELi4EZNS0_15gpu_kernel_implINS0_13AUnaryFunctorIhhhZZZNS0_21heaviside_kernel_cudaERNS_18TensorIteratorBaseEENKUlvE_clEvENKUlvE_clEvEUlhhE_EEEEvS5_RKT_EUliE_EEviT1_:
        /* <DEDUP_REMOVED lines=11> */
[----:B--2---:R-:W-:-:S02]  /*00b0*/  USHF.L.U32 UR4, UR4, 0x9, URZ ;  /* 0x0000000904047899 */ /* 0x004fc400080006ff */
[----:B------:R-:W-:Y:S02]  /*00c0*/  UISETP.LT.U32.AND UP1, UPT, UR42, 0x18, UPT ;  /* 0x000000182a00788c */ /* 0x000fe4000bf21070 */
[----:B-----5:R-:W-:Y:S02]  /*00d0*/  UISETP.NE.AND UP0, UPT, UR40, URZ, UPT ;  /* 0x000000ff2800728c */ /* 0x020fe4000bf05270 */
        /* <DEDUP_REMOVED lines=308> */
.L_x_19834:
        /* <DEDUP_REMOVED lines=16> */
.L_x_19838:
[----:B------:R0:W5:Y:S01]  /*1520*/  LDG.E.U8 R0, desc[UR36][R4.64] ;  /* 0x0000002404007981 */ /* 0x000162000c1e1100 */
[----:B------:R-:W-:Y:S05]  /*1530*/  BRA `(.L_x_19840) ;  /* 0x0000000c005c7947 */ /* 0x000fea0003800000 */
.L_x_19837:
        /* <DEDUP_REMOVED lines=8> */
.L_x_19842:
[----:B------:R3:W5:Y:S01]  /*15c0*/  LDG.E.U8 R0, desc[UR36][R4.64] ;  /* 0x0000002404007981 */ /* 0x000762000c1e1100 */
[----:B------:R-:W-:Y:S05]  /*15d0*/  BRA `(.L_x_19840) ;  /* 0x0000000c00347947 */ /* 0x000fea0003800000 */
.L_x_19841:
[----:B------:R0:W5:Y:S01]  /*15e0*/  LDG.E.U16 R0, desc[UR36][R4.64] ;  /* 0x0000002404007981 */ /* 0x000162000c1e1500 */
[----:B------:R-:W-:Y:S05]  /*15f0*/  BRA `(.L_x_19840) ;  /* 0x0000000c002c7947 */ /* 0x000fea0003800000 */
.L_x_19836:
        /* <DEDUP_REMOVED lines=10> */
.L_x_19844:
[----:B------:R-:W2:Y:S02]  /*16a0*/  LDG.E.U16 R2, desc[UR36][R4.64] ;  /* 0x0000002404027981 */ /* 0x000ea4000c1e1500 */
[----:B--2---:R-:W-:-:S06]  /*16b0*/  HADD2.F32 R2, -RZ, R2.H0_H0 ;  /* 0x20000002ff027230 */ /* 0x004fcc0000004100 */
[----:B------:R-:W0:Y:S02]  /*16c0*/  F2I.S64.TRUNC R2, R2 ;  /* 0x0000000200027311 */ /* 0x000e24000020d900 */
[----:B0-----:R-:W-:Y:S01]  /*16d0*/  PRMT R0, R2, 0x7610, R0 ;  /* 0x0000761002007816 */ /* 0x001fe20000000000 */
[----:B------:R-:W-:Y:S06]  /*16e0*/  BRA `(.L_x_19840) ;  /* 0x0000000800f07947 */ /* 0x000fec0003800000 */
.L_x_19843:
        /* <DEDUP_REMOVED lines=10> */
.L_x_19846:
[----:B------:R-:W2:Y:S02]  /*1790*/  LDG.E.U16 R4, desc[UR36][R4.64] ;  /* 0x0000002404047981 */ /* 0x000ea4000c1e1500 */
[----:B--2---:R-:W-:-:S06]  /*17a0*/  HADD2.F32 R2, -RZ, R4.H0_H0 ;  /* 0x20000004ff027230 */ /* 0x004fcc0000004100 */
[----:B------:R-:W0:Y:S02]  /*17b0*/  F2I.S64.TRUNC R2, R2 ;  /* 0x0000000200027311 */ /* 0x000e24000020d900 */
[----:B0-----:R-:W-:Y:S01]  /*17c0*/  PRMT R0, R2, 0x7610, R0 ;  /* 0x0000761002007816 */ /* 0x001fe20000000000 */
[----:B------:R-:W-:Y:S06]  /*17d0*/  BRA `(.L_x_19840) ;  /* 0x0000000800b47947 */ /* 0x000fec0003800000 */
.L_x_19845:
[----:B------:R-:W2:Y:S02]  /*17e0*/  LDG.E.64 R2, desc[UR36][R4.64] ;  /* 0x0000002404027981 */ /* 0x000ea4000c1e1b00 */
[----:B--2---:R-:W0:Y:S02]  /*17f0*/  F2I.S64.F64.TRUNC R2, R2 ;  /* 0x0000000200027311 */ /* 0x004e24000030d900 */
[----:B0-----:R-:W-:Y:S01]  /*1800*/  PRMT R0, R2, 0x7610, R0 ;  /* 0x0000761002007816 */ /* 0x001fe20000000000 */
[----:B------:R-:W-:Y:S06]  /*1810*/  BRA `(.L_x_19840) ;  /* 0x0000000800a47947 */ /* 0x000fec0003800000 */
.L_x_19835:
        /* <DEDUP_REMOVED lines=12> */
.L_x_19849:
[----:B------:R-:W2:Y:S02]  /*18e0*/  LDG.E.64 R4, desc[UR36][R4.64] ;  /* 0x0000002404047981 */ /* 0x000ea4000c1e1b00 */
[----:B--2---:R-:W0:Y:S02]  /*18f0*/  F2I.S64.F64.TRUNC R2, R4 ;  /* 0x0000000400027311 */ /* 0x004e24000030d900 */
[----:B0-----:R-:W-:Y:S01]  /*1900*/  PRMT R0, R2, 0x7610, R0 ;  /* 0x0000761002007816 */ /* 0x001fe20000000000 */
[----:B------:R-:W-:Y:S06]  /*1910*/  BRA `(.L_x_19840) ;  /* 0x0000000800647947 */ /* 0x000fec0003800000 */
.L_x_19848:
        /* <DEDUP_REMOVED lines=27> */
.L_x_19851:
        /* <DEDUP_REMOVED lines=14> */
.L_x_19850:
[----:B------:R-:W2:Y:S02]  /*1bb0*/  LDG.E.U16 R2, desc[UR36][R4.64] ;  /* 0x0000002404027981 */ /* 0x000ea4000c1e1500 */
[----:B--2---:R-:W-:-:S06]  /*1bc0*/  IMAD.U32 R2, R2, 0x10000, RZ ;  /* 0x0001000002027824 */ /* 0x004fcc00078e00ff */
[----:B------:R-:W0:Y:S02]  /*1bd0*/  F2I.S64.TRUNC R2, R2 ;  /* 0x0000000200027311 */ /* 0x000e24000020d900 */
[----:B0-----:R-:W-:Y:S01]  /*1be0*/  PRMT R0, R2, 0x7610, R0 ;  /* 0x0000761002007816 */ /* 0x001fe20000000000 */
[----:B------:R-:W-:Y:S06]  /*1bf0*/  BRA `(.L_x_19840) ;  /* 0x0000000400ac7947 */ /* 0x000fec0003800000 */
.L_x_19847:
        /* <DEDUP_REMOVED lines=10> */
.L_x_19854:
        /* <DEDUP_REMOVED lines=21> */
.L_x_19858:
[----:B------:R-:W-:Y:S05]  /*1df0*/  BSYNC.RECONVERGENT B1 ;  /* 0x0000000000017941 */ /* 0x000fea0003800200 */
.L_x_19857:
[----:B------:R-:W-:Y:S02]  /*1e00*/  SHF.L.U32 R0, R0, 0x14, RZ ;  /* 0x0000001400007819 */ /* 0x000fe400000006ff */
[----:B------:R-:W-:-:S04]  /*1e10*/  LEA R2, R2, 0x3b800000, 0x17 ;  /* 0x3b80000002027811 */ /* 0x000fc800078eb8ff */
[----:B------:R-:W-:-:S07]  /*1e20*/  LOP3.LUT R2, R2, R0, R7, 0xfe, !PT ;  /* 0x0000000002027212 */ /* 0x000fce00078efe07 */
.L_x_19856:
[----:B------:R-:W-:Y:S05]  /*1e30*/  BSYNC.RECONVERGENT B0 ;  /* 0x0000000000007941 */ /* 0x000fea0003800200 */
.L_x_19855:
[----:B------:R-:W0:Y:S02]  /*1e40*/  F2I.S64.TRUNC R2, R2 ;  /* 0x0000000200027311 */ /* 0x000e24000020d900 */
[----:B0-----:R-:W-:Y:S01]  /*1e50*/  PRMT R0, R2, 0x7610, R0 ;  /* 0x0000761002007816 */ /* 0x001fe20000000000 */
[----:B------:R-:W-:Y:S06]  /*1e60*/  BRA `(.L_x_19840) ;  /* 0x0000000400107947 */ /* 0x000fec0003800000 */
.L_x_19853:
        /* <DEDUP_REMOVED lines=21> */
.L_x_19862:
[----:B------:R-:W-:Y:S05]  /*1fc0*/  BSYNC.RECONVERGENT B1 ;  /* 0x0000000000017941 */ /* 0x000fea0003800200 */
.L_x_19861:
[----:B------:R-:W-:Y:S01]  /*1fd0*/  IMAD.SHL.U32 R0, R0, 0x200000, RZ ;  /* 0x0020000000007824 */ /* 0x000fe200078e00ff */
[----:B------:R-:W-:-:S04]  /*1fe0*/  LEA R2, R2, 0x37800000, 0x17 ;  /* 0x3780000002027811 */ /* 0x000fc800078eb8ff */
[----:B------:R-:W-:-:S07]  /*1ff0*/  LOP3.LUT R2, R2, R0, R7, 0xfe, !PT ;  /* 0x0000000002027212 */ /* 0x000fce00078efe07 */
.L_x_19860:
[----:B------:R-:W-:Y:S05]  /*2000*/  BSYNC.RECONVERGENT B0 ;  /* 0x0000000000007941 */ /* 0x000fea0003800200 */
.L_x_19859:
[----:B------:R-:W0:Y:S02]  /*2010*/  F2I.S64.TRUNC R2, R2 ;  /* 0x0000000200027311 */ /* 0x000e24000020d900 */
[----:B0-----:R-:W-:Y:S01]  /*2020*/  PRMT R0, R2, 0x7610, R0 ;  /* 0x0000761002007816 */ /* 0x001fe20000000000 */
[----:B------:R-:W-:Y:S06]  /*2030*/  BRA `(.L_x_19840) ;  /* 0x00000000009c7947 */ /* 0x000fec0003800000 */
.L_x_19852:
[----:B------:R-:W-:-:S09]  /*2040*/  UISETP.NE.AND UP0, UPT, UR4, 0x1c, UPT ;  /* 0x0000001c0400788c */ /* 0x000fd2000bf05270 */
[----:B------:R-:W-:Y:S05]  /*2050*/  BRA.U !UP0, `(.L_x_19863) ;  /* 0x0000000108907547 */ /* 0x000fea000b800000 */
[----:B------:R-:W-:-:S09]  /*2060*/  UISETP.NE.AND UP0, UPT, UR4, 0x1d, UPT ;  /* 0x0000001d0400788c */ /* 0x000fd2000bf05270 */
[----:B------:R-:W-:Y:S05]  /*2070*/  BRA.U !UP0, `(.L_x_19864) ;  /* 0x0000000108807547 */ /* 0x000fea000b800000 */
[----:B------:R-:W-:-:S09]  /*2080*/  UISETP.NE.AND UP0, UPT, UR4, 0x2c, UPT ;  /* 0x0000002c0400788c */ /* 0x000fd2000bf05270 */
[----:B------:R-:W-:Y:S05]  /*2090*/  BRA.U !UP0, `(.L_x_19865) ;  /* 0x0000000108487547 */ /* 0x000fea000b800000 */
.L_x_19839:
        /* <DEDUP_REMOVED lines=16> */
.L_x_19866:
[----:B------:R-:W-:Y:S01]  /*21a0*/  PRMT R0, RZ, 0x7610, R0 ;  /* 0x00007610ff007816 */ /* 0x000fe20000000000 */
[----:B------:R-:W-:Y:S06]  /*21b0*/  BRA `(.L_x_19840) ;  /* 0x00000000003c7947 */ /* 0x000fec0003800000 */
.L_x_19865:
        /* <DEDUP_REMOVED lines=8> */
.L_x_19868:
[----:B------:R-:W-:Y:S05]  /*2240*/  BSYNC.RECONVERGENT B0 ;  /* 0x0000000000007941 */ /* 0x000fea0003800200 */
.L_x_19867:
[----:B------:R-:W0:Y:S02]  /*2250*/  F2I.S64.TRUNC R2, R2 ;  /* 0x0000000200027311 */ /* 0x000e24000020d900 */
[----:B0-----:R-:W-:Y:S01]  /*2260*/  PRMT R0, R2, 0x7610, R0 ;  /* 0x0000761002007816 */ /* 0x001fe20000000000 */
[----:B------:R-:W-:Y:S06]  /*2270*/  BRA `(.L_x_19840) ;  /* 0x00000000000c7947 */ /* 0x000fec0003800000 */
.L_x_19864:
[----:B------:R2:W5:Y:S01]  /*2280*/  LDG.E.U8 R0, desc[UR36][R4.64] ;  /* 0x0000002404007981 */ /* 0x000562000c1e1100 */
[----:B------:R-:W-:Y:S05]  /*2290*/  BRA `(.L_x_19840) ;  /* 0x0000000000047947 */ /* 0x000fea0003800000 */
.L_x_19863:
[----:B------:R1:W5:Y:S02]  /*22a0*/  LDG.E.U8 R0, desc[UR36][R4.64] ;  /* 0x0000002404007981 */ /* 0x000364000c1e1100 */
.L_x_19840:
[----:B------:R-:W0:Y:S01]  /*22b0*/  LDCU.64 UR6, c[0x0][0x580] ;  /* 0x0000b000ff0677ac */ /* 0x000e220008000a00 */
[----:B------:R-:W-:Y:S01]  /*22c0*/  ISETP.NE.AND P0, PT, RZ, UR40, PT ;  /* 0x00000028ff007c0c */ /* 0x000fe2000bf05270 */
[----:B------:R-:W-:Y:S01]  /*22d0*/  BSSY.RECONVERGENT B6, `(.L_x_19869) ;  /* 0x00000e8000067945 */ /* 0x000fe20003800200 */
[----:B------:R-:W-:Y:S02]  /*22e0*/  UPRMT UR4, UR39, 0x9910, URZ ;  /* 0x0000991027047896 */ /* 0x000fe400080000ff */
[----:B012345:R-:W-:Y:S02]  /*22f0*/  SEL R5, R0, UR44, !P0 ;  /* 0x0000002c00057c07 */ /* 0x03ffe4000c000000 */
[----:B------:R-:W-:Y:S01]  /*2300*/  UISETP.GT.AND UP0, UPT, UR4, 0x9, UPT ;  /* 0x000000090400788c */ /* 0x000fe2000bf04270 */
[----:B------:R-:W-:-:S05]  /*2310*/  IADD3 R2, P1, PT, R16, UR6, RZ ;  /* 0x0000000610027c10 */ /* 0x000fca000ff3e0ff */
        /* <DEDUP_REMOVED lines=12> */
.L_x_19873:
[----:B------:R3:W-:Y:S01]  /*23e0*/  STG.E.U8 desc[UR36][R2.64], R5 ;  /* 0x0000000502007986 */ /* 0x0007e2000c101124 */
[----:B------:R-:W-:Y:S05]  /*23f0*/  BRA `(.L_x_19875) ;  /* 0x0000000c00547947 */ /* 0x000fea0003800000 */
.L_x_19872:
        /* <DEDUP_REMOVED lines=10> */
.L_x_19877:
[----:B------:R-:W-:-:S05]  /*24a0*/  LOP3.LUT R5, R5, 0xff, RZ, 0xc0, !PT ;  /* 0x000000ff05057812 */ /* 0x000fca00078ec0ff */
[----:B------:R1:W-:Y:S01]  /*24b0*/  STG.E desc[UR36][R2.64], R5 ;  /* 0x0000000502007986 */ /* 0x0003e2000c101924 */
[----:B------:R-:W-:Y:S05]  /*24c0*/  BRA `(.L_x_19875) ;  /* 0x0000000c00207947 */ /* 0x000fea0003800000 */
.L_x_19876:
[----:B------:R-:W-:-:S05]  /*24d0*/  LOP3.LUT R5, R5, 0xff, RZ, 0xc0, !PT ;  /* 0x000000ff05057812 */ /* 0x000fca00078ec0ff */
[----:B------:R2:W-:Y:S01]  /*24e0*/  STG.E.U16 desc[UR36][R2.64], R5 ;  /* 0x0000000502007986 */ /* 0x0005e2000c101524 */
[----:B------:R-:W-:Y:S05]  /*24f0*/  BRA `(.L_x_19875) ;  /* 0x0000000c00147947 */ /* 0x000fea0003800000 */
.L_x_19871:
        /* <DEDUP_REMOVED lines=10> */
.L_x_19879:
[----:B------:R-:W-:-:S04]  /*25a0*/  LOP3.LUT R5, R5, 0xff, RZ, 0xc0, !PT ;  /* 0x000000ff05057812 */ /* 0x000fc800078ec0ff */
[----:B------:R-:W0:Y:S02]  /*25b0*/  I2F.U16 R0, R5 ;  /* 0x0000000500007306 */ /* 0x000e240000101000 */
[----:B0-----:R-:W-:-:S05]  /*25c0*/  F2FP.F16.F32.PACK_AB R0, RZ, R0 ;  /* 0x00000000ff00723e */ /* 0x001fca00000000ff */
[----:B------:R0:W-:Y:S01]  /*25d0*/  STG.E.U16 desc[UR36][R2.64], R0 ;  /* 0x0000000002007986 */ /* 0x0001e2000c101524 */
[----:B------:R-:W-:Y:S05]  /*25e0*/  BRA `(.L_x_19875) ;  /* 0x0000000800d87947 */ /* 0x000fea0003800000 */
.L_x_19878:
[----:B------:R-:W-:-:S09]  /*25f0*/  UISETP.NE.AND UP0, UPT, UR4, 0x7, UPT ;  /* 0x000000070400788c */ /* 0x000fd2000bf05270 */
[----:B------:R-:W-:Y:S05]  /*2600*/  BRA.U !UP0, `(.L_x_19880) ;  /* 0x00000001083c7547 */ /* 0x000fea000b800000 */
[----:B------:R-:W-:-:S09]  /*2610*/  UISETP.NE.AND UP0, UPT, UR4, 0x8, UPT ;  /* 0x000000080400788c */ /* 0x000fd2000bf05270 */
[----:B------:R-:W-:Y:S05]  /*2620*/  BRA.U !UP0, `(.L_x_19881) ;  /* 0x00000001081c7547 */ /* 0x000fea000b800000 */
[----:B------:R-:W-:-:S09]  /*2630*/  UISETP.NE.AND UP0, UPT, UR4, 0x9, UPT ;  /* 0x000000090400788c */ /* 0x000fd2000bf05270 */
[----:B------:R-:W-:Y:S05]  /*2640*/  BRA.U UP0, `(.L_x_19874) ;  /* 0x0000000900207547 */ /* 0x000fea000b800000 */
[----:B------:R-:W-:Y:S01]  /*2650*/  LOP3.LUT R5, R5, 0xff, RZ, 0xc0, !PT ;  /* 0x000000ff05057812 */ /* 0x000fe200078ec0ff */
[----:B------:R-:W-:-:S03]  /*2660*/  HFMA2 R7, -RZ, RZ, 0, 0 ;  /* 0x00000000ff077431 */ /* 0x000fc600000001ff */
[----:B------:R-:W0:Y:S02]  /*2670*/  I2F.U16 R6, R5 ;  /* 0x0000000500067306 */ /* 0x000e240000101000 */
[----:B0-----:R0:W-:Y:S01]  /*2680*/  STG.E.64 desc[UR36][R2.64], R6 ;  /* 0x0000000602007986 */ /* 0x0011e2000c101b24 */
[----:B------:R-:W-:Y:S05]  /*2690*/  BRA `(.L_x_19875) ;  /* 0x0000000800ac7947 */ /* 0x000fea0003800000 */
.L_x_19881:
[----:B------:R-:W-:-:S06]  /*26a0*/  LOP3.LUT R5, R5, 0xff, RZ, 0xc0, !PT ;  /* 0x000000ff05057812 */ /* 0x000fcc00078ec0ff */
[----:B------:R-:W0:Y:S02]  /*26b0*/  I2F.U16 R5, R5 ;  /* 0x0000000500057306 */ /* 0x000e240000101000 */
[----:B0-----:R-:W-:-:S04]  /*26c0*/  F2FP.F16.F32.PACK_AB R5, RZ, R5 ;  /* 0x00000005ff05723e */ /* 0x001fc800000000ff */
[----:B------:R-:W-:-:S05]  /*26d0*/  PRMT R5, R5, 0x5410, RZ ;  /* 0x0000541005057816 */ /* 0x000fca00000000ff */
[----:B------:R0:W-:Y:S01]  /*26e0*/  STG.E desc[UR36][R2.64], R5 ;  /* 0x0000000502007986 */ /* 0x0001e2000c101924 */
[----:B------:R-:W-:Y:S05]  /*26f0*/  BRA `(.L_x_19875) ;  /* 0x0000000800947947 */ /* 0x000fea0003800000 */
.L_x_19880:
[----:B------:R-:W-:-:S06]  /*2700*/  LOP3.LUT R5, R5, 0xff, RZ, 0xc0, !PT ;  /* 0x000000ff05057812 */ /* 0x000fcc00078ec0ff */
[----:B------:R-:W0:Y:S02]  /*2710*/  I2F.F64.U16 R4, R5 ;  /* 0x0000000500047312 */ /* 0x000e240000101800 */
[----:B0-----:R0:W-:Y:S01]  /*2720*/  STG.E.64 desc[UR36][R2.64], R4 ;  /* 0x0000000402007986 */ /* 0x0011e2000c101b24 */
[----:B------:R-:W-:Y:S05]  /*2730*/  BRA `(.L_x_19875) ;  /* 0x0000000800847947 */ /* 0x000fea0003800000 */
.L_x_19870:
        /* <DEDUP_REMOVED lines=12> */
.L_x_19884:
[----:B------:R-:W-:Y:S02]  /*2800*/  LOP3.LUT R5, R5, 0xff, RZ, 0xc0, !PT ;  /* 0x000000ff05057812 */ /* 0x000fe400078ec0ff */
[----:B------:R-:W-:-:S04]  /*2810*/  CS2R R6, SRZ ;  /* 0x0000000000067805 */ /* 0x000fc8000001ff00 */
[----:B------:R-:W0:Y:S02]  /*2820*/  I2F.F64.U16 R4, R5 ;  /* 0x0000000500047312 */ /* 0x000e240000101800 */
[----:B0-----:R0:W-:Y:S01]  /*2830*/  STG.E.128 desc[UR36][R2.64], R4 ;  /* 0x0000000402007986 */ /* 0x0011e2000c101d24 */
[----:B------:R-:W-:Y:S05]  /*2840*/  BRA `(.L_x_19875) ;  /* 0x0000000800407947 */ /* 0x000fea0003800000 */
.L_x_19883:
        /* <DEDUP_REMOVED lines=18> */
.L_x_19888:
[----:B------:R-:W-:Y:S05]  /*2970*/  BSYNC.RECONVERGENT B0 ;  /* 0x0000000000007941 */ /* 0x000fea0003800200 */
.L_x_19887:
[----:B------:R0:W-:Y:S01]  /*2980*/  STG.E.U8 desc[UR36][R2.64], R5 ;  /* 0x0000000502007986 */ /* 0x0001e2000c101124 */
[----:B------:R-:W-:Y:S05]  /*2990*/  BRA `(.L_x_19875) ;  /* 0x0000000400ec7947 */ /* 0x000fea0003800000 */
.L_x_19886:
        /* <DEDUP_REMOVED lines=17> */
.L_x_19885:
[----:B------:R-:W-:-:S04]  /*2ab0*/  LOP3.LUT R5, R5, 0xff, RZ, 0xc0, !PT ;  /* 0x000000ff05057812 */ /* 0x000fc800078ec0ff */
[----:B------:R-:W0:Y:S02]  /*2ac0*/  I2F.U16 R0, R5 ;  /* 0x0000000500007306 */ /* 0x000e240000101000 */
[----:B0-----:R-:W-:-:S05]  /*2ad0*/  F2FP.BF16.F32.PACK_AB R0, RZ, R0 ;  /* 0x00000000ff00723e */ /* 0x001fca00000010ff */
[----:B------:R0:W-:Y:S01]  /*2ae0*/  STG.E.U16 desc[UR36][R2.64], R0 ;  /* 0x0000000002007986 */ /* 0x0001e2000c101524 */
[----:B------:R-:W-:Y:S05]  /*2af0*/  BRA `(.L_x_19875) ;  /* 0x0000000400947947 */ /* 0x000fea0003800000 */
.L_x_19882:
        /* <DEDUP_REMOVED lines=11> */
.L_x_19891:
        /* <DEDUP_REMOVED lines=13> */
.L_x_19894:
[----:B------:R-:W-:-:S04]  /*2c80*/  SHF.R.U32.HI R0, RZ, 0x14, R5 ;  /* 0x00000014ff007819 */ /* 0x000fc80000011605 */
[----:B------:R-:W-:-:S04]  /*2c90*/  LOP3.LUT R0, R0, 0x1, RZ, 0xc0, !PT ;  /* 0x0000000100007812 */ /* 0x000fc800078ec0ff */
[----:B------:R-:W-:-:S04]  /*2ca0*/  IADD3 R0, PT, PT, R5, 0x487ffff, R0 ;  /* 0x0487ffff05007810 */ /* 0x000fc80007ffe000 */
[----:B------:R-:W-:-:S04]  /*2cb0*/  SHF.R.U32.HI R0, RZ, 0x14, R0 ;  /* 0x00000014ff007819 */ /* 0x000fc80000011600 */
[----:B------:R-:W-:-:S07]  /*2cc0*/  LOP3.LUT R4, R0, 0xff, RZ, 0xc0, !PT ;  /* 0x000000ff00047812 */ /* 0x000fce00078ec0ff */
.L_x_19895:
[----:B------:R-:W-:-:S07]  /*2cd0*/  PRMT R0, R4, 0x7610, R0 ;  /* 0x0000761004007816 */ /* 0x000fce0000000000 */
.L_x_19893:
[----:B------:R-:W-:Y:S05]  /*2ce0*/  BSYNC.RECONVERGENT B0 ;  /* 0x0000000000007941 */ /* 0x000fea0003800200 */
.L_x_19892:
[----:B------:R0:W-:Y:S01]  /*2cf0*/  STG.E.U8 desc[UR36][R2.64], R0 ;  /* 0x0000000002007986 */ /* 0x0001e2000c101124 */
[----:B------:R-:W-:Y:S05]  /*2d00*/  BRA `(.L_x_19875) ;  /* 0x0000000400107947 */ /* 0x000fea0003800000 */
.L_x_19890:
        /* <DEDUP_REMOVED lines=13> */
.L_x_19898:
[----:B------:R-:W-:-:S04]  /*2de0*/  SHF.R.U32.HI R0, RZ, 0x15, R5 ;  /* 0x00000015ff007819 */ /* 0x000fc80000011605 */
[----:B------:R-:W-:-:S04]  /*2df0*/  LOP3.LUT R0, R0, 0x1, RZ, 0xc0, !PT ;  /* 0x0000000100007812 */ /* 0x000fc800078ec0ff */
[----:B------:R-:W-:-:S04]  /*2e00*/  IADD3 R0, PT, PT, R5, 0x88fffff, R0 ;  /* 0x088fffff05007810 */ /* 0x000fc80007ffe000 */
[----:B------:R-:W-:-:S04]  /*2e10*/  SHF.R.U32.HI R0, RZ, 0x15, R0 ;  /* 0x00000015ff007819 */ /* 0x000fc80000011600 */
[----:B------:R-:W-:-:S07]  /*2e20*/  LOP3.LUT R4, R0, 0xff, RZ, 0xc0, !PT ;  /* 0x000000ff00047812 */ /* 0x000fce00078ec0ff */
.L_x_19899:
[----:B------:R-:W-:-:S07]  /*2e30*/  PRMT R0, R4, 0x7610, R0 ;  /* 0x0000761004007816 */ /* 0x000fce0000000000 */
.L_x_19897:
[----:B------:R-:W-:Y:S05]  /*2e40*/  BSYNC.RECONVERGENT B0 ;  /* 0x0000000000007941 */ /* 0x000fea0003800200 */
.L_x_19896:
[----:B------:R0:W-:Y:S01]  /*2e50*/  STG.E.U8 desc[UR36][R2.64], R0 ;  /* 0x0000000002007986 */ /* 0x0001e2000c101124 */
[----:B------:R-:W-:Y:S05]  /*2e60*/  BRA `(.L_x_19875) ;  /* 0x0000000000b87947 */ /* 0x000fea0003800000 */
.L_x_19889:
[----:B------:R-:W-:-:S09]  /*2e70*/  UISETP.NE.AND UP0, UPT, UR4, 0x1c, UPT ;  /* 0x0000001c0400788c */ /* 0x000fd2000bf05270 */
[----:B------:R-:W-:Y:S05]  /*2e80*/  BRA.U !UP0, `(.L_x_19900) ;  /* 0x0000000108a87547 */ /* 0x000fea000b800000 */
[----:B------:R-:W-:-:S09]  /*2e90*/  UISETP.NE.AND UP0, UPT, UR4, 0x1d, UPT ;  /* 0x0000001d0400788c */ /* 0x000fd2000bf05270 */
[----:B------:R-:W-:Y:S05]  /*2ea0*/  BRA.U !UP0, `(.L_x_19901) ;  /* 0x0000000108907547 */ /* 0x000fea000b800000 */
[----:B------:R-:W-:-:S09]  /*2eb0*/  UISETP.NE.AND UP0, UPT, UR4, 0x2c, UPT ;  /* 0x0000002c0400788c */ /* 0x000fd2000bf05270 */
[----:B------:R-:W-:Y:S05]  /*2ec0*/  BRA.U !UP0, `(.L_x_19902) ;  /* 0x0000000108447547 */ /* 0x000fea000b800000 */
.L_x_19874:
        /* <DEDUP_REMOVED lines=16> */
.L_x_19903:
[----:B------:R-:W-:Y:S05]  /*2fd0*/  BRA `(.L_x_19875) ;  /* 0x00000000005c7947 */ /* 0x000fea0003800000 */
.L_x_19902:
        /* <DEDUP_REMOVED lines=17> */
.L_x_19901:
[----:B------:R-:W-:Y:S01]  /*30f0*/  LOP3.LUT R4, R5, 0xff, RZ, 0xc0, !PT ;  /* 0x000000ff05047812 */ /* 0x000fe200078ec0ff */
[----:B------:R-:W-:-:S05]  /*3100*/  IMAD.MOV.U32 R5, RZ, RZ, RZ ;  /* 0x000000ffff057224 */ /* 0x000fca00078e00ff */
[----:B------:R0:W-:Y:S01]  /*3110*/  STG.E.64 desc[UR36][R2.64], R4 ;  /* 0x0000000402007986 */ /* 0x0001e2000c101b24 */
[----:B------:R-:W-:Y:S05]  /*3120*/  BRA `(.L_x_19875) ;  /* 0x0000000000087947 */ /* 0x000fea0003800000 */
.L_x_19900:
[----:B------:R-:W-:-:S05]  /*3130*/  LOP3.LUT R5, R5, 0xff, RZ, 0xc0, !PT ;  /* 0x000000ff05057812 */ /* 0x000fca00078ec0ff */
[----:B------:R0:W-:Y:S02]  /*3140*/  STG.E desc[UR36][R2.64], R5 ;  /* 0x0000000502007986 */ /* 0x0001e4000c101924 */
.L_x_19875:
[----:B------:R-:W-:Y:S05]  /*3150*/  BSYNC.RECONVERGENT B6 ;  /* 0x0000000000067941 */ /* 0x000fea0003800200 */
.L_x_19869:
[----:B------:R-:W-:-:S07]  /*3160*/  VIADD R17, R17, 0x80 ;  /* 0x0000008011117836 */ /* 0x000fce0000000000 */
.L_x_19833:
[----:B------:R-:W-:Y:S05]  /*3170*/  BSYNC.RECONVERGENT B7 ;  /* 0x0000000000077941 */ /* 0x000fea0003800200 */
.L_x_19832:
        /* <DEDUP_REMOVED lines=307> */
.L_x_19906:
[----:B------:R-:W0:Y:S01]  /*44b0*/  LDCU.64 UR6, c[0x0][0x588] ;  /* 0x0000b100ff0677ac */ /* 0x000e220008000a00 */
[----:B------:R-:W-:-:S04]  /*44c0*/  UPRMT UR4, UR43, 0x9910, URZ ;  /* 0x000099102b047896 */ /* 0x000fc800080000ff */
[----:B------:R-:W-:Y:S01]  /*44d0*/  UISETP.GT.AND UP0, UPT, UR4, 0x9, UPT ;  /* 0x000000090400788c */ /* 0x000fe2000bf04270 */
[----:B0-----:R-:W-:-:S04]  /*44e0*/  IADD3 R4, P0, PT, R0, UR6, RZ ;  /* 0x0000000600047c10 */ /* 0x001fc8000ff1e0ff */
[----:B-1234-:R-:W-:-:S04]  /*44f0*/  IADD3.X R5, PT, PT, RZ, UR7, RZ, P0, !PT ;  /* 0x00000007ff057c10 */ /* 0x01efc800087fe4ff */
        /* <DEDUP_REMOVED lines=11> */
.L_x_19910:
[----:B------:R4:W5:Y:S01]  /*45b0*/  LDG.E.U8 R0, desc[UR36][R4.64] ;  /* 0x0000002404007981 */ /* 0x000962000c1e1100 */
[----:B------:R-:W-:Y:S05]  /*45c0*/  BRA `(.L_x_19912) ;  /* 0x0000000c005c7947 */ /* 0x000fea0003800000 */
.L_x_19909:
        /* <DEDUP_REMOVED lines=8> */
.L_x_19914:
[----:B------:R0:W5:Y:S01]  /*4650*/  LDG.E.U8 R0, desc[UR36][R4.64] ;  /* 0x0000002404007981 */ /* 0x000162000c1e1100 */
[----:B------:R-:W-:Y:S05]  /*4660*/  BRA `(.L_x_19912) ;  /* 0x0000000c00347947 */ /* 0x000fea0003800000 */
.L_x_19913:
[----:B------:R0:W5:Y:S01]  /*4670*/  LDG.E.U16 R0, desc[UR36][R4.64] ;  /* 0x0000002404007981 */ /* 0x000162000c1e1500 */
[----:B------:R-:W-:Y:S05]  /*4680*/  BRA `(.L_x_19912) ;  /* 0x0000000c002c7947 */ /* 0x000fea0003800000 */
.L_x_19908:
        /* <DEDUP_REMOVED lines=10> */
.L_x_19916:
[----:B------:R-:W2:Y:S02]  /*4730*/  LDG.E.U16 R2, desc[UR36][R4.64] ;  /* 0x0000002404027981 */ /* 0x000ea4000c1e1500 */
[----:B--2---:R-:W-:-:S06]  /*4740*/  HADD2.F32 R2, -RZ, R2.H0_H0 ;  /* 0x20000002ff027230 */ /* 0x004fcc0000004100 */
[----:B------:R-:W0:Y:S02]  /*4750*/  F2I.S64.TRUNC R2, R2 ;  /* 0x0000000200027311 */ /* 0x000e24000020d900 */
[----:B0-----:R-:W-:Y:S01]  /*4760*/  PRMT R0, R2, 0x7610, R0 ;  /* 0x0000761002007816 */ /* 0x001fe20000000000 */
[----:B------:R-:W-:Y:S06]  /*4770*/  BRA `(.L_x_19912) ;  /* 0x0000000800f07947 */ /* 0x000fec0003800000 */
.L_x_19915:
        /* <DEDUP_REMOVED lines=10> */
.L_x_19918:
[----:B------:R-:W2:Y:S02]  /*4820*/  LDG.E.U16 R4, desc[UR36][R4.64] ;  /* 0x0000002404047981 */ /* 0x000ea4000c1e1500 */
[----:B--2---:R-:W-:-:S06]  /*4830*/  HADD2.F32 R2, -RZ, R4.H0_H0 ;  /* 0x20000004ff027230 */ /* 0x004fcc0000004100 */
[----:B------:R-:W0:Y:S02]  /*4840*/  F2I.S64.TRUNC R2, R2 ;  /* 0x0000000200027311 */ /* 0x000e24000020d900 */
[----:B0-----:R-:W-:Y:S01]  /*4850*/  PRMT R0, R2, 0x7610, R0 ;  /* 0x0000761002007816 */ /* 0x001fe20000000000 */
[----:B------:R-:W-:Y:S06]  /*4860*/  BRA `(.L_x_19912) ;  /* 0x0000000800b47947 */ /* 0x000fec0003800000 */
.L_x_19917:
[----:B------:R-:W2:Y:S02]  /*4870*/  LDG.E.64 R2, desc[UR36][R4.64] ;  /* 0x0000002404027981 */ /* 0x000ea4000c1e1b00 */
[----:B--2---:R-:W0:Y:S02]  /*4880*/  F2I.S64.F64.TRUNC R2, R2 ;  /* 0x0000000200027311 */ /* 0x004e24000030d900 */
[----:B0-----:R-:W-:Y:S01]  /*4890*/  PRMT R0, R2, 0x7610, R0 ;  /* 0x0000761002007816 */ /* 0x001fe20000000000 */
[----:B------:R-:W-:Y:S06]  /*48a0*/  BRA `(.L_x_19912) ;  /* 0x0000000800a47947 */ /* 0x000fec0003800000 */
.L_x_19907:
        /* <DEDUP_REMOVED lines=12> */
.L_x_19921:
[----:B------:R-:W2:Y:S02]  /*4970*/  LDG.E.64 R4, desc[UR36][R4.64] ;  /* 0x0000002404047981 */ /* 0x000ea4000c1e1b00 */
[----:B--2---:R-:W0:Y:S02]  /*4980*/  F2I.S64.F64.TRUNC R2, R4 ;  /* 0x0000000400027311 */ /* 0x004e24000030d900 */
[----:B0-----:R-:W-:Y:S01]  /*4990*/  PRMT R0, R2, 0x7610, R0 ;  /* 0x0000761002007816 */ /* 0x001fe20000000000 */
[----:B------:R-:W-:Y:S06]  /*49a0*/  BRA `(.L_x_19912) ;  /* 0x0000000800647947 */ /* 0x000fec0003800000 */
.L_x_19920:
        /* <DEDUP_REMOVED lines=27> */
.L_x_19923:
        /* <DEDUP_REMOVED lines=14> */
.L_x_19922:
[----:B------:R-:W2:Y:S02]  /*4c40*/  LDG.E.U16 R2, desc[UR36][R4.64] ;  /* 0x0000002404027981 */ /* 0x000ea4000c1e1500 */
[----:B--2---:R-:W-:-:S06]  /*4c50*/  IMAD.U32 R2, R2, 0x10000, RZ ;  /* 0x0001000002027824 */ /* 0x004fcc00078e00ff */
[----:B------:R-:W0:Y:S02]  /*4c60*/  F2I.S64.TRUNC R2, R2 ;  /* 0x0000000200027311 */ /* 0x000e24000020d900 */
[----:B0-----:R-:W-:Y:S01]  /*4c70*/  PRMT R0, R2, 0x7610, R0 ;  /* 0x0000761002007816 */ /* 0x001fe20000000000 */
[----:B------:R-:W-:Y:S06]  /*4c80*/  BRA `(.L_x_19912) ;  /* 0x0000000400ac7947 */ /* 0x000fec0003800000 */
.L_x_19919:
        /* <DEDUP_REMOVED lines=10> */
.L_x_19926:
        /* <DEDUP_REMOVED lines=21> */
.L_x_19930:
[----:B------:R-:W-:Y:S05]  /*4e80*/  BSYNC.RECONVERGENT B1 ;  /* 0x0000000000017941 */ /* 0x000fea0003800200 */
.L_x_19929:
[----:B------:R-:W-:Y:S01]  /*4e90*/  IMAD.SHL.U32 R0, R0, 0x100000, RZ ;  /* 0x0010000000007824 */ /* 0x000fe200078e00ff */
[----:B------:R-:W-:-:S04]  /*4ea0*/  LEA R2, R2, 0x3b800000, 0x17 ;  /* 0x3b80000002027811 */ /* 0x000fc800078eb8ff */
[----:B------:R-:W-:-:S07]  /*4eb0*/  LOP3.LUT R2, R2, R0, R7, 0xfe, !PT ;  /* 0x0000000002027212 */ /* 0x000fce00078efe07 */
.L_x_19928:
[----:B------:R-:W-:Y:S05]  /*4ec0*/  BSYNC.RECONVERGENT B0 ;  /* 0x0000000000007941 */ /* 0x000fea0003800200 */
.L_x_19927:
[----:B------:R-:W0:Y:S02]  /*4ed0*/  F2I.S64.TRUNC R2, R2 ;  /* 0x0000000200027311 */ /* 0x000e24000020d900 */
[----:B0-----:R-:W-:Y:S01]  /*4ee0*/  PRMT R0, R2, 0x7610, R0 ;  /* 0x0000761002007816 */ /* 0x001fe20000000000 */
[----:B------:R-:W-:Y:S06]  /*4ef0*/  BRA `(.L_x_19912) ;  /* 0x0000000400107947 */ /* 0x000fec0003800000 */
.L_x_19925:
        /* <DEDUP_REMOVED lines=21> */
.L_x_19934:
[----:B------:R-:W-:Y:S05]  /*5050*/  BSYNC.RECONVERGENT B1 ;  /* 0x0000000000017941 */ /* 0x000fea0003800200 */
.L_x_19933:
[----:B------:R-:W-:Y:S02]  /*5060*/  SHF.L.U32 R0, R0, 0x15, RZ ;  /* 0x0000001500007819 */ /* 0x000fe400000006ff */
[----:B------:R-:W-:-:S04]  /*5070*/  LEA R2, R2, 0x37800000, 0x17 ;  /* 0x3780000002027811 */ /* 0x000fc800078eb8ff */
[----:B------:R-:W-:-:S07]  /*5080*/  LOP3.LUT R2, R2, R0, R7, 0xfe, !PT ;  /* 0x0000000002027212 */ /* 0x000fce00078efe07 */
.L_x_19932:
[----:B------:R-:W-:Y:S05]  /*5090*/  BSYNC.RECONVERGENT B0 ;  /* 0x0000000000007941 */ /* 0x000fea0003800200 */
.L_x_19931:
[----:B------:R-:W0:Y:S02]  /*50a0*/  F2I.S64.TRUNC R2, R2 ;  /* 0x0000000200027311 */ /* 0x000e24000020d900 */
[----:B0-----:R-:W-:Y:S01]  /*50b0*/  PRMT R0, R2, 0x7610, R0 ;  /* 0x0000761002007816 */ /* 0x001fe20000000000 */
[----:B------:R-:W-:Y:S06]  /*50c0*/  BRA `(.L_x_19912) ;  /* 0x00000000009c7947 */ /* 0x000fec0003800000 */
.L_x_19924:
        /* <DEDUP_REMOVED lines=14> */
.L_x_19938:
[----:B------:R-:W-:Y:S05]  /*51b0*/  BSYNC.RECONVERGENT B0 ;  /* 0x0000000000007941 */ /* 0x000fea0003800200 */
.L_x_19937:
[----:B------:R-:W0:Y:S02]  /*51c0*/  F2I.S64.TRUNC R2, R2 ;  /* 0x0000000200027311 */ /* 0x000e24000020d900 */
[----:B0-----:R-:W-:Y:S01]  /*51d0*/  PRMT R0, R2, 0x7610, R0 ;  /* 0x0000761002007816 */ /* 0x001fe20000000000 */
[----:B------:R-:W-:Y:S06]  /*51e0*/  BRA `(.L_x_19912) ;  /* 0x0000000000547947 */ /* 0x000fec0003800000 */
.L_x_19911:
        /* <DEDUP_REMOVED lines=16> */
.L_x_19939:
[----:B------:R-:W-:Y:S01]  /*52f0*/  PRMT R0, RZ, 0x7610, R0 ;  /* 0x00007610ff007816 */ /* 0x000fe20000000000 */
[----:B------:R-:W-:Y:S06]  /*5300*/  BRA `(.L_x_19912) ;  /* 0x00000000000c7947 */ /* 0x000fec0003800000 */
.L_x_19936:
[----:B------:R1:W5:Y:S01]  /*5310*/  LDG.E.U8 R0, desc[UR36][R4.64] ;  /* 0x0000002404007981 */ /* 0x000362000c1e1100 */
[----:B------:R-:W-:Y:S05]  /*5320*/  BRA `(.L_x_19912) ;  /* 0x0000000000047947 */ /* 0x000fea0003800000 */
.L_x_19935:
[----:B------:R2:W5:Y:S02]  /*5330*/  LDG.E.U8 R0, desc[UR36][R4.64] ;  /* 0x0000002404007981 */ /* 0x000564000c1e1100 */
.L_x_19912:
        /* <DEDUP_REMOVED lines=19> */
.L_x_19944:
[----:B------:R0:W-:Y:S01]  /*5470*/  STG.E.U8 desc[UR36][R2.64], R5 ;  /* 0x0000000502007986 */ /* 0x0001e2000c101124 */
[----:B------:R-:W-:Y:S05]  /*5480*/  BRA `(.L_x_19946) ;  /* 0x0000000c00507947 */ /* 0x000fea0003800000 */
.L_x_19943:
        /* <DEDUP_REMOVED lines=10> */
.L_x_19948:
[----:B------:R-:W-:-:S05]  /*5530*/  LOP3.LUT R5, R5, 0xff, RZ, 0xc0, !PT ;  /* 0x000000ff05057812 */ /* 0x000fca00078ec0ff */
[----:B------:R0:W-:Y:S01]  /*5540*/  STG.E desc[UR36][R2.64], R5 ;  /* 0x0000000502007986 */ /* 0x0001e2000c101924 */
[----:B------:R-:W-:Y:S05]  /*5550*/  BRA `(.L_x_19946) ;  /* 0x0000000c001c7947 */ /* 0x000fea0003800000 */
.L_x_19947:
[----:B------:R-:W-:-:S05]  /*5560*/  LOP3.LUT R5, R5, 0xff, RZ, 0xc0, !PT ;  /* 0x000000ff05057812 */ /* 0x000fca00078ec0ff */
[----:B------:R0:W-:Y:S01]  /*5570*/  STG.E.U16 desc[UR36][R2.64], R5 ;  /* 0x0000000502007986 */ /* 0x0001e2000c101524 */
[----:B------:R-:W-:Y:S05]  /*5580*/  BRA `(.L_x_19946) ;  /* 0x0000000c00107947 */ /* 0x000fea0003800000 */
.L_x_19942:
        /* <DEDUP_REMOVED lines=10> */
.L_x_19950:
[----:B------:R-:W-:-:S04]  /*5630*/  LOP3.LUT R5, R5, 0xff, RZ, 0xc0, !PT ;  /* 0x000000ff05057812 */ /* 0x000fc800078ec0ff */
[----:B------:R-:W0:Y:S02]  /*5640*/  I2F.U16 R0, R5 ;  /* 0x0000000500007306 */ /* 0x000e240000101000 */
[----:B0-----:R-:W-:-:S05]  /*5650*/  F2FP.F16.F32.PACK_AB R0, RZ, R0 ;  /* 0x00000000ff00723e */ /* 0x001fca00000000ff */
[----:B------:R0:W-:Y:S01]  /*5660*/  STG.E.U16 desc[UR36][R2.64], R0 ;  /* 0x0000000002007986 */ /* 0x0001e2000c101524 */
[----:B------:R-:W-:Y:S05]  /*5670*/  BRA `(.L_x_19946) ;  /* 0x0000000800d47947 */ /* 0x000fea0003800000 */
.L_x_19949:
        /* <DEDUP_REMOVED lines=11> */
.L_x_19952:
[----:B------:R-:W-:-:S06]  /*5730*/  LOP3.LUT R5, R5, 0xff, RZ, 0xc0, !PT ;  /* 0x000000ff05057812 */ /* 0x000fcc00078ec0ff */
[----:B------:R-:W0:Y:S02]  /*5740*/  I2F.U16 R5, R5 ;  /* 0x0000000500057306 */ /* 0x000e240000101000 */
[----:B0-----:R-:W-:-:S04]  /*5750*/  F2FP.F16.F32.PACK_AB R5, RZ, R5 ;  /* 0x00000005ff05723e */ /* 0x001fc800000000ff */
[----:B------:R-:W-:-:S05]  /*5760*/  PRMT R5, R5, 0x5410, RZ ;  /* 0x0000541005057816 */ /* 0x000fca00000000ff */
[----:B------:R0:W-:Y:S01]  /*5770*/  STG.E desc[UR36][R2.64], R5 ;  /* 0x0000000502007986 */ /* 0x0001e2000c101924 */
[----:B------:R-:W-:Y:S05]  /*5780*/  BRA `(.L_x_19946) ;  /* 0x0000000800907947 */ /* 0x000fea0003800000 */
.L_x_19951:
[----:B------:R-:W-:-:S06]  /*5790*/  LOP3.LUT R5, R5, 0xff, RZ, 0xc0, !PT ;  /* 0x000000ff05057812 */ /* 0x000fcc00078ec0ff */
[----:B------:R-:W0:Y:S02]  /*57a0*/  I2F.F64.U16 R4, R5 ;  /* 0x0000000500047312 */ /* 0x000e240000101800 */
[----:B0-----:R0:W-:Y:S01]  /*57b0*/  STG.E.64 desc[UR36][R2.64], R4 ;  /* 0x0000000402007986 */ /* 0x0011e2000c101b24 */
[----:B------:R-:W-:Y:S05]  /*57c0*/  BRA `(.L_x_19946) ;  /* 0x0000000800807947 */ /* 0x000fea0003800000 */
.L_x_19941:
        /* <DEDUP_REMOVED lines=13> */
.L_x_19956:
[----:B------:R-:W-:Y:S01]  /*58a0*/  LOP3.LUT R5, R5, 0xff, RZ, 0xc0, !PT ;  /* 0x000000ff05057812 */ /* 0x000fe200078ec0ff */
[----:B------:R-:W-:Y:S01]  /*58b0*/  BSSY.RECONVERGENT B0, `(.L_x_19957) ;  /* 0x0000011000007945 */ /* 0x000fe20003800200 */
[----:B------:R-:W-:-:S04]  /*58c0*/  MOV R0, 0x80 ;  /* 0x0000008000007802 */ /* 0x000fc80000000f00 */
        /* <DEDUP_REMOVED lines=15> */
.L_x_19958:
[----:B------:R-:W-:Y:S05]  /*59c0*/  BSYNC.RECONVERGENT B0 ;  /* 0x0000000000007941 */ /* 0x000fea0003800200 */
.L_x_19957:
[----:B------:R0:W-:Y:S01]  /*59d0*/  STG.E.U8 desc[UR36][R2.64], R0 ;  /* 0x0000000002007986 */ /* 0x0001e2000c101124 */
[----:B------:R-:W-:Y:S05]  /*59e0*/  BRA `(.L_x_19946) ;  /* 0x0000000400f87947 */ /* 0x000fea0003800000 */
.L_x_19955:
        /* <DEDUP_REMOVED lines=18> */
.L_x_19960:
[----:B------:R-:W-:Y:S05]  /*5b10*/  BSYNC.RECONVERGENT B0 ;  /* 0x0000000000007941 */ /* 0x000fea0003800200 */
.L_x_19959:
[----:B------:R0:W-:Y:S01]  /*5b20*/  STG.E.U8 desc[UR36][R2.64], R0 ;  /* 0x0000000002007986 */ /* 0x0001e2000c101124 */
[----:B------:R-:W-:Y:S05]  /*5b30*/  BRA `(.L_x_19946) ;  /* 0x0000000400a47947 */ /* 0x000fea0003800000 */
.L_x_19954:
[----:B------:R-:W-:-:S09]  /*5b40*/  UISETP.NE.AND UP0, UPT, UR4, 0x1c, UPT ;  /* 0x0000001c0400788c */ /* 0x000fd2000bf05270 */
[----:B------:R-:W-:Y:S05]  /*5b50*/  BRA.U !UP0, `(.L_x_19961) ;  /* 0x0000000108647547 */ /* 0x000fea000b800000 */
[----:B------:R-:W-:-:S09]  /*5b60*/  UISETP.NE.AND UP0, UPT, UR4, 0x1d, UPT ;  /* 0x0000001d0400788c */ /* 0x000fd2000bf05270 */
[----:B------:R-:W-:Y:S05]  /*5b70*/  BRA.U !UP0, `(.L_x_19962) ;  /* 0x00000001084c7547 */ /* 0x000fea000b800000 */
[----:B------:R-:W-:-:S09]  /*5b80*/  UISETP.NE.AND UP0, UPT, UR4, 0x2c, UPT ;  /* 0x0000002c0400788c */ /* 0x000fd2000bf05270 */
[----:B------:R-:W-:Y:S05]  /*5b90*/  BRA.U UP0, `(.L_x_19945) ;  /* 0x0000000100b47547 */ /* 0x000fea000b800000 */
[----:B------:R-:W-:Y:S01]  /*5ba0*/  LOP3.LUT R5, R5, 0xff, RZ, 0xc0, !PT ;  /* 0x000000ff05057812 */ /* 0x000fe200078ec0ff */
[----:B------:R-:W-:-:S05]  /*5bb0*/  HFMA2 R6, -RZ, RZ, 0, 1.5199184417724609375e-05 ;  /* 0x000000ffff067431 */ /* 0x000fca00000001ff */
        /* <DEDUP_REMOVED lines=15> */
.L_x_19962:
[----:B------:R-:W-:Y:S02]  /*5cb0*/  LOP3.LUT R4, R5, 0xff, RZ, 0xc0, !PT ;  /* 0x000000ff05047812 */ /* 0x000fe400078ec0ff */
[----:B------:R-:W-:-:S05]  /*5cc0*/  MOV R5, RZ ;  /* 0x000000ff00057202 */ /* 0x000fca0000000f00 */
[----:B------:R0:W-:Y:S01]  /*5cd0*/  STG.E.64 desc[UR36][R2.64], R4 ;  /* 0x0000000402007986 */ /* 0x0001e2000c101b24 */
[----:B------:R-:W-:Y:S05]  /*5ce0*/  BRA `(.L_x_19946) ;  /* 0x0000000400387947 */ /* 0x000fea0003800000 */
.L_x_19961:
[----:B------:R-:W-:-:S05]  /*5cf0*/  LOP3.LUT R5, R5, 0xff, RZ, 0xc0, !PT ;  /* 0x000000ff05057812 */ /* 0x000fca00078ec0ff */
[----:B------:R0:W-:Y:S01]  /*5d00*/  STG.E desc[UR36][R2.64], R5 ;  /* 0x0000000502007986 */ /* 0x0001e2000c101924 */
[----:B------:R-:W-:Y:S05]  /*5d10*/  BRA `(.L_x_19946) ;  /* 0x00000004002c7947 */ /* 0x000fea0003800000 */
.L_x_19953:
        /* <DEDUP_REMOVED lines=10> */
.L_x_19964:
[----:B------:R-:W-:Y:S02]  /*5dc0*/  LOP3.LUT R5, R5, 0xff, RZ, 0xc0, !PT ;  /* 0x000000ff05057812 */ /* 0x000fe400078ec0ff */
[----:B------:R-:W-:-:S04]  /*5dd0*/  CS2R R6, SRZ ;  /* 0x0000000000067805 */ /* 0x000fc8000001ff00 */
[----:B------:R-:W0:Y:S02]  /*5de0*/  I2F.F64.U16 R4, R5 ;  /* 0x0000000500047312 */ /* 0x000e240000101800 */
[----:B0-----:R4:W-:Y:S01]  /*5df0*/  STG.E.128 desc[UR36][R2.64], R4 ;  /* 0x0000000402007986 */ /* 0x0019e2000c101d24 */
[----:B------:R-:W-:Y:S05]  /*5e00*/  BRA `(.L_x_19946) ;  /* 0x0000000000f07947 */ /* 0x000fea0003800000 */
.L_x_19963:
[----:B------:R-:W-:-:S09]  /*5e10*/  UISETP.NE.AND UP0, UPT, UR4, 0xf, UPT ;  /* 0x0000000f0400788c */ /* 0x000fd2000bf05270 */
[----:B------:R-:W-:Y:S05]  /*5e20*/  BRA.U !UP0, `(.L_x_19965) ;  /* 0x0000000108d87547 */ /* 0x000fea000b800000 */
[----:B------:R-:W-:-:S09]  /*5e30*/  UISETP.NE.AND UP0, UPT, UR4, 0x17, UPT ;  /* 0x000000170400788c */ /* 0x000fd2000bf05270 */
[----:B------:R-:W-:Y:S05]  /*5e40*/  BRA.U !UP0, `(.L_x_19966) ;  /* 0x0000000108887547 */ /* 0x000fea000b800000 */
[----:B------:R-:W-:-:S09]  /*5e50*/  UISETP.NE.AND UP0, UPT, UR4, 0x18, UPT ;  /* 0x000000180400788c */ /* 0x000fd2000bf05270 */
[----:B------:R-:W-:Y:S05]  /*5e60*/  BRA.U !UP0, `(.L_x_19967) ;  /* 0x0000000108447547 */ /* 0x000fea000b800000 */
.L_x_19945:
        /* <DEDUP_REMOVED lines=16> */
.L_x_19968:
[----:B------:R-:W-:Y:S05]  /*5f70*/  BRA `(.L_x_19946) ;  /* 0x0000000000947947 */ /* 0x000fea0003800000 */
.L_x_19967:
        /* <DEDUP_REMOVED lines=12> */
.L_x_19970:
[----:B------:R-:W-:Y:S05]  /*6040*/  BSYNC.RECONVERGENT B0 ;  /* 0x0000000000007941 */ /* 0x000fea0003800200 */
.L_x_19969:
[----:B------:R3:W-:Y:S01]  /*6050*/  STG.E.U8 desc[UR36][R2.64], R5 ;  /* 0x0000000502007986 */ /* 0x0007e2000c101124 */
[----:B------:R-:W-:Y:S05]  /*6060*/  BRA `(.L_x_19946) ;  /* 0x0000000000587947 */ /* 0x000fea0003800000 */
.L_x_19966:
        /* <DEDUP_REMOVED lines=13> */
.L_x_19971:
[----:B------:R-:W-:Y:S01]  /*6140*/  IMAD.MOV.U32 R5, RZ, RZ, 0x7f ;  /* 0x0000007fff057424 */ /* 0x000fe200078e00ff */
[----:B------:R-:W-:-:S04]  /*6150*/  ISETP.GT.U32.AND P0, PT, R7, 0x7f800000, PT ;  /* 0x7f8000000700780c */ /* 0x000fc80003f04070 */
[----:B------:R-:W-:-:S05]  /*6160*/  SEL R5, R5, 0x7c, P0 ;  /* 0x0000007c05057807 */ /* 0x000fca0000000000 */
[----:B------:R2:W-:Y:S01]  /*6170*/  STG.E.U8 desc[UR36][R2.64], R5 ;  /* 0x0000000502007986 */ /* 0x0005e2000c101124 */
[----:B------:R-:W-:Y:S05]  /*6180*/  BRA `(.L_x_19946) ;  /* 0x0000000000107947 */ /* 0x000fea0003800000 */
.L_x_19965:
[----:B------:R-:W-:-:S04]  /*6190*/  LOP3.LUT R5, R5, 0xff, RZ, 0xc0, !PT ;  /* 0x000000ff05057812 */ /* 0x000fc800078ec0ff */
[----:B------:R-:W0:Y:S02]  /*61a0*/  I2F.U16 R0, R5 ;  /* 0x0000000500007306 */ /* 0x000e240000101000 */
[----:B0-----:R-:W-:-:S05]  /*61b0*/  F2FP.BF16.F32.PACK_AB R0, RZ, R0 ;  /* 0x00000000ff00723e */ /* 0x001fca00000010ff */
[----:B------:R0:W-:Y:S02]  /*61c0*/  STG.E.U16 desc[UR36][R2.64], R0 ;  /* 0x0000000002007986 */ /* 0x0001e4000c101524 */
.L_x_19946:
[----:B------:R-:W-:Y:S05]  /*61d0*/  BSYNC.RECONVERGENT B6 ;  /* 0x0000000000067941 */ /* 0x000fea0003800200 */
.L_x_19940:
[----:B------:R-:W-:-:S07]  /*61e0*/  IADD3 R17, PT, PT, R17, 0x80, RZ ;  /* 0x0000008011117810 */ /* 0x000fce0007ffe0ff */
.L_x_19905:
[----:B------:R-:W-:Y:S05]  /*61f0*/  BSYNC.RECONVERGENT B7 ;  /* 0x0000000000077941 */ /* 0x000fea0003800200 */
.L_x_19904:
        /* <DEDUP_REMOVED lines=307> */
.L_x_19974:
        /* <DEDUP_REMOVED lines=16> */
.L_x_19978:
[----:B------:R0:W5:Y:S01]  /*7630*/  LDG.E.U8 R0, desc[UR36][R4.64] ;  /* 0x0000002404007981 */ /* 0x000162000c1e1100 */
[----:B------:R-:W-:Y:S05]  /*7640*/  BRA `(.L_x_19980) ;  /* 0x0000000c005c7947 */ /* 0x000fea0003800000 */
.L_x_19977:
        /* <DEDUP_REMOVED lines=8> */
.L_x_19982:
[----:B------:R3:W5:Y:S01]  /*76d0*/  LDG.E.U8 R0, desc[UR36][R4.64] ;  /* 0x0000002404007981 */ /* 0x000762000c1e1100 */
[----:B------:R-:W-:Y:S05]  /*76e0*/  BRA `(.L_x_19980) ;  /* 0x0000000c00347947 */ /* 0x000fea0003800000 */
.L_x_19981:
[----:B------:R2:W5:Y:S01]  /*76f0*/  LDG.E.U16 R0, desc[UR36][R4.64] ;  /* 0x0000002404007981 */ /* 0x000562000c1e1500 */
[----:B------:R-:W-:Y:S05]  /*7700*/  BRA `(.L_x_19980) ;  /* 0x0000000c002c7947 */ /* 0x000fea0003800000 */
.L_x_19976:
        /* <DEDUP_REMOVED lines=10> */
.L_x_19984:
[----:B------:R-:W2:Y:S02]  /*77b0*/  LDG.E.U16 R2, desc[UR36][R4.64] ;  /* 0x0000002404027981 */ /* 0x000ea4000c1e1500 */
[----:B--2---:R-:W-:-:S06]  /*77c0*/  HADD2.F32 R2, -RZ, R2.H0_H0 ;  /* 0x20000002ff027230 */ /* 0x004fcc0000004100 */
[----:B------:R-:W0:Y:S02]  /*77d0*/  F2I.S64.TRUNC R2, R2 ;  /* 0x0000000200027311 */ /* 0x000e24000020d900 */
[----:B0-----:R-:W-:Y:S01]  /*77e0*/  PRMT R0, R2, 0x7610, R0 ;  /* 0x0000761002007816 */ /* 0x001fe20000000000 */
[----:B------:R-:W-:Y:S06]  /*77f0*/  BRA `(.L_x_19980) ;  /* 0x0000000800f07947 */ /* 0x000fec0003800000 */
.L_x_19983:
        /* <DEDUP_REMOVED lines=10> */
.L_x_19986:
[----:B------:R-:W2:Y:S02]  /*78a0*/  LDG.E.U16 R4, desc[UR36][R4.64] ;  /* 0x0000002404047981 */ /* 0x000ea4000c1e1500 */
[----:B--2---:R-:W-:-:S06]  /*78b0*/  HADD2.F32 R2, -RZ, R4.H0_H0 ;  /* 0x20000004ff027230 */ /* 0x004fcc0000004100 */
[----:B------:R-:W0:Y:S02]  /*78c0*/  F2I.S64.TRUNC R2, R2 ;  /* 0x0000000200027311 */ /* 0x000e24000020d900 */
[----:B0-----:R-:W-:Y:S01]  /*78d0*/  PRMT R0, R2, 0x7610, R0 ;  /* 0x0000761002007816 */ /* 0x001fe20000000000 */
[----:B------:R-:W-:Y:S06]  /*78e0*/  BRA `(.L_x_19980) ;  /* 0x0000000800b47947 */ /* 0x000fec0003800000 */
.L_x_19985:
[----:B------:R-:W2:Y:S02]  /*78f0*/  LDG.E.64 R2, desc[UR36][R4.64] ;  /* 0x0000002404027981 */ /* 0x000ea4000c1e1b00 */
[----:B--2---:R-:W0:Y:S02]  /*7900*/  F2I.S64.F64.TRUNC R2, R2 ;  /* 0x0000000200027311 */ /* 0x004e24000030d900 */
[----:B0-----:R-:W-:Y:S01]  /*7910*/  PRMT R0, R2, 0x7610, R0 ;  /* 0x0000761002007816 */ /* 0x001fe20000000000 */
[----:B------:R-:W-:Y:S06]  /*7920*/  BRA `(.L_x_19980) ;  /* 0x0000000800a47947 */ /* 0x000fec0003800000 */
.L_x_19975:
        /* <DEDUP_REMOVED lines=12> */
.L_x_19989:
[----:B------:R-:W2:Y:S02]  /*79f0*/  LDG.E.64 R4, desc[UR36][R4.64] ;  /* 0x0000002404047981 */ /* 0x000ea4000c1e1b00 */
[----:B--2---:R-:W0:Y:S02]  /*7a00*/  F2I.S64.F64.TRUNC R2, R4 ;  /* 0x0000000400027311 */ /* 0x004e24000030d900 */
[----:B0-----:R-:W-:Y:S01]  /*7a10*/  PRMT R0, R2, 0x7610, R0 ;  /* 0x0000761002007816 */ /* 0x001fe20000000000 */
[----:B------:R-:W-:Y:S06]  /*7a20*/  BRA `(.L_x_19980) ;  /* 0x0000000800647947 */ /* 0x000fec0003800000 */
.L_x_19988:
        /* <DEDUP_REMOVED lines=27> */
.L_x_19991:
        /* <DEDUP_REMOVED lines=14> */
.L_x_19990:
[----:B------:R-:W2:Y:S02]  /*7cc0*/  LDG.E.U16 R2, desc[UR36][R4.64] ;  /* 0x0000002404027981 */ /* 0x000ea4000c1e1500 */
[----:B--2---:R-:W-:-:S06]  /*7cd0*/  IMAD.U32 R2, R2, 0x10000, RZ ;  /* 0x0001000002027824 */ /* 0x004fcc00078e00ff */
[----:B------:R-:W0:Y:S02]  /*7ce0*/  F2I.S64.TRUNC R2, R2 ;  /* 0x0000000200027311 */ /* 0x000e24000020d900 */
[----:B0-----:R-:W-:Y:S01]  /*7cf0*/  PRMT R0, R2, 0x7610, R0 ;  /* 0x0000761002007816 */ /* 0x001fe20000000000 */
[----:B------:R-:W-:Y:S06]  /*7d00*/  BRA `(.L_x_19980) ;  /* 0x0000000400ac7947 */ /* 0x000fec0003800000 */
.L_x_19987:
        /* <DEDUP_REMOVED lines=10> */
.L_x_19994:
        /* <DEDUP_REMOVED lines=21> */
.L_x_19998:
[----:B------:R-:W-:Y:S05]  /*7f00*/  BSYNC.RECONVERGENT B1 ;  /* 0x0000000000017941 */ /* 0x000fea0003800200 */
.L_x_19997:
[----:B------:R-:W-:Y:S02]  /*7f10*/  SHF.L.U32 R0, R0, 0x14, RZ ;  /* 0x0000001400007819 */ /* 0x000fe400000006ff */
[----:B------:R-:W-:-:S04]  /*7f20*/  LEA R2, R2, 0x3b800000, 0x17 ;  /* 0x3b80000002027811 */ /* 0x000fc800078eb8ff */
[----:B------:R-:W-:-:S07]  /*7f30*/  LOP3.LUT R2, R2, R0, R7, 0xfe, !PT ;  /* 0x0000000002027212 */ /* 0x000fce00078efe07 */
.L_x_19996:
[----:B------:R-:W-:Y:S05]  /*7f40*/  BSYNC.RECONVERGENT B0 ;  /* 0x0000000000007941 */ /* 0x000fea0003800200 */
.L_x_19995:
[----:B------:R-:W0:Y:S02]  /*7f50*/  F2I.S64.TRUNC R2, R2 ;  /* 0x0000000200027311 */ /* 0x000e24000020d900 */
[----:B0-----:R-:W-:Y:S01]  /*7f60*/  PRMT R0, R2, 0x7610, R0 ;  /* 0x0000761002007816 */ /* 0x001fe20000000000 */
[----:B------:R-:W-:Y:S06]  /*7f70*/  BRA `(.L_x_19980) ;  /* 0x0000000400107947 */ /* 0x000fec0003800000 */
.L_x_19993:
        /* <DEDUP_REMOVED lines=21> */
.L_x_20002:
[----:B------:R-:W-:Y:S05]  /*80d0*/  BSYNC.RECONVERGENT B1 ;  /* 0x0000000000017941 */ /* 0x000fea0003800200 */
.L_x_20001:
[----:B------:R-:W-:Y:S01]  /*80e0*/  IMAD.SHL.U32 R0, R0, 0x200000, RZ ;  /* 0x0020000000007824 */ /* 0x000fe200078e00ff */
[----:B------:R-:W-:-:S04]  /*80f0*/  LEA R2, R2, 0x37800000, 0x17 ;  /* 0x3780000002027811 */ /* 0x000fc800078eb8ff */
[----:B------:R-:W-:-:S07]  /*8100*/  LOP3.LUT R2, R2, R0, R7, 0xfe, !PT ;  /* 0x0000000002027212 */ /* 0x000fce00078efe07 */
.L_x_20000:
[----:B------:R-:W-:Y:S05]  /*8110*/  BSYNC.RECONVERGENT B0 ;  /* 0x0000000000007941 */ /* 0x000fea0003800200 */
.L_x_19999:
[----:B------:R-:W0:Y:S02]  /*8120*/  F2I.S64.TRUNC R2, R2 ;  /* 0x0000000200027311 */ /* 0x000e24000020d900 */
[----:B0-----:R-:W-:Y:S01]  /*8130*/  PRMT R0, R2, 0x7610, R0 ;  /* 0x0000761002007816 */ /* 0x001fe20000000000 */
[----:B------:R-:W-:Y:S06]  /*8140*/  BRA `(.L_x_19980) ;  /* 0x00000000009c7947 */ /* 0x000fec0003800000 */
.L_x_19992:
        /* <DEDUP_REMOVED lines=14> */
.L_x_20006:
[----:B------:R-:W-:Y:S05]  /*8230*/  BSYNC.RECONVERGENT B0 ;  /* 0x0000000000007941 */ /* 0x000fea0003800200 */
.L_x_20005:
[----:B------:R-:W0:Y:S02]  /*8240*/  F2I.S64.TRUNC R2, R2 ;  /* 0x0000000200027311 */ /* 0x000e24000020d900 */
[----:B0-----:R-:W-:Y:S01]  /*8250*/  PRMT R0, R2, 0x7610, R0 ;  /* 0x0000761002007816 */ /* 0x001fe20000000000 */
[----:B------:R-:W-:Y:S06]  /*8260*/  BRA `(.L_x_19980) ;  /* 0x0000000000547947 */ /* 0x000fec0003800000 */
.L_x_19979:
        /* <DEDUP_REMOVED lines=16> */
.L_x_20007:
[----:B------:R-:W-:Y:S01]  /*8370*/  PRMT R0, RZ, 0x7610, R0 ;  /* 0x00007610ff007816 */ /* 0x000fe20000000000 */
[----:B------:R-:W-:Y:S06]  /*8380*/  BRA `(.L_x_19980) ;  /* 0x00000000000c7947 */ /* 0x000fec0003800000 */
.L_x_20004:
[----:B------:R0:W5:Y:S01]  /*8390*/  LDG.E.U8 R0, desc[UR36][R4.64] ;  /* 0x0000002404007981 */ /* 0x000162000c1e1100 */
[----:B------:R-:W-:Y:S05]  /*83a0*/  BRA `(.L_x_19980) ;  /* 0x0000000000047947 */ /* 0x000fea0003800000 */
.L_x_20003:
[----:B------:R0:W5:Y:S02]  /*83b0*/  LDG.E.U8 R0, desc[UR36][R4.64] ;  /* 0x0000002404007981 */ /* 0x000164000c1e1100 */
.L_x_19980:
        /* <DEDUP_REMOVED lines=19> */
.L_x_20012:
[----:B------:R0:W-:Y:S01]  /*84f0*/  STG.E.U8 desc[UR36][R2.64], R5 ;  /* 0x0000000502007986 */ /* 0x0001e2000c101124 */
[----:B------:R-:W-:Y:S05]  /*8500*/  BRA `(.L_x_20014) ;  /* 0x0000000c00507947 */ /* 0x000fea0003800000 */
.L_x_20011:
        /* <DEDUP_REMOVED lines=10> */
.L_x_20016:
[----:B------:R-:W-:-:S05]  /*85b0*/  LOP3.LUT R5, R5, 0xff, RZ, 0xc0, !PT ;  /* 0x000000ff05057812 */ /* 0x000fca00078ec0ff */
[----:B------:R0:W-:Y:S01]  /*85c0*/  STG.E desc[UR36][R2.64], R5 ;  /* 0x0000000502007986 */ /* 0x0001e2000c101924 */
[----:B------:R-:W-:Y:S05]  /*85d0*/  BRA `(.L_x_20014) ;  /* 0x0000000c001c7947 */ /* 0x000fea0003800000 */
.L_x_20015:
[----:B------:R-:W-:-:S05]  /*85e0*/  LOP3.LUT R5, R5, 0xff, RZ, 0xc0, !PT ;  /* 0x000000ff05057812 */ /* 0x000fca00078ec0ff */
[----:B------:R0:W-:Y:S01]  /*85f0*/  STG.E.U16 desc[UR36][R2.64], R5 ;  /* 0x0000000502007986 */ /* 0x0001e2000c101524 */
[----:B------:R-:W-:Y:S05]  /*8600*/  BRA `(.L_x_20014) ;  /* 0x0000000c00107947 */ /* 0x000fea0003800000 */
.L_x_20010:
        /* <DEDUP_REMOVED lines=10> */
.L_x_20018:
[----:B------:R-:W-:-:S04]  /*86b0*/  LOP3.LUT R5, R5, 0xff, RZ, 0xc0, !PT ;  /* 0x000000ff05057812 */ /* 0x000fc800078ec0ff */
[----:B------:R-:W0:Y:S02]  /*86c0*/  I2F.U16 R0, R5 ;  /* 0x0000000500007306 */ /* 0x000e240000101000 */
[----:B0-----:R-:W-:-:S05]  /*86d0*/  F2FP.F16.F32.PACK_AB R0, RZ, R0 ;  /* 0x00000000ff00723e */ /* 0x001fca00000000ff */
[----:B------:R0:W-:Y:S01]  /*86e0*/  STG.E.U16 desc[UR36][R2.64], R0 ;  /* 0x0000000002007986 */ /* 0x0001e2000c101524 */
[----:B------:R-:W-:Y:S05]  /*86f0*/  BRA `(.L_x_20014) ;  /* 0x0000000800d47947 */ /* 0x000fea0003800000 */
.L_x_20017:
        /* <DEDUP_REMOVED lines=11> */
.L_x_20020:
[----:B------:R-:W-:-:S06]  /*87b0*/  LOP3.LUT R5, R5, 0xff, RZ, 0xc0, !PT ;  /* 0x000000ff05057812 */ /* 0x000fcc00078ec0ff */
[----:B------:R-:W0:Y:S02]  /*87c0*/  I2F.U16 R5, R5 ;  /* 0x0000000500057306 */ /* 0x000e240000101000 */
[----:B0-----:R-:W-:-:S04]  /*87d0*/  F2FP.F16.F32.PACK_AB R5, RZ, R5 ;  /* 0x00000005ff05723e */ /* 0x001fc800000000ff */
[----:B------:R-:W-:-:S05]  /*87e0*/  PRMT R5, R5, 0x5410, RZ ;  /* 0x0000541005057816 */ /* 0x000fca00000000ff */
[----:B------:R0:W-:Y:S01]  /*87f0*/  STG.E desc[UR36][R2.64], R5 ;  /* 0x0000000502007986 */ /* 0x0001e2000c101924 */
[----:B------:R-:W-:Y:S05]  /*8800*/  BRA `(.L_x_20014) ;  /* 0x0000000800907947 */ /* 0x000fea0003800000 */
.L_x_20019:
[----:B------:R-:W-:-:S06]  /*8810*/  LOP3.LUT R5, R5, 0xff, RZ, 0xc0, !PT ;  /* 0x000000ff05057812 */ /* 0x000fcc00078ec0ff */
[----:B------:R-:W0:Y:S02]  /*8820*/  I2F.F64.U16 R4, R5 ;  /* 0x0000000500047312 */ /* 0x000e240000101800 */
[----:B0-----:R0:W-:Y:S01]  /*8830*/  STG.E.64 desc[UR36][R2.64], R4 ;  /* 0x0000000402007986 */ /* 0x0011e2000c101b24 */
[----:B------:R-:W-:Y:S05]  /*8840*/  BRA `(.L_x_20014) ;  /* 0x0000000800807947 */ /* 0x000fea0003800000 */
.L_x_20009:
        /* <DEDUP_REMOVED lines=13> */
.L_x_20024:
        /* <DEDUP_REMOVED lines=18> */
.L_x_20026:
[----:B------:R-:W-:Y:S05]  /*8a40*/  BSYNC.RECONVERGENT B0 ;  /* 0x0000000000007941 */ /* 0x000fea0003800200 */
.L_x_20025:
[----:B------:R0:W-:Y:S01]  /*8a50*/  STG.E.U8 desc[UR36][R2.64], R0 ;  /* 0x0000000002007986 */ /* 0x0001e2000c101124 */
[----:B------:R-:W-:Y:S05]  /*8a60*/  BRA `(.L_x_20014) ;  /* 0x0000000400f87947 */ /* 0x000fea0003800000 */
.L_x_20023:
        /* <DEDUP_REMOVED lines=18> */
.L_x_20028:
[----:B------:R-:W-:Y:S05]  /*8b90*/  BSYNC.RECONVERGENT B0 ;  /* 0x0000000000007941 */ /* 0x000fea0003800200 */
.L_x_20027:
[----:B------:R0:W-:Y:S01]  /*8ba0*/  STG.E.U8 desc[UR36][R2.64], R0 ;  /* 0x0000000002007986 */ /* 0x0001e2000c101124 */
[----:B------:R-:W-:Y:S05]  /*8bb0*/  BRA `(.L_x_20014) ;  /* 0x0000000400a47947 */ /* 0x000fea0003800000 */
.L_x_20022:
        /* <DEDUP_REMOVED lines=23> */
.L_x_20030:
[----:B------:R-:W-:Y:S01]  /*8d30*/  LOP3.LUT R4, R5, 0xff, RZ, 0xc0, !PT ;  /* 0x000000ff05047812 */ /* 0x000fe200078ec0ff */
[----:B------:R-:W-:-:S05]  /*8d40*/  HFMA2 R5, -RZ, RZ, 0, 0 ;  /* 0x00000000ff057431 */ /* 0x000fca00000001ff */
[----:B------:R0:W-:Y:S01]  /*8d50*/  STG.E.64 desc[UR36][R2.64], R4 ;  /* 0x0000000402007986 */ /* 0x0001e2000c101b24 */
[----:B------:R-:W-:Y:S05]  /*8d60*/  BRA `(.L_x_20014) ;  /* 0x0000000400387947 */ /* 0x000fea0003800000 */
.L_x_20029:
[----:B------:R-:W-:-:S05]  /*8d70*/  LOP3.LUT R5, R5, 0xff, RZ, 0xc0, !PT ;  /* 0x000000ff05057812 */ /* 0x000fca00078ec0ff */
[----:B------:R0:W-:Y:S01]  /*8d80*/  STG.E desc[UR36][R2.64], R5 ;  /* 0x0000000502007986 */ /* 0x0001e2000c101924 */
[----:B------:R-:W-:Y:S05]  /*8d90*/  BRA `(.L_x_20014) ;  /* 0x00000004002c7947 */ /* 0x000fea0003800000 */
.L_x_20021:
        /* <DEDUP_REMOVED lines=10> */
.L_x_20032:
[----:B------:R-:W-:Y:S02]  /*8e40*/  LOP3.LUT R5, R5, 0xff, RZ, 0xc0, !PT ;  /* 0x000000ff05057812 */ /* 0x000fe400078ec0ff */
[----:B------:R-:W-:-:S04]  /*8e50*/  CS2R R6, SRZ ;  /* 0x0000000000067805 */ /* 0x000fc8000001ff00 */
[----:B------:R-:W0:Y:S02]  /*8e60*/  I2F.F64.U16 R4, R5 ;  /* 0x0000000500047312 */ /* 0x000e240000101800 */
[----:B0-----:R4:W-:Y:S01]  /*8e70*/  STG.E.128 desc[UR36][R2.64], R4 ;  /* 0x0000000402007986 */ /* 0x0019e2000c101d24 */
[----:B------:R-:W-:Y:S05]  /*8e80*/  BRA `(.L_x_20014) ;  /* 0x0000000000f07947 */ /* 0x000fea0003800000 */
.L_x_20031:
[----:B------:R-:W-:-:S09]  /*8e90*/  UISETP.NE.AND UP0, UPT, UR4, 0xf, UPT ;  /* 0x0000000f0400788c */ /* 0x000fd2000bf05270 */
[----:B------:R-:W-:Y:S05]  /*8ea0*/  BRA.U !UP0, `(.L_x_20033) ;  /* 0x0000000108d87547 */ /* 0x000fea000b800000 */
[----:B------:R-:W-:-:S09]  /*8eb0*/  UISETP.NE.AND UP0, UPT, UR4, 0x17, UPT ;  /* 0x000000170400788c */ /* 0x000fd2000bf05270 */
[----:B------:R-:W-:Y:S05]  /*8ec0*/  BRA.U !UP0, `(.L_x_20034) ;  /* 0x0000000108887547 */ /* 0x000fea000b800000 */
[----:B------:R-:W-:-:S09]  /*8ed0*/  UISETP.NE.AND UP0, UPT, UR4, 0x18, UPT ;  /* 0x000000180400788c */ /* 0x000fd2000bf05270 */
[----:B------:R-:W-:Y:S05]  /*8ee0*/  BRA.U !UP0, `(.L_x_20035) ;  /* 0x0000000108447547 */ /* 0x000fea000b800000 */
.L_x_20013:
        /* <DEDUP_REMOVED lines=16> */
.L_x_20036:
[----:B------:R-:W-:Y:S05]  /*8ff0*/  BRA `(.L_x_20014) ;  /* 0x0000000000947947 */ /* 0x000fea0003800000 */
.L_x_20035:
        /* <DEDUP_REMOVED lines=12> */
.L_x_20038:
[----:B------:R-:W-:Y:S05]  /*90c0*/  BSYNC.RECONVERGENT B0 ;  /* 0x0000000000007941 */ /* 0x000fea0003800200 */
.L_x_20037:
[----:B------:R3:W-:Y:S01]  /*90d0*/  STG.E.U8 desc[UR36][R2.64], R5 ;  /* 0x0000000502007986 */ /* 0x0007e2000c101124 */
[----:B------:R-:W-:Y:S05]  /*90e0*/  BRA `(.L_x_20014) ;  /* 0x0000000000587947 */ /* 0x000fea0003800000 */
.L_x_20034:
        /* <DEDUP_REMOVED lines=13> */
.L_x_20039:
[----:B------:R-:W-:Y:S01]  /*91c0*/  IMAD.MOV.U32 R5, RZ, RZ, 0x7f ;  /* 0x0000007fff057424 */ /* 0x000fe200078e00ff */
[----:B------:R-:W-:-:S04]  /*91d0*/  ISETP.GT.U32.AND P0, PT, R7, 0x7f800000, PT ;  /* 0x7f8000000700780c */ /* 0x000fc80003f04070 */
[----:B------:R-:W-:-:S05]  /*91e0*/  SEL R5, R5, 0x7c, P0 ;  /* 0x0000007c05057807 */ /* 0x000fca0000000000 */
[----:B------:R2:W-:Y:S01]  /*91f0*/  STG.E.U8 desc[UR36][R2.64], R5 ;  /* 0x0000000502007986 */ /* 0x0005e2000c101124 */
[----:B------:R-:W-:Y:S05]  /*9200*/  BRA `(.L_x_20014) ;  /* 0x0000000000107947 */ /* 0x000fea0003800000 */
.L_x_20033:
[----:B------:R-:W-:-:S04]  /*9210*/  LOP3.LUT R5, R5, 0xff, RZ, 0xc0, !PT ;  /* 0x000000ff05057812 */ /* 0x000fc800078ec0ff */
[----:B------:R-:W0:Y:S02]  /*9220*/  I2F.U16 R0, R5 ;  /* 0x0000000500007306 */ /* 0x000e240000101000 */
[----:B0-----:R-:W-:-:S05]  /*9230*/  F2FP.BF16.F32.PACK_AB R0, RZ, R0 ;  /* 0x00000000ff00723e */ /* 0x001fca00000010ff */
[----:B------:R0:W-:Y:S02]  /*9240*/  STG.E.U16 desc[UR36][R2.64], R0 ;  /* 0x0000000002007986 */ /* 0x0001e4000c101524 */
.L_x_20014:
[----:B------:R-:W-:Y:S05]  /*9250*/  BSYNC.RECONVERGENT B6 ;  /* 0x0000000000067941 */ /* 0x000fea0003800200 */
.L_x_20008:
[----:B------:R-:W-:-:S07]  /*9260*/  IADD3 R17, PT, PT, R17, 0x80, RZ ;  /* 0x0000008011117810 */ /* 0x000fce0007ffe0ff */
.L_x_19973:
[----:B------:R-:W-:Y:S05]  /*9270*/  BSYNC.RECONVERGENT B7 ;  /* 0x0000000000077941 */ /* 0x000fea0003800200 */
.L_x_19972:
        /* <DEDUP_REMOVED lines=306> */
.L_x_20040:
        /* <DEDUP_REMOVED lines=18> */
.L_x_20044:
[----:B------:R4:W5:Y:S01]  /*a6c0*/  LDG.E.U8 R0, desc[UR36][R4.64] ;  /* 0x0000002404007981 */ /* 0x000962000c1e1100 */
[----:B------:R-:W-:Y:S05]  /*a6d0*/  BRA `(.L_x_20046) ;  /* 0x0000000c005c7947 */ /* 0x000fea0003800000 */
.L_x_20043:
        /* <DEDUP_REMOVED lines=8> */
.L_x_20048:
[----:B------:R2:W5:Y:S01]  /*a760*/  LDG.E.U8 R0, desc[UR36][R4.64] ;  /* 0x0000002404007981 */ /* 0x000562000c1e1100 */
[----:B------:R-:W-:Y:S05]  /*a770*/  BRA `(.L_x_20046) ;  /* 0x0000000c00347947 */ /* 0x000fea0003800000 */
.L_x_20047:
[----:B------:R0:W5:Y:S01]  /*a780*/  LDG.E.U16 R0, desc[UR36][R4.64] ;  /* 0x0000002404007981 */ /* 0x000162000c1e1500 */
[----:B------:R-:W-:Y:S05]  /*a790*/  BRA `(.L_x_20046) ;  /* 0x0000000c002c7947 */ /* 0x000fea0003800000 */
.L_x_20042:
        /* <DEDUP_REMOVED lines=10> */
.L_x_20050:
[----:B------:R-:W2:Y:S02]  /*a840*/  LDG.E.U16 R2, desc[UR36][R4.64] ;  /* 0x0000002404027981 */ /* 0x000ea4000c1e1500 */
[----:B--2---:R-:W-:-:S06]  /*a850*/  HADD2.F32 R2, -RZ, R2.H0_H0 ;  /* 0x20000002ff027230 */ /* 0x004fcc0000004100 */
[----:B------:R-:W0:Y:S02]  /*a860*/  F2I.S64.TRUNC R2, R2 ;  /* 0x0000000200027311 */ /* 0x000e24000020d900 */
[----:B0-----:R-:W-:Y:S01]  /*a870*/  PRMT R0, R2, 0x7610, R0 ;  /* 0x0000761002007816 */ /* 0x001fe20000000000 */
[----:B------:R-:W-:Y:S06]  /*a880*/  BRA `(.L_x_20046) ;  /* 0x0000000800f07947 */ /* 0x000fec0003800000 */
.L_x_20049:
        /* <DEDUP_REMOVED lines=10> */
.L_x_20052:
[----:B------:R-:W2:Y:S02]  /*a930*/  LDG.E.U16 R4, desc[UR36][R4.64] ;  /* 0x0000002404047981 */ /* 0x000ea4000c1e1500 */
[----:B--2---:R-:W-:-:S06]  /*a940*/  HADD2.F32 R2, -RZ, R4.H0_H0 ;  /* 0x20000004ff027230 */ /* 0x004fcc0000004100 */
[----:B------:R-:W0:Y:S02]  /*a950*/  F2I.S64.TRUNC R2, R2 ;  /* 0x0000000200027311 */ /* 0x000e24000020d900 */
[----:B0-----:R-:W-:Y:S01]  /*a960*/  PRMT R0, R2, 0x7610, R0 ;  /* 0x0000761002007816 */ /* 0x001fe20000000000 */
[----:B------:R-:W-:Y:S06]  /*a970*/  BRA `(.L_x_20046) ;  /* 0x0000000800b47947 */ /* 0x000fec0003800000 */
.L_x_20051:
[----:B------:R-:W2:Y:S02]  /*a980*/  LDG.E.64 R2, desc[UR36][R4.64] ;  /* 0x0000002404027981 */ /* 0x000ea4000c1e1b00 */
[----:B--2---:R-:W0:Y:S02]  /*a990*/  F2I.S64.F64.TRUNC R2, R2 ;  /* 0x0000000200027311 */ /* 0x004e24000030d900 */
[----:B0-----:R-:W-:Y:S01]  /*a9a0*/  PRMT R0, R2, 0x7610, R0 ;  /* 0x0000761002007816 */ /* 0x001fe20000000000 */
[----:B------:R-:W-:Y:S06]  /*a9b0*/  BRA `(.L_x_20046) ;  /* 0x0000000800a47947 */ /* 0x000fec0003800000 */
.L_x_20041:
        /* <DEDUP_REMOVED lines=12> */
.L_x_20055:
[----:B------:R-:W2:Y:S02]  /*aa80*/  LDG.E.64 R4, desc[UR36][R4.64] ;  /* 0x0000002404047981 */ /* 0x000ea4000c1e1b00 */
[----:B--2---:R-:W0:Y:S02]  /*aa90*/  F2I.S64.F64.TRUNC R2, R4 ;  /* 0x0000000400027311 */ /* 0x004e24000030d900 */
[----:B0-----:R-:W-:Y:S01]  /*aaa0*/  PRMT R0, R2, 0x7610, R0 ;  /* 0x0000761002007816 */ /* 0x001fe20000000000 */
[----:B------:R-:W-:Y:S06]  /*aab0*/  BRA `(.L_x_20046) ;  /* 0x0000000800647947 */ /* 0x000fec0003800000 */
.L_x_20054:
        /* <DEDUP_REMOVED lines=27> */
.L_x_20057:
        /* <DEDUP_REMOVED lines=14> */
.L_x_20056:
[----:B------:R-:W2:Y:S02]  /*ad50*/  LDG.E.U16 R2, desc[UR36][R4.64] ;  /* 0x0000002404027981 */ /* 0x000ea4000c1e1500 */
[----:B--2---:R-:W-:-:S06]  /*ad60*/  IMAD.U32 R2, R2, 0x10000, RZ ;  /* 0x0001000002027824 */ /* 0x004fcc00078e00ff */
[----:B------:R-:W0:Y:S02]  /*ad70*/  F2I.S64.TRUNC R2, R2 ;  /* 0x0000000200027311 */ /* 0x000e24000020d900 */
[----:B0-----:R-:W-:Y:S01]  /*ad80*/  PRMT R0, R2, 0x7610, R0 ;  /* 0x0000761002007816 */ /* 0x001fe20000000000 */
[----:B------:R-:W-:Y:S06]  /*ad90*/  BRA `(.L_x_20046) ;  /* 0x0000000400ac7947 */ /* 0x000fec0003800000 */
.L_x_20053:
        /* <DEDUP_REMOVED lines=10> */
.L_x_20060:
        /* <DEDUP_REMOVED lines=21> */
.L_x_20064:
[----:B------:R-:W-:Y:S05]  /*af90*/  BSYNC.RECONVERGENT B1 ;  /* 0x0000000000017941 */ /* 0x000fea0003800200 */
.L_x_20063:
[----:B------:R-:W-:Y:S02]  /*afa0*/  SHF.L.U32 R0, R0, 0x14, RZ ;  /* 0x0000001400007819 */ /* 0x000fe400000006ff */
[----:B------:R-:W-:-:S04]  /*afb0*/  LEA R2, R2, 0x3b800000, 0x17 ;  /* 0x3b80000002027811 */ /* 0x000fc800078eb8ff */
[----:B------:R-:W-:-:S07]  /*afc0*/  LOP3.LUT R2, R2, R0, R7, 0xfe, !PT ;  /* 0x0000000002027212 */ /* 0x000fce00078efe07 */
.L_x_20062:
[----:B------:R-:W-:Y:S05]  /*afd0*/  BSYNC.RECONVERGENT B0 ;  /* 0x0000000000007941 */ /* 0x000fea0003800200 */
.L_x_20061:
[----:B------:R-:W0:Y:S02]  /*afe0*/  F2I.S64.TRUNC R2, R2 ;  /* 0x0000000200027311 */ /* 0x000e24000020d900 */
[----:B0-----:R-:W-:Y:S01]  /*aff0*/  PRMT R0, R2, 0x7610, R0 ;  /* 0x0000761002007816 */ /* 0x001fe20000000000 */
[----:B------:R-:W-:Y:S06]  /*b000*/  BRA `(.L_x_20046) ;  /* 0x0000000400107947 */ /* 0x000fec0003800000 */
.L_x_20059:
        /* <DEDUP_REMOVED lines=21> */
.L_x_20068:
[----:B------:R-:W-:Y:S05]  /*b160*/  BSYNC.RECONVERGENT B1 ;  /* 0x0000000000017941 */ /* 0x000fea0003800200 */
.L_x_20067:
[----:B------:R-:W-:Y:S01]  /*b170*/  IMAD.SHL.U32 R0, R0, 0x200000, RZ ;  /* 0x0020000000007824 */ /* 0x000fe200078e00ff */
[----:B------:R-:W-:-:S04]  /*b180*/  LEA R2, R2, 0x37800000, 0x17 ;  /* 0x3780000002027811 */ /* 0x000fc800078eb8ff */
[----:B------:R-:W-:-:S07]  /*b190*/  LOP3.LUT R2, R2, R0, R7, 0xfe, !PT ;  /* 0x0000000002027212 */ /* 0x000fce00078efe07 */
.L_x_20066:
[----:B------:R-:W-:Y:S05]  /*b1a0*/  BSYNC.RECONVERGENT B0 ;  /* 0x0000000000007941 */ /* 0x000fea0003800200 */
.L_x_20065:
[----:B------:R-:W0:Y:S02]  /*b1b0*/  F2I.S64.TRUNC R2, R2 ;  /* 0x0000000200027311 */ /* 0x000e24000020d900 */
[----:B0-----:R-:W-:Y:S01]  /*b1c0*/  PRMT R0, R2, 0x7610, R0 ;  /* 0x0000761002007816 */ /* 0x001fe20000000000 */
[----:B------:R-:W-:Y:S06]  /*b1d0*/  BRA `(.L_x_20046) ;  /* 0x00000000009c7947 */ /* 0x000fec0003800000 */
.L_x_20058:
        /* <DEDUP_REMOVED lines=14> */
.L_x_20072:
[----:B------:R-:W-:Y:S05]  /*b2c0*/  BSYNC.RECONVERGENT B0 ;  /* 0x0000000000007941 */ /* 0x000fea0003800200 */
.L_x_20071:
[----:B------:R-:W0:Y:S02]  /*b2d0*/  F2I.S64.TRUNC R2, R2 ;  /* 0x0000000200027311 */ /* 0x000e24000020d900 */
[----:B0-----:R-:W-:Y:S01]  /*b2e0*/  PRMT R0, R2, 0x7610, R0 ;  /* 0x0000761002007816 */ /* 0x001fe20000000000 */
[----:B------:R-:W-:Y:S06]  /*b2f0*/  BRA `(.L_x_20046) ;  /* 0x0000000000547947 */ /* 0x000fec0003800000 */
.L_x_20045:
        /* <DEDUP_REMOVED lines=16> */
.L_x_20073:
[----:B------:R-:W-:Y:S01]  /*b400*/  PRMT R0, RZ, 0x7610, R0 ;  /* 0x00007610ff007816 */ /* 0x000fe20000000000 */
[----:B------:R-:W-:Y:S06]  /*b410*/  BRA `(.L_x_20046) ;  /* 0x00000000000c7947 */ /* 0x000fec0003800000 */
.L_x_20070:
[----:B------:R0:W5:Y:S01]  /*b420*/  LDG.E.U8 R0, desc[UR36][R4.64] ;  /* 0x0000002404007981 */ /* 0x000162000c1e1100 */
[----:B------:R-:W-:Y:S05]  /*b430*/  BRA `(.L_x_20046) ;  /* 0x0000000000047947 */ /* 0x000fea0003800000 */
.L_x_20069:
[----:B------:R0:W5:Y:S02]  /*b440*/  LDG.E.U8 R0, desc[UR36][R4.64] ;  /* 0x0000002404007981 */ /* 0x000164000c1e1100 */
.L_x_20046:
[----:B------:R-:W-:Y:S01]  /*b450*/  UPRMT UR4, UR39, 0x9910, URZ ;  /* 0x0000991027047896 */ /* 0x000fe200080000ff */
[----:B------:R-:W-:-:S03]  /*b460*/  ISETP.NE.AND P0, PT, RZ, UR40, PT ;  /* 0x00000028ff007c0c */ /* 0x000fc6000bf05270 */
[----:B------:R-:W-:Y:S01]  /*b470*/  UISETP.GT.AND UP0, UPT, UR4, 0x9, UPT ;  /* 0x000000090400788c */ /* 0x000fe2000bf04270 */
[----:B-----5:R-:W-:-:S08]  /*b480*/  SEL R3, R0, UR44, !P0 ;  /* 0x0000002c00037c07 */ /* 0x020fd0000c000000 */
        /* <DEDUP_REMOVED lines=11> */
.L_x_20077:
[----:B------:R-:W-:Y:S01]  /*b540*/  STG.E.U8 desc[UR36][R16.64], R3 ;  /* 0x0000000310007986 */ /* 0x000fe2000c101124 */
[----:B------:R-:W-:Y:S05]  /*b550*/  EXIT ;  /* 0x000000000000794d */ /* 0x000fea0003800000 */
.L_x_20076:
        /* <DEDUP_REMOVED lines=10> */
.L_x_20080:
[----:B------:R-:W-:-:S05]  /*b600*/  LOP3.LUT R3, R3, 0xff, RZ, 0xc0, !PT ;  /* 0x000000ff03037812 */ /* 0x000fca00078ec0ff */
[----:B------:R-:W-:Y:S01]  /*b610*/  STG.E desc[UR36][R16.64], R3 ;  /* 0x0000000310007986 */ /* 0x000fe2000c101924 */
[----:B------:R-:W-:Y:S05]  /*b620*/  EXIT ;  /* 0x000000000000794d */ /* 0x000fea0003800000 */
.L_x_20079:
[----:B------:R-:W-:-:S05]  /*b630*/  LOP3.LUT R3, R3, 0xff, RZ, 0xc0, !PT ;  /* 0x000000ff03037812 */ /* 0x000fca00078ec0ff */
[----:B------:R-:W-:Y:S01]  /*b640*/  STG.E.U16 desc[UR36][R16.64], R3 ;  /* 0x0000000310007986 */ /* 0x000fe2000c101524 */
[----:B------:R-:W-:Y:S05]  /*b650*/  EXIT ;  /* 0x000000000000794d */ /* 0x000fea0003800000 */
.L_x_20075:
        /* <DEDUP_REMOVED lines=10> */
.L_x_20082:
[----:B------:R-:W-:-:S04]  /*b700*/  LOP3.LUT R3, R3, 0xff, RZ, 0xc0, !PT ;  /* 0x000000ff03037812 */ /* 0x000fc800078ec0ff */
[----:B------:R-:W5:Y:S02]  /*b710*/  I2F.U16 R0, R3 ;  /* 0x0000000300007306 */ /* 0x000f640000101000 */
[----:B-----5:R-:W-:-:S05]  /*b720*/  F2FP.F16.F32.PACK_AB R0, RZ, R0 ;  /* 0x00000000ff00723e */ /* 0x020fca00000000ff */
[----:B------:R-:W-:Y:S01]  /*b730*/  STG.E.U16 desc[UR36][R16.64], R0 ;  /* 0x0000000010007986 */ /* 0x000fe2000c101524 */
[----:B------:R-:W-:Y:S05]  /*b740*/  EXIT ;  /* 0x000000000000794d */ /* 0x000fea0003800000 */
.L_x_20081:
[----:B------:R-:W-:-:S09]  /*b750*/  UISETP.NE.AND UP0, UPT, UR4, 0x7, UPT ;  /* 0x000000070400788c */ /* 0x000fd2000bf05270 */
[----:B------:R-:W-:Y:S05]  /*b760*/  BRA.U !UP0, `(.L_x_20083) ;  /* 0x00000001083c7547 */ /* 0x000fea000b800000 */
[----:B------:R-:W-:-:S09]  /*b770*/  UISETP.NE.AND UP0, UPT, UR4, 0x8, UPT ;  /* 0x000000080400788c */ /* 0x000fd2000bf05270 */
[----:B------:R-:W-:Y:S05]  /*b780*/  BRA.U !UP0, `(.L_x_20084) ;  /* 0x00000001081c7547 */ /* 0x000fea000b800000 */
[----:B------:R-:W-:-:S09]  /*b790*/  UISETP.NE.AND UP0, UPT, UR4, 0x9, UPT ;  /* 0x000000090400788c */ /* 0x000fd2000bf05270 */
[----:B------:R-:W-:Y:S05]  /*b7a0*/  BRA.U UP0, `(.L_x_20078) ;  /* 0x0000000500e47547 */ /* 0x000fea000b800000 */
[----:B------:R-:W-:Y:S01]  /*b7b0*/  LOP3.LUT R3, R3, 0xff, RZ, 0xc0, !PT ;  /* 0x000000ff03037812 */ /* 0x000fe200078ec0ff */
[----:B01234-:R-:W-:-:S03]  /*b7c0*/  IMAD.MOV.U32 R5, RZ, RZ, RZ ;  /* 0x000000ffff057224 */ /* 0x01ffc600078e00ff */
[----:B------:R-:W0:Y:S02]  /*b7d0*/  I2F.U16 R4, R3 ;  /* 0x0000000300047306 */ /* 0x000e240000101000 */
[----:B0-----:R-:W-:Y:S01]  /*b7e0*/  STG.E.64 desc[UR36][R16.64], R4 ;  /* 0x0000000410007986 */ /* 0x001fe2000c101b24 */
[----:B------:R-:W-:Y:S05]  /*b7f0*/  EXIT ;  /* 0x000000000000794d */ /* 0x000fea0003800000 */
.L_x_20084:
[----:B------:R-:W-:-:S06]  /*b800*/  LOP3.LUT R3, R3, 0xff, RZ, 0xc0, !PT ;  /* 0x000000ff03037812 */ /* 0x000fcc00078ec0ff */
[----:B------:R-:W5:Y:S02]  /*b810*/  I2F.U16 R3, R3 ;  /* 0x0000000300037306 */ /* 0x000f640000101000 */
[----:B-----5:R-:W-:-:S04]  /*b820*/  F2FP.F16.F32.PACK_AB R3, RZ, R3 ;  /* 0x00000003ff03723e */ /* 0x020fc800000000ff */
[----:B------:R-:W-:-:S05]  /*b830*/  PRMT R3, R3, 0x5410, RZ ;  /* 0x0000541003037816 */ /* 0x000fca00000000ff */
[----:B------:R-:W-:Y:S01]  /*b840*/  STG.E desc[UR36][R16.64], R3 ;  /* 0x0000000310007986 */ /* 0x000fe2000c101924 */
[----:B------:R-:W-:Y:S05]  /*b850*/  EXIT ;  /* 0x000000000000794d */ /* 0x000fea0003800000 */
.L_x_20083:
[----:B------:R-:W-:-:S06]  /*b860*/  LOP3.LUT R3, R3, 0xff, RZ, 0xc0, !PT ;  /* 0x000000ff03037812 */ /* 0x000fcc00078ec0ff */
[----:B------:R-:W5:Y:S02]  /*b870*/  I2F.F64.U16 R2, R3 ;  /* 0x0000000300027312 */ /* 0x000f640000101800 */
[----:B-----5:R-:W-:Y:S01]  /*b880*/  STG.E.64 desc[UR36][R16.64], R2 ;  /* 0x0000000210007986 */ /* 0x020fe2000c101b24 */
[----:B------:R-:W-:Y:S05]  /*b890*/  EXIT ;  /* 0x000000000000794d */ /* 0x000fea0003800000 */
.L_x_20074:
        /* <DEDUP_REMOVED lines=13> */
.L_x_20088:
        /* <DEDUP_REMOVED lines=17> */
.L_x_20091:
[----:B------:R-:W-:-:S07]  /*ba80*/  PRMT R8, R0, 0x7610, R8 ;  /* 0x0000761000087816 */ /* 0x000fce0000000008 */
.L_x_20090:
[----:B------:R-:W-:Y:S05]  /*ba90*/  BSYNC.RECONVERGENT B0 ;  /* 0x0000000000007941 */ /* 0x000fea0003800200 */
.L_x_20089:
[----:B------:R-:W-:Y:S01]  /*baa0*/  STG.E.U8 desc[UR36][R16.64], R8 ;  /* 0x0000000810007986 */ /* 0x000fe2000c101124 */
[----:B------:R-:W-:Y:S05]  /*bab0*/  EXIT ;  /* 0x000000000000794d */ /* 0x000fea0003800000 */
.L_x_20087:
        /* <DEDUP_REMOVED lines=17> */
.L_x_20094:
[----:B------:R-:W-:-:S07]  /*bbd0*/  PRMT R8, R0, 0x7610, R8 ;  /* 0x0000761000087816 */ /* 0x000fce0000000008 */
.L_x_20093:
[----:B------:R-:W-:Y:S05]  /*bbe0*/  BSYNC.RECONVERGENT B0 ;  /* 0x0000000000007941 */ /* 0x000fea0003800200 */
.L_x_20092:
[----:B------:R-:W-:Y:S01]  /*bbf0*/  STG.E.U8 desc[UR36][R16.64], R8 ;  /* 0x0000000810007986 */ /* 0x000fe2000c101124 */
[----:B------:R-:W-:Y:S05]  /*bc00*/  EXIT ;  /* 0x000000000000794d */ /* 0x000fea0003800000 */
.L_x_20086:
        /* <DEDUP_REMOVED lines=21> */
[----:B------:R-:W-:Y:S01]  /*bd60*/  STG.E.U8 desc[UR36][R16.64], R3 ;  /* 0x0000000310007986 */ /* 0x000fe2000c101124 */
[----:B------:R-:W-:Y:S05]  /*bd70*/  EXIT ;  /* 0x000000000000794d */ /* 0x000fea0003800000 */
.L_x_20096:
[----:B------:R-:W-:Y:S01]  /*bd80*/  LOP3.LUT R2, R3, 0xff, RZ, 0xc0, !PT ;  /* 0x000000ff03027812 */ /* 0x000fe200078ec0ff */
[----:B------:R-:W-:-:S05]  /*bd90*/  IMAD.MOV.U32 R3, RZ, RZ, RZ ;  /* 0x000000ffff037224 */ /* 0x000fca00078e00ff */
[----:B------:R-:W-:Y:S01]  /*bda0*/  STG.E.64 desc[UR36][R16.64], R2 ;  /* 0x0000000210007986 */ /* 0x000fe2000c101b24 */
[----:B------:R-:W-:Y:S05]  /*bdb0*/  EXIT ;  /* 0x000000000000794d */ /* 0x000fea0003800000 */
.L_x_20095:
[----:B------:R-:W-:-:S05]  /*bdc0*/  LOP3.LUT R3, R3, 0xff, RZ, 0xc0, !PT ;  /* 0x000000ff03037812 */ /* 0x000fca00078ec0ff */
[----:B------:R-:W-:Y:S01]  /*bdd0*/  STG.E desc[UR36][R16.64], R3 ;  /* 0x0000000310007986 */ /* 0x000fe2000c101924 */
[----:B------:R-:W-:Y:S05]  /*bde0*/  EXIT ;  /* 0x000000000000794d */ /* 0x000fea0003800000 */
.L_x_20085:
        /* <DEDUP_REMOVED lines=10> */
.L_x_20098:
[----:B01234-:R-:W-:Y:S02]  /*be90*/  LOP3.LUT R4, R3, 0xff, RZ, 0xc0, !PT ;  /* 0x000000ff03047812 */ /* 0x01ffe400078ec0ff */
[----:B------:R-:W-:-:S04]  /*bea0*/  CS2R R6, SRZ ;  /* 0x0000000000067805 */ /* 0x000fc8000001ff00 */
[----:B------:R-:W0:Y:S02]  /*beb0*/  I2F.F64.U16 R4, R4 ;  /* 0x0000000400047312 */ /* 0x000e240000101800 */
[----:B0-----:R-:W-:Y:S01]  /*bec0*/  STG.E.128 desc[UR36][R16.64], R4 ;  /* 0x0000000410007986 */ /* 0x001fe2000c101d24 */
[----:B------:R-:W-:Y:S05]  /*bed0*/  EXIT ;  /* 0x000000000000794d */ /* 0x000fea0003800000 */
.L_x_20097:
[----:B------:R-:W-:-:S09]  /*bee0*/  UISETP.NE.AND UP0, UPT, UR4, 0xf, UPT ;  /* 0x0000000f0400788c */ /* 0x000fd2000bf05270 */
[----:B------:R-:W-:Y:S05]  /*bef0*/  BRA.U !UP0, `(.L_x_20099) ;  /* 0x0000000108dc7547 */ /* 0x000fea000b800000 */
[----:B------:R-:W-:-:S09]  /*bf00*/  UISETP.NE.AND UP0, UPT, UR4, 0x17, UPT ;  /* 0x000000170400788c */ /* 0x000fd2000bf05270 */
[----:B------:R-:W-:Y:S05]  /*bf10*/  BRA.U !UP0, `(.L_x_20100) ;  /* 0x0000000108887547 */ /* 0x000fea000b800000 */
[----:B------:R-:W-:-:S09]  /*bf20*/  UISETP.NE.AND UP0, UPT, UR4, 0x18, UPT ;  /* 0x000000180400788c */ /* 0x000fd2000bf05270 */
[----:B------:R-:W-:Y:S05]  /*bf30*/  BRA.U !UP0, `(.L_x_20101) ;  /* 0x0000000108447547 */ /* 0x000fea000b800000 */
.L_x_20078:
        /* <DEDUP_REMOVED lines=16> */
.L_x_20102:
[----:B------:R-:W-:Y:S05]  /*c040*/  EXIT ;  /* 0x000000000000794d */ /* 0x000fea0003800000 */
.L_x_20101:
[----:B------:R-:W-:Y:S01]  /*c050*/  LOP3.LUT R0, R3, 0xff, RZ, 0xc0, !PT ;  /* 0x000000ff03007812 */ /* 0x000fe200078ec0ff */
[----:B------:R-:W-:Y:S01]  /*c060*/  BSSY.RECONVERGENT B0, `(.L_x_20103) ;  /* 0x000000b000007945 */ /* 0x000fe20003800200 */
[----:B------:R-:W-:Y:S02]  /*c070*/  MOV R3, 0x7f ;  /* 0x0000007f00037802 */ /* 0x000fe40000000f00 */
        /* <DEDUP_REMOVED lines=9> */
.L_x_20104:
[----:B------:R-:W-:Y:S05]  /*c110*/  BSYNC.RECONVERGENT B0 ;  /* 0x0000000000007941 */ /* 0x000fea0003800200 */
.L_x_20103:
[----:B------:R-:W-:Y:S01]  /*c120*/  STG.E.U8 desc[UR36][R16.64], R3 ;  /* 0x0000000310007986 */ /* 0x000fe2000c101124 */
[----:B------:R-:W-:Y:S05]  /*c130*/  EXIT ;  /* 0x000000000000794d */ /* 0x000fea0003800000 */
.L_x_20100:
        /* <DEDUP_REMOVED lines=14> */
.L_x_20105:
[----:B------:R-:W-:Y:S01]  /*c220*/  IMAD.MOV.U32 R3, RZ, RZ, 0x7f ;  /* 0x0000007fff037424 */ /* 0x000fe200078e00ff */
[----:B------:R-:W-:-:S04]  /*c230*/  ISETP.GT.U32.AND P0, PT, R5, 0x7f800000, PT ;  /* 0x7f8000000500780c */ /* 0x000fc80003f04070 */
[----:B------:R-:W-:-:S05]  /*c240*/  SEL R3, R3, 0x7c, P0 ;  /* 0x0000007c03037807 */ /* 0x000fca0000000000 */
[----:B------:R-:W-:Y:S01]  /*c250*/  STG.E.U8 desc[UR36][R16.64], R3 ;  /* 0x0000000310007986 */ /* 0x000fe2000c101124 */
[----:B------:R-:W-:Y:S05]  /*c260*/  EXIT ;  /* 0x000000000000794d */ /* 0x000fea0003800000 */
.L_x_20099:
[----:B------:R-:W-:-:S04]  /*c270*/  LOP3.LUT R3, R3, 0xff, RZ, 0xc0, !PT ;  /* 0x000000ff03037812 */ /* 0x000fc800078ec0ff */
[----:B------:R-:W5:Y:S02]  /*c280*/  I2F.U16 R0, R3 ;  /* 0x0000000300007306 */ /* 0x000f640000101000 */
[----:B-----5:R-:W-:-:S05]  /*c290*/  F2FP.BF16.F32.PACK_AB R0, RZ, R0 ;  /* 0x00000000ff00723e */ /* 0x020fca00000010ff */
[----:B------:R-:W-:Y:S01]  /*c2a0*/  STG.E.U16 desc[UR36][R16.64], R0 ;  /* 0x0000000010007986 */ /* 0x000fe2000c101524 */
[----:B------:R-:W-:Y:S05]  /*c2b0*/  EXIT ;  /* 0x000000000000794d */ /* 0x000fea0003800000 */
.L_x_20106:
        /* <DEDUP_REMOVED lines=12> */
.L_x_31213:


//--------------------- .text._ZN2at6native27unrolled_elementwise_kernelINS0_13AUnaryFunctorIhhhZZZNS0_21heaviside_kernel_cudaERNS_18TensorIteratorBaseEENKUlvE_clEvENKUlvE_clEvEUlhhE_EESt5arrayIPcLm2EELi4E23TrivialOffsetCalculatorILi1EjESD_NS0_6memory12LoadWithCastILi1EEENSE_13StoreWithCastILi1EEEEEviT_T0_T2_T3_T4_T5_ --------------------------
	.section	.text._ZN2at6native27unrolled_elementwise_kernelINS0_13AUnaryFunctorIhhhZZZNS0_21heaviside_kernel_cudaERNS_18TensorIteratorBaseEENKUlvE_clEvENKUlvE_clEvEUlhhE_EESt5arrayIPcLm2EELi4E23TrivialOffsetCalculatorILi1EjESD_NS0_6memory12LoadWithCastILi1EEENSE_13StoreWithCastILi1EEEEEviT_T0_T2_T3_T4_T5_,"ax",@progbits
	.align	128
        .global         _ZN2at6native27unrolled_elementwise_kernelINS0_13AUnaryFunctorIhhhZZZNS0_21heaviside_kernel_cudaERNS_18TensorIteratorBaseEENKUlvE_clEvENKUlvE_clEvEUlhhE_EESt5arrayIPcLm2EELi4E23TrivialOffsetCalculatorILi1EjESD_NS0_6memory12LoadWithCastILi1EEENSE_13StoreWithCastILi1EEEEEviT_T0_T2_T3_T4_T5_
        .type           _ZN2at6native27unrolled_elementwise_kernelINS0_13AUnaryFunctorIhhhZZZNS0_21heaviside_kernel_cudaERNS_18TensorIteratorBaseEENKUlvE_clEvENKUlvE_clEvEUlhhE_EESt5arrayIPcLm2EELi4E23TrivialOffsetCalculatorILi1EjESD_NS0_6memory12LoadWithCastILi1EEENSE_13StoreWithCastILi1EEEEEviT_T0_T2_T3_T4_T5_,@function
        .size           _ZN2at6native27unrolled_elementwise_kernelINS0_13AUnaryFunctorIhhhZZZNS0_21heaviside_kernel_cudaERNS_18TensorIteratorBaseEENKUlvE_clEvENKUlvE_clEvEUlhhE_EESt5arrayIPcLm2EELi4E23TrivialOffsetCalculatorILi1EjESD_NS0_6memory12LoadWithCastILi1EEENSE_13StoreWithCastILi1EEEEEviT_T0_T2_T3_T4_T5_,(.L_x_31214 - _ZN2at6native27unrolled_elementwise_kernelINS0_13AUnaryFunctorIhhhZZZNS0_21heaviside_kernel_cudaERNS_18TensorIteratorBaseEENKUlvE_clEvENKUlvE_clEvEUlhhE_EESt5arrayIPcLm2EELi4E23TrivialOffsetCalculatorILi1EjESD_NS0_6memory12LoadWithCastILi1EEENSE_13StoreWithCastILi1EEEEEviT_T0_T2_T3_T4_T5_)
        .other          _ZN2at6native27unrolled_elementwise_kernelINS0_13AUnaryFunctorIhhhZZZNS0_21heaviside_kernel_cudaERNS_18TensorIteratorBaseEENKUlvE_clEvENKUlvE_clEvEUlhhE_EESt5arrayIPcLm2EELi4E23TrivialOffsetCalculatorILi1EjESD_NS0_6memory12LoadWithCastILi1EEENSE_13StoreWithCastILi1EEEEEviT_T0_T2_T3_T4_T5_,@"STO_CUDA_ENTRY STV_DEFAULT"
_ZN2at6native27unrolled_elementwise_kernelINS0_13AUnaryFunctorIhhhZZZNS0_21heaviside_kernel_cudaERNS_18TensorIteratorBaseEENKUlvE_clEvENKUlvE_clEvEUlhhE_EESt5arrayIPcLm2EELi4E23TrivialOffsetCalculatorILi1EjESD_NS0_6memory12LoadWithCastILi1EEENSE_13StoreWithCastILi1EEEEEviT_T0_T2_T3_T4_T5_:
.text._ZN2at6native27unrolled_elementwise_kernelINS0_13AUnaryFunctorIhhhZZZNS0_21heaviside_kernel_cudaERNS_18TensorIteratorBaseEENKUlvE_clEvENKUlvE_clEvEUlhhE_EESt5arrayIPcLm2EELi4E23TrivialOffsetCalculatorILi1EjESD_NS0_6memory12LoadWithCastILi1EEENSE_13StoreWithCastILi1EEEEEviT_T0_T2_T3_T4_T5_:
        /* <DEDUP_REMOVED lines=31> */
.L_x_20112:
[----:B------:R3:W5:Y:S01]  /*01f0*/  LDG.E.U8 R18, desc[UR36][R6.64] ;  /* 0x0000002406127981 */ /* 0x000762000c1e1100 */
[----:B------:R-:W-:Y:S05]  /*0200*/  BRA `(.L_x_20114) ;  /* 0x0000000c00607947 */ /* 0x000fea0003800000 */
.L_x_20111:
        /* <DEDUP_REMOVED lines=8> */
.L_x_20116:
[----:B------:R1:W5:Y:S01]  /*0290*/  LDG.E.U8 R18, desc[UR36][R6.64] ;  /* 0x0000002406127981 */ /* 0x000362000c1e1100 */
[----:B------:R-:W-:Y:S05]  /*02a0*/  BRA `(.L_x_20114) ;  /* 0x0000000c00387947 */ /* 0x000fea0003800000 */
.L_x_20115:
[----:B------:R2:W5:Y:S01]  /*02b0*/  LDG.E.U16 R18, desc[UR36][R6.64] ;  /* 0x0000002406127981 */ /* 0x000562000c1e1500 */
[----:B------:R-:W-:Y:S05]  /*02c0*/  BRA `(.L_x_20114) ;  /* 0x0000000c00307947 */ /* 0x000fea0003800000 */
.L_x_20110:
        /* <DEDUP_REMOVED lines=10> */
.L_x_20118:
[----:B------:R-:W2:Y:S02]  /*0370*/  LDG.E.U16 R4, desc[UR36][R6.64] ;  /* 0x0000002406047981 */ /* 0x000ea4000c1e1500 */
[----:B--2---:R-:W-:-:S06]  /*0380*/  HADD2.F32 R4, -RZ, R4.H0_H0 ;  /* 0x20000004ff047230 */ /* 0x004fcc0000004100 */
[----:B------:R-:W0:Y:S02]  /*0390*/  F2I.S64.TRUNC R4, R4 ;  /* 0x0000000400047311 */ /* 0x000e24000020d900 */
[----:B0-----:R-:W-:Y:S01]  /*03a0*/  PRMT R18, R4, 0x7610, R18 ;  /* 0x0000761004127816 */ /* 0x001fe20000000012 */
[----:B------:R-:W-:Y:S06]  /*03b0*/  BRA `(.L_x_20114) ;  /* 0x0000000800f47947 */ /* 0x000fec0003800000 */
.L_x_20117:
        /* <DEDUP_REMOVED lines=10> */
.L_x_20120:
[----:B------:R-:W2:Y:S02]  /*0460*/  LDG.E.U16 R6, desc[UR36][R6.64] ;  /* 0x0000002406067981 */ /* 0x000ea4000c1e1500 */
[----:B--2---:R-:W-:-:S06]  /*0470*/  HADD2.F32 R4, -RZ, R6.H0_H0 ;  /* 0x20000006ff047230 */ /* 0x004fcc0000004100 */
[----:B------:R-:W0:Y:S02]  /*0480*/  F2I.S64.TRUNC R4, R4 ;  /* 0x0000000400047311 */ /* 0x000e24000020d900 */
[----:B0-----:R-:W-:Y:S01]  /*0490*/  PRMT R18, R4, 0x7610, R18 ;  /* 0x0000761004127816 */ /* 0x001fe20000000012 */
[----:B------:R-:W-:Y:S06]  /*04a0*/  BRA `(.L_x_20114) ;  /* 0x0000000800b87947 */ /* 0x000fec0003800000 */
.L_x_20119:
[----:B------:R-:W2:Y:S02]  /*04b0*/  LDG.E.64 R4, desc[UR36][R6.64] ;  /* 0x0000002406047981 */ /* 0x000ea4000c1e1b00 */
[----:B--2---:R-:W0:Y:S02]  /*04c0*/  F2I.S64.F64.TRUNC R4, R4 ;  /* 0x0000000400047311 */ /* 0x004e24000030d900 */
[----:B0-----:R-:W-:Y:S01]  /*04d0*/  PRMT R18, R4, 0x7610, R18 ;  /* 0x0000761004127816 */ /* 0x001fe20000000012 */
[----:B------:R-:W-:Y:S06]  /*04e0*/  BRA `(.L_x_20114) ;  /* 0x0000000800a87947 */ /* 0x000fec0003800000 */
.L_x_20109:
        /* <DEDUP_REMOVED lines=12> */
.L_x_20123:
[----:B------:R-:W2:Y:S02]  /*05b0*/  LDG.E.64 R6, desc[UR36][R6.64] ;  /* 0x0000002406067981 */ /* 0x000ea4000c1e1b00 */
[----:B--2---:R-:W0:Y:S02]  /*05c0*/  F2I.S64.F64.TRUNC R4, R6 ;  /* 0x0000000600047311 */ /* 0x004e24000030d900 */
[----:B0-----:R-:W-:Y:S01]  /*05d0*/  PRMT R18, R4, 0x7610, R18 ;  /* 0x0000761004127816 */ /* 0x001fe20000000012 */
[----:B------:R-:W-:Y:S06]  /*05e0*/  BRA `(.L_x_20114) ;  /* 0x0000000800687947 */ /* 0x000fec0003800000 */
.L_x_20122:
        /* <DEDUP_REMOVED lines=27> */
.L_x_20125:
        /* <DEDUP_REMOVED lines=15> */
.L_x_20124:
[----:B------:R-:W2:Y:S02]  /*0890*/  LDG.E.U16 R4, desc[UR36][R6.64] ;  /* 0x0000002406047981 */ /* 0x000ea4000c1e1500 */
[----:B--2---:R-:W-:-:S06]  /*08a0*/  IMAD.U32 R4, R4, 0x10000, RZ ;  /* 0x0001000004047824 */ /* 0x004fcc00078e00ff */
[----:B------:R-:W0:Y:S02]  /*08b0*/  F2I.S64.TRUNC R4, R4 ;  /* 0x0000000400047311 */ /* 0x000e24000020d900 */
[----:B0-----:R-:W-:Y:S01]  /*08c0*/  PRMT R18, R4, 0x7610, R18 ;  /* 0x0000761004127816 */ /* 0x001fe20000000012 */
[----:B------:R-:W-:Y:S06]  /*08d0*/  BRA `(.L_x_20114) ;  /* 0x0000000400ac7947 */ /* 0x000fec0003800000 */
.L_x_20121:
        /* <DEDUP_REMOVED lines=10> */
.L_x_20128:
        /* <DEDUP_REMOVED lines=21> */
.L_x_20132:
[----:B------:R-:W-:Y:S05]  /*0ad0*/  BSYNC.RECONVERGENT B1 ;  /* 0x0000000000017941 */ /* 0x000fea0003800200 */
.L_x_20131:
[----:B------:R-:W-:Y:S01]  /*0ae0*/  IMAD.SHL.U32 R0, R0, 0x100000, RZ ;  /* 0x0010000000007824 */ /* 0x000fe200078e00ff */
[----:B------:R-:W-:-:S04]  /*0af0*/  LEA R3, R3, 0x3b800000, 0x17 ;  /* 0x3b80000003037811 */ /* 0x000fc800078eb8ff */
[----:B------:R-:W-:-:S07]  /*0b00*/  LOP3.LUT R4, R3, R0, R7, 0xfe, !PT ;  /* 0x0000000003047212 */ /* 0x000fce00078efe07 */
.L_x_20130:
[----:B------:R-:W-:Y:S05]  /*0b10*/  BSYNC.RECONVERGENT B0 ;  /* 0x0000000000007941 */ /* 0x000fea0003800200 */
.L_x_20129:
[----:B------:R-:W0:Y:S02]  /*0b20*/  F2I.S64.TRUNC R4, R4 ;  /* 0x0000000400047311 */ /* 0x000e24000020d900 */
[----:B0-----:R-:W-:Y:S01]  /*0b30*/  PRMT R18, R4, 0x7610, R18 ;  /* 0x0000761004127816 */ /* 0x001fe20000000012 */
[----:B------:R-:W-:Y:S06]  /*0b40*/  BRA `(.L_x_20114) ;  /* 0x0000000400107947 */ /* 0x000fec0003800000 */
.L_x_20127:
        /* <DEDUP_REMOVED lines=21> */
.L_x_20136:
[----:B------:R-:W-:Y:S05]  /*0ca0*/  BSYNC.RECONVERGENT B1 ;  /* 0x0000000000017941 */ /* 0x000fea0003800200 */
.L_x_20135:
[----:B------:R-:W-:Y:S01]  /*0cb0*/  IMAD.SHL.U32 R0, R0, 0x200000, RZ ;  /* 0x0020000000007824 */ /* 0x000fe200078e00ff */
[----:B------:R-:W-:-:S04]  /*0cc0*/  LEA R3, R3, 0x37800000, 0x17 ;  /* 0x3780000003037811 */ /* 0x000fc800078eb8ff */
[----:B------:R-:W-:-:S07]  /*0cd0*/  LOP3.LUT R4, R3, R0, R7, 0xfe, !PT ;  /* 0x0000000003047212 */ /* 0x000fce00078efe07 */
.L_x_20134:
[----:B------:R-:W-:Y:S05]  /*0ce0*/  BSYNC.RECONVERGENT B0 ;  /* 0x0000000000007941 */ /* 0x000fea0003800200 */
.L_x_20133:
[----:B------:R-:W0:Y:S02]  /*0cf0*/  F2I.S64.TRUNC R4, R4 ;  /* 0x0000000400047311 */ /* 0x000e24000020d900 */
[----:B0-----:R-:W-:Y:S01]  /*0d00*/  PRMT R18, R4, 0x7610, R18 ;  /* 0x0000761004127816 */ /* 0x001fe20000000012 */
[----:B------:R-:W-:Y:S06]  /*0d10*/  BRA `(.L_x_20114) ;  /* 0x00000000009c7947 */ /* 0x000fec0003800000 */
.L_x_20126:
[----:B------:R-:W-:-:S09]  /*0d20*/  UISETP.NE.AND UP0, UPT, UR4, 0x1c, UPT ;  /* 0x0000001c0400788c */ /* 0x000fd2000bf05270 */
[----:B------:R-:W-:Y:S05]  /*0d30*/  BRA.U !UP0, `(.L_x_20137) ;  /* 0x0000000108907547 */ /* 0x000fea000b800000 */
[----:B------:R-:W-:-:S09]  /*0d40*/  UISETP.NE.AND UP0, UPT, UR4, 0x1d, UPT ;  /* 0x0000001d0400788c */ /* 0x000fd2000bf05270 */
[----:B------:R-:W-:Y:S05]  /*0d50*/  BRA.U !UP0, `(.L_x_20138) ;  /* 0x0000000108807547 */ /* 0x000fea000b800000 */
[----:B------:R-:W-:-:S09]  /*0d60*/  UISETP.NE.AND UP0, UPT, UR4, 0x2c, UPT ;  /* 0x0000002c0400788c */ /* 0x000fd2000bf05270 */
[----:B------:R-:W-:Y:S05]  /*0d70*/  BRA.U !UP0, `(.L_x_20139) ;  /* 0x0000000108487547 */ /* 0x000fea000b800000 */
.L_x_20113:
        /* <DEDUP_REMOVED lines=16> */
.L_x_20140:
[----:B------:R-:W-:Y:S01]  /*0e80*/  PRMT R18, RZ, 0x7610, R18 ;  /* 0x00007610ff127816 */ /* 0x000fe20000000012 */
[----:B------:R-:W-:Y:S06]  /*0e90*/  BRA `(.L_x_20114) ;  /* 0x00000000003c7947 */ /* 0x000fec0003800000 */
.L_x_20139:
        /* <DEDUP_REMOVED lines=8> */
.L_x_20142:
[----:B------:R-:W-:Y:S05]  /*0f20*/  BSYNC.RECONVERGENT B0 ;  /* 0x0000000000007941 */ /* 0x000fea0003800200 */
.L_x_20141:
[----:B------:R-:W0:Y:S02]  /*0f30*/  F2I.S64.TRUNC R4, R4 ;  /* 0x0000000400047311 */ /* 0x000e24000020d900 */
[----:B0-----:R-:W-:Y:S01]  /*0f40*/  PRMT R18, R4, 0x7610, R18 ;  /* 0x0000761004127816 */ /* 0x001fe20000000012 */
[----:B------:R-:W-:Y:S06]  /*0f50*/  BRA `(.L_x_20114) ;  /* 0x00000000000c7947 */ /* 0x000fec0003800000 */
.L_x_20138:
[----:B------:R0:W5:Y:S01]  /*0f60*/  LDG.E.U8 R18, desc[UR36][R6.64] ;  /* 0x0000002406127981 */ /* 0x000162000c1e1100 */
[----:B------:R-:W-:Y:S05]  /*0f70*/  BRA `(.L_x_20114) ;  /* 0x0000000000047947 */ /* 0x000fea0003800000 */
.L_x_20137:
[----:B------:R0:W5:Y:S02]  /*0f80*/  LDG.E.U8 R18, desc[UR36][R6.64] ;  /* 0x0000002406127981 */ /* 0x000164000c1e1100 */
.L_x_20114:
[----:B------:R-:W-:-:S07]  /*0f90*/  VIADD R19, R2, 0x80 ;  /* 0x0000008002137836 */ /* 0x000fce0000000000 */
.L_x_20108:
[----:B------:R-:W-:Y:S05]  /*0fa0*/  BSYNC.RECONVERGENT B6 ;  /* 0x0000000000067941 */ /* 0x000fea0003800200 */
.L_x_20107:
        /* <DEDUP_REMOVED lines=23> */
.L_x_20148:
[----:B------:R0:W5:Y:S01]  /*1120*/  LDG.E.U8 R24, desc[UR36][R6.64] ;  /* 0x0000002406187981 */ /* 0x000162000c1e1100 */
[----:B------:R-:W-:Y:S05]  /*1130*/  BRA `(.L_x_20150) ;  /* 0x0000000c00607947 */ /* 0x000fea0003800000 */
.L_x_20147:
        /* <DEDUP_REMOVED lines=8> */
.L_x_20152:
[----:B------:R4:W5:Y:S01]  /*11c0*/  LDG.E.U8 R24, desc[UR36][R6.64] ;  /* 0x0000002406187981 */ /* 0x000962000c1e1100 */
[----:B------:R-:W-:Y:S05]  /*11d0*/  BRA `(.L_x_20150) ;  /* 0x0000000c00387947 */ /* 0x000fea0003800000 */
.L_x_20151:
[----:B------:R0:W5:Y:S01]  /*11e0*/  LDG.E.U16 R24, desc[UR36][R6.64] ;  /* 0x0000002406187981 */ /* 0x000162000c1e1500 */
[----:B------:R-:W-:Y:S05]  /*11f0*/  BRA `(.L_x_20150) ;  /* 0x0000000c00307947 */ /* 0x000fea0003800000 */
.L_x_20146:
        /* <DEDUP_REMOVED lines=10> */
.L_x_20154:
[----:B------:R-:W2:Y:S02]  /*12a0*/  LDG.E.U16 R4, desc[UR36][R6.64] ;  /* 0x0000002406047981 */ /* 0x000ea4000c1e1500 */
[----:B--2---:R-:W-:-:S06]  /*12b0*/  HADD2.F32 R4, -RZ, R4.H0_H0 ;  /* 0x20000004ff047230 */ /* 0x004fcc0000004100 */
[----:B------:R-:W0:Y:S02]  /*12c0*/  F2I.S64.TRUNC R4, R4 ;  /* 0x0000000400047311 */ /* 0x000e24000020d900 */
[----:B0-----:R-:W-:Y:S01]  /*12d0*/  PRMT R24, R4, 0x7610, R24 ;  /* 0x0000761004187816 */ /* 0x001fe20000000018 */
[----:B------:R-:W-:Y:S06]  /*12e0*/  BRA `(.L_x_20150) ;  /* 0x0000000800f47947 */ /* 0x000fec0003800000 */
.L_x_20153:
        /* <DEDUP_REMOVED lines=10> */
.L_x_20156:
[----:B------:R-:W2:Y:S02]  /*1390*/  LDG.E.U16 R6, desc[UR36][R6.64] ;  /* 0x0000002406067981 */ /* 0x000ea4000c1e1500 */
[----:B--2---:R-:W-:-:S06]  /*13a0*/  HADD2.F32 R4, -RZ, R6.H0_H0 ;  /* 0x20000006ff047230 */ /* 0x004fcc0000004100 */
[----:B------:R-:W0:Y:S02]  /*13b0*/  F2I.S64.TRUNC R4, R4 ;  /* 0x0000000400047311 */ /* 0x000e24000020d900 */
[----:B0-----:R-:W-:Y:S01]  /*13c0*/  PRMT R24, R4, 0x7610, R24 ;  /* 0x0000761004187816 */ /* 0x001fe20000000018 */
[----:B------:R-:W-:Y:S06]  /*13d0*/  BRA `(.L_x_20150) ;  /* 0x0000000800b87947 */ /* 0x000fec0003800000 */
.L_x_20155:
[----:B------:R-:W2:Y:S02]  /*13e0*/  LDG.E.64 R4, desc[UR36][R6.64] ;  /* 0x0000002406047981 */ /* 0x000ea4000c1e1b00 */
[----:B--2---:R-:W0:Y:S02]  /*13f0*/  F2I.S64.F64.TRUNC R4, R4 ;  /* 0x0000000400047311 */ /* 0x004e24000030d900 */
[----:B0-----:R-:W-:Y:S01]  /*1400*/  PRMT R24, R4, 0x7610, R24 ;  /* 0x0000761004187816 */ /* 0x001fe20000000018 */
[----:B------:R-:W-:Y:S06]  /*1410*/  BRA `(.L_x_20150) ;  /* 0x0000000800a87947 */ /* 0x000fec0003800000 */
.L_x_20145:
        /* <DEDUP_REMOVED lines=12> */
.L_x_20159:
[----:B------:R-:W2:Y:S02]  /*14e0*/  LDG.E.64 R6, desc[UR36][R6.64] ;  /* 0x0000002406067981 */ /* 0x000ea4000c1e1b00 */
[----:B--2---:R-:W0:Y:S02]  /*14f0*/  F2I.S64.F64.TRUNC R4, R6 ;  /* 0x0000000600047311 */ /* 0x004e24000030d900 */
[----:B0-----:R-:W-:Y:S01]  /*1500*/  PRMT R24, R4, 0x7610, R24 ;  /* 0x0000761004187816 */ /* 0x001fe20000000018 */
[----:B------:R-:W-:Y:S06]  /*1510*/  BRA `(.L_x_20150) ;  /* 0x0000000800687947 */ /* 0x000fec0003800000 */
.L_x_20158:
        /* <DEDUP_REMOVED lines=27> */
.L_x_20161:
        /* <DEDUP_REMOVED lines=15> */
.L_x_20160:
[----:B------:R-:W2:Y:S02]  /*17c0*/  LDG.E.U16 R4, desc[UR36][R6.64] ;  /* 0x0000002406047981 */ /* 0x000ea4000c1e1500 */
[----:B--2---:R-:W-:-:S06]  /*17d0*/  IMAD.U32 R4, R4, 0x10000, RZ ;  /* 0x0001000004047824 */ /* 0x004fcc00078e00ff */
[----:B------:R-:W0:Y:S02]  /*17e0*/  F2I.S64.TRUNC R4, R4 ;  /* 0x0000000400047311 */ /* 0x000e24000020d900 */
[----:B0-----:R-:W-:Y:S01]  /*17f0*/  PRMT R24, R4, 0x7610, R24 ;  /* 0x0000761004187816 */ /* 0x001fe20000000018 */
[----:B------:R-:W-:Y:S06]  /*1800*/  BRA `(.L_x_20150) ;  /* 0x0000000400ac7947 */ /* 0x000fec0003800000 */
.L_x_20157:
        /* <DEDUP_REMOVED lines=10> */
.L_x_20164:
        /* <DEDUP_REMOVED lines=21> */
.L_x_20168:
[----:B------:R-:W-:Y:S05]  /*1a00*/  BSYNC.RECONVERGENT B1 ;  /* 0x0000000000017941 */ /* 0x000fea0003800200 */
.L_x_20167:
[----:B------:R-:W-:Y:S01]  /*1a10*/  IMAD.SHL.U32 R0, R0, 0x100000, RZ ;  /* 0x0010000000007824 */ /* 0x000fe200078e00ff */
[----:B------:R-:W-:-:S04]  /*1a20*/  LEA R3, R3, 0x3b800000, 0x17 ;  /* 0x3b80000003037811 */ /* 0x000fc800078eb8ff */
[----:B------:R-:W-:-:S07]  /*1a30*/  LOP3.LUT R4, R3, R0, R7, 0xfe, !PT ;  /* 0x0000000003047212 */ /* 0x000fce00078efe07 */
.L_x_20166:
[----:B------:R-:W-:Y:S05]  /*1a40*/  BSYNC.RECONVERGENT B0 ;  /* 0x0000000000007941 */ /* 0x000fea0003800200 */
.L_x_20165:
[----:B------:R-:W0:Y:S02]  /*1a50*/  F2I.S64.TRUNC R4, R4 ;  /* 0x0000000400047311 */ /* 0x000e24000020d900 */
[----:B0-----:R-:W-:Y:S01]  /*1a60*/  PRMT R24, R4, 0x7610, R24 ;  /* 0x0000761004187816 */ /* 0x001fe20000000018 */
[----:B------:R-:W-:Y:S06]  /*1a70*/  BRA `(.L_x_20150) ;  /* 0x0000000400107947 */ /* 0x000fec0003800000 */
.L_x_20163:
        /* <DEDUP_REMOVED lines=21> */
.L_x_20172:
[----:B------:R-:W-:Y:S05]  /*1bd0*/  BSYNC.RECONVERGENT B1 ;  /* 0x0000000000017941 */ /* 0x000fea0003800200 */
.L_x_20171:
[----:B------:R-:W-:Y:S01]  /*1be0*/  IMAD.SHL.U32 R0, R0, 0x200000, RZ ;  /* 0x0020000000007824 */ /* 0x000fe200078e00ff */
[----:B------:R-:W-:-:S04]  /*1bf0*/  LEA R3, R3, 0x37800000, 0x17 ;  /* 0x3780000003037811 */ /* 0x000fc800078eb8ff */
[----:B------:R-:W-:-:S07]  /*1c00*/  LOP3.LUT R4, R3, R0, R7, 0xfe, !PT ;  /* 0x0000000003047212 */ /* 0x000fce00078efe07 */
.L_x_20170:
[----:B------:R-:W-:Y:S05]  /*1c10*/  BSYNC.RECONVERGENT B0 ;  /* 0x0000000000007941 */ /* 0x000fea0003800200 */
.L_x_20169:
[----:B------:R-:W0:Y:S02]  /*1c20*/  F2I.S64.TRUNC R4, R4 ;  /* 0x0000000400047311 */ /* 0x000e24000020d900 */
[----:B0-----:R-:W-:Y:S01]  /*1c30*/  PRMT R24, R4, 0x7610, R24 ;  /* 0x0000761004187816 */ /* 0x001fe20000000018 */
[----:B------:R-:W-:Y:S06]  /*1c40*/  BRA `(.L_x_20150) ;  /* 0x00000000009c7947 */ /* 0x000fec0003800000 */
.L_x_20162:
        /* <DEDUP_REMOVED lines=14> */
.L_x_20176:
[----:B------:R-:W-:Y:S05]  /*1d30*/  BSYNC.RECONVERGENT B0 ;  /* 0x0000000000007941 */ /* 0x000fea0003800200 */
.L_x_20175:
[----:B------:R-:W0:Y:S02]  /*1d40*/  F2I.S64.TRUNC R4, R4 ;  /* 0x0000000400047311 */ /* 0x000e24000020d900 */
[----:B0-----:R-:W-:Y:S01]  /*1d50*/  PRMT R24, R4, 0x7610, R24 ;  /* 0x0000761004187816 */ /* 0x001fe20000000018 */
[----:B------:R-:W-:Y:S06]  /*1d60*/  BRA `(.L_x_20150) ;  /* 0x0000000000547947 */ /* 0x000fec0003800000 */
.L_x_20149:
        /* <DEDUP_REMOVED lines=16> */
.L_x_20177:
[----:B------:R-:W-:Y:S01]  /*1e70*/  PRMT R24, RZ, 0x7610, R24 ;  /* 0x00007610ff187816 */ /* 0x000fe20000000018 */
[----:B------:R-:W-:Y:S06]  /*1e80*/  BRA `(.L_x_20150) ;  /* 0x00000000000c7947 */ /* 0x000fec0003800000 */
.L_x_20174:
[----:B------:R1:W5:Y:S01]  /*1e90*/  LDG.E.U8 R24, desc[UR36][R6.64] ;  /* 0x0000002406187981 */ /* 0x000362000c1e1100 */
[----:B------:R-:W-:Y:S05]  /*1ea0*/  BRA `(.L_x_20150) ;  /* 0x0000000000047947 */ /* 0x000fea0003800000 */
.L_x_20173:
[----:B------:R0:W5:Y:S02]  /*1eb0*/  LDG.E.U8 R24, desc[UR36][R6.64] ;  /* 0x0000002406187981 */ /* 0x000164000c1e1100 */
.L_x_20150:
[----:B------:R-:W-:-:S07]  /*1ec0*/  VIADD R19, R19, 0x80 ;  /* 0x0000008013137836 */ /* 0x000fce0000000000 */
.L_x_20144:
[----:B------:R-:W-:Y:S05]  /*1ed0*/  BSYNC.RECONVERGENT B6 ;  /* 0x0000000000067941 */ /* 0x000fea0003800200 */
.L_x_20143:
        /* <DEDUP_REMOVED lines=23> */
.L_x_20183:
[----:B------:R0:W5:Y:S01]  /*2050*/  LDG.E.U8 R17, desc[UR36][R6.64] ;  /* 0x0000002406117981 */ /* 0x000162000c1e1100 */
[----:B------:R-:W-:Y:S05]  /*2060*/  BRA `(.L_x_20185) ;  /* 0x0000000c00607947 */ /* 0x000fea0003800000 */
.L_x_20182:
        /* <DEDUP_REMOVED lines=8> */
.L_x_20187:
[----:B------:R3:W5:Y:S01]  /*20f0*/  LDG.E.U8 R17, desc[UR36][R6.64] ;  /* 0x0000002406117981 */ /* 0x000762000c1e1100 */
[----:B------:R-:W-:Y:S05]  /*2100*/  BRA `(.L_x_20185) ;  /* 0x0000000c00387947 */ /* 0x000fea0003800000 */
.L_x_20186:
[----:B------:R0:W5:Y:S01]  /*2110*/  LDG.E.U16 R17, desc[UR36][R6.64] ;  /* 0x0000002406117981 */ /* 0x000162000c1e1500 */
[----:B------:R-:W-:Y:S05]  /*2120*/  BRA `(.L_x_20185) ;  /* 0x0000000c00307947 */ /* 0x000fea0003800000 */
.L_x_20181:
        /* <DEDUP_REMOVED lines=10> */
.L_x_20189:
[----:B------:R-:W2:Y:S02]  /*21d0*/  LDG.E.U16 R4, desc[UR36][R6.64] ;  /* 0x0000002406047981 */ /* 0x000ea4000c1e1500 */
[----:B--2---:R-:W-:-:S06]  /*21e0*/  HADD2.F32 R4, -RZ, R4.H0_H0 ;  /* 0x20000004ff047230 */ /* 0x004fcc0000004100 */
[----:B------:R-:W0:Y:S02]  /*21f0*/  F2I.S64.TRUNC R4, R4 ;  /* 0x0000000400047311 */ /* 0x000e24000020d900 */
[----:B0-----:R-:W-:Y:S01]  /*2200*/  PRMT R17, R4, 0x7610, R17 ;  /* 0x0000761004117816 */ /* 0x001fe20000000011 */
[----:B------:R-:W-:Y:S06]  /*2210*/  BRA `(.L_x_20185) ;  /* 0x0000000800f47947 */ /* 0x000fec0003800000 */
.L_x_20188:
        /* <DEDUP_REMOVED lines=10> */
.L_x_20191:
[----:B------:R-:W2:Y:S02]  /*22c0*/  LDG.E.U16 R6, desc[UR36][R6.64] ;  /* 0x0000002406067981 */ /* 0x000ea4000c1e1500 */
[----:B--2---:R-:W-:-:S06]  /*22d0*/  HADD2.F32 R4, -RZ, R6.H0_H0 ;  /* 0x20000006ff047230 */ /* 0x004fcc0000004100 */
[----:B------:R-:W0:Y:S02]  /*22e0*/  F2I.S64.TRUNC R4, R4 ;  /* 0x0000000400047311 */ /* 0x000e24000020d900 */
[----:B0-----:R-:W-:Y:S01]  /*22f0*/  PRMT R17, R4, 0x7610, R17 ;  /* 0x0000761004117816 */ /* 0x001fe20000000011 */
[----:B------:R-:W-:Y:S06]  /*2300*/  BRA `(.L_x_20185) ;  /* 0x0000000800b87947 */ /* 0x000fec0003800000 */
.L_x_20190:
[----:B------:R-:W2:Y:S02]  /*2310*/  LDG.E.64 R4, desc[UR36][R6.64] ;  /* 0x0000002406047981 */ /* 0x000ea4000c1e1b00 */
[----:B--2---:R-:W0:Y:S02]  /*2320*/  F2I.S64.F64.TRUNC R4, R4 ;  /* 0x0000000400047311 */ /* 0x004e24000030d900 */
[----:B0-----:R-:W-:Y:S01]  /*2330*/  PRMT R17, R4, 0x7610, R17 ;  /* 0x0000761004117816 */ /* 0x001fe20000000011 */
[----:B------:R-:W-:Y:S06]  /*2340*/  BRA `(.L_x_20185) ;  /* 0x0000000800a87947 */ /* 0x000fec0003800000 */
.L_x_20180:
        /* <DEDUP_REMOVED lines=12> */
.L_x_20194:
[----:B------:R-:W2:Y:S02]  /*2410*/  LDG.E.64 R6, desc[UR36][R6.64] ;  /* 0x0000002406067981 */ /* 0x000ea4000c1e1b00 */
[----:B--2---:R-:W0:Y:S02]  /*2420*/  F2I.S64.F64.TRUNC R4, R6 ;  /* 0x0000000600047311 */ /* 0x004e24000030d900 */
[----:B0-----:R-:W-:Y:S01]  /*2430*/  PRMT R17, R4, 0x7610, R17 ;  /* 0x0000761004117816 */ /* 0x001fe20000000011 */
[----:B------:R-:W-:Y:S06]  /*2440*/  BRA `(.L_x_20185) ;  /* 0x0000000800687947 */ /* 0x000fec0003800000 */
.L_x_20193:
        /* <DEDUP_REMOVED lines=27> */
.L_x_20196:
        /* <DEDUP_REMOVED lines=15> */
.L_x_20195:
[----:B------:R-:W2:Y:S02]  /*26f0*/  LDG.E.U16 R4, desc[UR36][R6.64] ;  /* 0x0000002406047981 */ /* 0x000ea4000c1e1500 */
[----:B--2---:R-:W-:-:S06]  /*2700*/  IMAD.U32 R4, R4, 0x10000, RZ ;  /* 0x0001000004047824 */ /* 0x004fcc00078e00ff */
[----:B------:R-:W0:Y:S02]  /*2710*/  F2I.S64.TRUNC R4, R4 ;  /* 0x0000000400047311 */ /* 0x000e24000020d900 */
[----:B0-----:R-:W-:Y:S01]  /*2720*/  PRMT R17, R4, 0x7610, R17 ;  /* 0x0000761004117816 */ /* 0x001fe20000000011 */
[----:B------:R-:W-:Y:S06]  /*2730*/  BRA `(.L_x_20185) ;  /* 0x0000000400ac7947 */ /* 0x000fec0003800000 */
.L_x_20192:
        /* <DEDUP_REMOVED lines=10> */
.L_x_20199:
        /* <DEDUP_REMOVED lines=21> */
.L_x_20203:
[----:B------:R-:W-:Y:S05]  /*2930*/  BSYNC.RECONVERGENT B1 ;  /* 0x0000000000017941 */ /* 0x000fea0003800200 */
.L_x_20202:
[----:B------:R-:W-:Y:S01]  /*2940*/  IMAD.SHL.U32 R0, R0, 0x100000, RZ ;  /* 0x0010000000007824 */ /* 0x000fe200078e00ff */
[----:B------:R-:W-:-:S04]  /*2950*/  LEA R3, R3, 0x3b800000, 0x17 ;  /* 0x3b80000003037811 */ /* 0x000fc800078eb8ff */
[----:B------:R-:W-:-:S07]  /*2960*/  LOP3.LUT R4, R3, R0, R7, 0xfe, !PT ;  /* 0x0000000003047212 */ /* 0x000fce00078efe07 */
.L_x_20201:
[----:B------:R-:W-:Y:S05]  /*2970*/  BSYNC.RECONVERGENT B0 ;  /* 0x0000000000007941 */ /* 0x000fea0003800200 */
.L_x_20200:
[----:B------:R-:W0:Y:S02]  /*2980*/  F2I.S64.TRUNC R4, R4 ;  /* 0x0000000400047311 */ /* 0x000e24000020d900 */
[----:B0-----:R-:W-:Y:S01]  /*2990*/  PRMT R17, R4, 0x7610, R17 ;  /* 0x0000761004117816 */ /* 0x001fe20000000011 */
[----:B------:R-:W-:Y:S06]  /*29a0*/  BRA `(.L_x_20185) ;  /* 0x0000000400107947 */ /* 0x000fec0003800000 */
.L_x_20198:
        /* <DEDUP_REMOVED lines=21> */
.L_x_20207:
[----:B------:R-:W-:Y:S05]  /*2b00*/  BSYNC.RECONVERGENT B1 ;  /* 0x0000000000017941 */ /* 0x000fea0003800200 */
.L_x_20206:
[----:B------:R-:W-:Y:S01]  /*2b10*/  IMAD.SHL.U32 R0, R0, 0x200000, RZ ;  /* 0x0020000000007824 */ /* 0x000fe200078e00ff */
[----:B------:R-:W-:-:S04]  /*2b20*/  LEA R3, R3, 0x37800000, 0x17 ;  /* 0x3780000003037811 */ /* 0x000fc800078eb8ff */
[----:B------:R-:W-:-:S07]  /*2b30*/  LOP3.LUT R4, R3, R0, R7, 0xfe, !PT ;  /* 0x0000000003047212 */ /* 0x000fce00078efe07 */
.L_x_20205:
[----:B------:R-:W-:Y:S05]  /*2b40*/  BSYNC.RECONVERGENT B0 ;  /* 0x0000000000007941 */ /* 0x000fea0003800200 */
.L_x_20204:
[----:B------:R-:W0:Y:S02]  /*2b50*/  F2I.S64.TRUNC R4, R4 ;  /* 0x0000000400047311 */ /* 0x000e24000020d900 */
[----:B0-----:R-:W-:Y:S01]  /*2b60*/  PRMT R17, R4, 0x7610, R17 ;  /* 0x0000761004117816 */ /* 0x001fe20000000011 */
[----:B------:R-:W-:Y:S06]  /*2b70*/  BRA `(.L_x_20185) ;  /* 0x00000000009c7947 */ /* 0x000fec0003800000 */
.L_x_20197:
        /* <DEDUP_REMOVED lines=14> */
.L_x_20211:
[----:B------:R-:W-:Y:S05]  /*2c60*/  BSYNC.RECONVERGENT B0 ;  /* 0x0000000000007941 */ /* 0x000fea0003800200 */
.L_x_20210:
[----:B------:R-:W0:Y:S02]  /*2c70*/  F2I.S64.TRUNC R4, R4 ;  /* 0x0000000400047311 */ /* 0x000e24000020d900 */
[----:B0-----:R-:W-:Y:S01]  /*2c80*/  PRMT R17, R4, 0x7610, R17 ;  /* 0x0000761004117816 */ /* 0x001fe20000000011 */
[----:B------:R-:W-:Y:S06]  /*2c90*/  BRA `(.L_x_20185) ;  /* 0x0000000000547947 */ /* 0x000fec0003800000 */
.L_x_20184:
        /* <DEDUP_REMOVED lines=16> */
.L_x_20212:
[----:B------:R-:W-:Y:S01]  /*2da0*/  PRMT R17, RZ, 0x7610, R17 ;  /* 0x00007610ff117816 */ /* 0x000fe20000000011 */
[----:B------:R-:W-:Y:S06]  /*2db0*/  BRA `(.L_x_20185) ;  /* 0x00000000000c7947 */ /* 0x000fec0003800000 */
.L_x_20209:
[----:B------:R2:W5:Y:S01]  /*2dc0*/  LDG.E.U8 R17, desc[UR36][R6.64] ;  /* 0x0000002406117981 */ /* 0x000562000c1e1100 */
[----:B------:R-:W-:Y:S05]  /*2dd0*/  BRA `(.L_x_20185) ;  /* 0x0000000000047947 */ /* 0x000fea0003800000 */
.L_x_20208:
[----:B------:R1:W5:Y:S02]  /*2de0*/  LDG.E.U8 R17, desc[UR36][R6.64] ;  /* 0x0000002406117981 */ /* 0x000364000c1e1100 */
.L_x_20185:
[----:B------:R-:W-:-:S07]  /*2df0*/  VIADD R19, R19, 0x80 ;  /* 0x0000008013137836 */ /* 0x000fce0000000000 */
.L_x_20179:
[----:B------:R-:W-:Y:S05]  /*2e00*/  BSYNC.RECONVERGENT B6 ;  /* 0x0000000000067941 */ /* 0x000fea0003800200 */
.L_x_20178:
        /* <DEDUP_REMOVED lines=23> */
.L_x_20218:
[----:B------:R0:W5:Y:S01]  /*2f80*/  LDG.E.U8 R16, desc[UR36][R6.64] ;  /* 0x0000002406107981 */ /* 0x000162000c1e1100 */
[----:B------:R-:W-:Y:S05]  /*2f90*/  BRA `(.L_x_20214) ;  /* 0x0000000c005c7947 */ /* 0x000fea0003800000 */
.L_x_20217:
        /* <DEDUP_REMOVED lines=8> */
.L_x_20221:
[----:B------:R0:W5:Y:S01]  /*3020*/  LDG.E.U8 R16, desc[UR36][R6.64] ;  /* 0x0000002406107981 */ /* 0x000162000c1e1100 */
[----:B------:R-:W-:Y:S05]  /*3030*/  BRA `(.L_x_20214) ;  /* 0x0000000c00347947 */ /* 0x000fea0003800000 */
.L_x_20220:
[----:B------:R0:W5:Y:S01]  /*3040*/  LDG.E.U16 R16, desc[UR36][R6.64] ;  /* 0x0000002406107981 */ /* 0x000162000c1e1500 */
[----:B------:R-:W-:Y:S05]  /*3050*/  BRA `(.L_x_20214) ;  /* 0x0000000c002c7947 */ /* 0x000fea0003800000 */
.L_x_20216:
        /* <DEDUP_REMOVED lines=10> */
.L_x_20223:
[----:B------:R-:W2:Y:S02]  /*3100*/  LDG.E.U16 R4, desc[UR36][R6.64] ;  /* 0x0000002406047981 */ /* 0x000ea4000c1e1500 */
[----:B--2---:R-:W-:-:S06]  /*3110*/  HADD2.F32 R4, -RZ, R4.H0_H0 ;  /* 0x20000004ff047230 */ /* 0x004fcc0000004100 */
[----:B------:R-:W0:Y:S02]  /*3120*/  F2I.S64.TRUNC R4, R4 ;  /* 0x0000000400047311 */ /* 0x000e24000020d900 */
[----:B0-----:R-:W-:Y:S01]  /*3130*/  PRMT R16, R4, 0x7610, R16 ;  /* 0x0000761004107816 */ /* 0x001fe20000000010 */
[----:B------:R-:W-:Y:S06]  /*3140*/  BRA `(.L_x_20214) ;  /* 0x0000000800f07947 */ /* 0x000fec0003800000 */
.L_x_20222:
        /* <DEDUP_REMOVED lines=10> */
.L_x_20225:
[----:B------:R-:W2:Y:S02]  /*31f0*/  LDG.E.U16 R6, desc[UR36][R6.64] ;  /* 0x0000002406067981 */ /* 0x000ea4000c1e1500 */
[----:B--2---:R-:W-:-:S06]  /*3200*/  HADD2.F32 R4, -RZ, R6.H0_H0 ;  /* 0x20000006ff047230 */ /* 0x004fcc0000004100 */
[----:B------:R-:W0:Y:S02]  /*3210*/  F2I.S64.TRUNC R4, R4 ;  /* 0x0000000400047311 */ /* 0x000e24000020d900 */
[----:B0-----:R-:W-:Y:S01]  /*3220*/  PRMT R16, R4, 0x7610, R16 ;  /* 0x0000761004107816 */ /* 0x001fe20000000010 */
[----:B------:R-:W-:Y:S06]  /*3230*/  BRA `(.L_x_20214) ;  /* 0x0000000800b47947 */ /* 0x000fec0003800000 */
.L_x_20224:
[----:B------:R-:W2:Y:S02]  /*3240*/  LDG.E.64 R4, desc[UR36][R6.64] ;  /* 0x0000002406047981 */ /* 0x000ea4000c1e1b00 */
[----:B--2---:R-:W0:Y:S02]  /*3250*/  F2I.S64.F64.TRUNC R4, R4 ;  /* 0x0000000400047311 */ /* 0x004e24000030d900 */
[----:B0-----:R-:W-:Y:S01]  /*3260*/  PRMT R16, R4, 0x7610, R16 ;  /* 0x0000761004107816 */ /* 0x001fe20000000010 */
[----:B------:R-:W-:Y:S06]  /*3270*/  BRA `(.L_x_20214) ;  /* 0x0000000800a47947 */ /* 0x000fec0003800000 */
.L_x_20215:
        /* <DEDUP_REMOVED lines=12> */
.L_x_20228:
[----:B------:R-:W2:Y:S02]  /*3340*/  LDG.E.64 R6, desc[UR36][R6.64] ;  /* 0x0000002406067981 */ /* 0x000ea4000c1e1b00 */
[----:B--2---:R-:W0:Y:S02]  /*3350*/  F2I.S64.F64.TRUNC R4, R6 ;  /* 0x0000000600047311 */ /* 0x004e24000030d900 */
[----:B0-----:R-:W-:Y:S01]  /*3360*/  PRMT R16, R4, 0x7610, R16 ;  /* 0x0000761004107816 */ /* 0x001fe20000000010 */
[----:B------:R-:W-:Y:S06]  /*3370*/  BRA `(.L_x_20214) ;  /* 0x0000000800647947 */ /* 0x000fec0003800000 */
.L_x_20227:
        /* <DEDUP_REMOVED lines=27> */
.L_x_20230:
        /* <DEDUP_REMOVED lines=15> */
.L_x_20229:
[----:B------:R-:W2:Y:S02]  /*3620*/  LDG.E.U16 R4, desc[UR36][R6.64] ;  /* 0x0000002406047981 */ /* 0x000ea4000c1e1500 */
[----:B--2---:R-:W-:-:S06]  /*3630*/  IMAD.U32 R4, R4, 0x10000, RZ ;  /* 0x0001000004047824 */ /* 0x004fcc00078e00ff */
[----:B------:R-:W0:Y:S02]  /*3640*/  F2I.S64.TRUNC R4, R4 ;  /* 0x0000000400047311 */ /* 0x000e24000020d900 */
[----:B0-----:R-:W-:Y:S01]  /*3650*/  PRMT R16, R4, 0x7610, R16 ;  /* 0x0000761004107816 */ /* 0x001fe20000000010 */
[----:B------:R-:W-:Y:S06]  /*3660*/  BRA `(.L_x_20214) ;  /* 0x0000000400a87947 */ /* 0x000fec0003800000 */
.L_x_20226:
        /* <DEDUP_REMOVED lines=10> */
.L_x_20233:
        /* <DEDUP_REMOVED lines=21> */
.L_x_20237:
[----:B------:R-:W-:Y:S05]  /*3860*/  BSYNC.RECONVERGENT B1 ;  /* 0x0000000000017941 */ /* 0x000fea0003800200 */
.L_x_20236:
[----:B------:R-:W-:Y:S01]  /*3870*/  IMAD.SHL.U32 R0, R0, 0x100000, RZ ;  /* 0x0010000000007824 */ /* 0x000fe200078e00ff */
[----:B------:R-:W-:-:S04]  /*3880*/  LEA R3, R3, 0x3b800000, 0x17 ;  /* 0x3b80000003037811 */ /* 0x000fc800078eb8ff */
[----:B------:R-:W-:-:S07]  /*3890*/  LOP3.LUT R4, R3, R0, R7, 0xfe, !PT ;  /* 0x0000000003047212 */ /* 0x000fce00078efe07 */
.L_x_20235:
[----:B------:R-:W-:Y:S05]  /*38a0*/  BSYNC.RECONVERGENT B0 ;  /* 0x0000000000007941 */ /* 0x000fea0003800200 */
.L_x_20234:
[----:B------:R-:W0:Y:S02]  /*38b0*/  F2I.S64.TRUNC R4, R4 ;  /* 0x0000000400047311 */ /* 0x000e24000020d900 */
[----:B0-----:R-:W-:Y:S01]  /*38c0*/  PRMT R16, R4, 0x7610, R16 ;  /* 0x0000761004107816 */ /* 0x001fe20000000010 */
[----:B------:R-:W-:Y:S06]  /*38d0*/  BRA `(.L_x_20214) ;  /* 0x00000004000c7947 */ /* 0x000fec0003800000 */
.L_x_20232:
        /* <DEDUP_REMOVED lines=21> */
.L_x_20241:
[----:B------:R-:W-:Y:S05]  /*3a30*/  BSYNC.RECONVERGENT B1 ;  /* 0x0000000000017941 */ /* 0x000fea0003800200 */
.L_x_20240:
[----:B------:R-:W-:Y:S01]  /*3a40*/  IMAD.SHL.U32 R0, R0, 0x200000, RZ ;  /* 0x0020000000007824 */ /* 0x000fe200078e00ff */
[----:B------:R-:W-:-:S04]  /*3a50*/  LEA R3, R3, 0x37800000, 0x17 ;  /* 0x3780000003037811 */ /* 0x000fc800078eb8ff */
[----:B------:R-:W-:-:S07]  /*3a60*/  LOP3.LUT R4, R3, R0, R7, 0xfe, !PT ;  /* 0x0000000003047212 */ /* 0x000fce00078efe07 */
.L_x_20239:
[----:B------:R-:W-:Y:S05]  /*3a70*/  BSYNC.RECONVERGENT B0 ;  /* 0x0000000000007941 */ /* 0x000fea0003800200 */
.L_x_20238:
[----:B------:R-:W0:Y:S02]  /*3a80*/  F2I.S64.TRUNC R4, R4 ;  /* 0x0000000400047311 */ /* 0x000e24000020d900 */
[----:B0-----:R-:W-:Y:S01]  /*3a90*/  PRMT R16, R4, 0x7610, R16 ;  /* 0x0000761004107816 */ /* 0x001fe20000000010 */
[----:B------:R-:W-:Y:S06]  /*3aa0*/  BRA `(.L_x_20214) ;  /* 0x0000000000987947 */ /* 0x000fec0003800000 */
.L_x_20231:
        /* <DEDUP_REMOVED lines=14> */
.L_x_20245:
[----:B------:R-:W-:Y:S05]  /*3b90*/  BSYNC.RECONVERGENT B0 ;  /* 0x0000000000007941 */ /* 0x000fea0003800200 */
.L_x_20244:
[----:B------:R-:W0:Y:S02]  /*3ba0*/  F2I.S64.TRUNC R4, R4 ;  /* 0x0000000400047311 */ /* 0x000e24000020d900 */
[----:B0-----:R-:W-:Y:S01]  /*3bb0*/  PRMT R16, R4, 0x7610, R16 ;  /* 0x0000761004107816 */ /* 0x001fe20000000010 */
[----:B------:R-:W-:Y:S06]  /*3bc0*/  BRA `(.L_x_20214) ;  /* 0x0000000000507947 */ /* 0x000fec0003800000 */
.L_x_20219:
        /* <DEDUP_REMOVED lines=16> */
.L_x_20246:
[----:B------:R-:W-:Y:S05]  /*3cd0*/  BRA `(.L_x_20214) ;  /* 0x00000000000c7947 */ /* 0x000fea0003800000 */
.L_x_20243:
[----:B------:R0:W5:Y:S01]  /*3ce0*/  LDG.E.U8 R16, desc[UR36][R6.64] ;  /* 0x0000002406107981 */ /* 0x000162000c1e1100 */
[----:B------:R-:W-:Y:S05]  /*3cf0*/  BRA `(.L_x_20214) ;  /* 0x0000000000047947 */ /* 0x000fea0003800000 */
.L_x_20242:
[----:B------:R0:W5:Y:S02]  /*3d00*/  LDG.E.U8 R16, desc[UR36][R6.64] ;  /* 0x0000002406107981 */ /* 0x000164000c1e1100 */
.L_x_20214:
[----:B------:R-:W-:Y:S05]  /*3d10*/  BSYNC.RECONVERGENT B6 ;  /* 0x0000000000067941 */ /* 0x000fea0003800200 */
.L_x_20213:
[----:B------:R-:W1:Y:S01]  /*3d20*/  LDCU.U8 UR5, c[0x0][0x385] ;  /* 0x000070a0ff0577ac */ /* 0x000e620008000000 */
[----:B------:R-:W0:Y:S01]  /*3d30*/  LDC.U8 R19, c[0x0][0x3a4] ;  /* 0x0000e900ff137b82 */ /* 0x000e220000000000 */
[----:B------:R-:W-:Y:S01]  /*3d40*/  ISETP.GE.AND P1, PT, R2, R22, PT ;  /* 0x000000160200720c */ /* 0x000fe20003f26270 */
[----:B------:R-:W-:Y:S04]  /*3d50*/  BSSY.RECONVERGENT B8, `(.L_x_20247) ;  /* 0x00002d6000087945 */ /* 0x000fe80003800200 */
[----:B------:R-:W-:Y:S01]  /*3d60*/  BSSY.RELIABLE B7, `(.L_x_20248) ;  /* 0x00001e8000077945 */ /* 0x000fe20003800100 */
[----:B-1----:R-:W-:Y:S02]  /*3d70*/  UISETP.NE.AND UP0, UPT, UR5, URZ, UPT ;  /* 0x000000ff0500728c */ /* 0x002fe4000bf05270 */
[----:B------:R-:W-:-:S02]  /*3d80*/  ISETP.NE.AND P0, PT, RZ, UR5, PT ;  /* 0x00000005ff007c0c */ /* 0x000fc4000bf05270 */
[----:B------:R-:W-:-:S06]  /*3d90*/  USEL UR4, URZ, 0x1, !UP0 ;  /* 0x00000001ff047887 */ /* 0x000fcc000c000000 */
[----:B-----5:R-:W-:Y:S02]  /*3da0*/  SEL R5, R18, UR4, !P0 ;  /* 0x0000000412057c07 */ /* 0x020fe4000c000000 */
[----:B------:R-:W-:Y:S02]  /*3db0*/  SEL R18, R24, UR4, !P0 ;  /* 0x0000000418127c07 */ /* 0x000fe4000c000000 */
[----:B------:R-:W-:Y:S02]  /*3dc0*/  SEL R17, R17, UR4, !P0 ;  /* 0x0000000411117c07 */ /* 0x000fe4000c000000 */
[----:B------:R-:W-:Y:S01]  /*3dd0*/  SEL R16, R16, UR4, !P0 ;  /* 0x0000000410107c07 */ /* 0x000fe2000c000000 */
[----:B------:R-:W-:Y:S06]  /*3de0*/  @P1 BRA `(.L_x_20249) ;  /* 0x0000001c00701947 */ /* 0x000fec0003800000 */
[----:B------:R-:W1:Y:S01]  /*3df0*/  LDCU UR4, c[0x0][0x3a8] ;  /* 0x00007500ff0477ac */ /* 0x000e620008000800 */
[----:B------:R-:W5:Y:S01]  /*3e00*/  LDC.64 R8, c[0x0][0x388] ;  /* 0x0000e200ff087b82 */ /* 0x000f620000000a00 */
[----:B------:R-:W-:Y:S01]  /*3e10*/  IMAD R0, R23, 0x200, R2 ;  /* 0x0000020017007824 */ /* 0x000fe200078e0202 */
[----:B0-----:R-:W-:Y:S01]  /*3e20*/  PRMT R4, R19, 0x9910, RZ ;  /* 0x0000991013047816 */ /* 0x001fe200000000ff */
[----:B------:R-:W-:Y:S01]  /*3e30*/  BSSY.RECONVERGENT B6, `(.L_x_20250) ;  /* 0x00000e8000067945 */ /* 0x000fe20003800200 */
[----:B------:R-:W-:Y:S02]  /*3e40*/  VIADD R2, R2, 0x80 ;  /* 0x0000008002027836 */ /* 0x000fe40000000000 */
[----:B-1----:R-:W-:Y:S02]  /*3e50*/  IMAD R3, R0, UR4, RZ ;  /* 0x0000000400037c24 */ /* 0x002fe4000f8e02ff */
[----:B------:R-:W-:-:S05]  /*3e60*/  IMAD.MOV.U32 R0, RZ, RZ, R4 ;  /* 0x000000ffff007224 */ /* 0x000fca00078e0004 */
[----:B------:R-:W-:Y:S02]  /*3e70*/  ISETP.GT.AND P0, PT, R0, 0x9, PT ;  /* 0x000000090000780c */ /* 0x000fe40003f04270 */
[----:B-----5:R-:W-:-:S05]  /*3e80*/  IADD3 R8, P1, PT, R3, R8, RZ ;  /* 0x0000000803087210 */ /* 0x020fca0007f3e0ff */
        /* <DEDUP_REMOVED lines=12> */
.L_x_20254:
[----:B------:R0:W-:Y:S01]  /*3f50*/  STG.E.U8 desc[UR36][R8.64], R5 ;  /* 0x0000000508007986 */ /* 0x0001e2000c101124 */
[----:B------:R-:W-:Y:S05]  /*3f60*/  BRA `(.L_x_20256) ;  /* 0x0000000c00507947 */ /* 0x000fea0003800000 */
.L_x_20253:
        /* <DEDUP_REMOVED lines=10> */
.L_x_20258:
[----:B------:R-:W-:-:S05]  /*4010*/  LOP3.LUT R5, R5, 0xff, RZ, 0xc0, !PT ;  /* 0x000000ff05057812 */ /* 0x000fca00078ec0ff */
[----:B------:R0:W-:Y:S01]  /*4020*/  STG.E desc[UR36][R8.64], R5 ;  /* 0x0000000508007986 */ /* 0x0001e2000c101924 */
[----:B------:R-:W-:Y:S05]  /*4030*/  BRA `(.L_x_20256) ;  /* 0x0000000c001c7947 */ /* 0x000fea0003800000 */
.L_x_20257:
[----:B------:R-:W-:-:S05]  /*4040*/  LOP3.LUT R3, R5, 0xff, RZ, 0xc0, !PT ;  /* 0x000000ff05037812 */ /* 0x000fca00078ec0ff */
[----:B------:R0:W-:Y:S01]  /*4050*/  STG.E.U16 desc[UR36][R8.64], R3 ;  /* 0x0000000308007986 */ /* 0x0001e2000c101524 */
[----:B------:R-:W-:Y:S05]  /*4060*/  BRA `(.L_x_20256) ;  /* 0x0000000c00107947 */ /* 0x000fea0003800000 */
.L_x_20252:
        /* <DEDUP_REMOVED lines=10> */
.L_x_20260:
[----:B------:R-:W-:-:S04]  /*4110*/  LOP3.LUT R5, R5, 0xff, RZ, 0xc0, !PT ;  /* 0x000000ff05057812 */ /* 0x000fc800078ec0ff */
[----:B------:R-:W0:Y:S02]  /*4120*/  I2F.U16 R0, R5 ;  /* 0x0000000500007306 */ /* 0x000e240000101000 */
[----:B0-----:R-:W-:-:S05]  /*4130*/  F2FP.F16.F32.PACK_AB R0, RZ, R0 ;  /* 0x00000000ff00723e */ /* 0x001fca00000000ff */
[----:B------:R0:W-:Y:S01]  /*4140*/  STG.E.U16 desc[UR36][R8.64], R0 ;  /* 0x0000000008007986 */ /* 0x0001e2000c101524 */
[----:B------:R-:W-:Y:S05]  /*4150*/  BRA `(.L_x_20256) ;  /* 0x0000000800d47947 */ /* 0x000fea0003800000 */
.L_x_20259:
        /* <DEDUP_REMOVED lines=11> */
.L_x_20262:
[----:B------:R-:W-:-:S06]  /*4210*/  LOP3.LUT R5, R5, 0xff, RZ, 0xc0, !PT ;  /* 0x000000ff05057812 */ /* 0x000fcc00078ec0ff */
[----:B------:R-:W0:Y:S02]  /*4220*/  I2F.U16 R5, R5 ;  /* 0x0000000500057306 */ /* 0x000e240000101000 */
[----:B0-----:R-:W-:-:S04]  /*4230*/  F2FP.F16.F32.PACK_AB R3, RZ, R5 ;  /* 0x00000005ff03723e */ /* 0x001fc800000000ff */
[----:B------:R-:W-:-:S05]  /*4240*/  PRMT R3, R3, 0x5410, RZ ;  /* 0x0000541003037816 */ /* 0x000fca00000000ff */
[----:B------:R0:W-:Y:S01]  /*4250*/  STG.E desc[UR36][R8.64], R3 ;  /* 0x0000000308007986 */ /* 0x0001e2000c101924 */
[----:B------:R-:W-:Y:S05]  /*4260*/  BRA `(.L_x_20256) ;  /* 0x0000000800907947 */ /* 0x000fea0003800000 */
.L_x_20261:
[----:B------:R-:W-:-:S06]  /*4270*/  LOP3.LUT R5, R5, 0xff, RZ, 0xc0, !PT ;  /* 0x000000ff05057812 */ /* 0x000fcc00078ec0ff */
[----:B------:R-:W0:Y:S02]  /*4280*/  I2F.F64.U16 R4, R5 ;  /* 0x0000000500047312 */ /* 0x000e240000101800 */
[----:B0-----:R0:W-:Y:S01]  /*4290*/  STG.E.64 desc[UR36][R8.64], R4 ;  /* 0x0000000408007986 */ /* 0x0011e2000c101b24 */
[----:B------:R-:W-:Y:S05]  /*42a0*/  BRA `(.L_x_20256) ;  /* 0x0000000800807947 */ /* 0x000fea0003800000 */
.L_x_20251:
        /* <DEDUP_REMOVED lines=12> */
.L_x_20265:
[----:B------:R-:W-:Y:S02]  /*4370*/  LOP3.LUT R5, R5, 0xff, RZ, 0xc0, !PT ;  /* 0x000000ff05057812 */ /* 0x000fe400078ec0ff */
[----:B--234-:R-:W-:-:S04]  /*4380*/  CS2R R6, SRZ ;  /* 0x0000000000067805 */ /* 0x01cfc8000001ff00 */
[----:B------:R-:W0:Y:S02]  /*4390*/  I2F.F64.U16 R4, R5 ;  /* 0x0000000500047312 */ /* 0x000e240000101800 */
[----:B0-----:R0:W-:Y:S01]  /*43a0*/  STG.E.128 desc[UR36][R8.64], R4 ;  /* 0x0000000408007986 */ /* 0x0011e2000c101d24 */
[----:B------:R-:W-:Y:S05]  /*43b0*/  BRA `(.L_x_20256) ;  /* 0x00000008003c7947 */ /* 0x000fea0003800000 */
.L_x_20264:
        /* <DEDUP_REMOVED lines=18> */
.L_x_20269:
[----:B------:R-:W-:Y:S05]  /*44e0*/  BSYNC.RECONVERGENT B0 ;  /* 0x0000000000007941 */ /* 0x000fea0003800200 */
.L_x_20268:
[----:B------:R0:W-:Y:S01]  /*44f0*/  STG.E.U8 desc[UR36][R8.64], R3 ;  /* 0x0000000308007986 */ /* 0x0001e2000c101124 */
[----:B------:R-:W-:Y:S05]  /*4500*/  BRA `(.L_x_20256) ;  /* 0x0000000400e87947 */ /* 0x000fea0003800000 */
.L_x_20267:
        /* <DEDUP_REMOVED lines=17> */
.L_x_20266:
[----:B------:R-:W-:-:S04]  /*4620*/  LOP3.LUT R5, R5, 0xff, RZ, 0xc0, !PT ;  /* 0x000000ff05057812 */ /* 0x000fc800078ec0ff */
[----:B------:R-:W0:Y:S02]  /*4630*/  I2F.U16 R0, R5 ;  /* 0x0000000500007306 */ /* 0x000e240000101000 */
[----:B0-----:R-:W-:-:S05]  /*4640*/  F2FP.BF16.F32.PACK_AB R0, RZ, R0 ;  /* 0x00000000ff00723e */ /* 0x001fca00000010ff */
[----:B------:R0:W-:Y:S01]  /*4650*/  STG.E.U16 desc[UR36][R8.64], R0 ;  /* 0x0000000008007986 */ /* 0x0001e2000c101524 */
[----:B------:R-:W-:Y:S05]  /*4660*/  BRA `(.L_x_20256) ;  /* 0x0000000400907947 */ /* 0x000fea0003800000 */
.L_x_20263:
        /* <DEDUP_REMOVED lines=11> */
.L_x_20272:
        /* <DEDUP_REMOVED lines=13> */
.L_x_20275:
[----:B------:R-:W-:-:S04]  /*47f0*/  SHF.R.U32.HI R0, RZ, 0x14, R5 ;  /* 0x00000014ff007819 */ /* 0x000fc80000011605 */
[----:B------:R-:W-:-:S04]  /*4800*/  LOP3.LUT R0, R0, 0x1, RZ, 0xc0, !PT ;  /* 0x0000000100007812 */ /* 0x000fc800078ec0ff */
[----:B------:R-:W-:-:S04]  /*4810*/  IADD3 R0, PT, PT, R5, 0x487ffff, R0 ;  /* 0x0487ffff05007810 */ /* 0x000fc80007ffe000 */
[----:B------:R-:W-:-:S04]  /*4820*/  SHF.R.U32.HI R0, RZ, 0x14, R0 ;  /* 0x00000014ff007819 */ /* 0x000fc80000011600 */
[----:B------:R-:W-:-:S07]  /*4830*/  LOP3.LUT R0, R0, 0xff, RZ, 0xc0, !PT ;  /* 0x000000ff00007812 */ /* 0x000fce00078ec0ff */
.L_x_20276:
[----:B------:R-:W-:-:S07]  /*4840*/  PRMT R4, R0, 0x7610, R4 ;  /* 0x0000761000047816 */ /* 0x000fce0000000004 */
.L_x_20274:
[----:B------:R-:W-:Y:S05]  /*4850*/  BSYNC.RECONVERGENT B0 ;  /* 0x0000000000007941 */ /* 0x000fea0003800200 */
.L_x_20273:
[----:B------:R0:W-:Y:S01]  /*4860*/  STG.E.U8 desc[UR36][R8.64], R4 ;  /* 0x0000000408007986 */ /* 0x0001e2000c101124 */
[----:B------:R-:W-:Y:S05]  /*4870*/  BRA `(.L_x_20256) ;  /* 0x00000004000c7947 */ /* 0x000fea0003800000 */
.L_x_20271:
        /* <DEDUP_REMOVED lines=13> */
.L_x_20279:
[----:B------:R-:W-:-:S04]  /*4950*/  SHF.R.U32.HI R0, RZ, 0x15, R5 ;  /* 0x00000015ff007819 */ /* 0x000fc80000011605 */
[----:B------:R-:W-:-:S04]  /*4960*/  LOP3.LUT R0, R0, 0x1, RZ, 0xc0, !PT ;  /* 0x0000000100007812 */ /* 0x000fc800078ec0ff */
[----:B------:R-:W-:-:S04]  /*4970*/  IADD3 R0, PT, PT, R5, 0x88fffff, R0 ;  /* 0x088fffff05007810 */ /* 0x000fc80007ffe000 */
[----:B------:R-:W-:-:S04]  /*4980*/  SHF.R.U32.HI R0, RZ, 0x15, R0 ;  /* 0x00000015ff007819 */ /* 0x000fc80000011600 */
[----:B------:R-:W-:-:S07]  /*4990*/  LOP3.LUT R0, R0, 0xff, RZ, 0xc0, !PT ;  /* 0x000000ff00007812 */ /* 0x000fce00078ec0ff */
.L_x_20280:
[----:B------:R-:W-:-:S07]  /*49a0*/  PRMT R4, R0, 0x7610, R4 ;  /* 0x0000761000047816 */ /* 0x000fce0000000004 */
.L_x_20278:
[----:B------:R-:W-:Y:S05]  /*49b0*/  BSYNC.RECONVERGENT B0 ;  /* 0x0000000000007941 */ /* 0x000fea0003800200 */
.L_x_20277:
[----:B------:R0:W-:Y:S01]  /*49c0*/  STG.E.U8 desc[UR36][R8.64], R4 ;  /* 0x0000000408007986 */ /* 0x0001e2000c101124 */
[----:B------:R-:W-:Y:S05]  /*49d0*/  BRA `(.L_x_20256) ;  /* 0x0000000000b47947 */ /* 0x000fea0003800000 */
.L_x_20270:
[----:B------:R-:W-:-:S13]  /*49e0*/  ISETP.NE.AND P0, PT, R0, 0x1c, PT ;  /* 0x0000001c0000780c */ /* 0x000fda0003f05270 */
[----:B------:R-:W-:Y:S05]  /*49f0*/  @!P0 BRA `(.L_x_20281) ;  /* 0x0000000000a48947 */ /* 0x000fea0003800000 */
[----:B------:R-:W-:-:S13]  /*4a00*/  ISETP.NE.AND P0, PT, R0, 0x1d, PT ;  /* 0x0000001d0000780c */ /* 0x000fda0003f05270 */
[----:B------:R-:W-:Y:S05]  /*4a10*/  @!P0 BRA `(.L_x_20282) ;  /* 0x00000000008c8947 */ /* 0x000fea0003800000 */
[----:B------:R-:W-:-:S13]  /*4a20*/  ISETP.NE.AND P0, PT, R0, 0x2c, PT ;  /* 0x0000002c0000780c */ /* 0x000fda0003f05270 */
[----:B------:R-:W-:Y:S05]  /*4a30*/  @!P0 BRA `(.L_x_20283) ;  /* 0x0000000000448947 */ /* 0x000fea0003800000 */
.L_x_20255:
        /* <DEDUP_REMOVED lines=16> */
.L_x_20284:
[----:B------:R-:W-:Y:S05]  /*4b40*/  BRA `(.L_x_20256) ;  /* 0x0000000000587947 */ /* 0x000fea0003800000 */
.L_x_20283:
        /* <DEDUP_REMOVED lines=16> */
.L_x_20282:
[----:B------:R-:W-:Y:S01]  /*4c50*/  LOP3.LUT R4, R5, 0xff, RZ, 0xc0, !PT ;  /* 0x000000ff05047812 */ /* 0x000fe200078ec0ff */
[----:B------:R-:W-:-:S05]  /*4c60*/  IMAD.MOV.U32 R5, RZ, RZ, RZ ;  /* 0x000000ffff057224 */ /* 0x000fca00078e00ff */
[----:B------:R1:W-:Y:S01]  /*4c70*/  STG.E.64 desc[UR36][R8.64], R4 ;  /* 0x0000000408007986 */ /* 0x0003e2000c101b24 */
[----:B------:R-:W-:Y:S05]  /*4c80*/  BRA `(.L_x_20256) ;  /* 0x0000000000087947 */ /* 0x000fea0003800000 */
.L_x_20281:
[----:B------:R-:W-:-:S05]  /*4c90*/  LOP3.LUT R5, R5, 0xff, RZ, 0xc0, !PT ;  /* 0x000000ff05057812 */ /* 0x000fca00078ec0ff */
[----:B------:R0:W-:Y:S02]  /*4ca0*/  STG.E desc[UR36][R8.64], R5 ;  /* 0x0000000508007986 */ /* 0x0001e4000c101924 */
.L_x_20256:
[----:B------:R-:W-:Y:S05]  /*4cb0*/  BSYNC.RECONVERGENT B6 ;  /* 0x0000000000067941 */ /* 0x000fea0003800200 */
.L_x_20250:
        /* <DEDUP_REMOVED lines=24> */
.L_x_20290:
[----:B------:R0:W-:Y:S01]  /*4e40*/  STG.E.U8 desc[UR36][R8.64], R18 ;  /* 0x0000001208007986 */ /* 0x0001e2000c101124 */
[----:B------:R-:W-:Y:S05]  /*4e50*/  BRA `(.L_x_20292) ;  /* 0x0000000c004c7947 */ /* 0x000fea0003800000 */
.L_x_20289:
        /* <DEDUP_REMOVED lines=10> */
.L_x_20294:
[----:B------:R-:W-:-:S05]  /*4f00*/  LOP3.LUT R3, R18, 0xff, RZ, 0xc0, !PT ;  /* 0x000000ff12037812 */ /* 0x000fca00078ec0ff */
[----:B------:R0:W-:Y:S01]  /*4f10*/  STG.E desc[UR36][R8.64], R3 ;  /* 0x0000000308007986 */ /* 0x0001e2000c101924 */
[----:B------:R-:W-:Y:S05]  /*4f20*/  BRA `(.L_x_20292) ;  /* 0x0000000c00187947 */ /* 0x000fea0003800000 */
.L_x_20293:
[----:B------:R-:W-:-:S05]  /*4f30*/  LOP3.LUT R3, R18, 0xff, RZ, 0xc0, !PT ;  /* 0x000000ff12037812 */ /* 0x000fca00078ec0ff */
[----:B------:R0:W-:Y:S01]  /*4f40*/  STG.E.U16 desc[UR36][R8.64], R3 ;  /* 0x0000000308007986 */ /* 0x0001e2000c101524 */
[----:B------:R-:W-:Y:S05]  /*4f50*/  BRA `(.L_x_20292) ;  /* 0x0000000c000c7947 */ /* 0x000fea0003800000 */
.L_x_20288:
        /* <DEDUP_REMOVED lines=10> */
.L_x_20296:
[----:B------:R-:W-:-:S04]  /*5000*/  LOP3.LUT R18, R18, 0xff, RZ, 0xc0, !PT ;  /* 0x000000ff12127812 */ /* 0x000fc800078ec0ff */
[----:B------:R-:W0:Y:S02]  /*5010*/  I2F.U16 R0, R18 ;  /* 0x0000001200007306 */ /* 0x000e240000101000 */
[----:B0-----:R-:W-:-:S05]  /*5020*/  F2FP.F16.F32.PACK_AB R0, RZ, R0 ;  /* 0x00000000ff00723e */ /* 0x001fca00000000ff */
[----:B------:R0:W-:Y:S01]  /*5030*/  STG.E.U16 desc[UR36][R8.64], R0 ;  /* 0x0000000008007986 */ /* 0x0001e2000c101524 */
[----:B------:R-:W-:Y:S05]  /*5040*/  BRA `(.L_x_20292) ;  /* 0x0000000800d07947 */ /* 0x000fea0003800000 */
.L_x_20295:
        /* <DEDUP_REMOVED lines=11> */
.L_x_20298:
[----:B------:R-:W-:-:S06]  /*5100*/  LOP3.LUT R18, R18, 0xff, RZ, 0xc0, !PT ;  /* 0x000000ff12127812 */ /* 0x000fcc00078ec0ff */
[----:B------:R-:W0:Y:S02]  /*5110*/  I2F.U16 R18, R18 ;  /* 0x0000001200127306 */ /* 0x000e240000101000 */
[----:B0-----:R-:W-:-:S04]  /*5120*/  F2FP.F16.F32.PACK_AB R3, RZ, R18 ;  /* 0x00000012ff03723e */ /* 0x001fc800000000ff */
[----:B------:R-:W-:-:S05]  /*5130*/  PRMT R3, R3, 0x5410, RZ ;  /* 0x0000541003037816 */ /* 0x000fca00000000ff */
[----:B------:R0:W-:Y:S01]  /*5140*/  STG.E desc[UR36][R8.64], R3 ;  /* 0x0000000308007986 */ /* 0x0001e2000c101924 */
[----:B------:R-:W-:Y:S05]  /*5150*/  BRA `(.L_x_20292) ;  /* 0x00000008008c7947 */ /* 0x000fea0003800000 */
.L_x_20297:
[----:B------:R-:W-:-:S06]  /*5160*/  LOP3.LUT R4, R18, 0xff, RZ, 0xc0, !PT ;  /* 0x000000ff12047812 */ /* 0x000fcc00078ec0ff */
[----:B------:R-:W0:Y:S02]  /*5170*/  I2F.F64.U16 R4, R4 ;  /* 0x0000000400047312 */ /* 0x000e240000101800 */
[----:B0-----:R0:W-:Y:S01]  /*5180*/  STG.E.64 desc[UR36][R8.64], R4 ;  /* 0x0000000408007986 */ /* 0x0011e2000c101b24 */
[----:B------:R-:W-:Y:S05]  /*5190*/  BRA `(.L_x_20292) ;  /* 0x00000008007c7947 */ /* 0x000fea0003800000 */
.L_x_20287:
        /* <DEDUP_REMOVED lines=13> */
.L_x_20302:
        /* <DEDUP_REMOVED lines=17> */
.L_x_20305:
[----:B------:R-:W-:-:S07]  /*5380*/  PRMT R4, R0, 0x7610, R4 ;  /* 0x0000761000047816 */ /* 0x000fce0000000004 */
.L_x_20304:
[----:B------:R-:W-:Y:S05]  /*5390*/  BSYNC.RECONVERGENT B0 ;  /* 0x0000000000007941 */ /* 0x000fea0003800200 */
.L_x_20303:
[----:B------:R0:W-:Y:S01]  /*53a0*/  STG.E.U8 desc[UR36][R8.64], R4 ;  /* 0x0000000408007986 */ /* 0x0001e2000c101124 */
[----:B------:R-:W-:Y:S05]  /*53b0*/  BRA `(.L_x_20292) ;  /* 0x0000000400f47947 */ /* 0x000fea0003800000 */
.L_x_20301:
        /* <DEDUP_REMOVED lines=17> */
.L_x_20308:
[----:B------:R-:W-:-:S07]  /*54d0*/  PRMT R4, R0, 0x7610, R4 ;  /* 0x0000761000047816 */ /* 0x000fce0000000004 */
.L_x_20307:
[----:B------:R-:W-:Y:S05]  /*54e0*/  BSYNC.RECONVERGENT B0 ;  /* 0x0000000000007941 */ /* 0x000fea0003800200 */
.L_x_20306:
[----:B------:R0:W-:Y:S01]  /*54f0*/  STG.E.U8 desc[UR36][R8.64], R4 ;  /* 0x0000000408007986 */ /* 0x0001e2000c101124 */
[----:B------:R-:W-:Y:S05]  /*5500*/  BRA `(.L_x_20292) ;  /* 0x0000000400a07947 */ /* 0x000fea0003800000 */
.L_x_20300:
        /* <DEDUP_REMOVED lines=22> */
.L_x_20310:
[----:B------:R-:W-:Y:S01]  /*5670*/  LOP3.LUT R4, R18, 0xff, RZ, 0xc0, !PT ;  /* 0x000000ff12047812 */ /* 0x000fe200078ec0ff */
[----:B------:R-:W-:-:S05]  /*5680*/  IMAD.MOV.U32 R5, RZ, RZ, RZ ;  /* 0x000000ffff057224 */ /* 0x000fca00078e00ff */
[----:B------:R0:W-:Y:S01]  /*5690*/  STG.E.64 desc[UR36][R8.64], R4 ;  /* 0x0000000408007986 */ /* 0x0001e2000c101b24 */
[----:B------:R-:W-:Y:S05]  /*56a0*/  BRA `(.L_x_20292) ;  /* 0x0000000400387947 */ /* 0x000fea0003800000 */
.L_x_20309:
[----:B------:R-:W-:-:S05]  /*56b0*/  LOP3.LUT R3, R18, 0xff, RZ, 0xc0, !PT ;  /* 0x000000ff12037812 */ /* 0x000fca00078ec0ff */
[----:B------:R0:W-:Y:S01]  /*56c0*/  STG.E desc[UR36][R8.64], R3 ;  /* 0x0000000308007986 */ /* 0x0001e2000c101924 */
[----:B------:R-:W-:Y:S05]  /*56d0*/  BRA `(.L_x_20292) ;  /* 0x00000004002c7947 */ /* 0x000fea0003800000 */
.L_x_20299:
        /* <DEDUP_REMOVED lines=10> */
.L_x_20312:
[----:B------:R-:W-:Y:S02]  /*5780*/  LOP3.LUT R4, R18, 0xff, RZ, 0xc0, !PT ;  /* 0x000000ff12047812 */ /* 0x000fe400078ec0ff */
[----:B--234-:R-:W-:-:S04]  /*5790*/  CS2R R6, SRZ ;  /* 0x0000000000067805 */ /* 0x01cfc8000001ff00 */
[----:B------:R-:W0:Y:S02]  /*57a0*/  I2F.F64.U16 R4, R4 ;  /* 0x0000000400047312 */ /* 0x000e240000101800 */
[----:B0-----:R0:W-:Y:S01]  /*57b0*/  STG.E.128 desc[UR36][R8.64], R4 ;  /* 0x0000000408007986 */ /* 0x0011e2000c101d24 */
[----:B------:R-:W-:Y:S05]  /*57c0*/  BRA `(.L_x_20292) ;  /* 0x0000000000f07947 */ /* 0x000fea0003800000 */
.L_x_20311:
[----:B------:R-:W-:-:S13]  /*57d0*/  ISETP.NE.AND P0, PT, R0, 0xf, PT ;  /* 0x0000000f0000780c */ /* 0x000fda0003f05270 */
[----:B------:R-:W-:Y:S05]  /*57e0*/  @!P0 BRA `(.L_x_20313) ;  /* 0x0000000000d88947 */ /* 0x000fea0003800000 */
[----:B------:R-:W-:-:S13]  /*57f0*/  ISETP.NE.AND P0, PT, R0, 0x17, PT ;  /* 0x000000170000780c */ /* 0x000fda0003f05270 */
[----:B------:R-:W-:Y:S05]  /*5800*/  @!P0 BRA `(.L_x_20314) ;  /* 0x0000000000888947 */ /* 0x000fea0003800000 */
[----:B------:R-:W-:-:S13]  /*5810*/  ISETP.NE.AND P0, PT, R0, 0x18, PT ;  /* 0x000000180000780c */ /* 0x000fda0003f05270 */
[----:B------:R-:W-:Y:S05]  /*5820*/  @!P0 BRA `(.L_x_20315) ;  /* 0x0000000000448947 */ /* 0x000fea0003800000 */
.L_x_20291:
        /* <DEDUP_REMOVED lines=16> */
.L_x_20316:
[----:B------:R-:W-:Y:S05]  /*5930*/  BRA `(.L_x_20292) ;  /* 0x0000000000947947 */ /* 0x000fea0003800000 */
.L_x_20315:
        /* <DEDUP_REMOVED lines=12> */
.L_x_20318:
[----:B------:R-:W-:Y:S05]  /*5a00*/  BSYNC.RECONVERGENT B0 ;  /* 0x0000000000007941 */ /* 0x000fea0003800200 */
.L_x_20317:
[----:B------:R1:W-:Y:S01]  /*5a10*/  STG.E.U8 desc[UR36][R8.64], R3 ;  /* 0x0000000308007986 */ /* 0x0003e2000c101124 */
[----:B------:R-:W-:Y:S05]  /*5a20*/  BRA `(.L_x_20292) ;  /* 0x0000000000587947 */ /* 0x000fea0003800000 */
.L_x_20314:
        /* <DEDUP_REMOVED lines=13> */
.L_x_20319:
[----:B------:R-:W-:Y:S01]  /*5b00*/  IMAD.MOV.U32 R3, RZ, RZ, 0x7f ;  /* 0x0000007fff037424 */ /* 0x000fe200078e00ff */
[----:B------:R-:W-:-:S04]  /*5b10*/  ISETP.GT.U32.AND P0, PT, R5, 0x7f800000, PT ;  /* 0x7f8000000500780c */ /* 0x000fc80003f04070 */
[----:B------:R-:W-:-:S05]  /*5b20*/  SEL R3, R3, 0x7c, P0 ;  /* 0x0000007c03037807 */ /* 0x000fca0000000000 */
[----:B------:R0:W-:Y:S01]  /*5b30*/  STG.E.U8 desc[UR36][R8.64], R3 ;  /* 0x0000000308007986 */ /* 0x0001e2000c101124 */
[----:B------:R-:W-:Y:S05]  /*5b40*/  BRA `(.L_x_20292) ;  /* 0x0000000000107947 */ /* 0x000fea0003800000 */
.L_x_20313:
[----:B------:R-:W-:-:S04]  /*5b50*/  LOP3.LUT R18, R18, 0xff, RZ, 0xc0, !PT ;  /* 0x000000ff12127812 */ /* 0x000fc800078ec0ff */
[----:B------:R-:W0:Y:S02]  /*5b60*/  I2F.U16 R0, R18 ;  /* 0x0000001200007306 */ /* 0x000e240000101000 */
[----:B0-----:R-:W-:-:S05]  /*5b70*/  F2FP.BF16.F32.PACK_AB R0, RZ, R0 ;  /* 0x00000000ff00723e */ /* 0x001fca00000010ff */
[----:B------:R0:W-:Y:S02]  /*5b80*/  STG.E.U16 desc[UR36][R8.64], R0 ;  /* 0x0000000008007986 */ /* 0x0001e4000c101524 */
.L_x_20292:
[----:B------:R-:W-:Y:S05]  /*5b90*/  BSYNC.RECONVERGENT B6 ;  /* 0x0000000000067941 */ /* 0x000fea0003800200 */
.L_x_20286:
[----:B------:R-:W-:-:S07]  /*5ba0*/  VIADD R2, R2, 0x80 ;  /* 0x0000008002027836 */ /* 0x000fce0000000000 */
.L_x_20249:
[----:B------:R-:W-:-:S13]  /*5bb0*/  ISETP.GE.AND P0, PT, R2, R22, PT ;  /* 0x000000160200720c */ /* 0x000fda0003f06270 */
[----:B------:R-:W-:Y:S05]  /*5bc0*/  @P0 BREAK.RELIABLE B7 ;  /* 0x0000000000070942 */ /* 0x000fea0003800100 */
[----:B------:R-:W-:Y:S05]  /*5bd0*/  @P0 BRA `(.L_x_20285) ;  /* 0x0000000c00b40947 */ /* 0x000fea0003800000 */
[----:B------:R-:W-:Y:S05]  /*5be0*/  BSYNC.RELIABLE B7 ;  /* 0x0000000000077941 */ /* 0x000fea0003800100 */
.L_x_20248:
        /* <DEDUP_REMOVED lines=21> */
.L_x_20324:
[----:B------:R0:W-:Y:S01]  /*5d40*/  STG.E.U8 desc[UR36][R8.64], R17 ;  /* 0x0000001108007986 */ /* 0x0001e2000c101124 */
[----:B------:R-:W-:Y:S05]  /*5d50*/  BRA `(.L_x_20326) ;  /* 0x0000000c004c7947 */ /* 0x000fea0003800000 */
.L_x_20323:
        /* <DEDUP_REMOVED lines=10> */
.L_x_20328:
[----:B------:R-:W-:-:S05]  /*5e00*/  LOP3.LUT R17, R17, 0xff, RZ, 0xc0, !PT ;  /* 0x000000ff11117812 */ /* 0x000fca00078ec0ff */
[----:B------:R0:W-:Y:S01]  /*5e10*/  STG.E desc[UR36][R8.64], R17 ;  /* 0x0000001108007986 */ /* 0x0001e2000c101924 */
[----:B------:R-:W-:Y:S05]  /*5e20*/  BRA `(.L_x_20326) ;  /* 0x0000000c00187947 */ /* 0x000fea0003800000 */
.L_x_20327:
[----:B------:R-:W-:-:S05]  /*5e30*/  LOP3.LUT R17, R17, 0xff, RZ, 0xc0, !PT ;  /* 0x000000ff11117812 */ /* 0x000fca00078ec0ff */
[----:B------:R0:W-:Y:S01]  /*5e40*/  STG.E.U16 desc[UR36][R8.64], R17 ;  /* 0x0000001108007986 */ /* 0x0001e2000c101524 */
[----:B------:R-:W-:Y:S05]  /*5e50*/  BRA `(.L_x_20326) ;  /* 0x0000000c000c7947 */ /* 0x000fea0003800000 */
.L_x_20322:
        /* <DEDUP_REMOVED lines=10> */
.L_x_20330:
[----:B------:R-:W-:-:S04]  /*5f00*/  LOP3.LUT R17, R17, 0xff, RZ, 0xc0, !PT ;  /* 0x000000ff11117812 */ /* 0x000fc800078ec0ff */
[----:B------:R-:W0:Y:S02]  /*5f10*/  I2F.U16 R0, R17 ;  /* 0x0000001100007306 */ /* 0x000e240000101000 */
[----:B0-----:R-:W-:-:S05]  /*5f20*/  F2FP.F16.F32.PACK_AB R0, RZ, R0 ;  /* 0x00000000ff00723e */ /* 0x001fca00000000ff */
[----:B------:R0:W-:Y:S01]  /*5f30*/  STG.E.U16 desc[UR36][R8.64], R0 ;  /* 0x0000000008007986 */ /* 0x0001e2000c101524 */
[----:B------:R-:W-:Y:S05]  /*5f40*/  BRA `(.L_x_20326) ;  /* 0x0000000800d07947 */ /* 0x000fea0003800000 */
.L_x_20329:
        /* <DEDUP_REMOVED lines=11> */
.L_x_20332:
[----:B------:R-:W-:-:S06]  /*6000*/  LOP3.LUT R17, R17, 0xff, RZ, 0xc0, !PT ;  /* 0x000000ff11117812 */ /* 0x000fcc00078ec0ff */
[----:B------:R-:W0:Y:S02]  /*6010*/  I2F.U16 R17, R17 ;  /* 0x0000001100117306 */ /* 0x000e240000101000 */
[----:B0-----:R-:W-:-:S04]  /*6020*/  F2FP.F16.F32.PACK_AB R3, RZ, R17 ;  /* 0x00000011ff03723e */ /* 0x001fc800000000ff */
[----:B------:R-:W-:-:S05]  /*6030*/  PRMT R3, R3, 0x5410, RZ ;  /* 0x0000541003037816 */ /* 0x000fca00000000ff */
[----:B------:R0:W-:Y:S01]  /*6040*/  STG.E desc[UR36][R8.64], R3 ;  /* 0x0000000308007986 */ /* 0x0001e2000c101924 */
[----:B------:R-:W-:Y:S05]  /*6050*/  BRA `(.L_x_20326) ;  /* 0x00000008008c7947 */ /* 0x000fea0003800000 */
.L_x_20331:
[----:B------:R-:W-:-:S06]  /*6060*/  LOP3.LUT R4, R17, 0xff, RZ, 0xc0, !PT ;  /* 0x000000ff11047812 */ /* 0x000fcc00078ec0ff */
[----:B------:R-:W0:Y:S02]  /*6070*/  I2F.F64.U16 R4, R4 ;  /* 0x0000000400047312 */ /* 0x000e240000101800 */
[----:B0-----:R0:W-:Y:S01]  /*6080*/  STG.E.64 desc[UR36][R8.64], R4 ;  /* 0x0000000408007986 */ /* 0x0011e2000c101b24 */
[----:B------:R-:W-:Y:S05]  /*6090*/  BRA `(.L_x_20326) ;  /* 0x00000008007c7947 */ /* 0x000fea0003800000 */
.L_x_20321:
        /* <DEDUP_REMOVED lines=13> */
.L_x_20336:
        /* <DEDUP_REMOVED lines=17> */
.L_x_20339:
[----:B------:R-:W-:-:S07]  /*6280*/  PRMT R4, R0, 0x7610, R4 ;  /* 0x0000761000047816 */ /* 0x000fce0000000004 */
.L_x_20338:
[----:B------:R-:W-:Y:S05]  /*6290*/  BSYNC.RECONVERGENT B0 ;  /* 0x0000000000007941 */ /* 0x000fea0003800200 */
.L_x_20337:
[----:B------:R0:W-:Y:S01]  /*62a0*/  STG.E.U8 desc[UR36][R8.64], R4 ;  /* 0x0000000408007986 */ /* 0x0001e2000c101124 */
[----:B------:R-:W-:Y:S05]  /*62b0*/  BRA `(.L_x_20326) ;  /* 0x0000000400f47947 */ /* 0x000fea0003800000 */
.L_x_20335:
        /* <DEDUP_REMOVED lines=17> */
.L_x_20342:
[----:B------:R-:W-:-:S07]  /*63d0*/  PRMT R4, R0, 0x7610, R4 ;  /* 0x0000761000047816 */ /* 0x000fce0000000004 */
.L_x_20341:
[----:B------:R-:W-:Y:S05]  /*63e0*/  BSYNC.RECONVERGENT B0 ;  /* 0x0000000000007941 */ /* 0x000fea0003800200 */
.L_x_20340:
[----:B------:R0:W-:Y:S01]  /*63f0*/  STG.E.U8 desc[UR36][R8.64], R4 ;  /* 0x0000000408007986 */ /* 0x0001e2000c101124 */
[----:B------:R-:W-:Y:S05]  /*6400*/  BRA `(.L_x_20326) ;  /* 0x0000000400a07947 */ /* 0x000fea0003800000 */
.L_x_20334:
        /* <DEDUP_REMOVED lines=22> */
.L_x_20344:
[----:B------:R-:W-:Y:S01]  /*6570*/  LOP3.LUT R4, R17, 0xff, RZ, 0xc0, !PT ;  /* 0x000000ff11047812 */ /* 0x000fe200078ec0ff */
[----:B------:R-:W-:-:S05]  /*6580*/  IMAD.MOV.U32 R5, RZ, RZ, RZ ;  /* 0x000000ffff057224 */ /* 0x000fca00078e00ff */
[----:B------:R0:W-:Y:S01]  /*6590*/  STG.E.64 desc[UR36][R8.64], R4 ;  /* 0x0000000408007986 */ /* 0x0001e2000c101b24 */
[----:B------:R-:W-:Y:S05]  /*65a0*/  BRA `(.L_x_20326) ;  /* 0x0000000400387947 */ /* 0x000fea0003800000 */
.L_x_20343:
[----:B------:R-:W-:-:S05]  /*65b0*/  LOP3.LUT R17, R17, 0xff, RZ, 0xc0, !PT ;  /* 0x000000ff11117812 */ /* 0x000fca00078ec0ff */
[----:B------:R0:W-:Y:S01]  /*65c0*/  STG.E desc[UR36][R8.64], R17 ;  /* 0x0000001108007986 */ /* 0x0001e2000c101924 */
[----:B------:R-:W-:Y:S05]  /*65d0*/  BRA `(.L_x_20326) ;  /* 0x00000004002c7947 */ /* 0x000fea0003800000 */
.L_x_20333:
        /* <DEDUP_REMOVED lines=10> */
.L_x_20346:
[----:B------:R-:W-:Y:S02]  /*6680*/  LOP3.LUT R4, R17, 0xff, RZ, 0xc0, !PT ;  /* 0x000000ff11047812 */ /* 0x000fe400078ec0ff */
[----:B--234-:R-:W-:-:S04]  /*6690*/  CS2R R6, SRZ ;  /* 0x0000000000067805 */ /* 0x01cfc8000001ff00 */
[----:B------:R-:W0:Y:S02]  /*66a0*/  I2F.F64.U16 R4, R4 ;  /* 0x0000000400047312 */ /* 0x000e240000101800 */
[----:B0-----:R0:W-:Y:S01]  /*66b0*/  STG.E.128 desc[UR36][R8.64], R4 ;  /* 0x0000000408007986 */ /* 0x0011e2000c101d24 */
[----:B------:R-:W-:Y:S05]  /*66c0*/  BRA `(.L_x_20326) ;  /* 0x0000000000f07947 */ /* 0x000fea0003800000 */
.L_x_20345:
[----:B------:R-:W-:-:S13]  /*66d0*/  ISETP.NE.AND P0, PT, R0, 0xf, PT ;  /* 0x0000000f0000780c */ /* 0x000fda0003f05270 */
[----:B------:R-:W-:Y:S05]  /*66e0*/  @!P0 BRA `(.L_x_20347) ;  /* 0x0000000000d88947 */ /* 0x000fea0003800000 */
[----:B------:R-:W-:-:S13]  /*66f0*/  ISETP.NE.AND P0, PT, R0, 0x17, PT ;  /* 0x000000170000780c */ /* 0x000fda0003f05270 */
[----:B------:R-:W-:Y:S05]  /*6700*/  @!P0 BRA `(.L_x_20348) ;  /* 0x0000000000888947 */ /* 0x000fea0003800000 */
[----:B------:R-:W-:-:S13]  /*6710*/  ISETP.NE.AND P0, PT, R0, 0x18, PT ;  /* 0x000000180000780c */ /* 0x000fda0003f05270 */
[----:B------:R-:W-:Y:S05]  /*6720*/  @!P0 BRA `(.L_x_20349) ;  /* 0x0000000000448947 */ /* 0x000fea0003800000 */
.L_x_20325:
        /* <DEDUP_REMOVED lines=16> */
.L_x_20350:
[----:B------:R-:W-:Y:S05]  /*6830*/  BRA `(.L_x_20326) ;  /* 0x0000000000947947 */ /* 0x000fea0003800000 */
.L_x_20349:
        /* <DEDUP_REMOVED lines=12> */
.L_x_20352:
[----:B------:R-:W-:Y:S05]  /*6900*/  BSYNC.RECONVERGENT B0 ;  /* 0x0000000000007941 */ /* 0x000fea0003800200 */
.L_x_20351:
[----:B------:R1:W-:Y:S01]  /*6910*/  STG.E.U8 desc[UR36][R8.64], R3 ;  /* 0x0000000308007986 */ /* 0x0003e2000c101124 */
[----:B------:R-:W-:Y:S05]  /*6920*/  BRA `(.L_x_20326) ;  /* 0x0000000000587947 */ /* 0x000fea0003800000 */
.L_x_20348:
        /* <DEDUP_REMOVED lines=13> */
.L_x_20353:
[----:B------:R-:W-:Y:S01]  /*6a00*/  IMAD.MOV.U32 R3, RZ, RZ, 0x7f ;  /* 0x0000007fff037424 */ /* 0x000fe200078e00ff */
[----:B------:R-:W-:-:S04]  /*6a10*/  ISETP.GT.U32.AND P0, PT, R17, 0x7f800000, PT ;  /* 0x7f8000001100780c */ /* 0x000fc80003f04070 */
[----:B------:R-:W-:-:S05]  /*6a20*/  SEL R3, R3, 0x7c, P0 ;  /* 0x0000007c03037807 */ /* 0x000fca0000000000 */
[----:B------:R0:W-:Y:S01]  /*6a30*/  STG.E.U8 desc[UR36][R8.64], R3 ;  /* 0x0000000308007986 */ /* 0x0001e2000c101124 */
[----:B------:R-:W-:Y:S05]  /*6a40*/  BRA `(.L_x_20326) ;  /* 0x0000000000107947 */ /* 0x000fea0003800000 */
.L_x_20347:
[----:B------:R-:W-:-:S04]  /*6a50*/  LOP3.LUT R17, R17, 0xff, RZ, 0xc0, !PT ;  /* 0x000000ff11117812 */ /* 0x000fc800078ec0ff */
[----:B------:R-:W0:Y:S02]  /*6a60*/  I2F.U16 R0, R17 ;  /* 0x0000001100007306 */ /* 0x000e240000101000 */
[----:B0-----:R-:W-:-:S05]  /*6a70*/  F2FP.BF16.F32.PACK_AB R0, RZ, R0 ;  /* 0x00000000ff00723e */ /* 0x001fca00000010ff */
[----:B------:R0:W-:Y:S02]  /*6a80*/  STG.E.U16 desc[UR36][R8.64], R0 ;  /* 0x0000000008007986 */ /* 0x0001e4000c101524 */
.L_x_20326:
[----:B------:R-:W-:Y:S05]  /*6a90*/  BSYNC.RECONVERGENT B6 ;  /* 0x0000000000067941 */ /* 0x000fea0003800200 */
.L_x_20320:
[----:B------:R-:W-:-:S07]  /*6aa0*/  VIADD R2, R2, 0x80 ;  /* 0x0000008002027836 */ /* 0x000fce0000000000 */
.L_x_20285:
[----:B------:R-:W-:Y:S05]  /*6ab0*/  BSYNC.RECONVERGENT B8 ;  /* 0x0000000000087941 */ /* 0x000fea0003800200 */
.L_x_20247:
        /* <DEDUP_REMOVED lines=21> */
.L_x_20357:
[----:B------:R-:W-:Y:S01]  /*6c10*/  STG.E.U8 desc[UR36][R2.64], R16 ;  /* 0x0000001002007986 */ /* 0x000fe2000c101124 */
[----:B------:R-:W-:Y:S05]  /*6c20*/  EXIT ;  /* 0x000000000000794d */ /* 0x000fea0003800000 */
.L_x_20356:
        /* <DEDUP_REMOVED lines=10> */
.L_x_20360:
[----:B------:R-:W-:-:S05]  /*6cd0*/  LOP3.LUT R5, R16, 0xff, RZ, 0xc0, !PT ;  /* 0x000000ff10057812 */ /* 0x000fca00078ec0ff */
[----:B------:R-:W-:Y:S01]  /*6ce0*/  STG.E desc[UR36][R2.64], R5 ;  /* 0x0000000502007986 */ /* 0x000fe2000c101924 */
[----:B------:R-:W-:Y:S05]  /*6cf0*/  EXIT ;  /* 0x000000000000794d */ /* 0x000fea0003800000 */
.L_x_20359:
[----:B------:R-:W-:-:S05]  /*6d00*/  LOP3.LUT R5, R16, 0xff, RZ, 0xc0, !PT ;  /* 0x000000ff10057812 */ /* 0x000fca00078ec0ff */
[----:B------:R-:W-:Y:S01]  /*6d10*/  STG.E.U16 desc[UR36][R2.64], R5 ;  /* 0x0000000502007986 */ /* 0x000fe2000c101524 */
[----:B------:R-:W-:Y:S05]  /*6d20*/  EXIT ;  /* 0x000000000000794d */ /* 0x000fea0003800000 */
.L_x_20355:
        /* <DEDUP_REMOVED lines=10> */
.L_x_20362:
[----:B------:R-:W-:-:S04]  /*6dd0*/  LOP3.LUT R16, R16, 0xff, RZ, 0xc0, !PT ;  /* 0x000000ff10107812 */ /* 0x000fc800078ec0ff */
[----:B------:R-:W0:Y:S02]  /*6de0*/  I2F.U16 R0, R16 ;  /* 0x0000001000007306 */ /* 0x000e240000101000 */
[----:B0-----:R-:W-:-:S05]  /*6df0*/  F2FP.F16.F32.PACK_AB R0, RZ, R0 ;  /* 0x00000000ff00723e */ /* 0x001fca00000000ff */
[----:B------:R-:W-:Y:S01]  /*6e00*/  STG.E.U16 desc[UR36][R2.64], R0 ;  /* 0x0000000002007986 */ /* 0x000fe2000c101524 */
[----:B------:R-:W-:Y:S05]  /*6e10*/  EXIT ;  /* 0x000000000000794d */ /* 0x000fea0003800000 */
.L_x_20361:
        /* <DEDUP_REMOVED lines=9> */
[----:B0-----:R-:W-:Y:S01]  /*6eb0*/  STG.E.64 desc[UR36][R2.64], R16 ;  /* 0x0000001002007986 */ /* 0x001fe2000c101b24 */
[----:B------:R-:W-:Y:S05]  /*6ec0*/  EXIT ;  /* 0x000000000000794d */ /* 0x000fea0003800000 */
.L_x_20364:
[----:B------:R-:W-:-:S06]  /*6ed0*/  LOP3.LUT R16, R16, 0xff, RZ, 0xc0, !PT ;  /* 0x000000ff10107812 */ /* 0x000fcc00078ec0ff */
[----:B------:R-:W0:Y:S02]  /*6ee0*/  I2F.U16 R16, R16 ;  /* 0x0000001000107306 */ /* 0x000e240000101000 */
[----:B0-----:R-:W-:-:S04]  /*6ef0*/  F2FP.F16.F32.PACK_AB R5, RZ, R16 ;  /* 0x00000010ff05723e */ /* 0x001fc800000000ff */
[----:B------:R-:W-:-:S05]  /*6f00*/  PRMT R5, R5, 0x5410, RZ ;  /* 0x0000541005057816 */ /* 0x000fca00000000ff */
[----:B------:R-:W-:Y:S01]  /*6f10*/  STG.E desc[UR36][R2.64], R5 ;  /* 0x0000000502007986 */ /* 0x000fe2000c101924 */
[----:B------:R-:W-:Y:S05]  /*6f20*/  EXIT ;  /* 0x000000000000794d */ /* 0x000fea0003800000 */
.L_x_20363:
[----:B------:R-:W-:-:S06]  /*6f30*/  LOP3.LUT R4, R16, 0xff, RZ, 0xc0, !PT ;  /* 0x000000ff10047812 */ /* 0x000fcc00078ec0ff */
[----:B------:R-:W0:Y:S02]  /*6f40*/  I2F.F64.U16 R4, R4 ;  /* 0x0000000400047312 */ /* 0x000e240000101800 */
[----:B0-----:R-:W-:Y:S01]  /*6f50*/  STG.E.64 desc[UR36][R2.64], R4 ;  /* 0x0000000402007986 */ /* 0x001fe2000c101b24 */
[----:B------:R-:W-:Y:S05]  /*6f60*/  EXIT ;  /* 0x000000000000794d */ /* 0x000fea0003800000 */
.L_x_20354:
        /* <DEDUP_REMOVED lines=13> */
.L_x_20368:
        /* <DEDUP_REMOVED lines=18> */
.L_x_20370:
[----:B------:R-:W-:Y:S05]  /*7160*/  BSYNC.RECONVERGENT B0 ;  /* 0x0000000000007941 */ /* 0x000fea0003800200 */
.L_x_20369:
[----:B------:R-:W-:Y:S01]  /*7170*/  STG.E.U8 desc[UR36][R2.64], R0 ;  /* 0x0000000002007986 */ /* 0x000fe2000c101124 */
[----:B------:R-:W-:Y:S05]  /*7180*/  EXIT ;  /* 0x000000000000794d */ /* 0x000fea0003800000 */
.L_x_20367:
        /* <DEDUP_REMOVED lines=18> */
.L_x_20372:
[----:B------:R-:W-:Y:S05]  /*72b0*/  BSYNC.RECONVERGENT B0 ;  /* 0x0000000000007941 */ /* 0x000fea0003800200 */
.L_x_20371:
[----:B------:R-:W-:Y:S01]  /*72c0*/  STG.E.U8 desc[UR36][R2.64], R0 ;  /* 0x0000000002007986 */ /* 0x000fe2000c101124 */
[----:B------:R-:W-:Y:S05]  /*72d0*/  EXIT ;  /* 0x000000000000794d */ /* 0x000fea0003800000 */
.L_x_20366:
        /* <DEDUP_REMOVED lines=22> */
.L_x_20374:
[----:B------:R-:W-:Y:S01]  /*7440*/  LOP3.LUT R16, R16, 0xff, RZ, 0xc0, !PT ;  /* 0x000000ff10107812 */ /* 0x000fe200078ec0ff */
[----:B------:R-:W-:-:S05]  /*7450*/  IMAD.MOV.U32 R17, RZ, RZ, RZ ;  /* 0x000000ffff117224 */ /* 0x000fca00078e00ff */
[----:B------:R-:W-:Y:S01]  /*7460*/  STG.E.64 desc[UR36][R2.64], R16 ;  /* 0x0000001002007986 */ /* 0x000fe2000c101b24 */
[----:B------:R-:W-:Y:S05]  /*7470*/  EXIT ;  /* 0x000000000000794d */ /* 0x000fea0003800000 */
.L_x_20373:
[----:B------:R-:W-:-:S05]  /*7480*/  LOP3.LUT R5, R16, 0xff, RZ, 0xc0, !PT ;  /* 0x000000ff10057812 */ /* 0x000fca00078ec0ff */
[----:B------:R-:W-:Y:S01]  /*7490*/  STG.E desc[UR36][R2.64], R5 ;  /* 0x0000000502007986 */ /* 0x000fe2000c101924 */
[----:B------:R-:W-:Y:S05]  /*74a0*/  EXIT ;  /* 0x000000000000794d */ /* 0x000fea0003800000 */
.L_x_20365:
        /* <DEDUP_REMOVED lines=10> */
.L_x_20376:
[----:B------:R-:W-:Y:S02]  /*7550*/  LOP3.LUT R4, R16, 0xff, RZ, 0xc0, !PT ;  /* 0x000000ff10047812 */ /* 0x000fe400078ec0ff */
[----:B--234-:R-:W-:-:S04]  /*7560*/  CS2R R6, SRZ ;  /* 0x0000000000067805 */ /* 0x01cfc8000001ff00 */
[----:B------:R-:W0:Y:S02]  /*7570*/  I2F.F64.U16 R4, R4 ;  /* 0x0000000400047312 */ /* 0x000e240000101800 */
[----:B0-----:R-:W-:Y:S01]  /*7580*/  STG.E.128 desc[UR36][R2.64], R4 ;  /* 0x0000000402007986 */ /* 0x001fe2000c101d24 */
[----:B------:R-:W-:Y:S05]  /*7590*/  EXIT ;  /* 0x000000000000794d */ /* 0x000fea0003800000 */
.L_x_20375:
[----:B------:R-:W-:-:S13]  /*75a0*/  ISETP.NE.AND P0, PT, R0, 0xf, PT ;  /* 0x0000000f0000780c */ /* 0x000fda0003f05270 */
[----:B------:R-:W-:Y:S05]  /*75b0*/  @!P0 BRA `(.L_x_20377) ;  /* 0x0000000000dc8947 */ /* 0x000fea0003800000 */
[----:B------:R-:W-:-:S13]  /*75c0*/  ISETP.NE.AND P0, PT, R0, 0x17, PT ;  /* 0x000000170000780c */ /* 0x000fda0003f05270 */
[----:B------:R-:W-:Y:S05]  /*75d0*/  @!P0 BRA `(.L_x_20378) ;  /* 0x0000000000888947 */ /* 0x000fea0003800000 */
[----:B------:R-:W-:-:S13]  /*75e0*/  ISETP.NE.AND P0, PT, R0, 0x18, PT ;  /* 0x000000180000780c */ /* 0x000fda0003f05270 */
[----:B------:R-:W-:Y:S05]  /*75f0*/  @!P0 BRA `(.L_x_20379) ;  /* 0x0000000000448947 */ /* 0x000fea0003800000 */
.L_x_20358:
        /* <DEDUP_REMOVED lines=16> */
.L_x_20380:
[----:B------:R-:W-:Y:S05]  /*7700*/  EXIT ;  /* 0x000000000000794d */ /* 0x000fea0003800000 */
.L_x_20379:
[----:B------:R-:W-:Y:S01]  /*7710*/  LOP3.LUT R16, R16, 0xff, RZ, 0xc0, !PT ;  /* 0x000000ff10107812 */ /* 0x000fe200078ec0ff */
[----:B------:R-:W-:Y:S01]  /*7720*/  BSSY.RECONVERGENT B0, `(.L_x_20381) ;  /* 0x000000b000007945 */ /* 0x000fe20003800200 */
[----:B------:R-:W-:Y:S02]  /*7730*/  IMAD.MOV.U32 R5, RZ, RZ, 0x7f ;  /* 0x0000007fff057424 */ /* 0x000fe400078e00ff */
[----:B--234-:R-:W0:Y:S02]  /*7740*/  I2F.U16 R7, R16 ;  /* 0x0000001000077306 */ /* 0x01ce240000101000 */
        /* <DEDUP_REMOVED lines=8> */
.L_x_20382:
[----:B------:R-:W-:Y:S05]  /*77d0*/  BSYNC.RECONVERGENT B0 ;  /* 0x0000000000007941 */ /* 0x000fea0003800200 */
.L_x_20381:
[----:B------:R-:W-:Y:S01]  /*77e0*/  STG.E.U8 desc[UR36][R2.64], R5 ;  /* 0x0000000502007986 */ /* 0x000fe2000c101124 */
[----:B------:R-:W-:Y:S05]  /*77f0*/  EXIT ;  /* 0x000000000000794d */ /* 0x000fea0003800000 */
.L_x_20378:
[----:B------:R-:W-:-:S04]  /*7800*/  LOP3.LUT R16, R16, 0xff, RZ, 0xc0, !PT ;  /* 0x000000ff10107812 */ /* 0x000fc800078ec0ff */
[----:B--234-:R-:W0:Y:S02]  /*7810*/  I2F.U16 R7, R16 ;  /* 0x0000001000077306 */ /* 0x01ce240000101000 */
        /* <DEDUP_REMOVED lines=12> */
.L_x_20383:
[----:B------:R-:W-:Y:S01]  /*78e0*/  IMAD.MOV.U32 R5, RZ, RZ, 0x7f ;  /* 0x0000007fff057424 */ /* 0x000fe200078e00ff */
[----:B------:R-:W-:-:S04]  /*78f0*/  ISETP.GT.U32.AND P0, PT, R7, 0x7f800000, PT ;  /* 0x7f8000000700780c */ /* 0x000fc80003f04070 */
[----:B------:R-:W-:-:S05]  /*7900*/  SEL R5, R5, 0x7c, P0 ;  /* 0x0000007c05057807 */ /* 0x000fca0000000000 */
[----:B------:R-:W-:Y:S01]  /*7910*/  STG.E.U8 desc[UR36][R2.64], R5 ;  /* 0x0000000502007986 */ /* 0x000fe2000c101124 */
[----:B------:R-:W-:Y:S05]  /*7920*/  EXIT ;  /* 0x000000000000794d */ /* 0x000fea0003800000 */
.L_x_20377:
[----:B------:R-:W-:-:S04]  /*7930*/  LOP3.LUT R16, R16, 0xff, RZ, 0xc0, !PT ;  /* 0x000000ff10107812 */ /* 0x000fc800078ec0ff */
[----:B------:R-:W0:Y:S02]  /*7940*/  I2F.U16 R0, R16 ;  /* 0x0000001000007306 */ /* 0x000e240000101000 */
[----:B0-----:R-:W-:-:S05]  /*7950*/  F2FP.BF16.F32.PACK_AB R0, RZ, R0 ;  /* 0x00000000ff00723e */ /* 0x001fca00000010ff */
[----:B------:R-:W-:Y:S01]  /*7960*/  STG.E.U16 desc[UR36][R2.64], R0 ;  /* 0x0000000002007986 */ /* 0x000fe2000c101524 */
[----:B------:R-:W-:Y:S05]  /*7970*/  EXIT ;  /* 0x000000000000794d */ /* 0x000fea0003800000 */
.L_x_20384:
        /* <DEDUP_REMOVED lines=16> */
.L_x_31214:


//--------------------- .text._ZN2at6native18elementwise_kernelILi128ELi4EZNS0_22gpu_kernel_impl_nocastINS0_13AUnaryFunctorIhhhZZZNS0_21heaviside_kernel_cudaERNS_18TensorIteratorBaseEENKUlvE_clEvENKUlvE_clEvEUlhhE_EEEEvS5_RKT_EUliE_EEviT1_ --------------------------
	.section	.text._ZN2at6native18elementwise_kernelILi128ELi4EZNS0_22gpu_kernel_impl_nocastINS0_13AUnaryFunctorIhhhZZZNS0_21heaviside_kernel_cudaERNS_18TensorIteratorBaseEENKUlvE_clEvENKUlvE_clEvEUlhhE_EEEEvS5_RKT_EUliE_EEviT1_,"ax",@progbits
	.align	128
        .global         _ZN2at6native18elementwise_kernelILi128ELi4EZNS0_22gpu_kernel_impl_nocastINS0_13AUnaryFunctorIhhhZZZNS0_21heaviside_kernel_cudaERNS_18TensorIteratorBaseEENKUlvE_clEvENKUlvE_clEvEUlhhE_EEEEvS5_RKT_EUliE_EEviT1_
        .type           _ZN2at6native18elementwise_kernelILi128ELi4EZNS0_22gpu_kernel_impl_nocastINS0_13AUnaryFunctorIhhhZZZNS0_21heaviside_kernel_cudaERNS_18TensorIteratorBaseEENKUlvE_clEvENKUlvE_clEvEUlhhE_EEEEvS5_RKT_EUliE_EEviT1_,@function
        .size           _ZN2at6native18elementwise_kernelILi128ELi4EZNS0_22gpu_kernel_impl_nocastINS0_13AUnaryFunctorIhhhZZZNS0_21heaviside_kernel_cudaERNS_18TensorIteratorBaseEENKUlvE_clEvENKUlvE_clEvEUlhhE_EEEEvS5_RKT_EUliE_EEviT1_,(.L_x_31215 - _ZN2at6native18elementwise_kernelILi128ELi4EZNS0_22gpu_kernel_impl_nocastINS0_13AUnaryFunctorIhhhZZZNS0_21heaviside_kernel_cudaERNS_18TensorIteratorBaseEENKUlvE_clEvENKUlvE_clEvEUlhhE_EEEEvS5_RKT_EUliE_EEviT1_)
        .other          _ZN2at6native18elementwise_kernelILi128ELi4EZNS0_22gpu_kernel_impl_nocastINS0_13AUnaryFunctorIhhhZZZNS0_21heaviside_kernel_cudaERNS_18TensorIteratorBaseEENKUlvE_clEvENKUlvE_clEvEUlhhE_EEEEvS5_RKT_EUliE_EEviT1_,@"STO_CUDA_ENTRY STV_DEFAULT"
_ZN2at6native18elementwise_kernelILi128ELi4EZNS0_22gpu_kernel_impl_nocastINS0_13AUnaryFunctorIhhhZZZNS0_21heaviside_kernel_cudaERNS_18TensorIteratorBaseEENKUlvE_clEvENKUlvE_clEvEUlhhE_EEEEvS5_RKT_EUliE_EEviT1_:
.text._ZN2at6native18elementwise_kernelILi128ELi4EZNS0_22gpu_kernel_impl_nocastINS0_13AUnaryFunctorIhhhZZZNS0_21heaviside_kernel_cudaERNS_18TensorIteratorBaseEENKUlvE_clEvENKUlvE_clEvEUlhhE_EEEEvS5_RKT_EUliE_EEviT1_:
[----:B------:R-:W-:Y:S08]  /*0000*/  LDC R1, c[0x0][0x37c] ;  /* 0x0000df00ff017b82 */ /* 0x000ff00000000800 */
[----:B------:R-:W0:Y:S01]  /*0010*/  LDC R4, c[0x0][0x388] ;  /* 0x0000e200ff047b82 */ /* 0x000e220000000800 */
[----:B------:R-:W1:Y:S01]  /*0020*/  S2R R3, SR_TID.X ;  /* 0x0000000000037919 */ /* 0x000e620000002100 */
[----:B------:R-:W2:Y:S01]  /*0030*/  LDCU.U8 UR5, c[0x0][0x591] ;  /* 0x0000b220ff0577ac */ /* 0x000ea20008000000 */
[----:B------:R-:W3:Y:S05]  /*0040*/  LDCU.64 UR6, c[0x0][0x358] ;  /* 0x00006b00ff0677ac */ /* 0x000eea0008000a00 */
[----:B------:R-:W4:Y:S01]  /*0050*/  S2UR UR4, SR_CTAID.X ;  /* 0x00000000000479c3 */ /* 0x000f220000002500 */
[----:B--2---:R-:W-:-:S02]  /*0060*/  ISETP.NE.AND P0, PT, RZ, UR5, PT ;  /* 0x00000005ff007c0c */ /* 0x004fc4000bf05270 */
        /* <DEDUP_REMOVED lines=27> */
.L_x_20388:
[----:B------:R-:W-:-:S13]  /*0220*/  ISETP.GE.AND P0, PT, R3, UR4, PT ;  /* 0x0000000403007c0c */ /* 0x000fda000bf06270 */
[----:B------:R-:W-:Y:S05]  /*0230*/  @P0 BREAK.RELIABLE B1 ;  /* 0x0000000000010942 */ /* 0x000fea0003800100 */
[----:B------:R-:W-:Y:S05]  /*0240*/  @P0 BRA `(.L_x_20389) ;  /* 0x0000000000200947 */ /* 0x000fea0003800000 */
[----:B------:R-:W-:Y:S05]  /*0250*/  BSYNC.RELIABLE B1 ;  /* 0x0000000000017941 */ /* 0x000fea0003800100 */
.L_x_20387:
[----:B------:R-:W1:Y:S02]  /*0260*/  LDC.64 R4, c[0x0][0x588] ;  /* 0x00016200ff047b82 */ /* 0x000e640000000a00 */
[----:B-1----:R-:W2:Y:S06]  /*0270*/  LDG.E.U8 R5, desc[UR6][R4.64] ;  /* 0x0000000604057981 */ /* 0x002eac000c1e1100 */
[----:B0-----:R-:W0:Y:S01]  /*0280*/  LDC.64 R6, c[0x0][0x580] ;  /* 0x00016000ff067b82 */ /* 0x001e220000000a00 */
[----:B------:R-:W-:Y:S02]  /*0290*/  ISETP.NE.AND P0, PT, RZ, UR5, PT ;  /* 0x00000005ff007c0c */ /* 0x000fe4000bf05270 */
[----:B------:R-:W-:-:S02]  /*02a0*/  IADD3 R3, PT, PT, R3, 0x80, RZ ;  /* 0x0000008003037810 */ /* 0x000fc40007ffe0ff */
[----:B--2---:R-:W-:-:S05]  /*02b0*/  SEL R9, R5, R0, !P0 ;  /* 0x0000000005097207 */ /* 0x004fca0004000000 */
[----:B0-----:R1:W-:Y:S04]  /*02c0*/  STG.E.U8 desc[UR6][R6.64], R9 ;  /* 0x0000000906007986 */ /* 0x0013e8000c101106 */
.L_x_20389:
[----:B------:R-:W-:Y:S05]  /*02d0*/  BSYNC.RECONVERGENT B0 ;  /* 0x0000000000007941 */ /* 0x000fea0003800200 */
.L_x_20386:
        /* <DEDUP_REMOVED lines=10> */
.L_x_20385:
        /* <DEDUP_REMOVED lines=306> */
.L_x_20393:
        /* <DEDUP_REMOVED lines=311> */
.L_x_20395:
        /* <DEDUP_REMOVED lines=10> */
.L_x_20392:
[----:B------:R-:W-:-:S13]  /*2ab0*/  ISETP.GE.AND P0, PT, R3, UR4, PT ;  /* 0x0000000403007c0c */ /* 0x000fda000bf06270 */
[----:B------:R-:W-:Y:S05]  /*2ac0*/  @P0 BREAK.RELIABLE B1 ;  /* 0x0000000000010942 */ /* 0x000fea0003800100 */
[----:B------:R-:W-:Y:S05]  /*2ad0*/  @P0 BRA `(.L_x_20394) ;  /* 0x0000001000d40947 */ /* 0x000fea0003800000 */
[----:B------:R-:W-:Y:S05]  /*2ae0*/  BSYNC.RELIABLE B1 ;  /* 0x0000000000017941 */ /* 0x000fea0003800100 */
.L_x_20391:
        /* <DEDUP_REMOVED lines=298> */
.L_x_20396:
        /* <DEDUP_REMOVED lines=10> */
.L_x_20394:
[----:B------:R-:W-:Y:S05]  /*3e30*/  BSYNC.RECONVERGENT B0 ;  /* 0x0000000000007941 */ /* 0x000fea0003800200 */
.L_x_20390:
        /* <DEDUP_REMOVED lines=301> */
.L_x_20397:
        /* <DEDUP_REMOVED lines=9> */
.L_x_20398:
        /* <DEDUP_REMOVED lines=14> */
.L_x_31215:


//--------------------- .text._ZN2at6native27unrolled_elementwise_kernelINS0_13AUnaryFunctorIhhhZZZNS0_21heaviside_kernel_cudaERNS_18TensorIteratorBaseEENKUlvE_clEvENKUlvE_clEvEUlhhE_EESt5arrayIPcLm2EELi4E23TrivialOffsetCalculatorILi1EjESD_NS0_6memory15LoadWithoutCastENSE_16StoreWithoutCastEEEviT_T0_T2_T3_T4_T5_ --------------------------
	.section	.text._ZN2at6native27unrolled_elementwise_kernelINS0_13AUnaryFunctorIhhhZZZNS0_21heaviside_kernel_cudaERNS_18TensorIteratorBaseEENKUlvE_clEvENKUlvE_clEvEUlhhE_EESt5arrayIPcLm2EELi4E23TrivialOffsetCalculatorILi1EjESD_NS0_6memory15LoadWithoutCastENSE_16StoreWithoutCastEEEviT_T0_T2_T3_T4_T5_,"ax",@progbits
	.align	128
        .global         _ZN2at6native27unrolled_elementwise_kernelINS0_13AUnaryFunctorIhhhZZZNS0_21heaviside_kernel_cudaERNS_18TensorIteratorBaseEENKUlvE_clEvENKUlvE_clEvEUlhhE_EESt5arrayIPcLm2EELi4E23TrivialOffsetCalculatorILi1EjESD_NS0_6memory15LoadWithoutCastENSE_16StoreWithoutCastEEEviT_T0_T2_T3_T4_T5_
        .type           _ZN2at6native27unrolled_elementwise_kernelINS0_13AUnaryFunctorIhhhZZZNS0_21heaviside_kernel_cudaERNS_18TensorIteratorBaseEENKUlvE_clEvENKUlvE_clEvEUlhhE_EESt5arrayIPcLm2EELi4E23TrivialOffsetCalculatorILi1EjESD_NS0_6memory15LoadWithoutCastENSE_16StoreWithoutCastEEEviT_T0_T2_T3_T4_T5_,@function
        .size           _ZN2at6native27unrolled_elementwise_kernelINS0_13AUnaryFunctorIhhhZZZNS0_21heaviside_kernel_cudaERNS_18TensorIteratorBaseEENKUlvE_clEvENKUlvE_clEvEUlhhE_EESt5arrayIPcLm2EELi4E23TrivialOffsetCalculatorILi1EjESD_NS0_6memory15LoadWithoutCastENSE_16StoreWithoutCastEEEviT_T0_T2_T3_T4_T5_,(.L_x_31216 - _ZN2at6native27unrolled_elementwise_kernelINS0_13AUnaryFunctorIhhhZZZNS0_21heaviside_kernel_cudaERNS_18TensorIteratorBaseEENKUlvE_clEvENKUlvE_clEvEUlhhE_EESt5arrayIPcLm2EELi4E23TrivialOffsetCalculatorILi1EjESD_NS0_6memory15LoadWithoutCastENSE_16StoreWithoutCastEEEviT_T0_T2_T3_T4_T5_)
        .other          _ZN2at6native27unrolled_elementwise_kernelINS0_13AUnaryFunctorIhhhZZZNS0_21heaviside_kernel_cudaERNS_18TensorIteratorBaseEENKUlvE_clEvENKUlvE_clEvEUlhhE_EESt5arrayIPcLm2EELi4E23TrivialOffsetCalculatorILi1EjESD_NS0_6memory15LoadWithoutCastENSE_16StoreWithoutCastEEEviT_T0_T2_T3_T4_T5_,@"STO_CUDA_ENTRY STV_DEFAULT"
_ZN2at6native27unrolled_elementwise_kernelINS0_13AUnaryFunctorIhhhZZZNS0_21heaviside_kernel_cudaERNS_18TensorIteratorBaseEENKUlvE_clEvENKUlvE_clEvEUlhhE_EESt5arrayIPcLm2EELi4E23TrivialOffsetCalculatorILi1EjESD_NS0_6memory15LoadWithoutCastENSE_16StoreWithoutCastEEEviT_T0_T2_T3_T4_T5_:
.text._ZN2at6native27unrolled_elementwise_kernelINS0_13AUnaryFunctorIhhhZZZNS0_21heaviside_kernel_cudaERNS_18TensorIteratorBaseEENKUlvE_clEvENKUlvE_clEvEUlhhE_EESt5arrayIPcLm2EELi4E23TrivialOffsetCalculatorILi1EjESD_NS0_6memory15LoadWithoutCastENSE_16StoreWithoutCastEEEviT_T0_T2_T3_T4_T5_:
        /* <DEDUP_REMOVED lines=36> */
[----:B------:R-:W4:Y:S04]  /*0240*/  @!P2 LDG.E.U8 R13, desc[UR6][R6.64] ;  /* 0x00000006060da981 */ /* 0x000f28000c1e1100 */
[----:B------:R-:W5:Y:S01]  /*0250*/  @!P0 LDG.E.U8 R15, desc[UR6][R2.64] ;  /* 0x00000006020f8981 */ /* 0x000f62000c1e1100 */
[----:B------:R-:W0:Y:S01]  /*0260*/  LDCU.U8 UR5, c[0x0][0x385] ;  /* 0x000070a0ff0577ac */ /* 0x000e220008000000 */
[----:B------:R-:W-:Y:S01]  /*0270*/  ISETP.GE.AND P1, PT, R5, R4, PT ;  /* 0x000000040500720c */ /* 0x000fe20003f26270 */
[----:B------:R-:W-:Y:S04]  /*0280*/  BSSY.RECONVERGENT B0, `(.L_x_20399) ;  /* 0x0000021000007945 */ /* 0x000fe80003800200 */
[----:B------:R-:W-:Y:S01]  /*0290*/  BSSY.RELIABLE B1, `(.L_x_20400) ;  /* 0x0000018000017945 */ /* 0x000fe20003800100 */
[----:B0-----:R-:W-:-:S02]  /*02a0*/  UISETP.NE.AND UP0, UPT, UR5, URZ, UPT ;  /* 0x000000ff0500728c */ /* 0x001fc4000bf05270 */
[----:B------:R-:W-:Y:S02]  /*02b0*/  ISETP.NE.AND P0, PT, RZ, UR5, PT ;  /* 0x00000005ff007c0c */ /* 0x000fe4000bf05270 */
        /* <DEDUP_REMOVED lines=21> */
.L_x_20401:
[----:B------:R-:W-:Y:S05]  /*0410*/  BSYNC.RELIABLE B1 ;  /* 0x0000000000017941 */ /* 0x000fea0003800100 */
.L_x_20400:
[----:B------:R-:W-:-:S13]  /*0420*/  ISETP.GE.AND P0, PT, R5, R4, PT ;  /* 0x000000040500720c */ /* 0x000fda0003f06270 */
[----:B------:R-:W1:Y:S01]  /*0430*/  @!P0 LDC.64 R6, c[0x0][0x388] ;  /* 0x0000e200ff068b82 */ /* 0x000e620000000a00 */
[----:B0-----:R-:W-:Y:S02]  /*0440*/  @!P0 IMAD R3, R0, 0x200, R5 ;  /* 0x0000020000038824 */ /* 0x001fe400078e0205 */
[----:B------:R-:W-:-:S03]  /*0450*/  @!P0 VIADD R5, R5, 0x80 ;  /* 0x0000008005058836 */ /* 0x000fc60000000000 */
[----:B-1----:R-:W-:-:S05]  /*0460*/  @!P0 IADD3 R2, P1, PT, R3, R6, RZ ;  /* 0x0000000603028210 */ /* 0x002fca0007f3e0ff */
[----:B------:R-:W-:-:S05]  /*0470*/  @!P0 IMAD.X R3, RZ, RZ, R7, P1 ;  /* 0x000000ffff038224 */ /* 0x000fca00008e0607 */
[----:B------:R1:W-:Y:S03]  /*0480*/  @!P0 STG.E.U8 desc[UR6][R2.64], R17 ;  /* 0x0000001102008986 */ /* 0x0003e6000c101106 */
.L_x_20402:
[----:B------:R-:W-:Y:S05]  /*0490*/  BSYNC.RECONVERGENT B0 ;  /* 0x0000000000007941 */ /* 0x000fea0003800200 */
.L_x_20399:
        /* <DEDUP_REMOVED lines=9> */
.L_x_20403:
        /* <DEDUP_REMOVED lines=13> */
.L_x_31216:


//--------------------- .text._ZN2at6native29vectorized_elementwise_kernelILi2ENS0_13AUnaryFunctorIhhhZZZNS0_21heaviside_kernel_cudaERNS_18TensorIteratorBaseEENKUlvE_clEvENKUlvE_clEvEUlhhE_EESt5arrayIPcLm2EEEEviT0_T1_ --------------------------
	.section	.text._ZN2at6native29vectorized_elementwise_kernelILi2ENS0_13AUnaryFunctorIhhhZZZNS0_21heaviside_kernel_cudaERNS_18TensorIteratorBaseEENKUlvE_clEvENKUlvE_clEvEUlhhE_EESt5arrayIPcLm2EEEEviT0_T1_,"ax",@progbits
	.align	128
        .global         _ZN2at6native29vectorized_elementwise_kernelILi2ENS0_13AUnaryFunctorIhhhZZZNS0_21heaviside_kernel_cudaERNS_18TensorIteratorBaseEENKUlvE_clEvENKUlvE_clEvEUlhhE_EESt5arrayIPcLm2EEEEviT0_T1_
        .type           _ZN2at6native29vectorized_elementwise_kernelILi2ENS0_13AUnaryFunctorIhhhZZZNS0_21heaviside_kernel_cudaERNS_18TensorIteratorBaseEENKUlvE_clEvENKUlvE_clEvEUlhhE_EESt5arrayIPcLm2EEEEviT0_T1_,@function
        .size           _ZN2at6native29vectorized_elementwise_kernelILi2ENS0_13AUnaryFunctorIhhhZZZNS0_21heaviside_kernel_cudaERNS_18TensorIteratorBaseEENKUlvE_clEvENKUlvE_clEvEUlhhE_EESt5arrayIPcLm2EEEEviT0_T1_,(.L_x_31217 - _ZN2at6native29vectorized_elementwise_kernelILi2ENS0_13AUnaryFunctorIhhhZZZNS0_21heaviside_kernel_cudaERNS_18TensorIteratorBaseEENKUlvE_clEvENKUlvE_clEvEUlhhE_EESt5arrayIPcLm2EEEEviT0_T1_)
        .other          _ZN2at6native29vectorized_elementwise_kernelILi2ENS0_13AUnaryFunctorIhhhZZZNS0_21heaviside_kernel_cudaERNS_18TensorIteratorBaseEENKUlvE_clEvENKUlvE_clEvEUlhhE_EESt5arrayIPcLm2EEEEviT0_T1_,@"STO_CUDA_ENTRY STV_DEFAULT"
_ZN2at6native29vectorized_elementwise_kernelILi2ENS0_13AUnaryFunctorIhhhZZZNS0_21heaviside_kernel_cudaERNS_18TensorIteratorBaseEENKUlvE_clEvENKUlvE_clEvEUlhhE_EESt5arrayIPcLm2EEEEviT0_T1_:
.text._ZN2at6native29vectorized_elementwise_kernelILi2ENS0_13AUnaryFunctorIhhhZZZNS0_21heaviside_kernel_cudaERNS_18TensorIteratorBaseEENKUlvE_clEvENKUlvE_clEvEUlhhE_EESt5arrayIPcLm2EEEEviT0_T1_:
        /* <DEDUP_REMOVED lines=73> */
[----:B------:R-:W4:Y:S01]  /*0490*/  @!P6 LDG.E.U8 R11, desc[UR8][R8.64] ;  /* 0x00000008080be981 */ /* 0x000f22000c1e1100 */
[----:B------:R-:W-:Y:S01]  /*04a0*/  ISETP.GE.U32.AND P1, PT, R0, UR5, PT ;  /* 0x0000000500007c0c */ /* 0x000fe2000bf26070 */
[----:B------:R-:W-:Y:S02]  /*04b0*/  UISETP.NE.AND UP0, UPT, UR10, URZ, UPT ;  /* 0x000000ff0a00728c */ /* 0x000fe4000bf05270 */
[----:B------:R-:W-:Y:S02]  /*04c0*/  ISETP.NE.AND P0, PT, RZ, UR10, PT ;  /* 0x0000000aff007c0c */ /* 0x000fe4000bf05270 */
[----:B------:R-:W-:Y:S01]  /*04d0*/  USEL UR6, URZ, 0x1, !UP0 ;  /* 0x00000001ff067887 */ /* 0x000fe2000c000000 */
[----:B------:R-:W-:Y:S04]  /*04e0*/  BSSY.RECONVERGENT B0, `(.L_x_20405) ;  /* 0x0000042000007945 */ /* 0x000fe80003800200 */
[----:B------:R-:W-:Y:S01]  /*04f0*/  BSSY.RELIABLE B1, `(.L_x_20406) ;  /* 0x0000039000017945 */ /* 0x000fe20003800100 */
[----:B--2---:R-:W-:-:S02]  /*0500*/  SEL R15, R15, UR6, !P0 ;  /* 0x000000060f0f7c07 */ /* 0x004fc4000c000000 */
[----:B------:R-:W-:Y:S02]  /*0510*/  SEL R13, R14, UR6, !P0 ;  /* 0x000000060e0d7c07 */ /* 0x000fe4000c000000 */
[----:B---3--:R-:W-:Y:S02]  /*0520*/  SEL R17, R18, UR6, !P0 ;  /* 0x0000000612117c07 */ /* 0x008fe4000c000000 */
[----:B------:R-:W-:Y:S02]  /*0530*/  SEL R19, R22, UR6, !P0 ;  /* 0x0000000616137c07 */ /* 0x000fe4000c000000 */
[----:B-----5:R-:W-:Y:S02]  /*0540*/  SEL R5, R20, UR6, !P0 ;  /* 0x0000000614057c07 */ /* 0x020fe4000c000000 */
[----:B----4-:R-:W-:Y:S02]  /*0550*/  SEL R4, R12, UR6, !P0 ;  /* 0x000000060c047c07 */ /* 0x010fe4000c000000 */
        /* <DEDUP_REMOVED lines=17> */
.L_x_20407:
        /* <DEDUP_REMOVED lines=8> */
.L_x_20408:
        /* <DEDUP_REMOVED lines=8> */
.L_x_20409:
        /* <DEDUP_REMOVED lines=8> */
.L_x_20410:
        /* <DEDUP_REMOVED lines=9> */
.L_x_20411:
[----:B------:R-:W-:Y:S05]  /*0880*/  BSYNC.RELIABLE B1 ;  /* 0x0000000000017941 */ /* 0x000fea0003800100 */
.L_x_20406:
[----:B------:R-:W-:-:S13]  /*0890*/  ISETP.GE.U32.AND P0, PT, R0, UR5, PT ;  /* 0x0000000500007c0c */ /* 0x000fda000bf06070 */
[----:B012---:R-:W0:Y:S01]  /*08a0*/  @!P0 LDC.64 R6, c[0x0][0x388] ;  /* 0x0000e200ff068b82 */ /* 0x007e220000000a00 */
[C---:B------:R-:W-:Y:S02]  /*08b0*/  @!P0 VIADD R5, R0.reuse, UR4 ;  /* 0x0000000400058c36 */ /* 0x040fe40008000000 */
[----:B------:R-:W-:-:S03]  /*08c0*/  @!P0 VIADD R0, R0, 0x80 ;  /* 0x0000008000008836 */ /* 0x000fc60000000000 */
[----:B0-----:R-:W-:-:S05]  /*08d0*/  @!P0 IADD3 R4, P1, PT, R5, R6, RZ ;  /* 0x0000000605048210 */ /* 0x001fca0007f3e0ff */
[----:B------:R-:W-:-:S05]  /*08e0*/  @!P0 IMAD.X R5, RZ, RZ, R7, P1 ;  /* 0x000000ffff058224 */ /* 0x000fca00008e0607 */
[----:B------:R3:W-:Y:S03]  /*08f0*/  @!P0 STG.E.U8 desc[UR8][R4.64], R3 ;  /* 0x0000000304008986 */ /* 0x0007e6000c101108 */
.L_x_20412:
[----:B------:R-:W-:Y:S05]  /*0900*/  BSYNC.RECONVERGENT B0 ;  /* 0x0000000000007941 */ /* 0x000fea0003800200 */
.L_x_20405:
[----:B------:R-:W-:Y:S05]  /*0910*/  WARPSYNC.ALL ;  /* 0x0000000000007948 */ /* 0x000fea0003800000 */
[----:B------:R-:W-:-:S13]  /*0920*/  ISETP.GE.U32.AND P0, PT, R0, UR5, PT ;  /* 0x0000000500007c0c */ /* 0x000fda000bf06070 */
[----:B------:R-:W-:Y:S05]  /*0930*/  @P0 EXIT ;  /* 0x000000000000094d */ /* 0x000fea0003800000 */
[----:B------:R-:W3:Y:S01]  /*0940*/  LDCU.64 UR6, c[0x0][0x388] ;  /* 0x00007100ff0677ac */ /* 0x000ee20008000a00 */
[----:B------:R-:W-:-:S05]  /*0950*/  VIADD R0, R0, UR4 ;  /* 0x0000000400007c36 */ /* 0x000fca0008000000 */
[----:B---3--:R-:W-:-:S05]  /*0960*/  IADD3 R4, P0, PT, R0, UR6, RZ ;  /* 0x0000000600047c10 */ /* 0x008fca000ff1e0ff */
[----:B--2---:R-:W-:-:S05]  /*0970*/  IMAD.X R5, RZ, RZ, UR7, P0 ;  /* 0x00000007ff057e24 */ /* 0x004fca00080e06ff */
[----:B------:R-:W-:Y:S01]  /*0980*/  STG.E.U8 desc[UR8][R4.64], R2 ;  /* 0x0000000204007986 */ /* 0x000fe2000c101108 */
[----:B------:R-:W-:Y:S05]  /*0990*/  EXIT ;  /* 0x000000000000794d */ /* 0x000fea0003800000 */
.L_x_20404:
        /* <DEDUP_REMOVED lines=12> */
[----:B------:R-:W-:Y:S01]  /*0a60*/  ISETP.NE.AND P1, PT, RZ, UR10, PT ;  /* 0x0000000aff007c0c */ /* 0x000fe2000bf25270 */
[----:B0-----:R-:W-:Y:S01]  /*0a70*/  UIADD3 UR6, UP0, UPT, UR4, UR6, URZ ;  /* 0x0000000604067290 */ /* 0x001fe2000ff1e0ff */
[----:B------:R-:W-:-:S03]  /*0a80*/  ISETP.NE.AND P0, PT, RZ, UR10, PT ;  /* 0x0000000aff007c0c */ /* 0x000fc6000bf05270 */
[----:B------:R-:W-:Y:S01]  /*0a90*/  UIADD3.X UR7, UPT, UPT, URZ, UR7, URZ, UP0, !UPT ;  /* 0x00000007ff077290 */ /* 0x000fe200087fe4ff */
[----:B------:R-:W-:Y:S01]  /*0aa0*/  SEL R12, RZ, 0x1, !P0 ;  /* 0x00000001ff0c7807 */ /* 0x000fe20004000000 */
[----:B------:R-:W-:-:S04]  /*0ab0*/  IMAD.U32 R2, RZ, RZ, UR6 ;  /* 0x00000006ff027e24 */ /* 0x000fc8000f8e00ff */
[----:B------:R-:W-:Y:S02]  /*0ac0*/  IMAD.U32 R3, RZ, RZ, UR7 ;  /* 0x00000007ff037e24 */ /* 0x000fe4000f8e00ff */
        /* <DEDUP_REMOVED lines=25> */
.L_x_20413:
        /* <DEDUP_REMOVED lines=10> */
.L_x_31217:


//--------------------- .text._ZN2at6native29vectorized_elementwise_kernelILi4ENS0_13AUnaryFunctorIhhhZZZNS0_21heaviside_kernel_cudaERNS_18TensorIteratorBaseEENKUlvE_clEvENKUlvE_clEvEUlhhE_EESt5arrayIPcLm2EEEEviT0_T1_ --------------------------
	.section	.text._ZN2at6native29vectorized_elementwise_kernelILi4ENS0_13AUnaryFunctorIhhhZZZNS0_21heaviside_kernel_cudaERNS_18TensorIteratorBaseEENKUlvE_clEvENKUlvE_clEvEUlhhE_EESt5arrayIPcLm2EEEEviT0_T1_,"ax",@progbits
	.align	128
        .global         _ZN2at6native29vectorized_elementwise_kernelILi4ENS0_13AUnaryFunctorIhhhZZZNS0_21heaviside_kernel_cudaERNS_18TensorIteratorBaseEENKUlvE_clEvENKUlvE_clEvEUlhhE_EESt5arrayIPcLm2EEEEviT0_T1_
        .type           _ZN2at6native29vectorized_elementwise_kernelILi4ENS0_13AUnaryFunctorIhhhZZZNS0_21heaviside_kernel_cudaERNS_18TensorIteratorBaseEENKUlvE_clEvENKUlvE_clEvEUlhhE_EESt5arrayIPcLm2EEEEviT0_T1_,@function
        .size           _ZN2at6native29vectorized_elementwise_kernelILi4ENS0_13AUnaryFunctorIhhhZZZNS0_21heaviside_kernel_cudaERNS_18TensorIteratorBaseEENKUlvE_clEvENKUlvE_clEvEUlhhE_EESt5arrayIPcLm2EEEEviT0_T1_,(.L_x_31218 - _ZN2at6native29vectorized_elementwise_kernelILi4ENS0_13AUnaryFunctorIhhhZZZNS0_21heaviside_kernel_cudaERNS_18TensorIteratorBaseEENKUlvE_clEvENKUlvE_clEvEUlhhE_EESt5arrayIPcLm2EEEEviT0_T1_)
        .other          _ZN2at6native29vectorized_elementwise_kernelILi4ENS0_13AUnaryFunctorIhhhZZZNS0_21heaviside_kernel_cudaERNS_18TensorIteratorBaseEENKUlvE_clEvENKUlvE_clEvEUlhhE_EESt5arrayIPcLm2EEEEviT0_T1_,@"STO_CUDA_ENTRY STV_DEFAULT"
_ZN2at6native29vectorized_elementwise_kernelILi4ENS0_13AUnaryFunctorIhhhZZZNS0_21heaviside_kernel_cudaERNS_18TensorIteratorBaseEENKUlvE_clEvENKUlvE_clEvEUlhhE_EESt5arrayIPcLm2EEEEviT0_T1_:
.text._ZN2at6native29vectorized_elementwise_kernelILi4ENS0_13AUnaryFunctorIhhhZZZNS0_21heaviside_kernel_cudaERNS_18TensorIteratorBaseEENKUlvE_clEvENKUlvE_clEvEUlhhE_EESt5arrayIPcLm2EEEEviT0_T1_:
        /* <DEDUP_REMOVED lines=103> */
.L_x_20417:
        /* <DEDUP_REMOVED lines=8> */
.L_x_20418:
        /* <DEDUP_REMOVED lines=8> */
.L_x_20419:
        /* <DEDUP_REMOVED lines=8> */
.L_x_20420:
        /* <DEDUP_REMOVED lines=9> */
.L_x_20421:
[----:B------:R-:W-:Y:S05]  /*0880*/  BSYNC.RELIABLE B1 ;  /* 0x0000000000017941 */ /* 0x000fea0003800100 */
.L_x_20416:
[----:B------:R-:W-:-:S13]  /*0890*/  ISETP.GE.U32.AND P0, PT, R0, UR5, PT ;  /* 0x0000000500007c0c */ /* 0x000fda000bf06070 */
[----:B012---:R-:W0:Y:S01]  /*08a0*/  @!P0 LDC.64 R6, c[0x0][0x388] ;  /* 0x0000e200ff068b82 */ /* 0x007e220000000a00 */
[C---:B------:R-:W-:Y:S02]  /*08b0*/  @!P0 VIADD R5, R0.reuse, UR4 ;  /* 0x0000000400058c36 */ /* 0x040fe40008000000 */
[----:B------:R-:W-:-:S03]  /*08c0*/  @!P0 VIADD R0, R0, 0x80 ;  /* 0x0000008000008836 */ /* 0x000fc60000000000 */
[----:B0-----:R-:W-:-:S05]  /*08d0*/  @!P0 IADD3 R4, P1, PT, R5, R6, RZ ;  /* 0x0000000605048210 */ /* 0x001fca0007f3e0ff */
[----:B------:R-:W-:-:S05]  /*08e0*/  @!P0 IMAD.X R5, RZ, RZ, R7, P1 ;  /* 0x000000ffff058224 */ /* 0x000fca00008e0607 */
[----:B------:R3:W-:Y:S03]  /*08f0*/  @!P0 STG.E.U8 desc[UR8][R4.64], R3 ;  /* 0x0000000304008986 */ /* 0x0007e6000c101108 */
.L_x_20422:
[----:B------:R-:W-:Y:S05]  /*0900*/  BSYNC.RECONVERGENT B0 ;  /* 0x0000000000007941 */ /* 0x000fea0003800200 */
.L_x_20415:
        /* <DEDUP_REMOVED lines=9> */
.L_x_20414:
        /* <DEDUP_REMOVED lines=10> */
[----:B------:R-:W-:Y:S02]  /*0a40*/  ISETP.NE.AND P1, PT, RZ, UR10, PT ;  /* 0x0000000aff007c0c */ /* 0x000fe4000bf25270 */
[----:B------:R-:W-:-:S04]  /*0a50*/  ISETP.NE.AND P0, PT, RZ, UR10, PT ;  /* 0x0000000aff007c0c */ /* 0x000fc8000bf05270 */
[----:B------:R-:W-:Y:S01]  /*0a60*/  SEL R15, RZ, 0x1, !P0 ;  /* 0x00000001ff0f7807 */ /* 0x000fe20004000000 */
[----:B0-----:R-:W-:-:S04]  /*0a70*/  UIADD3 UR6, UP0, UPT, UR4, UR6, URZ ;  /* 0x0000000604067290 */ /* 0x001fc8000ff1e0ff */
[----:B------:R-:W-:Y:S02]  /*0a80*/  UIADD3.X UR7, UPT, UPT, URZ, UR7, URZ, UP0, !UPT ;  /* 0x00000007ff077290 */ /* 0x000fe400087fe4ff */
[----:B------:R-:W-:-:S04]  /*0a90*/  IMAD.U32 R2, RZ, RZ, UR6 ;  /* 0x00000006ff027e24 */ /* 0x000fc8000f8e00ff */
[----:B------:R-:W-:Y:S02]  /*0aa0*/  IMAD.U32 R3, RZ, RZ, UR7 ;  /* 0x00000007ff037e24 */ /* 0x000fe4000f8e00ff */
[----:B------:R-:W-:Y:S01]  /*0ab0*/  IMAD.WIDE.U32 R2, R5, 0x4, R2 ;  /* 0x0000000405027825 */ /* 0x000fe200078e0002 */
[C---:B--2---:R-:W-:Y:S02]  /*0ac0*/  PRMT R8, R0.reuse, 0x7771, RZ ;  /* 0x0000777100087816 */ /* 0x044fe400000000ff */
[C---:B------:R-:W-:Y:S02]  /*0ad0*/  PRMT R4, R0.reuse, 0x7770, RZ ;  /* 0x0000777000047816 */ /* 0x040fe400000000ff */
[C---:B-1----:R-:W-:Y:S02]  /*0ae0*/  PRMT R6, R0.reuse, 0x7772, RZ ;  /* 0x0000777200067816 */ /* 0x042fe400000000ff */
        /* <DEDUP_REMOVED lines=29> */
.L_x_20423:
        /* <DEDUP_REMOVED lines=12> */
.L_x_31218:


//--------------------- .text._ZN2at6native29vectorized_elementwise_kernelILi8ENS0_13AUnaryFunctorIhhhZZZNS0_21heaviside_kernel_cudaERNS_18TensorIteratorBaseEENKUlvE_clEvENKUlvE_clEvEUlhhE_EESt5arrayIPcLm2EEEEviT0_T1_ --------------------------
	.section	.text._ZN2at6native29vectorized_elementwise_kernelILi8ENS0_13AUnaryFunctorIhhhZZZNS0_21heaviside_kernel_cudaERNS_18TensorIteratorBaseEENKUlvE_clEvENKUlvE_clEvEUlhhE_EESt5arrayIPcLm2EEEEviT0_T1_,"ax",@progbits
	.align	128
        .global         _ZN2at6native29vectorized_elementwise_kernelILi8ENS0_13AUnaryFunctorIhhhZZZNS0_21heaviside_kernel_cudaERNS_18TensorIteratorBaseEENKUlvE_clEvENKUlvE_clEvEUlhhE_EESt5arrayIPcLm2EEEEviT0_T1_
        .type           _ZN2at6native29vectorized_elementwise_kernelILi8ENS0_13AUnaryFunctorIhhhZZZNS0_21heaviside_kernel_cudaERNS_18TensorIteratorBaseEENKUlvE_clEvENKUlvE_clEvEUlhhE_EESt5arrayIPcLm2EEEEviT0_T1_,@function
        .size           _ZN2at6native29vectorized_elementwise_kernelILi8ENS0_13AUnaryFunctorIhhhZZZNS0_21heaviside_kernel_cudaERNS_18TensorIteratorBaseEENKUlvE_clEvENKUlvE_clEvEUlhhE_EESt5arrayIPcLm2EEEEviT0_T1_,(.L_x_31219 - _ZN2at6native29vectorized_elementwise_kernelILi8ENS0_13AUnaryFunctorIhhhZZZNS0_21heaviside_kernel_cudaERNS_18TensorIteratorBaseEENKUlvE_clEvENKUlvE_clEvEUlhhE_EESt5arrayIPcLm2EEEEviT0_T1_)
        .other          _ZN2at6native29vectorized_elementwise_kernelILi8ENS0_13AUnaryFunctorIhhhZZZNS0_21heaviside_kernel_cudaERNS_18TensorIteratorBaseEENKUlvE_clEvENKUlvE_clEvEUlhhE_EESt5arrayIPcLm2EEEEviT0_T1_,@"STO_CUDA_ENTRY STV_DEFAULT"
_ZN2at6native29vectorized_elementwise_kernelILi8ENS0_13AUnaryFunctorIhhhZZZNS0_21heaviside_kernel_cudaERNS_18TensorIteratorBaseEENKUlvE_clEvENKUlvE_clEvEUlhhE_EESt5arrayIPcLm2EEEEviT0_T1_:
.text._ZN2at6native29vectorized_elementwise_kernelILi8ENS0_13AUnaryFunctorIhhhZZZNS0_21heaviside_kernel_cudaERNS_18TensorIteratorBaseEENKUlvE_clEvENKUlvE_clEvEUlhhE_EESt5arrayIPcLm2EEEEviT0_T1_:
[----:B------:R-:W-:Y:S01]  /*0000*/  LDC R1, c[0x0][0x37c] ;  /* 0x0000df00ff017b82 */ /* 0x000fe20000000800 */
[----:B------:R-:W-:Y:S05]  /*0010*/  EXIT ;  /* 0x000000000000794d */ /* 0x000fea0003800000 */
.L_x_20424:
        /* <DEDUP_REMOVED lines=14> */
.L_x_31219:


//--------------------- .text._ZN2at6native18elementwise_kernelILi128ELi4EZNS0_15gpu_kernel_implINS0_13BinaryFunctorIN3c104HalfES5_S5_ZZZNS0_21nextafter_kernel_cudaERNS_18TensorIteratorBaseEENKUlvE_clEvENKUlvE2_clEvEUlS5_S5_E_EEEEvS7_RKT_EUliE_EEviT1_ --------------------------
	.section	.text._ZN2at6native18elementwise_kernelILi128ELi4EZNS0_15gpu_kernel_implINS0_13BinaryFunctorIN3c104HalfES5_S5_ZZZNS0_21nextafter_kernel_cudaERNS_18TensorIteratorBaseEENKUlvE_clEvENKUlvE2_clEvEUlS5_S5_E_EEEEvS7_RKT_EUliE_EEviT1_,"ax",@progbits
	.align	128
        .global         _ZN2at6native18elementwise_kernelILi128ELi4EZNS0_15gpu_kernel_implINS0_13BinaryFunctorIN3c104HalfES5_S5_ZZZNS0_21nextafter_kernel_cudaERNS_18TensorIteratorBaseEENKUlvE_clEvENKUlvE2_clEvEUlS5_S5_E_EEEEvS7_RKT_EUliE_EEviT1_
        .type           _ZN2at6native18elementwise_kernelILi128ELi4EZNS0_15gpu_kernel_implINS0_13BinaryFunctorIN3c104HalfES5_S5_ZZZNS0_21nextafter_kernel_cudaERNS_18TensorIteratorBaseEENKUlvE_clEvENKUlvE2_clEvEUlS5_S5_E_EEEEvS7_RKT_EUliE_EEviT1_,@function
        .size           _ZN2at6native18elementwise_kernelILi128ELi4EZNS0_15gpu_kernel_implINS0_13BinaryFunctorIN3c104HalfES5_S5_ZZZNS0_21nextafter_kernel_cudaERNS_18TensorIteratorBaseEENKUlvE_clEvENKUlvE2_clEvEUlS5_S5_E_EEEEvS7_RKT_EUliE_EEviT1_,(.L_x_31220 - _ZN2at6native18elementwise_kernelILi128ELi4EZNS0_15gpu_kernel_implINS0_13BinaryFunctorIN3c104HalfES5_S5_ZZZNS0_21nextafter_kernel_cudaERNS_18TensorIteratorBaseEENKUlvE_clEvENKUlvE2_clEvEUlS5_S5_E_EEEEvS7_RKT_EUliE_EEviT1_)
        .other          _ZN2at6native18elementwise_kernelILi128ELi4EZNS0_15gpu_kernel_implINS0_13BinaryFunctorIN3c104HalfES5_S5_ZZZNS0_21nextafter_kernel_cudaERNS_18TensorIteratorBaseEENKUlvE_clEvENKUlvE2_clEvEUlS5_S5_E_EEEEvS7_RKT_EUliE_EEviT1_,@"STO_CUDA_ENTRY STV_DEFAULT"
_ZN2at6native18elementwise_kernelILi128ELi4EZNS0_15gpu_kernel_implINS0_13BinaryFunctorIN3c104HalfES5_S5_ZZZNS0_21nextafter_kernel_cudaERNS_18TensorIteratorBaseEENKUlvE_clEvENKUlvE2_clEvEUlS5_S5_E_EEEEvS7_RKT_EUliE_EEviT1_:
.text._ZN2at6native18elementwise_kernelILi128ELi4EZNS0_15gpu_kernel_implINS0_13BinaryFunctorIN3c104HalfES5_S5_ZZZNS0_21nextafter_kernel_cudaERNS_18TensorIteratorBaseEENKUlvE_clEvENKUlvE2_clEvEUlS5_S5_E_EEEEvS7_RKT_EUliE_EEviT1_:
        /* <DEDUP_REMOVED lines=371> */
.L_x_20427:
        /* <DEDUP_REMOVED lines=19> */
.L_x_20431:
[----:B------:R-:W2:Y:S02]  /*1860*/  LDG.E.U8 R2, desc[UR36][R2.64] ;  /* 0x0000002402027981 */ /* 0x000ea4000c1e1100 */
[----:B--2---:R-:W-:-:S04]  /*1870*/  I2FP.F32.U32 R0, R2 ;  /* 0x0000000200007245 */ /* 0x004fc80000201000 */
[----:B------:R-:W-:-:S04]  /*1880*/  F2FP.F16.F32.PACK_AB R0, RZ, R0 ;  /* 0x00000000ff00723e */ /* 0x000fc800000000ff */
[----:B------:R-:W-:Y:S01]  /*1890*/  PRMT R19, R0, 0x7610, R19 ;  /* 0x0000761000137816 */ /* 0x000fe20000000013 */
[----:B------:R-:W-:Y:S06]  /*18a0*/  BRA `(.L_x_20433) ;  /* 0x0000000c00d47947 */ /* 0x000fec0003800000 */
.L_x_20430:
        /* <DEDUP_REMOVED lines=11> */
.L_x_20435:
[----:B------:R-:W2:Y:S02]  /*1960*/  LDG.E R2, desc[UR36][R2.64] ;  /* 0x0000002402027981 */ /* 0x000ea4000c1e1900 */
[----:B--2---:R-:W-:-:S04]  /*1970*/  I2FP.F32.S32 R0, R2 ;  /* 0x0000000200007245 */ /* 0x004fc80000201400 */
[----:B------:R-:W-:-:S04]  /*1980*/  F2FP.F16.F32.PACK_AB R0, RZ, R0 ;  /* 0x00000000ff00723e */ /* 0x000fc800000000ff */
[----:B------:R-:W-:Y:S01]  /*1990*/  PRMT R19, R0, 0x7610, R19 ;  /* 0x0000761000137816 */ /* 0x000fe20000000013 */
[----:B------:R-:W-:Y:S06]  /*19a0*/  BRA `(.L_x_20433) ;  /* 0x0000000c00947947 */ /* 0x000fec0003800000 */
.L_x_20434:
[----:B------:R-:W2:Y:S02]  /*19b0*/  LDG.E.U16 R2, desc[UR36][R2.64] ;  /* 0x0000002402027981 */ /* 0x000ea4000c1e1500 */
[----:B--2---:R-:W0:Y:S02]  /*19c0*/  I2F.S16 R0, R2 ;  /* 0x0000000200007306 */ /* 0x004e240000101400 */
[----:B0-----:R-:W-:-:S04]  /*19d0*/  F2FP.F16.F32.PACK_AB R0, RZ, R0 ;  /* 0x00000000ff00723e */ /* 0x001fc800000000ff */
[----:B------:R-:W-:Y:S01]  /*19e0*/  PRMT R19, R0, 0x7610, R19 ;  /* 0x0000761000137816 */ /* 0x000fe20000000013 */
[----:B------:R-:W-:Y:S06]  /*19f0*/  BRA `(.L_x_20433) ;  /* 0x0000000c00807947 */ /* 0x000fec0003800000 */
.L_x_20429:
        /* <DEDUP_REMOVED lines=9> */
.L_x_20437:
[----:B------:R0:W5:Y:S01]  /*1a90*/  LDG.E.U16 R19, desc[UR36][R2.64] ;  /* 0x0000002402137981 */ /* 0x000162000c1e1500 */
[----:B------:R-:W-:Y:S05]  /*1aa0*/  BRA `(.L_x_20433) ;  /* 0x0000000c00547947 */ /* 0x000fea0003800000 */
.L_x_20436:
        /* <DEDUP_REMOVED lines=9> */
.L_x_20439:
[----:B------:R1:W5:Y:S01]  /*1b40*/  LDG.E.U16 R19, desc[UR36][R2.64] ;  /* 0x0000002402137981 */ /* 0x000362000c1e1500 */
[----:B------:R-:W-:Y:S05]  /*1b50*/  BRA `(.L_x_20433) ;  /* 0x0000000c00287947 */ /* 0x000fea0003800000 */
.L_x_20438:
        /* <DEDUP_REMOVED lines=13> */
.L_x_20428:
        /* <DEDUP_REMOVED lines=14> */
.L_x_20442:
        /* <DEDUP_REMOVED lines=13> */
.L_x_20441:
        /* <DEDUP_REMOVED lines=27> */
.L_x_20444:
        /* <DEDUP_REMOVED lines=14> */
.L_x_20443:
[----:B------:R-:W2:Y:S02]  /*2070*/  LDG.E.U16 R0, desc[UR36][R2.64] ;  /* 0x0000002402007981 */ /* 0x000ea4000c1e1500 */
[----:B--2---:R-:W-:-:S05]  /*2080*/  IMAD.U32 R0, R0, 0x10000, RZ ;  /* 0x0001000000007824 */ /* 0x004fca00078e00ff */
[----:B------:R-:W-:-:S04]  /*2090*/  F2FP.F16.F32.PACK_AB R0, RZ, R0 ;  /* 0x00000000ff00723e */ /* 0x000fc800000000ff */
[----:B------:R-:W-:Y:S01]  /*20a0*/  PRMT R19, R0, 0x7610, R19 ;  /* 0x0000761000137816 */ /* 0x000fe20000000013 */
[----:B------:R-:W-:Y:S06]  /*20b0*/  BRA `(.L_x_20433) ;  /* 0x0000000400d07947 */ /* 0x000fec0003800000 */
.L_x_20440:
        /* <DEDUP_REMOVED lines=13> */
.L_x_20447:
        /* <DEDUP_REMOVED lines=21> */
.L_x_20451:
[----:B------:R-:W-:Y:S05]  /*22e0*/  BSYNC.RECONVERGENT B1 ;  /* 0x0000000000017941 */ /* 0x000fea0003800200 */
.L_x_20450:
[----:B------:R-:W-:Y:S01]  /*22f0*/  IMAD.SHL.U32 R0, R0, 0x100000, RZ ;  /* 0x0010000000007824 */ /* 0x000fe200078e00ff */
[----:B------:R-:W-:-:S04]  /*2300*/  LEA R2, R2, 0x3b800000, 0x17 ;  /* 0x3b80000002027811 */ /* 0x000fc800078eb8ff */
[----:B------:R-:W-:-:S07]  /*2310*/  LOP3.LUT R0, R2, R0, R7, 0xfe, !PT ;  /* 0x0000000002007212 */ /* 0x000fce00078efe07 */
.L_x_20449:
[----:B------:R-:W-:Y:S05]  /*2320*/  BSYNC.RECONVERGENT B0 ;  /* 0x0000000000007941 */ /* 0x000fea0003800200 */
.L_x_20448:
[----:B------:R-:W-:-:S04]  /*2330*/  F2FP.F16.F32.PACK_AB R0, RZ, R0 ;  /* 0x00000000ff00723e */ /* 0x000fc800000000ff */
[----:B------:R-:W-:Y:S01]  /*2340*/  PRMT R19, R0, 0x7610, R19 ;  /* 0x0000761000137816 */ /* 0x000fe20000000013 */
[----:B------:R-:W-:Y:S06]  /*2350*/  BRA `(.L_x_20433) ;  /* 0x0000000400287947 */ /* 0x000fec0003800000 */
.L_x_20446:
        /* <DEDUP_REMOVED lines=21> */
.L_x_20455:
[----:B------:R-:W-:Y:S05]  /*24b0*/  BSYNC.RECONVERGENT B1 ;  /* 0x0000000000017941 */ /* 0x000fea0003800200 */
.L_x_20454:
[----:B------:R-:W-:Y:S01]  /*24c0*/  IMAD.SHL.U32 R0, R0, 0x200000, RZ ;  /* 0x0020000000007824 */ /* 0x000fe200078e00ff */
[----:B------:R-:W-:-:S04]  /*24d0*/  LEA R2, R2, 0x37800000, 0x17 ;  /* 0x3780000002027811 */ /* 0x000fc800078eb8ff */
[----:B------:R-:W-:-:S07]  /*24e0*/  LOP3.LUT R0, R2, R0, R7, 0xfe, !PT ;  /* 0x0000000002007212 */ /* 0x000fce00078efe07 */
.L_x_20453:
[----:B------:R-:W-:Y:S05]  /*24f0*/  BSYNC.RECONVERGENT B0 ;  /* 0x0000000000007941 */ /* 0x000fea0003800200 */
.L_x_20452:
[----:B------:R-:W-:-:S04]  /*2500*/  F2FP.F16.F32.PACK_AB R0, RZ, R0 ;  /* 0x00000000ff00723e */ /* 0x000fc800000000ff */
[----:B------:R-:W-:Y:S01]  /*2510*/  PRMT R19, R0, 0x7610, R19 ;  /* 0x0000761000137816 */ /* 0x000fe20000000013 */
[----:B------:R-:W-:Y:S06]  /*2520*/  BRA `(.L_x_20433) ;  /* 0x0000000000b47947 */ /* 0x000fec0003800000 */
.L_x_20445:
[----:B------:R-:W-:-:S09]  /*2530*/  UISETP.NE.AND UP0, UPT, UR4, 0x1c, UPT ;  /* 0x0000001c0400788c */ /* 0x000fd2000bf05270 */
[----:B------:R-:W-:Y:S05]  /*2540*/  BRA.U !UP0, `(.L_x_20456) ;  /* 0x00000001089c7547 */ /* 0x000fea000b800000 */
[----:B------:R-:W-:-:S09]  /*2550*/  UISETP.NE.AND UP0, UPT, UR4, 0x1d, UPT ;  /* 0x0000001d0400788c */ /* 0x000fd2000bf05270 */
[----:B------:R-:W-:Y:S05]  /*2560*/  BRA.U !UP0, `(.L_x_20457) ;  /* 0x0000000108807547 */ /* 0x000fea000b800000 */
[----:B------:R-:W-:-:S09]  /*2570*/  UISETP.NE.AND UP0, UPT, UR4, 0x2c, UPT ;  /* 0x0000002c0400788c */ /* 0x000fd2000bf05270 */
[----:B------:R-:W-:Y:S05]  /*2580*/  BRA.U !UP0, `(.L_x_20458) ;  /* 0x0000000108487547 */ /* 0x000fea000b800000 */
.L_x_20432:
        /* <DEDUP_REMOVED lines=16> */
.L_x_20459:
[----:B------:R-:W-:Y:S01]  /*2690*/  PRMT R19, RZ, 0x7610, R19 ;  /* 0x00007610ff137816 */ /* 0x000fe20000000013 */
[----:B------:R-:W-:Y:S06]  /*26a0*/  BRA `(.L_x_20433) ;  /* 0x0000000000547947 */ /* 0x000fec0003800000 */
.L_x_20458:
        /* <DEDUP_REMOVED lines=8> */
.L_x_20461:
[----:B------:R-:W-:Y:S05]  /*2730*/  BSYNC.RECONVERGENT B0 ;  /* 0x0000000000007941 */ /* 0x000fea0003800200 */
.L_x_20460:
[----:B------:R-:W-:-:S04]  /*2740*/  F2FP.F16.F32.PACK_AB R0, RZ, R0 ;  /* 0x00000000ff00723e */ /* 0x000fc800000000ff */
[----:B------:R-:W-:Y:S01]  /*2750*/  PRMT R19, R0, 0x7610, R19 ;  /* 0x0000761000137816 */ /* 0x000fe20000000013 */
[----:B------:R-:W-:Y:S06]  /*2760*/  BRA `(.L_x_20433) ;  /* 0x0000000000247947 */ /* 0x000fec0003800000 */
.L_x_20457:
[----:B------:R-:W2:Y:S02]  /*2770*/  LDG.E.64 R2, desc[UR36][R2.64] ;  /* 0x0000002402027981 */ /* 0x000ea4000c1e1b00 */
[----:B--2---:R-:W0:Y:S02]  /*2780*/  I2F.U64 R0, R2 ;  /* 0x0000000200007312 */ /* 0x004e240000301000 */
[----:B0-----:R-:W-:-:S04]  /*2790*/  F2FP.F16.F32.PACK_AB R0, RZ, R0 ;  /* 0x00000000ff00723e */ /* 0x001fc800000000ff */
[----:B------:R-:W-:Y:S01]  /*27a0*/  PRMT R19, R0, 0x7610, R19 ;  /* 0x0000761000137816 */ /* 0x000fe20000000013 */
[----:B------:R-:W-:Y:S06]  /*27b0*/  BRA `(.L_x_20433) ;  /* 0x0000000000107947 */ /* 0x000fec0003800000 */
.L_x_20456:
[----:B------:R-:W2:Y:S02]  /*27c0*/  LDG.E R2, desc[UR36][R2.64] ;  /* 0x0000002402027981 */ /* 0x000ea4000c1e1900 */
[----:B--2---:R-:W-:-:S04]  /*27d0*/  I2FP.F32.U32 R0, R2 ;  /* 0x0000000200007245 */ /* 0x004fc80000201000 */
[----:B------:R-:W-:-:S04]  /*27e0*/  F2FP.F16.F32.PACK_AB R0, RZ, R0 ;  /* 0x00000000ff00723e */ /* 0x000fc800000000ff */
[----:B------:R-:W-:-:S07]  /*27f0*/  PRMT R19, R0, 0x7610, R19 ;  /* 0x0000761000137816 */ /* 0x000fce0000000013 */
.L_x_20433:
        /* <DEDUP_REMOVED lines=18> */
.L_x_20465:
[----:B------:R-:W2:Y:S02]  /*2920*/  LDG.E.U8 R2, desc[UR36][R2.64] ;  /* 0x0000002402027981 */ /* 0x000ea4000c1e1100 */
[----:B--2---:R-:W-:-:S04]  /*2930*/  I2FP.F32.U32 R0, R2 ;  /* 0x0000000200007245 */ /* 0x004fc80000201000 */
[----:B------:R-:W-:Y:S01]  /*2940*/  F2FP.F16.F32.PACK_AB R0, RZ, R0 ;  /* 0x00000000ff00723e */ /* 0x000fe200000000ff */
[----:B------:R-:W-:Y:S06]  /*2950*/  BRA `(.L_x_20467) ;  /* 0x0000000c009c7947 */ /* 0x000fec0003800000 */
.L_x_20464:
        /* <DEDUP_REMOVED lines=10> */
.L_x_20469:
[----:B------:R-:W2:Y:S02]  /*2a00*/  LDG.E R2, desc[UR36][R2.64] ;  /* 0x0000002402027981 */ /* 0x000ea4000c1e1900 */
[----:B--2---:R-:W-:-:S04]  /*2a10*/  I2FP.F32.S32 R0, R2 ;  /* 0x0000000200007245 */ /* 0x004fc80000201400 */
[----:B------:R-:W-:Y:S01]  /*2a20*/  F2FP.F16.F32.PACK_AB R0, RZ, R0 ;  /* 0x00000000ff00723e */ /* 0x000fe200000000ff */
[----:B------:R-:W-:Y:S06]  /*2a30*/  BRA `(.L_x_20467) ;  /* 0x0000000c00647947 */ /* 0x000fec0003800000 */
.L_x_20468:
[----:B------:R-:W2:Y:S02]  /*2a40*/  LDG.E.U16 R2, desc[UR36][R2.64] ;  /* 0x0000002402027981 */ /* 0x000ea4000c1e1500 */
[----:B--2---:R-:W0:Y:S02]  /*2a50*/  I2F.S16 R0, R2 ;  /* 0x0000000200007306 */ /* 0x004e240000101400 */
[----:B0-----:R-:W-:Y:S01]  /*2a60*/  F2FP.F16.F32.PACK_AB R0, RZ, R0 ;  /* 0x00000000ff00723e */ /* 0x001fe200000000ff */
[----:B------:R-:W-:Y:S06]  /*2a70*/  BRA `(.L_x_20467) ;  /* 0x0000000c00547947 */ /* 0x000fec0003800000 */
.L_x_20463:
        /* <DEDUP_REMOVED lines=9> */
.L_x_20471:
[----:B------:R1:W5:Y:S01]  /*2b10*/  LDG.E.U16 R0, desc[UR36][R2.64] ;  /* 0x0000002402007981 */ /* 0x000362000c1e1500 */
[----:B------:R-:W-:Y:S05]  /*2b20*/  BRA `(.L_x_20467) ;  /* 0x0000000c00287947 */ /* 0x000fea0003800000 */
.L_x_20470:
        /* <DEDUP_REMOVED lines=9> */
.L_x_20473:
[----:B------:R0:W5:Y:S01]  /*2bc0*/  LDG.E.U16 R0, desc[UR36][R2.64] ;  /* 0x0000002402007981 */ /* 0x000162000c1e1500 */
[----:B------:R-:W-:Y:S05]  /*2bd0*/  BRA `(.L_x_20467) ;  /* 0x0000000800fc7947 */ /* 0x000fea0003800000 */
.L_x_20472:
        /* <DEDUP_REMOVED lines=12> */
.L_x_20462:
        /* <DEDUP_REMOVED lines=13> */
.L_x_20476:
        /* <DEDUP_REMOVED lines=12> */
.L_x_20475:
        /* <DEDUP_REMOVED lines=27> */
.L_x_20478:
        /* <DEDUP_REMOVED lines=13> */
.L_x_20477:
[----:B------:R-:W2:Y:S02]  /*30b0*/  LDG.E.U16 R0, desc[UR36][R2.64] ;  /* 0x0000002402007981 */ /* 0x000ea4000c1e1500 */
[----:B--2---:R-:W-:-:S05]  /*30c0*/  IMAD.U32 R0, R0, 0x10000, RZ ;  /* 0x0001000000007824 */ /* 0x004fca00078e00ff */
[----:B------:R-:W-:Y:S01]  /*30d0*/  F2FP.F16.F32.PACK_AB R0, RZ, R0 ;  /* 0x00000000ff00723e */ /* 0x000fe200000000ff */
[----:B------:R-:W-:Y:S06]  /*30e0*/  BRA `(.L_x_20467) ;  /* 0x0000000400b87947 */ /* 0x000fec0003800000 */
.L_x_20474:
        /* <DEDUP_REMOVED lines=12> */
.L_x_20481:
        /* <DEDUP_REMOVED lines=21> */
.L_x_20485:
[----:B------:R-:W-:Y:S05]  /*3300*/  BSYNC.RECONVERGENT B1 ;  /* 0x0000000000017941 */ /* 0x000fea0003800200 */
.L_x_20484:
[----:B------:R-:W-:Y:S01]  /*3310*/  IMAD.SHL.U32 R0, R0, 0x100000, RZ ;  /* 0x0010000000007824 */ /* 0x000fe200078e00ff */
[----:B------:R-:W-:-:S04]  /*3320*/  LEA R2, R2, 0x3b800000, 0x17 ;  /* 0x3b80000002027811 */ /* 0x000fc800078eb8ff */
[----:B------:R-:W-:-:S07]  /*3330*/  LOP3.LUT R0, R2, R0, R7, 0xfe, !PT ;  /* 0x0000000002007212 */ /* 0x000fce00078efe07 */
.L_x_20483:
[----:B------:R-:W-:Y:S05]  /*3340*/  BSYNC.RECONVERGENT B0 ;  /* 0x0000000000007941 */ /* 0x000fea0003800200 */
.L_x_20482:
[----:B------:R-:W-:Y:S01]  /*3350*/  F2FP.F16.F32.PACK_AB R0, RZ, R0 ;  /* 0x00000000ff00723e */ /* 0x000fe200000000ff */
[----:B------:R-:W-:Y:S06]  /*3360*/  BRA `(.L_x_20467) ;  /* 0x0000000400187947 */ /* 0x000fec0003800000 */
.L_x_20480:
        /* <DEDUP_REMOVED lines=21> */
.L_x_20489:
[----:B------:R-:W-:Y:S05]  /*34c0*/  BSYNC.RECONVERGENT B1 ;  /* 0x0000000000017941 */ /* 0x000fea0003800200 */
.L_x_20488:
[----:B------:R-:W-:Y:S01]  /*34d0*/  IMAD.SHL.U32 R0, R0, 0x200000, RZ ;  /* 0x0020000000007824 */ /* 0x000fe200078e00ff */
[----:B------:R-:W-:-:S04]  /*34e0*/  LEA R2, R2, 0x37800000, 0x17 ;  /* 0x3780000002027811 */ /* 0x000fc800078eb8ff */
[----:B------:R-:W-:-:S07]  /*34f0*/  LOP3.LUT R0, R2, R0, R7, 0xfe, !PT ;  /* 0x0000000002007212 */ /* 0x000fce00078efe07 */
.L_x_20487:
[----:B------:R-:W-:Y:S05]  /*3500*/  BSYNC.RECONVERGENT B0 ;  /* 0x0000000000007941 */ /* 0x000fea0003800200 */
.L_x_20486:
[----:B------:R-:W-:Y:S01]  /*3510*/  F2FP.F16.F32.PACK_AB R0, RZ, R0 ;  /* 0x00000000ff00723e */ /* 0x000fe200000000ff */
[----:B------:R-:W-:Y:S06]  /*3520*/  BRA `(.L_x_20467) ;  /* 0x0000000000a87947 */ /* 0x000fec0003800000 */
.L_x_20479:
[----:B------:R-:W-:-:S09]  /*3530*/  UISETP.NE.AND UP0, UPT, UR4, 0x1c, UPT ;  /* 0x0000001c0400788c */ /* 0x000fd2000bf05270 */
[----:B------:R-:W-:Y:S05]  /*3540*/  BRA.U !UP0, `(.L_x_20490) ;  /* 0x0000000108947547 */ /* 0x000fea000b800000 */
[----:B------:R-:W-:-:S09]  /*3550*/  UISETP.NE.AND UP0, UPT, UR4, 0x1d, UPT ;  /* 0x0000001d0400788c */ /* 0x000fd2000bf05270 */
[----:B------:R-:W-:Y:S05]  /*3560*/  BRA.U !UP0, `(.L_x_20491) ;  /* 0x00000001087c7547 */ /* 0x000fea000b800000 */
[----:B------:R-:W-:-:S09]  /*3570*/  UISETP.NE.AND UP0, UPT, UR4, 0x2c, UPT ;  /* 0x0000002c0400788c */ /* 0x000fd2000bf05270 */
[----:B------:R-:W-:Y:S05]  /*3580*/  BRA.U !UP0, `(.L_x_20492) ;  /* 0x0000000108487547 */ /* 0x000fea000b800000 */
.L_x_20466:
        /* <DEDUP_REMOVED lines=15> */
[----:B--2--5:R-:W-:Y:S05]  /*3680*/  CALL.ABS.NOINC R2 ;  /* 0x0000000002007343 */ /* 0x024fea0003c00000 */
.L_x_20493:
[----:B------:R-:W-:Y:S01]  /*3690*/  PRMT R0, RZ, 0x7610, R0 ;  /* 0x00007610ff007816 */ /* 0x000fe20000000000 */
[----:B------:R-:W-:Y:S06]  /*36a0*/  BRA `(.L_x_20467) ;  /* 0x0000000000487947 */ /* 0x000fec0003800000 */
.L_x_20492:
        /* <DEDUP_REMOVED lines=8> */
.L_x_20495:
[----:B------:R-:W-:Y:S05]  /*3730*/  BSYNC.RECONVERGENT B0 ;  /* 0x0000000000007941 */ /* 0x000fea0003800200 */
.L_x_20494:
[----:B------:R-:W-:Y:S01]  /*3740*/  F2FP.F16.F32.PACK_AB R0, RZ, R0 ;  /* 0x00000000ff00723e */ /* 0x000fe200000000ff */
[----:B------:R-:W-:Y:S06]  /*3750*/  BRA `(.L_x_20467) ;  /* 0x00000000001c7947 */ /* 0x000fec0003800000 */
.L_x_20491:
[----:B------:R-:W2:Y:S02]  /*3760*/  LDG.E.64 R2, desc[UR36][R2.64] ;  /* 0x0000002402027981 */ /* 0x000ea4000c1e1b00 */
[----:B--2---:R-:W0:Y:S02]  /*3770*/  I2F.U64 R0, R2 ;  /* 0x0000000200007312 */ /* 0x004e240000301000 */
[----:B0-----:R-:W-:Y:S01]  /*3780*/  F2FP.F16.F32.PACK_AB R0, RZ, R0 ;  /* 0x00000000ff00723e */ /* 0x001fe200000000ff */
[----:B------:R-:W-:Y:S06]  /*3790*/  BRA `(.L_x_20467) ;  /* 0x00000000000c7947 */ /* 0x000fec0003800000 */
.L_x_20490:
[----:B------:R-:W2:Y:S02]  /*37a0*/  LDG.E R2, desc[UR36][R2.64] ;  /* 0x0000002402027981 */ /* 0x000ea4000c1e1900 */
[----:B--2---:R-:W-:-:S04]  /*37b0*/  I2FP.F32.U32 R0, R2 ;  /* 0x0000000200007245 */ /* 0x004fc80000201000 */
[----:B------:R-:W-:-:S07]  /*37c0*/  F2FP.F16.F32.PACK_AB R0, RZ, R0 ;  /* 0x00000000ff00723e */ /* 0x000fce00000000ff */
.L_x_20467:
[----:B01---5:R-:W-:Y:S01]  /*37d0*/  HADD2.F32 R3, -RZ, R19.H0_H0 ;  /* 0x20000013ff037230 */ /* 0x023fe20000004100 */
[----:B------:R-:W-:Y:S01]  /*37e0*/  BSSY.RECONVERGENT B0, `(.L_x_20496) ;  /* 0x0000021000007945 */ /* 0x000fe20003800200 */
[----:B------:R-:W-:-:S03]  /*37f0*/  HADD2.F32 R2, -RZ, R0.H0_H0 ;  /* 0x20000000ff027230 */ /* 0x000fc60000004100 */
[----:B------:R-:W-:Y:S02]  /*3800*/  FSETP.NAN.FTZ.AND P0, PT, R3, R3, PT ;  /* 0x000000030300720b */ /* 0x000fe40003f18000 */
[----:B------:R-:W-:-:S04]  /*3810*/  FSETP.NAN.FTZ.AND P1, PT, R2, R2, PT ;  /* 0x000000020200720b */ /* 0x000fc80003f38000 */
[----:B------:R-:W-:-:S13]  /*3820*/  PLOP3.LUT P0, PT, P0, P1, PT, 0x2, 0x20 ;  /* 0x000000000020781c */ /* 0x000fda0000702072 */
[----:B------:R-:W-:-:S05]  /*3830*/  @!P0 FADD.FTZ R2, R3, R2 ;  /* 0x0000000203028221 */ /* 0x000fca0000010000 */
[----:B------:R-:W-:-:S04]  /*3840*/  @!P0 F2FP.F16.F32.PACK_AB R2, RZ, R2 ;  /* 0x00000002ff02823e */ /* 0x000fc800000000ff */
[----:B------:R-:W-:Y:S01]  /*3850*/  @!P0 PRMT R19, R2, 0x7610, R19 ;  /* 0x0000761002138816 */ /* 0x000fe20000000013 */
[----:B------:R-:W-:Y:S06]  /*3860*/  @!P0 BRA `(.L_x_20497) ;  /* 0x0000000000608947 */ /* 0x000fec0003800000 */
[----:B------:R-:W-:Y:S02]  /*3870*/  PRMT R2, R0, 0x9910, RZ ;  /* 0x0000991000027816 */ /* 0x000fe400000000ff */
[----:B------:R-:W-:-:S04]  /*3880*/  PRMT R3, R19, 0x9910, RZ ;  /* 0x0000991013037816 */ /* 0x000fc800000000ff */
[----:B------:R-:W-:-:S13]  /*3890*/  ISETP.NE.AND P0, PT, R3, R2, PT ;  /* 0x000000020300720c */ /* 0x000fda0003f05270 */
[----:B------:R-:W-:Y:S05]  /*38a0*/  @!P0 BRA `(.L_x_20497) ;  /* 0x0000000000508947 */ /* 0x000fea0003800000 */
[C---:B------:R-:W-:Y:S02]  /*38b0*/  LOP3.LUT P0, RZ, R19.reuse, 0x7fff, RZ, 0xc0, !PT ;  /* 0x00007fff13ff7812 */ /* 0x040fe4000780c0ff */
[----:B------:R-:W-:Y:S02]  /*38c0*/  LOP3.LUT R3, R19, 0x7fff, RZ, 0xc0, !PT ;  /* 0x00007fff13037812 */ /* 0x000fe400078ec0ff */
[----:B------:R-:W-:-:S09]  /*38d0*/  LOP3.LUT R4, R0, 0x7fff, RZ, 0xc0, !PT ;  /* 0x00007fff00047812 */ /* 0x000fd200078ec0ff */
[----:B------:R-:W-:Y:S05]  /*38e0*/  @P0 BRA `(.L_x_20498) ;  /* 0x00000000001c0947 */ /* 0x000fea0003800000 */
[----:B------:R-:W-:Y:S02]  /*38f0*/  ISETP.NE.AND P0, PT, R4, RZ, PT ;  /* 0x000000ff0400720c */ /* 0x000fe40003f05270 */
[----:B------:R-:W-:-:S11]  /*3900*/  PRMT R19, R0, 0x7610, R19 ;  /* 0x0000761000137816 */ /* 0x000fd60000000013 */
[----:B------:R-:W-:Y:S05]  /*3910*/  @!P0 BRA `(.L_x_20497) ;  /* 0x0000000000348947 */ /* 0x000fea0003800000 */
[----:B------:R-:W-:-:S04]  /*3920*/  LOP3.LUT R0, R0, 0x8000, RZ, 0xc0, !PT ;  /* 0x0000800000007812 */ /* 0x000fc800078ec0ff */
[----:B------:R-:W-:-:S04]  /*3930*/  LOP3.LUT R0, R0, 0x1, RZ, 0xfc, !PT ;  /* 0x0000000100007812 */ /* 0x000fc800078efcff */
[----:B------:R-:W-:Y:S01]  /*3940*/  PRMT R19, R0, 0x7610, R19 ;  /* 0x0000761000137816 */ /* 0x000fe20000000013 */
[----:B------:R-:W-:Y:S06]  /*3950*/  BRA `(.L_x_20497) ;  /* 0x0000000000247947 */ /* 0x000fec0003800000 */
.L_x_20498:
[----:B------:R-:W-:Y:S01]  /*3960*/  LOP3.LUT R0, R0, R19, RZ, 0x3c, !PT ;  /* 0x0000001300007212 */ /* 0x000fe200078e3cff */
[----:B------:R-:W-:Y:S01]  /*3970*/  IMAD.MOV.U32 R2, RZ, RZ, 0x1 ;  /* 0x00000001ff027424 */ /* 0x000fe200078e00ff */
[----:B------:R-:W-:Y:S02]  /*3980*/  ISETP.GT.U32.AND P1, PT, R3, R4, PT ;  /* 0x000000040300720c */ /* 0x000fe40003f24070 */
[----:B------:R-:W-:-:S04]  /*3990*/  PRMT R0, R0, 0x9910, RZ ;  /* 0x0000991000007816 */ /* 0x000fc800000000ff */
[----:B------:R-:W-:-:S04]  /*39a0*/  ISETP.GT.AND P0, PT, R0, -0x1, PT ;  /* 0xffffffff0000780c */ /* 0x000fc80003f04270 */
[----:B------:R-:W-:-:S04]  /*39b0*/  SEL R0, R2, 0xffff, P0 ;  /* 0x0000ffff02007807 */ /* 0x000fc80000000000 */
[----:B------:R-:W-:-:S05]  /*39c0*/  SEL R0, R0, 0xffff, !P1 ;  /* 0x0000ffff00007807 */ /* 0x000fca0004800000 */
[----:B------:R-:W-:-:S05]  /*39d0*/  IMAD.IADD R0, R19, 0x1, R0 ;  /* 0x0000000113007824 */ /* 0x000fca00078e0200 */
[----:B------:R-:W-:-:S07]  /*39e0*/  PRMT R19, R0, 0x7610, R19 ;  /* 0x0000761000137816 */ /* 0x000fce0000000013 */
.L_x_20497:
[----:B------:R-:W-:Y:S05]  /*39f0*/  BSYNC.RECONVERGENT B0 ;  /* 0x0000000000007941 */ /* 0x000fea0003800200 */
.L_x_20496:
        /* <DEDUP_REMOVED lines=18> */
.L_x_20502:
[----:B------:R-:W-:-:S06]  /*3b20*/  HADD2.F32 R5, -RZ, R19.H0_H0 ;  /* 0x20000013ff057230 */ /* 0x000fcc0000004100 */
[----:B------:R-:W0:Y:S02]  /*3b30*/  F2I.S64.TRUNC R4, R5 ;  /* 0x0000000500047311 */ /* 0x000e24000020d900 */
[----:B0-----:R0:W-:Y:S01]  /*3b40*/  STG.E.U8 desc[UR36][R2.64], R4 ;  /* 0x0000000402007986 */ /* 0x0011e2000c101124 */
[----:B------:R-:W-:Y:S05]  /*3b50*/  BRA `(.L_x_20504) ;  /* 0x0000000c00707947 */ /* 0x000fea0003800000 */
.L_x_20501:
        /* <DEDUP_REMOVED lines=10> */
.L_x_20506:
[----:B------:R-:W-:-:S06]  /*3c00*/  HADD2.F32 R19, -RZ, R19.H0_H0 ;  /* 0x20000013ff137230 */ /* 0x000fcc0000004100 */
[----:B------:R-:W0:Y:S02]  /*3c10*/  F2I.FTZ.TRUNC.NTZ R19, R19 ;  /* 0x0000001300137305 */ /* 0x000e24000021f100 */
[----:B0-----:R0:W-:Y:S01]  /*3c20*/  STG.E desc[UR36][R2.64], R19 ;  /* 0x0000001302007986 */ /* 0x0011e2000c101924 */
[----:B------:R-:W-:Y:S05]  /*3c30*/  BRA `(.L_x_20504) ;  /* 0x0000000c00387947 */ /* 0x000fea0003800000 */
.L_x_20505:
[----:B------:R-:W-:-:S06]  /*3c40*/  HADD2.F32 R19, -RZ, R19.H0_H0 ;  /* 0x20000013ff137230 */ /* 0x000fcc0000004100 */
[----:B------:R-:W0:Y:S02]  /*3c50*/  F2I.FTZ.TRUNC.NTZ R19, R19 ;  /* 0x0000001300137305 */ /* 0x000e24000021f100 */
[----:B0-----:R0:W-:Y:S01]  /*3c60*/  STG.E.U16 desc[UR36][R2.64], R19 ;  /* 0x0000001302007986 */ /* 0x0011e2000c101524 */
[----:B------:R-:W-:Y:S05]  /*3c70*/  BRA `(.L_x_20504) ;  /* 0x0000000c00287947 */ /* 0x000fea0003800000 */
.L_x_20500:
        /* <DEDUP_REMOVED lines=9> */
.L_x_20508:
[----:B------:R0:W-:Y:S01]  /*3d10*/  STG.E.U16 desc[UR36][R2.64], R19 ;  /* 0x0000001302007986 */ /* 0x0001e2000c101524 */
[----:B------:R-:W-:Y:S05]  /*3d20*/  BRA `(.L_x_20504) ;  /* 0x0000000800fc7947 */ /* 0x000fea0003800000 */
.L_x_20507:
        /* <DEDUP_REMOVED lines=10> */
.L_x_20510:
[----:B------:R-:W-:-:S05]  /*3dd0*/  HADD2.F32 R0, -RZ, R19.H0_H0 ;  /* 0x20000013ff007230 */ /* 0x000fca0000004100 */
[----:B------:R-:W-:-:S04]  /*3de0*/  F2FP.F16.F32.PACK_AB R0, RZ, R0 ;  /* 0x00000000ff00723e */ /* 0x000fc800000000ff */
[----:B------:R-:W-:-:S05]  /*3df0*/  PRMT R0, R0, 0x5410, RZ ;  /* 0x0000541000007816 */ /* 0x000fca00000000ff */
[----:B------:R0:W-:Y:S01]  /*3e00*/  STG.E desc[UR36][R2.64], R0 ;  /* 0x0000000002007986 */ /* 0x0001e2000c101924 */
[----:B------:R-:W-:Y:S05]  /*3e10*/  BRA `(.L_x_20504) ;  /* 0x0000000800c07947 */ /* 0x000fea0003800000 */
.L_x_20509:
[----:B------:R-:W-:-:S05]  /*3e20*/  HADD2.F32 R4, -RZ, R19.H0_H0 ;  /* 0x20000013ff047230 */ /* 0x000fca0000004100 */
[----:B------:R-:W-:-:S06]  /*3e30*/  FMUL.FTZ R4, R4, 1 ;  /* 0x3f80000004047820 */ /* 0x000fcc0000410000 */
[----:B------:R-:W0:Y:S02]  /*3e40*/  F2F.F64.F32 R4, R4 ;  /* 0x0000000400047310 */ /* 0x000e240000201800 */
[----:B0-----:R0:W-:Y:S01]  /*3e50*/  STG.E.64 desc[UR36][R2.64], R4 ;  /* 0x0000000402007986 */ /* 0x0011e2000c101b24 */
[----:B------:R-:W-:Y:S05]  /*3e60*/  BRA `(.L_x_20504) ;  /* 0x0000000800ac7947 */ /* 0x000fea0003800000 */
.L_x_20499:
        /* <DEDUP_REMOVED lines=13> */
.L_x_20513:
[----:B------:R-:W-:Y:S01]  /*3f40*/  HADD2.F32 R19, -RZ, R19.H0_H0 ;  /* 0x20000013ff137230 */ /* 0x000fe20000004100 */
[----:B------:R-:W-:-:S04]  /*3f50*/  CS2R R6, SRZ ;  /* 0x0000000000067805 */ /* 0x000fc8000001ff00 */
[----:B------:R-:W-:-:S06]  /*3f60*/  FMUL.FTZ R4, R19, 1 ;  /* 0x3f80000013047820 */ /* 0x000fcc0000410000 */
[----:B------:R-:W0:Y:S02]  /*3f70*/  F2F.F64.F32 R4, R4 ;  /* 0x0000000400047310 */ /* 0x000e240000201800 */
[----:B0-----:R0:W-:Y:S01]  /*3f80*/  STG.E.128 desc[UR36][R2.64], R4 ;  /* 0x0000000402007986 */ /* 0x0011e2000c101d24 */
[----:B------:R-:W-:Y:S05]  /*3f90*/  BRA `(.L_x_20504) ;  /* 0x0000000800607947 */ /* 0x000fea0003800000 */
.L_x_20512:
        /* <DEDUP_REMOVED lines=19> */
.L_x_20517:
[----:B------:R-:W-:Y:S05]  /*40d0*/  BSYNC.RECONVERGENT B0 ;  /* 0x0000000000007941 */ /* 0x000fea0003800200 */
.L_x_20516:
[----:B------:R-:W-:-:S05]  /*40e0*/  LOP3.LUT R5, R0, 0x80, R5, 0xf8, !PT ;  /* 0x0000008000057812 */ /* 0x000fca00078ef805 */
[----:B------:R0:W-:Y:S01]  /*40f0*/  STG.E.U8 desc[UR36][R2.64], R5 ;  /* 0x0000000502007986 */ /* 0x0001e2000c101124 */
[----:B------:R-:W-:Y:S05]  /*4100*/  BRA `(.L_x_20504) ;  /* 0x0000000800047947 */ /* 0x000fea0003800000 */
.L_x_20515:
        /* <DEDUP_REMOVED lines=15> */
.L_x_20519:
[----:B------:R-:W-:Y:S05]  /*4200*/  BSYNC.RECONVERGENT B0 ;  /* 0x0000000000007941 */ /* 0x000fea0003800200 */
.L_x_20518:
[----:B------:R-:W-:-:S05]  /*4210*/  LOP3.LUT R5, R0, 0x80, R5, 0xf8, !PT ;  /* 0x0000008000057812 */ /* 0x000fca00078ef805 */
[----:B------:R0:W-:Y:S01]  /*4220*/  STG.E.U8 desc[UR36][R2.64], R5 ;  /* 0x0000000502007986 */ /* 0x0001e2000c101124 */
[----:B------:R-:W-:Y:S05]  /*4230*/  BRA `(.L_x_20504) ;  /* 0x0000000400b87947 */ /* 0x000fea0003800000 */
.L_x_20514:
[----:B------:R-:W-:-:S05]  /*4240*/  HADD2.F32 R0, -RZ, R19.H0_H0 ;  /* 0x20000013ff007230 */ /* 0x000fca0000004100 */
[----:B------:R-:W-:-:S05]  /*4250*/  F2FP.BF16.F32.PACK_AB R0, RZ, R0 ;  /* 0x00000000ff00723e */ /* 0x000fca00000010ff */
[----:B------:R0:W-:Y:S01]  /*4260*/  STG.E.U16 desc[UR36][R2.64], R0 ;  /* 0x0000000002007986 */ /* 0x0001e2000c101524 */
[----:B------:R-:W-:Y:S05]  /*4270*/  BRA `(.L_x_20504) ;  /* 0x0000000400a87947 */ /* 0x000fea0003800000 */
.L_x_20511:
        /* <DEDUP_REMOVED lines=12> */
.L_x_20522:
        /* <DEDUP_REMOVED lines=13> */
.L_x_20525:
[----:B------:R-:W-:-:S04]  /*4410*/  SHF.R.U32.HI R0, RZ, 0x14, R5 ;  /* 0x00000014ff007819 */ /* 0x000fc80000011605 */
[----:B------:R-:W-:-:S04]  /*4420*/  LOP3.LUT R0, R0, 0x1, RZ, 0xc0, !PT ;  /* 0x0000000100007812 */ /* 0x000fc800078ec0ff */
[----:B------:R-:W-:-:S04]  /*4430*/  IADD3 R0, PT, PT, R5, 0x487ffff, R0 ;  /* 0x0487ffff05007810 */ /* 0x000fc80007ffe000 */
[----:B------:R-:W-:-:S04]  /*4440*/  SHF.R.U32.HI R0, RZ, 0x14, R0 ;  /* 0x00000014ff007819 */ /* 0x000fc80000011600 */
[----:B------:R-:W-:-:S07]  /*4450*/  LOP3.LUT R4, R0, 0xff, RZ, 0xc0, !PT ;  /* 0x000000ff00047812 */ /* 0x000fce00078ec0ff */
.L_x_20526:
[----:B------:R-:W-:-:S04]  /*4460*/  SHF.R.U32.HI R5, RZ, 0x18, R5 ;  /* 0x00000018ff057819 */ /* 0x000fc80000011605 */
[----:B------:R-:W-:-:S04]  /*4470*/  LOP3.LUT R4, R4, 0x80, R5, 0xf8, !PT ;  /* 0x0000008004047812 */ /* 0x000fc800078ef805 */
[----:B------:R-:W-:-:S07]  /*4480*/  PRMT R0, R4, 0x7610, R0 ;  /* 0x0000761004007816 */ /* 0x000fce0000000000 */
.L_x_20524:
[----:B------:R-:W-:Y:S05]  /*4490*/  BSYNC.RECONVERGENT B0 ;  /* 0x0000000000007941 */ /* 0x000fea0003800200 */
.L_x_20523:
[----:B------:R1:W-:Y:S01]  /*44a0*/  STG.E.U8 desc[UR36][R2.64], R0 ;  /* 0x0000000002007986 */ /* 0x0003e2000c101124 */
[----:B------:R-:W-:Y:S05]  /*44b0*/  BRA `(.L_x_20504) ;  /* 0x0000000400187947 */ /* 0x000fea0003800000 */
.L_x_20521:
        /* <DEDUP_REMOVED lines=13> */
.L_x_20529:
[----:B------:R-:W-:-:S04]  /*4590*/  SHF.R.U32.HI R0, RZ, 0x15, R5 ;  /* 0x00000015ff007819 */ /* 0x000fc80000011605 */
[----:B------:R-:W-:-:S04]  /*45a0*/  LOP3.LUT R0, R0, 0x1, RZ, 0xc0, !PT ;  /* 0x0000000100007812 */ /* 0x000fc800078ec0ff */
[----:B------:R-:W-:-:S04]  /*45b0*/  IADD3 R0, PT, PT, R5, 0x88fffff, R0 ;  /* 0x088fffff05007810 */ /* 0x000fc80007ffe000 */
[----:B------:R-:W-:-:S04]  /*45c0*/  SHF.R.U32.HI R0, RZ, 0x15, R0 ;  /* 0x00000015ff007819 */ /* 0x000fc80000011600 */
[----:B------:R-:W-:-:S07]  /*45d0*/  LOP3.LUT R4, R0, 0xff, RZ, 0xc0, !PT ;  /* 0x000000ff00047812 */ /* 0x000fce00078ec0ff */
.L_x_20530:
[----:B------:R-:W-:-:S04]  /*45e0*/  SHF.R.U32.HI R5, RZ, 0x18, R5 ;  /* 0x00000018ff057819 */ /* 0x000fc80000011605 */
[----:B------:R-:W-:-:S04]  /*45f0*/  LOP3.LUT R4, R4, 0x80, R5, 0xf8, !PT ;  /* 0x0000008004047812 */ /* 0x000fc800078ef805 */
[----:B------:R-:W-:-:S07]  /*4600*/  PRMT R0, R4, 0x7610, R0 ;  /* 0x0000761004007816 */ /* 0x000fce0000000000 */
.L_x_20528:
[----:B------:R-:W-:Y:S05]  /*4610*/  BSYNC.RECONVERGENT B0 ;  /* 0x0000000000007941 */ /* 0x000fea0003800200 */
.L_x_20527:
[----:B------:R2:W-:Y:S01]  /*4620*/  STG.E.U8 desc[UR36][R2.64], R0 ;  /* 0x0000000002007986 */ /* 0x0005e2000c101124 */
[----:B------:R-:W-:Y:S05]  /*4630*/  BRA `(.L_x_20504) ;  /* 0x0000000000b87947 */ /* 0x000fea0003800000 */
.L_x_20520:
[----:B------:R-:W-:-:S09]  /*4640*/  UISETP.NE.AND UP0, UPT, UR4, 0x1c, UPT ;  /* 0x0000001c0400788c */ /* 0x000fd2000bf05270 */
[----:B------:R-:W-:Y:S05]  /*4650*/  BRA.U !UP0, `(.L_x_20531) ;  /* 0x0000000108a47547 */ /* 0x000fea000b800000 */
[----:B------:R-:W-:-:S09]  /*4660*/  UISETP.NE.AND UP0, UPT, UR4, 0x1d, UPT ;  /* 0x0000001d0400788c */ /* 0x000fd2000bf05270 */
[----:B------:R-:W-:Y:S05]  /*4670*/  BRA.U !UP0, `(.L_x_20532) ;  /* 0x00000001088c7547 */ /* 0x000fea000b800000 */
[----:B------:R-:W-:-:S09]  /*4680*/  UISETP.NE.AND UP0, UPT, UR4, 0x2c, UPT ;  /* 0x0000002c0400788c */ /* 0x000fd2000bf05270 */
[----:B------:R-:W-:Y:S05]  /*4690*/  BRA.U !UP0, `(.L_x_20533) ;  /* 0x0000000108447547 */ /* 0x000fea000b800000 */
.L_x_20503:
        /* <DEDUP_REMOVED lines=16> */
.L_x_20534:
[----:B------:R-:W-:Y:S05]  /*47a0*/  BRA `(.L_x_20504) ;  /* 0x00000000005c7947 */ /* 0x000fea0003800000 */
.L_x_20533:
        /* <DEDUP_REMOVED lines=16> */
.L_x_20532:
[----:B------:R-:W-:-:S06]  /*48b0*/  HADD2.F32 R4, -RZ, R19.H0_H0 ;  /* 0x20000013ff047230 */ /* 0x000fcc0000004100 */
[----:B------:R-:W0:Y:S02]  /*48c0*/  F2I.U64.TRUNC R4, R4 ;  /* 0x0000000400047311 */ /* 0x000e24000020d800 */
[----:B0-----:R0:W-:Y:S01]  /*48d0*/  STG.E.64 desc[UR36][R2.64], R4 ;  /* 0x0000000402007986 */ /* 0x0011e2000c101b24 */
[----:B------:R-:W-:Y:S05]  /*48e0*/  BRA `(.L_x_20504) ;  /* 0x00000000000c7947 */ /* 0x000fea0003800000 */
.L_x_20531:
[----:B------:R-:W-:-:S06]  /*48f0*/  HADD2.F32 R19, -RZ, R19.H0_H0 ;  /* 0x20000013ff137230 */ /* 0x000fcc0000004100 */
[----:B------:R-:W0:Y:S02]  /*4900*/  F2I.FTZ.U32.TRUNC.NTZ R19, R19 ;  /* 0x0000001300137305 */ /* 0x000e24000021f000 */
[----:B0-----:R3:W-:Y:S02]  /*4910*/  STG.E desc[UR36][R2.64], R19 ;  /* 0x0000001302007986 */ /* 0x0017e4000c101924 */
.L_x_20504:
[----:B------:R-:W-:-:S07]  /*4920*/  VIADD R17, R17, 0x80 ;  /* 0x0000008011117836 */ /* 0x000fce0000000000 */
.L_x_20426:
[----:B------:R-:W-:Y:S05]  /*4930*/  BSYNC.RECONVERGENT B6 ;  /* 0x0000000000067941 */ /* 0x000fea0003800200 */
.L_x_20425:
[----:B------:R-:W5:Y:S01]  /*4940*/  LDCU UR4, c[0x0][0x380] ;  /* 0x00007000ff0477ac */ /* 0x000f620008000800 */
[----:B------:R-:W-:Y:S01]  /*4950*/  BSSY.RECONVERGENT B6, `(.L_x_20535) ;  /* 0x0000485000067945 */ /* 0x000fe20003800200 */
[----:B-----5:R-:W-:-:S13]  /*4960*/  ISETP.GE.AND P0, PT, R17, UR4, PT ;  /* 0x0000000411007c0c */ /* 0x020fda000bf06270 */
[----:B------:R-:W-:Y:S05]  /*4970*/  @P0 BRA `(.L_x_20536) ;  /* 0x0000004800080947 */ /* 0x000fea0003800000 */
[----:B------:R-:W5:Y:S01]  /*4980*/  LDCU UR4, c[0x0][0x388] ;  /* 0x00007100ff0477ac */ /* 0x000f620008000800 */
[----:B------:R-:W-:Y:S02]  /*4990*/  HFMA2 R16, -RZ, RZ, 0, 0 ;  /* 0x00000000ff107431 */ /* 0x000fe400000001ff */
[----:B------:R-:W-:Y:S02]  /*49a0*/  IMAD.MOV.U32 R18, RZ, RZ, RZ ;  /* 0x000000ffff127224 */ /* 0x000fe400078e00ff */
[----:B012---:R-:W-:Y:S01]  /*49b0*/  IMAD.MOV.U32 R0, RZ, RZ, RZ ;  /* 0x000000ffff007224 */ /* 0x007fe200078e00ff */
[----:B-----5:R-:W-:-:S09]  /*49c0*/  UISETP.NE.AND UP0, UPT, UR4, URZ, UPT ;  /* 0x000000ff0400728c */ /* 0x020fd2000bf05270 */
[----:B------:R-:W-:Y:S05]  /*49d0*/  BRA.U !UP0, `(.L_x_20537) ;  /* 0x0000001508707547 */ /* 0x000fea000b800000 */
[----:B------:R-:W3:Y:S01]  /*49e0*/  LDCU.64 UR4, c[0x0][0x390] ;  /* 0x00007200ff0477ac */ /* 0x000ee20008000a00 */
[----:B------:R-:W-:Y:S01]  /*49f0*/  IMAD.MOV.U32 R16, RZ, RZ, RZ ;  /* 0x000000ffff107224 */ /* 0x000fe200078e00ff */
[----:B------:R-:W0:Y:S01]  /*4a00*/  LDCU UR6, c[0x0][0x38c] ;  /* 0x00007180ff0677ac */ /* 0x000e220008000800 */
[----:B------:R-:W1:Y:S01]  /*4a10*/  LDCU.64 UR8, c[0x0][0x4b8] ;  /* 0x00009700ff0877ac */ /* 0x000e620008000a00 */
[----:B------:R-:W-:Y:S01]  /*4a20*/  UISETP.NE.AND UP0, UPT, UR41, URZ, UPT ;  /* 0x000000ff2900728c */ /* 0x000fe2000bf05270 */
[----:B---34-:R-:W-:Y:S01]  /*4a30*/  IMAD.HI.U32 R2, R17, UR4, R16 ;  /* 0x0000000411027c27 */ /* 0x018fe2000f8e0010 */
        /* <DEDUP_REMOVED lines=342> */
.L_x_20537:
[----:B------:R-:W3:Y:S01]  /*5fa0*/  LDCU.64 UR6, c[0x0][0x5f0] ;  /* 0x0000be00ff0677ac */ /* 0x000ee20008000a00 */
[----:B------:R-:W-:-:S04]  /*5fb0*/  UPRMT UR4, UR39, 0x9910, URZ ;  /* 0x0000991027047896 */ /* 0x000fc800080000ff */
[----:B------:R-:W-:Y:S01]  /*5fc0*/  UISETP.GT.AND UP0, UPT, UR4, 0x9, UPT ;  /* 0x000000090400788c */ /* 0x000fe2000bf04270 */
[----:B---34-:R-:W-:-:S05]  /*5fd0*/  IADD3 R2, P0, PT, R0, UR6, RZ ;  /* 0x0000000600027c10 */ /* 0x018fca000ff1e0ff */
        /* <DEDUP_REMOVED lines=15> */
.L_x_20541:
[----:B------:R-:W2:Y:S02]  /*60d0*/  LDG.E.U8 R2, desc[UR36][R2.64] ;  /* 0x0000002402027981 */ /* 0x000ea4000c1e1100 */
[----:B--2---:R-:W-:-:S04]  /*60e0*/  I2FP.F32.U32 R0, R2 ;  /* 0x0000000200007245 */ /* 0x004fc80000201000 */
[----:B------:R-:W-:-:S04]  /*60f0*/  F2FP.F16.F32.PACK_AB R0, RZ, R0 ;  /* 0x00000000ff00723e */ /* 0x000fc800000000ff */
[----:B------:R-:W-:Y:S01]  /*6100*/  PRMT R19, R0, 0x7610, R19 ;  /* 0x0000761000137816 */ /* 0x000fe20000000013 */
[----:B------:R-:W-:Y:S06]  /*6110*/  BRA `(.L_x_20543) ;  /* 0x0000000c00d47947 */ /* 0x000fec0003800000 */
.L_x_20540:
        /* <DEDUP_REMOVED lines=11> */
.L_x_20545:
[----:B------:R-:W2:Y:S02]  /*61d0*/  LDG.E R2, desc[UR36][R2.64] ;  /* 0x0000002402027981 */ /* 0x000ea4000c1e1900 */
[----:B--2---:R-:W-:-:S04]  /*61e0*/  I2FP.F32.S32 R0, R2 ;  /* 0x0000000200007245 */ /* 0x004fc80000201400 */
[----:B------:R-:W-:-:S04]  /*61f0*/  F2FP.F16.F32.PACK_AB R0, RZ, R0 ;  /* 0x00000000ff00723e */ /* 0x000fc800000000ff */
[----:B------:R-:W-:Y:S01]  /*6200*/  PRMT R19, R0, 0x7610, R19 ;  /* 0x0000761000137816 */ /* 0x000fe20000000013 */
[----:B------:R-:W-:Y:S06]  /*6210*/  BRA `(.L_x_20543) ;  /* 0x0000000c00947947 */ /* 0x000fec0003800000 */
.L_x_20544:
[----:B------:R-:W2:Y:S02]  /*6220*/  LDG.E.U16 R2, desc[UR36][R2.64] ;  /* 0x0000002402027981 */ /* 0x000ea4000c1e1500 */
[----:B--2---:R-:W0:Y:S02]  /*6230*/  I2F.S16 R0, R2 ;  /* 0x0000000200007306 */ /* 0x004e240000101400 */
[----:B0-----:R-:W-:-:S04]  /*6240*/  F2FP.F16.F32.PACK_AB R0, RZ, R0 ;  /* 0x00000000ff00723e */ /* 0x001fc800000000ff */
[----:B------:R-:W-:Y:S01]  /*6250*/  PRMT R19, R0, 0x7610, R19 ;  /* 0x0000761000137816 */ /* 0x000fe20000000013 */
[----:B------:R-:W-:Y:S06]  /*6260*/  BRA `(.L_x_20543) ;  /* 0x0000000c00807947 */ /* 0x000fec0003800000 */
.L_x_20539:
        /* <DEDUP_REMOVED lines=9> */
.L_x_20547:
[----:B------:R0:W5:Y:S01]  /*6300*/  LDG.E.U16 R19, desc[UR36][R2.64] ;  /* 0x0000002402137981 */ /* 0x000162000c1e1500 */
[----:B------:R-:W-:Y:S05]  /*6310*/  BRA `(.L_x_20543) ;  /* 0x0000000c00547947 */ /* 0x000fea0003800000 */
.L_x_20546:
        /* <DEDUP_REMOVED lines=9> */
.L_x_20549:
[----:B------:R1:W5:Y:S01]  /*63b0*/  LDG.E.U16 R19, desc[UR36][R2.64] ;  /* 0x0000002402137981 */ /* 0x000362000c1e1500 */
[----:B------:R-:W-:Y:S05]  /*63c0*/  BRA `(.L_x_20543) ;  /* 0x0000000c00287947 */ /* 0x000fea0003800000 */
.L_x_20548:
        /* <DEDUP_REMOVED lines=13> */
.L_x_20538:
        /* <DEDUP_REMOVED lines=14> */
.L_x_20552:
        /* <DEDUP_REMOVED lines=13> */
.L_x_20551:
        /* <DEDUP_REMOVED lines=27> */
.L_x_20554:
        /* <DEDUP_REMOVED lines=14> */
.L_x_20553:
[----:B------:R-:W2:Y:S02]  /*68e0*/  LDG.E.U16 R0, desc[UR36][R2.64] ;  /* 0x0000002402007981 */ /* 0x000ea4000c1e1500 */
[----:B--2---:R-:W-:-:S05]  /*68f0*/  IMAD.U32 R0, R0, 0x10000, RZ ;  /* 0x0001000000007824 */ /* 0x004fca00078e00ff */
[----:B------:R-:W-:-:S04]  /*6900*/  F2FP.F16.F32.PACK_AB R0, RZ, R0 ;  /* 0x00000000ff00723e */ /* 0x000fc800000000ff */
[----:B------:R-:W-:Y:S01]  /*6910*/  PRMT R19, R0, 0x7610, R19 ;  /* 0x0000761000137816 */ /* 0x000fe20000000013 */
[----:B------:R-:W-:Y:S06]  /*6920*/  BRA `(.L_x_20543) ;  /* 0x0000000400d07947 */ /* 0x000fec0003800000 */
.L_x_20550:
        /* <DEDUP_REMOVED lines=13> */
.L_x_20557:
        /* <DEDUP_REMOVED lines=21> */
.L_x_20561:
[----:B------:R-:W-:Y:S05]  /*6b50*/  BSYNC.RECONVERGENT B1 ;  /* 0x0000000000017941 */ /* 0x000fea0003800200 */
.L_x_20560:
[----:B------:R-:W-:Y:S01]  /*6b60*/  IMAD.SHL.U32 R0, R0, 0x100000, RZ ;  /* 0x0010000000007824 */ /* 0x000fe200078e00ff */
[----:B------:R-:W-:-:S04]  /*6b70*/  LEA R2, R2, 0x3b800000, 0x17 ;  /* 0x3b80000002027811 */ /* 0x000fc800078eb8ff */
[----:B------:R-:W-:-:S07]  /*6b80*/  LOP3.LUT R0, R2, R0, R7, 0xfe, !PT ;  /* 0x0000000002007212 */ /* 0x000fce00078efe07 */
.L_x_20559:
[----:B------:R-:W-:Y:S05]  /*6b90*/  BSYNC.RECONVERGENT B0 ;  /* 0x0000000000007941 */ /* 0x000fea0003800200 */
.L_x_20558:
[----:B------:R-:W-:-:S04]  /*6ba0*/  F2FP.F16.F32.PACK_AB R0, RZ, R0 ;  /* 0x00000000ff00723e */ /* 0x000fc800000000ff */
[----:B------:R-:W-:Y:S01]  /*6bb0*/  PRMT R19, R0, 0x7610, R19 ;  /* 0x0000761000137816 */ /* 0x000fe20000000013 */
[----:B------:R-:W-:Y:S06]  /*6bc0*/  BRA `(.L_x_20543) ;  /* 0x0000000400287947 */ /* 0x000fec0003800000 */
.L_x_20556:
        /* <DEDUP_REMOVED lines=21> */
.L_x_20565:
[----:B------:R-:W-:Y:S05]  /*6d20*/  BSYNC.RECONVERGENT B1 ;  /* 0x0000000000017941 */ /* 0x000fea0003800200 */
.L_x_20564:
[----:B------:R-:W-:Y:S01]  /*6d30*/  IMAD.SHL.U32 R0, R0, 0x200000, RZ ;  /* 0x0020000000007824 */ /* 0x000fe200078e00ff */
[----:B------:R-:W-:-:S04]  /*6d40*/  LEA R2, R2, 0x37800000, 0x17 ;  /* 0x3780000002027811 */ /* 0x000fc800078eb8ff */
[----:B------:R-:W-:-:S07]  /*6d50*/  LOP3.LUT R0, R2, R0, R7, 0xfe, !PT ;  /* 0x0000000002007212 */ /* 0x000fce00078efe07 */
.L_x_20563:
[----:B------:R-:W-:Y:S05]  /*6d60*/  BSYNC.RECONVERGENT B0 ;  /* 0x0000000000007941 */ /* 0x000fea0003800200 */
.L_x_20562:
[----:B------:R-:W-:-:S04]  /*6d70*/  F2FP.F16.F32.PACK_AB R0, RZ, R0 ;  /* 0x00000000ff00723e */ /* 0x000fc800000000ff */
[----:B------:R-:W-:Y:S01]  /*6d80*/  PRMT R19, R0, 0x7610, R19 ;  /* 0x0000761000137816 */ /* 0x000fe20000000013 */
[----:B------:R-:W-:Y:S06]  /*6d90*/  BRA `(.L_x_20543) ;  /* 0x0000000000b47947 */ /* 0x000fec0003800000 */
.L_x_20555:
        /* <DEDUP_REMOVED lines=14> */
.L_x_20569:
[----:B------:R-:W-:Y:S05]  /*6e80*/  BSYNC.RECONVERGENT B0 ;  /* 0x0000000000007941 */ /* 0x000fea0003800200 */
.L_x_20568:
[----:B------:R-:W-:-:S04]  /*6e90*/  F2FP.F16.F32.PACK_AB R0, RZ, R0 ;  /* 0x00000000ff00723e */ /* 0x000fc800000000ff */
[----:B------:R-:W-:Y:S01]  /*6ea0*/  PRMT R19, R0, 0x7610, R19 ;  /* 0x0000761000137816 */ /* 0x000fe20000000013 */
[----:B------:R-:W-:Y:S06]  /*6eb0*/  BRA `(.L_x_20543) ;  /* 0x00000000006c7947 */ /* 0x000fec0003800000 */
.L_x_20542:
        /* <DEDUP_REMOVED lines=16> */
.L_x_20570:
[----:B------:R-:W-:Y:S01]  /*6fc0*/  PRMT R19, RZ, 0x7610, R19 ;  /* 0x00007610ff137816 */ /* 0x000fe20000000013 */
[----:B------:R-:W-:Y:S06]  /*6fd0*/  BRA `(.L_x_20543) ;  /* 0x0000000000247947 */ /* 0x000fec0003800000 */
.L_x_20567:
[----:B------:R-:W2:Y:S02]  /*6fe0*/  LDG.E.64 R2, desc[UR36][R2.64] ;  /* 0x0000002402027981 */ /* 0x000ea4000c1e1b00 */
[----:B--2---:R-:W0:Y:S02]  /*6ff0*/  I2F.U64 R0, R2 ;  /* 0x0000000200007312 */ /* 0x004e240000301000 */
[----:B0-----:R-:W-:-:S04]  /*7000*/  F2FP.F16.F32.PACK_AB R0, RZ, R0 ;  /* 0x00000000ff00723e */ /* 0x001fc800000000ff */
[----:B------:R-:W-:Y:S01]  /*7010*/  PRMT R19, R0, 0x7610, R19 ;  /* 0x0000761000137816 */ /* 0x000fe20000000013 */
[----:B------:R-:W-:Y:S06]  /*7020*/  BRA `(.L_x_20543) ;  /* 0x0000000000107947 */ /* 0x000fec0003800000 */
.L_x_20566:
[----:B------:R-:W2:Y:S02]  /*7030*/  LDG.E R2, desc[UR36][R2.64] ;  /* 0x0000002402027981 */ /* 0x000ea4000c1e1900 */
[----:B--2---:R-:W-:-:S04]  /*7040*/  I2FP.F32.U32 R0, R2 ;  /* 0x0000000200007245 */ /* 0x004fc80000201000 */
[----:B------:R-:W-:-:S04]  /*7050*/  F2FP.F16.F32.PACK_AB R0, RZ, R0 ;  /* 0x00000000ff00723e */ /* 0x000fc800000000ff */
[----:B------:R-:W-:-:S07]  /*7060*/  PRMT R19, R0, 0x7610, R19 ;  /* 0x0000761000137816 */ /* 0x000fce0000000013 */
.L_x_20543:
        /* <DEDUP_REMOVED lines=18> */
.L_x_20574:
[----:B------:R-:W2:Y:S02]  /*7190*/  LDG.E.U8 R2, desc[UR36][R2.64] ;  /* 0x0000002402027981 */ /* 0x000ea4000c1e1100 */
[----:B--2---:R-:W-:-:S04]  /*71a0*/  I2FP.F32.U32 R0, R2 ;  /* 0x0000000200007245 */ /* 0x004fc80000201000 */
[----:B------:R-:W-:Y:S01]  /*71b0*/  F2FP.F16.F32.PACK_AB R0, RZ, R0 ;  /* 0x00000000ff00723e */ /* 0x000fe200000000ff */
[----:B------:R-:W-:Y:S06]  /*71c0*/  BRA `(.L_x_20576) ;  /* 0x0000000c009c7947 */ /* 0x000fec0003800000 */
.L_x_20573:
        /* <DEDUP_REMOVED lines=10> */
.L_x_20578:
[----:B------:R-:W2:Y:S02]  /*7270*/  LDG.E R2, desc[UR36][R2.64] ;  /* 0x0000002402027981 */ /* 0x000ea4000c1e1900 */
[----:B--2---:R-:W-:-:S04]  /*7280*/  I2FP.F32.S32 R0, R2 ;  /* 0x0000000200007245 */ /* 0x004fc80000201400 */
[----:B------:R-:W-:Y:S01]  /*7290*/  F2FP.F16.F32.PACK_AB R0, RZ, R0 ;  /* 0x00000000ff00723e */ /* 0x000fe200000000ff */
[----:B------:R-:W-:Y:S06]  /*72a0*/  BRA `(.L_x_20576) ;  /* 0x0000000c00647947 */ /* 0x000fec0003800000 */
.L_x_20577:
[----:B------:R-:W2:Y:S02]  /*72b0*/  LDG.E.U16 R2, desc[UR36][R2.64] ;  /* 0x0000002402027981 */ /* 0x000ea4000c1e1500 */
[----:B--2---:R-:W0:Y:S02]  /*72c0*/  I2F.S16 R0, R2 ;  /* 0x0000000200007306 */ /* 0x004e240000101400 */
[----:B0-----:R-:W-:Y:S01]  /*72d0*/  F2FP.F16.F32.PACK_AB R0, RZ, R0 ;  /* 0x00000000ff00723e */ /* 0x001fe200000000ff */
[----:B------:R-:W-:Y:S06]  /*72e0*/  BRA `(.L_x_20576) ;  /* 0x0000000c00547947 */ /* 0x000fec0003800000 */
.L_x_20572:
        /* <DEDUP_REMOVED lines=9> */
.L_x_20580:
[----:B------:R1:W5:Y:S01]  /*7380*/  LDG.E.U16 R0, desc[UR36][R2.64] ;  /* 0x0000002402007981 */ /* 0x000362000c1e1500 */
[----:B------:R-:W-:Y:S05]  /*7390*/  BRA `(.L_x_20576) ;  /* 0x0000000c00287947 */ /* 0x000fea0003800000 */
.L_x_20579:
        /* <DEDUP_REMOVED lines=9> */
.L_x_20582:
[----:B------:R0:W5:Y:S01]  /*7430*/  LDG.E.U16 R0, desc[UR36][R2.64] ;  /* 0x0000002402007981 */ /* 0x000162000c1e1500 */
[----:B------:R-:W-:Y:S05]  /*7440*/  BRA `(.L_x_20576) ;  /* 0x0000000800fc7947 */ /* 0x000fea0003800000 */
.L_x_20581:
        /* <DEDUP_REMOVED lines=12> */
.L_x_20571:
        /* <DEDUP_REMOVED lines=13> */
.L_x_20585:
        /* <DEDUP_REMOVED lines=12> */
.L_x_20584:
        /* <DEDUP_REMOVED lines=27> */
.L_x_20587:
        /* <DEDUP_REMOVED lines=13> */
.L_x_20586:
[----:B------:R-:W2:Y:S02]  /*7920*/  LDG.E.U16 R0, desc[UR36][R2.64] ;  /* 0x0000002402007981 */ /* 0x000ea4000c1e1500 */
[----:B--2---:R-:W-:-:S05]  /*7930*/  IMAD.U32 R0, R0, 0x10000, RZ ;  /* 0x0001000000007824 */ /* 0x004fca00078e00ff */
[----:B------:R-:W-:Y:S01]  /*7940*/  F2FP.F16.F32.PACK_AB R0, RZ, R0 ;  /* 0x00000000ff00723e */ /* 0x000fe200000000ff */
[----:B------:R-:W-:Y:S06]  /*7950*/  BRA `(.L_x_20576) ;  /* 0x0000000400b87947 */ /* 0x000fec0003800000 */
.L_x_20583:
        /* <DEDUP_REMOVED lines=12> */
.L_x_20590:
        /* <DEDUP_REMOVED lines=21> */
.L_x_20594:
[----:B------:R-:W-:Y:S05]  /*7b70*/  BSYNC.RECONVERGENT B1 ;  /* 0x0000000000017941 */ /* 0x000fea0003800200 */
.L_x_20593:
[----:B------:R-:W-:Y:S01]  /*7b80*/  IMAD.SHL.U32 R0, R0, 0x100000, RZ ;  /* 0x0010000000007824 */ /* 0x000fe200078e00ff */
[----:B------:R-:W-:-:S04]  /*7b90*/  LEA R2, R2, 0x3b800000, 0x17 ;  /* 0x3b80000002027811 */ /* 0x000fc800078eb8ff */
[----:B------:R-:W-:-:S07]  /*7ba0*/  LOP3.LUT R0, R2, R0, R7, 0xfe, !PT ;  /* 0x0000000002007212 */ /* 0x000fce00078efe07 */
.L_x_20592:
[----:B------:R-:W-:Y:S05]  /*7bb0*/  BSYNC.RECONVERGENT B0 ;  /* 0x0000000000007941 */ /* 0x000fea0003800200 */
.L_x_20591:
[----:B------:R-:W-:Y:S01]  /*7bc0*/  F2FP.F16.F32.PACK_AB R0, RZ, R0 ;  /* 0x00000000ff00723e */ /* 0x000fe200000000ff */
[----:B------:R-:W-:Y:S06]  /*7bd0*/  BRA `(.L_x_20576) ;  /* 0x0000000400187947 */ /* 0x000fec0003800000 */
.L_x_20589:
        /* <DEDUP_REMOVED lines=21> */
.L_x_20598:
[----:B------:R-:W-:Y:S05]  /*7d30*/  BSYNC.RECONVERGENT B1 ;  /* 0x0000000000017941 */ /* 0x000fea0003800200 */
.L_x_20597:
[----:B------:R-:W-:Y:S01]  /*7d40*/  IMAD.SHL.U32 R0, R0, 0x200000, RZ ;  /* 0x0020000000007824 */ /* 0x000fe200078e00ff */
[----:B------:R-:W-:-:S04]  /*7d50*/  LEA R2, R2, 0x37800000, 0x17 ;  /* 0x3780000002027811 */ /* 0x000fc800078eb8ff */
[----:B------:R-:W-:-:S07]  /*7d60*/  LOP3.LUT R0, R2, R0, R7, 0xfe, !PT ;  /* 0x0000000002007212 */ /* 0x000fce00078efe07 */
.L_x_20596:
[----:B------:R-:W-:Y:S05]  /*7d70*/  BSYNC.RECONVERGENT B0 ;  /* 0x0000000000007941 */ /* 0x000fea0003800200 */
.L_x_20595:
[----:B------:R-:W-:Y:S01]  /*7d80*/  F2FP.F16.F32.PACK_AB R0, RZ, R0 ;  /* 0x00000000ff00723e */ /* 0x000fe200000000ff */
[----:B------:R-:W-:Y:S06]  /*7d90*/  BRA `(.L_x_20576) ;  /* 0x0000000000a87947 */ /* 0x000fec0003800000 */
.L_x_20588:
        /* <DEDUP_REMOVED lines=14> */
.L_x_20602:
[----:B------:R-:W-:Y:S05]  /*7e80*/  BSYNC.RECONVERGENT B0 ;  /* 0x0000000000007941 */ /* 0x000fea0003800200 */
.L_x_20601:
[----:B------:R-:W-:Y:S01]  /*7e90*/  F2FP.F16.F32.PACK_AB R0, RZ, R0 ;  /* 0x00000000ff00723e */ /* 0x000fe200000000ff */
[----:B------:R-:W-:Y:S06]  /*7ea0*/  BRA `(.L_x_20576) ;  /* 0x0000000000647947 */ /* 0x000fec0003800000 */
.L_x_20575:
        /* <DEDUP_REMOVED lines=16> */
.L_x_20603:
[----:B------:R-:W-:Y:S01]  /*7fb0*/  PRMT R0, RZ, 0x7610, R0 ;  /* 0x00007610ff007816 */ /* 0x000fe20000000000 */
[----:B------:R-:W-:Y:S06]  /*7fc0*/  BRA `(.L_x_20576) ;  /* 0x00000000001c7947 */ /* 0x000fec0003800000 */
.L_x_20600:
[----:B------:R-:W2:Y:S02]  /*7fd0*/  LDG.E.64 R2, desc[UR36][R2.64] ;  /* 0x0000002402027981 */ /* 0x000ea4000c1e1b00 */
[----:B--2---:R-:W0:Y:S02]  /*7fe0*/  I2F.U64 R0, R2 ;  /* 0x0000000200007312 */ /* 0x004e240000301000 */
[----:B0-----:R-:W-:Y:S01]  /*7ff0*/  F2FP.F16.F32.PACK_AB R0, RZ, R0 ;  /* 0x00000000ff00723e */ /* 0x001fe200000000ff */
[----:B------:R-:W-:Y:S06]  /*8000*/  BRA `(.L_x_20576) ;  /* 0x00000000000c7947 */ /* 0x000fec0003800000 */
.L_x_20599:
[----:B------:R-:W2:Y:S02]  /*8010*/  LDG.E R2, desc[UR36][R2.64] ;  /* 0x0000002402027981 */ /* 0x000ea4000c1e1900 */
[----:B--2---:R-:W-:-:S04]  /*8020*/  I2FP.F32.U32 R0, R2 ;  /* 0x0000000200007245 */ /* 0x004fc80000201000 */
[----:B------:R-:W-:-:S07]  /*8030*/  F2FP.F16.F32.PACK_AB R0, RZ, R0 ;  /* 0x00000000ff00723e */ /* 0x000fce00000000ff */
.L_x_20576:
[----:B01---5:R-:W-:Y:S01]  /*8040*/  HADD2.F32 R3, -RZ, R19.H0_H0 ;  /* 0x20000013ff037230 */ /* 0x023fe20000004100 */
[----:B------:R-:W-:Y:S01]  /*8050*/  BSSY.RECONVERGENT B0, `(.L_x_20604) ;  /* 0x0000022000007945 */ /* 0x000fe20003800200 */
[----:B------:R-:W-:-:S03]  /*8060*/  HADD2.F32 R2, -RZ, R0.H0_H0 ;  /* 0x20000000ff027230 */ /* 0x000fc60000004100 */
[----:B------:R-:W-:Y:S02]  /*8070*/  FSETP.NAN.FTZ.AND P0, PT, R3, R3, PT ;  /* 0x000000030300720b */ /* 0x000fe40003f18000 */
[----:B------:R-:W-:-:S04]  /*8080*/  FSETP.NAN.FTZ.AND P1, PT, R2, R2, PT ;  /* 0x000000020200720b */ /* 0x000fc80003f38000 */
[----:B------:R-:W-:-:S13]  /*8090*/  PLOP3.LUT P0, PT, P0, P1, PT, 0xf8, 0x8f ;  /* 0x00000000008f781c */ /* 0x000fda0000703f70 */
[----:B------:R-:W-:Y:S05]  /*80a0*/  @P0 BRA `(.L_x_20605) ;  /* 0x0000000000640947 */ /* 0x000fea0003800000 */
[----:B------:R-:W-:Y:S02]  /*80b0*/  PRMT R2, R0, 0x9910, RZ ;  /* 0x0000991000027816 */ /* 0x000fe400000000ff */
[----:B------:R-:W-:-:S04]  /*80c0*/  PRMT R3, R19, 0x9910, RZ ;  /* 0x0000991013037816 */ /* 0x000fc800000000ff */
[----:B------:R-:W-:-:S13]  /*80d0*/  ISETP.NE.AND P0, PT, R3, R2, PT ;  /* 0x000000020300720c */ /* 0x000fda0003f05270 */
[----:B------:R-:W-:Y:S05]  /*80e0*/  @!P0 BRA `(.L_x_20606) ;  /* 0x0000000000608947 */ /* 0x000fea0003800000 */
[----:B------:R-:W-:Y:S02]  /*80f0*/  LOP3.LUT P0, RZ, R19, 0x7fff, RZ, 0xc0, !PT ;  /* 0x00007fff13ff7812 */ /* 0x000fe4000780c0ff */
[----:B------:R-:W-:-:S11]  /*8100*/  LOP3.LUT R3, R0, 0x7fff, RZ, 0xc0, !PT ;  /* 0x00007fff00037812 */ /* 0x000fd600078ec0ff */
[----:B------:R-:W-:Y:S05]  /*8110*/  @!P0 BRA `(.L_x_20607) ;  /* 0x00000000002c8947 */ /* 0x000fea0003800000 */
[----:B------:R-:W-:Y:S01]  /*8120*/  LOP3.LUT R0, R0, R19, RZ, 0x3c, !PT ;  /* 0x0000001300007212 */ /* 0x000fe200078e3cff */
[----:B------:R-:W-:Y:S01]  /*8130*/  IMAD.MOV.U32 R4, RZ, RZ, 0x1 ;  /* 0x00000001ff047424 */ /* 0x000fe200078e00ff */
[----:B------:R-:W-:Y:S02]  /*8140*/  LOP3.LUT R2, R19, 0x7fff, RZ, 0xc0, !PT ;  /* 0x00007fff13027812 */ /* 0x000fe400078ec0ff */
[----:B------:R-:W-:Y:S02]  /*8150*/  PRMT R0, R0, 0x9910, RZ ;  /* 0x0000991000007816 */ /* 0x000fe400000000ff */
[----:B------:R-:W-:Y:S02]  /*8160*/  ISETP.GT.U32.AND P1, PT, R2, R3, PT ;  /* 0x000000030200720c */ /* 0x000fe40003f24070 */
[----:B------:R-:W-:-:S04]  /*8170*/  ISETP.GT.AND P0, PT, R0, -0x1, PT ;  /* 0xffffffff0000780c */ /* 0x000fc80003f04270 */
[----:B------:R-:W-:-:S04]  /*8180*/  SEL R0, R4, 0xffff, P0 ;  /* 0x0000ffff04007807 */ /* 0x000fc80000000000 */
[----:B------:R-:W-:-:S05]  /*8190*/  SEL R0, R0, 0xffff, !P1 ;  /* 0x0000ffff00007807 */ /* 0x000fca0004800000 */
[----:B------:R-:W-:-:S05]  /*81a0*/  IMAD.IADD R0, R19, 0x1, R0 ;  /* 0x0000000113007824 */ /* 0x000fca00078e0200 */
[----:B------:R-:W-:Y:S01]  /*81b0*/  PRMT R19, R0, 0x7610, R19 ;  /* 0x0000761000137816 */ /* 0x000fe20000000013 */
[----:B------:R-:W-:Y:S06]  /*81c0*/  BRA `(.L_x_20606) ;  /* 0x0000000000287947 */ /* 0x000fec0003800000 */
.L_x_20607:
[----:B------:R-:W-:Y:S02]  /*81d0*/  ISETP.NE.AND P0, PT, R3, RZ, PT ;  /* 0x000000ff0300720c */ /* 0x000fe40003f05270 */
[----:B------:R-:W-:-:S11]  /*81e0*/  PRMT R19, R0, 0x7610, R19 ;  /* 0x0000761000137816 */ /* 0x000fd60000000013 */
[----:B------:R-:W-:Y:S05]  /*81f0*/  @!P0 BRA `(.L_x_20606) ;  /* 0x00000000001c8947 */ /* 0x000fea0003800000 */
[----:B------:R-:W-:-:S04]  /*8200*/  LOP3.LUT R0, R0, 0x8000, RZ, 0xc0, !PT ;  /* 0x0000800000007812 */ /* 0x000fc800078ec0ff */
[----:B------:R-:W-:-:S04]  /*8210*/  LOP3.LUT R0, R0, 0x1, RZ, 0xfc, !PT ;  /* 0x0000000100007812 */ /* 0x000fc800078efcff */
[----:B------:R-:W-:Y:S01]  /*8220*/  PRMT R19, R0, 0x7610, R19 ;  /* 0x0000761000137816 */ /* 0x000fe20000000013 */
[----:B------:R-:W-:Y:S06]  /*8230*/  BRA `(.L_x_20606) ;  /* 0x00000000000c7947 */ /* 0x000fec0003800000 */
.L_x_20605:
[----:B------:R-:W-:-:S05]  /*8240*/  FADD.FTZ R2, R3, R2 ;  /* 0x0000000203027221 */ /* 0x000fca0000010000 */
[----:B------:R-:W-:-:S04]  /*8250*/  F2FP.F16.F32.PACK_AB R2, RZ, R2 ;  /* 0x00000002ff02723e */ /* 0x000fc800000000ff */
[----:B------:R-:W-:-:S07]  /*8260*/  PRMT R19, R2, 0x7610, R19 ;  /* 0x0000761002137816 */ /* 0x000fce0000000013 */
.L_x_20606:
[----:B------:R-:W-:Y:S05]  /*8270*/  BSYNC.RECONVERGENT B0 ;  /* 0x0000000000007941 */ /* 0x000fea0003800200 */
.L_x_20604:
        /* <DEDUP_REMOVED lines=18> */
.L_x_20611:
[----:B------:R-:W-:-:S06]  /*83a0*/  HADD2.F32 R5, -RZ, R19.H0_H0 ;  /* 0x20000013ff057230 */ /* 0x000fcc0000004100 */
[----:B------:R-:W0:Y:S02]  /*83b0*/  F2I.S64.TRUNC R4, R5 ;  /* 0x0000000500047311 */ /* 0x000e24000020d900 */
[----:B0-----:R4:W-:Y:S01]  /*83c0*/  STG.E.U8 desc[UR36][R2.64], R4 ;  /* 0x0000000402007986 */ /* 0x0019e2000c101124 */
[----:B------:R-:W-:Y:S05]  /*83d0*/  BRA `(.L_x_20613) ;  /* 0x0000000c006c7947 */ /* 0x000fea0003800000 */
.L_x_20610:
        /* <DEDUP_REMOVED lines=10> */
.L_x_20615:
[----:B------:R-:W-:-:S06]  /*8480*/  HADD2.F32 R19, -RZ, R19.H0_H0 ;  /* 0x20000013ff137230 */ /* 0x000fcc0000004100 */
[----:B------:R-:W0:Y:S02]  /*8490*/  F2I.FTZ.TRUNC.NTZ R19, R19 ;  /* 0x0000001300137305 */ /* 0x000e24000021f100 */
[----:B0-----:R2:W-:Y:S01]  /*84a0*/  STG.E desc[UR36][R2.64], R19 ;  /* 0x0000001302007986 */ /* 0x0015e2000c101924 */
[----:B------:R-:W-:Y:S05]  /*84b0*/  BRA `(.L_x_20613) ;  /* 0x0000000c00347947 */ /* 0x000fea0003800000 */
.L_x_20614:
[----:B------:R-:W-:-:S06]  /*84c0*/  HADD2.F32 R19, -RZ, R19.H0_H0 ;  /* 0x20000013ff137230 */ /* 0x000fcc0000004100 */
[----:B------:R-:W0:Y:S02]  /*84d0*/  F2I.FTZ.TRUNC.NTZ R19, R19 ;  /* 0x0000001300137305 */ /* 0x000e24000021f100 */
[----:B0-----:R0:W-:Y:S01]  /*84e0*/  STG.E.U16 desc[UR36][R2.64], R19 ;  /* 0x0000001302007986 */ /* 0x0011e2000c101524 */
[----:B------:R-:W-:Y:S05]  /*84f0*/  BRA `(.L_x_20613) ;  /* 0x0000000c00247947 */ /* 0x000fea0003800000 */
.L_x_20609:
        /* <DEDUP_REMOVED lines=9> */
.L_x_20617:
[----:B------:R0:W-:Y:S01]  /*8590*/  STG.E.U16 desc[UR36][R2.64], R19 ;  /* 0x0000001302007986 */ /* 0x0001e2000c101524 */
[----:B------:R-:W-:Y:S05]  /*85a0*/  BRA `(.L_x_20613) ;  /* 0x0000000800f87947 */ /* 0x000fea0003800000 */
.L_x_20616:
        /* <DEDUP_REMOVED lines=10> */
.L_x_20619:
[----:B------:R-:W-:-:S05]  /*8650*/  HADD2.F32 R0, -RZ, R19.H0_H0 ;  /* 0x20000013ff007230 */ /* 0x000fca0000004100 */
[----:B------:R-:W-:-:S04]  /*8660*/  F2FP.F16.F32.PACK_AB R0, RZ, R0 ;  /* 0x00000000ff00723e */ /* 0x000fc800000000ff */
[----:B------:R-:W-:-:S05]  /*8670*/  PRMT R0, R0, 0x5410, RZ ;  /* 0x0000541000007816 */ /* 0x000fca00000000ff */
[----:B------:R0:W-:Y:S01]  /*8680*/  STG.E desc[UR36][R2.64], R0 ;  /* 0x0000000002007986 */ /* 0x0001e2000c101924 */
[----:B------:R-:W-:Y:S05]  /*8690*/  BRA `(.L_x_20613) ;  /* 0x0000000800bc7947 */ /* 0x000fea0003800000 */
.L_x_20618:
[----:B------:R-:W-:-:S05]  /*86a0*/  HADD2.F32 R4, -RZ, R19.H0_H0 ;  /* 0x20000013ff047230 */ /* 0x000fca0000004100 */
[----:B------:R-:W-:-:S06]  /*86b0*/  FMUL.FTZ R4, R4, 1 ;  /* 0x3f80000004047820 */ /* 0x000fcc0000410000 */
[----:B------:R-:W0:Y:S02]  /*86c0*/  F2F.F64.F32 R4, R4 ;  /* 0x0000000400047310 */ /* 0x000e240000201800 */
[----:B0-----:R0:W-:Y:S01]  /*86d0*/  STG.E.64 desc[UR36][R2.64], R4 ;  /* 0x0000000402007986 */ /* 0x0011e2000c101b24 */
[----:B------:R-:W-:Y:S05]  /*86e0*/  BRA `(.L_x_20613) ;  /* 0x0000000800a87947 */ /* 0x000fea0003800000 */
.L_x_20608:
        /* <DEDUP_REMOVED lines=14> */
.L_x_20623:
        /* <DEDUP_REMOVED lines=18> */
.L_x_20626:
[----:B------:R-:W-:-:S04]  /*88f0*/  SHF.R.U32.HI R5, RZ, 0x18, R5 ;  /* 0x00000018ff057819 */ /* 0x000fc80000011605 */
[----:B------:R-:W-:-:S07]  /*8900*/  LOP3.LUT R0, R0, 0x80, R5, 0xf8, !PT ;  /* 0x0000008000007812 */ /* 0x000fce00078ef805 */
.L_x_20625:
[----:B------:R-:W-:Y:S05]  /*8910*/  BSYNC.RECONVERGENT B0 ;  /* 0x0000000000007941 */ /* 0x000fea0003800200 */
.L_x_20624:
[----:B------:R0:W-:Y:S01]  /*8920*/  STG.E.U8 desc[UR36][R2.64], R0 ;  /* 0x0000000002007986 */ /* 0x0001e2000c101124 */
[----:B------:R-:W-:Y:S05]  /*8930*/  BRA `(.L_x_20613) ;  /* 0x0000000800147947 */ /* 0x000fea0003800000 */
.L_x_20622:
        /* <DEDUP_REMOVED lines=18> */
.L_x_20629:
[----:B------:R-:W-:-:S04]  /*8a60*/  SHF.R.U32.HI R5, RZ, 0x18, R5 ;  /* 0x00000018ff057819 */ /* 0x000fc80000011605 */
[----:B------:R-:W-:-:S07]  /*8a70*/  LOP3.LUT R0, R0, 0x80, R5, 0xf8, !PT ;  /* 0x0000008000007812 */ /* 0x000fce00078ef805 */
.L_x_20628:
[----:B------:R-:W-:Y:S05]  /*8a80*/  BSYNC.RECONVERGENT B0 ;  /* 0x0000000000007941 */ /* 0x000fea0003800200 */
.L_x_20627:
[----:B------:R0:W-:Y:S01]  /*8a90*/  STG.E.U8 desc[UR36][R2.64], R0 ;  /* 0x0000000002007986 */ /* 0x0001e2000c101124 */
[----:B------:R-:W-:Y:S05]  /*8aa0*/  BRA `(.L_x_20613) ;  /* 0x0000000400b87947 */ /* 0x000fea0003800000 */
.L_x_20621:
[----:B------:R-:W-:-:S09]  /*8ab0*/  UISETP.NE.AND UP0, UPT, UR4, 0x1c, UPT ;  /* 0x0000001c0400788c */ /* 0x000fd2000bf05270 */
[----:B------:R-:W-:Y:S05]  /*8ac0*/  BRA.U !UP0, `(.L_x_20630) ;  /* 0x0000000108607547 */ /* 0x000fea000b800000 */
[----:B------:R-:W-:-:S09]  /*8ad0*/  UISETP.NE.AND UP0, UPT, UR4, 0x1d, UPT ;  /* 0x0000001d0400788c */ /* 0x000fd2000bf05270 */
[----:B------:R-:W-:Y:S05]  /*8ae0*/  BRA.U !UP0, `(.L_x_20631) ;  /* 0x0000000108487547 */ /* 0x000fea000b800000 */
[----:B------:R-:W-:-:S09]  /*8af0*/  UISETP.NE.AND UP0, UPT, UR4, 0x2c, UPT ;  /* 0x0000002c0400788c */ /* 0x000fd2000bf05270 */
[----:B------:R-:W-:Y:S05]  /*8b00*/  BRA.U UP0, `(.L_x_20612) ;  /* 0x0000000100bc7547 */ /* 0x000fea000b800000 */
        /* <DEDUP_REMOVED lines=16> */
.L_x_20631:
[----:B------:R-:W-:-:S06]  /*8c10*/  HADD2.F32 R4, -RZ, R19.H0_H0 ;  /* 0x20000013ff047230 */ /* 0x000fcc0000004100 */
[----:B------:R-:W0:Y:S02]  /*8c20*/  F2I.U64.TRUNC R4, R4 ;  /* 0x0000000400047311 */ /* 0x000e24000020d800 */
[----:B0-----:R0:W-:Y:S01]  /*8c30*/  STG.E.64 desc[UR36][R2.64], R4 ;  /* 0x0000000402007986 */ /* 0x0011e2000c101b24 */
[----:B------:R-:W-:Y:S05]  /*8c40*/  BRA `(.L_x_20613) ;  /* 0x0000000400507947 */ /* 0x000fea0003800000 */
.L_x_20630:
[----:B------:R-:W-:-:S06]  /*8c50*/  HADD2.F32 R19, -RZ, R19.H0_H0 ;  /* 0x20000013ff137230 */ /* 0x000fcc0000004100 */
[----:B------:R-:W0:Y:S02]  /*8c60*/  F2I.FTZ.U32.TRUNC.NTZ R19, R19 ;  /* 0x0000001300137305 */ /* 0x000e24000021f000 */
[----:B0-----:R0:W-:Y:S01]  /*8c70*/  STG.E desc[UR36][R2.64], R19 ;  /* 0x0000001302007986 */ /* 0x0011e2000c101924 */
[----:B------:R-:W-:Y:S05]  /*8c80*/  BRA `(.L_x_20613) ;  /* 0x0000000400407947 */ /* 0x000fea0003800000 */
.L_x_20620:
        /* <DEDUP_REMOVED lines=11> */
.L_x_20633:
[----:B------:R-:W-:Y:S01]  /*8d40*/  HADD2.F32 R19, -RZ, R19.H0_H0 ;  /* 0x20000013ff137230 */ /* 0x000fe20000004100 */
[----:B------:R-:W-:-:S04]  /*8d50*/  CS2R R6, SRZ ;  /* 0x0000000000067805 */ /* 0x000fc8000001ff00 */
[----:B------:R-:W-:-:S06]  /*8d60*/  FMUL.FTZ R4, R19, 1 ;  /* 0x3f80000013047820 */ /* 0x000fcc0000410000 */
[----:B------:R-:W0:Y:S02]  /*8d70*/  F2F.F64.F32 R4, R4 ;  /* 0x0000000400047310 */ /* 0x000e240000201800 */
[----:B0-----:R0:W-:Y:S01]  /*8d80*/  STG.E.128 desc[UR36][R2.64], R4 ;  /* 0x0000000402007986 */ /* 0x0011e2000c101d24 */
[----:B------:R-:W-:Y:S05]  /*8d90*/  BRA `(.L_x_20613) ;  /* 0x0000000000fc7947 */ /* 0x000fea0003800000 */
.L_x_20632:
[----:B------:R-:W-:-:S09]  /*8da0*/  UISETP.NE.AND UP0, UPT, UR4, 0xf, UPT ;  /* 0x0000000f0400788c */ /* 0x000fd2000bf05270 */
[----:B------:R-:W-:Y:S05]  /*8db0*/  BRA.U !UP0, `(.L_x_20634) ;  /* 0x0000000108e87547 */ /* 0x000fea000b800000 */
[----:B------:R-:W-:-:S09]  /*8dc0*/  UISETP.NE.AND UP0, UPT, UR4, 0x17, UPT ;  /* 0x000000170400788c */ /* 0x000fd2000bf05270 */
[----:B------:R-:W-:Y:S05]  /*8dd0*/  BRA.U !UP0, `(.L_x_20635) ;  /* 0x0000000108907547 */ /* 0x000fea000b800000 */
[----:B------:R-:W-:-:S09]  /*8de0*/  UISETP.NE.AND UP0, UPT, UR4, 0x18, UPT ;  /* 0x000000180400788c */ /* 0x000fd2000bf05270 */
[----:B------:R-:W-:Y:S05]  /*8df0*/  BRA.U !UP0, `(.L_x_20636) ;  /* 0x0000000108447547 */ /* 0x000fea000b800000 */
.L_x_20612:
        /* <DEDUP_REMOVED lines=11> */
[----:B------:R-:W-:Y:S02]  /*8eb0*/  IMAD.U32 R7, RZ, RZ, UR7 ;  /* 0x00000007ff077e24 */ /* 0x000fe4000f8e00ff */
[----:B----4-:R-:W-:Y:S02]  /*8ec0*/  IMAD.U32 R10, RZ, RZ, UR8 ;  /* 0x00000008ff0a7e24 */ /* 0x010fe4000f8e00ff */
[----:B-1----:R-:W-:-:S07]  /*8ed0*/  IMAD.U32 R11, RZ, RZ, UR9 ;  /* 0x00000009ff0b7e24 */ /* 0x002fce000f8e00ff */
[----:B------:R-:W-:-:S07]  /*8ee0*/  LEPC R20, `(.L_x_20637) ;  /* 0x000000001014794e */ /* 0x000fce0000000000 */
[----:B--2---:R-:W-:Y:S05]  /*8ef0*/  CALL.ABS.NOINC R2 ;  /* 0x0000000002007343 */ /* 0x004fea0003c00000 */
.L_x_20637:
[----:B------:R-:W-:Y:S05]  /*8f00*/  BRA `(.L_x_20613) ;  /* 0x0000000000a07947 */ /* 0x000fea0003800000 */
.L_x_20636:
        /* <DEDUP_REMOVED lines=13> */
.L_x_20639:
[----:B------:R-:W-:Y:S05]  /*8fe0*/  BSYNC.RECONVERGENT B0 ;  /* 0x0000000000007941 */ /* 0x000fea0003800200 */
.L_x_20638:
[----:B------:R-:W-:-:S05]  /*8ff0*/  LOP3.LUT R5, R0, 0x80, R5, 0xf8, !PT ;  /* 0x0000008000057812 */ /* 0x000fca00078ef805 */
[----:B------:R0:W-:Y:S01]  /*9000*/  STG.E.U8 desc[UR36][R2.64], R5 ;  /* 0x0000000502007986 */ /* 0x0001e2000c101124 */
[----:B------:R-:W-:Y:S05]  /*9010*/  BRA `(.L_x_20613) ;  /* 0x00000000005c7947 */ /* 0x000fea0003800000 */
.L_x_20635:
        /* <DEDUP_REMOVED lines=12> */
.L_x_20641:
[----:B------:R-:W-:Y:S01]  /*90e0*/  IMAD.MOV.U32 R0, RZ, RZ, 0x7f ;  /* 0x0000007fff007424 */ /* 0x000fe200078e00ff */
[----:B------:R-:W-:-:S04]  /*90f0*/  ISETP.GT.U32.AND P0, PT, R4, 0x7f800000, PT ;  /* 0x7f8000000400780c */ /* 0x000fc80003f04070 */
[----:B------:R-:W-:-:S09]  /*9100*/  SEL R0, R0, 0x7c, P0 ;  /* 0x0000007c00007807 */ /* 0x000fd20000000000 */
.L_x_20642:
[----:B------:R-:W-:Y:S05]  /*9110*/  BSYNC.RECONVERGENT B0 ;  /* 0x0000000000007941 */ /* 0x000fea0003800200 */
.L_x_20640:
[----:B------:R-:W-:-:S04]  /*9120*/  SHF.R.U32.HI R5, RZ, 0x18, R5 ;  /* 0x00000018ff057819 */ /* 0x000fc80000011605 */
[----:B------:R-:W-:-:S05]  /*9130*/  LOP3.LUT R5, R0, 0x80, R5, 0xf8, !PT ;  /* 0x0000008000057812 */ /* 0x000fca00078ef805 */
[----:B------:R0:W-:Y:S01]  /*9140*/  STG.E.U8 desc[UR36][R2.64], R5 ;  /* 0x0000000502007986 */ /* 0x0001e2000c101124 */
[----:B------:R-:W-:Y:S05]  /*9150*/  BRA `(.L_x_20613) ;  /* 0x00000000000c7947 */ /* 0x000fea0003800000 */
.L_x_20634:
[----:B------:R-:W-:-:S05]  /*9160*/  HADD2.F32 R0, -RZ, R19.H0_H0 ;  /* 0x20000013ff007230 */ /* 0x000fca0000004100 */
[----:B------:R-:W-:-:S05]  /*9170*/  F2FP.BF16.F32.PACK_AB R0, RZ, R0 ;  /* 0x00000000ff00723e */ /* 0x000fca00000010ff */
[----:B------:R0:W-:Y:S02]  /*9180*/  STG.E.U16 desc[UR36][R2.64], R0 ;  /* 0x0000000002007986 */ /* 0x0001e4000c101524 */
.L_x_20613:
[----:B------:R-:W-:-:S07]  /*9190*/  VIADD R17, R17, 0x80 ;  /* 0x0000008011117836 */ /* 0x000fce0000000000 */
.L_x_20536:
[----:B------:R-:W-:Y:S05]  /*91a0*/  BSYNC.RECONVERGENT B6 ;  /* 0x0000000000067941 */ /* 0x000fea0003800200 */
.L_x_20535:
[----:B------:R-:W5:Y:S01]  /*91b0*/  LDCU UR4, c[0x0][0x380] ;  /* 0x00007000ff0477ac */ /* 0x000f620008000800 */
[----:B------:R-:W-:Y:S01]  /*91c0*/  BSSY.RECONVERGENT B6, `(.L_x_20643) ;  /* 0x0000485000067945 */ /* 0x000fe20003800200 */
[----:B-----5:R-:W-:-:S13]  /*91d0*/  ISETP.GE.AND P0, PT, R17, UR4, PT ;  /* 0x0000000411007c0c */ /* 0x020fda000bf06270 */
[----:B------:R-:W-:Y:S05]  /*91e0*/  @P0 BRA `(.L_x_20644) ;  /* 0x0000004800080947 */ /* 0x000fea0003800000 */
[----:B------:R-:W5:Y:S01]  /*91f0*/  LDCU UR4, c[0x0][0x388] ;  /* 0x00007100ff0477ac */ /* 0x000f620008000800 */
[----:B------:R-:W-:Y:S02]  /*9200*/  IMAD.MOV.U32 R18, RZ, RZ, RZ ;  /* 0x000000ffff127224 */ /* 0x000fe400078e00ff */
[----:B012---:R-:W-:Y:S02]  /*9210*/  IMAD.MOV.U32 R0, RZ, RZ, RZ ;  /* 0x000000ffff007224 */ /* 0x007fe400078e00ff */
[----:B------:R-:W-:Y:S01]  /*9220*/  IMAD.MOV.U32 R16, RZ, RZ, RZ ;  /* 0x000000ffff107224 */ /* 0x000fe200078e00ff */
        /* <DEDUP_REMOVED lines=350> */
.L_x_20645:
        /* <DEDUP_REMOVED lines=19> */
.L_x_20649:
[----:B------:R-:W2:Y:S02]  /*a940*/  LDG.E.U8 R2, desc[UR36][R2.64] ;  /* 0x0000002402027981 */ /* 0x000ea4000c1e1100 */
[----:B--2---:R-:W-:-:S04]  /*a950*/  I2FP.F32.U32 R0, R2 ;  /* 0x0000000200007245 */ /* 0x004fc80000201000 */
[----:B------:R-:W-:-:S04]  /*a960*/  F2FP.F16.F32.PACK_AB R0, RZ, R0 ;  /* 0x00000000ff00723e */ /* 0x000fc800000000ff */
[----:B------:R-:W-:Y:S01]  /*a970*/  PRMT R19, R0, 0x7610, R19 ;  /* 0x0000761000137816 */ /* 0x000fe20000000013 */
[----:B------:R-:W-:Y:S06]  /*a980*/  BRA `(.L_x_20651) ;  /* 0x0000000c00d47947 */ /* 0x000fec0003800000 */
.L_x_20648:
        /* <DEDUP_REMOVED lines=11> */
.L_x_20653:
[----:B------:R-:W2:Y:S02]  /*aa40*/  LDG.E R2, desc[UR36][R2.64] ;  /* 0x0000002402027981 */ /* 0x000ea4000c1e1900 */
[----:B--2---:R-:W-:-:S04]  /*aa50*/  I2FP.F32.S32 R0, R2 ;  /* 0x0000000200007245 */ /* 0x004fc80000201400 */
[----:B------:R-:W-:-:S04]  /*aa60*/  F2FP.F16.F32.PACK_AB R0, RZ, R0 ;  /* 0x00000000ff00723e */ /* 0x000fc800000000ff */
[----:B------:R-:W-:Y:S01]  /*aa70*/  PRMT R19, R0, 0x7610, R19 ;  /* 0x0000761000137816 */ /* 0x000fe20000000013 */
[----:B------:R-:W-:Y:S06]  /*aa80*/  BRA `(.L_x_20651) ;  /* 0x0000000c00947947 */ /* 0x000fec0003800000 */
.L_x_20652:
[----:B------:R-:W2:Y:S02]  /*aa90*/  LDG.E.U16 R2, desc[UR36][R2.64] ;  /* 0x0000002402027981 */ /* 0x000ea4000c1e1500 */
[----:B--2---:R-:W0:Y:S02]  /*aaa0*/  I2F.S16 R0, R2 ;  /* 0x0000000200007306 */ /* 0x004e240000101400 */
[----:B0-----:R-:W-:-:S04]  /*aab0*/  F2FP.F16.F32.PACK_AB R0, RZ, R0 ;  /* 0x00000000ff00723e */ /* 0x001fc800000000ff */
[----:B------:R-:W-:Y:S01]  /*aac0*/  PRMT R19, R0, 0x7610, R19 ;  /* 0x0000761000137816 */ /* 0x000fe20000000013 */
[----:B------:R-:W-:Y:S06]  /*aad0*/  BRA `(.L_x_20651) ;  /* 0x0000000c00807947 */ /* 0x000fec0003800000 */
.L_x_20647:
        /* <DEDUP_REMOVED lines=9> */
.L_x_20655:
[----:B------:R1:W5:Y:S01]  /*ab70*/  LDG.E.U16 R19, desc[UR36][R2.64] ;  /* 0x0000002402137981 */ /* 0x000362000c1e1500 */
[----:B------:R-:W-:Y:S05]  /*ab80*/  BRA `(.L_x_20651) ;  /* 0x0000000c00547947 */ /* 0x000fea0003800000 */
.L_x_20654:
        /* <DEDUP_REMOVED lines=9> */
.L_x_20657:
[----:B------:R0:W5:Y:S01]  /*ac20*/  LDG.E.U16 R19, desc[UR36][R2.64] ;  /* 0x0000002402137981 */ /* 0x000162000c1e1500 */
[----:B------:R-:W-:Y:S05]  /*ac30*/  BRA `(.L_x_20651) ;  /* 0x0000000c00287947 */ /* 0x000fea0003800000 */
.L_x_20656:
        /* <DEDUP_REMOVED lines=13> */
.L_x_20646:
        /* <DEDUP_REMOVED lines=14> */
.L_x_20660:
        /* <DEDUP_REMOVED lines=13> */
.L_x_20659:
        /* <DEDUP_REMOVED lines=27> */
.L_x_20662:
        /* <DEDUP_REMOVED lines=14> */
.L_x_20661:
[----:B------:R-:W2:Y:S02]  /*b150*/  LDG.E.U16 R0, desc[UR36][R2.64] ;  /* 0x0000002402007981 */ /* 0x000ea4000c1e1500 */
[----:B--2---:R-:W-:-:S05]  /*b160*/  IMAD.U32 R0, R0, 0x10000, RZ ;  /* 0x0001000000007824 */ /* 0x004fca00078e00ff */
[----:B------:R-:W-:-:S04]  /*b170*/  F2FP.F16.F32.PACK_AB R0, RZ, R0 ;  /* 0x00000000ff00723e */ /* 0x000fc800000000ff */
[----:B------:R-:W-:Y:S01]  /*b180*/  PRMT R19, R0, 0x7610, R19 ;  /* 0x0000761000137816 */ /* 0x000fe20000000013 */
[----:B------:R-:W-:Y:S06]  /*b190*/  BRA `(.L_x_20651) ;  /* 0x0000000400d07947 */ /* 0x000fec0003800000 */
.L_x_20658:
        /* <DEDUP_REMOVED lines=13> */
.L_x_20665:
        /* <DEDUP_REMOVED lines=21> */
.L_x_20669:
[----:B------:R-:W-:Y:S05]  /*b3c0*/  BSYNC.RECONVERGENT B1 ;  /* 0x0000000000017941 */ /* 0x000fea0003800200 */
.L_x_20668:
[----:B------:R-:W-:Y:S02]  /*b3d0*/  SHF.L.U32 R0, R0, 0x14, RZ ;  /* 0x0000001400007819 */ /* 0x000fe400000006ff */
[----:B------:R-:W-:-:S04]  /*b3e0*/  LEA R2, R2, 0x3b800000, 0x17 ;  /* 0x3b80000002027811 */ /* 0x000fc800078eb8ff */
[----:B------:R-:W-:-:S07]  /*b3f0*/  LOP3.LUT R0, R2, R0, R7, 0xfe, !PT ;  /* 0x0000000002007212 */ /* 0x000fce00078efe07 */
.L_x_20667:
[----:B------:R-:W-:Y:S05]  /*b400*/  BSYNC.RECONVERGENT B0 ;  /* 0x0000000000007941 */ /* 0x000fea0003800200 */
.L_x_20666:
[----:B------:R-:W-:-:S04]  /*b410*/  F2FP.F16.F32.PACK_AB R0, RZ, R0 ;  /* 0x00000000ff00723e */ /* 0x000fc800000000ff */
[----:B------:R-:W-:Y:S01]  /*b420*/  PRMT R19, R0, 0x7610, R19 ;  /* 0x0000761000137816 */ /* 0x000fe20000000013 */
[----:B------:R-:W-:Y:S06]  /*b430*/  BRA `(.L_x_20651) ;  /* 0x0000000400287947 */ /* 0x000fec0003800000 */
.L_x_20664:
        /* <DEDUP_REMOVED lines=21> */
.L_x_20673:
[----:B------:R-:W-:Y:S05]  /*b590*/  BSYNC.RECONVERGENT B1 ;  /* 0x0000000000017941 */ /* 0x000fea0003800200 */
.L_x_20672:
[----:B------:R-:W-:Y:S01]  /*b5a0*/  IMAD.SHL.U32 R0, R0, 0x200000, RZ ;  /* 0x0020000000007824 */ /* 0x000fe200078e00ff */
[----:B------:R-:W-:-:S04]  /*b5b0*/  LEA R2, R2, 0x37800000, 0x17 ;  /* 0x3780000002027811 */ /* 0x000fc800078eb8ff */
[----:B------:R-:W-:-:S07]  /*b5c0*/  LOP3.LUT R0, R2, R0, R7, 0xfe, !PT ;  /* 0x0000000002007212 */ /* 0x000fce00078efe07 */
.L_x_20671:
[----:B------:R-:W-:Y:S05]  /*b5d0*/  BSYNC.RECONVERGENT B0 ;  /* 0x0000000000007941 */ /* 0x000fea0003800200 */
.L_x_20670:
[----:B------:R-:W-:-:S04]  /*b5e0*/  F2FP.F16.F32.PACK_AB R0, RZ, R0 ;  /* 0x00000000ff00723e */ /* 0x000fc800000000ff */
[----:B------:R-:W-:Y:S01]  /*b5f0*/  PRMT R19, R0, 0x7610, R19 ;  /* 0x0000761000137816 */ /* 0x000fe20000000013 */
[----:B------:R-:W-:Y:S06]  /*b600*/  BRA `(.L_x_20651) ;  /* 0x0000000000b47947 */ /* 0x000fec0003800000 */
.L_x_20663:
        /* <DEDUP_REMOVED lines=14> */
.L_x_20677:
[----:B------:R-:W-:Y:S05]  /*b6f0*/  BSYNC.RECONVERGENT B0 ;  /* 0x0000000000007941 */ /* 0x000fea0003800200 */
.L_x_20676:
[----:B------:R-:W-:-:S04]  /*b700*/  F2FP.F16.F32.PACK_AB R0, RZ, R0 ;  /* 0x00000000ff00723e */ /* 0x000fc800000000ff */
[----:B------:R-:W-:Y:S01]  /*b710*/  PRMT R19, R0, 0x7610, R19 ;  /* 0x0000761000137816 */ /* 0x000fe20000000013 */
[----:B------:R-:W-:Y:S06]  /*b720*/  BRA `(.L_x_20651) ;  /* 0x00000000006c7947 */ /* 0x000fec0003800000 */
.L_x_20650:
        /* <DEDUP_REMOVED lines=16> */
.L_x_20678:
[----:B------:R-:W-:Y:S01]  /*b830*/  PRMT R19, RZ, 0x7610, R19 ;  /* 0x00007610ff137816 */ /* 0x000fe20000000013 */
[----:B------:R-:W-:Y:S06]  /*b840*/  BRA `(.L_x_20651) ;  /* 0x0000000000247947 */ /* 0x000fec0003800000 */
.L_x_20675:
[----:B------:R-:W2:Y:S02]  /*b850*/  LDG.E.64 R2, desc[UR36][R2.64] ;  /* 0x0000002402027981 */ /* 0x000ea4000c1e1b00 */
[----:B--2---:R-:W0:Y:S02]  /*b860*/  I2F.U64 R0, R2 ;  /* 0x0000000200007312 */ /* 0x004e240000301000 */
[----:B0-----:R-:W-:-:S04]  /*b870*/  F2FP.F16.F32.PACK_AB R0, RZ, R0 ;  /* 0x00000000ff00723e */ /* 0x001fc800000000ff */
[----:B------:R-:W-:Y:S01]  /*b880*/  PRMT R19, R0, 0x7610, R19 ;  /* 0x0000761000137816 */ /* 0x000fe20000000013 */
[----:B------:R-:W-:Y:S06]  /*b890*/  BRA `(.L_x_20651) ;  /* 0x0000000000107947 */ /* 0x000fec0003800000 */
.L_x_20674:
[----:B------:R-:W2:Y:S02]  /*b8a0*/  LDG.E R2, desc[UR36][R2.64] ;  /* 0x0000002402027981 */ /* 0x000ea4000c1e1900 */
[----:B--2---:R-:W-:-:S04]  /*b8b0*/  I2FP.F32.U32 R0, R2 ;  /* 0x0000000200007245 */ /* 0x004fc80000201000 */
[----:B------:R-:W-:-:S04]  /*b8c0*/  F2FP.F16.F32.PACK_AB R0, RZ, R0 ;  /* 0x00000000ff00723e */ /* 0x000fc800000000ff */
[----:B------:R-:W-:-:S07]  /*b8d0*/  PRMT R19, R0, 0x7610, R19 ;  /* 0x0000761000137816 */ /* 0x000fce0000000013 */
.L_x_20651:
        /* <DEDUP_REMOVED lines=18> */
.L_x_20682:
[----:B------:R-:W2:Y:S02]  /*ba00*/  LDG.E.U8 R2, desc[UR36][R2.64] ;  /* 0x0000002402027981 */ /* 0x000ea4000c1e1100 */
[----:B--2---:R-:W-:-:S04]  /*ba10*/  I2FP.F32.U32 R0, R2 ;  /* 0x0000000200007245 */ /* 0x004fc80000201000 */
[----:B------:R-:W-:Y:S01]  /*ba20*/  F2FP.F16.F32.PACK_AB R0, RZ, R0 ;  /* 0x00000000ff00723e */ /* 0x000fe200000000ff */
[----:B------:R-:W-:Y:S06]  /*ba30*/  BRA `(.L_x_20684) ;  /* 0x0000000c009c7947 */ /* 0x000fec0003800000 */
.L_x_20681:
        /* <DEDUP_REMOVED lines=10> */
.L_x_20686:
[----:B------:R-:W2:Y:S02]  /*bae0*/  LDG.E R2, desc[UR36][R2.64] ;  /* 0x0000002402027981 */ /* 0x000ea4000c1e1900 */
[----:B--2---:R-:W-:-:S04]  /*baf0*/  I2FP.F32.S32 R0, R2 ;  /* 0x0000000200007245 */ /* 0x004fc80000201400 */
[----:B------:R-:W-:Y:S01]  /*bb00*/  F2FP.F16.F32.PACK_AB R0, RZ, R0 ;  /* 0x00000000ff00723e */ /* 0x000fe200000000ff */
[----:B------:R-:W-:Y:S06]  /*bb10*/  BRA `(.L_x_20684) ;  /* 0x0000000c00647947 */ /* 0x000fec0003800000 */
.L_x_20685:
[----:B------:R-:W2:Y:S02]  /*bb20*/  LDG.E.U16 R2, desc[UR36][R2.64] ;  /* 0x0000002402027981 */ /* 0x000ea4000c1e1500 */
[----:B--2---:R-:W0:Y:S02]  /*bb30*/  I2F.S16 R0, R2 ;  /* 0x0000000200007306 */ /* 0x004e240000101400 */
[----:B0-----:R-:W-:Y:S01]  /*bb40*/  F2FP.F16.F32.PACK_AB R0, RZ, R0 ;  /* 0x00000000ff00723e */ /* 0x001fe200000000ff */
[----:B------:R-:W-:Y:S06]  /*bb50*/  BRA `(.L_x_20684) ;  /* 0x0000000c00547947 */ /* 0x000fec0003800000 */
.L_x_20680:
        /* <DEDUP_REMOVED lines=9> */
.L_x_20688:
[----:B------:R1:W5:Y:S01]  /*bbf0*/  LDG.E.U16 R0, desc[UR36][R2.64] ;  /* 0x0000002402007981 */ /* 0x000362000c1e1500 */
[----:B------:R-:W-:Y:S05]  /*bc00*/  BRA `(.L_x_20684) ;  /* 0x0000000c00287947 */ /* 0x000fea0003800000 */
.L_x_20687:
        /* <DEDUP_REMOVED lines=9> */
.L_x_20690:
[----:B------:R0:W5:Y:S01]  /*bca0*/  LDG.E.U16 R0, desc[UR36][R2.64] ;  /* 0x0000002402007981 */ /* 0x000162000c1e1500 */
[----:B------:R-:W-:Y:S05]  /*bcb0*/  BRA `(.L_x_20684) ;  /* 0x0000000800fc7947 */ /* 0x000fea0003800000 */
.L_x_20689:
        /* <DEDUP_REMOVED lines=12> */
.L_x_20679:
        /* <DEDUP_REMOVED lines=13> */
.L_x_20693:
        /* <DEDUP_REMOVED lines=12> */
.L_x_20692:
        /* <DEDUP_REMOVED lines=27> */
.L_x_20695:
        /* <DEDUP_REMOVED lines=13> */
.L_x_20694:
[----:B------:R-:W2:Y:S02]  /*c190*/  LDG.E.U16 R0, desc[UR36][R2.64] ;  /* 0x0000002402007981 */ /* 0x000ea4000c1e1500 */
[----:B--2---:R-:W-:-:S05]  /*c1a0*/  IMAD.U32 R0, R0, 0x10000, RZ ;  /* 0x0001000000007824 */ /* 0x004fca00078e00ff */
[----:B------:R-:W-:Y:S01]  /*c1b0*/  F2FP.F16.F32.PACK_AB R0, RZ, R0 ;  /* 0x00000000ff00723e */ /* 0x000fe200000000ff */
[----:B------:R-:W-:Y:S06]  /*c1c0*/  BRA `(.L_x_20684) ;  /* 0x0000000400b87947 */ /* 0x000fec0003800000 */
.L_x_20691:
        /* <DEDUP_REMOVED lines=12> */
.L_x_20698:
        /* <DEDUP_REMOVED lines=21> */
.L_x_20702:
[----:B------:R-:W-:Y:S05]  /*c3e0*/  BSYNC.RECONVERGENT B1 ;  /* 0x0000000000017941 */ /* 0x000fea0003800200 */
.L_x_20701:
[----:B------:R-:W-:Y:S01]  /*c3f0*/  IMAD.SHL.U32 R0, R0, 0x100000, RZ ;  /* 0x0010000000007824 */ /* 0x000fe200078e00ff */
[----:B------:R-:W-:-:S04]  /*c400*/  LEA R2, R2, 0x3b800000, 0x17 ;  /* 0x3b80000002027811 */ /* 0x000fc800078eb8ff */
[----:B------:R-:W-:-:S07]  /*c410*/  LOP3.LUT R0, R2, R0, R7, 0xfe, !PT ;  /* 0x0000000002007212 */ /* 0x000fce00078efe07 */
.L_x_20700:
[----:B------:R-:W-:Y:S05]  /*c420*/  BSYNC.RECONVERGENT B0 ;  /* 0x0000000000007941 */ /* 0x000fea0003800200 */
.L_x_20699:
[----:B------:R-:W-:Y:S01]  /*c430*/  F2FP.F16.F32.PACK_AB R0, RZ, R0 ;  /* 0x00000000ff00723e */ /* 0x000fe200000000ff */
[----:B------:R-:W-:Y:S06]  /*c440*/  BRA `(.L_x_20684) ;  /* 0x0000000400187947 */ /* 0x000fec0003800000 */
.L_x_20697:
        /* <DEDUP_REMOVED lines=21> */
.L_x_20706:
[----:B------:R-:W-:Y:S05]  /*c5a0*/  BSYNC.RECONVERGENT B1 ;  /* 0x0000000000017941 */ /* 0x000fea0003800200 */
.L_x_20705:
[----:B------:R-:W-:Y:S01]  /*c5b0*/  IMAD.SHL.U32 R0, R0, 0x200000, RZ ;  /* 0x0020000000007824 */ /* 0x000fe200078e00ff */
[----:B------:R-:W-:-:S04]  /*c5c0*/  LEA R2, R2, 0x37800000, 0x17 ;  /* 0x3780000002027811 */ /* 0x000fc800078eb8ff */
[----:B------:R-:W-:-:S07]  /*c5d0*/  LOP3.LUT R0, R2, R0, R7, 0xfe, !PT ;  /* 0x0000000002007212 */ /* 0x000fce00078efe07 */
.L_x_20704:
[----:B------:R-:W-:Y:S05]  /*c5e0*/  BSYNC.RECONVERGENT B0 ;  /* 0x0000000000007941 */ /* 0x000fea0003800200 */
.L_x_20703:
[----:B------:R-:W-:Y:S01]  /*c5f0*/  F2FP.F16.F32.PACK_AB R0, RZ, R0 ;  /* 0x00000000ff00723e */ /* 0x000fe200000000ff */
[----:B------:R-:W-:Y:S06]  /*c600*/  BRA `(.L_x_20684) ;  /* 0x0000000000a87947 */ /* 0x000fec0003800000 */
.L_x_20696:
        /* <DEDUP_REMOVED lines=14> */
.L_x_20710:
[----:B------:R-:W-:Y:S05]  /*c6f0*/  BSYNC.RECONVERGENT B0 ;  /* 0x0000000000007941 */ /* 0x000fea0003800200 */
.L_x_20709:
[----:B------:R-:W-:Y:S01]  /*c700*/  F2FP.F16.F32.PACK_AB R0, RZ, R0 ;  /* 0x00000000ff00723e */ /* 0x000fe200000000ff */
[----:B------:R-:W-:Y:S06]  /*c710*/  BRA `(.L_x_20684) ;  /* 0x0000000000647947 */ /* 0x000fec0003800000 */
.L_x_20683:
        /* <DEDUP_REMOVED lines=16> */
.L_x_20711:
[----:B------:R-:W-:Y:S01]  /*c820*/  PRMT R0, RZ, 0x7610, R0 ;  /* 0x00007610ff007816 */ /* 0x000fe20000000000 */
[----:B------:R-:W-:Y:S06]  /*c830*/  BRA `(.L_x_20684) ;  /* 0x00000000001c7947 */ /* 0x000fec0003800000 */
.L_x_20708:
[----:B------:R-:W2:Y:S02]  /*c840*/  LDG.E.64 R2, desc[UR36][R2.64] ;  /* 0x0000002402027981 */ /* 0x000ea4000c1e1b00 */
[----:B--2---:R-:W0:Y:S02]  /*c850*/  I2F.U64 R0, R2 ;  /* 0x0000000200007312 */ /* 0x004e240000301000 */
[----:B0-----:R-:W-:Y:S01]  /*c860*/  F2FP.F16.F32.PACK_AB R0, RZ, R0 ;  /* 0x00000000ff00723e */ /* 0x001fe200000000ff */
[----:B------:R-:W-:Y:S06]  /*c870*/  BRA `(.L_x_20684) ;  /* 0x00000000000c7947 */ /* 0x000fec0003800000 */
.L_x_20707:
[----:B------:R-:W2:Y:S02]  /*c880*/  LDG.E R2, desc[UR36][R2.64] ;  /* 0x0000002402027981 */ /* 0x000ea4000c1e1900 */
[----:B--2---:R-:W-:-:S04]  /*c890*/  I2FP.F32.U32 R0, R2 ;  /* 0x0000000200007245 */ /* 0x004fc80000201000 */
[----:B------:R-:W-:-:S07]  /*c8a0*/  F2FP.F16.F32.PACK_AB R0, RZ, R0 ;  /* 0x00000000ff00723e */ /* 0x000fce00000000ff */
.L_x_20684:
        /* <DEDUP_REMOVED lines=25> */
.L_x_20715:
[----:B------:R-:W-:Y:S02]  /*ca40*/  ISETP.NE.AND P0, PT, R3, RZ, PT ;  /* 0x000000ff0300720c */ /* 0x000fe40003f05270 */
[----:B------:R-:W-:-:S11]  /*ca50*/  PRMT R19, R0, 0x7610, R19 ;  /* 0x0000761000137816 */ /* 0x000fd60000000013 */
[----:B------:R-:W-:Y:S05]  /*ca60*/  @!P0 BRA `(.L_x_20714) ;  /* 0x00000000001c8947 */ /* 0x000fea0003800000 */
[----:B------:R-:W-:-:S04]  /*ca70*/  LOP3.LUT R0, R0, 0x8000, RZ, 0xc0, !PT ;  /* 0x0000800000007812 */ /* 0x000fc800078ec0ff */
[----:B------:R-:W-:-:S04]  /*ca80*/  LOP3.LUT R0, R0, 0x1, RZ, 0xfc, !PT ;  /* 0x0000000100007812 */ /* 0x000fc800078efcff */
[----:B------:R-:W-:Y:S01]  /*ca90*/  PRMT R19, R0, 0x7610, R19 ;  /* 0x0000761000137816 */ /* 0x000fe20000000013 */
[----:B------:R-:W-:Y:S06]  /*caa0*/  BRA `(.L_x_20714) ;  /* 0x00000000000c7947 */ /* 0x000fec0003800000 */
.L_x_20713:
[----:B------:R-:W-:-:S05]  /*cab0*/  FADD.FTZ R2, R3, R2 ;  /* 0x0000000203027221 */ /* 0x000fca0000010000 */
[----:B------:R-:W-:-:S04]  /*cac0*/  F2FP.F16.F32.PACK_AB R2, RZ, R2 ;  /* 0x00000002ff02723e */ /* 0x000fc800000000ff */
[----:B------:R-:W-:-:S07]  /*cad0*/  PRMT R19, R2, 0x7610, R19 ;  /* 0x0000761002137816 */ /* 0x000fce0000000013 */
.L_x_20714:
[----:B------:R-:W-:Y:S05]  /*cae0*/  BSYNC.RECONVERGENT B0 ;  /* 0x0000000000007941 */ /* 0x000fea0003800200 */
.L_x_20712:
        /* <DEDUP_REMOVED lines=18> */
.L_x_20719:
[----:B------:R-:W-:-:S06]  /*cc10*/  HADD2.F32 R5, -RZ, R19.H0_H0 ;  /* 0x20000013ff057230 */ /* 0x000fcc0000004100 */
[----:B------:R-:W0:Y:S02]  /*cc20*/  F2I.S64.TRUNC R4, R5 ;  /* 0x0000000500047311 */ /* 0x000e24000020d900 */
[----:B0-----:R0:W-:Y:S01]  /*cc30*/  STG.E.U8 desc[UR36][R2.64], R4 ;  /* 0x0000000402007986 */ /* 0x0011e2000c101124 */
[----:B------:R-:W-:Y:S05]  /*cc40*/  BRA `(.L_x_20721) ;  /* 0x0000000c006c7947 */ /* 0x000fea0003800000 */
.L_x_20718:
        /* <DEDUP_REMOVED lines=10> */
.L_x_20723:
[----:B------:R-:W-:-:S06]  /*ccf0*/  HADD2.F32 R19, -RZ, R19.H0_H0 ;  /* 0x20000013ff137230 */ /* 0x000fcc0000004100 */
[----:B------:R-:W0:Y:S02]  /*cd00*/  F2I.FTZ.TRUNC.NTZ R19, R19 ;  /* 0x0000001300137305 */ /* 0x000e24000021f100 */
[----:B0-----:R0:W-:Y:S01]  /*cd10*/  STG.E desc[UR36][R2.64], R19 ;  /* 0x0000001302007986 */ /* 0x0011e2000c101924 */
[----:B------:R-:W-:Y:S05]  /*cd20*/  BRA `(.L_x_20721) ;  /* 0x0000000c00347947 */ /* 0x000fea0003800000 */
.L_x_20722:
[----:B------:R-:W-:-:S06]  /*cd30*/  HADD2.F32 R19, -RZ, R19.H0_H0 ;  /* 0x20000013ff137230 */ /* 0x000fcc0000004100 */
[----:B------:R-:W0:Y:S02]  /*cd40*/  F2I.FTZ.TRUNC.NTZ R19, R19 ;  /* 0x0000001300137305 */ /* 0x000e24000021f100 */
[----:B0-----:R0:W-:Y:S01]  /*cd50*/  STG.E.U16 desc[UR36][R2.64], R19 ;  /* 0x0000001302007986 */ /* 0x0011e2000c101524 */
[----:B------:R-:W-:Y:S05]  /*cd60*/  BRA `(.L_x_20721) ;  /* 0x0000000c00247947 */ /* 0x000fea0003800000 */
.L_x_20717:
        /* <DEDUP_REMOVED lines=9> */
.L_x_20725:
[----:B------:R1:W-:Y:S01]  /*ce00*/  STG.E.U16 desc[UR36][R2.64], R19 ;  /* 0x0000001302007986 */ /* 0x0003e2000c101524 */
[----:B------:R-:W-:Y:S05]  /*ce10*/  BRA `(.L_x_20721) ;  /* 0x0000000800f87947 */ /* 0x000fea0003800000 */
.L_x_20724:
        /* <DEDUP_REMOVED lines=10> */
.L_x_20727:
[----:B------:R-:W-:-:S05]  /*cec0*/  HADD2.F32 R0, -RZ, R19.H0_H0 ;  /* 0x20000013ff007230 */ /* 0x000fca0000004100 */
[----:B------:R-:W-:-:S04]  /*ced0*/  F2FP.F16.F32.PACK_AB R0, RZ, R0 ;  /* 0x00000000ff00723e */ /* 0x000fc800000000ff */
[----:B------:R-:W-:-:S05]  /*cee0*/  PRMT R0, R0, 0x5410, RZ ;  /* 0x0000541000007816 */ /* 0x000fca00000000ff */
[----:B------:R4:W-:Y:S01]  /*cef0*/  STG.E desc[UR36][R2.64], R0 ;  /* 0x0000000002007986 */ /* 0x0009e2000c101924 */
[----:B------:R-:W-:Y:S05]  /*cf00*/  BRA `(.L_x_20721) ;  /* 0x0000000800bc7947 */ /* 0x000fea0003800000 */
.L_x_20726:
[----:B------:R-:W-:-:S05]  /*cf10*/  HADD2.F32 R4, -RZ, R19.H0_H0 ;  /* 0x20000013ff047230 */ /* 0x000fca0000004100 */
[----:B------:R-:W-:-:S06]  /*cf20*/  FMUL.FTZ R4, R4, 1 ;  /* 0x3f80000004047820 */ /* 0x000fcc0000410000 */
[----:B------:R-:W0:Y:S02]  /*cf30*/  F2F.F64.F32 R4, R4 ;  /* 0x0000000400047310 */ /* 0x000e240000201800 */
[----:B0-----:R2:W-:Y:S01]  /*cf40*/  STG.E.64 desc[UR36][R2.64], R4 ;  /* 0x0000000402007986 */ /* 0x0015e2000c101b24 */
[----:B------:R-:W-:Y:S05]  /*cf50*/  BRA `(.L_x_20721) ;  /* 0x0000000800a87947 */ /* 0x000fea0003800000 */
.L_x_20716:
        /* <DEDUP_REMOVED lines=14> */
.L_x_20731:
        /* <DEDUP_REMOVED lines=18> */
.L_x_20734:
[----:B------:R-:W-:-:S04]  /*d160*/  SHF.R.U32.HI R5, RZ, 0x18, R5 ;  /* 0x00000018ff057819 */ /* 0x000fc80000011605 */
[----:B------:R-:W-:-:S07]  /*d170*/  LOP3.LUT R0, R0, 0x80, R5, 0xf8, !PT ;  /* 0x0000008000007812 */ /* 0x000fce00078ef805 */
.L_x_20733:
[----:B------:R-:W-:Y:S05]  /*d180*/  BSYNC.RECONVERGENT B0 ;  /* 0x0000000000007941 */ /* 0x000fea0003800200 */
.L_x_20732:
[----:B------:R0:W-:Y:S01]  /*d190*/  STG.E.U8 desc[UR36][R2.64], R0 ;  /* 0x0000000002007986 */ /* 0x0001e2000c101124 */
[----:B------:R-:W-:Y:S05]  /*d1a0*/  BRA `(.L_x_20721) ;  /* 0x0000000800147947 */ /* 0x000fea0003800000 */
.L_x_20730:
        /* <DEDUP_REMOVED lines=18> */
.L_x_20737:
[----:B------:R-:W-:-:S04]  /*d2d0*/  SHF.R.U32.HI R5, RZ, 0x18, R5 ;  /* 0x00000018ff057819 */ /* 0x000fc80000011605 */
[----:B------:R-:W-:-:S07]  /*d2e0*/  LOP3.LUT R0, R0, 0x80, R5, 0xf8, !PT ;  /* 0x0000008000007812 */ /* 0x000fce00078ef805 */
.L_x_20736:
[----:B------:R-:W-:Y:S05]  /*d2f0*/  BSYNC.RECONVERGENT B0 ;  /* 0x0000000000007941 */ /* 0x000fea0003800200 */
.L_x_20735:
[----:B------:R0:W-:Y:S01]  /*d300*/  STG.E.U8 desc[UR36][R2.64], R0 ;  /* 0x0000000002007986 */ /* 0x0001e2000c101124 */
[----:B------:R-:W-:Y:S05]  /*d310*/  BRA `(.L_x_20721) ;  /* 0x0000000400b87947 */ /* 0x000fea0003800000 */
.L_x_20729:
        /* <DEDUP_REMOVED lines=22> */
.L_x_20739:
[----:B------:R-:W-:-:S06]  /*d480*/  HADD2.F32 R4, -RZ, R19.H0_H0 ;  /* 0x20000013ff047230 */ /* 0x000fcc0000004100 */
[----:B------:R-:W0:Y:S02]  /*d490*/  F2I.U64.TRUNC R4, R4 ;  /* 0x0000000400047311 */ /* 0x000e24000020d800 */
[----:B0-----:R0:W-:Y:S01]  /*d4a0*/  STG.E.64 desc[UR36][R2.64], R4 ;  /* 0x0000000402007986 */ /* 0x0011e2000c101b24 */
[----:B------:R-:W-:Y:S05]  /*d4b0*/  BRA `(.L_x_20721) ;  /* 0x0000000400507947 */ /* 0x000fea0003800000 */
.L_x_20738:
[----:B------:R-:W-:-:S06]  /*d4c0*/  HADD2.F32 R19, -RZ, R19.H0_H0 ;  /* 0x20000013ff137230 */ /* 0x000fcc0000004100 */
[----:B------:R-:W0:Y:S02]  /*d4d0*/  F2I.FTZ.U32.TRUNC.NTZ R19, R19 ;  /* 0x0000001300137305 */ /* 0x000e24000021f000 */
[----:B0-----:R0:W-:Y:S01]  /*d4e0*/  STG.E desc[UR36][R2.64], R19 ;  /* 0x0000001302007986 */ /* 0x0011e2000c101924 */
[----:B------:R-:W-:Y:S05]  /*d4f0*/  BRA `(.L_x_20721) ;  /* 0x0000000400407947 */ /* 0x000fea0003800000 */
.L_x_20728:
        /* <DEDUP_REMOVED lines=11> */
.L_x_20741:
[----:B------:R-:W-:Y:S01]  /*d5b0*/  HADD2.F32 R19, -RZ, R19.H0_H0 ;  /* 0x20000013ff137230 */ /* 0x000fe20000004100 */
[----:B------:R-:W-:-:S04]  /*d5c0*/  CS2R R6, SRZ ;  /* 0x0000000000067805 */ /* 0x000fc8000001ff00 */
[----:B------:R-:W-:-:S06]  /*d5d0*/  FMUL.FTZ R4, R19, 1 ;  /* 0x3f80000013047820 */ /* 0x000fcc0000410000 */
[----:B------:R-:W0:Y:S02]  /*d5e0*/  F2F.F64.F32 R4, R4 ;  /* 0x0000000400047310 */ /* 0x000e240000201800 */
[----:B0-----:R0:W-:Y:S01]  /*d5f0*/  STG.E.128 desc[UR36][R2.64], R4 ;  /* 0x0000000402007986 */ /* 0x0011e2000c101d24 */
[----:B------:R-:W-:Y:S05]  /*d600*/  BRA `(.L_x_20721) ;  /* 0x0000000000fc7947 */ /* 0x000fea0003800000 */
.L_x_20740:
[----:B------:R-:W-:-:S09]  /*d610*/  UISETP.NE.AND UP0, UPT, UR4, 0xf, UPT ;  /* 0x0000000f0400788c */ /* 0x000fd2000bf05270 */
[----:B------:R-:W-:Y:S05]  /*d620*/  BRA.U !UP0, `(.L_x_20742) ;  /* 0x0000000108e87547 */ /* 0x000fea000b800000 */
[----:B------:R-:W-:-:S09]  /*d630*/  UISETP.NE.AND UP0, UPT, UR4, 0x17, UPT ;  /* 0x000000170400788c */ /* 0x000fd2000bf05270 */
[----:B------:R-:W-:Y:S05]  /*d640*/  BRA.U !UP0, `(.L_x_20743) ;  /* 0x0000000108907547 */ /* 0x000fea000b800000 */
[----:B------:R-:W-:-:S09]  /*d650*/  UISETP.NE.AND UP0, UPT, UR4, 0x18, UPT ;  /* 0x000000180400788c */ /* 0x000fd2000bf05270 */
[----:B------:R-:W-:Y:S05]  /*d660*/  BRA.U !UP0, `(.L_x_20744) ;  /* 0x0000000108447547 */ /* 0x000fea000b800000 */
.L_x_20720:
        /* <DEDUP_REMOVED lines=16> */
.L_x_20745:
[----:B------:R-:W-:Y:S05]  /*d770*/  BRA `(.L_x_20721) ;  /* 0x0000000000a07947 */ /* 0x000fea0003800000 */
.L_x_20744:
[----:B------:R-:W-:Y:S01]  /*d780*/  HADD2.F32 R19, -RZ, R19.H0_H0 ;  /* 0x20000013ff137230 */ /* 0x000fe20000004100 */
[----:B------:R-:W-:Y:S01]  /*d790*/  BSSY.RECONVERGENT B0, `(.L_x_20746) ;  /* 0x000000c000007945 */ /* 0x000fe20003800200 */
[----:B------:R-:W-:-:S03]  /*d7a0*/  HFMA2 R0, -RZ, RZ, 0, 7.569789886474609375e-06 ;  /* 0x0000007fff007431 */ /* 0x000fc600000001ff */
        /* <DEDUP_REMOVED lines=10> */
.L_x_20747:
[----:B------:R-:W-:Y:S05]  /*d850*/  BSYNC.RECONVERGENT B0 ;  /* 0x0000000000007941 */ /* 0x000fea0003800200 */
.L_x_20746:
[----:B------:R-:W-:-:S05]  /*d860*/  LOP3.LUT R5, R0, 0x80, R5, 0xf8, !PT ;  /* 0x0000008000057812 */ /* 0x000fca00078ef805 */
[----:B------:R0:W-:Y:S01]  /*d870*/  STG.E.U8 desc[UR36][R2.64], R5 ;  /* 0x0000000502007986 */ /* 0x0001e2000c101124 */
[----:B------:R-:W-:Y:S05]  /*d880*/  BRA `(.L_x_20721) ;  /* 0x00000000005c7947 */ /* 0x000fea0003800000 */
.L_x_20743:
        /* <DEDUP_REMOVED lines=12> */
.L_x_20749:
[----:B------:R-:W-:Y:S01]  /*d950*/  IMAD.MOV.U32 R0, RZ, RZ, 0x7f ;  /* 0x0000007fff007424 */ /* 0x000fe200078e00ff */
[----:B------:R-:W-:-:S04]  /*d960*/  ISETP.GT.U32.AND P0, PT, R4, 0x7f800000, PT ;  /* 0x7f8000000400780c */ /* 0x000fc80003f04070 */
[----:B------:R-:W-:-:S09]  /*d970*/  SEL R0, R0, 0x7c, P0 ;  /* 0x0000007c00007807 */ /* 0x000fd20000000000 */
.L_x_20750:
[----:B------:R-:W-:Y:S05]  /*d980*/  BSYNC.RECONVERGENT B0 ;  /* 0x0000000000007941 */ /* 0x000fea0003800200 */
.L_x_20748:
[----:B------:R-:W-:-:S04]  /*d990*/  SHF.R.U32.HI R5, RZ, 0x18, R5 ;  /* 0x00000018ff057819 */ /* 0x000fc80000011605 */
[----:B------:R-:W-:-:S05]  /*d9a0*/  LOP3.LUT R5, R0, 0x80, R5, 0xf8, !PT ;  /* 0x0000008000057812 */ /* 0x000fca00078ef805 */
[----:B------:R0:W-:Y:S01]  /*d9b0*/  STG.E.U8 desc[UR36][R2.64], R5 ;  /* 0x0000000502007986 */ /* 0x0001e2000c101124 */
[----:B------:R-:W-:Y:S05]  /*d9c0*/  BRA `(.L_x_20721) ;  /* 0x00000000000c7947 */ /* 0x000fea0003800000 */
.L_x_20742:
[----:B------:R-:W-:-:S05]  /*d9d0*/  HADD2.F32 R0, -RZ, R19.H0_H0 ;  /* 0x20000013ff007230 */ /* 0x000fca0000004100 */
[----:B------:R-:W-:-:S05]  /*d9e0*/  F2FP.BF16.F32.PACK_AB R0, RZ, R0 ;  /* 0x00000000ff00723e */ /* 0x000fca00000010ff */
[----:B------:R0:W-:Y:S02]  /*d9f0*/  STG.E.U16 desc[UR36][R2.64], R0 ;  /* 0x0000000002007986 */ /* 0x0001e4000c101524 */
.L_x_20721:
[----:B------:R-:W-:-:S07]  /*da00*/  VIADD R17, R17, 0x80 ;  /* 0x0000008011117836 */ /* 0x000fce0000000000 */
.L_x_20644:
[----:B------:R-:W-:Y:S05]  /*da10*/  BSYNC.RECONVERGENT B6 ;  /* 0x0000000000067941 */ /* 0x000fea0003800200 */
.L_x_20643:
[----:B------:R-:W5:Y:S02]  /*da20*/  LDCU UR4, c[0x0][0x380] ;  /* 0x00007000ff0477ac */ /* 0x000f640008000800 */
[----:B-----5:R-:W-:-:S13]  /*da30*/  ISETP.GE.AND P0, PT, R17, UR4, PT ;  /* 0x0000000411007c0c */ /* 0x020fda000bf06270 */
[----:B------:R-:W-:Y:S05]  /*da40*/  @P0 EXIT ;  /* 0x000000000000094d */ /* 0x000fea0003800000 */
[----:B------:R-:W5:Y:S01]  /*da50*/  LDCU UR4, c[0x0][0x388] ;  /* 0x00007100ff0477ac */ /* 0x000f620008000800 */
[----:B------:R-:W-:Y:S02]  /*da60*/  IMAD.MOV.U32 R18, RZ, RZ, RZ ;  /* 0x000000ffff127224 */ /* 0x000fe400078e00ff */
[----:B012-4-:R-:W-:Y:S02]  /*da70*/  IMAD.MOV.U32 R0, RZ, RZ, RZ ;  /* 0x000000ffff007224 */ /* 0x017fe400078e00ff */
        /* <DEDUP_REMOVED lines=8> */
[----:B---3--:R-:W-:Y:S01]  /*db00*/  IMAD.HI.U32 R2, R17, UR4, R16 ;  /* 0x0000000411027c27 */ /* 0x008fe2000f8e0010 */
        /* <DEDUP_REMOVED lines=342> */
.L_x_20751:
[----:B------:R-:W3:Y:S01]  /*f070*/  LDCU.64 UR8, c[0x0][0x5f0] ;  /* 0x0000be00ff0877ac */ /* 0x000ee20008000a00 */
[----:B------:R-:W0:Y:S01]  /*f080*/  LDCU.64 UR6, c[0x0][0x5e8] ;  /* 0x0000bd00ff0677ac */ /* 0x000e220008000a00 */
[----:B------:R-:W-:-:S04]  /*f090*/  UPRMT UR4, UR39, 0x9910, URZ ;  /* 0x0000991027047896 */ /* 0x000fc800080000ff */
[----:B------:R-:W-:Y:S01]  /*f0a0*/  UISETP.GT.AND UP0, UPT, UR4, 0x9, UPT ;  /* 0x000000090400788c */ /* 0x000fe2000bf04270 */
[----:B---3--:R-:W-:Y:S02]  /*f0b0*/  IADD3 R2, P1, PT, R0, UR8, RZ ;  /* 0x0000000800027c10 */ /* 0x008fe4000ff3e0ff */
        /* <DEDUP_REMOVED lines=17> */
.L_x_20755:
[----:B------:R-:W2:Y:S02]  /*f1d0*/  LDG.E.U8 R2, desc[UR36][R2.64] ;  /* 0x0000002402027981 */ /* 0x000ea4000c1e1100 */
[----:B--2---:R-:W-:-:S04]  /*f1e0*/  I2FP.F32.U32 R0, R2 ;  /* 0x0000000200007245 */ /* 0x004fc80000201000 */
[----:B------:R-:W-:-:S04]  /*f1f0*/  F2FP.F16.F32.PACK_AB R0, RZ, R0 ;  /* 0x00000000ff00723e */ /* 0x000fc800000000ff */
[----:B------:R-:W-:Y:S01]  /*f200*/  PRMT R19, R0, 0x7610, R19 ;  /* 0x0000761000137816 */ /* 0x000fe20000000013 */
[----:B------:R-:W-:Y:S06]  /*f210*/  BRA `(.L_x_20757) ;  /* 0x0000000c00d47947 */ /* 0x000fec0003800000 */
.L_x_20754:
        /* <DEDUP_REMOVED lines=11> */
.L_x_20759:
[----:B------:R-:W2:Y:S02]  /*f2d0*/  LDG.E R2, desc[UR36][R2.64] ;  /* 0x0000002402027981 */ /* 0x000ea4000c1e1900 */
[----:B--2---:R-:W-:-:S04]  /*f2e0*/  I2FP.F32.S32 R0, R2 ;  /* 0x0000000200007245 */ /* 0x004fc80000201400 */
[----:B------:R-:W-:-:S04]  /*f2f0*/  F2FP.F16.F32.PACK_AB R0, RZ, R0 ;  /* 0x00000000ff00723e */ /* 0x000fc800000000ff */
[----:B------:R-:W-:Y:S01]  /*f300*/  PRMT R19, R0, 0x7610, R19 ;  /* 0x0000761000137816 */ /* 0x000fe20000000013 */
[----:B------:R-:W-:Y:S06]  /*f310*/  BRA `(.L_x_20757) ;  /* 0x0000000c00947947 */ /* 0x000fec0003800000 */
.L_x_20758:
[----:B------:R-:W2:Y:S02]  /*f320*/  LDG.E.U16 R2, desc[UR36][R2.64] ;  /* 0x0000002402027981 */ /* 0x000ea4000c1e1500 */
[----:B--2---:R-:W0:Y:S02]  /*f330*/  I2F.S16 R0, R2 ;  /* 0x0000000200007306 */ /* 0x004e240000101400 */
[----:B0-----:R-:W-:-:S04]  /*f340*/  F2FP.F16.F32.PACK_AB R0, RZ, R0 ;  /* 0x00000000ff00723e */ /* 0x001fc800000000ff */
[----:B------:R-:W-:Y:S01]  /*f350*/  PRMT R19, R0, 0x7610, R19 ;  /* 0x0000761000137816 */ /* 0x000fe20000000013 */
[----:B------:R-:W-:Y:S06]  /*f360*/  BRA `(.L_x_20757) ;  /* 0x0000000c00807947 */ /* 0x000fec0003800000 */
.L_x_20753:
        /* <DEDUP_REMOVED lines=9> */
.L_x_20761:
[----:B------:R1:W5:Y:S01]  /*f400*/  LDG.E.U16 R19, desc[UR36][R2.64] ;  /* 0x0000002402137981 */ /* 0x000362000c1e1500 */
[----:B------:R-:W-:Y:S05]  /*f410*/  BRA `(.L_x_20757) ;  /* 0x0000000c00547947 */ /* 0x000fea0003800000 */
.L_x_20760:
        /* <DEDUP_REMOVED lines=9> */
.L_x_20763:
[----:B------:R0:W5:Y:S01]  /*f4b0*/  LDG.E.U16 R19, desc[UR36][R2.64] ;  /* 0x0000002402137981 */ /* 0x000162000c1e1500 */
[----:B------:R-:W-:Y:S05]  /*f4c0*/  BRA `(.L_x_20757) ;  /* 0x0000000c00287947 */ /* 0x000fea0003800000 */
.L_x_20762:
        /* <DEDUP_REMOVED lines=13> */
.L_x_20752:
        /* <DEDUP_REMOVED lines=14> */
.L_x_20766:
        /* <DEDUP_REMOVED lines=13> */
.L_x_20765:
        /* <DEDUP_REMOVED lines=27> */
.L_x_20768:
        /* <DEDUP_REMOVED lines=14> */
.L_x_20767:
[----:B------:R-:W2:Y:S02]  /*f9e0*/  LDG.E.U16 R0, desc[UR36][R2.64] ;  /* 0x0000002402007981 */ /* 0x000ea4000c1e1500 */
[----:B--2---:R-:W-:-:S05]  /*f9f0*/  IMAD.U32 R0, R0, 0x10000, RZ ;  /* 0x0001000000007824 */ /* 0x004fca00078e00ff */
[----:B------:R-:W-:-:S04]  /*fa00*/  F2FP.F16.F32.PACK_AB R0, RZ, R0 ;  /* 0x00000000ff00723e */ /* 0x000fc800000000ff */
[----:B------:R-:W-:Y:S01]  /*fa10*/  PRMT R19, R0, 0x7610, R19 ;  /* 0x0000761000137816 */ /* 0x000fe20000000013 */
[----:B------:R-:W-:Y:S06]  /*fa20*/  BRA `(.L_x_20757) ;  /* 0x0000000400d07947 */ /* 0x000fec0003800000 */
.L_x_20764:
        /* <DEDUP_REMOVED lines=13> */
.L_x_20771:
        /* <DEDUP_REMOVED lines=21> */
.L_x_20775:
[----:B------:R-:W-:Y:S05]  /*fc50*/  BSYNC.RECONVERGENT B1 ;  /* 0x0000000000017941 */ /* 0x000fea0003800200 */
.L_x_20774:
[----:B------:R-:W-:Y:S02]  /*fc60*/  SHF.L.U32 R0, R0, 0x14, RZ ;  /* 0x0000001400007819 */ /* 0x000fe400000006ff */
[----:B------:R-:W-:-:S04]  /*fc70*/  LEA R2, R2, 0x3b800000, 0x17 ;  /* 0x3b80000002027811 */ /* 0x000fc800078eb8ff */
[----:B------:R-:W-:-:S07]  /*fc80*/  LOP3.LUT R0, R2, R0, R7, 0xfe, !PT ;  /* 0x0000000002007212 */ /* 0x000fce00078efe07 */
.L_x_20773:
[----:B------:R-:W-:Y:S05]  /*fc90*/  BSYNC.RECONVERGENT B0 ;  /* 0x0000000000007941 */ /* 0x000fea0003800200 */
.L_x_20772:
[----:B------:R-:W-:-:S04]  /*fca0*/  F2FP.F16.F32.PACK_AB R0, RZ, R0 ;  /* 0x00000000ff00723e */ /* 0x000fc800000000ff */
[----:B------:R-:W-:Y:S01]  /*fcb0*/  PRMT R19, R0, 0x7610, R19 ;  /* 0x0000761000137816 */ /* 0x000fe20000000013 */
[----:B------:R-:W-:Y:S06]  /*fcc0*/  BRA `(.L_x_20757) ;  /* 0x0000000400287947 */ /* 0x000fec0003800000 */
.L_x_20770:
        /* <DEDUP_REMOVED lines=21> */
.L_x_20779:
[----:B------:R-:W-:Y:S05]  /*fe20*/  BSYNC.RECONVERGENT B1 ;  /* 0x0000000000017941 */ /* 0x000fea0003800200 */
.L_x_20778:
[----:B------:R-:W-:Y:S01]  /*fe30*/  IMAD.SHL.U32 R0, R0, 0x200000, RZ ;  /* 0x0020000000007824 */ /* 0x000fe200078e00ff */
[----:B------:R-:W-:-:S04]  /*fe40*/  LEA R2, R2, 0x37800000, 0x17 ;  /* 0x3780000002027811 */ /* 0x000fc800078eb8ff */
[----:B------:R-:W-:-:S07]  /*fe50*/  LOP3.LUT R0, R2, R0, R7, 0xfe, !PT ;  /* 0x0000000002007212 */ /* 0x000fce00078efe07 */
.L_x_20777:
[----:B------:R-:W-:Y:S05]  /*fe60*/  BSYNC.RECONVERGENT B0 ;  /* 0x0000000000007941 */ /* 0x000fea0003800200 */
.L_x_20776:
[----:B------:R-:W-:-:S04]  /*fe70*/  F2FP.F16.F32.PACK_AB R0, RZ, R0 ;  /* 0x00000000ff00723e */ /* 0x000fc800000000ff */
[----:B------:R-:W-:Y:S01]  /*fe80*/  PRMT R19, R0, 0x7610, R19 ;  /* 0x0000761000137816 */ /* 0x000fe20000000013 */
[----:B------:R-:W-:Y:S06]  /*fe90*/  BRA `(.L_x_20757) ;  /* 0x0000000000b47947 */ /* 0x000fec0003800000 */
.L_x_20769:
        /* <DEDUP_REMOVED lines=14> */
.L_x_20783:
[----:B------:R-:W-:Y:S05]  /*ff80*/  BSYNC.RECONVERGENT B0 ;  /* 0x0000000000007941 */ /* 0x000fea0003800200 */
.L_x_20782:
[----:B------:R-:W-:-:S04]  /*ff90*/  F2FP.F16.F32.PACK_AB R0, RZ, R0 ;  /* 0x00000000ff00723e */ /* 0x000fc800000000ff */
[----:B------:R-:W-:Y:S01]  /*ffa0*/  PRMT R19, R0, 0x7610, R19 ;  /* 0x0000761000137816 */ /* 0x000fe20000000013 */
[----:B------:R-:W-:Y:S06]  /*ffb0*/  BRA `(.L_x_20757) ;  /* 0x00000000006c7947 */ /* 0x000fec0003800000 */
.L_x_20756:
        /* <DEDUP_REMOVED lines=16> */
.L_x_20784:
[----:B------:R-:W-:Y:S01]  /*100c0*/  PRMT R19, RZ, 0x7610, R19 ;  /* 0x00007610ff137816 */ /* 0x000fe20000000013 */
[----:B------:R-:W-:Y:S06]  /*100d0*/  BRA `(.L_x_20757) ;  /* 0x0000000000247947 */ /* 0x000fec0003800000 */
.L_x_20781:
[----:B------:R-:W2:Y:S02]  /*100e0*/  LDG.E.64 R2, desc[UR36][R2.64] ;  /* 0x0000002402027981 */ /* 0x000ea4000c1e1b00 */
[----:B--2---:R-:W0:Y:S02]  /*100f0*/  I2F.U64 R0, R2 ;  /* 0x0000000200007312 */ /* 0x004e240000301000 */
[----:B0-----:R-:W-:-:S04]  /*10100*/  F2FP.F16.F32.PACK_AB R0, RZ, R0 ;  /* 0x00000000ff00723e */ /* 0x001fc800000000ff */
[----:B------:R-:W-:Y:S01]  /*10110*/  PRMT R19, R0, 0x7610, R19 ;  /* 0x0000761000137816 */ /* 0x000fe20000000013 */
[----:B------:R-:W-:Y:S06]  /*10120*/  BRA `(.L_x_20757) ;  /* 0x0000000000107947 */ /* 0x000fec0003800000 */
.L_x_20780:
[----:B------:R-:W2:Y:S02]  /*10130*/  LDG.E R2, desc[UR36][R2.64] ;  /* 0x0000002402027981 */ /* 0x000ea4000c1e1900 */
[----:B--2---:R-:W-:-:S04]  /*10140*/  I2FP.F32.U32 R0, R2 ;  /* 0x0000000200007245 */ /* 0x004fc80000201000 */
[----:B------:R-:W-:-:S04]  /*10150*/  F2FP.F16.F32.PACK_AB R0, RZ, R0 ;  /* 0x00000000ff00723e */ /* 0x000fc800000000ff */
[----:B------:R-:W-:-:S07]  /*10160*/  PRMT R19, R0, 0x7610, R19 ;  /* 0x0000761000137816 */ /* 0x000fce0000000013 */
.L_x_20757:
        /* <DEDUP_REMOVED lines=18> */
.L_x_20788:
[----:B------:R-:W2:Y:S02]  /*10290*/  LDG.E.U8 R2, desc[UR36][R2.64] ;  /* 0x0000002402027981 */ /* 0x000ea4000c1e1100 */
[----:B--2---:R-:W-:-:S04]  /*102a0*/  I2FP.F32.U32 R0, R2 ;  /* 0x0000000200007245 */ /* 0x004fc80000201000 */
[----:B------:R-:W-:Y:S01]  /*102b0*/  F2FP.F16.F32.PACK_AB R0, RZ, R0 ;  /* 0x00000000ff00723e */ /* 0x000fe200000000ff */
[----:B------:R-:W-:Y:S06]  /*102c0*/  BRA `(.L_x_20790) ;  /* 0x0000000c009c7947 */ /* 0x000fec0003800000 */
.L_x_20787:
        /* <DEDUP_REMOVED lines=10> */
.L_x_20792:
[----:B------:R-:W2:Y:S02]  /*10370*/  LDG.E R2, desc[UR36][R2.64] ;  /* 0x0000002402027981 */ /* 0x000ea4000c1e1900 */
[----:B--2---:R-:W-:-:S04]  /*10380*/  I2FP.F32.S32 R0, R2 ;  /* 0x0000000200007245 */ /* 0x004fc80000201400 */
[----:B------:R-:W-:Y:S01]  /*10390*/  F2FP.F16.F32.PACK_AB R0, RZ, R0 ;  /* 0x00000000ff00723e */ /* 0x000fe200000000ff */
[----:B------:R-:W-:Y:S06]  /*103a0*/  BRA `(.L_x_20790) ;  /* 0x0000000c00647947 */ /* 0x000fec0003800000 */
.L_x_20791:
[----:B------:R-:W2:Y:S02]  /*103b0*/  LDG.E.U16 R2, desc[UR36][R2.64] ;  /* 0x0000002402027981 */ /* 0x000ea4000c1e1500 */
[----:B--2---:R-:W0:Y:S02]  /*103c0*/  I2F.S16 R0, R2 ;  /* 0x0000000200007306 */ /* 0x004e240000101400 */
[----:B0-----:R-:W-:Y:S01]  /*103d0*/  F2FP.F16.F32.PACK_AB R0, RZ, R0 ;  /* 0x00000000ff00723e */ /* 0x001fe200000000ff */
[----:B------:R-:W-:Y:S06]  /*103e0*/  BRA `(.L_x_20790) ;  /* 0x0000000c00547947 */ /* 0x000fec0003800000 */
.L_x_20786:
        /* <DEDUP_REMOVED lines=9> */
.L_x_20794:
[----:B------:R1:W5:Y:S01]  /*10480*/  LDG.E.U16 R0, desc[UR36][R2.64] ;  /* 0x0000002402007981 */ /* 0x000362000c1e1500 */
[----:B------:R-:W-:Y:S05]  /*10490*/  BRA `(.L_x_20790) ;  /* 0x0000000c00287947 */ /* 0x000fea0003800000 */
.L_x_20793:
        /* <DEDUP_REMOVED lines=9> */
.L_x_20796:
[----:B------:R0:W5:Y:S01]  /*10530*/  LDG.E.U16 R0, desc[UR36][R2.64] ;  /* 0x0000002402007981 */ /* 0x000162000c1e1500 */
[----:B------:R-:W-:Y:S05]  /*10540*/  BRA `(.L_x_20790) ;  /* 0x0000000800fc7947 */ /* 0x000fea0003800000 */
.L_x_20795:
        /* <DEDUP_REMOVED lines=12> */
.L_x_20785:
        /* <DEDUP_REMOVED lines=13> */
.L_x_20799:
        /* <DEDUP_REMOVED lines=12> */
.L_x_20798:
        /* <DEDUP_REMOVED lines=27> */
.L_x_20801:
        /* <DEDUP_REMOVED lines=13> */
.L_x_20800:
[----:B------:R-:W2:Y:S02]  /*10a20*/  LDG.E.U16 R0, desc[UR36][R2.64] ;  /* 0x0000002402007981 */ /* 0x000ea4000c1e1500 */
[----:B--2---:R-:W-:-:S05]  /*10a30*/  IMAD.U32 R0, R0, 0x10000, RZ ;  /* 0x0001000000007824 */ /* 0x004fca00078e00ff */
[----:B------:R-:W-:Y:S01]  /*10a40*/  F2FP.F16.F32.PACK_AB R0, RZ, R0 ;  /* 0x00000000ff00723e */ /* 0x000fe200000000ff */
[----:B------:R-:W-:Y:S06]  /*10a50*/  BRA `(.L_x_20790) ;  /* 0x0000000400b87947 */ /* 0x000fec0003800000 */
.L_x_20797:
        /* <DEDUP_REMOVED lines=12> */
.L_x_20804:
        /* <DEDUP_REMOVED lines=21> */
.L_x_20808:
[----:B------:R-:W-:Y:S05]  /*10c70*/  BSYNC.RECONVERGENT B1 ;  /* 0x0000000000017941 */ /* 0x000fea0003800200 */
.L_x_20807:
[----:B------:R-:W-:Y:S01]  /*10c80*/  IMAD.SHL.U32 R0, R0, 0x100000, RZ ;  /* 0x0010000000007824 */ /* 0x000fe200078e00ff */
[----:B------:R-:W-:-:S04]  /*10c90*/  LEA R2, R2, 0x3b800000, 0x17 ;  /* 0x3b80000002027811 */ /* 0x000fc800078eb8ff */
[----:B------:R-:W-:-:S07]  /*10ca0*/  LOP3.LUT R0, R2, R0, R7, 0xfe, !PT ;  /* 0x0000000002007212 */ /* 0x000fce00078efe07 */
.L_x_20806:
[----:B------:R-:W-:Y:S05]  /*10cb0*/  BSYNC.RECONVERGENT B0 ;  /* 0x0000000000007941 */ /* 0x000fea0003800200 */
.L_x_20805:
[----:B------:R-:W-:Y:S01]  /*10cc0*/  F2FP.F16.F32.PACK_AB R0, RZ, R0 ;  /* 0x00000000ff00723e */ /* 0x000fe200000000ff */
[----:B------:R-:W-:Y:S06]  /*10cd0*/  BRA `(.L_x_20790) ;  /* 0x0000000400187947 */ /* 0x000fec0003800000 */
.L_x_20803:
        /* <DEDUP_REMOVED lines=21> */
.L_x_20812:
[----:B------:R-:W-:Y:S05]  /*10e30*/  BSYNC.RECONVERGENT B1 ;  /* 0x0000000000017941 */ /* 0x000fea0003800200 */
.L_x_20811:
[----:B------:R-:W-:Y:S01]  /*10e40*/  IMAD.SHL.U32 R0, R0, 0x200000, RZ ;  /* 0x0020000000007824 */ /* 0x000fe200078e00ff */
[----:B------:R-:W-:-:S04]  /*10e50*/  LEA R2, R2, 0x37800000, 0x17 ;  /* 0x3780000002027811 */ /* 0x000fc800078eb8ff */
[----:B------:R-:W-:-:S07]  /*10e60*/  LOP3.LUT R0, R2, R0, R7, 0xfe, !PT ;  /* 0x0000000002007212 */ /* 0x000fce00078efe07 */
.L_x_20810:
[----:B------:R-:W-:Y:S05]  /*10e70*/  BSYNC.RECONVERGENT B0 ;  /* 0x0000000000007941 */ /* 0x000fea0003800200 */
.L_x_20809:
[----:B------:R-:W-:Y:S01]  /*10e80*/  F2FP.F16.F32.PACK_AB R0, RZ, R0 ;  /* 0x00000000ff00723e */ /* 0x000fe200000000ff */
[----:B------:R-:W-:Y:S06]  /*10e90*/  BRA `(.L_x_20790) ;  /* 0x0000000000a87947 */ /* 0x000fec0003800000 */
.L_x_20802:
        /* <DEDUP_REMOVED lines=14> */
.L_x_20816:
[----:B------:R-:W-:Y:S05]  /*10f80*/  BSYNC.RECONVERGENT B0 ;  /* 0x0000000000007941 */ /* 0x000fea0003800200 */
.L_x_20815:
[----:B------:R-:W-:Y:S01]  /*10f90*/  F2FP.F16.F32.PACK_AB R0, RZ, R0 ;  /* 0x00000000ff00723e */ /* 0x000fe200000000ff */
[----:B------:R-:W-:Y:S06]  /*10fa0*/  BRA `(.L_x_20790) ;  /* 0x0000000000647947 */ /* 0x000fec0003800000 */
.L_x_20789:
        /* <DEDUP_REMOVED lines=16> */
.L_x_20817:
[----:B------:R-:W-:Y:S01]  /*110b0*/  PRMT R0, RZ, 0x7610, R0 ;  /* 0x00007610ff007816 */ /* 0x000fe20000000000 */
[----:B------:R-:W-:Y:S06]  /*110c0*/  BRA `(.L_x_20790) ;  /* 0x00000000001c7947 */ /* 0x000fec0003800000 */
.L_x_20814:
[----:B------:R-:W2:Y:S02]  /*110d0*/  LDG.E.64 R2, desc[UR36][R2.64] ;  /* 0x0000002402027981 */ /* 0x000ea4000c1e1b00 */
[----:B--2---:R-:W0:Y:S02]  /*110e0*/  I2F.U64 R0, R2 ;  /* 0x0000000200007312 */ /* 0x004e240000301000 */
[----:B0-----:R-:W-:Y:S01]  /*110f0*/  F2FP.F16.F32.PACK_AB R0, RZ, R0 ;  /* 0x00000000ff00723e */ /* 0x001fe200000000ff */
[----:B------:R-:W-:Y:S06]  /*11100*/  BRA `(.L_x_20790) ;  /* 0x00000000000c7947 */ /* 0x000fec0003800000 */
.L_x_20813:
[----:B------:R-:W2:Y:S02]  /*11110*/  LDG.E R2, desc[UR36][R2.64] ;  /* 0x0000002402027981 */ /* 0x000ea4000c1e1900 */
[----:B--2---:R-:W-:-:S04]  /*11120*/  I2FP.F32.U32 R0, R2 ;  /* 0x0000000200007245 */ /* 0x004fc80000201000 */
[----:B------:R-:W-:-:S07]  /*11130*/  F2FP.F16.F32.PACK_AB R0, RZ, R0 ;  /* 0x00000000ff00723e */ /* 0x000fce00000000ff */
.L_x_20790:
        /* <DEDUP_REMOVED lines=25> */
.L_x_20821:
[----:B------:R-:W-:Y:S02]  /*112d0*/  ISETP.NE.AND P0, PT, R3, RZ, PT ;  /* 0x000000ff0300720c */ /* 0x000fe40003f05270 */
[----:B------:R-:W-:-:S11]  /*112e0*/  PRMT R19, R0, 0x7610, R19 ;  /* 0x0000761000137816 */ /* 0x000fd60000000013 */
[----:B------:R-:W-:Y:S05]  /*112f0*/  @!P0 BRA `(.L_x_20820) ;  /* 0x00000000001c8947 */ /* 0x000fea0003800000 */
[----:B------:R-:W-:-:S04]  /*11300*/  LOP3.LUT R0, R0, 0x8000, RZ, 0xc0, !PT ;  /* 0x0000800000007812 */ /* 0x000fc800078ec0ff */
[----:B------:R-:W-:-:S04]  /*11310*/  LOP3.LUT R0, R0, 0x1, RZ, 0xfc, !PT ;  /* 0x0000000100007812 */ /* 0x000fc800078efcff */
[----:B------:R-:W-:Y:S01]  /*11320*/  PRMT R19, R0, 0x7610, R19 ;  /* 0x0000761000137816 */ /* 0x000fe20000000013 */
[----:B------:R-:W-:Y:S06]  /*11330*/  BRA `(.L_x_20820) ;  /* 0x00000000000c7947 */ /* 0x000fec0003800000 */
.L_x_20819:
[----:B------:R-:W-:-:S05]  /*11340*/  FADD.FTZ R2, R3, R2 ;  /* 0x0000000203027221 */ /* 0x000fca0000010000 */
[----:B------:R-:W-:-:S04]  /*11350*/  F2FP.F16.F32.PACK_AB R2, RZ, R2 ;  /* 0x00000002ff02723e */ /* 0x000fc800000000ff */
[----:B------:R-:W-:-:S07]  /*11360*/  PRMT R19, R2, 0x7610, R19 ;  /* 0x0000761002137816 */ /* 0x000fce0000000013 */
.L_x_20820:
[----:B------:R-:W-:Y:S05]  /*11370*/  BSYNC.RECONVERGENT B0 ;  /* 0x0000000000007941 */ /* 0x000fea0003800200 */
.L_x_20818:
[----:B------:R-:W-:-:S04]  /*11380*/  UPRMT UR4, UR43, 0x9910, URZ ;  /* 0x000099102b047896 */ /* 0x000fc800080000ff */
        /* <DEDUP_REMOVED lines=12> */
[----:B0-----:R-:W-:Y:S01]  /*11450*/  STG.E.U8 desc[UR36][R16.64], R19 ;  /* 0x0000001310007986 */ /* 0x001fe2000c101124 */
[----:B------:R-:W-:Y:S05]  /*11460*/  EXIT ;  /* 0x000000000000794d */ /* 0x000fea0003800000 */
.L_x_20825:
[----:B------:R-:W-:-:S06]  /*11470*/  HADD2.F32 R3, -RZ, R19.H0_H0 ;  /* 0x20000013ff037230 */ /* 0x000fcc0000004100 */
[----:B------:R-:W0:Y:S02]  /*11480*/  F2I.S64.TRUNC R2, R3 ;  /* 0x0000000300027311 */ /* 0x000e24000020d900 */
[----:B0-----:R-:W-:Y:S01]  /*11490*/  STG.E.U8 desc[UR36][R16.64], R2 ;  /* 0x0000000210007986 */ /* 0x001fe2000c101124 */
[----:B------:R-:W-:Y:S05]  /*114a0*/  EXIT ;  /* 0x000000000000794d */ /* 0x000fea0003800000 */
.L_x_20824:
        /* <DEDUP_REMOVED lines=8> */
[----:B0-----:R-:W-:Y:S01]  /*11530*/  STG.E.64 desc[UR36][R16.64], R2 ;  /* 0x0000000210007986 */ /* 0x001fe2000c101b24 */
[----:B------:R-:W-:Y:S05]  /*11540*/  EXIT ;  /* 0x000000000000794d */ /* 0x000fea0003800000 */
.L_x_20828:
[----:B------:R-:W-:-:S06]  /*11550*/  HADD2.F32 R19, -RZ, R19.H0_H0 ;  /* 0x20000013ff137230 */ /* 0x000fcc0000004100 */
[----:B------:R-:W0:Y:S02]  /*11560*/  F2I.FTZ.TRUNC.NTZ R19, R19 ;  /* 0x0000001300137305 */ /* 0x000e24000021f100 */
[----:B0-----:R-:W-:Y:S01]  /*11570*/  STG.E desc[UR36][R16.64], R19 ;  /* 0x0000001310007986 */ /* 0x001fe2000c101924 */
[----:B------:R-:W-:Y:S05]  /*11580*/  EXIT ;  /* 0x000000000000794d */ /* 0x000fea0003800000 */
.L_x_20827:
[----:B------:R-:W-:-:S06]  /*11590*/  HADD2.F32 R19, -RZ, R19.H0_H0 ;  /* 0x20000013ff137230 */ /* 0x000fcc0000004100 */
[----:B------:R-:W0:Y:S02]  /*115a0*/  F2I.FTZ.TRUNC.NTZ R19, R19 ;  /* 0x0000001300137305 */ /* 0x000e24000021f100 */
[----:B0-----:R-:W-:Y:S01]  /*115b0*/  STG.E.U16 desc[UR36][R16.64], R19 ;  /* 0x0000001310007986 */ /* 0x001fe2000c101524 */
[----:B------:R-:W-:Y:S05]  /*115c0*/  EXIT ;  /* 0x000000000000794d */ /* 0x000fea0003800000 */
.L_x_20823:
        /* <DEDUP_REMOVED lines=9> */
.L_x_20830:
[----:B------:R-:W-:Y:S01]  /*11660*/  STG.E.U16 desc[UR36][R16.64], R19 ;  /* 0x0000001310007986 */ /* 0x000fe2000c101524 */
[----:B------:R-:W-:Y:S05]  /*11670*/  EXIT ;  /* 0x000000000000794d */ /* 0x000fea0003800000 */
.L_x_20829:
        /* <DEDUP_REMOVED lines=8> */
[----:B------:R-:W-:Y:S01]  /*11700*/  STG.E.64 desc[UR36][R16.64], R2 ;  /* 0x0000000210007986 */ /* 0x000fe2000c101b24 */
[----:B------:R-:W-:Y:S05]  /*11710*/  EXIT ;  /* 0x000000000000794d */ /* 0x000fea0003800000 */
.L_x_20832:
[----:B------:R-:W-:-:S05]  /*11720*/  HADD2.F32 R0, -RZ, R19.H0_H0 ;  /* 0x20000013ff007230 */ /* 0x000fca0000004100 */
[----:B------:R-:W-:-:S04]  /*11730*/  F2FP.F16.F32.PACK_AB R0, RZ, R0 ;  /* 0x00000000ff00723e */ /* 0x000fc800000000ff */
[----:B------:R-:W-:-:S05]  /*11740*/  PRMT R0, R0, 0x5410, RZ ;  /* 0x0000541000007816 */ /* 0x000fca00000000ff */
[----:B------:R-:W-:Y:S01]  /*11750*/  STG.E desc[UR36][R16.64], R0 ;  /* 0x0000000010007986 */ /* 0x000fe2000c101924 */
[----:B------:R-:W-:Y:S05]  /*11760*/  EXIT ;  /* 0x000000000000794d */ /* 0x000fea0003800000 */
.L_x_20831:
[----:B------:R-:W-:-:S05]  /*11770*/  HADD2.F32 R2, -RZ, R19.H0_H0 ;  /* 0x20000013ff027230 */ /* 0x000fca0000004100 */
[----:B------:R-:W-:-:S06]  /*11780*/  FMUL.FTZ R2, R2, 1 ;  /* 0x3f80000002027820 */ /* 0x000fcc0000410000 */
[----:B------:R-:W0:Y:S02]  /*11790*/  F2F.F64.F32 R2, R2 ;  /* 0x0000000200027310 */ /* 0x000e240000201800 */
[----:B0-----:R-:W-:Y:S01]  /*117a0*/  STG.E.64 desc[UR36][R16.64], R2 ;  /* 0x0000000210007986 */ /* 0x001fe2000c101b24 */
[----:B------:R-:W-:Y:S05]  /*117b0*/  EXIT ;  /* 0x000000000000794d */ /* 0x000fea0003800000 */
.L_x_20822:
        /* <DEDUP_REMOVED lines=12> */
[----:B0-----:R-:W-:Y:S01]  /*11880*/  STG.E.U16 desc[UR36][R16.64], R3 ;  /* 0x0000000310007986 */ /* 0x001fe2000c101524 */
[----:B------:R-:W-:Y:S05]  /*11890*/  EXIT ;  /* 0x000000000000794d */ /* 0x000fea0003800000 */
.L_x_20836:
        /* <DEDUP_REMOVED lines=17> */
.L_x_20839:
[----:B------:R-:W-:-:S04]  /*119b0*/  SHF.R.U32.HI R3, RZ, 0x18, R3 ;  /* 0x00000018ff037819 */ /* 0x000fc80000011603 */
[----:B------:R-:W-:-:S04]  /*119c0*/  LOP3.LUT R0, R0, 0x80, R3, 0xf8, !PT ;  /* 0x0000008000007812 */ /* 0x000fc800078ef803 */
[----:B------:R-:W-:-:S07]  /*119d0*/  PRMT R8, R0, 0x7610, R8 ;  /* 0x0000761000087816 */ /* 0x000fce0000000008 */
.L_x_20838:
[----:B------:R-:W-:Y:S05]  /*119e0*/  BSYNC.RECONVERGENT B0 ;  /* 0x0000000000007941 */ /* 0x000fea0003800200 */
.L_x_20837:
[----:B------:R-:W-:Y:S01]  /*119f0*/  STG.E.U8 desc[UR36][R16.64], R8 ;  /* 0x0000000810007986 */ /* 0x000fe2000c101124 */
[----:B------:R-:W-:Y:S05]  /*11a00*/  EXIT ;  /* 0x000000000000794d */ /* 0x000fea0003800000 */
.L_x_20835:
        /* <DEDUP_REMOVED lines=17> */
.L_x_20842:
[----:B------:R-:W-:-:S04]  /*11b20*/  SHF.R.U32.HI R3, RZ, 0x18, R3 ;  /* 0x00000018ff037819 */ /* 0x000fc80000011603 */
[----:B------:R-:W-:-:S04]  /*11b30*/  LOP3.LUT R0, R0, 0x80, R3, 0xf8, !PT ;  /* 0x0000008000007812 */ /* 0x000fc800078ef803 */
[----:B------:R-:W-:-:S07]  /*11b40*/  PRMT R8, R0, 0x7610, R8 ;  /* 0x0000761000087816 */ /* 0x000fce0000000008 */
.L_x_20841:
[----:B------:R-:W-:Y:S05]  /*11b50*/  BSYNC.RECONVERGENT B0 ;  /* 0x0000000000007941 */ /* 0x000fea0003800200 */
.L_x_20840:
[----:B------:R-:W-:Y:S01]  /*11b60*/  STG.E.U8 desc[UR36][R16.64], R8 ;  /* 0x0000000810007986 */ /* 0x000fe2000c101124 */
[----:B------:R-:W-:Y:S05]  /*11b70*/  EXIT ;  /* 0x000000000000794d */ /* 0x000fea0003800000 */
.L_x_20834:
[----:B------:R-:W-:-:S09]  /*11b80*/  UISETP.NE.AND UP0, UPT, UR4, 0x1c, UPT ;  /* 0x0000001c0400788c */ /* 0x000fd2000bf05270 */
[----:B------:R-:W-:Y:S05]  /*11b90*/  BRA.U !UP0, `(.L_x_20843) ;  /* 0x0000000108607547 */ /* 0x000fea000b800000 */
[----:B------:R-:W-:-:S09]  /*11ba0*/  UISETP.NE.AND UP0, UPT, UR4, 0x1d, UPT ;  /* 0x0000001d0400788c */ /* 0x000fd2000bf05270 */
[----:B------:R-:W-:Y:S05]  /*11bb0*/  BRA.U !UP0, `(.L_x_20844) ;  /* 0x0000000108487547 */ /* 0x000fea000b800000 */
[----:B------:R-:W-:-:S09]  /*11bc0*/  UISETP.NE.AND UP0, UPT, UR4, 0x2c, UPT ;  /* 0x0000002c0400788c */ /* 0x000fd2000bf05270 */
[----:B------:R-:W-:Y:S05]  /*11bd0*/  BRA.U UP0, `(.L_x_20826) ;  /* 0x0000000100bc7547 */ /* 0x000fea000b800000 */
[----:B------:R-:W-:Y:S02]  /*11be0*/  HADD2.F32 R19, -RZ, R19.H0_H0 ;  /* 0x20000013ff137230 */ /* 0x000fe40000004100 */
[----:B------:R-:W-:-:S03]  /*11bf0*/  HFMA2 R3, -RZ, RZ, 0, 1.5199184417724609375e-05 ;  /* 0x000000ffff037431 */ /* 0x000fc600000001ff */
        /* <DEDUP_REMOVED lines=14> */
.L_x_20844:
[----:B------:R-:W-:-:S06]  /*11ce0*/  HADD2.F32 R2, -RZ, R19.H0_H0 ;  /* 0x20000013ff027230 */ /* 0x000fcc0000004100 */
[----:B------:R-:W0:Y:S02]  /*11cf0*/  F2I.U64.TRUNC R2, R2 ;  /* 0x0000000200027311 */ /* 0x000e24000020d800 */
[----:B0-----:R-:W-:Y:S01]  /*11d00*/  STG.E.64 desc[UR36][R16.64], R2 ;  /* 0x0000000210007986 */ /* 0x001fe2000c101b24 */
[----:B------:R-:W-:Y:S05]  /*11d10*/  EXIT ;  /* 0x000000000000794d */ /* 0x000fea0003800000 */
.L_x_20843:
[----:B------:R-:W-:-:S06]  /*11d20*/  HADD2.F32 R19, -RZ, R19.H0_H0 ;  /* 0x20000013ff137230 */ /* 0x000fcc0000004100 */
[----:B------:R-:W0:Y:S02]  /*11d30*/  F2I.FTZ.U32.TRUNC.NTZ R19, R19 ;  /* 0x0000001300137305 */ /* 0x000e24000021f000 */
[----:B0-----:R-:W-:Y:S01]  /*11d40*/  STG.E desc[UR36][R16.64], R19 ;  /* 0x0000001310007986 */ /* 0x001fe2000c101924 */
[----:B------:R-:W-:Y:S05]  /*11d50*/  EXIT ;  /* 0x000000000000794d */ /* 0x000fea0003800000 */
.L_x_20833:
        /* <DEDUP_REMOVED lines=9> */
[----:B------:R-:W-:Y:S01]  /*11df0*/  STG.E.U8 desc[UR36][R16.64], R3 ;  /* 0x0000000310007986 */ /* 0x000fe2000c101124 */
[----:B------:R-:W-:Y:S05]  /*11e00*/  EXIT ;  /* 0x000000000000794d */ /* 0x000fea0003800000 */
.L_x_20846:
[----:B------:R-:W-:Y:S01]  /*11e10*/  HADD2.F32 R19, -RZ, R19.H0_H0 ;  /* 0x20000013ff137230 */ /* 0x000fe20000004100 */
[----:B------:R-:W-:-:S04]  /*11e20*/  CS2R R6, SRZ ;  /* 0x0000000000067805 */ /* 0x000fc8000001ff00 */
[----:B------:R-:W-:-:S06]  /*11e30*/  FMUL.FTZ R4, R19, 1 ;  /* 0x3f80000013047820 */ /* 0x000fcc0000410000 */
[----:B------:R-:W0:Y:S02]  /*11e40*/  F2F.F64.F32 R4, R4 ;  /* 0x0000000400047310 */ /* 0x000e240000201800 */
[----:B0-----:R-:W-:Y:S01]  /*11e50*/  STG.E.128 desc[UR36][R16.64], R4 ;  /* 0x0000000410007986 */ /* 0x001fe2000c101d24 */
[----:B------:R-:W-:Y:S05]  /*11e60*/  EXIT ;  /* 0x000000000000794d */ /* 0x000fea0003800000 */
.L_x_20845:
[----:B------:R-:W-:-:S09]  /*11e70*/  UISETP.NE.AND UP0, UPT, UR4, 0xf, UPT ;  /* 0x0000000f0400788c */ /* 0x000fd2000bf05270 */
[----:B------:R-:W-:Y:S05]  /*11e80*/  BRA.U !UP0, `(.L_x_20847) ;  /* 0x0000000108e87547 */ /* 0x000fea000b800000 */
[----:B------:R-:W-:-:S09]  /*11e90*/  UISETP.NE.AND UP0, UPT, UR4, 0x17, UPT ;  /* 0x000000170400788c */ /* 0x000fd2000bf05270 */
[----:B------:R-:W-:Y:S05]  /*11ea0*/  BRA.U !UP0, `(.L_x_20848) ;  /* 0x0000000108907547 */ /* 0x000fea000b800000 */
[----:B------:R-:W-:-:S09]  /*11eb0*/  UISETP.NE.AND UP0, UPT, UR4, 0x18, UPT ;  /* 0x000000180400788c */ /* 0x000fd2000bf05270 */
[----:B------:R-:W-:Y:S05]  /*11ec0*/  BRA.U !UP0, `(.L_x_20849) ;  /* 0x0000000108447547 */ /* 0x000fea000b800000 */
.L_x_20826:
        /* <DEDUP_REMOVED lines=16> */
.L_x_20850:
[----:B------:R-:W-:Y:S05]  /*11fd0*/  EXIT ;  /* 0x000000000000794d */ /* 0x000fea0003800000 */
.L_x_20849:
        /* <DEDUP_REMOVED lines=13> */
.L_x_20852:
[----:B------:R-:W-:Y:S05]  /*120b0*/  BSYNC.RECONVERGENT B0 ;  /* 0x0000000000007941 */ /* 0x000fea0003800200 */
.L_x_20851:
[----:B------:R-:W-:-:S05]  /*120c0*/  LOP3.LUT R3, R0, 0x80, R3, 0xf8, !PT ;  /* 0x0000008000037812 */ /* 0x000fca00078ef803 */
[----:B------:R-:W-:Y:S01]  /*120d0*/  STG.E.U8 desc[UR36][R16.64], R3 ;  /* 0x0000000310007986 */ /* 0x000fe2000c101124 */
[----:B------:R-:W-:Y:S05]  /*120e0*/  EXIT ;  /* 0x000000000000794d */ /* 0x000fea0003800000 */
.L_x_20848:
        /* <DEDUP_REMOVED lines=12> */
.L_x_20854:
[----:B------:R-:W-:Y:S01]  /*121b0*/  IMAD.MOV.U32 R0, RZ, RZ, 0x7f ;  /* 0x0000007fff007424 */ /* 0x000fe200078e00ff */
[----:B------:R-:W-:-:S04]  /*121c0*/  ISETP.GT.U32.AND P0, PT, R2, 0x7f800000, PT ;  /* 0x7f8000000200780c */ /* 0x000fc80003f04070 */
[----:B------:R-:W-:-:S09]  /*121d0*/  SEL R0, R0, 0x7c, P0 ;  /* 0x0000007c00007807 */ /* 0x000fd20000000000 */
.L_x_20855:
[----:B------:R-:W-:Y:S05]  /*121e0*/  BSYNC.RECONVERGENT B0 ;  /* 0x0000000000007941 */ /* 0x000fea0003800200 */
.L_x_20853:
[----:B------:R-:W-:-:S04]  /*121f0*/  SHF.R.U32.HI R3, RZ, 0x18, R3 ;  /* 0x00000018ff037819 */ /* 0x000fc80000011603 */
[----:B------:R-:W-:-:S05]  /*12200*/  LOP3.LUT R3, R0, 0x80, R3, 0xf8, !PT ;  /* 0x0000008000037812 */ /* 0x000fca00078ef803 */
[----:B------:R-:W-:Y:S01]  /*12210*/  STG.E.U8 desc[UR36][R16.64], R3 ;  /* 0x0000000310007986 */ /* 0x000fe2000c101124 */
[----:B------:R-:W-:Y:S05]  /*12220*/  EXIT ;  /* 0x000000000000794d */ /* 0x000fea0003800000 */
.L_x_20847:
[----:B------:R-:W-:-:S05]  /*12230*/  HADD2.F32 R0, -RZ, R19.H0_H0 ;  /* 0x20000013ff007230 */ /* 0x000fca0000004100 */
[----:B------:R-:W-:-:S05]  /*12240*/  F2FP.BF16.F32.PACK_AB R0, RZ, R0 ;  /* 0x00000000ff00723e */ /* 0x000fca00000010ff */
[----:B------:R-:W-:Y:S01]  /*12250*/  STG.E.U16 desc[UR36][R16.64], R0 ;  /* 0x0000000010007986 */ /* 0x000fe2000c101524 */
[----:B------:R-:W-:Y:S05]  /*12260*/  EXIT ;  /* 0x000000000000794d */ /* 0x000fea0003800000 */
.L_x_20856:
        /* <DEDUP_REMOVED lines=9> */
.L_x_31220:


//--------------------- .text._ZN2at6native27unrolled_elementwise_kernelINS0_13BinaryFunctorIN3c104HalfES4_S4_ZZZNS0_21nextafter_kernel_cudaERNS_18TensorIteratorBaseEENKUlvE_clEvENKUlvE2_clEvEUlS4_S4_E_EESt5arrayIPcLm3EELi4E23TrivialOffsetCalculatorILi2EjESE_ILi1EjENS0_6memory12LoadWithCastILi2EEENSH_13StoreWithCastILi1EEEEEviT_T0_T2_T3_T4_T5_ --------------------------
	.section	.text._ZN2at6native27unrolled_elementwise_kernelINS0_13BinaryFunctorIN3c104HalfES4_S4_ZZZNS0_21nextafter_kernel_cudaERNS_18TensorIteratorBaseEENKUlvE_clEvENKUlvE2_clEvEUlS4_S4_E_EESt5arrayIPcLm3EELi4E23TrivialOffsetCalculatorILi2EjESE_ILi1EjENS0_6memory12LoadWithCastILi2EEENSH_13StoreWithCastILi1EEEEEviT_T0_T2_T3_T4_T5_,"ax",@progbits
	.align	128
        .global         _ZN2at6native27unrolled_elementwise_kernelINS0_13BinaryFunctorIN3c104HalfES4_S4_ZZZNS0_21nextafter_kernel_cudaERNS_18TensorIteratorBaseEENKUlvE_clEvENKUlvE2_clEvEUlS4_S4_E_EESt5arrayIPcLm3EELi4E23TrivialOffsetCalculatorILi2EjESE_ILi1EjENS0_6memory12LoadWithCastILi2EEENSH_13StoreWithCastILi1EEEEEviT_T0_T2_T3_T4_T5_
        .type           _ZN2at6native27unrolled_elementwise_kernelINS0_13BinaryFunctorIN3c104HalfES4_S4_ZZZNS0_21nextafter_kernel_cudaERNS_18TensorIteratorBaseEENKUlvE_clEvENKUlvE2_clEvEUlS4_S4_E_EESt5arrayIPcLm3EELi4E23TrivialOffsetCalculatorILi2EjESE_ILi1EjENS0_6memory12LoadWithCastILi2EEENSH_13StoreWithCastILi1EEEEEviT_T0_T2_T3_T4_T5_,@function
        .size           _ZN2at6native27unrolled_elementwise_kernelINS0_13BinaryFunctorIN3c104HalfES4_S4_ZZZNS0_21nextafter_kernel_cudaERNS_18TensorIteratorBaseEENKUlvE_clEvENKUlvE2_clEvEUlS4_S4_E_EESt5arrayIPcLm3EELi4E23TrivialOffsetCalculatorILi2EjESE_ILi1EjENS0_6memory12LoadWithCastILi2EEENSH_13StoreWithCastILi1EEEEEviT_T0_T2_T3_T4_T5_,(.L_x_31221 - _ZN2at6native27unrolled_elementwise_kernelINS0_13BinaryFunctorIN3c104HalfES4_S4_ZZZNS0_21nextafter_kernel_cudaERNS_18TensorIteratorBaseEENKUlvE_clEvENKUlvE2_clEvEUlS4_S4_E_EESt5arrayIPcLm3EELi4E23TrivialOffsetCalculatorILi2EjESE_ILi1EjENS0_6memory12LoadWithCastILi2EEENSH_13StoreWithCastILi1EEEEEviT_T0_T2_T3_T4_T5_)
        .other          _ZN2at6native27unrolled_elementwise_kernelINS0_13BinaryFunctorIN3c104HalfES4_S4_ZZZNS0_21nextafter_kernel_cudaERNS_18TensorIteratorBaseEENKUlvE_clEvENKUlvE2_clEvEUlS4_S4_E_EESt5arrayIPcLm3EELi4E23TrivialOffsetCalculatorILi2EjESE_ILi1EjENS0_6memory12LoadWithCastILi2EEENSH_13StoreWithCastILi1EEEEEviT_T0_T2_T3_T4_T5_,@"STO_CUDA_ENTRY STV_DEFAULT"
_ZN2at6native27unrolled_elementwise_kernelINS0_13BinaryFunctorIN3c104HalfES4_S4_ZZZNS0_21nextafter_kernel_cudaERNS_18TensorIteratorBaseEENKUlvE_clEvENKUlvE2_clEvEUlS4_S4_E_EESt5arrayIPcLm3EELi4E23TrivialOffsetCalculatorILi2EjESE_ILi1EjENS0_6memory12LoadWithCastILi2EEENSH_13StoreWithCastILi1EEEEEviT_T0_T2_T3_T4_T5_:
.text._ZN2at6native27unrolled_elementwise_kernelINS0_13BinaryFunctorIN3c104HalfES4_S4_ZZZNS0_21nextafter_kernel_cudaERNS_18TensorIteratorBaseEENKUlvE_clEvENKUlvE2_clEvEUlS4_S4_E_EESt5arrayIPcLm3EELi4E23TrivialOffsetCalculatorILi2EjESE_ILi1EjENS0_6memory12LoadWithCastILi2EEENSH_13StoreWithCastILi1EEEEEviT_T0_T2_T3_T4_T5_:
        /* <DEDUP_REMOVED lines=36> */
.L_x_20862:
[----:B------:R-:W2:Y:S02]  /*0240*/  LDG.E.U8 R4, desc[UR36][R4.64] ;  /* 0x0000002404047981 */ /* 0x000ea4000c1e1100 */
[----:B--2---:R-:W-:-:S04]  /*0250*/  I2FP.F32.U32 R0, R4 ;  /* 0x0000000400007245 */ /* 0x004fc80000201000 */
[----:B------:R-:W-:-:S04]  /*0260*/  F2FP.F16.F32.PACK_AB R0, RZ, R0 ;  /* 0x00000000ff00723e */ /* 0x000fc800000000ff */
[----:B------:R-:W-:Y:S01]  /*0270*/  PRMT R24, R0, 0x7610, R24 ;  /* 0x0000761000187816 */ /* 0x000fe20000000018 */
[----:B------:R-:W-:Y:S06]  /*0280*/  BRA `(.L_x_20864) ;  /* 0x0000000c00d87947 */ /* 0x000fec0003800000 */
.L_x_20861:
        /* <DEDUP_REMOVED lines=11> */
.L_x_20866:
[----:B------:R-:W2:Y:S02]  /*0340*/  LDG.E R4, desc[UR36][R4.64] ;  /* 0x0000002404047981 */ /* 0x000ea4000c1e1900 */
[----:B--2---:R-:W-:-:S04]  /*0350*/  I2FP.F32.S32 R0, R4 ;  /* 0x0000000400007245 */ /* 0x004fc80000201400 */
[----:B------:R-:W-:-:S04]  /*0360*/  F2FP.F16.F32.PACK_AB R0, RZ, R0 ;  /* 0x00000000ff00723e */ /* 0x000fc800000000ff */
[----:B------:R-:W-:Y:S01]  /*0370*/  PRMT R24, R0, 0x7610, R24 ;  /* 0x0000761000187816 */ /* 0x000fe20000000018 */
[----:B------:R-:W-:Y:S06]  /*0380*/  BRA `(.L_x_20864) ;  /* 0x0000000c00987947 */ /* 0x000fec0003800000 */
.L_x_20865:
[----:B------:R-:W2:Y:S02]  /*0390*/  LDG.E.U16 R4, desc[UR36][R4.64] ;  /* 0x0000002404047981 */ /* 0x000ea4000c1e1500 */
[----:B--2---:R-:W0:Y:S02]  /*03a0*/  I2F.S16 R0, R4 ;  /* 0x0000000400007306 */ /* 0x004e240000101400 */
[----:B0-----:R-:W-:-:S04]  /*03b0*/  F2FP.F16.F32.PACK_AB R0, RZ, R0 ;  /* 0x00000000ff00723e */ /* 0x001fc800000000ff */
[----:B------:R-:W-:Y:S01]  /*03c0*/  PRMT R24, R0, 0x7610, R24 ;  /* 0x0000761000187816 */ /* 0x000fe20000000018 */
[----:B------:R-:W-:Y:S06]  /*03d0*/  BRA `(.L_x_20864) ;  /* 0x0000000c00847947 */ /* 0x000fec0003800000 */
.L_x_20860:
        /* <DEDUP_REMOVED lines=9> */
.L_x_20868:
[----:B------:R1:W5:Y:S01]  /*0470*/  LDG.E.U16 R24, desc[UR36][R4.64] ;  /* 0x0000002404187981 */ /* 0x000362000c1e1500 */
[----:B------:R-:W-:Y:S05]  /*0480*/  BRA `(.L_x_20864) ;  /* 0x0000000c00587947 */ /* 0x000fea0003800000 */
.L_x_20867:
        /* <DEDUP_REMOVED lines=9> */
.L_x_20870:
[----:B------:R0:W5:Y:S01]  /*0520*/  LDG.E.U16 R24, desc[UR36][R4.64] ;  /* 0x0000002404187981 */ /* 0x000162000c1e1500 */
[----:B------:R-:W-:Y:S05]  /*0530*/  BRA `(.L_x_20864) ;  /* 0x0000000c002c7947 */ /* 0x000fea0003800000 */
.L_x_20869:
        /* <DEDUP_REMOVED lines=13> */
.L_x_20859:
        /* <DEDUP_REMOVED lines=14> */
.L_x_20873:
        /* <DEDUP_REMOVED lines=13> */
.L_x_20872:
        /* <DEDUP_REMOVED lines=27> */
.L_x_20875:
        /* <DEDUP_REMOVED lines=15> */
.L_x_20874:
[----:B------:R-:W2:Y:S02]  /*0a60*/  LDG.E.U16 R0, desc[UR36][R4.64] ;  /* 0x0000002404007981 */ /* 0x000ea4000c1e1500 */
[----:B--2---:R-:W-:-:S05]  /*0a70*/  IMAD.U32 R0, R0, 0x10000, RZ ;  /* 0x0001000000007824 */ /* 0x004fca00078e00ff */
[----:B------:R-:W-:-:S04]  /*0a80*/  F2FP.F16.F32.PACK_AB R0, RZ, R0 ;  /* 0x00000000ff00723e */ /* 0x000fc800000000ff */
[----:B------:R-:W-:Y:S01]  /*0a90*/  PRMT R24, R0, 0x7610, R24 ;  /* 0x0000761000187816 */ /* 0x000fe20000000018 */
[----:B------:R-:W-:Y:S06]  /*0aa0*/  BRA `(.L_x_20864) ;  /* 0x0000000400d07947 */ /* 0x000fec0003800000 */
.L_x_20871:
        /* <DEDUP_REMOVED lines=13> */
.L_x_20878:
        /* <DEDUP_REMOVED lines=21> */
.L_x_20882:
[----:B------:R-:W-:Y:S05]  /*0cd0*/  BSYNC.RECONVERGENT B1 ;  /* 0x0000000000017941 */ /* 0x000fea0003800200 */
.L_x_20881:
[----:B------:R-:W-:Y:S01]  /*0ce0*/  IMAD.SHL.U32 R0, R0, 0x100000, RZ ;  /* 0x0010000000007824 */ /* 0x000fe200078e00ff */
[----:B------:R-:W-:-:S04]  /*0cf0*/  LEA R3, R3, 0x3b800000, 0x17 ;  /* 0x3b80000003037811 */ /* 0x000fc800078eb8ff */
[----:B------:R-:W-:-:S07]  /*0d00*/  LOP3.LUT R0, R3, R0, R7, 0xfe, !PT ;  /* 0x0000000003007212 */ /* 0x000fce00078efe07 */
.L_x_20880:
[----:B------:R-:W-:Y:S05]  /*0d10*/  BSYNC.RECONVERGENT B0 ;  /* 0x0000000000007941 */ /* 0x000fea0003800200 */
.L_x_20879:
[----:B------:R-:W-:-:S04]  /*0d20*/  F2FP.F16.F32.PACK_AB R0, RZ, R0 ;  /* 0x00000000ff00723e */ /* 0x000fc800000000ff */
[----:B------:R-:W-:Y:S01]  /*0d30*/  PRMT R24, R0, 0x7610, R24 ;  /* 0x0000761000187816 */ /* 0x000fe20000000018 */
[----:B------:R-:W-:Y:S06]  /*0d40*/  BRA `(.L_x_20864) ;  /* 0x0000000400287947 */ /* 0x000fec0003800000 */
.L_x_20877:
        /* <DEDUP_REMOVED lines=21> */
.L_x_20886:
[----:B------:R-:W-:Y:S05]  /*0ea0*/  BSYNC.RECONVERGENT B1 ;  /* 0x0000000000017941 */ /* 0x000fea0003800200 */
.L_x_20885:
[----:B------:R-:W-:Y:S01]  /*0eb0*/  IMAD.SHL.U32 R0, R0, 0x200000, RZ ;  /* 0x0020000000007824 */ /* 0x000fe200078e00ff */
[----:B------:R-:W-:-:S04]  /*0ec0*/  LEA R3, R3, 0x37800000, 0x17 ;  /* 0x3780000003037811 */ /* 0x000fc800078eb8ff */
[----:B------:R-:W-:-:S07]  /*0ed0*/  LOP3.LUT R0, R3, R0, R7, 0xfe, !PT ;  /* 0x0000000003007212 */ /* 0x000fce00078efe07 */
.L_x_20884:
[----:B------:R-:W-:Y:S05]  /*0ee0*/  BSYNC.RECONVERGENT B0 ;  /* 0x0000000000007941 */ /* 0x000fea0003800200 */
.L_x_20883:
[----:B------:R-:W-:-:S04]  /*0ef0*/  F2FP.F16.F32.PACK_AB R0, RZ, R0 ;  /* 0x00000000ff00723e */ /* 0x000fc800000000ff */
[----:B------:R-:W-:Y:S01]  /*0f00*/  PRMT R24, R0, 0x7610, R24 ;  /* 0x0000761000187816 */ /* 0x000fe20000000018 */
[----:B------:R-:W-:Y:S06]  /*0f10*/  BRA `(.L_x_20864) ;  /* 0x0000000000b47947 */ /* 0x000fec0003800000 */
.L_x_20876:
[----:B------:R-:W-:-:S09]  /*0f20*/  UISETP.NE.AND UP0, UPT, UR4, 0x1c, UPT ;  /* 0x0000001c0400788c */ /* 0x000fd2000bf05270 */
[----:B------:R-:W-:Y:S05]  /*0f30*/  BRA.U !UP0, `(.L_x_20887) ;  /* 0x00000001089c7547 */ /* 0x000fea000b800000 */
[----:B------:R-:W-:-:S09]  /*0f40*/  UISETP.NE.AND UP0, UPT, UR4, 0x1d, UPT ;  /* 0x0000001d0400788c */ /* 0x000fd2000bf05270 */
[----:B------:R-:W-:Y:S05]  /*0f50*/  BRA.U !UP0, `(.L_x_20888) ;  /* 0x0000000108807547 */ /* 0x000fea000b800000 */
[----:B------:R-:W-:-:S09]  /*0f60*/  UISETP.NE.AND UP0, UPT, UR4, 0x2c, UPT ;  /* 0x0000002c0400788c */ /* 0x000fd2000bf05270 */
[----:B------:R-:W-:Y:S05]  /*0f70*/  BRA.U !UP0, `(.L_x_20889) ;  /* 0x0000000108487547 */ /* 0x000fea000b800000 */
.L_x_20863:
        /* <DEDUP_REMOVED lines=16> */
.L_x_20890:
[----:B------:R-:W-:Y:S01]  /*1080*/  PRMT R24, RZ, 0x7610, R24 ;  /* 0x00007610ff187816 */ /* 0x000fe20000000018 */
[----:B------:R-:W-:Y:S06]  /*1090*/  BRA `(.L_x_20864) ;  /* 0x0000000000547947 */ /* 0x000fec0003800000 */
.L_x_20889:
        /* <DEDUP_REMOVED lines=8> */
.L_x_20892:
[----:B------:R-:W-:Y:S05]  /*1120*/  BSYNC.RECONVERGENT B0 ;  /* 0x0000000000007941 */ /* 0x000fea0003800200 */
.L_x_20891:
[----:B------:R-:W-:-:S04]  /*1130*/  F2FP.F16.F32.PACK_AB R0, RZ, R0 ;  /* 0x00000000ff00723e */ /* 0x000fc800000000ff */
[----:B------:R-:W-:Y:S01]  /*1140*/  PRMT R24, R0, 0x7610, R24 ;  /* 0x0000761000187816 */ /* 0x000fe20000000018 */
[----:B------:R-:W-:Y:S06]  /*1150*/  BRA `(.L_x_20864) ;  /* 0x0000000000247947 */ /* 0x000fec0003800000 */
.L_x_20888:
[----:B------:R-:W2:Y:S02]  /*1160*/  LDG.E.64 R4, desc[UR36][R4.64] ;  /* 0x0000002404047981 */ /* 0x000ea4000c1e1b00 */
[----:B--2---:R-:W0:Y:S02]  /*1170*/  I2F.U64 R0, R4 ;  /* 0x0000000400007312 */ /* 0x004e240000301000 */
[----:B0-----:R-:W-:-:S04]  /*1180*/  F2FP.F16.F32.PACK_AB R0, RZ, R0 ;  /* 0x00000000ff00723e */ /* 0x001fc800000000ff */
[----:B------:R-:W-:Y:S01]  /*1190*/  PRMT R24, R0, 0x7610, R24 ;  /* 0x0000761000187816 */ /* 0x000fe20000000018 */
[----:B------:R-:W-:Y:S06]  /*11a0*/  BRA `(.L_x_20864) ;  /* 0x0000000000107947 */ /* 0x000fec0003800000 */
.L_x_20887:
[----:B------:R-:W2:Y:S02]  /*11b0*/  LDG.E R4, desc[UR36][R4.64] ;  /* 0x0000002404047981 */ /* 0x000ea4000c1e1900 */
[----:B--2---:R-:W-:-:S04]  /*11c0*/  I2FP.F32.U32 R0, R4 ;  /* 0x0000000400007245 */ /* 0x004fc80000201000 */
[----:B------:R-:W-:-:S04]  /*11d0*/  F2FP.F16.F32.PACK_AB R0, RZ, R0 ;  /* 0x00000000ff00723e */ /* 0x000fc800000000ff */
[----:B------:R-:W-:-:S07]  /*11e0*/  PRMT R24, R0, 0x7610, R24 ;  /* 0x0000761000187816 */ /* 0x000fce0000000018 */
.L_x_20864:
        /* <DEDUP_REMOVED lines=21> */
.L_x_20896:
[----:B------:R-:W2:Y:S02]  /*1340*/  LDG.E.U8 R4, desc[UR36][R4.64] ;  /* 0x0000002404047981 */ /* 0x000ea4000c1e1100 */
[----:B--2---:R-:W-:-:S04]  /*1350*/  I2FP.F32.U32 R0, R4 ;  /* 0x0000000400007245 */ /* 0x004fc80000201000 */
[----:B------:R-:W-:-:S04]  /*1360*/  F2FP.F16.F32.PACK_AB R0, RZ, R0 ;  /* 0x00000000ff00723e */ /* 0x000fc800000000ff */
[----:B------:R-:W-:Y:S01]  /*1370*/  PRMT R23, R0, 0x7610, R23 ;  /* 0x0000761000177816 */ /* 0x000fe20000000017 */
[----:B------:R-:W-:Y:S06]  /*1380*/  BRA `(.L_x_20898) ;  /* 0x0000000c00d87947 */ /* 0x000fec0003800000 */
.L_x_20895:
        /* <DEDUP_REMOVED lines=11> */
.L_x_20900:
[----:B------:R-:W2:Y:S02]  /*1440*/  LDG.E R4, desc[UR36][R4.64] ;  /* 0x0000002404047981 */ /* 0x000ea4000c1e1900 */
[----:B--2---:R-:W-:-:S04]  /*1450*/  I2FP.F32.S32 R0, R4 ;  /* 0x0000000400007245 */ /* 0x004fc80000201400 */
[----:B------:R-:W-:-:S04]  /*1460*/  F2FP.F16.F32.PACK_AB R0, RZ, R0 ;  /* 0x00000000ff00723e */ /* 0x000fc800000000ff */
[----:B------:R-:W-:Y:S01]  /*1470*/  PRMT R23, R0, 0x7610, R23 ;  /* 0x0000761000177816 */ /* 0x000fe20000000017 */
[----:B------:R-:W-:Y:S06]  /*1480*/  BRA `(.L_x_20898) ;  /* 0x0000000c00987947 */ /* 0x000fec0003800000 */
.L_x_20899:
[----:B------:R-:W2:Y:S02]  /*1490*/  LDG.E.U16 R4, desc[UR36][R4.64] ;  /* 0x0000002404047981 */ /* 0x000ea4000c1e1500 */
[----:B--2---:R-:W0:Y:S02]  /*14a0*/  I2F.S16 R0, R4 ;  /* 0x0000000400007306 */ /* 0x004e240000101400 */
[----:B0-----:R-:W-:-:S04]  /*14b0*/  F2FP.F16.F32.PACK_AB R0, RZ, R0 ;  /* 0x00000000ff00723e */ /* 0x001fc800000000ff */
[----:B------:R-:W-:Y:S01]  /*14c0*/  PRMT R23, R0, 0x7610, R23 ;  /* 0x0000761000177816 */ /* 0x000fe20000000017 */
[----:B------:R-:W-:Y:S06]  /*14d0*/  BRA `(.L_x_20898) ;  /* 0x0000000c00847947 */ /* 0x000fec0003800000 */
.L_x_20894:
        /* <DEDUP_REMOVED lines=9> */
.L_x_20902:
[----:B------:R1:W5:Y:S01]  /*1570*/  LDG.E.U16 R23, desc[UR36][R4.64] ;  /* 0x0000002404177981 */ /* 0x000362000c1e1500 */
[----:B------:R-:W-:Y:S05]  /*1580*/  BRA `(.L_x_20898) ;  /* 0x0000000c00587947 */ /* 0x000fea0003800000 */
.L_x_20901:
        /* <DEDUP_REMOVED lines=9> */
.L_x_20904:
[----:B------:R0:W5:Y:S01]  /*1620*/  LDG.E.U16 R23, desc[UR36][R4.64] ;  /* 0x0000002404177981 */ /* 0x000162000c1e1500 */
[----:B------:R-:W-:Y:S05]  /*1630*/  BRA `(.L_x_20898) ;  /* 0x0000000c002c7947 */ /* 0x000fea0003800000 */
.L_x_20903:
        /* <DEDUP_REMOVED lines=13> */
.L_x_20893:
        /* <DEDUP_REMOVED lines=14> */
.L_x_20907:
        /* <DEDUP_REMOVED lines=13> */
.L_x_20906:
        /* <DEDUP_REMOVED lines=27> */
.L_x_20909:
        /* <DEDUP_REMOVED lines=15> */
.L_x_20908:
[----:B------:R-:W2:Y:S02]  /*1b60*/  LDG.E.U16 R0, desc[UR36][R4.64] ;  /* 0x0000002404007981 */ /* 0x000ea4000c1e1500 */
[----:B--2---:R-:W-:-:S05]  /*1b70*/  IMAD.U32 R0, R0, 0x10000, RZ ;  /* 0x0001000000007824 */ /* 0x004fca00078e00ff */
[----:B------:R-:W-:-:S04]  /*1b80*/  F2FP.F16.F32.PACK_AB R0, RZ, R0 ;  /* 0x00000000ff00723e */ /* 0x000fc800000000ff */
[----:B------:R-:W-:Y:S01]  /*1b90*/  PRMT R23, R0, 0x7610, R23 ;  /* 0x0000761000177816 */ /* 0x000fe20000000017 */
[----:B------:R-:W-:Y:S06]  /*1ba0*/  BRA `(.L_x_20898) ;  /* 0x0000000400d07947 */ /* 0x000fec0003800000 */
.L_x_20905:
        /* <DEDUP_REMOVED lines=13> */
.L_x_20912:
        /* <DEDUP_REMOVED lines=21> */
.L_x_20916:
[----:B------:R-:W-:Y:S05]  /*1dd0*/  BSYNC.RECONVERGENT B1 ;  /* 0x0000000000017941 */ /* 0x000fea0003800200 */
.L_x_20915:
[----:B------:R-:W-:Y:S01]  /*1de0*/  IMAD.SHL.U32 R0, R0, 0x100000, RZ ;  /* 0x0010000000007824 */ /* 0x000fe200078e00ff */
[----:B------:R-:W-:-:S04]  /*1df0*/  LEA R3, R3, 0x3b800000, 0x17 ;  /* 0x3b80000003037811 */ /* 0x000fc800078eb8ff */
[----:B------:R-:W-:-:S07]  /*1e00*/  LOP3.LUT R0, R3, R0, R7, 0xfe, !PT ;  /* 0x0000000003007212 */ /* 0x000fce00078efe07 */
.L_x_20914:
[----:B------:R-:W-:Y:S05]  /*1e10*/  BSYNC.RECONVERGENT B0 ;  /* 0x0000000000007941 */ /* 0x000fea0003800200 */
.L_x_20913:
[----:B------:R-:W-:-:S04]  /*1e20*/  F2FP.F16.F32.PACK_AB R0, RZ, R0 ;  /* 0x00000000ff00723e */ /* 0x000fc800000000ff */
[----:B------:R-:W-:Y:S01]  /*1e30*/  PRMT R23, R0, 0x7610, R23 ;  /* 0x0000761000177816 */ /* 0x000fe20000000017 */
[----:B------:R-:W-:Y:S06]  /*1e40*/  BRA `(.L_x_20898) ;  /* 0x0000000400287947 */ /* 0x000fec0003800000 */
.L_x_20911:
        /* <DEDUP_REMOVED lines=21> */
.L_x_20920:
[----:B------:R-:W-:Y:S05]  /*1fa0*/  BSYNC.RECONVERGENT B1 ;  /* 0x0000000000017941 */ /* 0x000fea0003800200 */
.L_x_20919:
[----:B------:R-:W-:Y:S01]  /*1fb0*/  IMAD.SHL.U32 R0, R0, 0x200000, RZ ;  /* 0x0020000000007824 */ /* 0x000fe200078e00ff */
[----:B------:R-:W-:-:S04]  /*1fc0*/  LEA R3, R3, 0x37800000, 0x17 ;  /* 0x3780000003037811 */ /* 0x000fc800078eb8ff */
[----:B------:R-:W-:-:S07]  /*1fd0*/  LOP3.LUT R0, R3, R0, R7, 0xfe, !PT ;  /* 0x0000000003007212 */ /* 0x000fce00078efe07 */
.L_x_20918:
[----:B------:R-:W-:Y:S05]  /*1fe0*/  BSYNC.RECONVERGENT B0 ;  /* 0x0000000000007941 */ /* 0x000fea0003800200 */
.L_x_20917:
[----:B------:R-:W-:-:S04]  /*1ff0*/  F2FP.F16.F32.PACK_AB R0, RZ, R0 ;  /* 0x00000000ff00723e */ /* 0x000fc800000000ff */
[----:B------:R-:W-:Y:S01]  /*2000*/  PRMT R23, R0, 0x7610, R23 ;  /* 0x0000761000177816 */ /* 0x000fe20000000017 */
[----:B------:R-:W-:Y:S06]  /*2010*/  BRA `(.L_x_20898) ;  /* 0x0000000000b47947 */ /* 0x000fec0003800000 */
.L_x_20910:
[----:B------:R-:W-:-:S09]  /*2020*/  UISETP.NE.AND UP0, UPT, UR4, 0x1c, UPT ;  /* 0x0000001c0400788c */ /* 0x000fd2000bf05270 */
[----:B------:R-:W-:Y:S05]  /*2030*/  BRA.U !UP0, `(.L_x_20921) ;  /* 0x00000001089c7547 */ /* 0x000fea000b800000 */
[----:B------:R-:W-:-:S09]  /*2040*/  UISETP.NE.AND UP0, UPT, UR4, 0x1d, UPT ;  /* 0x0000001d0400788c */ /* 0x000fd2000bf05270 */
[----:B------:R-:W-:Y:S05]  /*2050*/  BRA.U !UP0, `(.L_x_20922) ;  /* 0x0000000108807547 */ /* 0x000fea000b800000 */
[----:B------:R-:W-:-:S09]  /*2060*/  UISETP.NE.AND UP0, UPT, UR4, 0x2c, UPT ;  /* 0x0000002c0400788c */ /* 0x000fd2000bf05270 */
[----:B------:R-:W-:Y:S05]  /*2070*/  BRA.U !UP0, `(.L_x_20923) ;  /* 0x0000000108487547 */ /* 0x000fea000b800000 */
.L_x_20897:
        /* <DEDUP_REMOVED lines=16> */
.L_x_20924:
[----:B------:R-:W-:Y:S01]  /*2180*/  PRMT R23, RZ, 0x7610, R23 ;  /* 0x00007610ff177816 */ /* 0x000fe20000000017 */
[----:B------:R-:W-:Y:S06]  /*2190*/  BRA `(.L_x_20898) ;  /* 0x0000000000547947 */ /* 0x000fec0003800000 */
.L_x_20923:
        /* <DEDUP_REMOVED lines=8> */
.L_x_20926:
[----:B------:R-:W-:Y:S05]  /*2220*/  BSYNC.RECONVERGENT B0 ;  /* 0x0000000000007941 */ /* 0x000fea0003800200 */
.L_x_20925:
[----:B------:R-:W-:-:S04]  /*2230*/  F2FP.F16.F32.PACK_AB R0, RZ, R0 ;  /* 0x00000000ff00723e */ /* 0x000fc800000000ff */
[----:B------:R-:W-:Y:S01]  /*2240*/  PRMT R23, R0, 0x7610, R23 ;  /* 0x0000761000177816 */ /* 0x000fe20000000017 */
[----:B------:R-:W-:Y:S06]  /*2250*/  BRA `(.L_x_20898) ;  /* 0x0000000000247947 */ /* 0x000fec0003800000 */
.L_x_20922:
[----:B------:R-:W2:Y:S02]  /*2260*/  LDG.E.64 R4, desc[UR36][R4.64] ;  /* 0x0000002404047981 */ /* 0x000ea4000c1e1b00 */
[----:B--2---:R-:W0:Y:S02]  /*2270*/  I2F.U64 R0, R4 ;  /* 0x0000000400007312 */ /* 0x004e240000301000 */
[----:B0-----:R-:W-:-:S04]  /*2280*/  F2FP.F16.F32.PACK_AB R0, RZ, R0 ;  /* 0x00000000ff00723e */ /* 0x001fc800000000ff */
[----:B------:R-:W-:Y:S01]  /*2290*/  PRMT R23, R0, 0x7610, R23 ;  /* 0x0000761000177816 */ /* 0x000fe20000000017 */
[----:B------:R-:W-:Y:S06]  /*22a0*/  BRA `(.L_x_20898) ;  /* 0x0000000000107947 */ /* 0x000fec0003800000 */
.L_x_20921:
[----:B------:R-:W2:Y:S02]  /*22b0*/  LDG.E R4, desc[UR36][R4.64] ;  /* 0x0000002404047981 */ /* 0x000ea4000c1e1900 */
[----:B--2---:R-:W-:-:S04]  /*22c0*/  I2FP.F32.U32 R0, R4 ;  /* 0x0000000400007245 */ /* 0x004fc80000201000 */
[----:B------:R-:W-:-:S04]  /*22d0*/  F2FP.F16.F32.PACK_AB R0, RZ, R0 ;  /* 0x00000000ff00723e */ /* 0x000fc800000000ff */
[----:B------:R-:W-:-:S07]  /*22e0*/  PRMT R23, R0, 0x7610, R23 ;  /* 0x0000761000177816 */ /* 0x000fce0000000017 */
.L_x_20898:
[----:B------:R-:W-:-:S07]  /*22f0*/  VIADD R27, R25, 0x80 ;  /* 0x00000080191b7836 */ /* 0x000fce0000000000 */
.L_x_20858:
[----:B------:R-:W-:Y:S05]  /*2300*/  BSYNC.RECONVERGENT B6 ;  /* 0x0000000000067941 */ /* 0x000fea0003800200 */
.L_x_20857:
        /* <DEDUP_REMOVED lines=27> */
.L_x_20932:
[----:B------:R-:W2:Y:S02]  /*24c0*/  LDG.E.U8 R4, desc[UR36][R4.64] ;  /* 0x0000002404047981 */ /* 0x000ea4000c1e1100 */
[----:B--2---:R-:W-:-:S04]  /*24d0*/  I2FP.F32.U32 R0, R4 ;  /* 0x0000000400007245 */ /* 0x004fc80000201000 */
[----:B------:R-:W-:-:S04]  /*24e0*/  F2FP.F16.F32.PACK_AB R0, RZ, R0 ;  /* 0x00000000ff00723e */ /* 0x000fc800000000ff */
[----:B------:R-:W-:Y:S01]  /*24f0*/  PRMT R22, R0, 0x7610, R22 ;  /* 0x0000761000167816 */ /* 0x000fe20000000016 */
[----:B------:R-:W-:Y:S06]  /*2500*/  BRA `(.L_x_20934) ;  /* 0x0000000c00d87947 */ /* 0x000fec0003800000 */
.L_x_20931:
        /* <DEDUP_REMOVED lines=11> */
.L_x_20936:
[----:B------:R-:W2:Y:S02]  /*25c0*/  LDG.E R4, desc[UR36][R4.64] ;  /* 0x0000002404047981 */ /* 0x000ea4000c1e1900 */
[----:B--2---:R-:W-:-:S04]  /*25d0*/  I2FP.F32.S32 R0, R4 ;  /* 0x0000000400007245 */ /* 0x004fc80000201400 */
[----:B------:R-:W-:-:S04]  /*25e0*/  F2FP.F16.F32.PACK_AB R0, RZ, R0 ;  /* 0x00000000ff00723e */ /* 0x000fc800000000ff */
[----:B------:R-:W-:Y:S01]  /*25f0*/  PRMT R22, R0, 0x7610, R22 ;  /* 0x0000761000167816 */ /* 0x000fe20000000016 */
[----:B------:R-:W-:Y:S06]  /*2600*/  BRA `(.L_x_20934) ;  /* 0x0000000c00987947 */ /* 0x000fec0003800000 */
.L_x_20935:
[----:B------:R-:W2:Y:S02]  /*2610*/  LDG.E.U16 R4, desc[UR36][R4.64] ;  /* 0x0000002404047981 */ /* 0x000ea4000c1e1500 */
[----:B--2---:R-:W0:Y:S02]  /*2620*/  I2F.S16 R0, R4 ;  /* 0x0000000400007306 */ /* 0x004e240000101400 */
[----:B0-----:R-:W-:-:S04]  /*2630*/  F2FP.F16.F32.PACK_AB R0, RZ, R0 ;  /* 0x00000000ff00723e */ /* 0x001fc800000000ff */
[----:B------:R-:W-:Y:S01]  /*2640*/  PRMT R22, R0, 0x7610, R22 ;  /* 0x0000761000167816 */ /* 0x000fe20000000016 */
[----:B------:R-:W-:Y:S06]  /*2650*/  BRA `(.L_x_20934) ;  /* 0x0000000c00847947 */ /* 0x000fec0003800000 */
.L_x_20930:
        /* <DEDUP_REMOVED lines=9> */
.L_x_20938:
[----:B------:R1:W5:Y:S01]  /*26f0*/  LDG.E.U16 R22, desc[UR36][R4.64] ;  /* 0x0000002404167981 */ /* 0x000362000c1e1500 */
[----:B------:R-:W-:Y:S05]  /*2700*/  BRA `(.L_x_20934) ;  /* 0x0000000c00587947 */ /* 0x000fea0003800000 */
.L_x_20937:
        /* <DEDUP_REMOVED lines=9> */
.L_x_20940:
[----:B------:R0:W5:Y:S01]  /*27a0*/  LDG.E.U16 R22, desc[UR36][R4.64] ;  /* 0x0000002404167981 */ /* 0x000162000c1e1500 */
[----:B------:R-:W-:Y:S05]  /*27b0*/  BRA `(.L_x_20934) ;  /* 0x0000000c002c7947 */ /* 0x000fea0003800000 */
.L_x_20939:
        /* <DEDUP_REMOVED lines=13> */
.L_x_20929:
        /* <DEDUP_REMOVED lines=14> */
.L_x_20943:
        /* <DEDUP_REMOVED lines=13> */
.L_x_20942:
        /* <DEDUP_REMOVED lines=27> */
.L_x_20945:
        /* <DEDUP_REMOVED lines=15> */
.L_x_20944:
[----:B------:R-:W2:Y:S02]  /*2ce0*/  LDG.E.U16 R0, desc[UR36][R4.64] ;  /* 0x0000002404007981 */ /* 0x000ea4000c1e1500 */
[----:B--2---:R-:W-:-:S05]  /*2cf0*/  IMAD.U32 R0, R0, 0x10000, RZ ;  /* 0x0001000000007824 */ /* 0x004fca00078e00ff */
[----:B------:R-:W-:-:S04]  /*2d00*/  F2FP.F16.F32.PACK_AB R0, RZ, R0 ;  /* 0x00000000ff00723e */ /* 0x000fc800000000ff */
[----:B------:R-:W-:Y:S01]  /*2d10*/  PRMT R22, R0, 0x7610, R22 ;  /* 0x0000761000167816 */ /* 0x000fe20000000016 */
[----:B------:R-:W-:Y:S06]  /*2d20*/  BRA `(.L_x_20934) ;  /* 0x0000000400d07947 */ /* 0x000fec0003800000 */
.L_x_20941:
        /* <DEDUP_REMOVED lines=13> */
.L_x_20948:
        /* <DEDUP_REMOVED lines=21> */
.L_x_20952:
[----:B------:R-:W-:Y:S05]  /*2f50*/  BSYNC.RECONVERGENT B1 ;  /* 0x0000000000017941 */ /* 0x000fea0003800200 */
.L_x_20951:
[----:B------:R-:W-:Y:S01]  /*2f60*/  IMAD.SHL.U32 R0, R0, 0x100000, RZ ;  /* 0x0010000000007824 */ /* 0x000fe200078e00ff */
[----:B------:R-:W-:-:S04]  /*2f70*/  LEA R3, R3, 0x3b800000, 0x17 ;  /* 0x3b80000003037811 */ /* 0x000fc800078eb8ff */
[----:B------:R-:W-:-:S07]  /*2f80*/  LOP3.LUT R0, R3, R0, R7, 0xfe, !PT ;  /* 0x0000000003007212 */ /* 0x000fce00078efe07 */
.L_x_20950:
[----:B------:R-:W-:Y:S05]  /*2f90*/  BSYNC.RECONVERGENT B0 ;  /* 0x0000000000007941 */ /* 0x000fea0003800200 */
.L_x_20949:
[----:B------:R-:W-:-:S04]  /*2fa0*/  F2FP.F16.F32.PACK_AB R0, RZ, R0 ;  /* 0x00000000ff00723e */ /* 0x000fc800000000ff */
[----:B------:R-:W-:Y:S01]  /*2fb0*/  PRMT R22, R0, 0x7610, R22 ;  /* 0x0000761000167816 */ /* 0x000fe20000000016 */
[----:B------:R-:W-:Y:S06]  /*2fc0*/  BRA `(.L_x_20934) ;  /* 0x0000000400287947 */ /* 0x000fec0003800000 */
.L_x_20947:
        /* <DEDUP_REMOVED lines=21> */
.L_x_20956:
[----:B------:R-:W-:Y:S05]  /*3120*/  BSYNC.RECONVERGENT B1 ;  /* 0x0000000000017941 */ /* 0x000fea0003800200 */
.L_x_20955:
[----:B------:R-:W-:Y:S01]  /*3130*/  IMAD.SHL.U32 R0, R0, 0x200000, RZ ;  /* 0x0020000000007824 */ /* 0x000fe200078e00ff */
[----:B------:R-:W-:-:S04]  /*3140*/  LEA R3, R3, 0x37800000, 0x17 ;  /* 0x3780000003037811 */ /* 0x000fc800078eb8ff */
[----:B------:R-:W-:-:S07]  /*3150*/  LOP3.LUT R0, R3, R0, R7, 0xfe, !PT ;  /* 0x0000000003007212 */ /* 0x000fce00078efe07 */
.L_x_20954:
[----:B------:R-:W-:Y:S05]  /*3160*/  BSYNC.RECONVERGENT B0 ;  /* 0x0000000000007941 */ /* 0x000fea0003800200 */
.L_x_20953:
[----:B------:R-:W-:-:S04]  /*3170*/  F2FP.F16.F32.PACK_AB R0, RZ, R0 ;  /* 0x00000000ff00723e */ /* 0x000fc800000000ff */
[----:B------:R-:W-:Y:S01]  /*3180*/  PRMT R22, R0, 0x7610, R22 ;  /* 0x0000761000167816 */ /* 0x000fe20000000016 */
[----:B------:R-:W-:Y:S06]  /*3190*/  BRA `(.L_x_20934) ;  /* 0x0000000000b47947 */ /* 0x000fec0003800000 */
.L_x_20946:
        /* <DEDUP_REMOVED lines=14> */
.L_x_20960:
[----:B------:R-:W-:Y:S05]  /*3280*/  BSYNC.RECONVERGENT B0 ;  /* 0x0000000000007941 */ /* 0x000fea0003800200 */
.L_x_20959:
[----:B------:R-:W-:-:S04]  /*3290*/  F2FP.F16.F32.PACK_AB R0, RZ, R0 ;  /* 0x00000000ff00723e */ /* 0x000fc800000000ff */
[----:B------:R-:W-:Y:S01]  /*32a0*/  PRMT R22, R0, 0x7610, R22 ;  /* 0x0000761000167816 */ /* 0x000fe20000000016 */
[----:B------:R-:W-:Y:S06]  /*32b0*/  BRA `(.L_x_20934) ;  /* 0x00000000006c7947 */ /* 0x000fec0003800000 */
.L_x_20933:
        /* <DEDUP_REMOVED lines=16> */
.L_x_20961:
[----:B------:R-:W-:Y:S01]  /*33c0*/  PRMT R22, RZ, 0x7610, R22 ;  /* 0x00007610ff167816 */ /* 0x000fe20000000016 */
[----:B------:R-:W-:Y:S06]  /*33d0*/  BRA `(.L_x_20934) ;  /* 0x0000000000247947 */ /* 0x000fec0003800000 */
.L_x_20958:
[----:B------:R-:W2:Y:S02]  /*33e0*/  LDG.E.64 R4, desc[UR36][R4.64] ;  /* 0x0000002404047981 */ /* 0x000ea4000c1e1b00 */
[----:B--2---:R-:W0:Y:S02]  /*33f0*/  I2F.U64 R0, R4 ;  /* 0x0000000400007312 */ /* 0x004e240000301000 */
[----:B0-----:R-:W-:-:S04]  /*3400*/  F2FP.F16.F32.PACK_AB R0, RZ, R0 ;  /* 0x00000000ff00723e */ /* 0x001fc800000000ff */
[----:B------:R-:W-:Y:S01]  /*3410*/  PRMT R22, R0, 0x7610, R22 ;  /* 0x0000761000167816 */ /* 0x000fe20000000016 */
[----:B------:R-:W-:Y:S06]  /*3420*/  BRA `(.L_x_20934) ;  /* 0x0000000000107947 */ /* 0x000fec0003800000 */
.L_x_20957:
[----:B------:R-:W2:Y:S02]  /*3430*/  LDG.E R4, desc[UR36][R4.64] ;  /* 0x0000002404047981 */ /* 0x000ea4000c1e1900 */
[----:B--2---:R-:W-:-:S04]  /*3440*/  I2FP.F32.U32 R0, R4 ;  /* 0x0000000400007245 */ /* 0x004fc80000201000 */
[----:B------:R-:W-:-:S04]  /*3450*/  F2FP.F16.F32.PACK_AB R0, RZ, R0 ;  /* 0x00000000ff00723e */ /* 0x000fc800000000ff */
[----:B------:R-:W-:-:S07]  /*3460*/  PRMT R22, R0, 0x7610, R22 ;  /* 0x0000761000167816 */ /* 0x000fce0000000016 */
.L_x_20934:
        /* <DEDUP_REMOVED lines=21> */
.L_x_20965:
[----:B------:R-:W2:Y:S02]  /*35c0*/  LDG.E.U8 R4, desc[UR36][R4.64] ;  /* 0x0000002404047981 */ /* 0x000ea4000c1e1100 */
[----:B--2---:R-:W-:-:S04]  /*35d0*/  I2FP.F32.U32 R0, R4 ;  /* 0x0000000400007245 */ /* 0x004fc80000201000 */
[----:B------:R-:W-:-:S04]  /*35e0*/  F2FP.F16.F32.PACK_AB R0, RZ, R0 ;  /* 0x00000000ff00723e */ /* 0x000fc800000000ff */
[----:B------:R-:W-:Y:S01]  /*35f0*/  PRMT R19, R0, 0x7610, R19 ;  /* 0x0000761000137816 */ /* 0x000fe20000000013 */
[----:B------:R-:W-:Y:S06]  /*3600*/  BRA `(.L_x_20967) ;  /* 0x0000000c00d87947 */ /* 0x000fec0003800000 */
.L_x_20964:
        /* <DEDUP_REMOVED lines=11> */
.L_x_20969:
[----:B------:R-:W2:Y:S02]  /*36c0*/  LDG.E R4, desc[UR36][R4.64] ;  /* 0x0000002404047981 */ /* 0x000ea4000c1e1900 */
[----:B--2---:R-:W-:-:S04]  /*36d0*/  I2FP.F32.S32 R0, R4 ;  /* 0x0000000400007245 */ /* 0x004fc80000201400 */
[----:B------:R-:W-:-:S04]  /*36e0*/  F2FP.F16.F32.PACK_AB R0, RZ, R0 ;  /* 0x00000000ff00723e */ /* 0x000fc800000000ff */
[----:B------:R-:W-:Y:S01]  /*36f0*/  PRMT R19, R0, 0x7610, R19 ;  /* 0x0000761000137816 */ /* 0x000fe20000000013 */
[----:B------:R-:W-:Y:S06]  /*3700*/  BRA `(.L_x_20967) ;  /* 0x0000000c00987947 */ /* 0x000fec0003800000 */
.L_x_20968:
[----:B------:R-:W2:Y:S02]  /*3710*/  LDG.E.U16 R4, desc[UR36][R4.64] ;  /* 0x0000002404047981 */ /* 0x000ea4000c1e1500 */
[----:B--2---:R-:W0:Y:S02]  /*3720*/  I2F.S16 R0, R4 ;  /* 0x0000000400007306 */ /* 0x004e240000101400 */
[----:B0-----:R-:W-:-:S04]  /*3730*/  F2FP.F16.F32.PACK_AB R0, RZ, R0 ;  /* 0x00000000ff00723e */ /* 0x001fc800000000ff */
[----:B------:R-:W-:Y:S01]  /*3740*/  PRMT R19, R0, 0x7610, R19 ;  /* 0x0000761000137816 */ /* 0x000fe20000000013 */
[----:B------:R-:W-:Y:S06]  /*3750*/  BRA `(.L_x_20967) ;  /* 0x0000000c00847947 */ /* 0x000fec0003800000 */
.L_x_20963:
        /* <DEDUP_REMOVED lines=9> */
.L_x_20971:
[----:B------:R1:W5:Y:S01]  /*37f0*/  LDG.E.U16 R19, desc[UR36][R4.64] ;  /* 0x0000002404137981 */ /* 0x000362000c1e1500 */
[----:B------:R-:W-:Y:S05]  /*3800*/  BRA `(.L_x_20967) ;  /* 0x0000000c00587947 */ /* 0x000fea0003800000 */
.L_x_20970:
        /* <DEDUP_REMOVED lines=9> */
.L_x_20973:
[----:B------:R0:W5:Y:S01]  /*38a0*/  LDG.E.U16 R19, desc[UR36][R4.64] ;  /* 0x0000002404137981 */ /* 0x000162000c1e1500 */
[----:B------:R-:W-:Y:S05]  /*38b0*/  BRA `(.L_x_20967) ;  /* 0x0000000c002c7947 */ /* 0x000fea0003800000 */
.L_x_20972:
        /* <DEDUP_REMOVED lines=13> */
.L_x_20962:
        /* <DEDUP_REMOVED lines=14> */
.L_x_20976:
        /* <DEDUP_REMOVED lines=13> */
.L_x_20975:
        /* <DEDUP_REMOVED lines=27> */
.L_x_20978:
        /* <DEDUP_REMOVED lines=15> */
.L_x_20977:
[----:B------:R-:W2:Y:S02]  /*3de0*/  LDG.E.U16 R0, desc[UR36][R4.64] ;  /* 0x0000002404007981 */ /* 0x000ea4000c1e1500 */
[----:B--2---:R-:W-:-:S05]  /*3df0*/  IMAD.U32 R0, R0, 0x10000, RZ ;  /* 0x0001000000007824 */ /* 0x004fca00078e00ff */
[----:B------:R-:W-:-:S04]  /*3e00*/  F2FP.F16.F32.PACK_AB R0, RZ, R0 ;  /* 0x00000000ff00723e */ /* 0x000fc800000000ff */
[----:B------:R-:W-:Y:S01]  /*3e10*/  PRMT R19, R0, 0x7610, R19 ;  /* 0x0000761000137816 */ /* 0x000fe20000000013 */
[----:B------:R-:W-:Y:S06]  /*3e20*/  BRA `(.L_x_20967) ;  /* 0x0000000400d07947 */ /* 0x000fec0003800000 */
.L_x_20974:
        /* <DEDUP_REMOVED lines=13> */
.L_x_20981:
        /* <DEDUP_REMOVED lines=21> */
.L_x_20985:
[----:B------:R-:W-:Y:S05]  /*4050*/  BSYNC.RECONVERGENT B1 ;  /* 0x0000000000017941 */ /* 0x000fea0003800200 */
.L_x_20984:
[----:B------:R-:W-:Y:S01]  /*4060*/  IMAD.SHL.U32 R0, R0, 0x100000, RZ ;  /* 0x0010000000007824 */ /* 0x000fe200078e00ff */
[----:B------:R-:W-:-:S04]  /*4070*/  LEA R3, R3, 0x3b800000, 0x17 ;  /* 0x3b80000003037811 */ /* 0x000fc800078eb8ff */
[----:B------:R-:W-:-:S07]  /*4080*/  LOP3.LUT R0, R3, R0, R7, 0xfe, !PT ;  /* 0x0000000003007212 */ /* 0x000fce00078efe07 */
.L_x_20983:
[----:B------:R-:W-:Y:S05]  /*4090*/  BSYNC.RECONVERGENT B0 ;  /* 0x0000000000007941 */ /* 0x000fea0003800200 */
.L_x_20982:
[----:B------:R-:W-:-:S04]  /*40a0*/  F2FP.F16.F32.PACK_AB R0, RZ, R0 ;  /* 0x00000000ff00723e */ /* 0x000fc800000000ff */
[----:B------:R-:W-:Y:S01]  /*40b0*/  PRMT R19, R0, 0x7610, R19 ;  /* 0x0000761000137816 */ /* 0x000fe20000000013 */
[----:B------:R-:W-:Y:S06]  /*40c0*/  BRA `(.L_x_20967) ;  /* 0x0000000400287947 */ /* 0x000fec0003800000 */
.L_x_20980:
        /* <DEDUP_REMOVED lines=21> */
.L_x_20989:
[----:B------:R-:W-:Y:S05]  /*4220*/  BSYNC.RECONVERGENT B1 ;  /* 0x0000000000017941 */ /* 0x000fea0003800200 */
.L_x_20988:
[----:B------:R-:W-:Y:S01]  /*4230*/  IMAD.SHL.U32 R0, R0, 0x200000, RZ ;  /* 0x0020000000007824 */ /* 0x000fe200078e00ff */
[----:B------:R-:W-:-:S04]  /*4240*/  LEA R3, R3, 0x37800000, 0x17 ;  /* 0x3780000003037811 */ /* 0x000fc800078eb8ff */
[----:B------:R-:W-:-:S07]  /*4250*/  LOP3.LUT R0, R3, R0, R7, 0xfe, !PT ;  /* 0x0000000003007212 */ /* 0x000fce00078efe07 */
.L_x_20987:
[----:B------:R-:W-:Y:S05]  /*4260*/  BSYNC.RECONVERGENT B0 ;  /* 0x0000000000007941 */ /* 0x000fea0003800200 */
.L_x_20986:
[----:B------:R-:W-:-:S04]  /*4270*/  F2FP.F16.F32.PACK_AB R0, RZ, R0 ;  /* 0x00000000ff00723e */ /* 0x000fc800000000ff */
[----:B------:R-:W-:Y:S01]  /*4280*/  PRMT R19, R0, 0x7610, R19 ;  /* 0x0000761000137816 */ /* 0x000fe20000000013 */
[----:B------:R-:W-:Y:S06]  /*4290*/  BRA `(.L_x_20967) ;  /* 0x0000000000b47947 */ /* 0x000fec0003800000 */
.L_x_20979:
        /* <DEDUP_REMOVED lines=14> */
.L_x_20993:
[----:B------:R-:W-:Y:S05]  /*4380*/  BSYNC.RECONVERGENT B0 ;  /* 0x0000000000007941 */ /* 0x000fea0003800200 */
.L_x_20992:
[----:B------:R-:W-:-:S04]  /*4390*/  F2FP.F16.F32.PACK_AB R0, RZ, R0 ;  /* 0x00000000ff00723e */ /* 0x000fc800000000ff */
[----:B------:R-:W-:Y:S01]  /*43a0*/  PRMT R19, R0, 0x7610, R19 ;  /* 0x0000761000137816 */ /* 0x000fe20000000013 */
[----:B------:R-:W-:Y:S06]  /*43b0*/  BRA `(.L_x_20967) ;  /* 0x00000000006c7947 */ /* 0x000fec0003800000 */
.L_x_20966:
        /* <DEDUP_REMOVED lines=16> */
.L_x_20994:
[----:B------:R-:W-:Y:S01]  /*44c0*/  PRMT R19, RZ, 0x7610, R19 ;  /* 0x00007610ff137816 */ /* 0x000fe20000000013 */
[----:B------:R-:W-:Y:S06]  /*44d0*/  BRA `(.L_x_20967) ;  /* 0x0000000000247947 */ /* 0x000fec0003800000 */
.L_x_20991:
[----:B------:R-:W2:Y:S02]  /*44e0*/  LDG.E.64 R4, desc[UR36][R4.64] ;  /* 0x0000002404047981 */ /* 0x000ea4000c1e1b00 */
[----:B--2---:R-:W0:Y:S02]  /*44f0*/  I2F.U64 R0, R4 ;  /* 0x0000000400007312 */ /* 0x004e240000301000 */
[----:B0-----:R-:W-:-:S04]  /*4500*/  F2FP.F16.F32.PACK_AB R0, RZ, R0 ;  /* 0x00000000ff00723e */ /* 0x001fc800000000ff */
[----:B------:R-:W-:Y:S01]  /*4510*/  PRMT R19, R0, 0x7610, R19 ;  /* 0x0000761000137816 */ /* 0x000fe20000000013 */
[----:B------:R-:W-:Y:S06]  /*4520*/  BRA `(.L_x_20967) ;  /* 0x0000000000107947 */ /* 0x000fec0003800000 */
.L_x_20990:
[----:B------:R-:W2:Y:S02]  /*4530*/  LDG.E R4, desc[UR36][R4.64] ;  /* 0x0000002404047981 */ /* 0x000ea4000c1e1900 */
[----:B--2---:R-:W-:-:S04]  /*4540*/  I2FP.F32.U32 R0, R4 ;  /* 0x0000000400007245 */ /* 0x004fc80000201000 */
[----:B------:R-:W-:-:S04]  /*4550*/  F2FP.F16.F32.PACK_AB R0, RZ, R0 ;  /* 0x00000000ff00723e */ /* 0x000fc800000000ff */
[----:B------:R-:W-:-:S07]  /*4560*/  PRMT R19, R0, 0x7610, R19 ;  /* 0x0000761000137816 */ /* 0x000fce0000000013 */
.L_x_20967:
[----:B------:R-:W-:-:S07]  /*4570*/  VIADD R27, R27, 0x80 ;  /* 0x000000801b1b7836 */ /* 0x000fce0000000000 */
.L_x_20928:
[----:B------:R-:W-:Y:S05]  /*4580*/  BSYNC.RECONVERGENT B6 ;  /* 0x0000000000067941 */ /* 0x000fea0003800200 */
.L_x_20927:
        /* <DEDUP_REMOVED lines=27> */
.L_x_21000:
[----:B------:R-:W2:Y:S02]  /*4740*/  LDG.E.U8 R4, desc[UR36][R4.64] ;  /* 0x0000002404047981 */ /* 0x000ea4000c1e1100 */
[----:B--2---:R-:W-:-:S04]  /*4750*/  I2FP.F32.U32 R0, R4 ;  /* 0x0000000400007245 */ /* 0x004fc80000201000 */
[----:B------:R-:W-:-:S04]  /*4760*/  F2FP.F16.F32.PACK_AB R0, RZ, R0 ;  /* 0x00000000ff00723e */ /* 0x000fc800000000ff */
[----:B------:R-:W-:Y:S01]  /*4770*/  PRMT R17, R0, 0x7610, R17 ;  /* 0x0000761000117816 */ /* 0x000fe20000000011 */
[----:B------:R-:W-:Y:S06]  /*4780*/  BRA `(.L_x_21002) ;  /* 0x0000000c00d87947 */ /* 0x000fec0003800000 */
.L_x_20999:
        /* <DEDUP_REMOVED lines=11> */
.L_x_21004:
[----:B------:R-:W2:Y:S02]  /*4840*/  LDG.E R4, desc[UR36][R4.64] ;  /* 0x0000002404047981 */ /* 0x000ea4000c1e1900 */
[----:B--2---:R-:W-:-:S04]  /*4850*/  I2FP.F32.S32 R0, R4 ;  /* 0x0000000400007245 */ /* 0x004fc80000201400 */
[----:B------:R-:W-:-:S04]  /*4860*/  F2FP.F16.F32.PACK_AB R0, RZ, R0 ;  /* 0x00000000ff00723e */ /* 0x000fc800000000ff */
[----:B------:R-:W-:Y:S01]  /*4870*/  PRMT R17, R0, 0x7610, R17 ;  /* 0x0000761000117816 */ /* 0x000fe20000000011 */
[----:B------:R-:W-:Y:S06]  /*4880*/  BRA `(.L_x_21002) ;  /* 0x0000000c00987947 */ /* 0x000fec0003800000 */
.L_x_21003:
[----:B------:R-:W2:Y:S02]  /*4890*/  LDG.E.U16 R4, desc[UR36][R4.64] ;  /* 0x0000002404047981 */ /* 0x000ea4000c1e1500 */
[----:B--2---:R-:W0:Y:S02]  /*48a0*/  I2F.S16 R0, R4 ;  /* 0x0000000400007306 */ /* 0x004e240000101400 */
[----:B0-----:R-:W-:-:S04]  /*48b0*/  F2FP.F16.F32.PACK_AB R0, RZ, R0 ;  /* 0x00000000ff00723e */ /* 0x001fc800000000ff */
[----:B------:R-:W-:Y:S01]  /*48c0*/  PRMT R17, R0, 0x7610, R17 ;  /* 0x0000761000117816 */ /* 0x000fe20000000011 */
[----:B------:R-:W-:Y:S06]  /*48d0*/  BRA `(.L_x_21002) ;  /* 0x0000000c00847947 */ /* 0x000fec0003800000 */
.L_x_20998:
        /* <DEDUP_REMOVED lines=9> */
.L_x_21006:
[----:B------:R1:W5:Y:S01]  /*4970*/  LDG.E.U16 R17, desc[UR36][R4.64] ;  /* 0x0000002404117981 */ /* 0x000362000c1e1500 */
[----:B------:R-:W-:Y:S05]  /*4980*/  BRA `(.L_x_21002) ;  /* 0x0000000c00587947 */ /* 0x000fea0003800000 */
.L_x_21005:
        /* <DEDUP_REMOVED lines=9> */
.L_x_21008:
[----:B------:R0:W5:Y:S01]  /*4a20*/  LDG.E.U16 R17, desc[UR36][R4.64] ;  /* 0x0000002404117981 */ /* 0x000162000c1e1500 */
[----:B------:R-:W-:Y:S05]  /*4a30*/  BRA `(.L_x_21002) ;  /* 0x0000000c002c7947 */ /* 0x000fea0003800000 */
.L_x_21007:
        /* <DEDUP_REMOVED lines=13> */
.L_x_20997:
        /* <DEDUP_REMOVED lines=14> */
.L_x_21011:
        /* <DEDUP_REMOVED lines=13> */
.L_x_21010:
        /* <DEDUP_REMOVED lines=27> */
.L_x_21013:
        /* <DEDUP_REMOVED lines=15> */
.L_x_21012:
[----:B------:R-:W2:Y:S02]  /*4f60*/  LDG.E.U16 R0, desc[UR36][R4.64] ;  /* 0x0000002404007981 */ /* 0x000ea4000c1e1500 */
[----:B--2---:R-:W-:-:S05]  /*4f70*/  IMAD.U32 R0, R0, 0x10000, RZ ;  /* 0x0001000000007824 */ /* 0x004fca00078e00ff */
[----:B------:R-:W-:-:S04]  /*4f80*/  F2FP.F16.F32.PACK_AB R0, RZ, R0 ;  /* 0x00000000ff00723e */ /* 0x000fc800000000ff */
[----:B------:R-:W-:Y:S01]  /*4f90*/  PRMT R17, R0, 0x7610, R17 ;  /* 0x0000761000117816 */ /* 0x000fe20000000011 */
[----:B------:R-:W-:Y:S06]  /*4fa0*/  BRA `(.L_x_21002) ;  /* 0x0000000400d07947 */ /* 0x000fec0003800000 */
.L_x_21009:
        /* <DEDUP_REMOVED lines=13> */
.L_x_21016:
        /* <DEDUP_REMOVED lines=21> */
.L_x_21020:
[----:B------:R-:W-:Y:S05]  /*51d0*/  BSYNC.RECONVERGENT B1 ;  /* 0x0000000000017941 */ /* 0x000fea0003800200 */
.L_x_21019:
[----:B------:R-:W-:Y:S01]  /*51e0*/  IMAD.SHL.U32 R0, R0, 0x100000, RZ ;  /* 0x0010000000007824 */ /* 0x000fe200078e00ff */
[----:B------:R-:W-:-:S04]  /*51f0*/  LEA R3, R3, 0x3b800000, 0x17 ;  /* 0x3b80000003037811 */ /* 0x000fc800078eb8ff */
[----:B------:R-:W-:-:S07]  /*5200*/  LOP3.LUT R0, R3, R0, R7, 0xfe, !PT ;  /* 0x0000000003007212 */ /* 0x000fce00078efe07 */
.L_x_21018:
[----:B------:R-:W-:Y:S05]  /*5210*/  BSYNC.RECONVERGENT B0 ;  /* 0x0000000000007941 */ /* 0x000fea0003800200 */
.L_x_21017:
[----:B------:R-:W-:-:S04]  /*5220*/  F2FP.F16.F32.PACK_AB R0, RZ, R0 ;  /* 0x00000000ff00723e */ /* 0x000fc800000000ff */
[----:B------:R-:W-:Y:S01]  /*5230*/  PRMT R17, R0, 0x7610, R17 ;  /* 0x0000761000117816 */ /* 0x000fe20000000011 */
[----:B------:R-:W-:Y:S06]  /*5240*/  BRA `(.L_x_21002) ;  /* 0x0000000400287947 */ /* 0x000fec0003800000 */
.L_x_21015:
        /* <DEDUP_REMOVED lines=21> */
.L_x_21024:
[----:B------:R-:W-:Y:S05]  /*53a0*/  BSYNC.RECONVERGENT B1 ;  /* 0x0000000000017941 */ /* 0x000fea0003800200 */
.L_x_21023:
[----:B------:R-:W-:Y:S01]  /*53b0*/  IMAD.SHL.U32 R0, R0, 0x200000, RZ ;  /* 0x0020000000007824 */ /* 0x000fe200078e00ff */
[----:B------:R-:W-:-:S04]  /*53c0*/  LEA R3, R3, 0x37800000, 0x17 ;  /* 0x3780000003037811 */ /* 0x000fc800078eb8ff */
[----:B------:R-:W-:-:S07]  /*53d0*/  LOP3.LUT R0, R3, R0, R7, 0xfe, !PT ;  /* 0x0000000003007212 */ /* 0x000fce00078efe07 */
.L_x_21022:
[----:B------:R-:W-:Y:S05]  /*53e0*/  BSYNC.RECONVERGENT B0 ;  /* 0x0000000000007941 */ /* 0x000fea0003800200 */
.L_x_21021:
[----:B------:R-:W-:-:S04]  /*53f0*/  F2FP.F16.F32.PACK_AB R0, RZ, R0 ;  /* 0x00000000ff00723e */ /* 0x000fc800000000ff */
[----:B------:R-:W-:Y:S01]  /*5400*/  PRMT R17, R0, 0x7610, R17 ;  /* 0x0000761000117816 */ /* 0x000fe20000000011 */
[----:B------:R-:W-:Y:S06]  /*5410*/  BRA `(.L_x_21002) ;  /* 0x0000000000b47947 */ /* 0x000fec0003800000 */
.L_x_21014:
        /* <DEDUP_REMOVED lines=14> */
.L_x_21028:
[----:B------:R-:W-:Y:S05]  /*5500*/  BSYNC.RECONVERGENT B0 ;  /* 0x0000000000007941 */ /* 0x000fea0003800200 */
.L_x_21027:
[----:B------:R-:W-:-:S04]  /*5510*/  F2FP.F16.F32.PACK_AB R0, RZ, R0 ;  /* 0x00000000ff00723e */ /* 0x000fc800000000ff */
[----:B------:R-:W-:Y:S01]  /*5520*/  PRMT R17, R0, 0x7610, R17 ;  /* 0x0000761000117816 */ /* 0x000fe20000000011 */
[----:B------:R-:W-:Y:S06]  /*5530*/  BRA `(.L_x_21002) ;  /* 0x00000000006c7947 */ /* 0x000fec0003800000 */
.L_x_21001:
        /* <DEDUP_REMOVED lines=16> */
.L_x_21029:
[----:B------:R-:W-:Y:S01]  /*5640*/  PRMT R17, RZ, 0x7610, R17 ;  /* 0x00007610ff117816 */ /* 0x000fe20000000011 */
[----:B------:R-:W-:Y:S06]  /*5650*/  BRA `(.L_x_21002) ;  /* 0x0000000000247947 */ /* 0x000fec0003800000 */
.L_x_21026:
[----:B------:R-:W2:Y:S02]  /*5660*/  LDG.E.64 R4, desc[UR36][R4.64] ;  /* 0x0000002404047981 */ /* 0x000ea4000c1e1b00 */
[----:B--2---:R-:W0:Y:S02]  /*5670*/  I2F.U64 R0, R4 ;  /* 0x0000000400007312 */ /* 0x004e240000301000 */
[----:B0-----:R-:W-:-:S04]  /*5680*/  F2FP.F16.F32.PACK_AB R0, RZ, R0 ;  /* 0x00000000ff00723e */ /* 0x001fc800000000ff */
[----:B------:R-:W-:Y:S01]  /*5690*/  PRMT R17, R0, 0x7610, R17 ;  /* 0x0000761000117816 */ /* 0x000fe20000000011 */
[----:B------:R-:W-:Y:S06]  /*56a0*/  BRA `(.L_x_21002) ;  /* 0x0000000000107947 */ /* 0x000fec0003800000 */
.L_x_21025:
[----:B------:R-:W2:Y:S02]  /*56b0*/  LDG.E R4, desc[UR36][R4.64] ;  /* 0x0000002404047981 */ /* 0x000ea4000c1e1900 */
[----:B--2---:R-:W-:-:S04]  /*56c0*/  I2FP.F32.U32 R0, R4 ;  /* 0x0000000400007245 */ /* 0x004fc80000201000 */
[----:B------:R-:W-:-:S04]  /*56d0*/  F2FP.F16.F32.PACK_AB R0, RZ, R0 ;  /* 0x00000000ff00723e */ /* 0x000fc800000000ff */
[----:B------:R-:W-:-:S07]  /*56e0*/  PRMT R17, R0, 0x7610, R17 ;  /* 0x0000761000117816 */ /* 0x000fce0000000011 */
.L_x_21002:
        /* <DEDUP_REMOVED lines=22> */
.L_x_21033:
[----:B------:R-:W2:Y:S02]  /*5850*/  LDG.E.U8 R4, desc[UR36][R4.64] ;  /* 0x0000002404047981 */ /* 0x000ea4000c1e1100 */
[----:B--2---:R-:W-:-:S04]  /*5860*/  I2FP.F32.U32 R0, R4 ;  /* 0x0000000400007245 */ /* 0x004fc80000201000 */
[----:B------:R-:W-:-:S04]  /*5870*/  F2FP.F16.F32.PACK_AB R0, RZ, R0 ;  /* 0x00000000ff00723e */ /* 0x000fc800000000ff */
[----:B------:R-:W-:Y:S01]  /*5880*/  PRMT R26, R0, 0x7610, R26 ;  /* 0x00007610001a7816 */ /* 0x000fe2000000001a */
[----:B------:R-:W-:Y:S06]  /*5890*/  BRA `(.L_x_21035) ;  /* 0x0000000c00d87947 */ /* 0x000fec0003800000 */
.L_x_21032:
        /* <DEDUP_REMOVED lines=11> */
.L_x_21037:
[----:B------:R-:W2:Y:S02]  /*5950*/  LDG.E R4, desc[UR36][R4.64] ;  /* 0x0000002404047981 */ /* 0x000ea4000c1e1900 */
[----:B--2---:R-:W-:-:S04]  /*5960*/  I2FP.F32.S32 R0, R4 ;  /* 0x0000000400007245 */ /* 0x004fc80000201400 */
[----:B------:R-:W-:-:S04]  /*5970*/  F2FP.F16.F32.PACK_AB R0, RZ, R0 ;  /* 0x00000000ff00723e */ /* 0x000fc800000000ff */
[----:B------:R-:W-:Y:S01]  /*5980*/  PRMT R26, R0, 0x7610, R26 ;  /* 0x00007610001a7816 */ /* 0x000fe2000000001a */
[----:B------:R-:W-:Y:S06]  /*5990*/  BRA `(.L_x_21035) ;  /* 0x0000000c00987947 */ /* 0x000fec0003800000 */
.L_x_21036:
[----:B------:R-:W2:Y:S02]  /*59a0*/  LDG.E.U16 R4, desc[UR36][R4.64] ;  /* 0x0000002404047981 */ /* 0x000ea4000c1e1500 */
[----:B--2---:R-:W0:Y:S02]  /*59b0*/  I2F.S16 R0, R4 ;  /* 0x0000000400007306 */ /* 0x004e240000101400 */
[----:B0-----:R-:W-:-:S04]  /*59c0*/  F2FP.F16.F32.PACK_AB R0, RZ, R0 ;  /* 0x00000000ff00723e */ /* 0x001fc800000000ff */
[----:B------:R-:W-:Y:S01]  /*59d0*/  PRMT R26, R0, 0x7610, R26 ;  /* 0x00007610001a7816 */ /* 0x000fe2000000001a */
[----:B------:R-:W-:Y:S06]  /*59e0*/  BRA `(.L_x_21035) ;  /* 0x0000000c00847947 */ /* 0x000fec0003800000 */
.L_x_21031:
        /* <DEDUP_REMOVED lines=9> */
.L_x_21039:
[----:B------:R1:W5:Y:S01]  /*5a80*/  LDG.E.U16 R26, desc[UR36][R4.64] ;  /* 0x00000024041a7981 */ /* 0x000362000c1e1500 */
[----:B------:R-:W-:Y:S05]  /*5a90*/  BRA `(.L_x_21035) ;  /* 0x0000000c00587947 */ /* 0x000fea0003800000 */
.L_x_21038:
        /* <DEDUP_REMOVED lines=9> */
.L_x_21041:
[----:B------:R0:W5:Y:S01]  /*5b30*/  LDG.E.U16 R26, desc[UR36][R4.64] ;  /* 0x00000024041a7981 */ /* 0x000162000c1e1500 */
[----:B------:R-:W-:Y:S05]  /*5b40*/  BRA `(.L_x_21035) ;  /* 0x0000000c002c7947 */ /* 0x000fea0003800000 */
.L_x_21040:
        /* <DEDUP_REMOVED lines=13> */
.L_x_21030:
        /* <DEDUP_REMOVED lines=14> */
.L_x_21044:
        /* <DEDUP_REMOVED lines=13> */
.L_x_21043:
        /* <DEDUP_REMOVED lines=27> */
.L_x_21046:
        /* <DEDUP_REMOVED lines=15> */
.L_x_21045:
[----:B------:R-:W2:Y:S02]  /*6070*/  LDG.E.U16 R0, desc[UR36][R4.64] ;  /* 0x0000002404007981 */ /* 0x000ea4000c1e1500 */
[----:B--2---:R-:W-:-:S05]  /*6080*/  IMAD.U32 R0, R0, 0x10000, RZ ;  /* 0x0001000000007824 */ /* 0x004fca00078e00ff */
[----:B------:R-:W-:-:S04]  /*6090*/  F2FP.F16.F32.PACK_AB R0, RZ, R0 ;  /* 0x00000000ff00723e */ /* 0x000fc800000000ff */
[----:B------:R-:W-:Y:S01]  /*60a0*/  PRMT R26, R0, 0x7610, R26 ;  /* 0x00007610001a7816 */ /* 0x000fe2000000001a */
[----:B------:R-:W-:Y:S06]  /*60b0*/  BRA `(.L_x_21035) ;  /* 0x0000000400d07947 */ /* 0x000fec0003800000 */
.L_x_21042:
        /* <DEDUP_REMOVED lines=13> */
.L_x_21049:
        /* <DEDUP_REMOVED lines=21> */
.L_x_21053:
[----:B------:R-:W-:Y:S05]  /*62e0*/  BSYNC.RECONVERGENT B1 ;  /* 0x0000000000017941 */ /* 0x000fea0003800200 */
.L_x_21052:
[----:B------:R-:W-:Y:S01]  /*62f0*/  IMAD.SHL.U32 R0, R0, 0x100000, RZ ;  /* 0x0010000000007824 */ /* 0x000fe200078e00ff */
[----:B------:R-:W-:-:S04]  /*6300*/  LEA R3, R3, 0x3b800000, 0x17 ;  /* 0x3b80000003037811 */ /* 0x000fc800078eb8ff */
[----:B------:R-:W-:-:S07]  /*6310*/  LOP3.LUT R0, R3, R0, R7, 0xfe, !PT ;  /* 0x0000000003007212 */ /* 0x000fce00078efe07 */
.L_x_21051:
[----:B------:R-:W-:Y:S05]  /*6320*/  BSYNC.RECONVERGENT B0 ;  /* 0x0000000000007941 */ /* 0x000fea0003800200 */
.L_x_21050:
[----:B------:R-:W-:-:S04]  /*6330*/  F2FP.F16.F32.PACK_AB R0, RZ, R0 ;  /* 0x00000000ff00723e */ /* 0x000fc800000000ff */
[----:B------:R-:W-:Y:S01]  /*6340*/  PRMT R26, R0, 0x7610, R26 ;  /* 0x00007610001a7816 */ /* 0x000fe2000000001a */
[----:B------:R-:W-:Y:S06]  /*6350*/  BRA `(.L_x_21035) ;  /* 0x0000000400287947 */ /* 0x000fec0003800000 */
.L_x_21048:
        /* <DEDUP_REMOVED lines=21> */
.L_x_21057:
[----:B------:R-:W-:Y:S05]  /*64b0*/  BSYNC.RECONVERGENT B1 ;  /* 0x0000000000017941 */ /* 0x000fea0003800200 */
.L_x_21056:
[----:B------:R-:W-:Y:S01]  /*64c0*/  IMAD.SHL.U32 R0, R0, 0x200000, RZ ;  /* 0x0020000000007824 */ /* 0x000fe200078e00ff */
[----:B------:R-:W-:-:S04]  /*64d0*/  LEA R3, R3, 0x37800000, 0x17 ;  /* 0x3780000003037811 */ /* 0x000fc800078eb8ff */
[----:B------:R-:W-:-:S07]  /*64e0*/  LOP3.LUT R0, R3, R0, R7, 0xfe, !PT ;  /* 0x0000000003007212 */ /* 0x000fce00078efe07 */
.L_x_21055:
[----:B------:R-:W-:Y:S05]  /*64f0*/  BSYNC.RECONVERGENT B0 ;  /* 0x0000000000007941 */ /* 0x000fea0003800200 */
.L_x_21054:
[----:B------:R-:W-:-:S04]  /*6500*/  F2FP.F16.F32.PACK_AB R0, RZ, R0 ;  /* 0x00000000ff00723e */ /* 0x000fc800000000ff */
[----:B------:R-:W-:Y:S01]  /*6510*/  PRMT R26, R0, 0x7610, R26 ;  /* 0x00007610001a7816 */ /* 0x000fe2000000001a */
[----:B------:R-:W-:Y:S06]  /*6520*/  BRA `(.L_x_21035) ;  /* 0x0000000000b47947 */ /* 0x000fec0003800000 */
.L_x_21047:
        /* <DEDUP_REMOVED lines=14> */
.L_x_21061:
[----:B------:R-:W-:Y:S05]  /*6610*/  BSYNC.RECONVERGENT B0 ;  /* 0x0000000000007941 */ /* 0x000fea0003800200 */
.L_x_21060:
[----:B------:R-:W-:-:S04]  /*6620*/  F2FP.F16.F32.PACK_AB R0, RZ, R0 ;  /* 0x00000000ff00723e */ /* 0x000fc800000000ff */
[----:B------:R-:W-:Y:S01]  /*6630*/  PRMT R26, R0, 0x7610, R26 ;  /* 0x00007610001a7816 */ /* 0x000fe2000000001a */
[----:B------:R-:W-:Y:S06]  /*6640*/  BRA `(.L_x_21035) ;  /* 0x00000000006c7947 */ /* 0x000fec0003800000 */
.L_x_21034:
        /* <DEDUP_REMOVED lines=16> */
.L_x_21062:
[----:B------:R-:W-:Y:S01]  /*6750*/  PRMT R26, RZ, 0x7610, R26 ;  /* 0x00007610ff1a7816 */ /* 0x000fe2000000001a */
[----:B------:R-:W-:Y:S06]  /*6760*/  BRA `(.L_x_21035) ;  /* 0x0000000000247947 */ /* 0x000fec0003800000 */
.L_x_21059:
[----:B------:R-:W2:Y:S02]  /*6770*/  LDG.E.64 R4, desc[UR36][R4.64] ;  /* 0x0000002404047981 */ /* 0x000ea4000c1e1b00 */
[----:B--2---:R-:W0:Y:S02]  /*6780*/  I2F.U64 R0, R4 ;  /* 0x0000000400007312 */ /* 0x004e240000301000 */
[----:B0-----:R-:W-:-:S04]  /*6790*/  F2FP.F16.F32.PACK_AB R0, RZ, R0 ;  /* 0x00000000ff00723e */ /* 0x001fc800000000ff */
[----:B------:R-:W-:Y:S01]  /*67a0*/  PRMT R26, R0, 0x7610, R26 ;  /* 0x00007610001a7816 */ /* 0x000fe2000000001a */
[----:B------:R-:W-:Y:S06]  /*67b0*/  BRA `(.L_x_21035) ;  /* 0x0000000000107947 */ /* 0x000fec0003800000 */
.L_x_21058:
[----:B------:R-:W2:Y:S02]  /*67c0*/  LDG.E R4, desc[UR36][R4.64] ;  /* 0x0000002404047981 */ /* 0x000ea4000c1e1900 */
[----:B--2---:R-:W-:-:S04]  /*67d0*/  I2FP.F32.U32 R0, R4 ;  /* 0x0000000400007245 */ /* 0x004fc80000201000 */
[----:B------:R-:W-:-:S04]  /*67e0*/  F2FP.F16.F32.PACK_AB R0, RZ, R0 ;  /* 0x00000000ff00723e */ /* 0x000fc800000000ff */
[----:B------:R-:W-:-:S07]  /*67f0*/  PRMT R26, R0, 0x7610, R26 ;  /* 0x00007610001a7816 */ /* 0x000fce000000001a */
.L_x_21035:
[----:B------:R-:W-:-:S07]  /*6800*/  VIADD R27, R27, 0x80 ;  /* 0x000000801b1b7836 */ /* 0x000fce0000000000 */
.L_x_20996:
[----:B------:R-:W-:Y:S05]  /*6810*/  BSYNC.RECONVERGENT B6 ;  /* 0x0000000000067941 */ /* 0x000fea0003800200 */
.L_x_20995:
        /* <DEDUP_REMOVED lines=27> */
.L_x_21068:
[----:B------:R-:W2:Y:S02]  /*69d0*/  LDG.E.U8 R4, desc[UR36][R4.64] ;  /* 0x0000002404047981 */ /* 0x000ea4000c1e1100 */
[----:B--2---:R-:W-:-:S04]  /*69e0*/  I2FP.F32.U32 R0, R4 ;  /* 0x0000000400007245 */ /* 0x004fc80000201000 */
[----:B------:R-:W-:-:S04]  /*69f0*/  F2FP.F16.F32.PACK_AB R0, RZ, R0 ;  /* 0x00000000ff00723e */ /* 0x000fc800000000ff */
[----:B------:R-:W-:Y:S01]  /*6a00*/  PRMT R18, R0, 0x7610, R18 ;  /* 0x0000761000127816 */ /* 0x000fe20000000012 */
[----:B------:R-:W-:Y:S06]  /*6a10*/  BRA `(.L_x_21070) ;  /* 0x0000000c00d87947 */ /* 0x000fec0003800000 */
.L_x_21067:
        /* <DEDUP_REMOVED lines=11> */
.L_x_21072:
[----:B------:R-:W2:Y:S02]  /*6ad0*/  LDG.E R4, desc[UR36][R4.64] ;  /* 0x0000002404047981 */ /* 0x000ea4000c1e1900 */
[----:B--2---:R-:W-:-:S04]  /*6ae0*/  I2FP.F32.S32 R0, R4 ;  /* 0x0000000400007245 */ /* 0x004fc80000201400 */
[----:B------:R-:W-:-:S04]  /*6af0*/  F2FP.F16.F32.PACK_AB R0, RZ, R0 ;  /* 0x00000000ff00723e */ /* 0x000fc800000000ff */
[----:B------:R-:W-:Y:S01]  /*6b00*/  PRMT R18, R0, 0x7610, R18 ;  /* 0x0000761000127816 */ /* 0x000fe20000000012 */
[----:B------:R-:W-:Y:S06]  /*6b10*/  BRA `(.L_x_21070) ;  /* 0x0000000c00987947 */ /* 0x000fec0003800000 */
.L_x_21071:
[----:B------:R-:W2:Y:S02]  /*6b20*/  LDG.E.U16 R4, desc[UR36][R4.64] ;  /* 0x0000002404047981 */ /* 0x000ea4000c1e1500 */
[----:B--2---:R-:W0:Y:S02]  /*6b30*/  I2F.S16 R0, R4 ;  /* 0x0000000400007306 */ /* 0x004e240000101400 */
[----:B0-----:R-:W-:-:S04]  /*6b40*/  F2FP.F16.F32.PACK_AB R0, RZ, R0 ;  /* 0x00000000ff00723e */ /* 0x001fc800000000ff */
[----:B------:R-:W-:Y:S01]  /*6b50*/  PRMT R18, R0, 0x7610, R18 ;  /* 0x0000761000127816 */ /* 0x000fe20000000012 */
[----:B------:R-:W-:Y:S06]  /*6b60*/  BRA `(.L_x_21070) ;  /* 0x0000000c00847947 */ /* 0x000fec0003800000 */
.L_x_21066:
        /* <DEDUP_REMOVED lines=9> */
.L_x_21074:
[----:B------:R0:W5:Y:S01]  /*6c00*/  LDG.E.U16 R18, desc[UR36][R4.64] ;  /* 0x0000002404127981 */ /* 0x000162000c1e1500 */
[----:B------:R-:W-:Y:S05]  /*6c10*/  BRA `(.L_x_21070) ;  /* 0x0000000c00587947 */ /* 0x000fea0003800000 */
.L_x_21073:
        /* <DEDUP_REMOVED lines=9> */
.L_x_21076:
[----:B------:R1:W5:Y:S01]  /*6cb0*/  LDG.E.U16 R18, desc[UR36][R4.64] ;  /* 0x0000002404127981 */ /* 0x000362000c1e1500 */
[----:B------:R-:W-:Y:S05]  /*6cc0*/  BRA `(.L_x_21070) ;  /* 0x0000000c002c7947 */ /* 0x000fea0003800000 */
.L_x_21075:
        /* <DEDUP_REMOVED lines=13> */
.L_x_21065:
        /* <DEDUP_REMOVED lines=14> */
.L_x_21079:
        /* <DEDUP_REMOVED lines=13> */
.L_x_21078:
        /* <DEDUP_REMOVED lines=27> */
.L_x_21081:
        /* <DEDUP_REMOVED lines=15> */
.L_x_21080:
[----:B------:R-:W2:Y:S02]  /*71f0*/  LDG.E.U16 R0, desc[UR36][R4.64] ;  /* 0x0000002404007981 */ /* 0x000ea4000c1e1500 */
[----:B--2---:R-:W-:-:S05]  /*7200*/  IMAD.U32 R0, R0, 0x10000, RZ ;  /* 0x0001000000007824 */ /* 0x004fca00078e00ff */
[----:B------:R-:W-:-:S04]  /*7210*/  F2FP.F16.F32.PACK_AB R0, RZ, R0 ;  /* 0x00000000ff00723e */ /* 0x000fc800000000ff */
[----:B------:R-:W-:Y:S01]  /*7220*/  PRMT R18, R0, 0x7610, R18 ;  /* 0x0000761000127816 */ /* 0x000fe20000000012 */
[----:B------:R-:W-:Y:S06]  /*7230*/  BRA `(.L_x_21070) ;  /* 0x0000000400d07947 */ /* 0x000fec0003800000 */
.L_x_21077:
        /* <DEDUP_REMOVED lines=13> */
.L_x_21084:
        /* <DEDUP_REMOVED lines=21> */
.L_x_21088:
[----:B------:R-:W-:Y:S05]  /*7460*/  BSYNC.RECONVERGENT B1 ;  /* 0x0000000000017941 */ /* 0x000fea0003800200 */
.L_x_21087:
[----:B------:R-:W-:Y:S01]  /*7470*/  IMAD.SHL.U32 R0, R0, 0x100000, RZ ;  /* 0x0010000000007824 */ /* 0x000fe200078e00ff */
[----:B------:R-:W-:-:S04]  /*7480*/  LEA R3, R3, 0x3b800000, 0x17 ;  /* 0x3b80000003037811 */ /* 0x000fc800078eb8ff */
[----:B------:R-:W-:-:S07]  /*7490*/  LOP3.LUT R0, R3, R0, R7, 0xfe, !PT ;  /* 0x0000000003007212 */ /* 0x000fce00078efe07 */
.L_x_21086:
[----:B------:R-:W-:Y:S05]  /*74a0*/  BSYNC.RECONVERGENT B0 ;  /* 0x0000000000007941 */ /* 0x000fea0003800200 */
.L_x_21085:
[----:B------:R-:W-:-:S04]  /*74b0*/  F2FP.F16.F32.PACK_AB R0, RZ, R0 ;  /* 0x00000000ff00723e */ /* 0x000fc800000000ff */
[----:B------:R-:W-:Y:S01]  /*74c0*/  PRMT R18, R0, 0x7610, R18 ;  /* 0x0000761000127816 */ /* 0x000fe20000000012 */
[----:B------:R-:W-:Y:S06]  /*74d0*/  BRA `(.L_x_21070) ;  /* 0x0000000400287947 */ /* 0x000fec0003800000 */
.L_x_21083:
        /* <DEDUP_REMOVED lines=21> */
.L_x_21092:
[----:B------:R-:W-:Y:S05]  /*7630*/  BSYNC.RECONVERGENT B1 ;  /* 0x0000000000017941 */ /* 0x000fea0003800200 */
.L_x_21091:
[----:B------:R-:W-:Y:S01]  /*7640*/  IMAD.SHL.U32 R0, R0, 0x200000, RZ ;  /* 0x0020000000007824 */ /* 0x000fe200078e00ff */
[----:B------:R-:W-:-:S04]  /*7650*/  LEA R3, R3, 0x37800000, 0x17 ;  /* 0x3780000003037811 */ /* 0x000fc800078eb8ff */
[----:B------:R-:W-:-:S07]  /*7660*/  LOP3.LUT R0, R3, R0, R7, 0xfe, !PT ;  /* 0x0000000003007212 */ /* 0x000fce00078efe07 */
.L_x_21090:
[----:B------:R-:W-:Y:S05]  /*7670*/  BSYNC.RECONVERGENT B0 ;  /* 0x0000000000007941 */ /* 0x000fea0003800200 */
.L_x_21089:
[----:B------:R-:W-:-:S04]  /*7680*/  F2FP.F16.F32.PACK_AB R0, RZ, R0 ;  /* 0x00000000ff00723e */ /* 0x000fc800000000ff */
[----:B------:R-:W-:Y:S01]  /*7690*/  PRMT R18, R0, 0x7610, R18 ;  /* 0x0000761000127816 */ /* 0x000fe20000000012 */
[----:B------:R-:W-:Y:S06]  /*76a0*/  BRA `(.L_x_21070) ;  /* 0x0000000000b47947 */ /* 0x000fec0003800000 */
.L_x_21082:
        /* <DEDUP_REMOVED lines=14> */
.L_x_21096:
[----:B------:R-:W-:Y:S05]  /*7790*/  BSYNC.RECONVERGENT B0 ;  /* 0x0000000000007941 */ /* 0x000fea0003800200 */
.L_x_21095:
[----:B------:R-:W-:-:S04]  /*77a0*/  F2FP.F16.F32.PACK_AB R0, RZ, R0 ;  /* 0x00000000ff00723e */ /* 0x000fc800000000ff */
[----:B------:R-:W-:Y:S01]  /*77b0*/  PRMT R18, R0, 0x7610, R18 ;  /* 0x0000761000127816 */ /* 0x000fe20000000012 */
[----:B------:R-:W-:Y:S06]  /*77c0*/  BRA `(.L_x_21070) ;  /* 0x00000000006c7947 */ /* 0x000fec0003800000 */
.L_x_21069:
        /* <DEDUP_REMOVED lines=16> */
.L_x_21097:
[----:B------:R-:W-:Y:S01]  /*78d0*/  PRMT R18, RZ, 0x7610, R18 ;  /* 0x00007610ff127816 */ /* 0x000fe20000000012 */
[----:B------:R-:W-:Y:S06]  /*78e0*/  BRA `(.L_x_21070) ;  /* 0x0000000000247947 */ /* 0x000fec0003800000 */
.L_x_21094:
[----:B------:R-:W2:Y:S02]  /*78f0*/  LDG.E.64 R4, desc[UR36][R4.64] ;  /* 0x0000002404047981 */ /* 0x000ea4000c1e1b00 */
[----:B--2---:R-:W0:Y:S02]  /*7900*/  I2F.U64 R0, R4 ;  /* 0x0000000400007312 */ /* 0x004e240000301000 */
[----:B0-----:R-:W-:-:S04]  /*7910*/  F2FP.F16.F32.PACK_AB R0, RZ, R0 ;  /* 0x00000000ff00723e */ /* 0x001fc800000000ff */
[----:B------:R-:W-:Y:S01]  /*7920*/  PRMT R18, R0, 0x7610, R18 ;  /* 0x0000761000127816 */ /* 0x000fe20000000012 */
[----:B------:R-:W-:Y:S06]  /*7930*/  BRA `(.L_x_21070) ;  /* 0x0000000000107947 */ /* 0x000fec0003800000 */
.L_x_21093:
[----:B------:R-:W2:Y:S02]  /*7940*/  LDG.E R4, desc[UR36][R4.64] ;  /* 0x0000002404047981 */ /* 0x000ea4000c1e1900 */
[----:B--2---:R-:W-:-:S04]  /*7950*/  I2FP.F32.U32 R0, R4 ;  /* 0x0000000400007245 */ /* 0x004fc80000201000 */
[----:B------:R-:W-:-:S04]  /*7960*/  F2FP.F16.F32.PACK_AB R0, RZ, R0 ;  /* 0x00000000ff00723e */ /* 0x000fc800000000ff */
[----:B------:R-:W-:-:S07]  /*7970*/  PRMT R18, R0, 0x7610, R18 ;  /* 0x0000761000127816 */ /* 0x000fce0000000012 */
.L_x_21070:
        /* <DEDUP_REMOVED lines=22> */
.L_x_21101:
[----:B------:R-:W2:Y:S02]  /*7ae0*/  LDG.E.U8 R4, desc[UR36][R4.64] ;  /* 0x0000002404047981 */ /* 0x000ea4000c1e1100 */
[----:B--2---:R-:W-:-:S04]  /*7af0*/  I2FP.F32.U32 R0, R4 ;  /* 0x0000000400007245 */ /* 0x004fc80000201000 */
[----:B------:R-:W-:-:S04]  /*7b00*/  F2FP.F16.F32.PACK_AB R0, RZ, R0 ;  /* 0x00000000ff00723e */ /* 0x000fc800000000ff */
[----:B------:R-:W-:Y:S01]  /*7b10*/  PRMT R3, R0, 0x7610, R3 ;  /* 0x0000761000037816 */ /* 0x000fe20000000003 */
[----:B------:R-:W-:Y:S06]  /*7b20*/  BRA `(.L_x_21064) ;  /* 0x0000000c00d47947 */ /* 0x000fec0003800000 */
.L_x_21100:
        /* <DEDUP_REMOVED lines=11> */
.L_x_21104:
[----:B------:R-:W2:Y:S02]  /*7be0*/  LDG.E R4, desc[UR36][R4.64] ;  /* 0x0000002404047981 */ /* 0x000ea4000c1e1900 */
[----:B--2---:R-:W-:-:S04]  /*7bf0*/  I2FP.F32.S32 R0, R4 ;  /* 0x0000000400007245 */ /* 0x004fc80000201400 */
[----:B------:R-:W-:-:S04]  /*7c00*/  F2FP.F16.F32.PACK_AB R0, RZ, R0 ;  /* 0x00000000ff00723e */ /* 0x000fc800000000ff */
[----:B------:R-:W-:Y:S01]  /*7c10*/  PRMT R3, R0, 0x7610, R3 ;  /* 0x0000761000037816 */ /* 0x000fe20000000003 */
[----:B------:R-:W-:Y:S06]  /*7c20*/  BRA `(.L_x_21064) ;  /* 0x0000000c00947947 */ /* 0x000fec0003800000 */
.L_x_21103:
[----:B------:R-:W2:Y:S02]  /*7c30*/  LDG.E.U16 R4, desc[UR36][R4.64] ;  /* 0x0000002404047981 */ /* 0x000ea4000c1e1500 */
[----:B--2---:R-:W0:Y:S02]  /*7c40*/  I2F.S16 R0, R4 ;  /* 0x0000000400007306 */ /* 0x004e240000101400 */
[----:B0-----:R-:W-:-:S04]  /*7c50*/  F2FP.F16.F32.PACK_AB R0, RZ, R0 ;  /* 0x00000000ff00723e */ /* 0x001fc800000000ff */
[----:B------:R-:W-:Y:S01]  /*7c60*/  PRMT R3, R0, 0x7610, R3 ;  /* 0x0000761000037816 */ /* 0x000fe20000000003 */
[----:B------:R-:W-:Y:S06]  /*7c70*/  BRA `(.L_x_21064) ;  /* 0x0000000c00807947 */ /* 0x000fec0003800000 */
.L_x_21099:
        /* <DEDUP_REMOVED lines=9> */
.L_x_21106:
[----:B------:R2:W5:Y:S01]  /*7d10*/  LDG.E.U16 R3, desc[UR36][R4.64] ;  /* 0x0000002404037981 */ /* 0x000562000c1e1500 */
[----:B------:R-:W-:Y:S05]  /*7d20*/  BRA `(.L_x_21064) ;  /* 0x0000000c00547947 */ /* 0x000fea0003800000 */
.L_x_21105:
        /* <DEDUP_REMOVED lines=9> */
.L_x_21108:
[----:B------:R3:W5:Y:S01]  /*7dc0*/  LDG.E.U16 R3, desc[UR36][R4.64] ;  /* 0x0000002404037981 */ /* 0x000762000c1e1500 */
[----:B------:R-:W-:Y:S05]  /*7dd0*/  BRA `(.L_x_21064) ;  /* 0x0000000c00287947 */ /* 0x000fea0003800000 */
.L_x_21107:
        /* <DEDUP_REMOVED lines=13> */
.L_x_21098:
        /* <DEDUP_REMOVED lines=14> */
.L_x_21111:
        /* <DEDUP_REMOVED lines=13> */
.L_x_21110:
        /* <DEDUP_REMOVED lines=26> */
.L_x_21113:
        /* <DEDUP_REMOVED lines=15> */
.L_x_21112:
[----:B------:R-:W2:Y:S02]  /*82f0*/  LDG.E.U16 R0, desc[UR36][R4.64] ;  /* 0x0000002404007981 */ /* 0x000ea4000c1e1500 */
[----:B--2---:R-:W-:-:S05]  /*8300*/  IMAD.U32 R0, R0, 0x10000, RZ ;  /* 0x0001000000007824 */ /* 0x004fca00078e00ff */
[----:B------:R-:W-:-:S04]  /*8310*/  F2FP.F16.F32.PACK_AB R0, RZ, R0 ;  /* 0x00000000ff00723e */ /* 0x000fc800000000ff */
[----:B------:R-:W-:Y:S01]  /*8320*/  PRMT R3, R0, 0x7610, R3 ;  /* 0x0000761000037816 */ /* 0x000fe20000000003 */
[----:B------:R-:W-:Y:S06]  /*8330*/  BRA `(.L_x_21064) ;  /* 0x0000000400d07947 */ /* 0x000fec0003800000 */
.L_x_21109:
        /* <DEDUP_REMOVED lines=13> */
.L_x_21116:
        /* <DEDUP_REMOVED lines=21> */
.L_x_21120:
[----:B------:R-:W-:Y:S05]  /*8560*/  BSYNC.RECONVERGENT B1 ;  /* 0x0000000000017941 */ /* 0x000fea0003800200 */
.L_x_21119:
[----:B------:R-:W-:Y:S01]  /*8570*/  IMAD.SHL.U32 R0, R0, 0x100000, RZ ;  /* 0x0010000000007824 */ /* 0x000fe200078e00ff */
[----:B------:R-:W-:-:S04]  /*8580*/  LEA R3, R3, 0x3b800000, 0x17 ;  /* 0x3b80000003037811 */ /* 0x000fc800078eb8ff */
[----:B------:R-:W-:-:S07]  /*8590*/  LOP3.LUT R0, R3, R0, R7, 0xfe, !PT ;  /* 0x0000000003007212 */ /* 0x000fce00078efe07 */
.L_x_21118:
[----:B------:R-:W-:Y:S05]  /*85a0*/  BSYNC.RECONVERGENT B0 ;  /* 0x0000000000007941 */ /* 0x000fea0003800200 */
.L_x_21117:
[----:B------:R-:W-:-:S04]  /*85b0*/  F2FP.F16.F32.PACK_AB R0, RZ, R0 ;  /* 0x00000000ff00723e */ /* 0x000fc800000000ff */
[----:B------:R-:W-:Y:S01]  /*85c0*/  PRMT R3, R0, 0x7610, R3 ;  /* 0x0000761000037816 */ /* 0x000fe20000000003 */
[----:B------:R-:W-:Y:S06]  /*85d0*/  BRA `(.L_x_21064) ;  /* 0x0000000400287947 */ /* 0x000fec0003800000 */
.L_x_21115:
        /* <DEDUP_REMOVED lines=21> */
.L_x_21124:
[----:B------:R-:W-:Y:S05]  /*8730*/  BSYNC.RECONVERGENT B1 ;  /* 0x0000000000017941 */ /* 0x000fea0003800200 */
.L_x_21123:
[----:B------:R-:W-:Y:S01]  /*8740*/  IMAD.SHL.U32 R0, R0, 0x200000, RZ ;  /* 0x0020000000007824 */ /* 0x000fe200078e00ff */
[----:B------:R-:W-:-:S04]  /*8750*/  LEA R3, R3, 0x37800000, 0x17 ;  /* 0x3780000003037811 */ /* 0x000fc800078eb8ff */
[----:B------:R-:W-:-:S07]  /*8760*/  LOP3.LUT R0, R3, R0, R7, 0xfe, !PT ;  /* 0x0000000003007212 */ /* 0x000fce00078efe07 */
.L_x_21122:
[----:B------:R-:W-:Y:S05]  /*8770*/  BSYNC.RECONVERGENT B0 ;  /* 0x0000000000007941 */ /* 0x000fea0003800200 */
.L_x_21121:
[----:B------:R-:W-:-:S04]  /*8780*/  F2FP.F16.F32.PACK_AB R0, RZ, R0 ;  /* 0x00000000ff00723e */ /* 0x000fc800000000ff */
[----:B------:R-:W-:Y:S01]  /*8790*/  PRMT R3, R0, 0x7610, R3 ;  /* 0x0000761000037816 */ /* 0x000fe20000000003 */
[----:B------:R-:W-:Y:S06]  /*87a0*/  BRA `(.L_x_21064) ;  /* 0x0000000000b47947 */ /* 0x000fec0003800000 */
.L_x_21114:
        /* <DEDUP_REMOVED lines=14> */
.L_x_21128:
[----:B------:R-:W-:Y:S05]  /*8890*/  BSYNC.RECONVERGENT B0 ;  /* 0x0000000000007941 */ /* 0x000fea0003800200 */
.L_x_21127:
[----:B------:R-:W-:-:S04]  /*88a0*/  F2FP.F16.F32.PACK_AB R0, RZ, R0 ;  /* 0x00000000ff00723e */ /* 0x000fc800000000ff */
[----:B------:R-:W-:Y:S01]  /*88b0*/  PRMT R3, R0, 0x7610, R3 ;  /* 0x0000761000037816 */ /* 0x000fe20000000003 */
[----:B------:R-:W-:Y:S06]  /*88c0*/  BRA `(.L_x_21064) ;  /* 0x00000000006c7947 */ /* 0x000fec0003800000 */
.L_x_21102:
        /* <DEDUP_REMOVED lines=16> */
.L_x_21129:
[----:B------:R-:W-:Y:S01]  /*89d0*/  PRMT R3, RZ, 0x7610, R3 ;  /* 0x00007610ff037816 */ /* 0x000fe20000000003 */
[----:B------:R-:W-:Y:S06]  /*89e0*/  BRA `(.L_x_21064) ;  /* 0x0000000000247947 */ /* 0x000fec0003800000 */
.L_x_21126:
[----:B------:R-:W2:Y:S02]  /*89f0*/  LDG.E.64 R4, desc[UR36][R4.64] ;  /* 0x0000002404047981 */ /* 0x000ea4000c1e1b00 */
[----:B--2---:R-:W0:Y:S02]  /*8a00*/  I2F.U64 R0, R4 ;  /* 0x0000000400007312 */ /* 0x004e240000301000 */
[----:B0-----:R-:W-:-:S04]  /*8a10*/  F2FP.F16.F32.PACK_AB R0, RZ, R0 ;  /* 0x00000000ff00723e */ /* 0x001fc800000000ff */
[----:B------:R-:W-:Y:S01]  /*8a20*/  PRMT R3, R0, 0x7610, R3 ;  /* 0x0000761000037816 */ /* 0x000fe20000000003 */
[----:B------:R-:W-:Y:S06]  /*8a30*/  BRA `(.L_x_21064) ;  /* 0x0000000000107947 */ /* 0x000fec0003800000 */
.L_x_21125:
[----:B------:R-:W2:Y:S02]  /*8a40*/  LDG.E R4, desc[UR36][R4.64] ;  /* 0x0000002404047981 */ /* 0x000ea4000c1e1900 */
[----:B--2---:R-:W-:-:S04]  /*8a50*/  I2FP.F32.U32 R0, R4 ;  /* 0x0000000400007245 */ /* 0x004fc80000201000 */
[----:B------:R-:W-:-:S04]  /*8a60*/  F2FP.F16.F32.PACK_AB R0, RZ, R0 ;  /* 0x00000000ff00723e */ /* 0x000fc800000000ff */
[----:B------:R-:W-:-:S07]  /*8a70*/  PRMT R3, R0, 0x7610, R3 ;  /* 0x0000761000037816 */ /* 0x000fce0000000003 */
.L_x_21064:
[----:B------:R-:W-:Y:S05]  /*8a80*/  BSYNC.RECONVERGENT B6 ;  /* 0x0000000000067941 */ /* 0x000fea0003800200 */
.L_x_21063:
[----:B------:R-:W-:Y:S01]  /*8a90*/  ISETP.GE.AND P1, PT, R25, R16, PT ;  /* 0x000000101900720c */ /* 0x000fe20003f26270 */
[----:B------:R-:W-:-:S12]  /*8aa0*/  BSSY.RECONVERGENT B0, `(.L_x_21130) ;  /* 0x0000023000007945 */ /* 0x000fd80003800200 */
[----:B------:R-:W-:Y:S05]  /*8ab0*/  @P1 BRA `(.L_x_21131) ;  /* 0x0000000000841947 */ /* 0x000fea0003800000 */
[----:B0123-5:R-:W-:Y:S02]  /*8ac0*/  HADD2.F32 R5, -RZ, R24.H0_H0 ;  /* 0x20000018ff057230 */ /* 0x02ffe40000004100 */
        /* <DEDUP_REMOVED lines=23> */
.L_x_21132:
        /* <DEDUP_REMOVED lines=9> */
.L_x_21131:
[----:B------:R-:W-:Y:S05]  /*8cd0*/  BSYNC.RECONVERGENT B0 ;  /* 0x0000000000007941 */ /* 0x000fea0003800200 */
.L_x_21130:
[----:B-----5:R-:W-:Y:S01]  /*8ce0*/  VIADD R23, R25, 0x80 ;  /* 0x0000008019177836 */ /* 0x020fe20000000000 */
[----:B------:R-:W-:Y:S04]  /*8cf0*/  BSSY.RECONVERGENT B0, `(.L_x_21133) ;  /* 0x0000025000007945 */ /* 0x000fe80003800200 */
[----:B------:R-:W-:-:S13]  /*8d00*/  ISETP.GE.AND P0, PT, R23, R16, PT ;  /* 0x000000101700720c */ /* 0x000fda0003f06270 */
[----:B------:R-:W-:Y:S05]  /*8d10*/  @P0 BRA `(.L_x_21134) ;  /* 0x0000000000880947 */ /* 0x000fea0003800000 */
[----:B0123--:R-:W-:Y:S02]  /*8d20*/  HADD2.F32 R5, -RZ, R22.H0_H0 ;  /* 0x20000016ff057230 */ /* 0x00ffe40000004100 */
        /* <DEDUP_REMOVED lines=23> */
.L_x_21136:
[----:B------:R-:W-:Y:S02]  /*8ea0*/  ISETP.NE.AND P0, PT, R5, RZ, PT ;  /* 0x000000ff0500720c */ /* 0x000fe40003f05270 */
[----:B------:R-:W-:-:S11]  /*8eb0*/  PRMT R22, R19, 0x7610, R22 ;  /* 0x0000761013167816 */ /* 0x000fd60000000016 */
[----:B------:R-:W-:Y:S05]  /*8ec0*/  @!P0 BRA `(.L_x_21134) ;  /* 0x00000000001c8947 */ /* 0x000fea0003800000 */
[----:B------:R-:W-:-:S04]  /*8ed0*/  LOP3.LUT R19, R19, 0x8000, RZ, 0xc0, !PT ;  /* 0x0000800013137812 */ /* 0x000fc800078ec0ff */
[----:B------:R-:W-:-:S04]  /*8ee0*/  LOP3.LUT R19, R19, 0x1, RZ, 0xfc, !PT ;  /* 0x0000000113137812 */ /* 0x000fc800078efcff */
[----:B------:R-:W-:Y:S01]  /*8ef0*/  PRMT R22, R19, 0x7610, R22 ;  /* 0x0000761013167816 */ /* 0x000fe20000000016 */
[----:B------:R-:W-:Y:S06]  /*8f00*/  BRA `(.L_x_21134) ;  /* 0x00000000000c7947 */ /* 0x000fec0003800000 */
.L_x_21135:
[----:B------:R-:W-:-:S05]  /*8f10*/  FADD.FTZ R0, R5, R0 ;  /* 0x0000000005007221 */ /* 0x000fca0000010000 */
[----:B------:R-:W-:-:S04]  /*8f20*/  F2FP.F16.F32.PACK_AB R0, RZ, R0 ;  /* 0x00000000ff00723e */ /* 0x000fc800000000ff */
[----:B------:R-:W-:-:S07]  /*8f30*/  PRMT R22, R0, 0x7610, R22 ;  /* 0x0000761000167816 */ /* 0x000fce0000000016 */
.L_x_21134:
[----:B------:R-:W-:Y:S05]  /*8f40*/  BSYNC.RECONVERGENT B0 ;  /* 0x0000000000007941 */ /* 0x000fea0003800200 */
.L_x_21133:
[----:B0123--:R-:W-:Y:S01]  /*8f50*/  VIADD R5, R25, 0x100 ;  /* 0x0000010019057836 */ /* 0x00ffe20000000000 */
[----:B------:R-:W-:Y:S04]  /*8f60*/  BSSY.RECONVERGENT B0, `(.L_x_21137) ;  /* 0x0000025000007945 */ /* 0x000fe80003800200 */
[----:B------:R-:W-:-:S13]  /*8f70*/  ISETP.GE.AND P0, PT, R5, R16, PT ;  /* 0x000000100500720c */ /* 0x000fda0003f06270 */
[----:B------:R-:W-:Y:S05]  /*8f80*/  @P0 BRA `(.L_x_21138) ;  /* 0x0000000000880947 */ /* 0x000fea0003800000 */
[----:B------:R-:W-:Y:S02]  /*8f90*/  HADD2.F32 R5, -RZ, R17.H0_H0 ;  /* 0x20000011ff057230 */ /* 0x000fe40000004100 */
        /* <DEDUP_REMOVED lines=23> */
.L_x_21140:
[----:B------:R-:W-:Y:S02]  /*9110*/  ISETP.NE.AND P0, PT, R5, RZ, PT ;  /* 0x000000ff0500720c */ /* 0x000fe40003f05270 */
[----:B------:R-:W-:-:S11]  /*9120*/  PRMT R17, R26, 0x7610, R17 ;  /* 0x000076101a117816 */ /* 0x000fd60000000011 */
[----:B------:R-:W-:Y:S05]  /*9130*/  @!P0 BRA `(.L_x_21138) ;  /* 0x00000000001c8947 */ /* 0x000fea0003800000 */
[----:B------:R-:W-:-:S04]  /*9140*/  LOP3.LUT R26, R26, 0x8000, RZ, 0xc0, !PT ;  /* 0x000080001a1a7812 */ /* 0x000fc800078ec0ff */
[----:B------:R-:W-:-:S04]  /*9150*/  LOP3.LUT R26, R26, 0x1, RZ, 0xfc, !PT ;  /* 0x000000011a1a7812 */ /* 0x000fc800078efcff */
[----:B------:R-:W-:Y:S01]  /*9160*/  PRMT R17, R26, 0x7610, R17 ;  /* 0x000076101a117816 */ /* 0x000fe20000000011 */
[----:B------:R-:W-:Y:S06]  /*9170*/  BRA `(.L_x_21138) ;  /* 0x00000000000c7947 */ /* 0x000fec0003800000 */
.L_x_21139:
[----:B------:R-:W-:-:S05]  /*9180*/  FADD.FTZ R0, R5, R0 ;  /* 0x0000000005007221 */ /* 0x000fca0000010000 */
[----:B------:R-:W-:-:S04]  /*9190*/  F2FP.F16.F32.PACK_AB R0, RZ, R0 ;  /* 0x00000000ff00723e */ /* 0x000fc800000000ff */
[----:B------:R-:W-:-:S07]  /*91a0*/  PRMT R17, R0, 0x7610, R17 ;  /* 0x0000761000117816 */ /* 0x000fce0000000011 */
.L_x_21138:
[----:B------:R-:W-:Y:S05]  /*91b0*/  BSYNC.RECONVERGENT B0 ;  /* 0x0000000000007941 */ /* 0x000fea0003800200 */
.L_x_21137:
[----:B------:R-:W-:Y:S01]  /*91c0*/  VIADD R5, R25, 0x180 ;  /* 0x0000018019057836 */ /* 0x000fe20000000000 */
        /* <DEDUP_REMOVED lines=17> */
[----:B------:R-:W-:-:S03]  /*92e0*/  IMAD.MOV.U32 R5, RZ, RZ, 0x1 ;  /* 0x00000001ff057424 */ /* 0x000fc600078e00ff */
[----:B------:R-:W-:Y:S02]  /*92f0*/  PRMT R0, R3, 0x9910, RZ ;  /* 0x0000991003007816 */ /* 0x000fe400000000ff */
[----:B------:R-:W-:Y:S02]  /*9300*/  LOP3.LUT R3, R18, 0x7fff, RZ, 0xc0, !PT ;  /* 0x00007fff12037812 */ /* 0x000fe400078ec0ff */
[----:B------:R-:W-:Y:S02]  /*9310*/  ISETP.GT.AND P0, PT, R0, -0x1, PT ;  /* 0xffffffff0000780c */ /* 0x000fe40003f04270 */
[----:B------:R-:W-:Y:S02]  /*9320*/  ISETP.GT.U32.AND P2, PT, R3, R4, PT ;  /* 0x000000040300720c */ /* 0x000fe40003f44070 */
[----:B------:R-:W-:-:S04]  /*9330*/  SEL R0, R5, 0xffff, P0 ;  /* 0x0000ffff05007807 */ /* 0x000fc80000000000 */
[----:B------:R-:W-:-:S05]  /*9340*/  SEL R3, R0, 0xffff, !P2 ;  /* 0x0000ffff00037807 */ /* 0x000fca0005000000 */
[----:B------:R-:W-:-:S05]  /*9350*/  IMAD.IADD R3, R18, 0x1, R3 ;  /* 0x0000000112037824 */ /* 0x000fca00078e0203 */
[----:B------:R-:W-:Y:S01]  /*9360*/  PRMT R18, R3, 0x7610, R18 ;  /* 0x0000761003127816 */ /* 0x000fe20000000012 */
[----:B------:R-:W-:Y:S06]  /*9370*/  BRA `(.L_x_21142) ;  /* 0x0000000000287947 */ /* 0x000fec0003800000 */
.L_x_21144:
[----:B------:R-:W-:Y:S02]  /*9380*/  ISETP.NE.AND P0, PT, R4, RZ, PT ;  /* 0x000000ff0400720c */ /* 0x000fe40003f05270 */
[----:B------:R-:W-:-:S11]  /*9390*/  PRMT R18, R3, 0x7610, R18 ;  /* 0x0000761003127816 */ /* 0x000fd60000000012 */
[----:B------:R-:W-:Y:S05]  /*93a0*/  @!P0 BRA `(.L_x_21142) ;  /* 0x00000000001c8947 */ /* 0x000fea0003800000 */
[----:B------:R-:W-:-:S04]  /*93b0*/  LOP3.LUT R3, R3, 0x8000, RZ, 0xc0, !PT ;  /* 0x0000800003037812 */ /* 0x000fc800078ec0ff */
[----:B------:R-:W-:-:S04]  /*93c0*/  LOP3.LUT R3, R3, 0x1, RZ, 0xfc, !PT ;  /* 0x0000000103037812 */ /* 0x000fc800078efcff */
[----:B------:R-:W-:Y:S01]  /*93d0*/  PRMT R18, R3, 0x7610, R18 ;  /* 0x0000761003127816 */ /* 0x000fe20000000012 */
[----:B------:R-:W-:Y:S06]  /*93e0*/  BRA `(.L_x_21142) ;  /* 0x00000000000c7947 */ /* 0x000fec0003800000 */
.L_x_21143:
[----:B------:R-:W-:-:S05]  /*93f0*/  FADD.FTZ R0, R5, R0 ;  /* 0x0000000005007221 */ /* 0x000fca0000010000 */
[----:B------:R-:W-:-:S04]  /*9400*/  F2FP.F16.F32.PACK_AB R0, RZ, R0 ;  /* 0x00000000ff00723e */ /* 0x000fc800000000ff */
[----:B------:R-:W-:-:S07]  /*9410*/  PRMT R18, R0, 0x7610, R18 ;  /* 0x0000761000127816 */ /* 0x000fce0000000012 */
.L_x_21142:
[----:B------:R-:W-:Y:S05]  /*9420*/  BSYNC.RECONVERGENT B0 ;  /* 0x0000000000007941 */ /* 0x000fea0003800200 */
.L_x_21141:
[----:B------:R-:W0:Y:S01]  /*9430*/  LDC.U8 R19, c[0x0][0x3b0] ;  /* 0x0000ec00ff137b82 */ /* 0x000e220000000000 */
[----:B------:R-:W-:Y:S04]  /*9440*/  BSSY.RECONVERGENT B6, `(.L_x_21145) ;  /* 0x000010e000067945 */ /* 0x000fe80003800200 */
[----:B------:R-:W-:Y:S05]  /*9450*/  @P1 BRA `(.L_x_21146) ;  /* 0x0000001000301947 */ /* 0x000fea0003800000 */
[----:B------:R-:W1:Y:S01]  /*9460*/  LDCU UR4, c[0x0][0x3b4] ;  /* 0x00007680ff0477ac */ /* 0x000e620008000800 */
[----:B------:R-:W2:Y:S01]  /*9470*/  LDC.64 R8, c[0x0][0x388] ;  /* 0x0000e200ff087b82 */ /* 0x000ea20000000a00 */
[----:B------:R-:W-:Y:S01]  /*9480*/  IMAD R0, R2, 0x200, R25 ;  /* 0x0000020002007824 */ /* 0x000fe200078e0219 */
[----:B0-----:R-:W-:-:S03]  /*9490*/  PRMT R4, R19, 0x9910, RZ ;  /* 0x0000991013047816 */ /* 0x001fc600000000ff */
        /* <DEDUP_REMOVED lines=15> */
[----:B------:R-:W-:Y:S02]  /*9590*/  IMAD.MOV.U32 R25, RZ, RZ, R23 ;  /* 0x000000ffff197224 */ /* 0x000fe400078e0017 */
[----:B------:R-:W0:Y:S02]  /*95a0*/  F2I.FTZ.TRUNC.NTZ R3, R24 ;  /* 0x0000001800037305 */ /* 0x000e24000021f100 */
[----:B0-----:R0:W-:Y:S01]  /*95b0*/  STG.E.U8 desc[UR36][R8.64], R3 ;  /* 0x0000000308007986 */ /* 0x0011e2000c101124 */
[----:B------:R-:W-:Y:S05]  /*95c0*/  BRA `(.L_x_21146) ;  /* 0x0000000c00d47947 */ /* 0x000fea0003800000 */
.L_x_21150:
[----:B------:R-:W-:Y:S02]  /*95d0*/  HADD2.F32 R5, -RZ, R24.H0_H0 ;  /* 0x20000018ff057230 */ /* 0x000fe40000004100 */
[----:B------:R-:W-:-:S04]  /*95e0*/  IMAD.MOV.U32 R25, RZ, RZ, R23 ;  /* 0x000000ffff197224 */ /* 0x000fc800078e0017 */
[----:B------:R-:W0:Y:S02]  /*95f0*/  F2I.S64.TRUNC R4, R5 ;  /* 0x0000000500047311 */ /* 0x000e24000020d900 */
[----:B0-----:R0:W-:Y:S01]  /*9600*/  STG.E.U8 desc[UR36][R8.64], R4 ;  /* 0x0000000408007986 */ /* 0x0011e2000c101124 */
[----:B------:R-:W-:Y:S05]  /*9610*/  BRA `(.L_x_21146) ;  /* 0x0000000c00c07947 */ /* 0x000fea0003800000 */
.L_x_21149:
        /* <DEDUP_REMOVED lines=11> */
.L_x_21153:
[----:B------:R-:W-:Y:S02]  /*96d0*/  HADD2.F32 R24, -RZ, R24.H0_H0 ;  /* 0x20000018ff187230 */ /* 0x000fe40000004100 */
[----:B------:R-:W-:Y:S02]  /*96e0*/  IMAD.MOV.U32 R25, RZ, RZ, R23 ;  /* 0x000000ffff197224 */ /* 0x000fe400078e0017 */
[----:B------:R-:W0:Y:S02]  /*96f0*/  F2I.FTZ.TRUNC.NTZ R3, R24 ;  /* 0x0000001800037305 */ /* 0x000e24000021f100 */
[----:B0-----:R0:W-:Y:S01]  /*9700*/  STG.E desc[UR36][R8.64], R3 ;  /* 0x0000000308007986 */ /* 0x0011e2000c101924 */
[----:B------:R-:W-:Y:S05]  /*9710*/  BRA `(.L_x_21146) ;  /* 0x0000000c00807947 */ /* 0x000fea0003800000 */
.L_x_21152:
[----:B------:R-:W-:Y:S02]  /*9720*/  HADD2.F32 R24, -RZ, R24.H0_H0 ;  /* 0x20000018ff187230 */ /* 0x000fe40000004100 */
[----:B------:R-:W-:Y:S02]  /*9730*/  IMAD.MOV.U32 R25, RZ, RZ, R23 ;  /* 0x000000ffff197224 */ /* 0x000fe400078e0017 */
[----:B------:R-:W0:Y:S02]  /*9740*/  F2I.FTZ.TRUNC.NTZ R3, R24 ;  /* 0x0000001800037305 */ /* 0x000e24000021f100 */
[----:B0-----:R0:W-:Y:S01]  /*9750*/  STG.E.U16 desc[UR36][R8.64], R3 ;  /* 0x0000000308007986 */ /* 0x0011e2000c101524 */
[----:B------:R-:W-:Y:S05]  /*9760*/  BRA `(.L_x_21146) ;  /* 0x0000000c006c7947 */ /* 0x000fea0003800000 */
.L_x_21148:
        /* <DEDUP_REMOVED lines=10> */
.L_x_21155:
[----:B------:R1:W-:Y:S01]  /*9810*/  STG.E.U16 desc[UR36][R8.64], R24 ;  /* 0x0000001808007986 */ /* 0x0003e2000c101524 */
[----:B------:R-:W-:Y:S01]  /*9820*/  IMAD.MOV.U32 R25, RZ, RZ, R23 ;  /* 0x000000ffff197224 */ /* 0x000fe200078e0017 */
[----:B------:R-:W-:Y:S06]  /*9830*/  BRA `(.L_x_21146) ;  /* 0x0000000c00387947 */ /* 0x000fec0003800000 */
.L_x_21154:
        /* <DEDUP_REMOVED lines=11> */
.L_x_21157:
[----:B------:R-:W-:Y:S02]  /*98f0*/  HADD2.F32 R0, -RZ, R24.H0_H0 ;  /* 0x20000018ff007230 */ /* 0x000fe40000004100 */
[----:B------:R-:W-:-:S03]  /*9900*/  IMAD.MOV.U32 R25, RZ, RZ, R23 ;  /* 0x000000ffff197224 */ /* 0x000fc600078e0017 */
[----:B------:R-:W-:-:S04]  /*9910*/  F2FP.F16.F32.PACK_AB R0, RZ, R0 ;  /* 0x00000000ff00723e */ /* 0x000fc800000000ff */
[----:B------:R-:W-:-:S05]  /*9920*/  PRMT R0, R0, 0x5410, RZ ;  /* 0x0000541000007816 */ /* 0x000fca00000000ff */
[----:B------:R3:W-:Y:S01]  /*9930*/  STG.E desc[UR36][R8.64], R0 ;  /* 0x0000000008007986 */ /* 0x0007e2000c101924 */
[----:B------:R-:W-:Y:S05]  /*9940*/  BRA `(.L_x_21146) ;  /* 0x0000000800f47947 */ /* 0x000fea0003800000 */
.L_x_21156:
[----:B------:R-:W-:Y:S02]  /*9950*/  HADD2.F32 R4, -RZ, R24.H0_H0 ;  /* 0x20000018ff047230 */ /* 0x000fe40000004100 */
[----:B------:R-:W-:-:S03]  /*9960*/  IMAD.MOV.U32 R25, RZ, RZ, R23 ;  /* 0x000000ffff197224 */ /* 0x000fc600078e0017 */
[----:B------:R-:W-:-:S06]  /*9970*/  FMUL.FTZ R4, R4, 1 ;  /* 0x3f80000004047820 */ /* 0x000fcc0000410000 */
[----:B------:R-:W0:Y:S02]  /*9980*/  F2F.F64.F32 R4, R4 ;  /* 0x0000000400047310 */ /* 0x000e240000201800 */
[----:B0-----:R0:W-:Y:S01]  /*9990*/  STG.E.64 desc[UR36][R8.64], R4 ;  /* 0x0000000408007986 */ /* 0x0011e2000c101b24 */
[----:B------:R-:W-:Y:S05]  /*99a0*/  BRA `(.L_x_21146) ;  /* 0x0000000800dc7947 */ /* 0x000fea0003800000 */
.L_x_21147:
        /* <DEDUP_REMOVED lines=14> */
.L_x_21160:
[----:B------:R-:W-:Y:S01]  /*9a90*/  HADD2.F32 R24, -RZ, R24.H0_H0 ;  /* 0x20000018ff187230 */ /* 0x000fe20000004100 */
[----:B------:R-:W-:Y:S01]  /*9aa0*/  CS2R R6, SRZ ;  /* 0x0000000000067805 */ /* 0x000fe2000001ff00 */
[----:B------:R-:W-:-:S03]  /*9ab0*/  IMAD.MOV.U32 R25, RZ, RZ, R23 ;  /* 0x000000ffff197224 */ /* 0x000fc600078e0017 */
[----:B------:R-:W-:-:S06]  /*9ac0*/  FMUL.FTZ R4, R24, 1 ;  /* 0x3f80000018047820 */ /* 0x000fcc0000410000 */
[----:B------:R-:W0:Y:S02]  /*9ad0*/  F2F.F64.F32 R4, R4 ;  /* 0x0000000400047310 */ /* 0x000e240000201800 */
[----:B0-----:R0:W-:Y:S01]  /*9ae0*/  STG.E.128 desc[UR36][R8.64], R4 ;  /* 0x0000000408007986 */ /* 0x0011e2000c101d24 */
[----:B------:R-:W-:Y:S05]  /*9af0*/  BRA `(.L_x_21146) ;  /* 0x0000000800887947 */ /* 0x000fea0003800000 */
.L_x_21159:
        /* <DEDUP_REMOVED lines=19> */
.L_x_21164:
[----:B------:R-:W-:Y:S05]  /*9c30*/  BSYNC.RECONVERGENT B0 ;  /* 0x0000000000007941 */ /* 0x000fea0003800200 */
.L_x_21163:
[----:B------:R-:W-:Y:S01]  /*9c40*/  LOP3.LUT R5, R0, 0x80, R5, 0xf8, !PT ;  /* 0x0000008000057812 */ /* 0x000fe200078ef805 */
[----:B------:R-:W-:-:S04]  /*9c50*/  IMAD.MOV.U32 R25, RZ, RZ, R23 ;  /* 0x000000ffff197224 */ /* 0x000fc800078e0017 */
[----:B------:R0:W-:Y:S01]  /*9c60*/  STG.E.U8 desc[UR36][R8.64], R5 ;  /* 0x0000000508007986 */ /* 0x0001e2000c101124 */
[----:B------:R-:W-:Y:S05]  /*9c70*/  BRA `(.L_x_21146) ;  /* 0x0000000800287947 */ /* 0x000fea0003800000 */
.L_x_21162:
        /* <DEDUP_REMOVED lines=15> */
.L_x_21166:
[----:B------:R-:W-:Y:S05]  /*9d70*/  BSYNC.RECONVERGENT B0 ;  /* 0x0000000000007941 */ /* 0x000fea0003800200 */
.L_x_21165:
[----:B------:R-:W-:Y:S01]  /*9d80*/  LOP3.LUT R5, R0, 0x80, R5, 0xf8, !PT ;  /* 0x0000008000057812 */ /* 0x000fe200078ef805 */
[----:B------:R-:W-:-:S04]  /*9d90*/  IMAD.MOV.U32 R25, RZ, RZ, R23 ;  /* 0x000000ffff197224 */ /* 0x000fc800078e0017 */
[----:B------:R0:W-:Y:S01]  /*9da0*/  STG.E.U8 desc[UR36][R8.64], R5 ;  /* 0x0000000508007986 */ /* 0x0001e2000c101124 */
[----:B------:R-:W-:Y:S05]  /*9db0*/  BRA `(.L_x_21146) ;  /* 0x0000000400d87947 */ /* 0x000fea0003800000 */
.L_x_21161:
[----:B------:R-:W-:Y:S02]  /*9dc0*/  HADD2.F32 R0, -RZ, R24.H0_H0 ;  /* 0x20000018ff007230 */ /* 0x000fe40000004100 */
[----:B------:R-:W-:-:S03]  /*9dd0*/  IMAD.MOV.U32 R25, RZ, RZ, R23 ;  /* 0x000000ffff197224 */ /* 0x000fc600078e0017 */
[----:B------:R-:W-:-:S05]  /*9de0*/  F2FP.BF16.F32.PACK_AB R0, RZ, R0 ;  /* 0x00000000ff00723e */ /* 0x000fca00000010ff */
[----:B------:R0:W-:Y:S01]  /*9df0*/  STG.E.U16 desc[UR36][R8.64], R0 ;  /* 0x0000000008007986 */ /* 0x0001e2000c101524 */
[----:B------:R-:W-:Y:S05]  /*9e00*/  BRA `(.L_x_21146) ;  /* 0x0000000400c47947 */ /* 0x000fea0003800000 */
.L_x_21158:
        /* <DEDUP_REMOVED lines=13> */
.L_x_21169:
        /* <DEDUP_REMOVED lines=13> */
.L_x_21172:
[----:B------:R-:W-:-:S04]  /*9fb0*/  SHF.R.U32.HI R0, RZ, 0x14, R3 ;  /* 0x00000014ff007819 */ /* 0x000fc80000011603 */
[----:B------:R-:W-:-:S04]  /*9fc0*/  LOP3.LUT R0, R0, 0x1, RZ, 0xc0, !PT ;  /* 0x0000000100007812 */ /* 0x000fc800078ec0ff */
[----:B------:R-:W-:-:S04]  /*9fd0*/  IADD3 R0, PT, PT, R3, 0x487ffff, R0 ;  /* 0x0487ffff03007810 */ /* 0x000fc80007ffe000 */
[----:B------:R-:W-:-:S04]  /*9fe0*/  SHF.R.U32.HI R0, RZ, 0x14, R0 ;  /* 0x00000014ff007819 */ /* 0x000fc80000011600 */
[----:B------:R-:W-:-:S07]  /*9ff0*/  LOP3.LUT R0, R0, 0xff, RZ, 0xc0, !PT ;  /* 0x000000ff00007812 */ /* 0x000fce00078ec0ff */
.L_x_21173:
[----:B------:R-:W-:-:S04]  /*a000*/  SHF.R.U32.HI R3, RZ, 0x18, R3 ;  /* 0x00000018ff037819 */ /* 0x000fc80000011603 */
[----:B------:R-:W-:-:S04]  /*a010*/  LOP3.LUT R0, R0, 0x80, R3, 0xf8, !PT ;  /* 0x0000008000007812 */ /* 0x000fc800078ef803 */
[----:B------:R-:W-:-:S07]  /*a020*/  PRMT R4, R0, 0x7610, R4 ;  /* 0x0000761000047816 */ /* 0x000fce0000000004 */
.L_x_21171:
[----:B------:R-:W-:Y:S05]  /*a030*/  BSYNC.RECONVERGENT B0 ;  /* 0x0000000000007941 */ /* 0x000fea0003800200 */
.L_x_21170:
[----:B------:R0:W-:Y:S01]  /*a040*/  STG.E.U8 desc[UR36][R8.64], R4 ;  /* 0x0000000408007986 */ /* 0x0001e2000c101124 */
[----:B------:R-:W-:Y:S01]  /*a050*/  IMAD.MOV.U32 R25, RZ, RZ, R23 ;  /* 0x000000ffff197224 */ /* 0x000fe200078e0017 */
[----:B------:R-:W-:Y:S06]  /*a060*/  BRA `(.L_x_21146) ;  /* 0x00000004002c7947 */ /* 0x000fec0003800000 */
.L_x_21168:
        /* <DEDUP_REMOVED lines=13> */
.L_x_21176:
[----:B------:R-:W-:-:S04]  /*a140*/  SHF.R.U32.HI R0, RZ, 0x15, R3 ;  /* 0x00000015ff007819 */ /* 0x000fc80000011603 */
[----:B------:R-:W-:-:S04]  /*a150*/  LOP3.LUT R0, R0, 0x1, RZ, 0xc0, !PT ;  /* 0x0000000100007812 */ /* 0x000fc800078ec0ff */
[----:B------:R-:W-:-:S04]  /*a160*/  IADD3 R0, PT, PT, R3, 0x88fffff, R0 ;  /* 0x088fffff03007810 */ /* 0x000fc80007ffe000 */
[----:B------:R-:W-:-:S04]  /*a170*/  SHF.R.U32.HI R0, RZ, 0x15, R0 ;  /* 0x00000015ff007819 */ /* 0x000fc80000011600 */
[----:B------:R-:W-:-:S07]  /*a180*/  LOP3.LUT R0, R0, 0xff, RZ, 0xc0, !PT ;  /* 0x000000ff00007812 */ /* 0x000fce00078ec0ff */
.L_x_21177:
[----:B------:R-:W-:-:S04]  /*a190*/  SHF.R.U32.HI R3, RZ, 0x18, R3 ;  /* 0x00000018ff037819 */ /* 0x000fc80000011603 */
[----:B------:R-:W-:-:S04]  /*a1a0*/  LOP3.LUT R0, R0, 0x80, R3, 0xf8, !PT ;  /* 0x0000008000007812 */ /* 0x000fc800078ef803 */
[----:B------:R-:W-:-:S07]  /*a1b0*/  PRMT R4, R0, 0x7610, R4 ;  /* 0x0000761000047816 */ /* 0x000fce0000000004 */
.L_x_21175:
[----:B------:R-:W-:Y:S05]  /*a1c0*/  BSYNC.RECONVERGENT B0 ;  /* 0x0000000000007941 */ /* 0x000fea0003800200 */
.L_x_21174:
[----:B------:R0:W-:Y:S01]  /*a1d0*/  STG.E.U8 desc[UR36][R8.64], R4 ;  /* 0x0000000408007986 */ /* 0x0001e2000c101124 */
[----:B------:R-:W-:Y:S01]  /*a1e0*/  IMAD.MOV.U32 R25, RZ, RZ, R23 ;  /* 0x000000ffff197224 */ /* 0x000fe200078e0017 */
[----:B------:R-:W-:Y:S06]  /*a1f0*/  BRA `(.L_x_21146) ;  /* 0x0000000000c87947 */ /* 0x000fec0003800000 */
.L_x_21167:
[----:B------:R-:W-:-:S13]  /*a200*/  ISETP.NE.AND P0, PT, R0, 0x1c, PT ;  /* 0x0000001c0000780c */ /* 0x000fda0003f05270 */
[----:B------:R-:W-:Y:S05]  /*a210*/  @!P0 BRA `(.L_x_21178) ;  /* 0x0000000000b08947 */ /* 0x000fea0003800000 */
[----:B------:R-:W-:-:S13]  /*a220*/  ISETP.NE.AND P0, PT, R0, 0x1d, PT ;  /* 0x0000001d0000780c */ /* 0x000fda0003f05270 */
[----:B------:R-:W-:Y:S05]  /*a230*/  @!P0 BRA `(.L_x_21179) ;  /* 0x0000000000948947 */ /* 0x000fea0003800000 */
[----:B------:R-:W-:-:S13]  /*a240*/  ISETP.NE.AND P0, PT, R0, 0x2c, PT ;  /* 0x0000002c0000780c */ /* 0x000fda0003f05270 */
[----:B------:R-:W-:Y:S05]  /*a250*/  @!P0 BRA `(.L_x_21180) ;  /* 0x0000000000488947 */ /* 0x000fea0003800000 */
.L_x_21151:
        /* <DEDUP_REMOVED lines=16> */
.L_x_21181:
[----:B------:R-:W-:Y:S01]  /*a360*/  IMAD.MOV.U32 R25, RZ, RZ, R23 ;  /* 0x000000ffff197224 */ /* 0x000fe200078e0017 */
[----:B------:R-:W-:Y:S06]  /*a370*/  BRA `(.L_x_21146) ;  /* 0x0000000000687947 */ /* 0x000fec0003800000 */
.L_x_21180:
        /* <DEDUP_REMOVED lines=17> */
.L_x_21179:
[----:B------:R-:W-:Y:S02]  /*a490*/  HADD2.F32 R4, -RZ, R24.H0_H0 ;  /* 0x20000018ff047230 */ /* 0x000fe40000004100 */
[----:B------:R-:W-:-:S04]  /*a4a0*/  IMAD.MOV.U32 R25, RZ, RZ, R23 ;  /* 0x000000ffff197224 */ /* 0x000fc800078e0017 */
[----:B------:R-:W0:Y:S02]  /*a4b0*/  F2I.U64.TRUNC R4, R4 ;  /* 0x0000000400047311 */ /* 0x000e24000020d800 */
[----:B0-----:R0:W-:Y:S01]  /*a4c0*/  STG.E.64 desc[UR36][R8.64], R4 ;  /* 0x0000000408007986 */ /* 0x0011e2000c101b24 */
[----:B------:R-:W-:Y:S05]  /*a4d0*/  BRA `(.L_x_21146) ;  /* 0x0000000000107947 */ /* 0x000fea0003800000 */
.L_x_21178:
[----:B------:R-:W-:Y:S02]  /*a4e0*/  HADD2.F32 R24, -RZ, R24.H0_H0 ;  /* 0x20000018ff187230 */ /* 0x000fe40000004100 */
[----:B------:R-:W-:Y:S02]  /*a4f0*/  IMAD.MOV.U32 R25, RZ, RZ, R23 ;  /* 0x000000ffff197224 */ /* 0x000fe400078e0017 */
[----:B------:R-:W0:Y:S02]  /*a500*/  F2I.FTZ.U32.TRUNC.NTZ R3, R24 ;  /* 0x0000001800037305 */ /* 0x000e24000021f000 */
[----:B0-----:R0:W-:Y:S03]  /*a510*/  STG.E desc[UR36][R8.64], R3 ;  /* 0x0000000308007986 */ /* 0x0011e6000c101924 */
.L_x_21146:
[----:B------:R-:W-:Y:S05]  /*a520*/  BSYNC.RECONVERGENT B6 ;  /* 0x0000000000067941 */ /* 0x000fea0003800200 */
.L_x_21145:
[----:B------:R-:W-:Y:S01]  /*a530*/  ISETP.GE.AND P0, PT, R25, R16, PT ;  /* 0x000000101900720c */ /* 0x000fe20003f06270 */
[----:B------:R-:W-:-:S12]  /*a540*/  BSSY.RECONVERGENT B6, `(.L_x_21182) ;  /* 0x00001f0000067945 */ /* 0x000fd80003800200 */
        /* <DEDUP_REMOVED lines=23> */
.L_x_21187:
[----:B------:R-:W-:-:S06]  /*a6c0*/  HADD2.F32 R5, -RZ, R22.H0_H0 ;  /* 0x20000016ff057230 */ /* 0x000fcc0000004100 */
[----:B------:R-:W0:Y:S02]  /*a6d0*/  F2I.S64.TRUNC R4, R5 ;  /* 0x0000000500047311 */ /* 0x000e24000020d900 */
[----:B0-----:R0:W-:Y:S01]  /*a6e0*/  STG.E.U8 desc[UR36][R8.64], R4 ;  /* 0x0000000408007986 */ /* 0x0011e2000c101124 */
[----:B------:R-:W-:Y:S05]  /*a6f0*/  BRA `(.L_x_21189) ;  /* 0x0000000c006c7947 */ /* 0x000fea0003800000 */
.L_x_21186:
        /* <DEDUP_REMOVED lines=10> */
.L_x_21191:
[----:B------:R-:W-:-:S04]  /*a7a0*/  HADD2.F32 R22, -RZ, R22.H0_H0 ;  /* 0x20000016ff167230 */ /* 0x000fc80000004100 */
[----:B------:R-:W0:Y:S02]  /*a7b0*/  F2I.FTZ.TRUNC.NTZ R3, R22 ;  /* 0x0000001600037305 */ /* 0x000e24000021f100 */
[----:B0-----:R0:W-:Y:S01]  /*a7c0*/  STG.E desc[UR36][R8.64], R3 ;  /* 0x0000000308007986 */ /* 0x0011e2000c101924 */
[----:B------:R-:W-:Y:S05]  /*a7d0*/  BRA `(.L_x_21189) ;  /* 0x0000000c00347947 */ /* 0x000fea0003800000 */
.L_x_21190:
[----:B------:R-:W-:-:S04]  /*a7e0*/  HADD2.F32 R22, -RZ, R22.H0_H0 ;  /* 0x20000016ff167230 */ /* 0x000fc80000004100 */
[----:B------:R-:W0:Y:S02]  /*a7f0*/  F2I.FTZ.TRUNC.NTZ R3, R22 ;  /* 0x0000001600037305 */ /* 0x000e24000021f100 */
[----:B0-----:R0:W-:Y:S01]  /*a800*/  STG.E.U16 desc[UR36][R8.64], R3 ;  /* 0x0000000308007986 */ /* 0x0011e2000c101524 */
[----:B------:R-:W-:Y:S05]  /*a810*/  BRA `(.L_x_21189) ;  /* 0x0000000c00247947 */ /* 0x000fea0003800000 */
.L_x_21185:
        /* <DEDUP_REMOVED lines=9> */
.L_x_21193:
[----:B------:R0:W-:Y:S01]  /*a8b0*/  STG.E.U16 desc[UR36][R8.64], R22 ;  /* 0x0000001608007986 */ /* 0x0001e2000c101524 */
[----:B------:R-:W-:Y:S05]  /*a8c0*/  BRA `(.L_x_21189) ;  /* 0x0000000800f87947 */ /* 0x000fea0003800000 */
.L_x_21192:
        /* <DEDUP_REMOVED lines=10> */
.L_x_21195:
[----:B------:R-:W-:-:S05]  /*a970*/  HADD2.F32 R0, -RZ, R22.H0_H0 ;  /* 0x20000016ff007230 */ /* 0x000fca0000004100 */
[----:B------:R-:W-:-:S04]  /*a980*/  F2FP.F16.F32.PACK_AB R0, RZ, R0 ;  /* 0x00000000ff00723e */ /* 0x000fc800000000ff */
[----:B------:R-:W-:-:S05]  /*a990*/  PRMT R0, R0, 0x5410, RZ ;  /* 0x0000541000007816 */ /* 0x000fca00000000ff */
[----:B------:R0:W-:Y:S01]  /*a9a0*/  STG.E desc[UR36][R8.64], R0 ;  /* 0x0000000008007986 */ /* 0x0001e2000c101924 */
[----:B------:R-:W-:Y:S05]  /*a9b0*/  BRA `(.L_x_21189) ;  /* 0x0000000800bc7947 */ /* 0x000fea0003800000 */
.L_x_21194:
[----:B------:R-:W-:-:S05]  /*a9c0*/  HADD2.F32 R4, -RZ, R22.H0_H0 ;  /* 0x20000016ff047230 */ /* 0x000fca0000004100 */
[----:B------:R-:W-:-:S06]  /*a9d0*/  FMUL.FTZ R4, R4, 1 ;  /* 0x3f80000004047820 */ /* 0x000fcc0000410000 */
[----:B------:R-:W0:Y:S02]  /*a9e0*/  F2F.F64.F32 R4, R4 ;  /* 0x0000000400047310 */ /* 0x000e240000201800 */
[----:B0-----:R0:W-:Y:S01]  /*a9f0*/  STG.E.64 desc[UR36][R8.64], R4 ;  /* 0x0000000408007986 */ /* 0x0011e2000c101b24 */
[----:B------:R-:W-:Y:S05]  /*aa00*/  BRA `(.L_x_21189) ;  /* 0x0000000800a87947 */ /* 0x000fea0003800000 */
.L_x_21184:
        /* <DEDUP_REMOVED lines=14> */
.L_x_21199:
        /* <DEDUP_REMOVED lines=17> */
.L_x_21202:
[----:B------:R-:W-:-:S04]  /*ac00*/  SHF.R.U32.HI R3, RZ, 0x18, R5 ;  /* 0x00000018ff037819 */ /* 0x000fc80000011605 */
[----:B------:R-:W-:-:S04]  /*ac10*/  LOP3.LUT R0, R0, 0x80, R3, 0xf8, !PT ;  /* 0x0000008000007812 */ /* 0x000fc800078ef803 */
[----:B------:R-:W-:-:S07]  /*ac20*/  PRMT R4, R0, 0x7610, R4 ;  /* 0x0000761000047816 */ /* 0x000fce0000000004 */
.L_x_21201:
[----:B------:R-:W-:Y:S05]  /*ac30*/  BSYNC.RECONVERGENT B0 ;  /* 0x0000000000007941 */ /* 0x000fea0003800200 */
.L_x_21200:
[----:B------:R0:W-:Y:S01]  /*ac40*/  STG.E.U8 desc[UR36][R8.64], R4 ;  /* 0x0000000408007986 */ /* 0x0001e2000c101124 */
[----:B------:R-:W-:Y:S05]  /*ac50*/  BRA `(.L_x_21189) ;  /* 0x0000000800147947 */ /* 0x000fea0003800000 */
.L_x_21198:
        /* <DEDUP_REMOVED lines=17> */
.L_x_21205:
[----:B------:R-:W-:-:S04]  /*ad70*/  SHF.R.U32.HI R3, RZ, 0x18, R5 ;  /* 0x00000018ff037819 */ /* 0x000fc80000011605 */
[----:B------:R-:W-:-:S04]  /*ad80*/  LOP3.LUT R0, R0, 0x80, R3, 0xf8, !PT ;  /* 0x0000008000007812 */ /* 0x000fc800078ef803 */
[----:B------:R-:W-:-:S07]  /*ad90*/  PRMT R4, R0, 0x7610, R4 ;  /* 0x0000761000047816 */ /* 0x000fce0000000004 */
.L_x_21204:
[----:B------:R-:W-:Y:S05]  /*ada0*/  BSYNC.RECONVERGENT B0 ;  /* 0x0000000000007941 */ /* 0x000fea0003800200 */
.L_x_21203:
[----:B------:R0:W-:Y:S01]  /*adb0*/  STG.E.U8 desc[UR36][R8.64], R4 ;  /* 0x0000000408007986 */ /* 0x0001e2000c101124 */
[----:B------:R-:W-:Y:S05]  /*adc0*/  BRA `(.L_x_21189) ;  /* 0x0000000400b87947 */ /* 0x000fea0003800000 */
.L_x_21197:
        /* <DEDUP_REMOVED lines=22> */
.L_x_21207:
[----:B------:R-:W-:-:S06]  /*af30*/  HADD2.F32 R4, -RZ, R22.H0_H0 ;  /* 0x20000016ff047230 */ /* 0x000fcc0000004100 */
[----:B------:R-:W0:Y:S02]  /*af40*/  F2I.U64.TRUNC R4, R4 ;  /* 0x0000000400047311 */ /* 0x000e24000020d800 */
[----:B0-----:R0:W-:Y:S01]  /*af50*/  STG.E.64 desc[UR36][R8.64], R4 ;  /* 0x0000000408007986 */ /* 0x0011e2000c101b24 */
[----:B------:R-:W-:Y:S05]  /*af60*/  BRA `(.L_x_21189) ;  /* 0x0000000400507947 */ /* 0x000fea0003800000 */
.L_x_21206:
[----:B------:R-:W-:-:S04]  /*af70*/  HADD2.F32 R22, -RZ, R22.H0_H0 ;  /* 0x20000016ff167230 */ /* 0x000fc80000004100 */
[----:B------:R-:W0:Y:S02]  /*af80*/  F2I.FTZ.U32.TRUNC.NTZ R3, R22 ;  /* 0x0000001600037305 */ /* 0x000e24000021f000 */
[----:B0-----:R0:W-:Y:S01]  /*af90*/  STG.E desc[UR36][R8.64], R3 ;  /* 0x0000000308007986 */ /* 0x0011e2000c101924 */
[----:B------:R-:W-:Y:S05]  /*afa0*/  BRA `(.L_x_21189) ;  /* 0x0000000400407947 */ /* 0x000fea0003800000 */
.L_x_21196:
        /* <DEDUP_REMOVED lines=11> */
.L_x_21209:
[----:B------:R-:W-:Y:S01]  /*b060*/  HADD2.F32 R22, -RZ, R22.H0_H0 ;  /* 0x20000016ff167230 */ /* 0x000fe20000004100 */
[----:B------:R-:W-:-:S04]  /*b070*/  CS2R R6, SRZ ;  /* 0x0000000000067805 */ /* 0x000fc8000001ff00 */
[----:B------:R-:W-:-:S06]  /*b080*/  FMUL.FTZ R4, R22, 1 ;  /* 0x3f80000016047820 */ /* 0x000fcc0000410000 */
[----:B------:R-:W0:Y:S02]  /*b090*/  F2F.F64.F32 R4, R4 ;  /* 0x0000000400047310 */ /* 0x000e240000201800 */
[----:B0-----:R4:W-:Y:S01]  /*b0a0*/  STG.E.128 desc[UR36][R8.64], R4 ;  /* 0x0000000408007986 */ /* 0x0019e2000c101d24 */
[----:B------:R-:W-:Y:S05]  /*b0b0*/  BRA `(.L_x_21189) ;  /* 0x0000000000fc7947 */ /* 0x000fea0003800000 */
.L_x_21208:
[----:B------:R-:W-:-:S13]  /*b0c0*/  ISETP.NE.AND P0, PT, R0, 0xf, PT ;  /* 0x0000000f0000780c */ /* 0x000fda0003f05270 */
[----:B------:R-:W-:Y:S05]  /*b0d0*/  @!P0 BRA `(.L_x_21210) ;  /* 0x0000000000e88947 */ /* 0x000fea0003800000 */
[----:B------:R-:W-:-:S13]  /*b0e0*/  ISETP.NE.AND P0, PT, R0, 0x17, PT ;  /* 0x000000170000780c */ /* 0x000fda0003f05270 */
[----:B------:R-:W-:Y:S05]  /*b0f0*/  @!P0 BRA `(.L_x_21211) ;  /* 0x0000000000908947 */ /* 0x000fea0003800000 */
[----:B------:R-:W-:-:S13]  /*b100*/  ISETP.NE.AND P0, PT, R0, 0x18, PT ;  /* 0x000000180000780c */ /* 0x000fda0003f05270 */
[----:B------:R-:W-:Y:S05]  /*b110*/  @!P0 BRA `(.L_x_21212) ;  /* 0x0000000000448947 */ /* 0x000fea0003800000 */
.L_x_21188:
        /* <DEDUP_REMOVED lines=16> */
.L_x_21213:
[----:B------:R-:W-:Y:S05]  /*b220*/  BRA `(.L_x_21189) ;  /* 0x0000000000a07947 */ /* 0x000fea0003800000 */
.L_x_21212:
        /* <DEDUP_REMOVED lines=13> */
.L_x_21215:
[----:B------:R-:W-:Y:S05]  /*b300*/  BSYNC.RECONVERGENT B0 ;  /* 0x0000000000007941 */ /* 0x000fea0003800200 */
.L_x_21214:
[----:B------:R-:W-:-:S05]  /*b310*/  LOP3.LUT R3, R0, 0x80, R3, 0xf8, !PT ;  /* 0x0000008000037812 */ /* 0x000fca00078ef803 */
[----:B------:R1:W-:Y:S01]  /*b320*/  STG.E.U8 desc[UR36][R8.64], R3 ;  /* 0x0000000308007986 */ /* 0x0003e2000c101124 */
[----:B------:R-:W-:Y:S05]  /*b330*/  BRA `(.L_x_21189) ;  /* 0x00000000005c7947 */ /* 0x000fea0003800000 */
.L_x_21211:
        /* <DEDUP_REMOVED lines=12> */
.L_x_21217:
[----:B------:R-:W-:Y:S01]  /*b400*/  IMAD.MOV.U32 R0, RZ, RZ, 0x7f ;  /* 0x0000007fff007424 */ /* 0x000fe200078e00ff */
[----:B------:R-:W-:-:S04]  /*b410*/  ISETP.GT.U32.AND P0, PT, R4, 0x7f800000, PT ;  /* 0x7f8000000400780c */ /* 0x000fc80003f04070 */
[----:B------:R-:W-:-:S09]  /*b420*/  SEL R0, R0, 0x7c, P0 ;  /* 0x0000007c00007807 */ /* 0x000fd20000000000 */
.L_x_21218:
[----:B------:R-:W-:Y:S05]  /*b430*/  BSYNC.RECONVERGENT B0 ;  /* 0x0000000000007941 */ /* 0x000fea0003800200 */
.L_x_21216:
[----:B------:R-:W-:-:S04]  /*b440*/  SHF.R.U32.HI R3, RZ, 0x18, R3 ;  /* 0x00000018ff037819 */ /* 0x000fc80000011603 */
[----:B------:R-:W-:-:S05]  /*b450*/  LOP3.LUT R3, R0, 0x80, R3, 0xf8, !PT ;  /* 0x0000008000037812 */ /* 0x000fca00078ef803 */
[----:B------:R0:W-:Y:S01]  /*b460*/  STG.E.U8 desc[UR36][R8.64], R3 ;  /* 0x0000000308007986 */ /* 0x0001e2000c101124 */
[----:B------:R-:W-:Y:S05]  /*b470*/  BRA `(.L_x_21189) ;  /* 0x00000000000c7947 */ /* 0x000fea0003800000 */
.L_x_21210:
[----:B------:R-:W-:-:S05]  /*b480*/  HADD2.F32 R0, -RZ, R22.H0_H0 ;  /* 0x20000016ff007230 */ /* 0x000fca0000004100 */
[----:B------:R-:W-:-:S05]  /*b490*/  F2FP.BF16.F32.PACK_AB R0, RZ, R0 ;  /* 0x00000000ff00723e */ /* 0x000fca00000010ff */
[----:B------:R2:W-:Y:S02]  /*b4a0*/  STG.E.U16 desc[UR36][R8.64], R0 ;  /* 0x0000000008007986 */ /* 0x0005e4000c101524 */
.L_x_21189:
        /* <DEDUP_REMOVED lines=25> */
.L_x_21222:
[----:B------:R-:W-:-:S06]  /*b640*/  HADD2.F32 R5, -RZ, R17.H0_H0 ;  /* 0x20000011ff057230 */ /* 0x000fcc0000004100 */
[----:B------:R-:W0:Y:S02]  /*b650*/  F2I.S64.TRUNC R4, R5 ;  /* 0x0000000500047311 */ /* 0x000e24000020d900 */
[----:B0-----:R0:W-:Y:S01]  /*b660*/  STG.E.U8 desc[UR36][R8.64], R4 ;  /* 0x0000000408007986 */ /* 0x0011e2000c101124 */
[----:B------:R-:W-:Y:S05]  /*b670*/  BRA `(.L_x_21224) ;  /* 0x0000000c006c7947 */ /* 0x000fea0003800000 */
.L_x_21221:
        /* <DEDUP_REMOVED lines=10> */
.L_x_21226:
[----:B------:R-:W-:-:S06]  /*b720*/  HADD2.F32 R17, -RZ, R17.H0_H0 ;  /* 0x20000011ff117230 */ /* 0x000fcc0000004100 */
[----:B------:R-:W0:Y:S02]  /*b730*/  F2I.FTZ.TRUNC.NTZ R17, R17 ;  /* 0x0000001100117305 */ /* 0x000e24000021f100 */
[----:B0-----:R0:W-:Y:S01]  /*b740*/  STG.E desc[UR36][R8.64], R17 ;  /* 0x0000001108007986 */ /* 0x0011e2000c101924 */
[----:B------:R-:W-:Y:S05]  /*b750*/  BRA `(.L_x_21224) ;  /* 0x0000000c00347947 */ /* 0x000fea0003800000 */
.L_x_21225:
[----:B------:R-:W-:-:S06]  /*b760*/  HADD2.F32 R17, -RZ, R17.H0_H0 ;  /* 0x20000011ff117230 */ /* 0x000fcc0000004100 */
[----:B------:R-:W0:Y:S02]  /*b770*/  F2I.FTZ.TRUNC.NTZ R17, R17 ;  /* 0x0000001100117305 */ /* 0x000e24000021f100 */
[----:B0-----:R0:W-:Y:S01]  /*b780*/  STG.E.U16 desc[UR36][R8.64], R17 ;  /* 0x0000001108007986 */ /* 0x0011e2000c101524 */
[----:B------:R-:W-:Y:S05]  /*b790*/  BRA `(.L_x_21224) ;  /* 0x0000000c00247947 */ /* 0x000fea0003800000 */
.L_x_21220:
        /* <DEDUP_REMOVED lines=9> */
.L_x_21228:
[----:B------:R0:W-:Y:S01]  /*b830*/  STG.E.U16 desc[UR36][R8.64], R17 ;  /* 0x0000001108007986 */ /* 0x0001e2000c101524 */
[----:B------:R-:W-:Y:S05]  /*b840*/  BRA `(.L_x_21224) ;  /* 0x0000000800f87947 */ /* 0x000fea0003800000 */
.L_x_21227:
        /* <DEDUP_REMOVED lines=10> */
.L_x_21230:
[----:B------:R-:W-:-:S05]  /*b8f0*/  HADD2.F32 R0, -RZ, R17.H0_H0 ;  /* 0x20000011ff007230 */ /* 0x000fca0000004100 */
[----:B------:R-:W-:-:S04]  /*b900*/  F2FP.F16.F32.PACK_AB R0, RZ, R0 ;  /* 0x00000000ff00723e */ /* 0x000fc800000000ff */
[----:B------:R-:W-:-:S05]  /*b910*/  PRMT R0, R0, 0x5410, RZ ;  /* 0x0000541000007816 */ /* 0x000fca00000000ff */
[----:B------:R0:W-:Y:S01]  /*b920*/  STG.E desc[UR36][R8.64], R0 ;  /* 0x0000000008007986 */ /* 0x0001e2000c101924 */
[----:B------:R-:W-:Y:S05]  /*b930*/  BRA `(.L_x_21224) ;  /* 0x0000000800bc7947 */ /* 0x000fea0003800000 */
.L_x_21229:
[----:B------:R-:W-:-:S05]  /*b940*/  HADD2.F32 R4, -RZ, R17.H0_H0 ;  /* 0x20000011ff047230 */ /* 0x000fca0000004100 */
[----:B------:R-:W-:-:S06]  /*b950*/  FMUL.FTZ R4, R4, 1 ;  /* 0x3f80000004047820 */ /* 0x000fcc0000410000 */
[----:B------:R-:W0:Y:S02]  /*b960*/  F2F.F64.F32 R4, R4 ;  /* 0x0000000400047310 */ /* 0x000e240000201800 */
[----:B0-----:R0:W-:Y:S01]  /*b970*/  STG.E.64 desc[UR36][R8.64], R4 ;  /* 0x0000000408007986 */ /* 0x0011e2000c101b24 */
[----:B------:R-:W-:Y:S05]  /*b980*/  BRA `(.L_x_21224) ;  /* 0x0000000800a87947 */ /* 0x000fea0003800000 */
.L_x_21219:
        /* <DEDUP_REMOVED lines=14> */
.L_x_21234:
        /* <DEDUP_REMOVED lines=17> */
.L_x_21237:
[----:B------:R-:W-:-:S04]  /*bb80*/  SHF.R.U32.HI R3, RZ, 0x18, R17 ;  /* 0x00000018ff037819 */ /* 0x000fc80000011611 */
[----:B------:R-:W-:-:S04]  /*bb90*/  LOP3.LUT R0, R0, 0x80, R3, 0xf8, !PT ;  /* 0x0000008000007812 */ /* 0x000fc800078ef803 */
[----:B------:R-:W-:-:S07]  /*bba0*/  PRMT R4, R0, 0x7610, R4 ;  /* 0x0000761000047816 */ /* 0x000fce0000000004 */
.L_x_21236:
[----:B------:R-:W-:Y:S05]  /*bbb0*/  BSYNC.RECONVERGENT B0 ;  /* 0x0000000000007941 */ /* 0x000fea0003800200 */
.L_x_21235:
[----:B------:R0:W-:Y:S01]  /*bbc0*/  STG.E.U8 desc[UR36][R8.64], R4 ;  /* 0x0000000408007986 */ /* 0x0001e2000c101124 */
[----:B------:R-:W-:Y:S05]  /*bbd0*/  BRA `(.L_x_21224) ;  /* 0x0000000800147947 */ /* 0x000fea0003800000 */
.L_x_21233:
        /* <DEDUP_REMOVED lines=17> */
.L_x_21240:
[----:B------:R-:W-:-:S04]  /*bcf0*/  SHF.R.U32.HI R3, RZ, 0x18, R17 ;  /* 0x00000018ff037819 */ /* 0x000fc80000011611 */
[----:B------:R-:W-:-:S04]  /*bd00*/  LOP3.LUT R0, R0, 0x80, R3, 0xf8, !PT ;  /* 0x0000008000007812 */ /* 0x000fc800078ef803 */
[----:B------:R-:W-:-:S07]  /*bd10*/  PRMT R4, R0, 0x7610, R4 ;  /* 0x0000761000047816 */ /* 0x000fce0000000004 */
.L_x_21239:
[----:B------:R-:W-:Y:S05]  /*bd20*/  BSYNC.RECONVERGENT B0 ;  /* 0x0000000000007941 */ /* 0x000fea0003800200 */
.L_x_21238:
[----:B------:R0:W-:Y:S01]  /*bd30*/  STG.E.U8 desc[UR36][R8.64], R4 ;  /* 0x0000000408007986 */ /* 0x0001e2000c101124 */
[----:B------:R-:W-:Y:S05]  /*bd40*/  BRA `(.L_x_21224) ;  /* 0x0000000400b87947 */ /* 0x000fea0003800000 */
.L_x_21232:
        /* <DEDUP_REMOVED lines=22> */
.L_x_21242:
[----:B------:R-:W-:-:S06]  /*beb0*/  HADD2.F32 R4, -RZ, R17.H0_H0 ;  /* 0x20000011ff047230 */ /* 0x000fcc0000004100 */
[----:B------:R-:W0:Y:S02]  /*bec0*/  F2I.U64.TRUNC R4, R4 ;  /* 0x0000000400047311 */ /* 0x000e24000020d800 */
[----:B0-----:R0:W-:Y:S01]  /*bed0*/  STG.E.64 desc[UR36][R8.64], R4 ;  /* 0x0000000408007986 */ /* 0x0011e2000c101b24 */
[----:B------:R-:W-:Y:S05]  /*bee0*/  BRA `(.L_x_21224) ;  /* 0x0000000400507947 */ /* 0x000fea0003800000 */
.L_x_21241:
[----:B------:R-:W-:-:S06]  /*bef0*/  HADD2.F32 R17, -RZ, R17.H0_H0 ;  /* 0x20000011ff117230 */ /* 0x000fcc0000004100 */
[----:B------:R-:W0:Y:S02]  /*bf00*/  F2I.FTZ.U32.TRUNC.NTZ R17, R17 ;  /* 0x0000001100117305 */ /* 0x000e24000021f000 */
[----:B0-----:R0:W-:Y:S01]  /*bf10*/  STG.E desc[UR36][R8.64], R17 ;  /* 0x0000001108007986 */ /* 0x0011e2000c101924 */
[----:B------:R-:W-:Y:S05]  /*bf20*/  BRA `(.L_x_21224) ;  /* 0x0000000400407947 */ /* 0x000fea0003800000 */
.L_x_21231:
        /* <DEDUP_REMOVED lines=11> */
.L_x_21244:
[----:B------:R-:W-:Y:S01]  /*bfe0*/  HADD2.F32 R17, -RZ, R17.H0_H0 ;  /* 0x20000011ff117230 */ /* 0x000fe20000004100 */
[----:B------:R-:W-:-:S04]  /*bff0*/  CS2R R6, SRZ ;  /* 0x0000000000067805 */ /* 0x000fc8000001ff00 */
[----:B------:R-:W-:-:S06]  /*c000*/  FMUL.FTZ R4, R17, 1 ;  /* 0x3f80000011047820 */ /* 0x000fcc0000410000 */
[----:B------:R-:W0:Y:S02]  /*c010*/  F2F.F64.F32 R4, R4 ;  /* 0x0000000400047310 */ /* 0x000e240000201800 */
[----:B0-----:R4:W-:Y:S01]  /*c020*/  STG.E.128 desc[UR36][R8.64], R4 ;  /* 0x0000000408007986 */ /* 0x0019e2000c101d24 */
[----:B------:R-:W-:Y:S05]  /*c030*/  BRA `(.L_x_21224) ;  /* 0x0000000000fc7947 */ /* 0x000fea0003800000 */
.L_x_21243:
[----:B------:R-:W-:-:S13]  /*c040*/  ISETP.NE.AND P0, PT, R0, 0xf, PT ;  /* 0x0000000f0000780c */ /* 0x000fda0003f05270 */
[----:B------:R-:W-:Y:S05]  /*c050*/  @!P0 BRA `(.L_x_21245) ;  /* 0x0000000000e88947 */ /* 0x000fea0003800000 */
[----:B------:R-:W-:-:S13]  /*c060*/  ISETP.NE.AND P0, PT, R0, 0x17, PT ;  /* 0x000000170000780c */ /* 0x000fda0003f05270 */
[----:B------:R-:W-:Y:S05]  /*c070*/  @!P0 BRA `(.L_x_21246) ;  /* 0x0000000000908947 */ /* 0x000fea0003800000 */
[----:B------:R-:W-:-:S13]  /*c080*/  ISETP.NE.AND P0, PT, R0, 0x18, PT ;  /* 0x000000180000780c */ /* 0x000fda0003f05270 */
[----:B------:R-:W-:Y:S05]  /*c090*/  @!P0 BRA `(.L_x_21247) ;  /* 0x0000000000448947 */ /* 0x000fea0003800000 */
.L_x_21223:
        /* <DEDUP_REMOVED lines=16> */
.L_x_21248:
[----:B------:R-:W-:Y:S05]  /*c1a0*/  BRA `(.L_x_21224) ;  /* 0x0000000000a07947 */ /* 0x000fea0003800000 */
.L_x_21247:
        /* <DEDUP_REMOVED lines=13> */
.L_x_21250:
[----:B------:R-:W-:Y:S05]  /*c280*/  BSYNC.RECONVERGENT B0 ;  /* 0x0000000000007941 */ /* 0x000fea0003800200 */
.L_x_21249:
[----:B------:R-:W-:-:S05]  /*c290*/  LOP3.LUT R3, R0, 0x80, R3, 0xf8, !PT ;  /* 0x0000008000037812 */ /* 0x000fca00078ef803 */
[----:B------:R1:W-:Y:S01]  /*c2a0*/  STG.E.U8 desc[UR36][R8.64], R3 ;  /* 0x0000000308007986 */ /* 0x0003e2000c101124 */
[----:B------:R-:W-:Y:S05]  /*c2b0*/  BRA `(.L_x_21224) ;  /* 0x00000000005c7947 */ /* 0x000fea0003800000 */
.L_x_21246:
        /* <DEDUP_REMOVED lines=12> */
.L_x_21252:
[----:B------:R-:W-:Y:S01]  /*c380*/  IMAD.MOV.U32 R0, RZ, RZ, 0x7f ;  /* 0x0000007fff007424 */ /* 0x000fe200078e00ff */
[----:B------:R-:W-:-:S04]  /*c390*/  ISETP.GT.U32.AND P0, PT, R4, 0x7f800000, PT ;  /* 0x7f8000000400780c */ /* 0x000fc80003f04070 */
[----:B------:R-:W-:-:S09]  /*c3a0*/  SEL R0, R0, 0x7c, P0 ;  /* 0x0000007c00007807 */ /* 0x000fd20000000000 */
.L_x_21253:
[----:B------:R-:W-:Y:S05]  /*c3b0*/  BSYNC.RECONVERGENT B0 ;  /* 0x0000000000007941 */ /* 0x000fea0003800200 */
.L_x_21251:
[----:B------:R-:W-:-:S04]  /*c3c0*/  SHF.R.U32.HI R3, RZ, 0x18, R3 ;  /* 0x00000018ff037819 */ /* 0x000fc80000011603 */
[----:B------:R-:W-:-:S05]  /*c3d0*/  LOP3.LUT R3, R0, 0x80, R3, 0xf8, !PT ;  /* 0x0000008000037812 */ /* 0x000fca00078ef803 */
[----:B------:R0:W-:Y:S01]  /*c3e0*/  STG.E.U8 desc[UR36][R8.64], R3 ;  /* 0x0000000308007986 */ /* 0x0001e2000c101124 */
[----:B------:R-:W-:Y:S05]  /*c3f0*/  BRA `(.L_x_21224) ;  /* 0x00000000000c7947 */ /* 0x000fea0003800000 */
.L_x_21245:
[----:B------:R-:W-:-:S05]  /*c400*/  HADD2.F32 R0, -RZ, R17.H0_H0 ;  /* 0x20000011ff007230 */ /* 0x000fca0000004100 */
[----:B------:R-:W-:-:S05]  /*c410*/  F2FP.BF16.F32.PACK_AB R0, RZ, R0 ;  /* 0x00000000ff00723e */ /* 0x000fca00000010ff */
[----:B------:R2:W-:Y:S02]  /*c420*/  STG.E.U16 desc[UR36][R8.64], R0 ;  /* 0x0000000008007986 */ /* 0x0005e4000c101524 */
.L_x_21224:
[----:B------:R-:W-:-:S07]  /*c430*/  VIADD R25, R25, 0x80 ;  /* 0x0000008019197836 */ /* 0x000fce0000000000 */
.L_x_21183:
[----:B------:R-:W-:Y:S05]  /*c440*/  BSYNC.RECONVERGENT B6 ;  /* 0x0000000000067941 */ /* 0x000fea0003800200 */
.L_x_21182:
[----:B------:R-:W-:-:S13]  /*c450*/  ISETP.GE.AND P0, PT, R25, R16, PT ;  /* 0x000000101900720c */ /* 0x000fda0003f06270 */
[----:B------:R-:W-:Y:S05]  /*c460*/  @P0 EXIT ;  /* 0x000000000000094d */ /* 0x000fea0003800000 */
[----:B0---4-:R-:W0:Y:S01]  /*c470*/  LDC.64 R4, c[0x0][0x388] ;  /* 0x0000e200ff047b82 */ /* 0x011e220000000a00 */
[----:B------:R-:W1:Y:S01]  /*c480*/  LDCU UR4, c[0x0][0x3b4] ;  /* 0x00007680ff0477ac */ /* 0x000e620008000800 */
[----:B--23--:R-:W-:Y:S01]  /*c490*/  PRMT R0, R19, 0x9910, RZ ;  /* 0x0000991013007816 */ /* 0x00cfe200000000ff */
        /* <DEDUP_REMOVED lines=16> */
[----:B0-----:R-:W-:Y:S01]  /*c5a0*/  STG.E.U8 desc[UR36][R2.64], R5 ;  /* 0x0000000502007986 */ /* 0x001fe2000c101124 */
[----:B------:R-:W-:Y:S05]  /*c5b0*/  EXIT ;  /* 0x000000000000794d */ /* 0x000fea0003800000 */
.L_x_21257:
[----:B------:R-:W-:-:S06]  /*c5c0*/  HADD2.F32 R5, -RZ, R18.H0_H0 ;  /* 0x20000012ff057230 */ /* 0x000fcc0000004100 */
[----:B------:R-:W0:Y:S02]  /*c5d0*/  F2I.S64.TRUNC R4, R5 ;  /* 0x0000000500047311 */ /* 0x000e24000020d900 */
[----:B0-----:R-:W-:Y:S01]  /*c5e0*/  STG.E.U8 desc[UR36][R2.64], R4 ;  /* 0x0000000402007986 */ /* 0x001fe2000c101124 */
[----:B------:R-:W-:Y:S05]  /*c5f0*/  EXIT ;  /* 0x000000000000794d */ /* 0x000fea0003800000 */
.L_x_21256:
        /* <DEDUP_REMOVED lines=10> */
.L_x_21260:
[----:B------:R-:W-:-:S04]  /*c6a0*/  HADD2.F32 R18, -RZ, R18.H0_H0 ;  /* 0x20000012ff127230 */ /* 0x000fc80000004100 */
[----:B------:R-:W0:Y:S02]  /*c6b0*/  F2I.FTZ.TRUNC.NTZ R5, R18 ;  /* 0x0000001200057305 */ /* 0x000e24000021f100 */
[----:B0-----:R-:W-:Y:S01]  /*c6c0*/  STG.E desc[UR36][R2.64], R5 ;  /* 0x0000000502007986 */ /* 0x001fe2000c101924 */
[----:B------:R-:W-:Y:S05]  /*c6d0*/  EXIT ;  /* 0x000000000000794d */ /* 0x000fea0003800000 */
.L_x_21259:
[----:B------:R-:W-:-:S04]  /*c6e0*/  HADD2.F32 R18, -RZ, R18.H0_H0 ;  /* 0x20000012ff127230 */ /* 0x000fc80000004100 */
[----:B------:R-:W0:Y:S02]  /*c6f0*/  F2I.FTZ.TRUNC.NTZ R5, R18 ;  /* 0x0000001200057305 */ /* 0x000e24000021f100 */
[----:B0-----:R-:W-:Y:S01]  /*c700*/  STG.E.U16 desc[UR36][R2.64], R5 ;  /* 0x0000000502007986 */ /* 0x001fe2000c101524 */
[----:B------:R-:W-:Y:S05]  /*c710*/  EXIT ;  /* 0x000000000000794d */ /* 0x000fea0003800000 */
.L_x_21255:
        /* <DEDUP_REMOVED lines=9> */
.L_x_21262:
[----:B------:R-:W-:Y:S01]  /*c7b0*/  STG.E.U16 desc[UR36][R2.64], R18 ;  /* 0x0000001202007986 */ /* 0x000fe2000c101524 */
[----:B------:R-:W-:Y:S05]  /*c7c0*/  EXIT ;  /* 0x000000000000794d */ /* 0x000fea0003800000 */
.L_x_21261:
        /* <DEDUP_REMOVED lines=10> */
.L_x_21264:
[----:B------:R-:W-:-:S05]  /*c870*/  HADD2.F32 R0, -RZ, R18.H0_H0 ;  /* 0x20000012ff007230 */ /* 0x000fca0000004100 */
[----:B------:R-:W-:-:S04]  /*c880*/  F2FP.F16.F32.PACK_AB R0, RZ, R0 ;  /* 0x00000000ff00723e */ /* 0x000fc800000000ff */
[----:B------:R-:W-:-:S05]  /*c890*/  PRMT R0, R0, 0x5410, RZ ;  /* 0x0000541000007816 */ /* 0x000fca00000000ff */
[----:B------:R-:W-:Y:S01]  /*c8a0*/  STG.E desc[UR36][R2.64], R0 ;  /* 0x0000000002007986 */ /* 0x000fe2000c101924 */
[----:B------:R-:W-:Y:S05]  /*c8b0*/  EXIT ;  /* 0x000000000000794d */ /* 0x000fea0003800000 */
.L_x_21263:
[----:B------:R-:W-:-:S05]  /*c8c0*/  HADD2.F32 R4, -RZ, R18.H0_H0 ;  /* 0x20000012ff047230 */ /* 0x000fca0000004100 */
[----:B------:R-:W-:-:S06]  /*c8d0*/  FMUL.FTZ R4, R4, 1 ;  /* 0x3f80000004047820 */ /* 0x000fcc0000410000 */
[----:B------:R-:W0:Y:S02]  /*c8e0*/  F2F.F64.F32 R4, R4 ;  /* 0x0000000400047310 */ /* 0x000e240000201800 */
[----:B0-----:R-:W-:Y:S01]  /*c8f0*/  STG.E.64 desc[UR36][R2.64], R4 ;  /* 0x0000000402007986 */ /* 0x001fe2000c101b24 */
[----:B------:R-:W-:Y:S05]  /*c900*/  EXIT ;  /* 0x000000000000794d */ /* 0x000fea0003800000 */
.L_x_21254:
        /* <DEDUP_REMOVED lines=14> */
.L_x_21268:
        /* <DEDUP_REMOVED lines=18> */
.L_x_21271:
[----:B------:R-:W-:-:S04]  /*cb10*/  SHF.R.U32.HI R5, RZ, 0x18, R5 ;  /* 0x00000018ff057819 */ /* 0x000fc80000011605 */
[----:B------:R-:W-:-:S07]  /*cb20*/  LOP3.LUT R0, R0, 0x80, R5, 0xf8, !PT ;  /* 0x0000008000007812 */ /* 0x000fce00078ef805 */
.L_x_21270:
[----:B------:R-:W-:Y:S05]  /*cb30*/  BSYNC.RECONVERGENT B0 ;  /* 0x0000000000007941 */ /* 0x000fea0003800200 */
.L_x_21269:
[----:B------:R-:W-:Y:S01]  /*cb40*/  STG.E.U8 desc[UR36][R2.64], R0 ;  /* 0x0000000002007986 */ /* 0x000fe2000c101124 */
[----:B------:R-:W-:Y:S05]  /*cb50*/  EXIT ;  /* 0x000000000000794d */ /* 0x000fea0003800000 */
.L_x_21267:
        /* <DEDUP_REMOVED lines=18> */
.L_x_21274:
[----:B------:R-:W-:-:S04]  /*cc80*/  SHF.R.U32.HI R5, RZ, 0x18, R5 ;  /* 0x00000018ff057819 */ /* 0x000fc80000011605 */
[----:B------:R-:W-:-:S07]  /*cc90*/  LOP3.LUT R0, R0, 0x80, R5, 0xf8, !PT ;  /* 0x0000008000007812 */ /* 0x000fce00078ef805 */
.L_x_21273:
[----:B------:R-:W-:Y:S05]  /*cca0*/  BSYNC.RECONVERGENT B0 ;  /* 0x0000000000007941 */ /* 0x000fea0003800200 */
.L_x_21272:
[----:B------:R-:W-:Y:S01]  /*ccb0*/  STG.E.U8 desc[UR36][R2.64], R0 ;  /* 0x0000000002007986 */ /* 0x000fe2000c101124 */
[----:B------:R-:W-:Y:S05]  /*ccc0*/  EXIT ;  /* 0x000000000000794d */ /* 0x000fea0003800000 */
.L_x_21266:
        /* <DEDUP_REMOVED lines=22> */
.L_x_21276:
[----:B------:R-:W-:-:S06]  /*ce30*/  HADD2.F32 R4, -RZ, R18.H0_H0 ;  /* 0x20000012ff047230 */ /* 0x000fcc0000004100 */
[----:B------:R-:W0:Y:S02]  /*ce40*/  F2I.U64.TRUNC R4, R4 ;  /* 0x0000000400047311 */ /* 0x000e24000020d800 */
[----:B0-----:R-:W-:Y:S01]  /*ce50*/  STG.E.64 desc[UR36][R2.64], R4 ;  /* 0x0000000402007986 */ /* 0x001fe2000c101b24 */
[----:B------:R-:W-:Y:S05]  /*ce60*/  EXIT ;  /* 0x000000000000794d */ /* 0x000fea0003800000 */
.L_x_21275:
[----:B------:R-:W-:-:S04]  /*ce70*/  HADD2.F32 R18, -RZ, R18.H0_H0 ;  /* 0x20000012ff127230 */ /* 0x000fc80000004100 */
[----:B------:R-:W0:Y:S02]  /*ce80*/  F2I.FTZ.U32.TRUNC.NTZ R5, R18 ;  /* 0x0000001200057305 */ /* 0x000e24000021f000 */
[----:B0-----:R-:W-:Y:S01]  /*ce90*/  STG.E desc[UR36][R2.64], R5 ;  /* 0x0000000502007986 */ /* 0x001fe2000c101924 */
[----:B------:R-:W-:Y:S05]  /*cea0*/  EXIT ;  /* 0x000000000000794d */ /* 0x000fea0003800000 */
.L_x_21265:
        /* <DEDUP_REMOVED lines=11> */
.L_x_21278:
[----:B------:R-:W-:Y:S01]  /*cf60*/  HADD2.F32 R18, -RZ, R18.H0_H0 ;  /* 0x20000012ff127230 */ /* 0x000fe20000004100 */
[----:B------:R-:W-:-:S04]  /*cf70*/  CS2R R6, SRZ ;  /* 0x0000000000067805 */ /* 0x000fc8000001ff00 */
[----:B------:R-:W-:-:S06]  /*cf80*/  FMUL.FTZ R4, R18, 1 ;  /* 0x3f80000012047820 */ /* 0x000fcc0000410000 */
[----:B------:R-:W0:Y:S02]  /*cf90*/  F2F.F64.F32 R4, R4 ;  /* 0x0000000400047310 */ /* 0x000e240000201800 */
[----:B0-----:R-:W-:Y:S01]  /*cfa0*/  STG.E.128 desc[UR36][R2.64], R4 ;  /* 0x0000000402007986 */ /* 0x001fe2000c101d24 */
[----:B------:R-:W-:Y:S05]  /*cfb0*/  EXIT ;  /* 0x000000000000794d */ /* 0x000fea0003800000 */
.L_x_21277:
[----:B------:R-:W-:-:S13]  /*cfc0*/  ISETP.NE.AND P0, PT, R0, 0xf, PT ;  /* 0x0000000f0000780c */ /* 0x000fda0003f05270 */
[----:B------:R-:W-:Y:S05]  /*cfd0*/  @!P0 BRA `(.L_x_21279) ;  /* 0x0000000000e88947 */ /* 0x000fea0003800000 */
[----:B------:R-:W-:-:S13]  /*cfe0*/  ISETP.NE.AND P0, PT, R0, 0x17, PT ;  /* 0x000000170000780c */ /* 0x000fda0003f05270 */
[----:B------:R-:W-:Y:S05]  /*cff0*/  @!P0 BRA `(.L_x_21280) ;  /* 0x0000000000908947 */ /* 0x000fea0003800000 */
[----:B------:R-:W-:-:S13]  /*d000*/  ISETP.NE.AND P0, PT, R0, 0x18, PT ;  /* 0x000000180000780c */ /* 0x000fda0003f05270 */
[----:B------:R-:W-:Y:S05]  /*d010*/  @!P0 BRA `(.L_x_21281) ;  /* 0x0000000000448947 */ /* 0x000fea0003800000 */
.L_x_21258:
        /* <DEDUP_REMOVED lines=16> */
.L_x_21282:
[----:B------:R-:W-:Y:S05]  /*d120*/  EXIT ;  /* 0x000000000000794d */ /* 0x000fea0003800000 */
.L_x_21281:
        /* <DEDUP_REMOVED lines=13> */
.L_x_21284:
[----:B------:R-:W-:Y:S05]  /*d200*/  BSYNC.RECONVERGENT B0 ;  /* 0x0000000000007941 */ /* 0x000fea0003800200 */
.L_x_21283:
[----:B------:R-:W-:-:S05]  /*d210*/  LOP3.LUT R5, R0, 0x80, R5, 0xf8, !PT ;  /* 0x0000008000057812 */ /* 0x000fca00078ef805 */
[----:B------:R-:W-:Y:S01]  /*d220*/  STG.E.U8 desc[UR36][R2.64], R5 ;  /* 0x0000000502007986 */ /* 0x000fe2000c101124 */
[----:B------:R-:W-:Y:S05]  /*d230*/  EXIT ;  /* 0x000000000000794d */ /* 0x000fea0003800000 */
.L_x_21280:
        /* <DEDUP_REMOVED lines=12> */
.L_x_21286:
[----:B------:R-:W-:Y:S01]  /*d300*/  IMAD.MOV.U32 R0, RZ, RZ, 0x7f ;  /* 0x0000007fff007424 */ /* 0x000fe200078e00ff */
[----:B------:R-:W-:-:S04]  /*d310*/  ISETP.GT.U32.AND P0, PT, R4, 0x7f800000, PT ;  /* 0x7f8000000400780c */ /* 0x000fc80003f04070 */
[----:B------:R-:W-:-:S09]  /*d320*/  SEL R0, R0, 0x7c, P0 ;  /* 0x0000007c00007807 */ /* 0x000fd20000000000 */
.L_x_21287:
[----:B------:R-:W-:Y:S05]  /*d330*/  BSYNC.RECONVERGENT B0 ;  /* 0x0000000000007941 */ /* 0x000fea0003800200 */
.L_x_21285:
[----:B------:R-:W-:-:S04]  /*d340*/  SHF.R.U32.HI R5, RZ, 0x18, R5 ;  /* 0x00000018ff057819 */ /* 0x000fc80000011605 */
[----:B------:R-:W-:-:S05]  /*d350*/  LOP3.LUT R5, R0, 0x80, R5, 0xf8, !PT ;  /* 0x0000008000057812 */ /* 0x000fca00078ef805 */
[----:B------:R-:W-:Y:S01]  /*d360*/  STG.E.U8 desc[UR36][R2.64], R5 ;  /* 0x0000000502007986 */ /* 0x000fe2000c101124 */
[----:B------:R-:W-:Y:S05]  /*d370*/  EXIT ;  /* 0x000000000000794d */ /* 0x000fea0003800000 */
.L_x_21279:
[----:B------:R-:W-:-:S05]  /*d380*/  HADD2.F32 R0, -RZ, R18.H0_H0 ;  /* 0x20000012ff007230 */ /* 0x000fca0000004100 */
[----:B------:R-:W-:-:S05]  /*d390*/  F2FP.BF16.F32.PACK_AB R0, RZ, R0 ;  /* 0x00000000ff00723e */ /* 0x000fca00000010ff */
[----:B------:R-:W-:Y:S01]  /*d3a0*/  STG.E.U16 desc[UR36][R2.64], R0 ;  /* 0x0000000002007986 */ /* 0x000fe2000c101524 */
[----:B------:R-:W-:Y:S05]  /*d3b0*/  EXIT ;  /* 0x000000000000794d */ /* 0x000fea0003800000 */
.L_x_21288:
        /* <DEDUP_REMOVED lines=12> */
.L_x_31221:


//--------------------- .text._ZN2at6native18elementwise_kernelILi128ELi4EZNS0_22gpu_kernel_impl_nocastINS0_13BinaryFunctorIN3c104HalfES5_S5_ZZZNS0_21nextafter_kernel_cudaERNS_18TensorIteratorBaseEENKUlvE_clEvENKUlvE2_clEvEUlS5_S5_E_EEEEvS7_RKT_EUliE_EEviT1_ --------------------------
	.section	.text._ZN2at6native18elementwise_kernelILi128ELi4EZNS0_22gpu_kernel_impl_nocastINS0_13BinaryFunctorIN3c104HalfES5_S5_ZZZNS0_21nextafter_kernel_cudaERNS_18TensorIteratorBaseEENKUlvE_clEvENKUlvE2_clEvEUlS5_S5_E_EEEEvS7_RKT_EUliE_EEviT1_,"ax",@progbits
	.align	128
        .global         _ZN2at6native18elementwise_kernelILi128ELi4EZNS0_22gpu_kernel_impl_nocastINS0_13BinaryFunctorIN3c104HalfES5_S5_ZZZNS0_21nextafter_kernel_cudaERNS_18TensorIteratorBaseEENKUlvE_clEvENKUlvE2_clEvEUlS5_S5_E_EEEEvS7_RKT_EUliE_EEviT1_
        .type           _ZN2at6native18elementwise_kernelILi128ELi4EZNS0_22gpu_kernel_impl_nocastINS0_13BinaryFunctorIN3c104HalfES5_S5_ZZZNS0_21nextafter_kernel_cudaERNS_18TensorIteratorBaseEENKUlvE_clEvENKUlvE2_clEvEUlS5_S5_E_EEEEvS7_RKT_EUliE_EEviT1_,@function
        .size           _ZN2at6native18elementwise_kernelILi128ELi4EZNS0_22gpu_kernel_impl_nocastINS0_13BinaryFunctorIN3c104HalfES5_S5_ZZZNS0_21nextafter_kernel_cudaERNS_18TensorIteratorBaseEENKUlvE_clEvENKUlvE2_clEvEUlS5_S5_E_EEEEvS7_RKT_EUliE_EEviT1_,(.L_x_31222 - _ZN2at6native18elementwise_kernelILi128ELi4EZNS0_22gpu_kernel_impl_nocastINS0_13BinaryFunctorIN3c104HalfES5_S5_ZZZNS0_21nextafter_kernel_cudaERNS_18TensorIteratorBaseEENKUlvE_clEvENKUlvE2_clEvEUlS5_S5_E_EEEEvS7_RKT_EUliE_EEviT1_)
        .other          _ZN2at6native18elementwise_kernelILi128ELi4EZNS0_22gpu_kernel_impl_nocastINS0_13BinaryFunctorIN3c104HalfES5_S5_ZZZNS0_21nextafter_kernel_cudaERNS_18TensorIteratorBaseEENKUlvE_clEvENKUlvE2_clEvEUlS5_S5_E_EEEEvS7_RKT_EUliE_EEviT1_,@"STO_CUDA_ENTRY STV_DEFAULT"
_ZN2at6native18elementwise_kernelILi128ELi4EZNS0_22gpu_kernel_impl_nocastINS0_13BinaryFunctorIN3c104HalfES5_S5_ZZZNS0_21nextafter_kernel_cudaERNS_18TensorIteratorBaseEENKUlvE_clEvENKUlvE2_clEvEUlS5_S5_E_EEEEvS7_RKT_EUliE_EEviT1_:
.text._ZN2at6native18elementwise_kernelILi128ELi4EZNS0_22gpu_kernel_impl_nocastINS0_13BinaryFunctorIN3c104HalfES5_S5_ZZZNS0_21nextafter_kernel_cudaERNS_18TensorIteratorBaseEENKUlvE_clEvENKUlvE2_clEvEUlS5_S5_E_EEEEvS7_RKT_EUliE_EEviT1_:
        /* <DEDUP_REMOVED lines=17> */
[----:B-1----:R-:W3:Y:S01]  /*0110*/  LDG.E.U16 R6, desc[UR6][R6.64] ;  /* 0x0000000606067981 */ /* 0x002ee2000c1e1500 */
[----:B--2---:R-:W-:-:S05]  /*0120*/  HADD2.F32 R0, -RZ, R4.H0_H0 ;  /* 0x20000004ff007230 */ /* 0x004fca0000004100 */
[----:B------:R-:W-:Y:S01]  /*0130*/  FSETP.NAN.FTZ.AND P0, PT, R0, R0, PT ;  /* 0x000000000000720b */ /* 0x000fe20003f18000 */
[----:B---3--:R-:W-:-:S05]  /*0140*/  HADD2.F32 R9, -RZ, R6.H0_H0 ;  /* 0x20000006ff097230 */ /* 0x008fca0000004100 */
[----:B------:R-:W-:-:S04]  /*0150*/  FSETP.NAN.FTZ.AND P1, PT, R9, R9, PT ;  /* 0x000000090900720b */ /* 0x000fc80003f38000 */
[----:B------:R-:W-:-:S13]  /*0160*/  PLOP3.LUT P0, PT, P0, P1, PT, 0xf8, 0x8f ;  /* 0x00000000008f781c */ /* 0x000fda0000703f70 */
[----:B------:R-:W-:Y:S05]  /*0170*/  @P0 BRA `(.L_x_21293) ;  /* 0x0000000000680947 */ /* 0x000fea0003800000 */
[----:B------:R-:W-:Y:S02]  /*0180*/  PRMT R7, R4, 0x7610, R7 ;  /* 0x0000761004077816 */ /* 0x000fe40000000007 */
[----:B------:R-:W-:Y:S02]  /*0190*/  PRMT R0, R6, 0x9910, RZ ;  /* 0x0000991006007816 */ /* 0x000fe400000000ff */
[----:B------:R-:W-:-:S04]  /*01a0*/  PRMT R5, R7, 0x9910, RZ ;  /* 0x0000991007057816 */ /* 0x000fc800000000ff */
[----:B------:R-:W-:-:S13]  /*01b0*/  ISETP.NE.AND P0, PT, R5, R0, PT ;  /* 0x000000000500720c */ /* 0x000fda0003f05270 */
[----:B------:R-:W-:Y:S05]  /*01c0*/  @!P0 BRA `(.L_x_21294) ;  /* 0x0000000000608947 */ /* 0x000fea0003800000 */
[----:B------:R-:W-:Y:S02]  /*01d0*/  LOP3.LUT P0, RZ, R7, 0x7fff, RZ, 0xc0, !PT ;  /* 0x00007fff07ff7812 */ /* 0x000fe4000780c0ff */
[----:B------:R-:W-:-:S11]  /*01e0*/  LOP3.LUT R0, R6, 0x7fff, RZ, 0xc0, !PT ;  /* 0x00007fff06007812 */ /* 0x000fd600078ec0ff */
[----:B------:R-:W-:Y:S05]  /*01f0*/  @!P0 BRA `(.L_x_21295) ;  /* 0x00000000002c8947 */ /* 0x000fea0003800000 */
[----:B------:R-:W-:Y:S02]  /*0200*/  LOP3.LUT R6, R6, R7, RZ, 0x3c, !PT ;  /* 0x0000000706067212 */ /* 0x000fe400078e3cff */
[----:B------:R-:W-:Y:S02]  /*0210*/  LOP3.LUT R5, R7, 0x7fff, RZ, 0xc0, !PT ;  /* 0x00007fff07057812 */ /* 0x000fe400078ec0ff */
[----:B------:R-:W-:Y:S02]  /*0220*/  PRMT R2, R6, 0x9910, RZ ;  /* 0x0000991006027816 */ /* 0x000fe400000000ff */
[----:B------:R-:W-:Y:S02]  /*0230*/  MOV R4, 0xffff ;  /* 0x0000ffff00047802 */ /* 0x000fe40000000f00 */
[----:B------:R-:W-:Y:S02]  /*0240*/  ISETP.GT.AND P0, PT, R2, -0x1, PT ;  /* 0xffffffff0200780c */ /* 0x000fe40003f04270 */
[----:B------:R-:W-:-:S02]  /*0250*/  ISETP.GT.U32.AND P1, PT, R5, R0, PT ;  /* 0x000000000500720c */ /* 0x000fc40003f24070 */
[----:B------:R-:W-:-:S04]  /*0260*/  SEL R0, R4, 0x1, !P0 ;  /* 0x0000000104007807 */ /* 0x000fc80004000000 */
[----:B------:R-:W-:-:S04]  /*0270*/  SEL R0, R0, 0xffff, !P1 ;  /* 0x0000ffff00007807 */ /* 0x000fc80004800000 */
[----:B------:R-:W-:-:S04]  /*0280*/  IADD3 R0, PT, PT, R7, R0, RZ ;  /* 0x0000000007007210 */ /* 0x000fc80007ffe0ff */
[----:B------:R-:W-:Y:S01]  /*0290*/  PRMT R7, R0, 0x7610, R7 ;  /* 0x0000761000077816 */ /* 0x000fe20000000007 */
[----:B------:R-:W-:Y:S06]  /*02a0*/  BRA `(.L_x_21294) ;  /* 0x0000000000287947 */ /* 0x000fec0003800000 */
.L_x_21295:
[----:B------:R-:W-:Y:S02]  /*02b0*/  ISETP.NE.AND P0, PT, R0, RZ, PT ;  /* 0x000000ff0000720c */ /* 0x000fe40003f05270 */
[----:B------:R-:W-:-:S11]  /*02c0*/  PRMT R7, R6, 0x7610, R7 ;  /* 0x0000761006077816 */ /* 0x000fd60000000007 */
[----:B------:R-:W-:Y:S05]  /*02d0*/  @!P0 BRA `(.L_x_21294) ;  /* 0x00000000001c8947 */ /* 0x000fea0003800000 */
[----:B------:R-:W-:-:S04]  /*02e0*/  LOP3.LUT R6, R6, 0x8000, RZ, 0xc0, !PT ;  /* 0x0000800006067812 */ /* 0x000fc800078ec0ff */
[----:B------:R-:W-:-:S04]  /*02f0*/  LOP3.LUT R6, R6, 0x1, RZ, 0xfc, !PT ;  /* 0x0000000106067812 */ /* 0x000fc800078efcff */
[----:B------:R-:W-:Y:S01]  /*0300*/  PRMT R7, R6, 0x7610, R7 ;  /* 0x0000761006077816 */ /* 0x000fe20000000007 */
[----:B------:R-:W-:Y:S06]  /*0310*/  BRA `(.L_x_21294) ;  /* 0x00000000000c7947 */ /* 0x000fec0003800000 */
.L_x_21293:
[----:B------:R-:W-:-:S05]  /*0320*/  FADD.FTZ R0, R0, R9 ;  /* 0x0000000900007221 */ /* 0x000fca0000010000 */
[----:B------:R-:W-:-:S04]  /*0330*/  F2FP.F16.F32.PACK_AB R0, RZ, R0 ;  /* 0x00000000ff00723e */ /* 0x000fc800000000ff */
[----:B------:R-:W-:-:S07]  /*0340*/  PRMT R7, R0, 0x7610, R7 ;  /* 0x0000761000077816 */ /* 0x000fce0000000007 */
.L_x_21294:
[----:B------:R-:W0:Y:S01]  /*0350*/  LDC.64 R4, c[0x0][0x5e8] ;  /* 0x00017a00ff047b82 */ /* 0x000e220000000a00 */
[----:B------:R-:W-:-:S05]  /*0360*/  VIADD R3, R3, 0x80 ;  /* 0x0000008003037836 */ /* 0x000fca0000000000 */
[----:B------:R-:W-:-:S13]  /*0370*/  ISETP.GE.AND P0, PT, R3, UR4, PT ;  /* 0x0000000403007c0c */ /* 0x000fda000bf06270 */
[----:B------:R-:W-:Y:S05]  /*0380*/  @P0 BREAK.RELIABLE B1 ;  /* 0x0000000000010942 */ /* 0x000fea0003800100 */
[----:B0-----:R0:W-:Y:S01]  /*0390*/  STG.E.U16 desc[UR6][R4.64], R7 ;  /* 0x0000000704007986 */ /* 0x0011e2000c101506 */
[----:B------:R-:W-:Y:S05]  /*03a0*/  @P0 BRA `(.L_x_21296) ;  /* 0x0000000400680947 */ /* 0x000fea0003800000 */
[----:B0-----:R-:W0:Y:S08]  /*03b0*/  LDC.64 R4, c[0x0][0x5f0] ;  /* 0x00017c00ff047b82 */ /* 0x001e300000000a00 */
        /* <DEDUP_REMOVED lines=28> */
.L_x_21299:
[----:B------:R-:W-:Y:S02]  /*0580*/  ISETP.NE.AND P0, PT, R0, RZ, PT ;  /* 0x000000ff0000720c */ /* 0x000fe40003f05270 */
[----:B------:R-:W-:-:S11]  /*0590*/  PRMT R7, R6, 0x7610, R7 ;  /* 0x0000761006077816 */ /* 0x000fd60000000007 */
[----:B------:R-:W-:Y:S05]  /*05a0*/  @!P0 BRA `(.L_x_21298) ;  /* 0x00000000001c8947 */ /* 0x000fea0003800000 */
[----:B------:R-:W-:-:S04]  /*05b0*/  LOP3.LUT R6, R6, 0x8000, RZ, 0xc0, !PT ;  /* 0x0000800006067812 */ /* 0x000fc800078ec0ff */
[----:B------:R-:W-:-:S04]  /*05c0*/  LOP3.LUT R6, R6, 0x1, RZ, 0xfc, !PT ;  /* 0x0000000106067812 */ /* 0x000fc800078efcff */
[----:B------:R-:W-:Y:S01]  /*05d0*/  PRMT R7, R6, 0x7610, R7 ;  /* 0x0000761006077816 */ /* 0x000fe20000000007 */
[----:B------:R-:W-:Y:S06]  /*05e0*/  BRA `(.L_x_21298) ;  /* 0x00000000000c7947 */ /* 0x000fec0003800000 */
.L_x_21297:
[----:B------:R-:W-:-:S05]  /*05f0*/  FADD.FTZ R0, R0, R9 ;  /* 0x0000000900007221 */ /* 0x000fca0000010000 */
[----:B------:R-:W-:-:S04]  /*0600*/  F2FP.F16.F32.PACK_AB R0, RZ, R0 ;  /* 0x00000000ff00723e */ /* 0x000fc800000000ff */
[----:B------:R-:W-:-:S07]  /*0610*/  PRMT R7, R0, 0x7610, R7 ;  /* 0x0000761000077816 */ /* 0x000fce0000000007 */
.L_x_21298:
[----:B------:R-:W0:Y:S01]  /*0620*/  LDC.64 R4, c[0x0][0x5e8] ;  /* 0x00017a00ff047b82 */ /* 0x000e220000000a00 */
[----:B------:R-:W-:Y:S01]  /*0630*/  VIADD R3, R3, 0x80 ;  /* 0x0000008003037836 */ /* 0x000fe20000000000 */
[----:B0-----:R0:W-:Y:S06]  /*0640*/  STG.E.U16 desc[UR6][R4.64], R7 ;  /* 0x0000000704007986 */ /* 0x0011ec000c101506 */
.L_x_21292:
[----:B------:R-:W-:-:S13]  /*0650*/  ISETP.GE.AND P0, PT, R3, UR4, PT ;  /* 0x0000000403007c0c */ /* 0x000fda000bf06270 */
[----:B------:R-:W-:Y:S05]  /*0660*/  @P0 BREAK.RELIABLE B1 ;  /* 0x0000000000010942 */ /* 0x000fea0003800100 */
[----:B------:R-:W-:Y:S05]  /*0670*/  @P0 BRA `(.L_x_21296) ;  /* 0x0000000000b40947 */ /* 0x000fea0003800000 */
[----:B------:R-:W-:Y:S05]  /*0680*/  BSYNC.RELIABLE B1 ;  /* 0x0000000000017941 */ /* 0x000fea0003800100 */
.L_x_21291:
[----:B0-----:R-:W0:Y:S08]  /*0690*/  LDC.64 R4, c[0x0][0x5f0] ;  /* 0x00017c00ff047b82 */ /* 0x001e300000000a00 */
[----:B------:R-:W1:Y:S01]  /*06a0*/  LDC.64 R6, c[0x0][0x5f8] ;  /* 0x00017e00ff067b82 */ /* 0x000e620000000a00 */
[----:B0-----:R-:W2:Y:S04]  /*06b0*/  LDG.E.U16 R4, desc[UR6][R4.64] ;  /* 0x0000000604047981 */ /* 0x001ea8000c1e1500 */
[----:B-1----:R-:W3:Y:S01]  /*06c0*/  LDG.E.U16 R6, desc[UR6][R6.64] ;  /* 0x0000000606067981 */ /* 0x002ee2000c1e1500 */
[----:B------:R-:W-:Y:S01]  /*06d0*/  BSSY.RECONVERGENT B2, `(.L_x_21300) ;  /* 0x0000024000027945 */ /* 0x000fe20003800200 */
        /* <DEDUP_REMOVED lines=25> */
.L_x_21303:
[----:B------:R-:W-:Y:S02]  /*0870*/  ISETP.NE.AND P0, PT, R0, RZ, PT ;  /* 0x000000ff0000720c */ /* 0x000fe40003f05270 */
[----:B------:R-:W-:-:S11]  /*0880*/  PRMT R7, R6, 0x7610, R7 ;  /* 0x0000761006077816 */ /* 0x000fd60000000007 */
[----:B------:R-:W-:Y:S05]  /*0890*/  @!P0 BRA `(.L_x_21302) ;  /* 0x00000000001c8947 */ /* 0x000fea0003800000 */
[----:B------:R-:W-:-:S04]  /*08a0*/  LOP3.LUT R6, R6, 0x8000, RZ, 0xc0, !PT ;  /* 0x0000800006067812 */ /* 0x000fc800078ec0ff */
[----:B------:R-:W-:-:S04]  /*08b0*/  LOP3.LUT R6, R6, 0x1, RZ, 0xfc, !PT ;  /* 0x0000000106067812 */ /* 0x000fc800078efcff */
[----:B------:R-:W-:Y:S01]  /*08c0*/  PRMT R7, R6, 0x7610, R7 ;  /* 0x0000761006077816 */ /* 0x000fe20000000007 */
[----:B------:R-:W-:Y:S06]  /*08d0*/  BRA `(.L_x_21302) ;  /* 0x00000000000c7947 */ /* 0x000fec0003800000 */
.L_x_21301:
[----:B------:R-:W-:-:S05]  /*08e0*/  FADD.FTZ R0, R0, R9 ;  /* 0x0000000900007221 */ /* 0x000fca0000010000 */
[----:B------:R-:W-:-:S04]  /*08f0*/  F2FP.F16.F32.PACK_AB R0, RZ, R0 ;  /* 0x00000000ff00723e */ /* 0x000fc800000000ff */
[----:B------:R-:W-:-:S07]  /*0900*/  PRMT R7, R0, 0x7610, R7 ;  /* 0x0000761000077816 */ /* 0x000fce0000000007 */
.L_x_21302:
[----:B------:R-:W-:Y:S05]  /*0910*/  BSYNC.RECONVERGENT B2 ;  /* 0x0000000000027941 */ /* 0x000fea0003800200 */
.L_x_21300:
[----:B------:R-:W0:Y:S01]  /*0920*/  LDC.64 R4, c[0x0][0x5e8] ;  /* 0x00017a00ff047b82 */ /* 0x000e220000000a00 */
[----:B------:R-:W-:Y:S01]  /*0930*/  VIADD R3, R3, 0x80 ;  /* 0x0000008003037836 */ /* 0x000fe20000000000 */
[----:B0-----:R1:W-:Y:S06]  /*0940*/  STG.E.U16 desc[UR6][R4.64], R7 ;  /* 0x0000000704007986 */ /* 0x0013ec000c101506 */
.L_x_21296:
[----:B------:R-:W-:Y:S05]  /*0950*/  BSYNC.RECONVERGENT B0 ;  /* 0x0000000000007941 */ /* 0x000fea0003800200 */
.L_x_21290:
[----:B------:R-:W-:Y:S05]  /*0960*/  WARPSYNC.ALL ;  /* 0x0000000000007948 */ /* 0x000fea0003800000 */
[----:B------:R-:W-:-:S13]  /*0970*/  ISETP.GE.AND P0, PT, R3, UR4, PT ;  /* 0x0000000403007c0c */ /* 0x000fda000bf06270 */
[----:B------:R-:W-:Y:S05]  /*0980*/  @P0 EXIT ;  /* 0x000000000000094d */ /* 0x000fea0003800000 */
[----:B------:R-:W2:Y:S08]  /*0990*/  LDC.64 R2, c[0x0][0x5f0] ;  /* 0x00017c00ff027b82 */ /* 0x000eb00000000a00 */
[----:B01----:R-:W0:Y:S01]  /*09a0*/  LDC.64 R4, c[0x0][0x5f8] ;  /* 0x00017e00ff047b82 */ /* 0x003e220000000a00 */
[----:B--2---:R-:W2:Y:S04]  /*09b0*/  LDG.E.U16 R2, desc[UR6][R2.64] ;  /* 0x0000000602027981 */ /* 0x004ea8000c1e1500 */
[----:B0-----:R-:W3:Y:S01]  /*09c0*/  LDG.E.U16 R4, desc[UR6][R4.64] ;  /* 0x0000000604047981 */ /* 0x001ee2000c1e1500 */
        /* <DEDUP_REMOVED lines=25> */
.L_x_21306:
[----:B------:R-:W-:Y:S02]  /*0b60*/  ISETP.NE.AND P0, PT, R0, RZ, PT ;  /* 0x000000ff0000720c */ /* 0x000fe40003f05270 */
[----:B------:R-:W-:-:S11]  /*0b70*/  PRMT R5, R4, 0x7610, R5 ;  /* 0x0000761004057816 */ /* 0x000fd60000000005 */
[----:B------:R-:W-:Y:S05]  /*0b80*/  @!P0 BRA `(.L_x_21305) ;  /* 0x00000000001c8947 */ /* 0x000fea0003800000 */
[----:B------:R-:W-:-:S04]  /*0b90*/  LOP3.LUT R4, R4, 0x8000, RZ, 0xc0, !PT ;  /* 0x0000800004047812 */ /* 0x000fc800078ec0ff */
[----:B------:R-:W-:-:S04]  /*0ba0*/  LOP3.LUT R4, R4, 0x1, RZ, 0xfc, !PT ;  /* 0x0000000104047812 */ /* 0x000fc800078efcff */
[----:B------:R-:W-:Y:S01]  /*0bb0*/  PRMT R5, R4, 0x7610, R5 ;  /* 0x0000761004057816 */ /* 0x000fe20000000005 */
[----:B------:R-:W-:Y:S06]  /*0bc0*/  BRA `(.L_x_21305) ;  /* 0x00000000000c7947 */ /* 0x000fec0003800000 */
.L_x_21304:
[----:B------:R-:W-:-:S05]  /*0bd0*/  FADD.FTZ R0, R0, R7 ;  /* 0x0000000700007221 */ /* 0x000fca0000010000 */
[----:B------:R-:W-:-:S04]  /*0be0*/  F2FP.F16.F32.PACK_AB R0, RZ, R0 ;  /* 0x00000000ff00723e */ /* 0x000fc800000000ff */
[----:B------:R-:W-:-:S07]  /*0bf0*/  PRMT R5, R0, 0x7610, R5 ;  /* 0x0000761000057816 */ /* 0x000fce0000000005 */
.L_x_21305:
[----:B------:R-:W0:Y:S02]  /*0c00*/  LDC.64 R2, c[0x0][0x5e8] ;  /* 0x00017a00ff027b82 */ /* 0x000e240000000a00 */
[----:B0-----:R-:W-:Y:S01]  /*0c10*/  STG.E.U16 desc[UR6][R2.64], R5 ;  /* 0x0000000502007986 */ /* 0x001fe2000c101506 */
[----:B------:R-:W-:Y:S05]  /*0c20*/  EXIT ;  /* 0x000000000000794d */ /* 0x000fea0003800000 */
.L_x_21289:
[----:B------:R-:W0:Y:S01]  /*0c30*/  LDCU UR4, c[0x0][0x380] ;  /* 0x00007000ff0477ac */ /* 0x000e220008000800 */
[----:B------:R-:W-:Y:S01]  /*0c40*/  VIADD R2, R2, 0xffffffff ;  /* 0xffffffff02027836 */ /* 0x000fe20000000000 */
        /* <DEDUP_REMOVED lines=28> */
[----:B-1----:R-:W-:-:S05]  /*0e10*/  SHF.R.U32.HI R11, RZ, UR5, R10 ;  /* 0x00000005ff0b7c19 */ /* 0x002fca000801160a */
[----:B------:R-:W-:-:S04]  /*0e20*/  IMAD.MOV R7, RZ, RZ, -R11 ;  /* 0x000000ffff077224 */ /* 0x000fc800078e0a0b */
        /* <DEDUP_REMOVED lines=20> */
[----:B------:R-:W-:Y:S01]  /*0f70*/  IMAD.MOV.U32 R8, RZ, RZ, RZ ;  /* 0x000000ffff087224 */ /* 0x000fe200078e00ff */
        /* <DEDUP_REMOVED lines=41> */
[----:B------:R-:W-:Y:S01]  /*1210*/  IMAD.MOV.U32 R10, RZ, RZ, RZ ;  /* 0x000000ffff0a7224 */ /* 0x000fe200078e00ff */
        /* <DEDUP_REMOVED lines=238> */
[----:B------:R-:W-:Y:S01]  /*2100*/  IMAD.MOV.U32 R8, RZ, RZ, RZ ;  /* 0x000000ffff087224 */ /* 0x000fe200078e00ff */
        /* <DEDUP_REMOVED lines=22> */
.L_x_21310:
[----:B------:R-:W0:Y:S02]  /*2270*/  LDCU.128 UR8, c[0x0][0x5f0] ;  /* 0x0000be00ff0877ac */ /* 0x000e240008000c00 */
[----:B0-----:R-:W-:Y:S02]  /*2280*/  IADD3 R6, P0, PT, R6, UR8, RZ ;  /* 0x0000000806067c10 */ /* 0x001fe4000ff1e0ff */
[----:B------:R-:W-:-:S03]  /*2290*/  IADD3 R8, P1, PT, R4, UR10, RZ ;  /* 0x0000000a04087c10 */ /* 0x000fc6000ff3e0ff */
[----:B------:R-:W-:Y:S01]  /*22a0*/  IMAD.X R7, RZ, RZ, UR9, P0 ;  /* 0x00000009ff077e24 */ /* 0x000fe200080e06ff */
[----:B------:R-:W-:-:S04]  /*22b0*/  IADD3.X R9, PT, PT, RZ, UR11, RZ, P1, !PT ;  /* 0x0000000bff097c10 */ /* 0x000fc80008ffe4ff */
[----:B------:R-:W2:Y:S04]  /*22c0*/  LDG.E.U16 R11, desc[UR6][R6.64] ;  /* 0x00000006060b7981 */ /* 0x000ea8000c1e1500 */
[----:B------:R-:W3:Y:S01]  /*22d0*/  LDG.E.U16 R8, desc[UR6][R8.64] ;  /* 0x0000000608087981 */ /* 0x000ee2000c1e1500 */
[----:B------:R-:W-:Y:S01]  /*22e0*/  BSSY.RECONVERGENT B2, `(.L_x_21311) ;  /* 0x0000022000027945 */ /* 0x000fe20003800200 */
[----:B--2---:R-:W-:Y:S02]  /*22f0*/  HADD2.F32 R13, -RZ, R11.H0_H0 ;  /* 0x2000000bff0d7230 */ /* 0x004fe40000004100 */
[----:B---3--:R-:W-:-:S03]  /*2300*/  HADD2.F32 R4, -RZ, R8.H0_H0 ;  /* 0x20000008ff047230 */ /* 0x008fc60000004100 */
        /* <DEDUP_REMOVED lines=22> */
.L_x_21313:
[----:B------:R-:W-:Y:S02]  /*2470*/  LOP3.LUT R4, R8, R11, RZ, 0x3c, !PT ;  /* 0x0000000b08047212 */ /* 0x000fe400078e3cff */
[----:B------:R-:W-:Y:S02]  /*2480*/  MOV R8, 0xffff ;  /* 0x0000ffff00087802 */ /* 0x000fe40000000f00 */
[----:B------:R-:W-:Y:S02]  /*2490*/  PRMT R4, R4, 0x9910, RZ ;  /* 0x0000991004047816 */ /* 0x000fe400000000ff */
[----:B------:R-:W-:Y:S02]  /*24a0*/  ISETP.GT.U32.AND P1, PT, R6, R7, PT ;  /* 0x000000070600720c */ /* 0x000fe40003f24070 */
[----:B------:R-:W-:-:S04]  /*24b0*/  ISETP.GT.AND P0, PT, R4, -0x1, PT ;  /* 0xffffffff0400780c */ /* 0x000fc80003f04270 */
[----:B------:R-:W-:-:S04]  /*24c0*/  SEL R4, R8, 0x1, !P0 ;  /* 0x0000000108047807 */ /* 0x000fc80004000000 */
[----:B------:R-:W-:-:S04]  /*24d0*/  SEL R4, R4, 0xffff, !P1 ;  /* 0x0000ffff04047807 */ /* 0x000fc80004800000 */
[----:B------:R-:W-:-:S04]  /*24e0*/  IADD3 R4, PT, PT, R11, R4, RZ ;  /* 0x000000040b047210 */ /* 0x000fc80007ffe0ff */
[----:B------:R-:W-:-:S07]  /*24f0*/  PRMT R11, R4, 0x7610, R11 ;  /* 0x00007610040b7816 */ /* 0x000fce000000000b */
.L_x_21312:
[----:B------:R-:W-:Y:S05]  /*2500*/  BSYNC.RECONVERGENT B2 ;  /* 0x0000000000027941 */ /* 0x000fea0003800200 */
.L_x_21311:
[----:B------:R-:W0:Y:S01]  /*2510*/  LDCU.64 UR8, c[0x0][0x5e8] ;  /* 0x0000bd00ff0877ac */ /* 0x000e220008000a00 */
[----:B------:R-:W-:Y:S02]  /*2520*/  IADD3 R3, PT, PT, R3, 0x80, RZ ;  /* 0x0000008003037810 */ /* 0x000fe40007ffe0ff */
[----:B0-----:R-:W-:-:S05]  /*2530*/  IADD3 R4, P0, PT, R5, UR8, RZ ;  /* 0x0000000805047c10 */ /* 0x001fca000ff1e0ff */
[----:B------:R-:W-:Y:S01]  /*2540*/  IMAD.X R5, RZ, RZ, UR9, P0 ;  /* 0x00000009ff057e24 */ /* 0x000fe200080e06ff */
[----:B------:R-:W-:-:S04]  /*2550*/  ISETP.GE.AND P0, PT, R3, UR4, PT ;  /* 0x0000000403007c0c */ /* 0x000fc8000bf06270 */
[----:B------:R0:W-:Y:S09]  /*2560*/  STG.E.U16 desc[UR6][R4.64], R11 ;  /* 0x0000000b04007986 */ /* 0x0001f2000c101506 */
        /* <DEDUP_REMOVED lines=10> */
[----:B------:R-:W-:-:S05]  /*2610*/  SHF.R.U32.HI R9, RZ, UR9, R8 ;  /* 0x00000009ff097c19 */ /* 0x000fca0008011608 */
[----:B------:R-:W-:-:S04]  /*2620*/  IMAD.MOV R4, RZ, RZ, -R9 ;  /* 0x000000ffff047224 */ /* 0x000fc800078e0a09 */
        /* <DEDUP_REMOVED lines=332> */
[----:B------:R-:W-:Y:S02]  /*3af0*/  IMAD R4, R9, UR11, R4 ;  /* 0x0000000b09047c24 */ /* 0x000fe4000f8e0204 */
[----:B------:R-:W-:-:S04]  /*3b00*/  @P0 IMAD.MOV R12, RZ, RZ, -R8 ;  /* 0x000000ffff0c0224 */ /* 0x000fc800078e0a08 */
[----:B----4-:R-:W-:-:S04]  /*3b10*/  @P0 IMAD R13, R17, R12, R13 ;  /* 0x0000000c110d0224 */ /* 0x010fc800078e020d */
[C---:B-1----:R-:W-:Y:S02]  /*3b20*/  @P0 IMAD R5, R13.reuse, R10, R5 ;  /* 0x0000000a0d050224 */ /* 0x042fe400078e0205 */
[C---:B------:R-:W-:Y:S02]  /*3b30*/  @P0 IMAD R6, R13.reuse, R11, R6 ;  /* 0x0000000b0d060224 */ /* 0x040fe400078e0206 */
[----:B-----5:R-:W-:-:S07]  /*3b40*/  @P0 IMAD R4, R13, R16, R4 ;  /* 0x000000100d040224 */ /* 0x020fce00078e0204 */
.L_x_21315:
[----:B------:R-:W0:Y:S02]  /*3b50*/  LDCU.128 UR8, c[0x0][0x5f0] ;  /* 0x0000be00ff0877ac */ /* 0x000e240008000c00 */
[----:B0-----:R-:W-:Y:S02]  /*3b60*/  IADD3 R6, P0, PT, R6, UR8, RZ ;  /* 0x0000000806067c10 */ /* 0x001fe4000ff1e0ff */
[----:B------:R-:W-:Y:S02]  /*3b70*/  IADD3 R8, P1, PT, R4, UR10, RZ ;  /* 0x0000000a04087c10 */ /* 0x000fe4000ff3e0ff */
[----:B------:R-:W-:Y:S02]  /*3b80*/  IADD3.X R7, PT, PT, RZ, UR9, RZ, P0, !PT ;  /* 0x00000009ff077c10 */ /* 0x000fe400087fe4ff */
[----:B------:R-:W-:-:S03]  /*3b90*/  IADD3.X R9, PT, PT, RZ, UR11, RZ, P1, !PT ;  /* 0x0000000bff097c10 */ /* 0x000fc60008ffe4ff */
        /* <DEDUP_REMOVED lines=24> */
[----:B------:R-:W-:-:S05]  /*3d20*/  SEL R4, R4, 0xffff, !P1 ;  /* 0x0000ffff04047807 */ /* 0x000fca0004800000 */
[----:B------:R-:W-:-:S05]  /*3d30*/  IMAD.IADD R4, R7, 0x1, R4 ;  /* 0x0000000107047824 */ /* 0x000fca00078e0204 */
[----:B------:R-:W-:Y:S01]  /*3d40*/  PRMT R7, R4, 0x7610, R7 ;  /* 0x0000761004077816 */ /* 0x000fe20000000007 */
[----:B------:R-:W-:Y:S06]  /*3d50*/  BRA `(.L_x_21318) ;  /* 0x0000000000287947 */ /* 0x000fec0003800000 */
.L_x_21319:
[----:B------:R-:W-:Y:S02]  /*3d60*/  ISETP.NE.AND P0, PT, R9, RZ, PT ;  /* 0x000000ff0900720c */ /* 0x000fe40003f05270 */
[----:B------:R-:W-:-:S11]  /*3d70*/  PRMT R7, R8, 0x7610, R7 ;  /* 0x0000761008077816 */ /* 0x000fd60000000007 */
[----:B------:R-:W-:Y:S05]  /*3d80*/  @!P0 BRA `(.L_x_21318) ;  /* 0x00000000001c8947 */ /* 0x000fea0003800000 */
[----:B------:R-:W-:-:S04]  /*3d90*/  LOP3.LUT R4, R8, 0x8000, RZ, 0xc0, !PT ;  /* 0x0000800008047812 */ /* 0x000fc800078ec0ff */
[----:B------:R-:W-:-:S04]  /*3da0*/  LOP3.LUT R4, R4, 0x1, RZ, 0xfc, !PT ;  /* 0x0000000104047812 */ /* 0x000fc800078efcff */
[----:B------:R-:W-:Y:S01]  /*3db0*/  PRMT R7, R4, 0x7610, R7 ;  /* 0x0000761004077816 */ /* 0x000fe20000000007 */
[----:B------:R-:W-:Y:S06]  /*3dc0*/  BRA `(.L_x_21318) ;  /* 0x00000000000c7947 */ /* 0x000fec0003800000 */
.L_x_21317:
[----:B------:R-:W-:-:S05]  /*3dd0*/  FADD.FTZ R4, R11, R4 ;  /* 0x000000040b047221 */ /* 0x000fca0000010000 */
[----:B------:R-:W-:-:S04]  /*3de0*/  F2FP.F16.F32.PACK_AB R4, RZ, R4 ;  /* 0x00000004ff04723e */ /* 0x000fc800000000ff */
[----:B------:R-:W-:-:S07]  /*3df0*/  PRMT R7, R4, 0x7610, R7 ;  /* 0x0000761004077816 */ /* 0x000fce0000000007 */
.L_x_21318:
[----:B------:R-:W-:Y:S05]  /*3e00*/  BSYNC.RECONVERGENT B2 ;  /* 0x0000000000027941 */ /* 0x000fea0003800200 */
.L_x_21316:
[----:B------:R-:W0:Y:S01]  /*3e10*/  LDCU.64 UR8, c[0x0][0x5e8] ;  /* 0x0000bd00ff0877ac */ /* 0x000e220008000a00 */
[----:B------:R-:W-:Y:S02]  /*3e20*/  IADD3 R3, PT, PT, R3, 0x80, RZ ;  /* 0x0000008003037810 */ /* 0x000fe40007ffe0ff */
[----:B0-----:R-:W-:-:S04]  /*3e30*/  IADD3 R4, P0, PT, R5, UR8, RZ ;  /* 0x0000000805047c10 */ /* 0x001fc8000ff1e0ff */
[----:B------:R-:W-:-:S05]  /*3e40*/  IADD3.X R5, PT, PT, RZ, UR9, RZ, P0, !PT ;  /* 0x00000009ff057c10 */ /* 0x000fca00087fe4ff */
[----:B------:R0:W-:Y:S04]  /*3e50*/  STG.E.U16 desc[UR6][R4.64], R7 ;  /* 0x0000000704007986 */ /* 0x0001e8000c101506 */
.L_x_21309:
[----:B------:R-:W-:-:S13]  /*3e60*/  ISETP.GE.AND P0, PT, R3, UR4, PT ;  /* 0x0000000403007c0c */ /* 0x000fda000bf06270 */
[----:B------:R-:W-:Y:S05]  /*3e70*/  @P0 BREAK.RELIABLE B0 ;  /* 0x0000000000000942 */ /* 0x000fea0003800100 */
[----:B------:R-:W-:Y:S05]  /*3e80*/  @P0 BRA `(.L_x_21314) ;  /* 0x0000001800380947 */ /* 0x000fea0003800000 */
[----:B------:R-:W-:Y:S05]  /*3e90*/  BSYNC.RELIABLE B0 ;  /* 0x0000000000007941 */ /* 0x000fea0003800100 */
.L_x_21308:
[----:B------:R-:W1:Y:S01]  /*3ea0*/  LDCU.64 UR8, c[0x0][0x390] ;  /* 0x00007200ff0877ac */ /* 0x000e620008000a00 */
[----:B0-----:R-:W-:Y:S02]  /*3eb0*/  HFMA2 R4, -RZ, RZ, 0, 0 ;  /* 0x00000000ff047431 */ /* 0x001fe400000001ff */
[----:B------:R-:W-:Y:S01]  /*3ec0*/  IMAD.MOV.U32 R5, RZ, RZ, R3 ;  /* 0x000000ffff057224 */ /* 0x000fe200078e0003 */
[----:B------:R-:W-:Y:S01]  /*3ed0*/  ISETP.NE.AND P0, PT, R2, RZ, PT ;  /* 0x000000ff0200720c */ /* 0x000fe20003f05270 */
[----:B------:R-:W0:Y:S01]  /*3ee0*/  LDCU UR5, c[0x0][0x38c] ;  /* 0x00007180ff0577ac */ /* 0x000e220008000800 */
        /* <DEDUP_REMOVED lines=328> */
[----:B------:R-:W-:-:S05]  /*5370*/  @P0 MOV R12, RZ ;  /* 0x000000ff000c0202 */ /* 0x000fca0000000f00 */
[----:B------:R-:W1:Y:S01]  /*5380*/  @P0 LDC.64 R10, c[0x0][0x5d8] ;  /* 0x00017600ff0a0b82 */ /* 0x000e620000000a00 */
[----:B------:R-:W-:-:S04]  /*5390*/  IMAD.MOV R7, RZ, RZ, -R13 ;  /* 0x000000ffff077224 */ /* 0x000fc800078e0a0d */
[----:B------:R-:W-:-:S03]  /*53a0*/  IMAD R9, R7, UR8, R9 ;  /* 0x0000000807097c24 */ /* 0x000fc6000f8e0209 */
        /* <DEDUP_REMOVED lines=11> */
.L_x_21320:
        /* <DEDUP_REMOVED lines=28> */
[----:B------:R-:W-:-:S04]  /*5620*/  SEL R4, R8, 0x1, !P0 ;  /* 0x0000000108047807 */ /* 0x000fc80004000000 */
[----:B------:R-:W-:-:S04]  /*5630*/  SEL R4, R4, 0xffff, !P1 ;  /* 0x0000ffff04047807 */ /* 0x000fc80004800000 */
[----:B------:R-:W-:-:S04]  /*5640*/  IADD3 R4, PT, PT, R7, R4, RZ ;  /* 0x0000000407047210 */ /* 0x000fc80007ffe0ff */
[----:B------:R-:W-:Y:S01]  /*5650*/  PRMT R7, R4, 0x7610, R7 ;  /* 0x0000761004077816 */ /* 0x000fe20000000007 */
[----:B------:R-:W-:Y:S06]  /*5660*/  BRA `(.L_x_21323) ;  /* 0x0000000000287947 */ /* 0x000fec0003800000 */
.L_x_21324:
[----:B------:R-:W-:Y:S02]  /*5670*/  ISETP.NE.AND P0, PT, R9, RZ, PT ;  /* 0x000000ff0900720c */ /* 0x000fe40003f05270 */
[----:B------:R-:W-:-:S11]  /*5680*/  PRMT R7, R8, 0x7610, R7 ;  /* 0x0000761008077816 */ /* 0x000fd60000000007 */
[----:B------:R-:W-:Y:S05]  /*5690*/  @!P0 BRA `(.L_x_21323) ;  /* 0x00000000001c8947 */ /* 0x000fea0003800000 */
[----:B------:R-:W-:-:S04]  /*56a0*/  LOP3.LUT R4, R8, 0x8000, RZ, 0xc0, !PT ;  /* 0x0000800008047812 */ /* 0x000fc800078ec0ff */
[----:B------:R-:W-:-:S04]  /*56b0*/  LOP3.LUT R4, R4, 0x1, RZ, 0xfc, !PT ;  /* 0x0000000104047812 */ /* 0x000fc800078efcff */
[----:B------:R-:W-:Y:S01]  /*56c0*/  PRMT R7, R4, 0x7610, R7 ;  /* 0x0000761004077816 */ /* 0x000fe20000000007 */
[----:B------:R-:W-:Y:S06]  /*56d0*/  BRA `(.L_x_21323) ;  /* 0x00000000000c7947 */ /* 0x000fec0003800000 */
.L_x_21322:
[----:B------:R-:W-:-:S05]  /*56e0*/  FADD.FTZ R4, R11, R4 ;  /* 0x000000040b047221 */ /* 0x000fca0000010000 */
[----:B------:R-:W-:-:S04]  /*56f0*/  F2FP.F16.F32.PACK_AB R4, RZ, R4 ;  /* 0x00000004ff04723e */ /* 0x000fc800000000ff */
[----:B------:R-:W-:-:S07]  /*5700*/  PRMT R7, R4, 0x7610, R7 ;  /* 0x0000761004077816 */ /* 0x000fce0000000007 */
.L_x_21323:
[----:B------:R-:W-:Y:S05]  /*5710*/  BSYNC.RECONVERGENT B2 ;  /* 0x0000000000027941 */ /* 0x000fea0003800200 */
.L_x_21321:
[----:B------:R-:W0:Y:S01]  /*5720*/  LDCU.64 UR8, c[0x0][0x5e8] ;  /* 0x0000bd00ff0877ac */ /* 0x000e220008000a00 */
[----:B------:R-:W-:Y:S02]  /*5730*/  IADD3 R3, PT, PT, R3, 0x80, RZ ;  /* 0x0000008003037810 */ /* 0x000fe40007ffe0ff */
[----:B0-----:R-:W-:-:S04]  /*5740*/  IADD3 R4, P0, PT, R5, UR8, RZ ;  /* 0x0000000805047c10 */ /* 0x001fc8000ff1e0ff */
[----:B------:R-:W-:-:S05]  /*5750*/  IADD3.X R5, PT, PT, RZ, UR9, RZ, P0, !PT ;  /* 0x00000009ff057c10 */ /* 0x000fca00087fe4ff */
[----:B------:R1:W-:Y:S04]  /*5760*/  STG.E.U16 desc[UR6][R4.64], R7 ;  /* 0x0000000704007986 */ /* 0x0003e8000c101506 */
.L_x_21314:
[----:B------:R-:W-:Y:S05]  /*5770*/  BSYNC.RECONVERGENT B1 ;  /* 0x0000000000017941 */ /* 0x000fea0003800200 */
.L_x_21307:
[----:B------:R-:W-:Y:S05]  /*5780*/  WARPSYNC.ALL ;  /* 0x0000000000007948 */ /* 0x000fea0003800000 */
[----:B------:R-:W-:-:S13]  /*5790*/  ISETP.GE.AND P0, PT, R3, UR4, PT ;  /* 0x0000000403007c0c */ /* 0x000fda000bf06270 */
[----:B------:R-:W-:Y:S05]  /*57a0*/  @P0 EXIT ;  /* 0x000000000000094d */ /* 0x000fea0003800000 */
[----:B------:R-:W2:Y:S01]  /*57b0*/  LDCU.64 UR4, c[0x0][0x390] ;  /* 0x00007200ff0477ac */ /* 0x000ea20008000a00 */
[----:B01----:R-:W-:Y:S01]  /*57c0*/  MOV R5, R3 ;  /* 0x0000000300057202 */ /* 0x003fe20000000f00 */
[----:B------:R-:W-:Y:S01]  /*57d0*/  IMAD.MOV.U32 R4, RZ, RZ, RZ ;  /* 0x000000ffff047224 */ /* 0x000fe200078e00ff */
[----:B------:R-:W-:Y:S01]  /*57e0*/  ISETP.NE.AND P0, PT, R2, RZ, PT ;  /* 0x000000ff0200720c */ /* 0x000fe20003f05270 */
[----:B------:R-:W0:Y:S01]  /*57f0*/  LDCU UR8, c[0x0][0x38c] ;  /* 0x00007180ff0877ac */ /* 0x000e220008000800 */
        /* <DEDUP_REMOVED lines=327> */
[----:B-1----:R-:W-:Y:S01]  /*6c70*/  SHF.R.U32.HI R11, RZ, UR4, R10 ;  /* 0x00000004ff0b7c19 */ /* 0x002fe2000801160a */
[----:B------:R-:W-:-:S03]  /*6c80*/  @P0 IMAD.MOV.U32 R10, RZ, RZ, RZ ;  /* 0x000000ffff0a0224 */ /* 0x000fc600078e00ff */
        /* <DEDUP_REMOVED lines=14> */
.L_x_21325:
[----:B------:R-:W0:Y:S01]  /*6d70*/  LDCU.128 UR8, c[0x0][0x5f0] ;  /* 0x0000be00ff0877ac */ /* 0x000e220008000c00 */
[----:B------:R-:W1:Y:S01]  /*6d80*/  LDCU.64 UR4, c[0x0][0x5e8] ;  /* 0x0000bd00ff0477ac */ /* 0x000e620008000a00 */
[----:B0-----:R-:W-:Y:S02]  /*6d90*/  IADD3 R6, P1, PT, R2, UR10, RZ ;  /* 0x0000000a02067c10 */ /* 0x001fe4000ff3e0ff */
[----:B------:R-:W-:-:S03]  /*6da0*/  IADD3 R4, P0, PT, R4, UR8, RZ ;  /* 0x0000000804047c10 */ /* 0x000fc6000ff1e0ff */
[----:B------:R-:W-:Y:S01]  /*6db0*/  IMAD.X R7, RZ, RZ, UR11, P1 ;  /* 0x0000000bff077e24 */ /* 0x000fe200088e06ff */
[----:B------:R-:W-:-:S04]  /*6dc0*/  IADD3.X R5, PT, PT, RZ, UR9, RZ, P0, !PT ;  /* 0x00000009ff057c10 */ /* 0x000fc800087fe4ff */
[----:B------:R-:W2:Y:S04]  /*6dd0*/  LDG.E.U16 R6, desc[UR6][R6.64] ;  /* 0x0000000606067981 */ /* 0x000ea8000c1e1500 */
[----:B------:R-:W3:Y:S01]  /*6de0*/  LDG.E.U16 R4, desc[UR6][R4.64] ;  /* 0x0000000604047981 */ /* 0x000ee2000c1e1500 */
[----:B-1----:R-:W-:Y:S01]  /*6df0*/  IADD3 R2, P2, PT, R3, UR4, RZ ;  /* 0x0000000403027c10 */ /* 0x002fe2000ff5e0ff */
[----:B------:R-:W-:Y:S03]  /*6e00*/  BSSY.RECONVERGENT B1, `(.L_x_21326) ;  /* 0x0000025000017945 */ /* 0x000fe60003800200 */
[----:B------:R-:W-:Y:S01]  /*6e10*/  IADD3.X R3, PT, PT, RZ, UR5, RZ, P2, !PT ;  /* 0x00000005ff037c10 */ /* 0x000fe200097fe4ff */
[----:B--2---:R-:W-:-:S02]  /*6e20*/  HADD2.F32 R0, -RZ, R6.H0_H0 ;  /* 0x20000006ff007230 */ /* 0x004fc40000004100 */
        /* <DEDUP_REMOVED lines=24> */
.L_x_21329:
[----:B------:R-:W-:Y:S02]  /*6fb0*/  ISETP.NE.AND P0, PT, R7, RZ, PT ;  /* 0x000000ff0700720c */ /* 0x000fe40003f05270 */
[----:B------:R-:W-:-:S11]  /*6fc0*/  PRMT R5, R6, 0x7610, R5 ;  /* 0x0000761006057816 */ /* 0x000fd60000000005 */
[----:B------:R-:W-:Y:S05]  /*6fd0*/  @!P0 BRA `(.L_x_21328) ;  /* 0x00000000001c8947 */ /* 0x000fea0003800000 */
[----:B------:R-:W-:-:S04]  /*6fe0*/  LOP3.LUT R0, R6, 0x8000, RZ, 0xc0, !PT ;  /* 0x0000800006007812 */ /* 0x000fc800078ec0ff */
[----:B------:R-:W-:-:S04]  /*6ff0*/  LOP3.LUT R0, R0, 0x1, RZ, 0xfc, !PT ;  /* 0x0000000100007812 */ /* 0x000fc800078efcff */
[----:B------:R-:W-:Y:S01]  /*7000*/  PRMT R5, R0, 0x7610, R5 ;  /* 0x0000761000057816 */ /* 0x000fe20000000005 */
[----:B------:R-:W-:Y:S06]  /*7010*/  BRA `(.L_x_21328) ;  /* 0x00000000000c7947 */ /* 0x000fec0003800000 */
.L_x_21327:
[----:B------:R-:W-:-:S05]  /*7020*/  FADD.FTZ R0, R9, R0 ;  /* 0x0000000009007221 */ /* 0x000fca0000010000 */
[----:B------:R-:W-:-:S04]  /*7030*/  F2FP.F16.F32.PACK_AB R0, RZ, R0 ;  /* 0x00000000ff00723e */ /* 0x000fc800000000ff */
[----:B------:R-:W-:-:S07]  /*7040*/  PRMT R5, R0, 0x7610, R5 ;  /* 0x0000761000057816 */ /* 0x000fce0000000005 */
.L_x_21328:
[----:B------:R-:W-:Y:S05]  /*7050*/  BSYNC.RECONVERGENT B1 ;  /* 0x0000000000017941 */ /* 0x000fea0003800200 */
.L_x_21326:
[----:B------:R-:W-:Y:S01]  /*7060*/  STG.E.U16 desc[UR6][R2.64], R5 ;  /* 0x0000000502007986 */ /* 0x000fe2000c101506 */
[----:B------:R-:W-:Y:S05]  /*7070*/  EXIT ;  /* 0x000000000000794d */ /* 0x000fea0003800000 */
.L_x_21330:
        /* <DEDUP_REMOVED lines=16> */
.L_x_31222:


//--------------------- .text._ZN2at6native27unrolled_elementwise_kernelINS0_13BinaryFunctorIN3c104HalfES4_S4_ZZZNS0_21nextafter_kernel_cudaERNS_18TensorIteratorBaseEENKUlvE_clEvENKUlvE2_clEvEUlS4_S4_E_EESt5arrayIPcLm3EELi4E23TrivialOffsetCalculatorILi2EjESE_ILi1EjENS0_6memory15LoadWithoutCastENSH_16StoreWithoutCastEEEviT_T0_T2_T3_T4_T5_ --------------------------
	.section	.text._ZN2at6native27unrolled_elementwise_kernelINS0_13BinaryFunctorIN3c104HalfES4_S4_ZZZNS0_21nextafter_kernel_cudaERNS_18TensorIteratorBaseEENKUlvE_clEvENKUlvE2_clEvEUlS4_S4_E_EESt5arrayIPcLm3EELi4E23TrivialOffsetCalculatorILi2EjESE_ILi1EjENS0_6memory15LoadWithoutCastENSH_16StoreWithoutCastEEEviT_T0_T2_T3_T4_T5_,"ax",@progbits
	.align	128
        .global         _ZN2at6native27unrolled_elementwise_kernelINS0_13BinaryFunctorIN3c104HalfES4_S4_ZZZNS0_21nextafter_kernel_cudaERNS_18TensorIteratorBaseEENKUlvE_clEvENKUlvE2_clEvEUlS4_S4_E_EESt5arrayIPcLm3EELi4E23TrivialOffsetCalculatorILi2EjESE_ILi1EjENS0_6memory15LoadWithoutCastENSH_16StoreWithoutCastEEEviT_T0_T2_T3_T4_T5_
        .type           _ZN2at6native27unrolled_elementwise_kernelINS0_13BinaryFunctorIN3c104HalfES4_S4_ZZZNS0_21nextafter_kernel_cudaERNS_18TensorIteratorBaseEENKUlvE_clEvENKUlvE2_clEvEUlS4_S4_E_EESt5arrayIPcLm3EELi4E23TrivialOffsetCalculatorILi2EjESE_ILi1EjENS0_6memory15LoadWithoutCastENSH_16StoreWithoutCastEEEviT_T0_T2_T3_T4_T5_,@function
        .size           _ZN2at6native27unrolled_elementwise_kernelINS0_13BinaryFunctorIN3c104HalfES4_S4_ZZZNS0_21nextafter_kernel_cudaERNS_18TensorIteratorBaseEENKUlvE_clEvENKUlvE2_clEvEUlS4_S4_E_EESt5arrayIPcLm3EELi4E23TrivialOffsetCalculatorILi2EjESE_ILi1EjENS0_6memory15LoadWithoutCastENSH_16StoreWithoutCastEEEviT_T0_T2_T3_T4_T5_,(.L_x_31223 - _ZN2at6native27unrolled_elementwise_kernelINS0_13BinaryFunctorIN3c104HalfES4_S4_ZZZNS0_21nextafter_kernel_cudaERNS_18TensorIteratorBaseEENKUlvE_clEvENKUlvE2_clEvEUlS4_S4_E_EESt5arrayIPcLm3EELi4E23TrivialOffsetCalculatorILi2EjESE_ILi1EjENS0_6memory15LoadWithoutCastENSH_16StoreWithoutCastEEEviT_T0_T2_T3_T4_T5_)
        .other          _ZN2at6native27unrolled_elementwise_kernelINS0_13BinaryFunctorIN3c104HalfES4_S4_ZZZNS0_21nextafter_kernel_cudaERNS_18TensorIteratorBaseEENKUlvE_clEvENKUlvE2_clEvEUlS4_S4_E_EESt5arrayIPcLm3EELi4E23TrivialOffsetCalculatorILi2EjESE_ILi1EjENS0_6memory15LoadWithoutCastENSH_16StoreWithoutCastEEEviT_T0_T2_T3_T4_T5_,@"STO_CUDA_ENTRY STV_DEFAULT"
_ZN2at6native27unrolled_elementwise_kernelINS0_13BinaryFunctorIN3c104HalfES4_S4_ZZZNS0_21nextafter_kernel_cudaERNS_18TensorIteratorBaseEENKUlvE_clEvENKUlvE2_clEvEUlS4_S4_E_EESt5arrayIPcLm3EELi4E23TrivialOffsetCalculatorILi2EjESE_ILi1EjENS0_6memory15LoadWithoutCastENSH_16StoreWithoutCastEEEviT_T0_T2_T3_T4_T5_:
.text._ZN2at6native27unrolled_elementwise_kernelINS0_13BinaryFunctorIN3c104HalfES4_S4_ZZZNS0_21nextafter_kernel_cudaERNS_18TensorIteratorBaseEENKUlvE_clEvENKUlvE2_clEvEUlS4_S4_E_EESt5arrayIPcLm3EELi4E23TrivialOffsetCalculatorILi2EjESE_ILi1EjENS0_6memory15LoadWithoutCastENSH_16StoreWithoutCastEEEviT_T0_T2_T3_T4_T5_:
        /* <DEDUP_REMOVED lines=21> */
[----:B------:R-:W-:Y:S02]  /*0150*/  PRMT R24, RZ, 0x7610, R24 ;  /* 0x00007610ff187816 */ /* 0x000fe40000000018 */
[----:B----4-:R-:W-:Y:S01]  /*0160*/  @!P0 IMAD.WIDE.U32 R14, R21, 0x2, R14 ;  /* 0x00000002150e8825 */ /* 0x010fe200078e000e */
[----:B------:R-:W-:Y:S01]  /*0170*/  PRMT R21, RZ, 0x7610, R21 ;  /* 0x00007610ff157816 */ /* 0x000fe20000000015 */
[----:B-1----:R1:W5:Y:S03]  /*0180*/  @!P0 LDG.E.U16 R20, desc[UR4][R12.64] ;  /* 0x000000040c148981 */ /* 0x002366000c1e1500 */
[----:B------:R-:W4:Y:S02]  /*0190*/  LDC.64 R2, c[0x0][0x398] ;  /* 0x0000e600ff027b82 */ /* 0x000f240000000a00 */
[----:B------:R0:W5:Y:S01]  /*01a0*/  @!P0 LDG.E.U16 R21, desc[UR4][R14.64] ;  /* 0x000000040e158981 */ /* 0x000162000c1e1500 */
[----:B------:R-:W-:-:S02]  /*01b0*/  @!P1 IMAD R27, R0, 0x200, R25 ;  /* 0x00000200001b9824 */ /* 0x000fc400078e0219 */
[----:B------:R-:W-:-:S05]  /*01c0*/  @!P1 VIADD R25, R25, 0x80 ;  /* 0x0000008019199836 */ /* 0x000fca0000000000 */
[----:B------:R-:W-:Y:S01]  /*01d0*/  ISETP.GE.AND P3, PT, R25, R18, PT ;  /* 0x000000121900720c */ /* 0x000fe20003f66270 */
[----:B---3--:R-:W-:-:S05]  /*01e0*/  @!P1 IMAD.WIDE.U32 R16, R27, 0x2, R16 ;  /* 0x000000021b109825 */ /* 0x008fca00078e0010 */
[----:B------:R3:W5:Y:S07]  /*01f0*/  @!P1 LDG.E.U16 R22, desc[UR4][R16.64] ;  /* 0x0000000410169981 */ /* 0x00076e000c1e1500 */
[----:B------:R-:W-:Y:S02]  /*0200*/  @!P3 IMAD R23, R0, 0x200, R25 ;  /* 0x000002000017b824 */ /* 0x000fe400078e0219 */
[----:B------:R-:W-:-:S05]  /*0210*/  @!P3 VIADD R25, R25, 0x80 ;  /* 0x000000801919b836 */ /* 0x000fca0000000000 */
[----:B------:R-:W-:Y:S01]  /*0220*/  ISETP.GE.AND P2, PT, R25, R18, PT ;  /* 0x000000121900720c */ /* 0x000fe20003f46270 */
[----:B------:R-:W-:-:S04]  /*0230*/  @!P3 IMAD.WIDE.U32 R4, R23, 0x2, R4 ;  /* 0x000000021704b825 */ /* 0x000fc800078e0004 */
[----:B0-----:R-:W-:Y:S01]  /*0240*/  @!P3 IMAD.WIDE.U32 R6, R23, 0x2, R6 ;  /* 0x000000021706b825 */ /* 0x001fe200078e0006 */
[----:B------:R-:W-:-:S03]  /*0250*/  PRMT R23, RZ, 0x7610, R23 ;  /* 0x00007610ff177816 */ /* 0x000fc60000000017 */
[----:B----4-:R-:W-:Y:S01]  /*0260*/  @!P1 IMAD.WIDE.U32 R2, R27, 0x2, R2 ;  /* 0x000000021b029825 */ /* 0x010fe200078e0002 */
[----:B------:R3:W5:Y:S03]  /*0270*/  @!P3 LDG.E.U16 R24, desc[UR4][R6.64] ;  /* 0x000000040618b981 */ /* 0x000766000c1e1500 */
[----:B------:R-:W-:Y:S01]  /*0280*/  @!P2 IMAD R25, R0, 0x200, R25 ;  /* 0x000002000019a824 */ /* 0x000fe200078e0219 */
[----:B------:R3:W5:Y:S03]  /*0290*/  @!P3 LDG.E.U16 R23, desc[UR4][R4.64] ;  /* 0x000000040417b981 */ /* 0x000766000c1e1500 */
[----:B--2---:R-:W-:-:S04]  /*02a0*/  @!P2 IMAD.WIDE.U32 R8, R25, 0x2, R8 ;  /* 0x000000021908a825 */ /* 0x004fc800078e0008 */
[----:B------:R-:W-:Y:S01]  /*02b0*/  @!P2 IMAD.WIDE.U32 R10, R25, 0x2, R10 ;  /* 0x00000002190aa825 */ /* 0x000fe200078e000a */
[----:B------:R-:W-:-:S06]  /*02c0*/  PRMT R25, RZ, 0x7610, R25 ;  /* 0x00007610ff197816 */ /* 0x000fcc0000000019 */
[----:B------:R3:W5:Y:S01]  /*02d0*/  @!P1 LDG.E.U16 R25, desc[UR4][R2.64] ;  /* 0x0000000402199981 */ /* 0x000762000c1e1500 */
[----:B-1----:R-:W-:Y:S02]  /*02e0*/  PRMT R12, RZ, 0x7610, R12 ;  /* 0x00007610ff0c7816 */ /* 0x002fe4000000000c */
[----:B------:R-:W-:-:S04]  /*02f0*/  PRMT R13, RZ, 0x7610, R13 ;  /* 0x00007610ff0d7816 */ /* 0x000fc8000000000d */
[----:B------:R3:W5:Y:S04]  /*0300*/  @!P2 LDG.E.U16 R12, desc[UR4][R8.64] ;  /* 0x00000004080ca981 */ /* 0x000768000c1e1500 */
[----:B------:R3:W5:Y:S01]  /*0310*/  @!P2 LDG.E.U16 R13, desc[UR4][R10.64] ;  /* 0x000000040a0da981 */ /* 0x000762000c1e1500 */
[----:B------:R-:W-:Y:S01]  /*0320*/  ISETP.GE.AND P2, PT, R19, R18, PT ;  /* 0x000000121300720c */ /* 0x000fe20003f46270 */
[----:B------:R-:W-:-:S12]  /*0330*/  BSSY.RECONVERGENT B0, `(.L_x_21331) ;  /* 0x0000023000007945 */ /* 0x000fd80003800200 */
[----:B---3--:R-:W-:Y:S05]  /*0340*/  @P2 BRA `(.L_x_21332) ;  /* 0x0000000000842947 */ /* 0x008fea0003800000 */
[----:B-----5:R-:W-:Y:S02]  /*0350*/  HADD2.F32 R3, -RZ, R20.H0_H0 ;  /* 0x20000014ff037230 */ /* 0x020fe40000004100 */
        /* <DEDUP_REMOVED lines=23> */
.L_x_21333:
[----:B------:R-:W-:Y:S01]  /*04d0*/  LOP3.LUT R21, R21, R20, RZ, 0x3c, !PT ;  /* 0x0000001415157212 */ /* 0x000fe200078e3cff */
[----:B------:R-:W-:Y:S01]  /*04e0*/  IMAD.MOV.U32 R3, RZ, RZ, 0xffff ;  /* 0x0000ffffff037424 */ /* 0x000fe200078e00ff */
[----:B------:R-:W-:Y:S02]  /*04f0*/  ISETP.GT.U32.AND P1, PT, R4, R5, PT ;  /* 0x000000050400720c */ /* 0x000fe40003f24070 */
[----:B------:R-:W-:-:S04]  /*0500*/  PRMT R2, R21, 0x9910, RZ ;  /* 0x0000991015027816 */ /* 0x000fc800000000ff */
[----:B------:R-:W-:-:S04]  /*0510*/  ISETP.GT.AND P0, PT, R2, -0x1, PT ;  /* 0xffffffff0200780c */ /* 0x000fc80003f04270 */
[----:B------:R-:W-:-:S04]  /*0520*/  SEL R2, R3, 0x1, !P0 ;  /* 0x0000000103027807 */ /* 0x000fc80004000000 */
[----:B------:R-:W-:-:S05]  /*0530*/  SEL R3, R2, 0xffff, !P1 ;  /* 0x0000ffff02037807 */ /* 0x000fca0004800000 */
[----:B------:R-:W-:-:S05]  /*0540*/  IMAD.IADD R3, R20, 0x1, R3 ;  /* 0x0000000114037824 */ /* 0x000fca00078e0203 */
[----:B------:R-:W-:-:S07]  /*0550*/  PRMT R20, R3, 0x7610, R20 ;  /* 0x0000761003147816 */ /* 0x000fce0000000014 */
.L_x_21332:
[----:B------:R-:W-:Y:S05]  /*0560*/  BSYNC.RECONVERGENT B0 ;  /* 0x0000000000007941 */ /* 0x000fea0003800200 */
.L_x_21331:
[----:B------:R-:W-:Y:S01]  /*0570*/  VIADD R3, R19, 0x80 ;  /* 0x0000008013037836 */ /* 0x000fe20000000000 */
[----:B------:R-:W-:Y:S04]  /*0580*/  BSSY.RECONVERGENT B0, `(.L_x_21334) ;  /* 0x0000025000007945 */ /* 0x000fe80003800200 */
[----:B------:R-:W-:-:S13]  /*0590*/  ISETP.GE.AND P0, PT, R3, R18, PT ;  /* 0x000000120300720c */ /* 0x000fda0003f06270 */
[----:B------:R-:W-:Y:S05]  /*05a0*/  @P0 BRA `(.L_x_21335) ;  /* 0x0000000000880947 */ /* 0x000fea0003800000 */
[----:B-----5:R-:W-:Y:S02]  /*05b0*/  HADD2.F32 R5, -RZ, R22.H0_H0 ;  /* 0x20000016ff057230 */ /* 0x020fe40000004100 */
        /* <DEDUP_REMOVED lines=19> */
[----:B------:R-:W-:-:S05]  /*06f0*/  SEL R5, R2, 0xffff, !P1 ;  /* 0x0000ffff02057807 */ /* 0x000fca0004800000 */
[----:B------:R-:W-:-:S05]  /*0700*/  IMAD.IADD R5, R22, 0x1, R5 ;  /* 0x0000000116057824 */ /* 0x000fca00078e0205 */
[----:B------:R-:W-:Y:S01]  /*0710*/  PRMT R22, R5, 0x7610, R22 ;  /* 0x0000761005167816 */ /* 0x000fe20000000016 */
[----:B------:R-:W-:Y:S06]  /*0720*/  BRA `(.L_x_21335) ;  /* 0x0000000000287947 */ /* 0x000fec0003800000 */
.L_x_21337:
[----:B------:R-:W-:Y:S02]  /*0730*/  ISETP.NE.AND P0, PT, R5, RZ, PT ;  /* 0x000000ff0500720c */ /* 0x000fe40003f05270 */
[----:B------:R-:W-:-:S11]  /*0740*/  PRMT R22, R25, 0x7610, R22 ;  /* 0x0000761019167816 */ /* 0x000fd60000000016 */
[----:B------:R-:W-:Y:S05]  /*0750*/  @!P0 BRA `(.L_x_21335) ;  /* 0x00000000001c8947 */ /* 0x000fea0003800000 */
[----:B------:R-:W-:-:S04]  /*0760*/  LOP3.LUT R25, R25, 0x8000, RZ, 0xc0, !PT ;  /* 0x0000800019197812 */ /* 0x000fc800078ec0ff */
[----:B------:R-:W-:-:S04]  /*0770*/  LOP3.LUT R25, R25, 0x1, RZ, 0xfc, !PT ;  /* 0x0000000119197812 */ /* 0x000fc800078efcff */
[----:B------:R-:W-:Y:S01]  /*0780*/  PRMT R22, R25, 0x7610, R22 ;  /* 0x0000761019167816 */ /* 0x000fe20000000016 */
[----:B------:R-:W-:Y:S06]  /*0790*/  BRA `(.L_x_21335) ;  /* 0x00000000000c7947 */ /* 0x000fec0003800000 */
.L_x_21336:
[----:B------:R-:W-:-:S05]  /*07a0*/  FADD.FTZ R2, R5, R2 ;  /* 0x0000000205027221 */ /* 0x000fca0000010000 */
[----:B------:R-:W-:-:S04]  /*07b0*/  F2FP.F16.F32.PACK_AB R2, RZ, R2 ;  /* 0x00000002ff02723e */ /* 0x000fc800000000ff */
[----:B------:R-:W-:-:S07]  /*07c0*/  PRMT R22, R2, 0x7610, R22 ;  /* 0x0000761002167816 */ /* 0x000fce0000000016 */
.L_x_21335:
[----:B------:R-:W-:Y:S05]  /*07d0*/  BSYNC.RECONVERGENT B0 ;  /* 0x0000000000007941 */ /* 0x000fea0003800200 */
.L_x_21334:
        /* <DEDUP_REMOVED lines=28> */
.L_x_21341:
[----:B------:R-:W-:Y:S02]  /*09a0*/  ISETP.NE.AND P0, PT, R5, RZ, PT ;  /* 0x000000ff0500720c */ /* 0x000fe40003f05270 */
[----:B------:R-:W-:-:S11]  /*09b0*/  PRMT R23, R24, 0x7610, R23 ;  /* 0x0000761018177816 */ /* 0x000fd60000000017 */
[----:B------:R-:W-:Y:S05]  /*09c0*/  @!P0 BRA `(.L_x_21339) ;  /* 0x00000000001c8947 */ /* 0x000fea0003800000 */
[----:B------:R-:W-:-:S04]  /*09d0*/  LOP3.LUT R24, R24, 0x8000, RZ, 0xc0, !PT ;  /* 0x0000800018187812 */ /* 0x000fc800078ec0ff */
[----:B------:R-:W-:-:S04]  /*09e0*/  LOP3.LUT R24, R24, 0x1, RZ, 0xfc, !PT ;  /* 0x0000000118187812 */ /* 0x000fc800078efcff */
[----:B------:R-:W-:Y:S01]  /*09f0*/  PRMT R23, R24, 0x7610, R23 ;  /* 0x0000761018177816 */ /* 0x000fe20000000017 */
[----:B------:R-:W-:Y:S06]  /*0a00*/  BRA `(.L_x_21339) ;  /* 0x00000000000c7947 */ /* 0x000fec0003800000 */
.L_x_21340:
[----:B------:R-:W-:-:S05]  /*0a10*/  FADD.FTZ R2, R5, R2 ;  /* 0x0000000205027221 */ /* 0x000fca0000010000 */
[----:B------:R-:W-:-:S04]  /*0a20*/  F2FP.F16.F32.PACK_AB R2, RZ, R2 ;  /* 0x00000002ff02723e */ /* 0x000fc800000000ff */
[----:B------:R-:W-:-:S07]  /*0a30*/  PRMT R23, R2, 0x7610, R23 ;  /* 0x0000761002177816 */ /* 0x000fce0000000017 */
.L_x_21339:
[----:B------:R-:W-:Y:S05]  /*0a40*/  BSYNC.RECONVERGENT B0 ;  /* 0x0000000000007941 */ /* 0x000fea0003800200 */
.L_x_21338:
        /* <DEDUP_REMOVED lines=28> */
.L_x_21345:
[----:B------:R-:W-:Y:S02]  /*0c10*/  ISETP.NE.AND P0, PT, R5, RZ, PT ;  /* 0x000000ff0500720c */ /* 0x000fe40003f05270 */
[----:B------:R-:W-:-:S11]  /*0c20*/  PRMT R12, R13, 0x7610, R12 ;  /* 0x000076100d0c7816 */ /* 0x000fd6000000000c */
[----:B------:R-:W-:Y:S05]  /*0c30*/  @!P0 BRA `(.L_x_21343) ;  /* 0x00000000001c8947 */ /* 0x000fea0003800000 */
[----:B------:R-:W-:-:S04]  /*0c40*/  LOP3.LUT R13, R13, 0x8000, RZ, 0xc0, !PT ;  /* 0x000080000d0d7812 */ /* 0x000fc800078ec0ff */
[----:B------:R-:W-:-:S04]  /*0c50*/  LOP3.LUT R13, R13, 0x1, RZ, 0xfc, !PT ;  /* 0x000000010d0d7812 */ /* 0x000fc800078efcff */
[----:B------:R-:W-:Y:S01]  /*0c60*/  PRMT R12, R13, 0x7610, R12 ;  /* 0x000076100d0c7816 */ /* 0x000fe2000000000c */
[----:B------:R-:W-:Y:S06]  /*0c70*/  BRA `(.L_x_21343) ;  /* 0x00000000000c7947 */ /* 0x000fec0003800000 */
.L_x_21344:
[----:B------:R-:W-:-:S05]  /*0c80*/  FADD.FTZ R2, R5, R2 ;  /* 0x0000000205027221 */ /* 0x000fca0000010000 */
[----:B------:R-:W-:-:S04]  /*0c90*/  F2FP.F16.F32.PACK_AB R2, RZ, R2 ;  /* 0x00000002ff02723e */ /* 0x000fc800000000ff */
[----:B------:R-:W-:-:S07]  /*0ca0*/  PRMT R12, R2, 0x7610, R12 ;  /* 0x00007610020c7816 */ /* 0x000fce000000000c */
.L_x_21343:
[----:B------:R-:W-:Y:S05]  /*0cb0*/  BSYNC.RECONVERGENT B0 ;  /* 0x0000000000007941 */ /* 0x000fea0003800200 */
.L_x_21342:
[----:B------:R-:W0:Y:S01]  /*0cc0*/  @!P2 LDC.64 R4, c[0x0][0x388] ;  /* 0x0000e200ff04ab82 */ /* 0x000e220000000a00 */
[----:B------:R-:W-:Y:S01]  /*0cd0*/  @!P2 IMAD R7, R0, 0x200, R19 ;  /* 0x000002000007a824 */ /* 0x000fe200078e0213 */
[----:B------:R-:W-:Y:S01]  /*0ce0*/  BSSY.RECONVERGENT B0, `(.L_x_21346) ;  /* 0x0000010000007945 */ /* 0x000fe20003800200 */
[----:B------:R-:W-:-:S05]  /*0cf0*/  @!P2 IMAD.MOV.U32 R19, RZ, RZ, R3 ;  /* 0x000000ffff13a224 */ /* 0x000fca00078e0003 */
[----:B------:R-:W-:Y:S01]  /*0d00*/  ISETP.GE.AND P0, PT, R19, R18, PT ;  /* 0x000000121300720c */ /* 0x000fe20003f06270 */
[----:B0-----:R-:W-:-:S05]  /*0d10*/  @!P2 IMAD.WIDE.U32 R2, R7, 0x2, R4 ;  /* 0x000000020702a825 */ /* 0x001fca00078e0004 */
[----:B-----5:R0:W-:Y:S07]  /*0d20*/  @!P2 STG.E.U16 desc[UR4][R2.64], R20 ;  /* 0x000000140200a986 */ /* 0x0201ee000c101504 */
        /* <DEDUP_REMOVED lines=11> */
.L_x_21347:
[----:B------:R-:W-:Y:S05]  /*0de0*/  BSYNC.RECONVERGENT B0 ;  /* 0x0000000000007941 */ /* 0x000fea0003800200 */
.L_x_21346:
[----:B------:R-:W-:-:S13]  /*0df0*/  ISETP.GE.AND P0, PT, R19, R18, PT ;  /* 0x000000121300720c */ /* 0x000fda0003f06270 */
[----:B------:R-:W-:Y:S05]  /*0e00*/  @P0 EXIT ;  /* 0x000000000000094d */ /* 0x000fea0003800000 */
[----:B01----:R-:W0:Y:S01]  /*0e10*/  LDC.64 R2, c[0x0][0x388] ;  /* 0x0000e200ff027b82 */ /* 0x003e220000000a00 */
[----:B------:R-:W-:-:S04]  /*0e20*/  IMAD R19, R0, 0x200, R19 ;  /* 0x0000020000137824 */ /* 0x000fc800078e0213 */
[----:B0-----:R-:W-:-:S05]  /*0e30*/  IMAD.WIDE.U32 R2, R19, 0x2, R2 ;  /* 0x0000000213027825 */ /* 0x001fca00078e0002 */
[----:B------:R-:W-:Y:S01]  /*0e40*/  STG.E.U16 desc[UR4][R2.64], R12 ;  /* 0x0000000c02007986 */ /* 0x000fe2000c101504 */
[----:B------:R-:W-:Y:S05]  /*0e50*/  EXIT ;  /* 0x000000000000794d */ /* 0x000fea0003800000 */
.L_x_21348:
        /* <DEDUP_REMOVED lines=10> */
.L_x_31223:


//--------------------- .text._ZN2at6native29vectorized_elementwise_kernelILi2ENS0_13BinaryFunctorIN3c104HalfES4_S4_ZZZNS0_21nextafter_kernel_cudaERNS_18TensorIteratorBaseEENKUlvE_clEvENKUlvE2_clEvEUlS4_S4_E_EESt5arrayIPcLm3EEEEviT0_T1_ --------------------------
	.section	.text._ZN2at6native29vectorized_elementwise_kernelILi2ENS0_13BinaryFunctorIN3c104HalfES4_S4_ZZZNS0_21nextafter_kernel_cudaERNS_18TensorIteratorBaseEENKUlvE_clEvENKUlvE2_clEvEUlS4_S4_E_EESt5arrayIPcLm3EEEEviT0_T1_,"ax",@progbits
	.align	128
        .global         _ZN2at6native29vectorized_elementwise_kernelILi2ENS0_13BinaryFunctorIN3c104HalfES4_S4_ZZZNS0_21nextafter_kernel_cudaERNS_18TensorIteratorBaseEENKUlvE_clEvENKUlvE2_clEvEUlS4_S4_E_EESt5arrayIPcLm3EEEEviT0_T1_
        .type           _ZN2at6native29vectorized_elementwise_kernelILi2ENS0_13BinaryFunctorIN3c104HalfES4_S4_ZZZNS0_21nextafter_kernel_cudaERNS_18TensorIteratorBaseEENKUlvE_clEvENKUlvE2_clEvEUlS4_S4_E_EESt5arrayIPcLm3EEEEviT0_T1_,@function
        .size           _ZN2at6native29vectorized_elementwise_kernelILi2ENS0_13BinaryFunctorIN3c104HalfES4_S4_ZZZNS0_21nextafter_kernel_cudaERNS_18TensorIteratorBaseEENKUlvE_clEvENKUlvE2_clEvEUlS4_S4_E_EESt5arrayIPcLm3EEEEviT0_T1_,(.L_x_31224 - _ZN2at6native29vectorized_elementwise_kernelILi2ENS0_13BinaryFunctorIN3c104HalfES4_S4_ZZZNS0_21nextafter_kernel_cudaERNS_18TensorIteratorBaseEENKUlvE_clEvENKUlvE2_clEvEUlS4_S4_E_EESt5arrayIPcLm3EEEEviT0_T1_)
        .other          _ZN2at6native29vectorized_elementwise_kernelILi2ENS0_13BinaryFunctorIN3c104HalfES4_S4_ZZZNS0_21nextafter_kernel_cudaERNS_18TensorIteratorBaseEENKUlvE_clEvENKUlvE2_clEvEUlS4_S4_E_EESt5arrayIPcLm3EEEEviT0_T1_,@"STO_CUDA_ENTRY STV_DEFAULT"
_ZN2at6native29vectorized_elementwise_kernelILi2ENS0_13BinaryFunctorIN3c104HalfES4_S4_ZZZNS0_21nextafter_kernel_cudaERNS_18TensorIteratorBaseEENKUlvE_clEvENKUlvE2_clEvEUlS4_S4_E_EESt5arrayIPcLm3EEEEviT0_T1_:
.text._ZN2at6native29vectorized_elementwise_kernelILi2ENS0_13BinaryFunctorIN3c104HalfES4_S4_ZZZNS0_21nextafter_kernel_cudaERNS_18TensorIteratorBaseEENKUlvE_clEvENKUlvE2_clEvEUlS4_S4_E_EESt5arrayIPcLm3EEEEviT0_T1_:
        /* <DEDUP_REMOVED lines=17> */
[----:B------:R-:W0:Y:S01]  /*0110*/  LDC.64 R12, c[0x0][0x398] ;  /* 0x0000e600ff0c7b82 */ /* 0x000e220000000a00 */
[----:B------:R-:W-:Y:S02]  /*0120*/  @!P3 VIADD R24, R7, 0x80 ;  /* 0x000000800718b836 */ /* 0x000fe40000000000 */
[----:B------:R-:W-:-:S03]  /*0130*/  @!P3 IMAD.IADD R9, R4, 0x1, R7 ;  /* 0x000000010409b824 */ /* 0x000fc600078e0207 */
[----:B------:R-:W-:Y:S01]  /*0140*/  ISETP.GE.U32.AND P0, PT, R24, R5, PT ;  /* 0x000000051800720c */ /* 0x000fe20003f06070 */
[C---:B-1----:R-:W-:Y:S01]  /*0150*/  @!P3 IMAD.WIDE.U32 R14, R9.reuse, 0x2, R14 ;  /* 0x00000002090eb825 */ /* 0x042fe200078e000e */
[----:B------:R-:W-:Y:S01]  /*0160*/  PRMT R10, RZ, 0x7610, R10 ;  /* 0x00007610ff0a7816 */ /* 0x000fe2000000000a */
[----:B------:R-:W1:Y:S02]  /*0170*/  LDC.64 R18, c[0x0][0x390] ;  /* 0x0000e400ff127b82 */ /* 0x000e640000000a00 */
[----:B--2---:R-:W-:Y:S01]  /*0180*/  @!P3 IMAD.WIDE.U32 R20, R9, 0x2, R20 ;  /* 0x000000020914b825 */ /* 0x004fe200078e0014 */
[----:B------:R-:W-:Y:S01]  /*0190*/  PRMT R9, RZ, 0x7610, R9 ;  /* 0x00007610ff097816 */ /* 0x000fe20000000009 */
[----:B------:R2:W5:Y:S01]  /*01a0*/  @!P3 LDG.E.U16 R6, desc[UR4][R14.64] ;  /* 0x000000040e06b981 */ /* 0x000562000c1e1500 */
[----:B------:R-:W-:-:S03]  /*01b0*/  PRMT R8, RZ, 0x7610, R8 ;  /* 0x00007610ff087816 */ /* 0x000fc60000000008 */
[----:B------:R-:W1:Y:S01]  /*01c0*/  LDC.64 R28, c[0x0][0x390] ;  /* 0x0000e400ff1c7b82 */ /* 0x000e620000000a00 */
[----:B------:R-:W5:Y:S01]  /*01d0*/  @!P3 LDG.E.U16 R9, desc[UR4][R20.64] ;  /* 0x000000041409b981 */ /* 0x000f62000c1e1500 */
[----:B------:R-:W-:Y:S02]  /*01e0*/  @!P0 IMAD.IADD R17, R4, 0x1, R24 ;  /* 0x0000000104118824 */ /* 0x000fe400078e0218 */
[----:B------:R-:W-:-:S04]  /*01f0*/  @!P0 VIADD R24, R24, 0x80 ;  /* 0x0000008018188836 */ /* 0x000fc80000000000 */
[----:B--2---:R-:W2:Y:S01]  /*0200*/  LDC.64 R14, c[0x0][0x390] ;  /* 0x0000e400ff0e7b82 */ /* 0x004ea20000000a00 */
        /* <DEDUP_REMOVED lines=9> */
[----:B------:R-:W-:Y:S01]  /*02a0*/  PRMT R11, RZ, 0x7610, R11 ;  /* 0x00007610ff0b7816 */ /* 0x000fe2000000000b */
[----:B------:R3:W5:Y:S02]  /*02b0*/  @!P1 LDG.E.U16 R10, desc[UR4][R2.64] ;  /* 0x00000004020a9981 */ /* 0x000764000c1e1500 */
[----:B0-----:R-:W-:-:S04]  /*02c0*/  @!P0 IMAD.WIDE.U32 R22, R17, 0x2, R22 ;  /* 0x0000000211168825 */ /* 0x001fc800078e0016 */
[----:B------:R-:W-:Y:S01]  /*02d0*/  @!P0 IMAD.WIDE.U32 R12, R17, 0x2, R12 ;  /* 0x00000002110c8825 */ /* 0x000fe200078e000c */
[----:B------:R0:W5:Y:S01]  /*02e0*/  @!P0 LDG.E.U16 R8, desc[UR4][R22.64] ;  /* 0x0000000416088981 */ /* 0x000162000c1e1500 */
[----:B------:R-:W4:Y:S02]  /*02f0*/  LDC.64 R16, c[0x0][0x398] ;  /* 0x0000e600ff107b82 */ /* 0x000f240000000a00 */
[----:B---3--:R-:W-:Y:S01]  /*0300*/  @!P3 IMAD.IADD R3, R4, 0x1, R24 ;  /* 0x000000010403b824 */ /* 0x008fe200078e0218 */
[----:B------:R3:W5:Y:S01]  /*0310*/  @!P0 LDG.E.U16 R11, desc[UR4][R12.64] ;  /* 0x000000040c0b8981 */ /* 0x000762000c1e1500 */
[----:B------:R-:W-:-:S04]  /*0320*/  @!P3 VIADD R24, R24, 0x80 ;  /* 0x000000801818b836 */ /* 0x000fc80000000000 */
[----:B0-----:R-:W0:Y:S01]  /*0330*/  LDC.64 R22, c[0x0][0x398] ;  /* 0x0000e600ff167b82 */ /* 0x001e220000000a00 */
[----:B------:R-:W-:-:S07]  /*0340*/  ISETP.GE.U32.AND P0, PT, R24, R5, PT ;  /* 0x000000051800720c */ /* 0x000fce0003f06070 */
[----:B---3--:R-:W3:Y:S01]  /*0350*/  LDC.64 R12, c[0x0][0x398] ;  /* 0x0000e600ff0c7b82 */ /* 0x008ee20000000a00 */
[----:B------:R-:W-:-:S05]  /*0360*/  PRMT R21, RZ, 0x7610, R21 ;  /* 0x00007610ff157816 */ /* 0x000fca0000000015 */
[----:B------:R-:W-:Y:S01]  /*0370*/  @!P0 IMAD.IADD R0, R4, 0x1, R24 ;  /* 0x0000000104008824 */ /* 0x000fe200078e0218 */
[----:B------:R2:W5:Y:S01]  /*0380*/  @!P1 LDG.E.U16 R21, desc[UR4][R26.64] ;  /* 0x000000041a159981 */ /* 0x000562000c1e1500 */
[----:B------:R-:W-:-:S05]  /*0390*/  @!P0 VIADD R24, R24, 0x80 ;  /* 0x0000008018188836 */ /* 0x000fca0000000000 */
[----:B------:R-:W-:Y:S01]  /*03a0*/  ISETP.GE.U32.AND P1, PT, R24, R5, PT ;  /* 0x000000051800720c */ /* 0x000fe20003f26070 */
[C---:B-1----:R-:W-:Y:S01]  /*03b0*/  @!P2 IMAD.WIDE.U32 R18, R25.reuse, 0x2, R18 ;  /* 0x000000021912a825 */ /* 0x042fe200078e0012 */
[----:B------:R-:W-:Y:S02]  /*03c0*/  PRMT R20, RZ, 0x7610, R20 ;  /* 0x00007610ff147816 */ /* 0x000fe40000000014 */
[----:B--2---:R-:W-:Y:S01]  /*03d0*/  PRMT R27, RZ, 0x7610, R27 ;  /* 0x00007610ff1b7816 */ /* 0x004fe2000000001b */
[----:B----4-:R-:W-:Y:S01]  /*03e0*/  @!P2 IMAD.WIDE.U32 R16, R25, 0x2, R16 ;  /* 0x000000021910a825 */ /* 0x010fe200078e0010 */
[----:B------:R-:W-:Y:S02]  /*03f0*/  PRMT R25, RZ, 0x7610, R25 ;  /* 0x00007610ff197816 */ /* 0x000fe40000000019 */
[----:B------:R-:W-:Y:S01]  /*0400*/  PRMT R2, RZ, 0x7610, R2 ;  /* 0x00007610ff027816 */ /* 0x000fe20000000002 */
[C---:B------:R-:W-:Y:S01]  /*0410*/  @!P0 IMAD.WIDE.U32 R28, R0.reuse, 0x2, R28 ;  /* 0x00000002001c8825 */ /* 0x040fe200078e001c */
[----:B------:R1:W5:Y:S03]  /*0420*/  @!P2 LDG.E.U16 R20, desc[UR4][R18.64] ;  /* 0x000000041214a981 */ /* 0x000366000c1e1500 */
[----:B0-----:R-:W-:Y:S01]  /*0430*/  @!P0 IMAD.WIDE.U32 R22, R0, 0x2, R22 ;  /* 0x0000000200168825 */ /* 0x001fe200078e0016 */
[----:B------:R-:W-:Y:S01]  /*0440*/  PRMT R0, RZ, 0x7610, R0 ;  /* 0x00007610ff007816 */ /* 0x000fe20000000000 */
[----:B------:R0:W5:Y:S02]  /*0450*/  @!P2 LDG.E.U16 R25, desc[UR4][R16.64] ;  /* 0x000000041019a981 */ /* 0x000164000c1e1500 */
[----:B------:R-:W-:-:S02]  /*0460*/  @!P3 IMAD.WIDE.U32 R14, R3, 0x2, R14 ;  /* 0x00000002030eb825 */ /* 0x000fc400078e000e */
[----:B------:R2:W5:Y:S01]  /*0470*/  @!P0 LDG.E.U16 R2, desc[UR4][R22.64] ;  /* 0x0000000416028981 */ /* 0x000562000c1e1500 */
[----:B-1----:R-:W1:Y:S01]  /*0480*/  LDC.64 R18, c[0x0][0x390] ;  /* 0x0000e400ff127b82 */ /* 0x002e620000000a00 */
[----:B---3--:R-:W-:Y:S01]  /*0490*/  @!P3 IMAD.WIDE.U32 R12, R3, 0x2, R12 ;  /* 0x00000002030cb825 */ /* 0x008fe200078e000c */
[----:B------:R-:W-:Y:S01]  /*04a0*/  PRMT R3, RZ, 0x7610, R3 ;  /* 0x00007610ff037816 */ /* 0x000fe20000000003 */
[----:B------:R3:W5:Y:S04]  /*04b0*/  @!P3 LDG.E.U16 R27, desc[UR4][R14.64] ;  /* 0x000000040e1bb981 */ /* 0x000768000c1e1500 */
[----:B------:R4:W5:Y:S01]  /*04c0*/  @!P3 LDG.E.U16 R0, desc[UR4][R12.64] ;  /* 0x000000040c00b981 */ /* 0x000962000c1e1500 */
[----:B0-----:R-:W0:Y:S01]  /*04d0*/  LDC.64 R16, c[0x0][0x398] ;  /* 0x0000e600ff107b82 */ /* 0x001e220000000a00 */
[----:B--2---:R-:W-:-:S02]  /*04e0*/  @!P1 IMAD.IADD R23, R4, 0x1, R24 ;  /* 0x0000000104179824 */ /* 0x004fc400078e0218 */
[----:B------:R-:W-:Y:S01]  /*04f0*/  @!P1 VIADD R24, R24, 0x80 ;  /* 0x0000008018189836 */ /* 0x000fe20000000000 */
[----:B------:R2:W5:Y:S04]  /*0500*/  @!P0 LDG.E.U16 R3, desc[UR4][R28.64] ;  /* 0x000000041c038981 */ /* 0x000568000c1e1500 */
[----:B---3--:R-:W3:Y:S01]  /*0510*/  LDC.64 R14, c[0x0][0x398] ;  /* 0x0000e600ff0e7b82 */ /* 0x008ee20000000a00 */
[----:B------:R-:W-:-:S07]  /*0520*/  ISETP.GE.U32.AND P0, PT, R24, R5, PT ;  /* 0x000000051800720c */ /* 0x000fce0003f06070 */
[----:B----4-:R-:W4:Y:S01]  /*0530*/  LDC.64 R12, c[0x0][0x390] ;  /* 0x0000e400ff0c7b82 */ /* 0x010f220000000a00 */
[----:B-1----:R-:W-:-:S05]  /*0540*/  @!P1 IMAD.WIDE.U32 R18, R23, 0x2, R18 ;  /* 0x0000000217129825 */ /* 0x002fca00078e0012 */
[----:B--2---:R-:W-:Y:S01]  /*0550*/  @!P0 IMAD.IADD R29, R4, 0x1, R24 ;  /* 0x00000001041d8824 */ /* 0x004fe200078e0218 */
[----:B------:R-:W-:Y:S01]  /*0560*/  PRMT R26, RZ, 0x7610, R26 ;  /* 0x00007610ff1a7816 */ /* 0x000fe2000000001a */
[----:B0-----:R-:W-:Y:S01]  /*0570*/  @!P1 IMAD.WIDE.U32 R16, R23, 0x2, R16 ;  /* 0x0000000217109825 */ /* 0x001fe200078e0010 */
[----:B------:R-:W-:Y:S02]  /*0580*/  PRMT R22, RZ, 0x7610, R22 ;  /* 0x00007610ff167816 */ /* 0x000fe40000000016 */
[----:B------:R-:W-:Y:S02]  /*0590*/  PRMT R23, RZ, 0x7610, R23 ;  /* 0x00007610ff177816 */ /* 0x000fe40000000017 */
[----:B------:R0:W5:Y:S01]  /*05a0*/  @!P1 LDG.E.U16 R26, desc[UR4][R18.64] ;  /* 0x00000004121a9981 */ /* 0x000162000c1e1500 */
[----:B---3--:R-:W-:-:S05]  /*05b0*/  @!P0 IMAD.WIDE.U32 R14, R29, 0x2, R14 ;  /* 0x000000021d0e8825 */ /* 0x008fca00078e000e */
[----:B------:R0:W5:Y:S01]  /*05c0*/  @!P0 LDG.E.U16 R23, desc[UR4][R14.64] ;  /* 0x000000040e178981 */ /* 0x000162000c1e1500 */
[----:B----4-:R-:W-:Y:S01]  /*05d0*/  @!P0 IMAD.WIDE.U32 R12, R29, 0x2, R12 ;  /* 0x000000021d0c8825 */ /* 0x010fe200078e000c */
[----:B------:R-:W-:-:S04]  /*05e0*/  PRMT R29, RZ, 0x7610, R29 ;  /* 0x00007610ff1d7816 */ /* 0x000fc8000000001d */
[----:B------:R0:W5:Y:S04]  /*05f0*/  @!P0 LDG.E.U16 R22, desc[UR4][R12.64] ;  /* 0x000000040c168981 */ /* 0x000168000c1e1500 */
[----:B------:R0:W5:Y:S01]  /*0600*/  @!P1 LDG.E.U16 R29, desc[UR4][R16.64] ;  /* 0x00000004101d9981 */ /* 0x000162000c1e1500 */
[----:B------:R-:W-:Y:S01]  /*0610*/  ISETP.GE.U32.AND P2, PT, R7, R5, PT ;  /* 0x000000050700720c */ /* 0x000fe20003f46070 */
[----:B------:R-:W-:-:S12]  /*0620*/  BSSY.RECONVERGENT B0, `(.L_x_21350) ;  /* 0x0000022000007945 */ /* 0x000fd80003800200 */
[----:B0-----:R-:W-:Y:S05]  /*0630*/  @P2 BRA `(.L_x_21351) ;  /* 0x0000000000802947 */ /* 0x001fea0003800000 */
        /* <DEDUP_REMOVED lines=24> */
.L_x_21352:
[----:B------:R-:W-:Y:S01]  /*07c0*/  LOP3.LUT R9, R9, R6, RZ, 0x3c, !PT ;  /* 0x0000000609097212 */ /* 0x000fe200078e3cff */
[----:B------:R-:W-:Y:S01]  /*07d0*/  IMAD.MOV.U32 R12, RZ, RZ, 0xffff ;  /* 0x0000ffffff0c7424 */ /* 0x000fe200078e00ff */
[----:B------:R-:W-:Y:S02]  /*07e0*/  ISETP.GT.U32.AND P1, PT, R13, R14, PT ;  /* 0x0000000e0d00720c */ /* 0x000fe40003f24070 */
[----:B------:R-:W-:-:S04]  /*07f0*/  PRMT R9, R9, 0x9910, RZ ;  /* 0x0000991009097816 */ /* 0x000fc800000000ff */
[----:B------:R-:W-:-:S04]  /*0800*/  ISETP.GT.AND P0, PT, R9, -0x1, PT ;  /* 0xffffffff0900780c */ /* 0x000fc80003f04270 */
[----:B------:R-:W-:-:S04]  /*0810*/  SEL R9, R12, 0x1, !P0 ;  /* 0x000000010c097807 */ /* 0x000fc80004000000 */
[----:B------:R-:W-:-:S05]  /*0820*/  SEL R9, R9, 0xffff, !P1 ;  /* 0x0000ffff09097807 */ /* 0x000fca0004800000 */
[----:B------:R-:W-:-:S07]  /*0830*/  IMAD.IADD R6, R6, 0x1, R9 ;  /* 0x0000000106067824 */ /* 0x000fce00078e0209 */
.L_x_21351:
[----:B------:R-:W-:Y:S05]  /*0840*/  BSYNC.RECONVERGENT B0 ;  /* 0x0000000000007941 */ /* 0x000fea0003800200 */
.L_x_21350:
[----:B------:R-:W-:Y:S01]  /*0850*/  VIADD R12, R7, 0x80 ;  /* 0x00000080070c7836 */ /* 0x000fe20000000000 */
[----:B------:R-:W-:Y:S04]  /*0860*/  BSSY.RECONVERGENT B0, `(.L_x_21353) ;  /* 0x0000024000007945 */ /* 0x000fe80003800200 */
[----:B------:R-:W-:-:S13]  /*0870*/  ISETP.GE.U32.AND P0, PT, R12, R5, PT ;  /* 0x000000050c00720c */ /* 0x000fda0003f06070 */
        /* <DEDUP_REMOVED lines=20> */
[----:B------:R-:W-:-:S04]  /*09c0*/  SEL R9, R13, 0x1, !P0 ;  /* 0x000000010d097807 */ /* 0x000fc80004000000 */
[----:B------:R-:W-:-:S05]  /*09d0*/  SEL R9, R9, 0xffff, !P1 ;  /* 0x0000ffff09097807 */ /* 0x000fca0004800000 */
[----:B------:R-:W-:Y:S01]  /*09e0*/  IMAD.IADD R8, R8, 0x1, R9 ;  /* 0x0000000108087824 */ /* 0x000fe200078e0209 */
[----:B------:R-:W-:Y:S06]  /*09f0*/  BRA `(.L_x_21354) ;  /* 0x0000000000287947 */ /* 0x000fec0003800000 */
.L_x_21356:
[----:B------:R-:W-:Y:S02]  /*0a00*/  ISETP.NE.AND P0, PT, R14, RZ, PT ;  /* 0x000000ff0e00720c */ /* 0x000fe40003f05270 */
[----:B------:R-:W-:-:S11]  /*0a10*/  PRMT R8, R11, 0x7610, R8 ;  /* 0x000076100b087816 */ /* 0x000fd60000000008 */
[----:B------:R-:W-:Y:S05]  /*0a20*/  @!P0 BRA `(.L_x_21354) ;  /* 0x00000000001c8947 */ /* 0x000fea0003800000 */
[----:B------:R-:W-:-:S04]  /*0a30*/  LOP3.LUT R11, R11, 0x8000, RZ, 0xc0, !PT ;  /* 0x000080000b0b7812 */ /* 0x000fc800078ec0ff */
[----:B------:R-:W-:-:S04]  /*0a40*/  LOP3.LUT R11, R11, 0x1, RZ, 0xfc, !PT ;  /* 0x000000010b0b7812 */ /* 0x000fc800078efcff */
[----:B------:R-:W-:Y:S01]  /*0a50*/  PRMT R8, R11, 0x7610, R8 ;  /* 0x000076100b087816 */ /* 0x000fe20000000008 */
[----:B------:R-:W-:Y:S06]  /*0a60*/  BRA `(.L_x_21354) ;  /* 0x00000000000c7947 */ /* 0x000fec0003800000 */
.L_x_21355:
[----:B------:R-:W-:-:S05]  /*0a70*/  FADD.FTZ R9, R14, R9 ;  /* 0x000000090e097221 */ /* 0x000fca0000010000 */
[----:B------:R-:W-:-:S04]  /*0a80*/  F2FP.F16.F32.PACK_AB R9, RZ, R9 ;  /* 0x00000009ff09723e */ /* 0x000fc800000000ff */
[----:B------:R-:W-:-:S07]  /*0a90*/  PRMT R8, R9, 0x7610, R8 ;  /* 0x0000761009087816 */ /* 0x000fce0000000008 */
.L_x_21354:
[----:B------:R-:W-:Y:S05]  /*0aa0*/  BSYNC.RECONVERGENT B0 ;  /* 0x0000000000007941 */ /* 0x000fea0003800200 */
.L_x_21353:
        /* <DEDUP_REMOVED lines=28> */
.L_x_21360:
[----:B------:R-:W-:Y:S02]  /*0c70*/  ISETP.NE.AND P0, PT, R14, RZ, PT ;  /* 0x000000ff0e00720c */ /* 0x000fe40003f05270 */
[----:B------:R-:W-:-:S11]  /*0c80*/  PRMT R10, R21, 0x7610, R10 ;  /* 0x00007610150a7816 */ /* 0x000fd6000000000a */
[----:B------:R-:W-:Y:S05]  /*0c90*/  @!P0 BRA `(.L_x_21358) ;  /* 0x00000000001c8947 */ /* 0x000fea0003800000 */
[----:B------:R-:W-:-:S04]  /*0ca0*/  LOP3.LUT R21, R21, 0x8000, RZ, 0xc0, !PT ;  /* 0x0000800015157812 */ /* 0x000fc800078ec0ff */
[----:B------:R-:W-:-:S04]  /*0cb0*/  LOP3.LUT R21, R21, 0x1, RZ, 0xfc, !PT ;  /* 0x0000000115157812 */ /* 0x000fc800078efcff */
[----:B------:R-:W-:Y:S01]  /*0cc0*/  PRMT R10, R21, 0x7610, R10 ;  /* 0x00007610150a7816 */ /* 0x000fe2000000000a */
[----:B------:R-:W-:Y:S06]  /*0cd0*/  BRA `(.L_x_21358) ;  /* 0x00000000000c7947 */ /* 0x000fec0003800000 */
.L_x_21359:
[----:B------:R-:W-:-:S05]  /*0ce0*/  FADD.FTZ R9, R14, R9 ;  /* 0x000000090e097221 */ /* 0x000fca0000010000 */
[----:B------:R-:W-:-:S04]  /*0cf0*/  F2FP.F16.F32.PACK_AB R9, RZ, R9 ;  /* 0x00000009ff09723e */ /* 0x000fc800000000ff */
[----:B------:R-:W-:-:S07]  /*0d00*/  PRMT R10, R9, 0x7610, R10 ;  /* 0x00007610090a7816 */ /* 0x000fce000000000a */
.L_x_21358:
[----:B------:R-:W-:Y:S05]  /*0d10*/  BSYNC.RECONVERGENT B0 ;  /* 0x0000000000007941 */ /* 0x000fea0003800200 */
.L_x_21357:
        /* <DEDUP_REMOVED lines=28> */
.L_x_21364:
[----:B------:R-:W-:Y:S02]  /*0ee0*/  ISETP.NE.AND P0, PT, R14, RZ, PT ;  /* 0x000000ff0e00720c */ /* 0x000fe40003f05270 */
[----:B------:R-:W-:-:S11]  /*0ef0*/  PRMT R20, R25, 0x7610, R20 ;  /* 0x0000761019147816 */ /* 0x000fd60000000014 */
[----:B------:R-:W-:Y:S05]  /*0f00*/  @!P0 BRA `(.L_x_21362) ;  /* 0x00000000001c8947 */ /* 0x000fea0003800000 */
[----:B------:R-:W-:-:S04]  /*0f10*/  LOP3.LUT R25, R25, 0x8000, RZ, 0xc0, !PT ;  /* 0x0000800019197812 */ /* 0x000fc800078ec0ff */
[----:B------:R-:W-:-:S04]  /*0f20*/  LOP3.LUT R25, R25, 0x1, RZ, 0xfc, !PT ;  /* 0x0000000119197812 */ /* 0x000fc800078efcff */
[----:B------:R-:W-:Y:S01]  /*0f30*/  PRMT R20, R25, 0x7610, R20 ;  /* 0x0000761019147816 */ /* 0x000fe20000000014 */
[----:B------:R-:W-:Y:S06]  /*0f40*/  BRA `(.L_x_21362) ;  /* 0x00000000000c7947 */ /* 0x000fec0003800000 */
.L_x_21363:
[----:B------:R-:W-:-:S05]  /*0f50*/  FADD.FTZ R9, R14, R9 ;  /* 0x000000090e097221 */ /* 0x000fca0000010000 */
[----:B------:R-:W-:-:S04]  /*0f60*/  F2FP.F16.F32.PACK_AB R9, RZ, R9 ;  /* 0x00000009ff09723e */ /* 0x000fc800000000ff */
[----:B------:R-:W-:-:S07]  /*0f70*/  PRMT R20, R9, 0x7610, R20 ;  /* 0x0000761009147816 */ /* 0x000fce0000000014 */
.L_x_21362:
[----:B------:R-:W-:Y:S05]  /*0f80*/  BSYNC.RECONVERGENT B0 ;  /* 0x0000000000007941 */ /* 0x000fea0003800200 */
.L_x_21361:
        /* <DEDUP_REMOVED lines=28> */
.L_x_21368:
[----:B------:R-:W-:Y:S02]  /*1150*/  ISETP.NE.AND P0, PT, R14, RZ, PT ;  /* 0x000000ff0e00720c */ /* 0x000fe40003f05270 */
[----:B------:R-:W-:-:S11]  /*1160*/  PRMT R27, R0, 0x7610, R27 ;  /* 0x00007610001b7816 */ /* 0x000fd6000000001b */
[----:B------:R-:W-:Y:S05]  /*1170*/  @!P0 BRA `(.L_x_21366) ;  /* 0x00000000001c8947 */ /* 0x000fea0003800000 */
[----:B------:R-:W-:-:S04]  /*1180*/  LOP3.LUT R0, R0, 0x8000, RZ, 0xc0, !PT ;  /* 0x0000800000007812 */ /* 0x000fc800078ec0ff */
[----:B------:R-:W-:-:S04]  /*1190*/  LOP3.LUT R0, R0, 0x1, RZ, 0xfc, !PT ;  /* 0x0000000100007812 */ /* 0x000fc800078efcff */
[----:B------:R-:W-:Y:S01]  /*11a0*/  PRMT R27, R0, 0x7610, R27 ;  /* 0x00007610001b7816 */ /* 0x000fe2000000001b */
[----:B------:R-:W-:Y:S06]  /*11b0*/  BRA `(.L_x_21366) ;  /* 0x00000000000c7947 */ /* 0x000fec0003800000 */
.L_x_21367:
[----:B------:R-:W-:-:S05]  /*11c0*/  FADD.FTZ R9, R14, R9 ;  /* 0x000000090e097221 */ /* 0x000fca0000010000 */
[----:B------:R-:W-:-:S04]  /*11d0*/  F2FP.F16.F32.PACK_AB R9, RZ, R9 ;  /* 0x00000009ff09723e */ /* 0x000fc800000000ff */
[----:B------:R-:W-:-:S07]  /*11e0*/  PRMT R27, R9, 0x7610, R27 ;  /* 0x00007610091b7816 */ /* 0x000fce000000001b */
.L_x_21366:
[----:B------:R-:W-:Y:S05]  /*11f0*/  BSYNC.RECONVERGENT B0 ;  /* 0x0000000000007941 */ /* 0x000fea0003800200 */
.L_x_21365:
[----:B-----5:R-:W-:Y:S01]  /*1200*/  VIADD R0, R7, 0x280 ;  /* 0x0000028007007836 */ /* 0x020fe20000000000 */
[----:B------:R-:W-:Y:S04]  /*1210*/  BSSY.RECONVERGENT B0, `(.L_x_21369) ;  /* 0x0000025000007945 */ /* 0x000fe80003800200 */
[----:B------:R-:W-:-:S13]  /*1220*/  ISETP.GE.U32.AND P0, PT, R0, R5, PT ;  /* 0x000000050000720c */ /* 0x000fda0003f06070 */
        /* <DEDUP_REMOVED lines=22> */
[----:B------:R-:W-:-:S05]  /*1390*/  IMAD.IADD R0, R3, 0x1, R0 ;  /* 0x0000000103007824 */ /* 0x000fca00078e0200 */
[----:B------:R-:W-:Y:S01]  /*13a0*/  PRMT R3, R0, 0x7610, R3 ;  /* 0x0000761000037816 */ /* 0x000fe20000000003 */
[----:B------:R-:W-:Y:S06]  /*13b0*/  BRA `(.L_x_21370) ;  /* 0x0000000000287947 */ /* 0x000fec0003800000 */
.L_x_21372:
[----:B------:R-:W-:Y:S02]  /*13c0*/  ISETP.NE.AND P0, PT, R9, RZ, PT ;  /* 0x000000ff0900720c */ /* 0x000fe40003f05270 */
[----:B------:R-:W-:-:S11]  /*13d0*/  PRMT R3, R2, 0x7610, R3 ;  /* 0x0000761002037816 */ /* 0x000fd60000000003 */
[----:B------:R-:W-:Y:S05]  /*13e0*/  @!P0 BRA `(.L_x_21370) ;  /* 0x00000000001c8947 */ /* 0x000fea0003800000 */
[----:B------:R-:W-:-:S04]  /*13f0*/  LOP3.LUT R2, R2, 0x8000, RZ, 0xc0, !PT ;  /* 0x0000800002027812 */ /* 0x000fc800078ec0ff */
[----:B------:R-:W-:-:S04]  /*1400*/  LOP3.LUT R2, R2, 0x1, RZ, 0xfc, !PT ;  /* 0x0000000102027812 */ /* 0x000fc800078efcff */
[----:B------:R-:W-:Y:S01]  /*1410*/  PRMT R3, R2, 0x7610, R3 ;  /* 0x0000761002037816 */ /* 0x000fe20000000003 */
[----:B------:R-:W-:Y:S06]  /*1420*/  BRA `(.L_x_21370) ;  /* 0x00000000000c7947 */ /* 0x000fec0003800000 */
.L_x_21371:
[----:B------:R-:W-:-:S05]  /*1430*/  FADD.FTZ R0, R9, R0 ;  /* 0x0000000009007221 */ /* 0x000fca0000010000 */
[----:B------:R-:W-:-:S04]  /*1440*/  F2FP.F16.F32.PACK_AB R0, RZ, R0 ;  /* 0x00000000ff00723e */ /* 0x000fc800000000ff */
[----:B------:R-:W-:-:S07]  /*1450*/  PRMT R3, R0, 0x7610, R3 ;  /* 0x0000761000037816 */ /* 0x000fce0000000003 */
.L_x_21370:
[----:B------:R-:W-:Y:S05]  /*1460*/  BSYNC.RECONVERGENT B0 ;  /* 0x0000000000007941 */ /* 0x000fea0003800200 */
.L_x_21369:
[----:B------:R-:W-:Y:S01]  /*1470*/  VIADD R0, R7, 0x300 ;  /* 0x0000030007007836 */ /* 0x000fe20000000000 */
        /* <DEDUP_REMOVED lines=27> */
.L_x_21376:
[----:B------:R-:W-:Y:S02]  /*1630*/  ISETP.NE.AND P0, PT, R9, RZ, PT ;  /* 0x000000ff0900720c */ /* 0x000fe40003f05270 */
[----:B------:R-:W-:-:S11]  /*1640*/  PRMT R26, R29, 0x7610, R26 ;  /* 0x000076101d1a7816 */ /* 0x000fd6000000001a */
[----:B------:R-:W-:Y:S05]  /*1650*/  @!P0 BRA `(.L_x_21374) ;  /* 0x00000000001c8947 */ /* 0x000fea0003800000 */
[----:B------:R-:W-:-:S04]  /*1660*/  LOP3.LUT R29, R29, 0x8000, RZ, 0xc0, !PT ;  /* 0x000080001d1d7812 */ /* 0x000fc800078ec0ff */
[----:B------:R-:W-:-:S04]  /*1670*/  LOP3.LUT R29, R29, 0x1, RZ, 0xfc, !PT ;  /* 0x000000011d1d7812 */ /* 0x000fc800078efcff */
[----:B------:R-:W-:Y:S01]  /*1680*/  PRMT R26, R29, 0x7610, R26 ;  /* 0x000076101d1a7816 */ /* 0x000fe2000000001a */
[----:B------:R-:W-:Y:S06]  /*1690*/  BRA `(.L_x_21374) ;  /* 0x00000000000c7947 */ /* 0x000fec0003800000 */
.L_x_21375:
[----:B------:R-:W-:-:S05]  /*16a0*/  FADD.FTZ R0, R9, R0 ;  /* 0x0000000009007221 */ /* 0x000fca0000010000 */
[----:B------:R-:W-:-:S04]  /*16b0*/  F2FP.F16.F32.PACK_AB R0, RZ, R0 ;  /* 0x00000000ff00723e */ /* 0x000fc800000000ff */
[----:B------:R-:W-:-:S07]  /*16c0*/  PRMT R26, R0, 0x7610, R26 ;  /* 0x00007610001a7816 */ /* 0x000fce000000001a */
.L_x_21374:
[----:B------:R-:W-:Y:S05]  /*16d0*/  BSYNC.RECONVERGENT B0 ;  /* 0x0000000000007941 */ /* 0x000fea0003800200 */
.L_x_21373:
        /* <DEDUP_REMOVED lines=28> */
.L_x_21380:
[----:B------:R-:W-:Y:S02]  /*18a0*/  ISETP.NE.AND P0, PT, R9, RZ, PT ;  /* 0x000000ff0900720c */ /* 0x000fe40003f05270 */
[----:B------:R-:W-:-:S11]  /*18b0*/  PRMT R22, R23, 0x7610, R22 ;  /* 0x0000761017167816 */ /* 0x000fd60000000016 */
[----:B------:R-:W-:Y:S05]  /*18c0*/  @!P0 BRA `(.L_x_21378) ;  /* 0x00000000001c8947 */ /* 0x000fea0003800000 */
[----:B------:R-:W-:-:S04]  /*18d0*/  LOP3.LUT R23, R23, 0x8000, RZ, 0xc0, !PT ;  /* 0x0000800017177812 */ /* 0x000fc800078ec0ff */
[----:B------:R-:W-:-:S04]  /*18e0*/  LOP3.LUT R23, R23, 0x1, RZ, 0xfc, !PT ;  /* 0x0000000117177812 */ /* 0x000fc800078efcff */
[----:B------:R-:W-:Y:S01]  /*18f0*/  PRMT R22, R23, 0x7610, R22 ;  /* 0x0000761017167816 */ /* 0x000fe20000000016 */
[----:B------:R-:W-:Y:S06]  /*1900*/  BRA `(.L_x_21378) ;  /* 0x00000000000c7947 */ /* 0x000fec0003800000 */
.L_x_21379:
[----:B------:R-:W-:-:S05]  /*1910*/  FADD.FTZ R0, R9, R0 ;  /* 0x0000000009007221 */ /* 0x000fca0000010000 */
[----:B------:R-:W-:-:S04]  /*1920*/  F2FP.F16.F32.PACK_AB R0, RZ, R0 ;  /* 0x00000000ff00723e */ /* 0x000fc800000000ff */
[----:B------:R-:W-:-:S07]  /*1930*/  PRMT R22, R0, 0x7610, R22 ;  /* 0x0000761000167816 */ /* 0x000fce0000000016 */
.L_x_21378:
[----:B------:R-:W-:Y:S05]  /*1940*/  BSYNC.RECONVERGENT B0 ;  /* 0x0000000000007941 */ /* 0x000fea0003800200 */
.L_x_21377:
[----:B------:R-:W0:Y:S01]  /*1950*/  @!P2 LDC.64 R14, c[0x0][0x388] ;  /* 0x0000e200ff0eab82 */ /* 0x000e220000000a00 */
[----:B------:R-:W-:Y:S01]  /*1960*/  @!P2 IMAD.IADD R9, R4, 0x1, R7 ;  /* 0x000000010409a824 */ /* 0x000fe200078e0207 */
[----:B------:R-:W-:Y:S01]  /*1970*/  BSSY.RECONVERGENT B0, `(.L_x_21381) ;  /* 0x0000030000007945 */ /* 0x000fe20003800200 */
[----:B------:R-:W-:-:S03]  /*1980*/  @!P2 IMAD.MOV.U32 R7, RZ, RZ, R12 ;  /* 0x000000ffff07a224 */ /* 0x000fc600078e000c */
[----:B------:R-:W-:Y:S02]  /*1990*/  BSSY.RELIABLE B1, `(.L_x_21382) ;  /* 0x0000027000017945 */ /* 0x000fe40003800100 */
[----:B------:R-:W-:Y:S01]  /*19a0*/  ISETP.GE.U32.AND P0, PT, R7, R5, PT ;  /* 0x000000050700720c */ /* 0x000fe20003f06070 */
[----:B0-----:R-:W-:-:S05]  /*19b0*/  @!P2 IMAD.WIDE.U32 R14, R9, 0x2, R14 ;  /* 0x00000002090ea825 */ /* 0x001fca00078e000e */
[----:B------:R0:W-:Y:S07]  /*19c0*/  @!P2 STG.E.U16 desc[UR4][R14.64], R6 ;  /* 0x000000060e00a986 */ /* 0x0001ee000c101504 */
[----:B------:R-:W-:Y:S05]  /*19d0*/  @P0 BRA `(.L_x_21383) ;  /* 0x0000000000300947 */ /* 0x000fea0003800000 */
[----:B------:R-:W1:Y:S01]  /*19e0*/  LDC.64 R12, c[0x0][0x388] ;  /* 0x0000e200ff0c7b82 */ /* 0x000e620000000a00 */
[----:B------:R-:W-:Y:S02]  /*19f0*/  IMAD.IADD R9, R4, 0x1, R7 ;  /* 0x0000000104097824 */ /* 0x000fe400078e0207 */
[----:B------:R-:W-:-:S05]  /*1a00*/  VIADD R7, R7, 0x80 ;  /* 0x0000008007077836 */ /* 0x000fca0000000000 */
[----:B------:R-:W-:Y:S01]  /*1a10*/  ISETP.GE.U32.AND P0, PT, R7, R5, PT ;  /* 0x000000050700720c */ /* 0x000fe20003f06070 */
[----:B-1----:R-:W-:-:S05]  /*1a20*/  IMAD.WIDE.U32 R12, R9, 0x2, R12 ;  /* 0x00000002090c7825 */ /* 0x002fca00078e000c */
[----:B------:R1:W-:Y:S07]  /*1a30*/  STG.E.U16 desc[UR4][R12.64], R8 ;  /* 0x000000080c007986 */ /* 0x0003ee000c101504 */
[----:B------:R-:W-:Y:S05]  /*1a40*/  @P0 BRA `(.L_x_21384) ;  /* 0x0000000000300947 */ /* 0x000fea0003800000 */
[----:B-1----:R-:W1:Y:S01]  /*1a50*/  LDC.64 R8, c[0x0][0x388] ;  /* 0x0000e200ff087b82 */ /* 0x002e620000000a00 */
[----:B------:R-:W-:Y:S02]  /*1a60*/  IMAD.IADD R11, R4, 0x1, R7 ;  /* 0x00000001040b7824 */ /* 0x000fe400078e0207 */
[----:B------:R-:W-:Y:S02]  /*1a70*/  VIADD R7, R7, 0x80 ;  /* 0x0000008007077836 */ /* 0x000fe40000000000 */
[----:B-1----:R-:W-:-:S05]  /*1a80*/  IMAD.WIDE.U32 R8, R11, 0x2, R8 ;  /* 0x000000020b087825 */ /* 0x002fca00078e0008 */
[----:B------:R1:W-:Y:S02]  /*1a90*/  STG.E.U16 desc[UR4][R8.64], R10 ;  /* 0x0000000a08007986 */ /* 0x0003e4000c101504 */
.L_x_21383:
[----:B------:R-:W-:-:S13]  /*1aa0*/  ISETP.GE.U32.AND P0, PT, R7, R5, PT ;  /* 0x000000050700720c */ /* 0x000fda0003f06070 */
[----:B------:R-:W-:Y:S05]  /*1ab0*/  @P0 BRA `(.L_x_21385) ;  /* 0x0000000000300947 */ /* 0x000fea0003800000 */
[----:B-1----:R-:W1:Y:S01]  /*1ac0*/  LDC.64 R8, c[0x0][0x388] ;  /* 0x0000e200ff087b82 */ /* 0x002e620000000a00 */
[----:B------:R-:W-:Y:S02]  /*1ad0*/  IMAD.IADD R11, R4, 0x1, R7 ;  /* 0x00000001040b7824 */ /* 0x000fe400078e0207 */
[----:B------:R-:W-:Y:S02]  /*1ae0*/  VIADD R7, R7, 0x80 ;  /* 0x0000008007077836 */ /* 0x000fe40000000000 */
[----:B-1----:R-:W-:-:S05]  /*1af0*/  IMAD.WIDE.U32 R8, R11, 0x2, R8 ;  /* 0x000000020b087825 */ /* 0x002fca00078e0008 */
[----:B------:R2:W-:Y:S02]  /*1b00*/  STG.E.U16 desc[UR4][R8.64], R20 ;  /* 0x0000001408007986 */ /* 0x0005e4000c101504 */
.L_x_21384:
[----:B------:R-:W-:-:S13]  /*1b10*/  ISETP.GE.U32.AND P0, PT, R7, R5, PT ;  /* 0x000000050700720c */ /* 0x000fda0003f06070 */
[----:B------:R-:W-:Y:S05]  /*1b20*/  @P0 BRA `(.L_x_21386) ;  /* 0x0000000000340947 */ /* 0x000fea0003800000 */
[----:B-12---:R-:W1:Y:S01]  /*1b30*/  LDC.64 R8, c[0x0][0x388] ;  /* 0x0000e200ff087b82 */ /* 0x006e620000000a00 */
[----:B------:R-:W-:Y:S02]  /*1b40*/  IMAD.IADD R11, R4, 0x1, R7 ;  /* 0x00000001040b7824 */ /* 0x000fe400078e0207 */
[----:B------:R-:W-:Y:S02]  /*1b50*/  VIADD R7, R7, 0x80 ;  /* 0x0000008007077836 */ /* 0x000fe40000000000 */
[----:B-1----:R-:W-:-:S05]  /*1b60*/  IMAD.WIDE.U32 R8, R11, 0x2, R8 ;  /* 0x000000020b087825 */ /* 0x002fca00078e0008 */
[----:B------:R2:W-:Y:S02]  /*1b70*/  STG.E.U16 desc[UR4][R8.64], R27 ;  /* 0x0000001b08007986 */ /* 0x0005e4000c101504 */
.L_x_21385:
        /* <DEDUP_REMOVED lines=8> */
.L_x_21386:
[----:B------:R-:W-:Y:S05]  /*1c00*/  BSYNC.RELIABLE B1 ;  /* 0x0000000000017941 */ /* 0x000fea0003800100 */
.L_x_21382:
[----:B------:R-:W-:-:S13]  /*1c10*/  ISETP.GE.U32.AND P0, PT, R7, R5, PT ;  /* 0x000000050700720c */ /* 0x000fda0003f06070 */
[----:B---3--:R-:W3:Y:S01]  /*1c20*/  @!P0 LDC.64 R2, c[0x0][0x388] ;  /* 0x0000e200ff028b82 */ /* 0x008ee20000000a00 */
[----:B--2---:R-:W-:Y:S02]  /*1c30*/  @!P0 IMAD.IADD R9, R4, 0x1, R7 ;  /* 0x0000000104098824 */ /* 0x004fe400078e0207 */
[----:B------:R-:W-:Y:S02]  /*1c40*/  @!P0 VIADD R7, R7, 0x80 ;  /* 0x0000008007078836 */ /* 0x000fe40000000000 */
[----:B---3--:R-:W-:-:S05]  /*1c50*/  @!P0 IMAD.WIDE.U32 R2, R9, 0x2, R2 ;  /* 0x0000000209028825 */ /* 0x008fca00078e0002 */
[----:B------:R3:W-:Y:S02]  /*1c60*/  @!P0 STG.E.U16 desc[UR4][R2.64], R26 ;  /* 0x0000001a02008986 */ /* 0x0007e4000c101504 */
.L_x_21387:
[----:B------:R-:W-:Y:S05]  /*1c70*/  BSYNC.RECONVERGENT B0 ;  /* 0x0000000000007941 */ /* 0x000fea0003800200 */
.L_x_21381:
[----:B------:R-:W-:Y:S05]  /*1c80*/  WARPSYNC.ALL ;  /* 0x0000000000007948 */ /* 0x000fea0003800000 */
[----:B------:R-:W-:-:S13]  /*1c90*/  ISETP.GE.U32.AND P0, PT, R7, R5, PT ;  /* 0x000000050700720c */ /* 0x000fda0003f06070 */
[----:B------:R-:W-:Y:S05]  /*1ca0*/  @P0 EXIT ;  /* 0x000000000000094d */ /* 0x000fea0003800000 */
[----:B---3--:R-:W3:Y:S01]  /*1cb0*/  LDC.64 R2, c[0x0][0x388] ;  /* 0x0000e200ff027b82 */ /* 0x008ee20000000a00 */
[----:B------:R-:W-:-:S04]  /*1cc0*/  IMAD.IADD R7, R4, 0x1, R7 ;  /* 0x0000000104077824 */ /* 0x000fc800078e0207 */
[----:B---3--:R-:W-:-:S05]  /*1cd0*/  IMAD.WIDE.U32 R2, R7, 0x2, R2 ;  /* 0x0000000207027825 */ /* 0x008fca00078e0002 */
[----:B------:R-:W-:Y:S01]  /*1ce0*/  STG.E.U16 desc[UR4][R2.64], R22 ;  /* 0x0000001602007986 */ /* 0x000fe2000c101504 */
[----:B------:R-:W-:Y:S05]  /*1cf0*/  EXIT ;  /* 0x000000000000794d */ /* 0x000fea0003800000 */
.L_x_21349:
[----:B------:R-:W0:Y:S01]  /*1d00*/  S2R R0, SR_TID.X ;  /* 0x0000000000007919 */ /* 0x000e220000002100 */
[----:B------:R-:W1:Y:S08]  /*1d10*/  LDC.64 R2, c[0x0][0x390] ;  /* 0x0000e400ff027b82 */ /* 0x000e700000000a00 */
[----:B------:R-:W2:Y:S01]  /*1d20*/  LDC.64 R8, c[0x0][0x398] ;  /* 0x0000e600ff087b82 */ /* 0x000ea20000000a00 */
[----:B-1----:R-:W-:-:S04]  /*1d30*/  IMAD.WIDE.U32 R2, R4, 0x2, R2 ;  /* 0x0000000204027825 */ /* 0x002fc800078e0002 */
[----:B0-----:R-:W-:-:S04]  /*1d40*/  IMAD.WIDE.U32 R6, R0, 0x4, R2 ;  /* 0x0000000400067825 */ /* 0x001fc800078e0002 */
[----:B--2---:R-:W-:Y:S01]  /*1d50*/  IMAD.WIDE.U32 R8, R4, 0x2, R8 ;  /* 0x0000000204087825 */ /* 0x004fe200078e0008 */
[----:B------:R-:W2:Y:S04]  /*1d60*/  LDG.E R10, desc[UR4][R6.64] ;  /* 0x00000004060a7981 */ /* 0x000ea8000c1e1900 */
[----:B------:R-:W3:Y:S01]  /*1d70*/  LDG.E R12, desc[UR4][R6.64+0x200] ;  /* 0x00020004060c7981 */ /* 0x000ee2000c1e1900 */
[----:B------:R-:W-:-:S03]  /*1d80*/  IMAD.WIDE.U32 R8, R0, 0x4, R8 ;  /* 0x0000000400087825 */ /* 0x000fc600078e0008 */
[----:B------:R-:W4:Y:S04]  /*1d90*/  LDG.E R14, desc[UR4][R6.64+0x400] ;  /* 0x00040004060e7981 */ /* 0x000f28000c1e1900 */
[----:B------:R-:W3:Y:S04]  /*1da0*/  LDG.E R2, desc[UR4][R8.64] ;  /* 0x0000000408027981 */ /* 0x000ee8000c1e1900 */
[----:B------:R0:W4:Y:S01]  /*1db0*/  LDG.E R15, desc[UR4][R6.64+0x600] ;  /* 0x00060004060f7981 */ /* 0x000122000c1e1900 */
[----:B------:R-:W-:Y:S03]  /*1dc0*/  BSSY.RECONVERGENT B0, `(.L_x_21388) ;  /* 0x000002b000007945 */ /* 0x000fe60003800200 */
[----:B------:R-:W5:Y:S04]  /*1dd0*/  LDG.E R3, desc[UR4][R8.64+0x200] ;  /* 0x0002000408037981 */ /* 0x000f68000c1e1900 */
[----:B------:R-:W5:Y:S04]  /*1de0*/  LDG.E R5, desc[UR4][R8.64+0x400] ;  /* 0x0004000408057981 */ /* 0x000f68000c1e1900 */
[----:B------:R1:W5:Y:S01]  /*1df0*/  LDG.E R11, desc[UR4][R8.64+0x600] ;  /* 0x00060004080b7981 */ /* 0x000362000c1e1900 */
[----:B--2---:R-:W-:-:S05]  /*1e00*/  HADD2.F32 R13, -RZ, R10.H0_H0 ;  /* 0x2000000aff0d7230 */ /* 0x004fca0000004100 */
[----:B------:R-:W-:Y:S01]  /*1e10*/  FSETP.NAN.FTZ.AND P0, PT, R13, R13, PT ;  /* 0x0000000d0d00720b */ /* 0x000fe20003f18000 */
[----:B---3--:R-:W-:-:S05]  /*1e20*/  HADD2.F32 R16, -RZ, R2.H0_H0 ;  /* 0x20000002ff107230 */ /* 0x008fca0000004100 */
[----:B------:R-:W-:-:S04]  /*1e30*/  FSETP.NAN.FTZ.AND P1, PT, R16, R16, PT ;  /* 0x000000101000720b */ /* 0x000fc80003f38000 */
[----:B------:R-:W-:Y:S02]  /*1e40*/  PLOP3.LUT P0, PT, P0, P1, PT, 0x2, 0x20 ;  /* 0x000000000020781c */ /* 0x000fe40000702072 */
[----:B0-----:R-:W-:-:S11]  /*1e50*/  PRMT R6, R10, 0x7632, R6 ;  /* 0x000076320a067816 */ /* 0x001fd60000000006 */
[----:B------:R-:W-:-:S05]  /*1e60*/  @!P0 FADD.FTZ R13, R13, R16 ;  /* 0x000000100d0d8221 */ /* 0x000fca0000010000 */
[----:B------:R-:W-:Y:S02]  /*1e70*/  @!P0 F2FP.F16.F32.PACK_AB R7, RZ, R13 ;  /* 0x0000000dff07823e */ /* 0x000fe400000000ff */
[----:B------:R-:W-:Y:S02]  /*1e80*/  PRMT R13, R10, 0x7610, R13 ;  /* 0x000076100a0d7816 */ /* 0x000fe4000000000d */
[C---:B-1----:R-:W-:Y:S02]  /*1e90*/  PRMT R8, R12.reuse, 0x7610, R8 ;  /* 0x000076100c087816 */ /* 0x042fe40000000008 */
[----:B------:R-:W-:Y:S02]  /*1ea0*/  @!P0 PRMT R13, R7, 0x7610, R13 ;  /* 0x00007610070d8816 */ /* 0x000fe4000000000d */
[----:B------:R-:W-:Y:S02]  /*1eb0*/  PRMT R7, R12, 0x7632, R7 ;  /* 0x000076320c077816 */ /* 0x000fe40000000007 */
[----:B----4-:R-:W-:-:S02]  /*1ec0*/  PRMT R10, R14, 0x7610, R10 ;  /* 0x000076100e0a7816 */ /* 0x010fc4000000000a */
[----:B------:R-:W-:Y:S02]  /*1ed0*/  PRMT R9, R14, 0x7632, R9 ;  /* 0x000076320e097816 */ /* 0x000fe40000000009 */
[C---:B------:R-:W-:Y:S02]  /*1ee0*/  PRMT R14, R15.reuse, 0x7610, R14 ;  /* 0x000076100f0e7816 */ /* 0x040fe4000000000e */
[----:B------:R-:W-:Y:S01]  /*1ef0*/  PRMT R12, R15, 0x7632, R12 ;  /* 0x000076320f0c7816 */ /* 0x000fe2000000000c */
        /* <DEDUP_REMOVED lines=13> */
[----:B------:R-:W-:Y:S01]  /*1fd0*/  LOP3.LUT R13, R13, 0x1, RZ, 0xfc, !PT ;  /* 0x000000010d0d7812 */ /* 0x000fe200078efcff */
[----:B------:R-:W-:Y:S06]  /*1fe0*/  BRA `(.L_x_21389) ;  /* 0x0000000000207947 */ /* 0x000fec0003800000 */
.L_x_21390:
        /* <DEDUP_REMOVED lines=8> */
.L_x_21389:
[----:B------:R-:W-:Y:S05]  /*2070*/  BSYNC.RECONVERGENT B0 ;  /* 0x0000000000007941 */ /* 0x000fea0003800200 */
.L_x_21388:
[----:B------:R-:W-:Y:S01]  /*2080*/  HADD2.F32 R16, -RZ, R6.H0_H0 ;  /* 0x20000006ff107230 */ /* 0x000fe20000004100 */
[----:B------:R-:W-:Y:S01]  /*2090*/  BSSY.RECONVERGENT B0, `(.L_x_21391) ;  /* 0x0000022000007945 */ /* 0x000fe20003800200 */
[----:B------:R-:W-:-:S03]  /*20a0*/  HADD2.F32 R15, -RZ, R2.H1_H1 ;  /* 0x30000002ff0f7230 */ /* 0x000fc60000004100 */
        /* <DEDUP_REMOVED lines=9> */
[----:B------:R-:W-:-:S04]  /*2140*/  PRMT R17, R2, 0x7632, R17 ;  /* 0x0000763202117816 */ /* 0x000fc80000000011 */
[----:B------:R-:W-:-:S07]  /*2150*/  LOP3.LUT R15, R17, 0x7fff, RZ, 0xc0, !PT ;  /* 0x00007fff110f7812 */ /* 0x000fce00078ec0ff */
        /* <DEDUP_REMOVED lines=9> */
[----:B------:R-:W-:Y:S01]  /*21f0*/  IMAD.IADD R6, R6, 0x1, R15 ;  /* 0x0000000106067824 */ /* 0x000fe200078e020f */
[----:B------:R-:W-:Y:S06]  /*2200*/  BRA `(.L_x_21393) ;  /* 0x0000000000287947 */ /* 0x000fec0003800000 */
.L_x_21394:
[----:B------:R-:W-:Y:S02]  /*2210*/  ISETP.NE.AND P0, PT, R15, RZ, PT ;  /* 0x000000ff0f00720c */ /* 0x000fe40003f05270 */
[----:B------:R-:W-:-:S11]  /*2220*/  PRMT R6, R2, 0x7632, R6 ;  /* 0x0000763202067816 */ /* 0x000fd60000000006 */
[----:B------:R-:W-:Y:S05]  /*2230*/  @!P0 BRA `(.L_x_21393) ;  /* 0x00000000001c8947 */ /* 0x000fea0003800000 */
[----:B------:R-:W-:-:S04]  /*2240*/  LOP3.LUT R2, R17, 0x8000, RZ, 0xc0, !PT ;  /* 0x0000800011027812 */ /* 0x000fc800078ec0ff */
[----:B------:R-:W-:-:S04]  /*2250*/  LOP3.LUT R2, R2, 0x1, RZ, 0xfc, !PT ;  /* 0x0000000102027812 */ /* 0x000fc800078efcff */
[----:B------:R-:W-:Y:S01]  /*2260*/  PRMT R6, R2, 0x7610, R6 ;  /* 0x0000761002067816 */ /* 0x000fe20000000006 */
[----:B------:R-:W-:Y:S06]  /*2270*/  BRA `(.L_x_21393) ;  /* 0x00000000000c7947 */ /* 0x000fec0003800000 */
.L_x_21392:
[----:B------:R-:W-:-:S05]  /*2280*/  FADD.FTZ R15, R16, R15 ;  /* 0x0000000f100f7221 */ /* 0x000fca0000010000 */
[----:B------:R-:W-:-:S04]  /*2290*/  F2FP.F16.F32.PACK_AB R15, RZ, R15 ;  /* 0x0000000fff0f723e */ /* 0x000fc800000000ff */
[----:B------:R-:W-:-:S07]  /*22a0*/  PRMT R6, R15, 0x7610, R6 ;  /* 0x000076100f067816 */ /* 0x000fce0000000006 */
.L_x_21393:
[----:B------:R-:W-:Y:S05]  /*22b0*/  BSYNC.RECONVERGENT B0 ;  /* 0x0000000000007941 */ /* 0x000fea0003800200 */
.L_x_21391:
[----:B------:R-:W-:Y:S01]  /*22c0*/  HADD2.F32 R15, -RZ, R8.H0_H0 ;  /* 0x20000008ff0f7230 */ /* 0x000fe20000004100 */
[----:B------:R-:W-:Y:S01]  /*22d0*/  BSSY.RECONVERGENT B0, `(.L_x_21395) ;  /* 0x0000021000007945 */ /* 0x000fe20003800200 */
[----:B-----5:R-:W-:-:S03]  /*22e0*/  HADD2.F32 R2, -RZ, R3.H0_H0 ;  /* 0x20000003ff027230 */ /* 0x020fc60000004100 */
        /* <DEDUP_REMOVED lines=21> */
.L_x_21398:
[----:B------:R-:W-:Y:S02]  /*2440*/  ISETP.NE.AND P0, PT, R2, RZ, PT ;  /* 0x000000ff0200720c */ /* 0x000fe40003f05270 */
[----:B------:R-:W-:-:S11]  /*2450*/  PRMT R8, R3, 0x7610, R8 ;  /* 0x0000761003087816 */ /* 0x000fd60000000008 */
[----:B------:R-:W-:Y:S05]  /*2460*/  @!P0 BRA `(.L_x_21397) ;  /* 0x00000000001c8947 */ /* 0x000fea0003800000 */
[----:B------:R-:W-:-:S04]  /*2470*/  LOP3.LUT R2, R3, 0x8000, RZ, 0xc0, !PT ;  /* 0x0000800003027812 */ /* 0x000fc800078ec0ff */
[----:B------:R-:W-:-:S04]  /*2480*/  LOP3.LUT R2, R2, 0x1, RZ, 0xfc, !PT ;  /* 0x0000000102027812 */ /* 0x000fc800078efcff */
[----:B------:R-:W-:Y:S01]  /*2490*/  PRMT R8, R2, 0x7610, R8 ;  /* 0x0000761002087816 */ /* 0x000fe20000000008 */
[----:B------:R-:W-:Y:S06]  /*24a0*/  BRA `(.L_x_21397) ;  /* 0x00000000000c7947 */ /* 0x000fec0003800000 */
.L_x_21396:
[----:B------:R-:W-:-:S05]  /*24b0*/  FADD.FTZ R2, R15, R2 ;  /* 0x000000020f027221 */ /* 0x000fca0000010000 */
[----:B------:R-:W-:-:S04]  /*24c0*/  F2FP.F16.F32.PACK_AB R2, RZ, R2 ;  /* 0x00000002ff02723e */ /* 0x000fc800000000ff */
[----:B------:R-:W-:-:S07]  /*24d0*/  PRMT R8, R2, 0x7610, R8 ;  /* 0x0000761002087816 */ /* 0x000fce0000000008 */
.L_x_21397:
[----:B------:R-:W-:Y:S05]  /*24e0*/  BSYNC.RECONVERGENT B0 ;  /* 0x0000000000007941 */ /* 0x000fea0003800200 */
.L_x_21395:
        /* <DEDUP_REMOVED lines=26> */
.L_x_21402:
[----:B------:R-:W-:Y:S02]  /*2690*/  ISETP.NE.AND P0, PT, R2, RZ, PT ;  /* 0x000000ff0200720c */ /* 0x000fe40003f05270 */
[----:B------:R-:W-:-:S11]  /*26a0*/  PRMT R7, R3, 0x7632, R7 ;  /* 0x0000763203077816 */ /* 0x000fd60000000007 */
[----:B------:R-:W-:Y:S05]  /*26b0*/  @!P0 BRA `(.L_x_21401) ;  /* 0x00000000001c8947 */ /* 0x000fea0003800000 */
[----:B------:R-:W-:-:S04]  /*26c0*/  LOP3.LUT R2, R16, 0x8000, RZ, 0xc0, !PT ;  /* 0x0000800010027812 */ /* 0x000fc800078ec0ff */
[----:B------:R-:W-:-:S04]  /*26d0*/  LOP3.LUT R2, R2, 0x1, RZ, 0xfc, !PT ;  /* 0x0000000102027812 */ /* 0x000fc800078efcff */
[----:B------:R-:W-:Y:S01]  /*26e0*/  PRMT R7, R2, 0x7610, R7 ;  /* 0x0000761002077816 */ /* 0x000fe20000000007 */
[----:B------:R-:W-:Y:S06]  /*26f0*/  BRA `(.L_x_21401) ;  /* 0x00000000000c7947 */ /* 0x000fec0003800000 */
.L_x_21400:
[----:B------:R-:W-:-:S05]  /*2700*/  FADD.FTZ R2, R15, R2 ;  /* 0x000000020f027221 */ /* 0x000fca0000010000 */
[----:B------:R-:W-:-:S04]  /*2710*/  F2FP.F16.F32.PACK_AB R2, RZ, R2 ;  /* 0x00000002ff02723e */ /* 0x000fc800000000ff */
[----:B------:R-:W-:-:S07]  /*2720*/  PRMT R7, R2, 0x7610, R7 ;  /* 0x0000761002077816 */ /* 0x000fce0000000007 */
.L_x_21401:
[----:B------:R-:W-:Y:S05]  /*2730*/  BSYNC.RECONVERGENT B0 ;  /* 0x0000000000007941 */ /* 0x000fea0003800200 */
.L_x_21399:
[----:B------:R-:W-:Y:S01]  /*2740*/  HADD2.F32 R3, -RZ, R10.H0_H0 ;  /* 0x2000000aff037230 */ /* 0x000fe20000004100 */
        /* <DEDUP_REMOVED lines=24> */
.L_x_21406:
[----:B------:R-:W-:Y:S02]  /*28d0*/  ISETP.NE.AND P0, PT, R2, RZ, PT ;  /* 0x000000ff0200720c */ /* 0x000fe40003f05270 */
[----:B------:R-:W-:-:S11]  /*28e0*/  PRMT R10, R5, 0x7610, R10 ;  /* 0x00007610050a7816 */ /* 0x000fd6000000000a */
[----:B------:R-:W-:Y:S05]  /*28f0*/  @!P0 BRA `(.L_x_21405) ;  /* 0x00000000001c8947 */ /* 0x000fea0003800000 */
[----:B------:R-:W-:-:S04]  /*2900*/  LOP3.LUT R2, R5, 0x8000, RZ, 0xc0, !PT ;  /* 0x0000800005027812 */ /* 0x000fc800078ec0ff */
[----:B------:R-:W-:-:S04]  /*2910*/  LOP3.LUT R2, R2, 0x1, RZ, 0xfc, !PT ;  /* 0x0000000102027812 */ /* 0x000fc800078efcff */
[----:B------:R-:W-:Y:S01]  /*2920*/  PRMT R10, R2, 0x7610, R10 ;  /* 0x00007610020a7816 */ /* 0x000fe2000000000a */
[----:B------:R-:W-:Y:S06]  /*2930*/  BRA `(.L_x_21405) ;  /* 0x00000000000c7947 */ /* 0x000fec0003800000 */
.L_x_21404:
[----:B------:R-:W-:-:S05]  /*2940*/  FADD.FTZ R2, R3, R2 ;  /* 0x0000000203027221 */ /* 0x000fca0000010000 */
[----:B------:R-:W-:-:S04]  /*2950*/  F2FP.F16.F32.PACK_AB R2, RZ, R2 ;  /* 0x00000002ff02723e */ /* 0x000fc800000000ff */
[----:B------:R-:W-:-:S07]  /*2960*/  PRMT R10, R2, 0x7610, R10 ;  /* 0x00007610020a7816 */ /* 0x000fce000000000a */
.L_x_21405:
[----:B------:R-:W-:Y:S05]  /*2970*/  BSYNC.RECONVERGENT B0 ;  /* 0x0000000000007941 */ /* 0x000fea0003800200 */
.L_x_21403:
        /* <DEDUP_REMOVED lines=26> */
.L_x_21410:
[----:B------:R-:W-:Y:S02]  /*2b20*/  ISETP.NE.AND P0, PT, R2, RZ, PT ;  /* 0x000000ff0200720c */ /* 0x000fe40003f05270 */
[----:B------:R-:W-:-:S11]  /*2b30*/  PRMT R9, R5, 0x7632, R9 ;  /* 0x0000763205097816 */ /* 0x000fd60000000009 */
[----:B------:R-:W-:Y:S05]  /*2b40*/  @!P0 BRA `(.L_x_21409) ;  /* 0x00000000001c8947 */ /* 0x000fea0003800000 */
[----:B------:R-:W-:-:S04]  /*2b50*/  LOP3.LUT R2, R16, 0x8000, RZ, 0xc0, !PT ;  /* 0x0000800010027812 */ /* 0x000fc800078ec0ff */
[----:B------:R-:W-:-:S04]  /*2b60*/  LOP3.LUT R2, R2, 0x1, RZ, 0xfc, !PT ;  /* 0x0000000102027812 */ /* 0x000fc800078efcff */
[----:B------:R-:W-:Y:S01]  /*2b70*/  PRMT R9, R2, 0x7610, R9 ;  /* 0x0000761002097816 */ /* 0x000fe20000000009 */
[----:B------:R-:W-:Y:S06]  /*2b80*/  BRA `(.L_x_21409) ;  /* 0x00000000000c7947 */ /* 0x000fec0003800000 */
.L_x_21408:
[----:B------:R-:W-:-:S05]  /*2b90*/  FADD.FTZ R2, R3, R2 ;  /* 0x0000000203027221 */ /* 0x000fca0000010000 */
[----:B------:R-:W-:-:S04]  /*2ba0*/  F2FP.F16.F32.PACK_AB R2, RZ, R2 ;  /* 0x00000002ff02723e */ /* 0x000fc800000000ff */
[----:B------:R-:W-:-:S07]  /*2bb0*/  PRMT R9, R2, 0x7610, R9 ;  /* 0x0000761002097816 */ /* 0x000fce0000000009 */
.L_x_21409:
[----:B------:R-:W-:Y:S05]  /*2bc0*/  BSYNC.RECONVERGENT B0 ;  /* 0x0000000000007941 */ /* 0x000fea0003800200 */
.L_x_21407:
        /* <DEDUP_REMOVED lines=25> */
.L_x_21414:
[----:B------:R-:W-:Y:S02]  /*2d60*/  ISETP.NE.AND P0, PT, R2, RZ, PT ;  /* 0x000000ff0200720c */ /* 0x000fe40003f05270 */
[----:B------:R-:W-:-:S11]  /*2d70*/  PRMT R14, R11, 0x7610, R14 ;  /* 0x000076100b0e7816 */ /* 0x000fd6000000000e */
[----:B------:R-:W-:Y:S05]  /*2d80*/  @!P0 BRA `(.L_x_21413) ;  /* 0x00000000001c8947 */ /* 0x000fea0003800000 */
[----:B------:R-:W-:-:S04]  /*2d90*/  LOP3.LUT R2, R11, 0x8000, RZ, 0xc0, !PT ;  /* 0x000080000b027812 */ /* 0x000fc800078ec0ff */
[----:B------:R-:W-:-:S04]  /*2da0*/  LOP3.LUT R2, R2, 0x1, RZ, 0xfc, !PT ;  /* 0x0000000102027812 */ /* 0x000fc800078efcff */
[----:B------:R-:W-:Y:S01]  /*2db0*/  PRMT R14, R2, 0x7610, R14 ;  /* 0x00007610020e7816 */ /* 0x000fe2000000000e */
[----:B------:R-:W-:Y:S06]  /*2dc0*/  BRA `(.L_x_21413) ;  /* 0x00000000000c7947 */ /* 0x000fec0003800000 */
.L_x_21412:
[----:B------:R-:W-:-:S05]  /*2dd0*/  FADD.FTZ R2, R3, R2 ;  /* 0x0000000203027221 */ /* 0x000fca0000010000 */
[----:B------:R-:W-:-:S04]  /*2de0*/  F2FP.F16.F32.PACK_AB R2, RZ, R2 ;  /* 0x00000002ff02723e */ /* 0x000fc800000000ff */
[----:B------:R-:W-:-:S07]  /*2df0*/  PRMT R14, R2, 0x7610, R14 ;  /* 0x00007610020e7816 */ /* 0x000fce000000000e */
.L_x_21413:
[----:B------:R-:W-:Y:S05]  /*2e00*/  BSYNC.RECONVERGENT B0 ;  /* 0x0000000000007941 */ /* 0x000fea0003800200 */
.L_x_21411:
        /* <DEDUP_REMOVED lines=26> */
.L_x_21418:
[----:B------:R-:W-:Y:S02]  /*2fb0*/  ISETP.NE.AND P0, PT, R2, RZ, PT ;  /* 0x000000ff0200720c */ /* 0x000fe40003f05270 */
[----:B------:R-:W-:-:S11]  /*2fc0*/  PRMT R12, R11, 0x7632, R12 ;  /* 0x000076320b0c7816 */ /* 0x000fd6000000000c */
[----:B------:R-:W-:Y:S05]  /*2fd0*/  @!P0 BRA `(.L_x_21417) ;  /* 0x00000000001c8947 */ /* 0x000fea0003800000 */
[----:B------:R-:W-:-:S04]  /*2fe0*/  LOP3.LUT R2, R3, 0x8000, RZ, 0xc0, !PT ;  /* 0x0000800003027812 */ /* 0x000fc800078ec0ff */
[----:B------:R-:W-:-:S04]  /*2ff0*/  LOP3.LUT R2, R2, 0x1, RZ, 0xfc, !PT ;  /* 0x0000000102027812 */ /* 0x000fc800078efcff */
[----:B------:R-:W-:Y:S01]  /*3000*/  PRMT R12, R2, 0x7610, R12 ;  /* 0x00007610020c7816 */ /* 0x000fe2000000000c */
[----:B------:R-:W-:Y:S06]  /*3010*/  BRA `(.L_x_21417) ;  /* 0x00000000000c7947 */ /* 0x000fec0003800000 */
.L_x_21416:
[----:B------:R-:W-:-:S05]  /*3020*/  FADD.FTZ R2, R3, R2 ;  /* 0x0000000203027221 */ /* 0x000fca0000010000 */
[----:B------:R-:W-:-:S04]  /*3030*/  F2FP.F16.F32.PACK_AB R2, RZ, R2 ;  /* 0x00000002ff02723e */ /* 0x000fc800000000ff */
[----:B------:R-:W-:-:S07]  /*3040*/  PRMT R12, R2, 0x7610, R12 ;  /* 0x00007610020c7816 */ /* 0x000fce000000000c */
.L_x_21417:
[----:B------:R-:W-:Y:S05]  /*3050*/  BSYNC.RECONVERGENT B0 ;  /* 0x0000000000007941 */ /* 0x000fea0003800200 */
.L_x_21415:
[----:B------:R-:W0:Y:S01]  /*3060*/  LDC.64 R2, c[0x0][0x388] ;  /* 0x0000e200ff027b82 */ /* 0x000e220000000a00 */
[----:B------:R-:W-:Y:S02]  /*3070*/  PRMT R13, R13, 0x5410, R6 ;  /* 0x000054100d0d7816 */ /* 0x000fe40000000006 */
[----:B------:R-:W-:Y:S02]  /*3080*/  PRMT R7, R8, 0x5410, R7 ;  /* 0x0000541008077816 */ /* 0x000fe40000000007 */
[----:B------:R-:W-:Y:S01]  /*3090*/  PRMT R9, R10, 0x5410, R9 ;  /* 0x000054100a097816 */ /* 0x000fe20000000009 */
[----:B0-----:R-:W-:Y:S01]  /*30a0*/  IMAD.WIDE.U32 R4, R4, 0x2, R2 ;  /* 0x0000000204047825 */ /* 0x001fe200078e0002 */
[----:B------:R-:W-:-:S03]  /*30b0*/  PRMT R3, R14, 0x5410, R12 ;  /* 0x000054100e037816 */ /* 0x000fc6000000000c */
[----:B------:R-:W-:-:S05]  /*30c0*/  IMAD.WIDE.U32 R4, R0, 0x4, R4 ;  /* 0x0000000400047825 */ /* 0x000fca00078e0004 */
[----:B------:R-:W-:Y:S04]  /*30d0*/  STG.E desc[UR4][R4.64], R13 ;  /* 0x0000000d04007986 */ /* 0x000fe8000c101904 */
[----:B------:R-:W-:Y:S04]  /*30e0*/  STG.E desc[UR4][R4.64+0x200], R7 ;  /* 0x0002000704007986 */ /* 0x000fe8000c101904 */
[----:B------:R-:W-:Y:S04]  /*30f0*/  STG.E desc[UR4][R4.64+0x400], R9 ;  /* 0x0004000904007986 */ /* 0x000fe8000c101904 */
[----:B------:R-:W-:Y:S01]  /*3100*/  STG.E desc[UR4][R4.64+0x600], R3 ;  /* 0x0006000304007986 */ /* 0x000fe2000c101904 */
[----:B------:R-:W-:Y:S05]  /*3110*/  EXIT ;  /* 0x000000000000794d */ /* 0x000fea0003800000 */
.L_x_21419:
        /* <DEDUP_REMOVED lines=14> */
.L_x_31224:


//--------------------- .text._ZN2at6native29vectorized_elementwise_kernelILi4ENS0_13BinaryFunctorIN3c104HalfES4_S4_ZZZNS0_21nextafter_kernel_cudaERNS_18TensorIteratorBaseEENKUlvE_clEvENKUlvE2_clEvEUlS4_S4_E_EESt5arrayIPcLm3EEEEviT0_T1_ --------------------------
	.section	.text._ZN2at6native29vectorized_elementwise_kernelILi4ENS0_13BinaryFunctorIN3c104HalfES4_S4_ZZZNS0_21nextafter_kernel_cudaERNS_18TensorIteratorBaseEENKUlvE_clEvENKUlvE2_clEvEUlS4_S4_E_EESt5arrayIPcLm3EEEEviT0_T1_,"ax",@progbits
	.align	128
        .global         _ZN2at6native29vectorized_elementwise_kernelILi4ENS0_13BinaryFunctorIN3c104HalfES4_S4_ZZZNS0_21nextafter_kernel_cudaERNS_18TensorIteratorBaseEENKUlvE_clEvENKUlvE2_clEvEUlS4_S4_E_EESt5arrayIPcLm3EEEEviT0_T1_
        .type           _ZN2at6native29vectorized_elementwise_kernelILi4ENS0_13BinaryFunctorIN3c104HalfES4_S4_ZZZNS0_21nextafter_kernel_cudaERNS_18TensorIteratorBaseEENKUlvE_clEvENKUlvE2_clEvEUlS4_S4_E_EESt5arrayIPcLm3EEEEviT0_T1_,@function
        .size           _ZN2at6native29vectorized_elementwise_kernelILi4ENS0_13BinaryFunctorIN3c104HalfES4_S4_ZZZNS0_21nextafter_kernel_cudaERNS_18TensorIteratorBaseEENKUlvE_clEvENKUlvE2_clEvEUlS4_S4_E_EESt5arrayIPcLm3EEEEviT0_T1_,(.L_x_31225 - _ZN2at6native29vectorized_elementwise_kernelILi4ENS0_13BinaryFunctorIN3c104HalfES4_S4_ZZZNS0_21nextafter_kernel_cudaERNS_18TensorIteratorBaseEENKUlvE_clEvENKUlvE2_clEvEUlS4_S4_E_EESt5arrayIPcLm3EEEEviT0_T1_)
        .other          _ZN2at6native29vectorized_elementwise_kernelILi4ENS0_13BinaryFunctorIN3c104HalfES4_S4_ZZZNS0_21nextafter_kernel_cudaERNS_18TensorIteratorBaseEENKUlvE_clEvENKUlvE2_clEvEUlS4_S4_E_EESt5arrayIPcLm3EEEEviT0_T1_,@"STO_CUDA_ENTRY STV_DEFAULT"
_ZN2at6native29vectorized_elementwise_kernelILi4ENS0_13BinaryFunctorIN3c104HalfES4_S4_ZZZNS0_21nextafter_kernel_cudaERNS_18TensorIteratorBaseEENKUlvE_clEvENKUlvE2_clEvEUlS4_S4_E_EESt5arrayIPcLm3EEEEviT0_T1_:
.text._ZN2at6native29vectorized_elementwise_kernelILi4ENS0_13BinaryFunctorIN3c104HalfES4_S4_ZZZNS0_21nextafter_kernel_cudaERNS_18TensorIteratorBaseEENKUlvE_clEvENKUlvE2_clEvEUlS4_S4_E_EESt5arrayIPcLm3EEEEviT0_T1_:
        /* <DEDUP_REMOVED lines=124> */
.L_x_21423:
        /* <DEDUP_REMOVED lines=8> */
.L_x_21422:
[----:B------:R-:W-:Y:S05]  /*0840*/  BSYNC.RECONVERGENT B0 ;  /* 0x0000000000007941 */ /* 0x000fea0003800200 */
.L_x_21421:
        /* <DEDUP_REMOVED lines=27> */
.L_x_21427:
[----:B------:R-:W-:Y:S02]  /*0a00*/  ISETP.NE.AND P0, PT, R14, RZ, PT ;  /* 0x000000ff0e00720c */ /* 0x000fe40003f05270 */
[----:B------:R-:W-:-:S11]  /*0a10*/  PRMT R8, R11, 0x7610, R8 ;  /* 0x000076100b087816 */ /* 0x000fd60000000008 */
[----:B------:R-:W-:Y:S05]  /*0a20*/  @!P0 BRA `(.L_x_21425) ;  /* 0x00000000001c8947 */ /* 0x000fea0003800000 */
[----:B------:R-:W-:-:S04]  /*0a30*/  LOP3.LUT R11, R11, 0x8000, RZ, 0xc0, !PT ;  /* 0x000080000b0b7812 */ /* 0x000fc800078ec0ff */
[----:B------:R-:W-:-:S04]  /*0a40*/  LOP3.LUT R11, R11, 0x1, RZ, 0xfc, !PT ;  /* 0x000000010b0b7812 */ /* 0x000fc800078efcff */
[----:B------:R-:W-:Y:S01]  /*0a50*/  PRMT R8, R11, 0x7610, R8 ;  /* 0x000076100b087816 */ /* 0x000fe20000000008 */
[----:B------:R-:W-:Y:S06]  /*0a60*/  BRA `(.L_x_21425) ;  /* 0x00000000000c7947 */ /* 0x000fec0003800000 */
.L_x_21426:
[----:B------:R-:W-:-:S05]  /*0a70*/  FADD.FTZ R9, R14, R9 ;  /* 0x000000090e097221 */ /* 0x000fca0000010000 */
[----:B------:R-:W-:-:S04]  /*0a80*/  F2FP.F16.F32.PACK_AB R9, RZ, R9 ;  /* 0x00000009ff09723e */ /* 0x000fc800000000ff */
[----:B------:R-:W-:-:S07]  /*0a90*/  PRMT R8, R9, 0x7610, R8 ;  /* 0x0000761009087816 */ /* 0x000fce0000000008 */
.L_x_21425:
[----:B------:R-:W-:Y:S05]  /*0aa0*/  BSYNC.RECONVERGENT B0 ;  /* 0x0000000000007941 */ /* 0x000fea0003800200 */
.L_x_21424:
        /* <DEDUP_REMOVED lines=28> */
.L_x_21431:
[----:B------:R-:W-:Y:S02]  /*0c70*/  ISETP.NE.AND P0, PT, R14, RZ, PT ;  /* 0x000000ff0e00720c */ /* 0x000fe40003f05270 */
[----:B------:R-:W-:-:S11]  /*0c80*/  PRMT R10, R21, 0x7610, R10 ;  /* 0x00007610150a7816 */ /* 0x000fd6000000000a */
[----:B------:R-:W-:Y:S05]  /*0c90*/  @!P0 BRA `(.L_x_21429) ;  /* 0x00000000001c8947 */ /* 0x000fea0003800000 */
[----:B------:R-:W-:-:S04]  /*0ca0*/  LOP3.LUT R21, R21, 0x8000, RZ, 0xc0, !PT ;  /* 0x0000800015157812 */ /* 0x000fc800078ec0ff */
[----:B------:R-:W-:-:S04]  /*0cb0*/  LOP3.LUT R21, R21, 0x1, RZ, 0xfc, !PT ;  /* 0x0000000115157812 */ /* 0x000fc800078efcff */
[----:B------:R-:W-:Y:S01]  /*0cc0*/  PRMT R10, R21, 0x7610, R10 ;  /* 0x00007610150a7816 */ /* 0x000fe2000000000a */
[----:B------:R-:W-:Y:S06]  /*0cd0*/  BRA `(.L_x_21429) ;  /* 0x00000000000c7947 */ /* 0x000fec0003800000 */
.L_x_21430:
[----:B------:R-:W-:-:S05]  /*0ce0*/  FADD.FTZ R9, R14, R9 ;  /* 0x000000090e097221 */ /* 0x000fca0000010000 */
[----:B------:R-:W-:-:S04]  /*0cf0*/  F2FP.F16.F32.PACK_AB R9, RZ, R9 ;  /* 0x00000009ff09723e */ /* 0x000fc800000000ff */
[----:B------:R-:W-:-:S07]  /*0d00*/  PRMT R10, R9, 0x7610, R10 ;  /* 0x00007610090a7816 */ /* 0x000fce000000000a */
.L_x_21429:
[----:B------:R-:W-:Y:S05]  /*0d10*/  BSYNC.RECONVERGENT B0 ;  /* 0x0000000000007941 */ /* 0x000fea0003800200 */
.L_x_21428:
        /* <DEDUP_REMOVED lines=28> */
.L_x_21435:
[----:B------:R-:W-:Y:S02]  /*0ee0*/  ISETP.NE.AND P0, PT, R14, RZ, PT ;  /* 0x000000ff0e00720c */ /* 0x000fe40003f05270 */
[----:B------:R-:W-:-:S11]  /*0ef0*/  PRMT R20, R25, 0x7610, R20 ;  /* 0x0000761019147816 */ /* 0x000fd60000000014 */
[----:B------:R-:W-:Y:S05]  /*0f00*/  @!P0 BRA `(.L_x_21433) ;  /* 0x00000000001c8947 */ /* 0x000fea0003800000 */
[----:B------:R-:W-:-:S04]  /*0f10*/  LOP3.LUT R25, R25, 0x8000, RZ, 0xc0, !PT ;  /* 0x0000800019197812 */ /* 0x000fc800078ec0ff */
[----:B------:R-:W-:-:S04]  /*0f20*/  LOP3.LUT R25, R25, 0x1, RZ, 0xfc, !PT ;  /* 0x0000000119197812 */ /* 0x000fc800078efcff */
[----:B------:R-:W-:Y:S01]  /*0f30*/  PRMT R20, R25, 0x7610, R20 ;  /* 0x0000761019147816 */ /* 0x000fe20000000014 */
[----:B------:R-:W-:Y:S06]  /*0f40*/  BRA `(.L_x_21433) ;  /* 0x00000000000c7947 */ /* 0x000fec0003800000 */
.L_x_21434:
[----:B------:R-:W-:-:S05]  /*0f50*/  FADD.FTZ R9, R14, R9 ;  /* 0x000000090e097221 */ /* 0x000fca0000010000 */
[----:B------:R-:W-:-:S04]  /*0f60*/  F2FP.F16.F32.PACK_AB R9, RZ, R9 ;  /* 0x00000009ff09723e */ /* 0x000fc800000000ff */
[----:B------:R-:W-:-:S07]  /*0f70*/  PRMT R20, R9, 0x7610, R20 ;  /* 0x0000761009147816 */ /* 0x000fce0000000014 */
.L_x_21433:
[----:B------:R-:W-:Y:S05]  /*0f80*/  BSYNC.RECONVERGENT B0 ;  /* 0x0000000000007941 */ /* 0x000fea0003800200 */
.L_x_21432:
        /* <DEDUP_REMOVED lines=28> */
.L_x_21439:
[----:B------:R-:W-:Y:S02]  /*1150*/  ISETP.NE.AND P0, PT, R14, RZ, PT ;  /* 0x000000ff0e00720c */ /* 0x000fe40003f05270 */
[----:B------:R-:W-:-:S11]  /*1160*/  PRMT R27, R0, 0x7610, R27 ;  /* 0x00007610001b7816 */ /* 0x000fd6000000001b */
[----:B------:R-:W-:Y:S05]  /*1170*/  @!P0 BRA `(.L_x_21437) ;  /* 0x00000000001c8947 */ /* 0x000fea0003800000 */
[----:B------:R-:W-:-:S04]  /*1180*/  LOP3.LUT R0, R0, 0x8000, RZ, 0xc0, !PT ;  /* 0x0000800000007812 */ /* 0x000fc800078ec0ff */
[----:B------:R-:W-:-:S04]  /*1190*/  LOP3.LUT R0, R0, 0x1, RZ, 0xfc, !PT ;  /* 0x0000000100007812 */ /* 0x000fc800078efcff */
[----:B------:R-:W-:Y:S01]  /*11a0*/  PRMT R27, R0, 0x7610, R27 ;  /* 0x00007610001b7816 */ /* 0x000fe2000000001b */
[----:B------:R-:W-:Y:S06]  /*11b0*/  BRA `(.L_x_21437) ;  /* 0x00000000000c7947 */ /* 0x000fec0003800000 */
.L_x_21438:
[----:B------:R-:W-:-:S05]  /*11c0*/  FADD.FTZ R9, R14, R9 ;  /* 0x000000090e097221 */ /* 0x000fca0000010000 */
[----:B------:R-:W-:-:S04]  /*11d0*/  F2FP.F16.F32.PACK_AB R9, RZ, R9 ;  /* 0x00000009ff09723e */ /* 0x000fc800000000ff */
[----:B------:R-:W-:-:S07]  /*11e0*/  PRMT R27, R9, 0x7610, R27 ;  /* 0x00007610091b7816 */ /* 0x000fce000000001b */
.L_x_21437:
[----:B------:R-:W-:Y:S05]  /*11f0*/  BSYNC.RECONVERGENT B0 ;  /* 0x0000000000007941 */ /* 0x000fea0003800200 */
.L_x_21436:
        /* <DEDUP_REMOVED lines=28> */
.L_x_21443:
[----:B------:R-:W-:Y:S02]  /*13c0*/  ISETP.NE.AND P0, PT, R9, RZ, PT ;  /* 0x000000ff0900720c */ /* 0x000fe40003f05270 */
[----:B------:R-:W-:-:S11]  /*13d0*/  PRMT R3, R2, 0x7610, R3 ;  /* 0x0000761002037816 */ /* 0x000fd60000000003 */
[----:B------:R-:W-:Y:S05]  /*13e0*/  @!P0 BRA `(.L_x_21441) ;  /* 0x00000000001c8947 */ /* 0x000fea0003800000 */
[----:B------:R-:W-:-:S04]  /*13f0*/  LOP3.LUT R2, R2, 0x8000, RZ, 0xc0, !PT ;  /* 0x0000800002027812 */ /* 0x000fc800078ec0ff */
[----:B------:R-:W-:-:S04]  /*1400*/  LOP3.LUT R2, R2, 0x1, RZ, 0xfc, !PT ;  /* 0x0000000102027812 */ /* 0x000fc800078efcff */
[----:B------:R-:W-:Y:S01]  /*1410*/  PRMT R3, R2, 0x7610, R3 ;  /* 0x0000761002037816 */ /* 0x000fe20000000003 */
[----:B------:R-:W-:Y:S06]  /*1420*/  BRA `(.L_x_21441) ;  /* 0x00000000000c7947 */ /* 0x000fec0003800000 */
.L_x_21442:
[----:B------:R-:W-:-:S05]  /*1430*/  FADD.FTZ R0, R9, R0 ;  /* 0x0000000009007221 */ /* 0x000fca0000010000 */
[----:B------:R-:W-:-:S04]  /*1440*/  F2FP.F16.F32.PACK_AB R0, RZ, R0 ;  /* 0x00000000ff00723e */ /* 0x000fc800000000ff */
[----:B------:R-:W-:-:S07]  /*1450*/  PRMT R3, R0, 0x7610, R3 ;  /* 0x0000761000037816 */ /* 0x000fce0000000003 */
.L_x_21441:
[----:B------:R-:W-:Y:S05]  /*1460*/  BSYNC.RECONVERGENT B0 ;  /* 0x0000000000007941 */ /* 0x000fea0003800200 */
.L_x_21440:
        /* <DEDUP_REMOVED lines=28> */
.L_x_21447:
[----:B------:R-:W-:Y:S02]  /*1630*/  ISETP.NE.AND P0, PT, R9, RZ, PT ;  /* 0x000000ff0900720c */ /* 0x000fe40003f05270 */
[----:B------:R-:W-:-:S11]  /*1640*/  PRMT R26, R29, 0x7610, R26 ;  /* 0x000076101d1a7816 */ /* 0x000fd6000000001a */
[----:B------:R-:W-:Y:S05]  /*1650*/  @!P0 BRA `(.L_x_21445) ;  /* 0x00000000001c8947 */ /* 0x000fea0003800000 */
[----:B------:R-:W-:-:S04]  /*1660*/  LOP3.LUT R29, R29, 0x8000, RZ, 0xc0, !PT ;  /* 0x000080001d1d7812 */ /* 0x000fc800078ec0ff */
[----:B------:R-:W-:-:S04]  /*1670*/  LOP3.LUT R29, R29, 0x1, RZ, 0xfc, !PT ;  /* 0x000000011d1d7812 */ /* 0x000fc800078efcff */
[----:B------:R-:W-:Y:S01]  /*1680*/  PRMT R26, R29, 0x7610, R26 ;  /* 0x000076101d1a7816 */ /* 0x000fe2000000001a */
[----:B------:R-:W-:Y:S06]  /*1690*/  BRA `(.L_x_21445) ;  /* 0x00000000000c7947 */ /* 0x000fec0003800000 */
.L_x_21446:
[----:B------:R-:W-:-:S05]  /*16a0*/  FADD.FTZ R0, R9, R0 ;  /* 0x0000000009007221 */ /* 0x000fca0000010000 */
[----:B------:R-:W-:-:S04]  /*16b0*/  F2FP.F16.F32.PACK_AB R0, RZ, R0 ;  /* 0x00000000ff00723e */ /* 0x000fc800000000ff */
[----:B------:R-:W-:-:S07]  /*16c0*/  PRMT R26, R0, 0x7610, R26 ;  /* 0x00007610001a7816 */ /* 0x000fce000000001a */
.L_x_21445:
[----:B------:R-:W-:Y:S05]  /*16d0*/  BSYNC.RECONVERGENT B0 ;  /* 0x0000000000007941 */ /* 0x000fea0003800200 */
.L_x_21444:
        /* <DEDUP_REMOVED lines=28> */
.L_x_21451:
[----:B------:R-:W-:Y:S02]  /*18a0*/  ISETP.NE.AND P0, PT, R9, RZ, PT ;  /* 0x000000ff0900720c */ /* 0x000fe40003f05270 */
[----:B------:R-:W-:-:S11]  /*18b0*/  PRMT R22, R23, 0x7610, R22 ;  /* 0x0000761017167816 */ /* 0x000fd60000000016 */
[----:B------:R-:W-:Y:S05]  /*18c0*/  @!P0 BRA `(.L_x_21449) ;  /* 0x00000000001c8947 */ /* 0x000fea0003800000 */
[----:B------:R-:W-:-:S04]  /*18d0*/  LOP3.LUT R23, R23, 0x8000, RZ, 0xc0, !PT ;  /* 0x0000800017177812 */ /* 0x000fc800078ec0ff */
[----:B------:R-:W-:-:S04]  /*18e0*/  LOP3.LUT R23, R23, 0x1, RZ, 0xfc, !PT ;  /* 0x0000000117177812 */ /* 0x000fc800078efcff */
[----:B------:R-:W-:Y:S01]  /*18f0*/  PRMT R22, R23, 0x7610, R22 ;  /* 0x0000761017167816 */ /* 0x000fe20000000016 */
[----:B------:R-:W-:Y:S06]  /*1900*/  BRA `(.L_x_21449) ;  /* 0x00000000000c7947 */ /* 0x000fec0003800000 */
.L_x_21450:
[----:B------:R-:W-:-:S05]  /*1910*/  FADD.FTZ R0, R9, R0 ;  /* 0x0000000009007221 */ /* 0x000fca0000010000 */
[----:B------:R-:W-:-:S04]  /*1920*/  F2FP.F16.F32.PACK_AB R0, RZ, R0 ;  /* 0x00000000ff00723e */ /* 0x000fc800000000ff */
[----:B------:R-:W-:-:S07]  /*1930*/  PRMT R22, R0, 0x7610, R22 ;  /* 0x0000761000167816 */ /* 0x000fce0000000016 */
.L_x_21449:
[----:B------:R-:W-:Y:S05]  /*1940*/  BSYNC.RECONVERGENT B0 ;  /* 0x0000000000007941 */ /* 0x000fea0003800200 */
.L_x_21448:
        /* <DEDUP_REMOVED lines=21> */
.L_x_21454:
[----:B------:R-:W-:-:S13]  /*1aa0*/  ISETP.GE.U32.AND P0, PT, R7, R5, PT ;  /* 0x000000050700720c */ /* 0x000fda0003f06070 */
[----:B------:R-:W-:Y:S05]  /*1ab0*/  @P0 BRA `(.L_x_21456) ;  /* 0x0000000000300947 */ /* 0x000fea0003800000 */
[----:B-1----:R-:W1:Y:S01]  /*1ac0*/  LDC.64 R8, c[0x0][0x388] ;  /* 0x0000e200ff087b82 */ /* 0x002e620000000a00 */
[----:B------:R-:W-:Y:S02]  /*1ad0*/  IMAD.IADD R11, R4, 0x1, R7 ;  /* 0x00000001040b7824 */ /* 0x000fe400078e0207 */
[----:B------:R-:W-:Y:S02]  /*1ae0*/  VIADD R7, R7, 0x80 ;  /* 0x0000008007077836 */ /* 0x000fe40000000000 */
[----:B-1----:R-:W-:-:S05]  /*1af0*/  IMAD.WIDE.U32 R8, R11, 0x2, R8 ;  /* 0x000000020b087825 */ /* 0x002fca00078e0008 */
[----:B------:R2:W-:Y:S02]  /*1b00*/  STG.E.U16 desc[UR4][R8.64], R20 ;  /* 0x0000001408007986 */ /* 0x0005e4000c101504 */
.L_x_21455:
[----:B------:R-:W-:-:S13]  /*1b10*/  ISETP.GE.U32.AND P0, PT, R7, R5, PT ;  /* 0x000000050700720c */ /* 0x000fda0003f06070 */
[----:B------:R-:W-:Y:S05]  /*1b20*/  @P0 BRA `(.L_x_21457) ;  /* 0x0000000000340947 */ /* 0x000fea0003800000 */
[----:B-12---:R-:W1:Y:S01]  /*1b30*/  LDC.64 R8, c[0x0][0x388] ;  /* 0x0000e200ff087b82 */ /* 0x006e620000000a00 */
[----:B------:R-:W-:Y:S02]  /*1b40*/  IMAD.IADD R11, R4, 0x1, R7 ;  /* 0x00000001040b7824 */ /* 0x000fe400078e0207 */
[----:B------:R-:W-:Y:S02]  /*1b50*/  VIADD R7, R7, 0x80 ;  /* 0x0000008007077836 */ /* 0x000fe40000000000 */
[----:B-1----:R-:W-:-:S05]  /*1b60*/  IMAD.WIDE.U32 R8, R11, 0x2, R8 ;  /* 0x000000020b087825 */ /* 0x002fca00078e0008 */
[----:B------:R2:W-:Y:S02]  /*1b70*/  STG.E.U16 desc[UR4][R8.64], R27 ;  /* 0x0000001b08007986 */ /* 0x0005e4000c101504 */
.L_x_21456:
        /* <DEDUP_REMOVED lines=8> */
.L_x_21457:
[----:B------:R-:W-:Y:S05]  /*1c00*/  BSYNC.RELIABLE B1 ;  /* 0x0000000000017941 */ /* 0x000fea0003800100 */
.L_x_21453:
[----:B------:R-:W-:-:S13]  /*1c10*/  ISETP.GE.U32.AND P0, PT, R7, R5, PT ;  /* 0x000000050700720c */ /* 0x000fda0003f06070 */
[----:B---3--:R-:W3:Y:S01]  /*1c20*/  @!P0 LDC.64 R2, c[0x0][0x388] ;  /* 0x0000e200ff028b82 */ /* 0x008ee20000000a00 */
[----:B--2---:R-:W-:Y:S02]  /*1c30*/  @!P0 IMAD.IADD R9, R4, 0x1, R7 ;  /* 0x0000000104098824 */ /* 0x004fe400078e0207 */
[----:B------:R-:W-:Y:S02]  /*1c40*/  @!P0 VIADD R7, R7, 0x80 ;  /* 0x0000008007078836 */ /* 0x000fe40000000000 */
[----:B---3--:R-:W-:-:S05]  /*1c50*/  @!P0 IMAD.WIDE.U32 R2, R9, 0x2, R2 ;  /* 0x0000000209028825 */ /* 0x008fca00078e0002 */
[----:B------:R3:W-:Y:S02]  /*1c60*/  @!P0 STG.E.U16 desc[UR4][R2.64], R26 ;  /* 0x0000001a02008986 */ /* 0x0007e4000c101504 */
.L_x_21458:
[----:B------:R-:W-:Y:S05]  /*1c70*/  BSYNC.RECONVERGENT B0 ;  /* 0x0000000000007941 */ /* 0x000fea0003800200 */
.L_x_21452:
        /* <DEDUP_REMOVED lines=8> */
.L_x_21420:
        /* <DEDUP_REMOVED lines=9> */
[----:B------:R-:W4:Y:S01]  /*1d90*/  LDG.E.64 R2, desc[UR4][R12.64] ;  /* 0x000000040c027981 */ /* 0x000f22000c1e1b00 */
[----:B------:R-:W-:Y:S03]  /*1da0*/  BSSY.RECONVERGENT B0, `(.L_x_21459) ;  /* 0x0000029000007945 */ /* 0x000fe60003800200 */
[----:B------:R3:W5:Y:S01]  /*1db0*/  LDG.E.64 R6, desc[UR4][R12.64+0x400] ;  /* 0x000400040c067981 */ /* 0x000762000c1e1b00 */
[----:B--2---:R-:W-:-:S05]  /*1dc0*/  HADD2.F32 R5, -RZ, R16.H0_H0 ;  /* 0x20000010ff057230 */ /* 0x004fca0000004100 */
[----:B------:R-:W-:Y:S01]  /*1dd0*/  FSETP.NAN.FTZ.AND P0, PT, R5, R5, PT ;  /* 0x000000050500720b */ /* 0x000fe20003f18000 */
[----:B----4-:R-:W-:-:S05]  /*1de0*/  HADD2.F32 R14, -RZ, R2.H0_H0 ;  /* 0x20000002ff0e7230 */ /* 0x010fca0000004100 */
[----:B------:R-:W-:-:S04]  /*1df0*/  FSETP.NAN.FTZ.AND P1, PT, R14, R14, PT ;  /* 0x0000000e0e00720b */ /* 0x000fc80003f38000 */
[----:B------:R-:W-:Y:S02]  /*1e00*/  PLOP3.LUT P0, PT, P0, P1, PT, 0x2, 0x20 ;  /* 0x000000000020781c */ /* 0x000fe40000702072 */
[----:B---3--:R-:W-:Y:S02]  /*1e10*/  PRMT R13, R8, 0x7610, R13 ;  /* 0x00007610080d7816 */ /* 0x008fe4000000000d */
[----:B------:R-:W-:-:S09]  /*1e20*/  PRMT R12, R9, 0x7610, R12 ;  /* 0x00007610090c7816 */ /* 0x000fd2000000000c */
[--C-:B------:R-:W-:Y:S01]  /*1e30*/  @!P0 FADD.FTZ R5, R5, R14.reuse ;  /* 0x0000000e05058221 */ /* 0x100fe20000010000 */
[----:B------:R-:W-:-:S04]  /*1e40*/  PRMT R14, R16, 0x7610, R14 ;  /* 0x00007610100e7816 */ /* 0x000fc8000000000e */
[----:B------:R-:W-:Y:S02]  /*1e50*/  @!P0 F2FP.F16.F32.PACK_AB R5, RZ, R5 ;  /* 0x00000005ff05823e */ /* 0x000fe400000000ff */
[----:B------:R-:W-:Y:S02]  /*1e60*/  PRMT R11, R16, 0x7632, R11 ;  /* 0x00007632100b7816 */ /* 0x000fe4000000000b */
[----:B------:R-:W-:Y:S02]  /*1e70*/  @!P0 PRMT R14, R5, 0x7610, R14 ;  /* 0x00007610050e8816 */ /* 0x000fe4000000000e */
[C---:B------:R-:W-:Y:S02]  /*1e80*/  PRMT R10, R17.reuse, 0x7610, R10 ;  /* 0x00007610110a7816 */ /* 0x040fe4000000000a */
[----:B------:R-:W-:Y:S02]  /*1e90*/  PRMT R5, R17, 0x7632, R5 ;  /* 0x0000763211057816 */ /* 0x000fe40000000005 */
[----:B------:R-:W-:-:S02]  /*1ea0*/  PRMT R8, R8, 0x7632, R8 ;  /* 0x0000763208087816 */ /* 0x000fc40000000008 */
        /* <DEDUP_REMOVED lines=16> */
.L_x_21461:
        /* <DEDUP_REMOVED lines=8> */
.L_x_21460:
[----:B------:R-:W-:Y:S05]  /*2030*/  BSYNC.RECONVERGENT B0 ;  /* 0x0000000000007941 */ /* 0x000fea0003800200 */
.L_x_21459:
        /* <DEDUP_REMOVED lines=26> */
.L_x_21465:
[----:B------:R-:W-:Y:S02]  /*21e0*/  ISETP.NE.AND P0, PT, R15, RZ, PT ;  /* 0x000000ff0f00720c */ /* 0x000fe40003f05270 */
[----:B------:R-:W-:-:S11]  /*21f0*/  PRMT R11, R2, 0x7632, R11 ;  /* 0x00007632020b7816 */ /* 0x000fd6000000000b */
[----:B------:R-:W-:Y:S05]  /*2200*/  @!P0 BRA `(.L_x_21464) ;  /* 0x00000000001c8947 */ /* 0x000fea0003800000 */
[----:B------:R-:W-:-:S04]  /*2210*/  LOP3.LUT R2, R16, 0x8000, RZ, 0xc0, !PT ;  /* 0x0000800010027812 */ /* 0x000fc800078ec0ff */
[----:B------:R-:W-:-:S04]  /*2220*/  LOP3.LUT R2, R2, 0x1, RZ, 0xfc, !PT ;  /* 0x0000000102027812 */ /* 0x000fc800078efcff */
[----:B------:R-:W-:Y:S01]  /*2230*/  PRMT R11, R2, 0x7610, R11 ;  /* 0x00007610020b7816 */ /* 0x000fe2000000000b */
[----:B------:R-:W-:Y:S06]  /*2240*/  BRA `(.L_x_21464) ;  /* 0x00000000000c7947 */ /* 0x000fec0003800000 */
.L_x_21463:
[----:B------:R-:W-:-:S05]  /*2250*/  FADD.FTZ R15, R16, R15 ;  /* 0x0000000f100f7221 */ /* 0x000fca0000010000 */
[----:B------:R-:W-:-:S04]  /*2260*/  F2FP.F16.F32.PACK_AB R15, RZ, R15 ;  /* 0x0000000fff0f723e */ /* 0x000fc800000000ff */
[----:B------:R-:W-:-:S07]  /*2270*/  PRMT R11, R15, 0x7610, R11 ;  /* 0x000076100f0b7816 */ /* 0x000fce000000000b */
.L_x_21464:
[----:B------:R-:W-:Y:S05]  /*2280*/  BSYNC.RECONVERGENT B0 ;  /* 0x0000000000007941 */ /* 0x000fea0003800200 */
.L_x_21462:
        /* <DEDUP_REMOVED lines=24> */
.L_x_21469:
[----:B------:R-:W-:Y:S02]  /*2410*/  ISETP.NE.AND P0, PT, R2, RZ, PT ;  /* 0x000000ff0200720c */ /* 0x000fe40003f05270 */
[----:B------:R-:W-:-:S11]  /*2420*/  PRMT R10, R3, 0x7610, R10 ;  /* 0x00007610030a7816 */ /* 0x000fd6000000000a */
[----:B------:R-:W-:Y:S05]  /*2430*/  @!P0 BRA `(.L_x_21468) ;  /* 0x00000000001c8947 */ /* 0x000fea0003800000 */
[----:B------:R-:W-:-:S04]  /*2440*/  LOP3.LUT R2, R3, 0x8000, RZ, 0xc0, !PT ;  /* 0x0000800003027812 */ /* 0x000fc800078ec0ff */
[----:B------:R-:W-:-:S04]  /*2450*/  LOP3.LUT R2, R2, 0x1, RZ, 0xfc, !PT ;  /* 0x0000000102027812 */ /* 0x000fc800078efcff */
[----:B------:R-:W-:Y:S01]  /*2460*/  PRMT R10, R2, 0x7610, R10 ;  /* 0x00007610020a7816 */ /* 0x000fe2000000000a */
[----:B------:R-:W-:Y:S06]  /*2470*/  BRA `(.L_x_21468) ;  /* 0x00000000000c7947 */ /* 0x000fec0003800000 */
.L_x_21467:
[----:B------:R-:W-:-:S05]  /*2480*/  FADD.FTZ R2, R15, R2 ;  /* 0x000000020f027221 */ /* 0x000fca0000010000 */
[----:B------:R-:W-:-:S04]  /*2490*/  F2FP.F16.F32.PACK_AB R2, RZ, R2 ;  /* 0x00000002ff02723e */ /* 0x000fc800000000ff */
[----:B------:R-:W-:-:S07]  /*24a0*/  PRMT R10, R2, 0x7610, R10 ;  /* 0x00007610020a7816 */ /* 0x000fce000000000a */
.L_x_21468:
[----:B------:R-:W-:Y:S05]  /*24b0*/  BSYNC.RECONVERGENT B0 ;  /* 0x0000000000007941 */ /* 0x000fea0003800200 */
.L_x_21466:
        /* <DEDUP_REMOVED lines=26> */
.L_x_21473:
[----:B------:R-:W-:Y:S02]  /*2660*/  ISETP.NE.AND P0, PT, R2, RZ, PT ;  /* 0x000000ff0200720c */ /* 0x000fe40003f05270 */
[----:B------:R-:W-:-:S11]  /*2670*/  PRMT R5, R3, 0x7632, R5 ;  /* 0x0000763203057816 */ /* 0x000fd60000000005 */
[----:B------:R-:W-:Y:S05]  /*2680*/  @!P0 BRA `(.L_x_21472) ;  /* 0x00000000001c8947 */ /* 0x000fea0003800000 */
[----:B------:R-:W-:-:S04]  /*2690*/  LOP3.LUT R2, R16, 0x8000, RZ, 0xc0, !PT ;  /* 0x0000800010027812 */ /* 0x000fc800078ec0ff */
[----:B------:R-:W-:-:S04]  /*26a0*/  LOP3.LUT R2, R2, 0x1, RZ, 0xfc, !PT ;  /* 0x0000000102027812 */ /* 0x000fc800078efcff */
[----:B------:R-:W-:Y:S01]  /*26b0*/  PRMT R5, R2, 0x7610, R5 ;  /* 0x0000761002057816 */ /* 0x000fe20000000005 */
[----:B------:R-:W-:Y:S06]  /*26c0*/  BRA `(.L_x_21472) ;  /* 0x00000000000c7947 */ /* 0x000fec0003800000 */
.L_x_21471:
[----:B------:R-:W-:-:S05]  /*26d0*/  FADD.FTZ R2, R15, R2 ;  /* 0x000000020f027221 */ /* 0x000fca0000010000 */
[----:B------:R-:W-:-:S04]  /*26e0*/  F2FP.F16.F32.PACK_AB R2, RZ, R2 ;  /* 0x00000002ff02723e */ /* 0x000fc800000000ff */
[----:B------:R-:W-:-:S07]  /*26f0*/  PRMT R5, R2, 0x7610, R5 ;  /* 0x0000761002057816 */ /* 0x000fce0000000005 */
.L_x_21472:
[----:B------:R-:W-:Y:S05]  /*2700*/  BSYNC.RECONVERGENT B0 ;  /* 0x0000000000007941 */ /* 0x000fea0003800200 */
.L_x_21470:
        /* <DEDUP_REMOVED lines=25> */
.L_x_21477:
[----:B------:R-:W-:Y:S02]  /*28a0*/  ISETP.NE.AND P0, PT, R2, RZ, PT ;  /* 0x000000ff0200720c */ /* 0x000fe40003f05270 */
[----:B------:R-:W-:-:S11]  /*28b0*/  PRMT R13, R6, 0x7610, R13 ;  /* 0x00007610060d7816 */ /* 0x000fd6000000000d */
[----:B------:R-:W-:Y:S05]  /*28c0*/  @!P0 BRA `(.L_x_21476) ;  /* 0x00000000001c8947 */ /* 0x000fea0003800000 */
[----:B------:R-:W-:-:S04]  /*28d0*/  LOP3.LUT R2, R6, 0x8000, RZ, 0xc0, !PT ;  /* 0x0000800006027812 */ /* 0x000fc800078ec0ff */
[----:B------:R-:W-:-:S04]  /*28e0*/  LOP3.LUT R2, R2, 0x1, RZ, 0xfc, !PT ;  /* 0x0000000102027812 */ /* 0x000fc800078efcff */
[----:B------:R-:W-:Y:S01]  /*28f0*/  PRMT R13, R2, 0x7610, R13 ;  /* 0x00007610020d7816 */ /* 0x000fe2000000000d */
[----:B------:R-:W-:Y:S06]  /*2900*/  BRA `(.L_x_21476) ;  /* 0x00000000000c7947 */ /* 0x000fec0003800000 */
.L_x_21475:
[----:B------:R-:W-:-:S05]  /*2910*/  FADD.FTZ R2, R3, R2 ;  /* 0x0000000203027221 */ /* 0x000fca0000010000 */
[----:B------:R-:W-:-:S04]  /*2920*/  F2FP.F16.F32.PACK_AB R2, RZ, R2 ;  /* 0x00000002ff02723e */ /* 0x000fc800000000ff */
[----:B------:R-:W-:-:S07]  /*2930*/  PRMT R13, R2, 0x7610, R13 ;  /* 0x00007610020d7816 */ /* 0x000fce000000000d */
.L_x_21476:
[----:B------:R-:W-:Y:S05]  /*2940*/  BSYNC.RECONVERGENT B0 ;  /* 0x0000000000007941 */ /* 0x000fea0003800200 */
.L_x_21474:
        /* <DEDUP_REMOVED lines=26> */
.L_x_21481:
[----:B------:R-:W-:Y:S02]  /*2af0*/  ISETP.NE.AND P0, PT, R2, RZ, PT ;  /* 0x000000ff0200720c */ /* 0x000fe40003f05270 */
[----:B------:R-:W-:-:S11]  /*2b00*/  PRMT R8, R6, 0x7632, R8 ;  /* 0x0000763206087816 */ /* 0x000fd60000000008 */
[----:B------:R-:W-:Y:S05]  /*2b10*/  @!P0 BRA `(.L_x_21480) ;  /* 0x00000000001c8947 */ /* 0x000fea0003800000 */
[----:B------:R-:W-:-:S04]  /*2b20*/  LOP3.LUT R2, R3, 0x8000, RZ, 0xc0, !PT ;  /* 0x0000800003027812 */ /* 0x000fc800078ec0ff */
[----:B------:R-:W-:-:S04]  /*2b30*/  LOP3.LUT R2, R2, 0x1, RZ, 0xfc, !PT ;  /* 0x0000000102027812 */ /* 0x000fc800078efcff */
[----:B------:R-:W-:Y:S01]  /*2b40*/  PRMT R8, R2, 0x7610, R8 ;  /* 0x0000761002087816 */ /* 0x000fe20000000008 */
[----:B------:R-:W-:Y:S06]  /*2b50*/  BRA `(.L_x_21480) ;  /* 0x00000000000c7947 */ /* 0x000fec0003800000 */
.L_x_21479:
[----:B------:R-:W-:-:S05]  /*2b60*/  FADD.FTZ R2, R3, R2 ;  /* 0x0000000203027221 */ /* 0x000fca0000010000 */
[----:B------:R-:W-:-:S04]  /*2b70*/  F2FP.F16.F32.PACK_AB R2, RZ, R2 ;  /* 0x00000002ff02723e */ /* 0x000fc800000000ff */
[----:B------:R-:W-:-:S07]  /*2b80*/  PRMT R8, R2, 0x7610, R8 ;  /* 0x0000761002087816 */ /* 0x000fce0000000008 */
.L_x_21480:
[----:B------:R-:W-:Y:S05]  /*2b90*/  BSYNC.RECONVERGENT B0 ;  /* 0x0000000000007941 */ /* 0x000fea0003800200 */
.L_x_21478:
        /* <DEDUP_REMOVED lines=25> */
.L_x_21485:
[----:B------:R-:W-:Y:S02]  /*2d30*/  ISETP.NE.AND P0, PT, R2, RZ, PT ;  /* 0x000000ff0200720c */ /* 0x000fe40003f05270 */
[----:B------:R-:W-:-:S11]  /*2d40*/  PRMT R12, R7, 0x7610, R12 ;  /* 0x00007610070c7816 */ /* 0x000fd6000000000c */
[----:B------:R-:W-:Y:S05]  /*2d50*/  @!P0 BRA `(.L_x_21484) ;  /* 0x00000000001c8947 */ /* 0x000fea0003800000 */
[----:B------:R-:W-:-:S04]  /*2d60*/  LOP3.LUT R2, R7, 0x8000, RZ, 0xc0, !PT ;  /* 0x0000800007027812 */ /* 0x000fc800078ec0ff */
[----:B------:R-:W-:-:S04]  /*2d70*/  LOP3.LUT R2, R2, 0x1, RZ, 0xfc, !PT ;  /* 0x0000000102027812 */ /* 0x000fc800078efcff */
[----:B------:R-:W-:Y:S01]  /*2d80*/  PRMT R12, R2, 0x7610, R12 ;  /* 0x00007610020c7816 */ /* 0x000fe2000000000c */
[----:B------:R-:W-:Y:S06]  /*2d90*/  BRA `(.L_x_21484) ;  /* 0x00000000000c7947 */ /* 0x000fec0003800000 */
.L_x_21483:
[----:B------:R-:W-:-:S05]  /*2da0*/  FADD.FTZ R2, R3, R2 ;  /* 0x0000000203027221 */ /* 0x000fca0000010000 */
[----:B------:R-:W-:-:S04]  /*2db0*/  F2FP.F16.F32.PACK_AB R2, RZ, R2 ;  /* 0x00000002ff02723e */ /* 0x000fc800000000ff */
[----:B------:R-:W-:-:S07]  /*2dc0*/  PRMT R12, R2, 0x7610, R12 ;  /* 0x00007610020c7816 */ /* 0x000fce000000000c */
.L_x_21484:
[----:B------:R-:W-:Y:S05]  /*2dd0*/  BSYNC.RECONVERGENT B0 ;  /* 0x0000000000007941 */ /* 0x000fea0003800200 */
.L_x_21482:
        /* <DEDUP_REMOVED lines=26> */
.L_x_21489:
[----:B------:R-:W-:Y:S02]  /*2f80*/  ISETP.NE.AND P0, PT, R2, RZ, PT ;  /* 0x000000ff0200720c */ /* 0x000fe40003f05270 */
[----:B------:R-:W-:-:S11]  /*2f90*/  PRMT R9, R7, 0x7632, R9 ;  /* 0x0000763207097816 */ /* 0x000fd60000000009 */
[----:B------:R-:W-:Y:S05]  /*2fa0*/  @!P0 BRA `(.L_x_21488) ;  /* 0x00000000001c8947 */ /* 0x000fea0003800000 */
[----:B------:R-:W-:-:S04]  /*2fb0*/  LOP3.LUT R2, R6, 0x8000, RZ, 0xc0, !PT ;  /* 0x0000800006027812 */ /* 0x000fc800078ec0ff */
[----:B------:R-:W-:-:S04]  /*2fc0*/  LOP3.LUT R2, R2, 0x1, RZ, 0xfc, !PT ;  /* 0x0000000102027812 */ /* 0x000fc800078efcff */
[----:B------:R-:W-:Y:S01]  /*2fd0*/  PRMT R9, R2, 0x7610, R9 ;  /* 0x0000761002097816 */ /* 0x000fe20000000009 */
[----:B------:R-:W-:Y:S06]  /*2fe0*/  BRA `(.L_x_21488) ;  /* 0x00000000000c7947 */ /* 0x000fec0003800000 */
.L_x_21487:
[----:B------:R-:W-:-:S05]  /*2ff0*/  FADD.FTZ R2, R3, R2 ;  /* 0x0000000203027221 */ /* 0x000fca0000010000 */
[----:B------:R-:W-:-:S04]  /*3000*/  F2FP.F16.F32.PACK_AB R2, RZ, R2 ;  /* 0x00000002ff02723e */ /* 0x000fc800000000ff */
[----:B------:R-:W-:-:S07]  /*3010*/  PRMT R9, R2, 0x7610, R9 ;  /* 0x0000761002097816 */ /* 0x000fce0000000009 */
.L_x_21488:
[----:B------:R-:W-:Y:S05]  /*3020*/  BSYNC.RECONVERGENT B0 ;  /* 0x0000000000007941 */ /* 0x000fea0003800200 */
.L_x_21486:
[----:B------:R-:W0:Y:S01]  /*3030*/  LDC.64 R2, c[0x0][0x388] ;  /* 0x0000e200ff027b82 */ /* 0x000e220000000a00 */
[----:B------:R-:W-:Y:S02]  /*3040*/  PRMT R5, R10, 0x5410, R5 ;  /* 0x000054100a057816 */ /* 0x000fe40000000005 */
[----:B------:R-:W-:Y:S02]  /*3050*/  PRMT R8, R13, 0x5410, R8 ;  /* 0x000054100d087816 */ /* 0x000fe40000000008 */
[----:B------:R-:W-:Y:S01]  /*3060*/  PRMT R9, R12, 0x5410, R9 ;  /* 0x000054100c097816 */ /* 0x000fe20000000009 */
[----:B0-----:R-:W-:Y:S01]  /*3070*/  IMAD.WIDE.U32 R2, R4, 0x2, R2 ;  /* 0x0000000204027825 */ /* 0x001fe200078e0002 */
[----:B------:R-:W-:-:S03]  /*3080*/  PRMT R4, R14, 0x5410, R11 ;  /* 0x000054100e047816 */ /* 0x000fc6000000000b */
[----:B------:R-:W-:-:S05]  /*3090*/  IMAD.WIDE.U32 R2, R0, 0x8, R2 ;  /* 0x0000000800027825 */ /* 0x000fca00078e0002 */
[----:B------:R-:W-:Y:S04]  /*30a0*/  STG.E.64 desc[UR4][R2.64], R4 ;  /* 0x0000000402007986 */ /* 0x000fe8000c101b04 */
[----:B------:R-:W-:Y:S01]  /*30b0*/  STG.E.64 desc[UR4][R2.64+0x400], R8 ;  /* 0x0004000802007986 */ /* 0x000fe2000c101b04 */
[----:B------:R-:W-:Y:S05]  /*30c0*/  EXIT ;  /* 0x000000000000794d */ /* 0x000fea0003800000 */
.L_x_21490:
        /* <DEDUP_REMOVED lines=11> */
.L_x_31225:


//--------------------- .text._ZN2at6native29vectorized_elementwise_kernelILi8ENS0_13BinaryFunctorIN3c104HalfES4_S4_ZZZNS0_21nextafter_kernel_cudaERNS_18TensorIteratorBaseEENKUlvE_clEvENKUlvE2_clEvEUlS4_S4_E_EESt5arrayIPcLm3EEEEviT0_T1_ --------------------------
	.section	.text._ZN2at6native29vectorized_elementwise_kernelILi8ENS0_13BinaryFunctorIN3c104HalfES4_S4_ZZZNS0_21nextafter_kernel_cudaERNS_18TensorIteratorBaseEENKUlvE_clEvENKUlvE2_clEvEUlS4_S4_E_EESt5arrayIPcLm3EEEEviT0_T1_,"ax",@progbits
	.align	128
        .global         _ZN2at6native29vectorized_elementwise_kernelILi8ENS0_13BinaryFunctorIN3c104HalfES4_S4_ZZZNS0_21nextafter_kernel_cudaERNS_18TensorIteratorBaseEENKUlvE_clEvENKUlvE2_clEvEUlS4_S4_E_EESt5arrayIPcLm3EEEEviT0_T1_
        .type           _ZN2at6native29vectorized_elementwise_kernelILi8ENS0_13BinaryFunctorIN3c104HalfES4_S4_ZZZNS0_21nextafter_kernel_cudaERNS_18TensorIteratorBaseEENKUlvE_clEvENKUlvE2_clEvEUlS4_S4_E_EESt5arrayIPcLm3EEEEviT0_T1_,@function
        .size           _ZN2at6native29vectorized_elementwise_kernelILi8ENS0_13BinaryFunctorIN3c104HalfES4_S4_ZZZNS0_21nextafter_kernel_cudaERNS_18TensorIteratorBaseEENKUlvE_clEvENKUlvE2_clEvEUlS4_S4_E_EESt5arrayIPcLm3EEEEviT0_T1_,(.L_x_31226 - _ZN2at6native29vectorized_elementwise_kernelILi8ENS0_13BinaryFunctorIN3c104HalfES4_S4_ZZZNS0_21nextafter_kernel_cudaERNS_18TensorIteratorBaseEENKUlvE_clEvENKUlvE2_clEvEUlS4_S4_E_EESt5arrayIPcLm3EEEEviT0_T1_)
        .other          _ZN2at6native29vectorized_elementwise_kernelILi8ENS0_13BinaryFunctorIN3c104HalfES4_S4_ZZZNS0_21nextafter_kernel_cudaERNS_18TensorIteratorBaseEENKUlvE_clEvENKUlvE2_clEvEUlS4_S4_E_EESt5arrayIPcLm3EEEEviT0_T1_,@"STO_CUDA_ENTRY STV_DEFAULT"
_ZN2at6native29vectorized_elementwise_kernelILi8ENS0_13BinaryFunctorIN3c104HalfES4_S4_ZZZNS0_21nextafter_kernel_cudaERNS_18TensorIteratorBaseEENKUlvE_clEvENKUlvE2_clEvEUlS4_S4_E_EESt5arrayIPcLm3EEEEviT0_T1_:
.text._ZN2at6native29vectorized_elementwise_kernelILi8ENS0_13BinaryFunctorIN3c104HalfES4_S4_ZZZNS0_21nextafter_kernel_cudaERNS_18TensorIteratorBaseEENKUlvE_clEvENKUlvE2_clEvEUlS4_S4_E_EESt5arrayIPcLm3EEEEviT0_T1_:
[----:B------:R-:W-:Y:S01]  /*0000*/  LDC R1, c[0x0][0x37c] ;  /* 0x0000df00ff017b82 */ /* 0x000fe20000000800 */
[----:B------:R-:W-:Y:S05]  /*0010*/  EXIT ;  /* 0x000000000000794d */ /* 0x000fea0003800000 */
.L_x_21491:
        /* <DEDUP_REMOVED lines=14> */
.L_x_31226:


//--------------------- .text._ZN2at6native18elementwise_kernelILi128ELi4EZNS0_15gpu_kernel_implINS0_13BUnaryFunctorIN3c104HalfES5_S5_ZZZNS0_21nextafter_kernel_cudaERNS_18TensorIteratorBaseEENKUlvE_clEvENKUlvE2_clEvEUlS5_S5_E_EEEEvS7_RKT_EUliE_EEviT1_ --------------------------
	.section	.text._ZN2at6native18elementwise_kernelILi128ELi4EZNS0_15gpu_kernel_implINS0_13BUnaryFunctorIN3c104HalfES5_S5_ZZZNS0_21nextafter_kernel_cudaERNS_18TensorIteratorBaseEENKUlvE_clEvENKUlvE2_clEvEUlS5_S5_E_EEEEvS7_RKT_EUliE_EEviT1_,"ax",@progbits
	.align	128
        .global         _ZN2at6native18elementwise_kernelILi128ELi4EZNS0_15gpu_kernel_implINS0_13BUnaryFunctorIN3c104HalfES5_S5_ZZZNS0_21nextafter_kernel_cudaERNS_18TensorIteratorBaseEENKUlvE_clEvENKUlvE2_clEvEUlS5_S5_E_EEEEvS7_RKT_EUliE_EEviT1_
        .type           _ZN2at6native18elementwise_kernelILi128ELi4EZNS0_15gpu_kernel_implINS0_13BUnaryFunctorIN3c104HalfES5_S5_ZZZNS0_21nextafter_kernel_cudaERNS_18TensorIteratorBaseEENKUlvE_clEvENKUlvE2_clEvEUlS5_S5_E_EEEEvS7_RKT_EUliE_EEviT1_,@function
        .size           _ZN2at6native18elementwise_kernelILi128ELi4EZNS0_15gpu_kernel_implINS0_13BUnaryFunctorIN3c104HalfES5_S5_ZZZNS0_21nextafter_kernel_cudaERNS_18TensorIteratorBaseEENKUlvE_clEvENKUlvE2_clEvEUlS5_S5_E_EEEEvS7_RKT_EUliE_EEviT1_,(.L_x_31227 - _ZN2at6native18elementwise_kernelILi128ELi4EZNS0_15gpu_kernel_implINS0_13BUnaryFunctorIN3c104HalfES5_S5_ZZZNS0_21nextafter_kernel_cudaERNS_18TensorIteratorBaseEENKUlvE_clEvENKUlvE2_clEvEUlS5_S5_E_EEEEvS7_RKT_EUliE_EEviT1_)
        .other          _ZN2at6native18elementwise_kernelILi128ELi4EZNS0_15gpu_kernel_implINS0_13BUnaryFunctorIN3c104HalfES5_S5_ZZZNS0_21nextafter_kernel_cudaERNS_18TensorIteratorBaseEENKUlvE_clEvENKUlvE2_clEvEUlS5_S5_E_EEEEvS7_RKT_EUliE_EEviT1_,@"STO_CUDA_ENTRY STV_DEFAULT"
_ZN2at6native18elementwise_kernelILi128ELi4EZNS0_15gpu_kernel_implINS0_13BUnaryFunctorIN3c104HalfES5_S5_ZZZNS0_21nextafter_kernel_cudaERNS_18TensorIteratorBaseEENKUlvE_clEvENKUlvE2_clEvEUlS5_S5_E_EEEEvS7_RKT_EUliE_EEviT1_:
.text._ZN2at6native18elementwise_kernelILi128ELi4EZNS0_15gpu_kernel_implINS0_13BUnaryFunctorIN3c104HalfES5_S5_ZZZNS0_21nextafter_kernel_cudaERNS_18TensorIteratorBaseEENKUlvE_clEvENKUlvE2_clEvEUlS5_S5_E_EEEEvS7_RKT_EUliE_EEviT1_:
        /* <DEDUP_REMOVED lines=13> */
[----:B------:R-:W-:-:S02]  /*00d0*/  UISETP.LT.U32.AND UP0, UPT, UR40, 0x18, UPT ;  /* 0x000000182800788c */ /* 0x000fc4000bf01070 */
[----:B------:R-:W-:Y:S02]  /*00e0*/  ULOP3.LUT UR38, UR5, 0x8000, URZ, 0xc0, !UPT ;  /* 0x0000800005267892 */ /* 0x000fe4000f8ec0ff */
[----:B-1----:R-:W-:Y:S01]  /*00f0*/  LOP3.LUT R17, R17, UR4, RZ, 0xfc, !PT ;  /* 0x0000000411117c12 */ /* 0x002fe2000f8efcff */
[----:B------:R-:W-:Y:S02]  /*0100*/  USEL UR39, UR40, 0x18, UP0 ;  /* 0x0000001828277887 */ /* 0x000fe40008000000 */
[----:B------:R-:W-:Y:S01]  /*0110*/  ULOP3.LUT UR44, UR5, 0x7fff, URZ, 0xc0, !UPT ;  /* 0x00007fff052c7892 */ /* 0x000fe2000f8ec0ff */
[----:B----4-:R-:W-:Y:S01]  /*0120*/  ISETP.GE.AND P0, PT, R17, UR6, PT ;  /* 0x0000000611007c0c */ /* 0x010fe2000bf06270 */
[----:B------:R-:W-:Y:S02]  /*0130*/  ULOP3.LUT UR38, UR38, 0x1, URZ, 0xfc, !UPT ;  /* 0x0000000126267892 */ /* 0x000fe4000f8efcff */
[----:B------:R-:W-:-:S10]  /*0140*/  UIADD3 UR39, UPT, UPT, UR39, 0x1, URZ ;  /* 0x0000000127277890 */ /* 0x000fd4000fffe0ff */
        /* <DEDUP_REMOVED lines=303> */
.L_x_21494:
        /* <DEDUP_REMOVED lines=18> */
.L_x_21498:
[----:B------:R-:W2:Y:S02]  /*1560*/  LDG.E.U8 R2, desc[UR36][R2.64] ;  /* 0x0000002402027981 */ /* 0x000ea4000c1e1100 */
[----:B--2---:R-:W-:-:S04]  /*1570*/  I2FP.F32.U32 R0, R2 ;  /* 0x0000000200007245 */ /* 0x004fc80000201000 */
[----:B------:R-:W-:Y:S01]  /*1580*/  F2FP.F16.F32.PACK_AB R0, RZ, R0 ;  /* 0x00000000ff00723e */ /* 0x000fe200000000ff */
[----:B------:R-:W-:Y:S06]  /*1590*/  BRA `(.L_x_21500) ;  /* 0x0000000c009c7947 */ /* 0x000fec0003800000 */
.L_x_21497:
        /* <DEDUP_REMOVED lines=10> */
.L_x_21502:
[----:B------:R-:W2:Y:S02]  /*1640*/  LDG.E R2, desc[UR36][R2.64] ;  /* 0x0000002402027981 */ /* 0x000ea4000c1e1900 */
[----:B--2---:R-:W-:-:S04]  /*1650*/  I2FP.F32.S32 R0, R2 ;  /* 0x0000000200007245 */ /* 0x004fc80000201400 */
[----:B------:R-:W-:Y:S01]  /*1660*/  F2FP.F16.F32.PACK_AB R0, RZ, R0 ;  /* 0x00000000ff00723e */ /* 0x000fe200000000ff */
[----:B------:R-:W-:Y:S06]  /*1670*/  BRA `(.L_x_21500) ;  /* 0x0000000c00647947 */ /* 0x000fec0003800000 */
.L_x_21501:
[----:B------:R-:W2:Y:S02]  /*1680*/  LDG.E.U16 R2, desc[UR36][R2.64] ;  /* 0x0000002402027981 */ /* 0x000ea4000c1e1500 */
[----:B--2---:R-:W0:Y:S02]  /*1690*/  I2F.S16 R0, R2 ;  /* 0x0000000200007306 */ /* 0x004e240000101400 */
[----:B0-----:R-:W-:Y:S01]  /*16a0*/  F2FP.F16.F32.PACK_AB R0, RZ, R0 ;  /* 0x00000000ff00723e */ /* 0x001fe200000000ff */
[----:B------:R-:W-:Y:S06]  /*16b0*/  BRA `(.L_x_21500) ;  /* 0x0000000c00547947 */ /* 0x000fec0003800000 */
.L_x_21496:
        /* <DEDUP_REMOVED lines=9> */
.L_x_21504:
[----:B------:R0:W5:Y:S01]  /*1750*/  LDG.E.U16 R0, desc[UR36][R2.64] ;  /* 0x0000002402007981 */ /* 0x000162000c1e1500 */
[----:B------:R-:W-:Y:S05]  /*1760*/  BRA `(.L_x_21500) ;  /* 0x0000000c00287947 */ /* 0x000fea0003800000 */
.L_x_21503:
        /* <DEDUP_REMOVED lines=9> */
.L_x_21506:
[----:B------:R1:W5:Y:S01]  /*1800*/  LDG.E.U16 R0, desc[UR36][R2.64] ;  /* 0x0000002402007981 */ /* 0x000362000c1e1500 */
[----:B------:R-:W-:Y:S05]  /*1810*/  BRA `(.L_x_21500) ;  /* 0x0000000800fc7947 */ /* 0x000fea0003800000 */
.L_x_21505:
        /* <DEDUP_REMOVED lines=12> */
.L_x_21495:
        /* <DEDUP_REMOVED lines=13> */
.L_x_21509:
        /* <DEDUP_REMOVED lines=12> */
.L_x_21508:
        /* <DEDUP_REMOVED lines=27> */
.L_x_21511:
        /* <DEDUP_REMOVED lines=13> */
.L_x_21510:
[----:B------:R-:W2:Y:S02]  /*1cf0*/  LDG.E.U16 R0, desc[UR36][R2.64] ;  /* 0x0000002402007981 */ /* 0x000ea4000c1e1500 */
[----:B--2---:R-:W-:-:S04]  /*1d00*/  SHF.L.U32 R0, R0, 0x10, RZ ;  /* 0x0000001000007819 */ /* 0x004fc800000006ff */
[----:B------:R-:W-:Y:S01]  /*1d10*/  F2FP.F16.F32.PACK_AB R0, RZ, R0 ;  /* 0x00000000ff00723e */ /* 0x000fe200000000ff */
[----:B------:R-:W-:Y:S06]  /*1d20*/  BRA `(.L_x_21500) ;  /* 0x0000000400b87947 */ /* 0x000fec0003800000 */
.L_x_21507:
        /* <DEDUP_REMOVED lines=12> */
.L_x_21514:
        /* <DEDUP_REMOVED lines=21> */
.L_x_21518:
[----:B------:R-:W-:Y:S05]  /*1f40*/  BSYNC.RECONVERGENT B1 ;  /* 0x0000000000017941 */ /* 0x000fea0003800200 */
.L_x_21517:
[----:B------:R-:W-:Y:S01]  /*1f50*/  IMAD.SHL.U32 R0, R0, 0x100000, RZ ;  /* 0x0010000000007824 */ /* 0x000fe200078e00ff */
[----:B------:R-:W-:-:S04]  /*1f60*/  LEA R2, R2, 0x3b800000, 0x17 ;  /* 0x3b80000002027811 */ /* 0x000fc800078eb8ff */
[----:B------:R-:W-:-:S07]  /*1f70*/  LOP3.LUT R0, R2, R0, R7, 0xfe, !PT ;  /* 0x0000000002007212 */ /* 0x000fce00078efe07 */
.L_x_21516:
[----:B------:R-:W-:Y:S05]  /*1f80*/  BSYNC.RECONVERGENT B0 ;  /* 0x0000000000007941 */ /* 0x000fea0003800200 */
.L_x_21515:
[----:B------:R-:W-:Y:S01]  /*1f90*/  F2FP.F16.F32.PACK_AB R0, RZ, R0 ;  /* 0x00000000ff00723e */ /* 0x000fe200000000ff */
[----:B------:R-:W-:Y:S06]  /*1fa0*/  BRA `(.L_x_21500) ;  /* 0x0000000400187947 */ /* 0x000fec0003800000 */
.L_x_21513:
        /* <DEDUP_REMOVED lines=21> */
.L_x_21522:
[----:B------:R-:W-:Y:S05]  /*2100*/  BSYNC.RECONVERGENT B1 ;  /* 0x0000000000017941 */ /* 0x000fea0003800200 */
.L_x_21521:
[----:B------:R-:W-:Y:S01]  /*2110*/  IMAD.SHL.U32 R0, R0, 0x200000, RZ ;  /* 0x0020000000007824 */ /* 0x000fe200078e00ff */
[----:B------:R-:W-:-:S04]  /*2120*/  LEA R2, R2, 0x37800000, 0x17 ;  /* 0x3780000002027811 */ /* 0x000fc800078eb8ff */
[----:B------:R-:W-:-:S07]  /*2130*/  LOP3.LUT R0, R2, R0, R7, 0xfe, !PT ;  /* 0x0000000002007212 */ /* 0x000fce00078efe07 */
.L_x_21520:
[----:B------:R-:W-:Y:S05]  /*2140*/  BSYNC.RECONVERGENT B0 ;  /* 0x0000000000007941 */ /* 0x000fea0003800200 */
.L_x_21519:
[----:B------:R-:W-:Y:S01]  /*2150*/  F2FP.F16.F32.PACK_AB R0, RZ, R0 ;  /* 0x00000000ff00723e */ /* 0x000fe200000000ff */
[----:B------:R-:W-:Y:S06]  /*2160*/  BRA `(.L_x_21500) ;  /* 0x0000000000a87947 */ /* 0x000fec0003800000 */
.L_x_21512:
[----:B------:R-:W-:-:S09]  /*2170*/  UISETP.NE.AND UP0, UPT, UR4, 0x1c, UPT ;  /* 0x0000001c0400788c */ /* 0x000fd2000bf05270 */
[----:B------:R-:W-:Y:S05]  /*2180*/  BRA.U !UP0, `(.L_x_21523) ;  /* 0x0000000108947547 */ /* 0x000fea000b800000 */
[----:B------:R-:W-:-:S09]  /*2190*/  UISETP.NE.AND UP0, UPT, UR4, 0x1d, UPT ;  /* 0x0000001d0400788c */ /* 0x000fd2000bf05270 */
[----:B------:R-:W-:Y:S05]  /*21a0*/  BRA.U !UP0, `(.L_x_21524) ;  /* 0x00000001087c7547 */ /* 0x000fea000b800000 */
[----:B------:R-:W-:-:S09]  /*21b0*/  UISETP.NE.AND UP0, UPT, UR4, 0x2c, UPT ;  /* 0x0000002c0400788c */ /* 0x000fd2000bf05270 */
[----:B------:R-:W-:Y:S05]  /*21c0*/  BRA.U !UP0, `(.L_x_21525) ;  /* 0x0000000108487547 */ /* 0x000fea000b800000 */
.L_x_21499:
        /* <DEDUP_REMOVED lines=16> */
.L_x_21526:
[----:B------:R-:W-:Y:S01]  /*22d0*/  PRMT R0, RZ, 0x7610, R0 ;  /* 0x00007610ff007816 */ /* 0x000fe20000000000 */
[----:B------:R-:W-:Y:S06]  /*22e0*/  BRA `(.L_x_21500) ;  /* 0x0000000000487947 */ /* 0x000fec0003800000 */
.L_x_21525:
        /* <DEDUP_REMOVED lines=8> */
.L_x_21528:
[----:B------:R-:W-:Y:S05]  /*2370*/  BSYNC.RECONVERGENT B0 ;  /* 0x0000000000007941 */ /* 0x000fea0003800200 */
.L_x_21527:
[----:B------:R-:W-:Y:S01]  /*2380*/  F2FP.F16.F32.PACK_AB R0, RZ, R0 ;  /* 0x00000000ff00723e */ /* 0x000fe200000000ff */
[----:B------:R-:W-:Y:S06]  /*2390*/  BRA `(.L_x_21500) ;  /* 0x00000000001c7947 */ /* 0x000fec0003800000 */
.L_x_21524:
[----:B------:R-:W2:Y:S02]  /*23a0*/  LDG.E.64 R2, desc[UR36][R2.64] ;  /* 0x0000002402027981 */ /* 0x000ea4000c1e1b00 */
[----:B--2---:R-:W0:Y:S02]  /*23b0*/  I2F.U64 R0, R2 ;  /* 0x0000000200007312 */ /* 0x004e240000301000 */
[----:B0-----:R-:W-:Y:S01]  /*23c0*/  F2FP.F16.F32.PACK_AB R0, RZ, R0 ;  /* 0x00000000ff00723e */ /* 0x001fe200000000ff */
[----:B------:R-:W-:Y:S06]  /*23d0*/  BRA `(.L_x_21500) ;  /* 0x00000000000c7947 */ /* 0x000fec0003800000 */
.L_x_21523:
[----:B------:R-:W2:Y:S02]  /*23e0*/  LDG.E R2, desc[UR36][R2.64] ;  /* 0x0000002402027981 */ /* 0x000ea4000c1e1900 */
[----:B--2---:R-:W-:-:S04]  /*23f0*/  I2FP.F32.U32 R0, R2 ;  /* 0x0000000200007245 */ /* 0x004fc80000201000 */
[----:B------:R-:W-:-:S07]  /*2400*/  F2FP.F16.F32.PACK_AB R0, RZ, R0 ;  /* 0x00000000ff00723e */ /* 0x000fce00000000ff */
.L_x_21500:
[----:B------:R-:W2:Y:S01]  /*2410*/  LDC.U16 R4, c[0x0][0x592] ;  /* 0x00016480ff047b82 */ /* 0x000ea20000000400 */
[----:B01---5:R-:W-:Y:S01]  /*2420*/  HADD2.F32 R3, -RZ, R0.H0_H0 ;  /* 0x20000000ff037230 */ /* 0x023fe20000004100 */
[----:B------:R-:W-:Y:S04]  /*2430*/  BSSY.RECONVERGENT B0, `(.L_x_21529) ;  /* 0x000001a000007945 */ /* 0x000fe80003800200 */
[----:B------:R-:W-:Y:S01]  /*2440*/  FSETP.NAN.FTZ.AND P0, PT, R3, R3, PT ;  /* 0x000000030300720b */ /* 0x000fe20003f18000 */
[----:B--2---:R-:W-:-:S05]  /*2450*/  HADD2.F32 R2, -RZ, R4.H0_H0 ;  /* 0x20000004ff027230 */ /* 0x004fca0000004100 */
[----:B------:R-:W-:-:S04]  /*2460*/  FSETP.NAN.FTZ.AND P1, PT, R2, R2, PT ;  /* 0x000000020200720b */ /* 0x000fc80003f38000 */
[----:B------:R-:W-:-:S13]  /*2470*/  PLOP3.LUT P0, PT, P0, P1, PT, 0x2, 0x20 ;  /* 0x000000000020781c */ /* 0x000fda0000702072 */
[----:B------:R-:W-:-:S05]  /*2480*/  @!P0 FADD.FTZ R2, R3, R2 ;  /* 0x0000000203028221 */ /* 0x000fca0000010000 */
[----:B------:R-:W-:-:S04]  /*2490*/  @!P0 F2FP.F16.F32.PACK_AB R2, RZ, R2 ;  /* 0x00000002ff02823e */ /* 0x000fc800000000ff */
[----:B------:R-:W-:Y:S01]  /*24a0*/  @!P0 PRMT R5, R2, 0x7610, R5 ;  /* 0x0000761002058816 */ /* 0x000fe20000000005 */
[----:B------:R-:W-:Y:S06]  /*24b0*/  @!P0 BRA `(.L_x_21530) ;  /* 0x0000000000448947 */ /* 0x000fec0003800000 */
[----:B------:R-:W-:Y:S01]  /*24c0*/  PRMT R2, R4, 0x9910, RZ ;  /* 0x0000991004027816 */ /* 0x000fe200000000ff */
[----:B------:R-:W-:Y:S01]  /*24d0*/  IMAD.MOV.U32 R5, RZ, RZ, R4 ;  /* 0x000000ffff057224 */ /* 0x000fe200078e0004 */
[----:B------:R-:W-:-:S04]  /*24e0*/  PRMT R3, R0, 0x9910, RZ ;  /* 0x0000991000037816 */ /* 0x000fc800000000ff */
[----:B------:R-:W-:-:S13]  /*24f0*/  ISETP.NE.AND P0, PT, R3, R2, PT ;  /* 0x000000020300720c */ /* 0x000fda0003f05270 */
[----:B------:R-:W-:Y:S05]  /*2500*/  @!P0 BRA `(.L_x_21530) ;  /* 0x0000000000308947 */ /* 0x000fea0003800000 */
[----:B------:R-:W-:-:S13]  /*2510*/  LOP3.LUT P0, R4, R0, 0x7fff, RZ, 0xc0, !PT ;  /* 0x00007fff00047812 */ /* 0x000fda000780c0ff */
[----:B------:R-:W-:Y:S02]  /*2520*/  @P0 LOP3.LUT R2, R19, R0, RZ, 0x3c, !PT ;  /* 0x0000000013020212 */ /* 0x000fe400078e3cff */
[----:B------:R-:W-:Y:S02]  /*2530*/  @P0 MOV R3, 0xffff ;  /* 0x0000ffff00030802 */ /* 0x000fe40000000f00 */
[----:B------:R-:W-:Y:S02]  /*2540*/  @P0 PRMT R2, R2, 0x9910, RZ ;  /* 0x0000991002020816 */ /* 0x000fe400000000ff */
[----:B------:R-:W-:Y:S02]  /*2550*/  @P0 ISETP.GT.U32.AND P3, PT, R4, UR44, PT ;  /* 0x0000002c04000c0c */ /* 0x000fe4000bf64070 */
[----:B------:R-:W-:Y:S02]  /*2560*/  @P0 ISETP.GT.AND P1, PT, R2, -0x1, PT ;  /* 0xffffffff0200080c */ /* 0x000fe40003f24270 */
[----:B------:R-:W-:-:S02]  /*2570*/  @!P0 ISETP.NE.AND P2, PT, RZ, UR44, PT ;  /* 0x0000002cff008c0c */ /* 0x000fc4000bf45270 */
[----:B------:R-:W-:Y:S02]  /*2580*/  @P0 SEL R2, R3, 0x1, !P1 ;  /* 0x0000000103020807 */ /* 0x000fe40004800000 */
[----:B------:R-:W-:Y:S02]  /*2590*/  @!P0 SEL R5, R19, UR38, !P2 ;  /* 0x0000002613058c07 */ /* 0x000fe4000d000000 */
[----:B------:R-:W-:-:S05]  /*25a0*/  @P0 SEL R3, R2, 0xffff, !P3 ;  /* 0x0000ffff02030807 */ /* 0x000fca0005800000 */
[----:B------:R-:W-:-:S05]  /*25b0*/  @P0 IMAD.IADD R3, R3, 0x1, R0 ;  /* 0x0000000103030824 */ /* 0x000fca00078e0200 */
[----:B------:R-:W-:-:S07]  /*25c0*/  @P0 PRMT R5, R3, 0x7610, R5 ;  /* 0x0000761003050816 */ /* 0x000fce0000000005 */
.L_x_21530:
[----:B------:R-:W-:Y:S05]  /*25d0*/  BSYNC.RECONVERGENT B0 ;  /* 0x0000000000007941 */ /* 0x000fea0003800200 */
.L_x_21529:
        /* <DEDUP_REMOVED lines=18> */
.L_x_21534:
[----:B------:R-:W-:-:S06]  /*2700*/  HADD2.F32 R5, -RZ, R5.H0_H0 ;  /* 0x20000005ff057230 */ /* 0x000fcc0000004100 */
[----:B------:R-:W0:Y:S02]  /*2710*/  F2I.S64.TRUNC R4, R5 ;  /* 0x0000000500047311 */ /* 0x000e24000020d900 */
[----:B0-----:R0:W-:Y:S01]  /*2720*/  STG.E.U8 desc[UR36][R2.64], R4 ;  /* 0x0000000402007986 */ /* 0x0011e2000c101124 */
[----:B------:R-:W-:Y:S05]  /*2730*/  BRA `(.L_x_21536) ;  /* 0x0000000c00707947 */ /* 0x000fea0003800000 */
.L_x_21533:
        /* <DEDUP_REMOVED lines=10> */
.L_x_21538:
[----:B------:R-:W-:-:S06]  /*27e0*/  HADD2.F32 R5, -RZ, R5.H0_H0 ;  /* 0x20000005ff057230 */ /* 0x000fcc0000004100 */
[----:B------:R-:W0:Y:S02]  /*27f0*/  F2I.FTZ.TRUNC.NTZ R5, R5 ;  /* 0x0000000500057305 */ /* 0x000e24000021f100 */
[----:B0-----:R0:W-:Y:S01]  /*2800*/  STG.E desc[UR36][R2.64], R5 ;  /* 0x0000000502007986 */ /* 0x0011e2000c101924 */
[----:B------:R-:W-:Y:S05]  /*2810*/  BRA `(.L_x_21536) ;  /* 0x0000000c00387947 */ /* 0x000fea0003800000 */
.L_x_21537:
[----:B------:R-:W-:-:S06]  /*2820*/  HADD2.F32 R5, -RZ, R5.H0_H0 ;  /* 0x20000005ff057230 */ /* 0x000fcc0000004100 */
[----:B------:R-:W0:Y:S02]  /*2830*/  F2I.FTZ.TRUNC.NTZ R5, R5 ;  /* 0x0000000500057305 */ /* 0x000e24000021f100 */
[----:B0-----:R0:W-:Y:S01]  /*2840*/  STG.E.U16 desc[UR36][R2.64], R5 ;  /* 0x0000000502007986 */ /* 0x0011e2000c101524 */
[----:B------:R-:W-:Y:S05]  /*2850*/  BRA `(.L_x_21536) ;  /* 0x0000000c00287947 */ /* 0x000fea0003800000 */
.L_x_21532:
        /* <DEDUP_REMOVED lines=9> */
.L_x_21540:
[----:B------:R0:W-:Y:S01]  /*28f0*/  STG.E.U16 desc[UR36][R2.64], R5 ;  /* 0x0000000502007986 */ /* 0x0001e2000c101524 */
[----:B------:R-:W-:Y:S05]  /*2900*/  BRA `(.L_x_21536) ;  /* 0x0000000800fc7947 */ /* 0x000fea0003800000 */
.L_x_21539:
        /* <DEDUP_REMOVED lines=10> */
.L_x_21542:
[----:B------:R-:W-:-:S05]  /*29b0*/  HADD2.F32 R0, -RZ, R5.H0_H0 ;  /* 0x20000005ff007230 */ /* 0x000fca0000004100 */
[----:B------:R-:W-:-:S04]  /*29c0*/  F2FP.F16.F32.PACK_AB R0, RZ, R0 ;  /* 0x00000000ff00723e */ /* 0x000fc800000000ff */
[----:B------:R-:W-:-:S05]  /*29d0*/  PRMT R0, R0, 0x5410, RZ ;  /* 0x0000541000007816 */ /* 0x000fca00000000ff */
[----:B------:R2:W-:Y:S01]  /*29e0*/  STG.E desc[UR36][R2.64], R0 ;  /* 0x0000000002007986 */ /* 0x0005e2000c101924 */
[----:B------:R-:W-:Y:S05]  /*29f0*/  BRA `(.L_x_21536) ;  /* 0x0000000800c07947 */ /* 0x000fea0003800000 */
.L_x_21541:
[----:B------:R-:W-:-:S05]  /*2a00*/  HADD2.F32 R4, -RZ, R5.H0_H0 ;  /* 0x20000005ff047230 */ /* 0x000fca0000004100 */
[----:B------:R-:W-:-:S06]  /*2a10*/  FMUL.FTZ R4, R4, 1 ;  /* 0x3f80000004047820 */ /* 0x000fcc0000410000 */
[----:B------:R-:W0:Y:S02]  /*2a20*/  F2F.F64.F32 R4, R4 ;  /* 0x0000000400047310 */ /* 0x000e240000201800 */
[----:B0-----:R4:W-:Y:S01]  /*2a30*/  STG.E.64 desc[UR36][R2.64], R4 ;  /* 0x0000000402007986 */ /* 0x0019e2000c101b24 */
[----:B------:R-:W-:Y:S05]  /*2a40*/  BRA `(.L_x_21536) ;  /* 0x0000000800ac7947 */ /* 0x000fea0003800000 */
.L_x_21531:
        /* <DEDUP_REMOVED lines=13> */
.L_x_21545:
[----:B------:R-:W-:Y:S01]  /*2b20*/  HADD2.F32 R5, -RZ, R5.H0_H0 ;  /* 0x20000005ff057230 */ /* 0x000fe20000004100 */
[----:B------:R-:W-:-:S04]  /*2b30*/  CS2R R6, SRZ ;  /* 0x0000000000067805 */ /* 0x000fc8000001ff00 */
[----:B------:R-:W-:-:S06]  /*2b40*/  FMUL.FTZ R5, R5, 1 ;  /* 0x3f80000005057820 */ /* 0x000fcc0000410000 */
[----:B------:R-:W0:Y:S02]  /*2b50*/  F2F.F64.F32 R4, R5 ;  /* 0x0000000500047310 */ /* 0x000e240000201800 */
[----:B0-----:R0:W-:Y:S01]  /*2b60*/  STG.E.128 desc[UR36][R2.64], R4 ;  /* 0x0000000402007986 */ /* 0x0011e2000c101d24 */
[----:B------:R-:W-:Y:S05]  /*2b70*/  BRA `(.L_x_21536) ;  /* 0x0000000800607947 */ /* 0x000fea0003800000 */
.L_x_21544:
        /* <DEDUP_REMOVED lines=19> */
.L_x_21549:
[----:B------:R-:W-:Y:S05]  /*2cb0*/  BSYNC.RECONVERGENT B0 ;  /* 0x0000000000007941 */ /* 0x000fea0003800200 */
.L_x_21548:
[----:B------:R-:W-:-:S05]  /*2cc0*/  LOP3.LUT R5, R0, 0x80, R5, 0xf8, !PT ;  /* 0x0000008000057812 */ /* 0x000fca00078ef805 */
[----:B------:R0:W-:Y:S01]  /*2cd0*/  STG.E.U8 desc[UR36][R2.64], R5 ;  /* 0x0000000502007986 */ /* 0x0001e2000c101124 */
[----:B------:R-:W-:Y:S05]  /*2ce0*/  BRA `(.L_x_21536) ;  /* 0x0000000800047947 */ /* 0x000fea0003800000 */
.L_x_21547:
        /* <DEDUP_REMOVED lines=15> */
.L_x_21551:
[----:B------:R-:W-:Y:S05]  /*2de0*/  BSYNC.RECONVERGENT B0 ;  /* 0x0000000000007941 */ /* 0x000fea0003800200 */
.L_x_21550:
[----:B------:R-:W-:-:S05]  /*2df0*/  LOP3.LUT R5, R0, 0x80, R5, 0xf8, !PT ;  /* 0x0000008000057812 */ /* 0x000fca00078ef805 */
[----:B------:R0:W-:Y:S01]  /*2e00*/  STG.E.U8 desc[UR36][R2.64], R5 ;  /* 0x0000000502007986 */ /* 0x0001e2000c101124 */
[----:B------:R-:W-:Y:S05]  /*2e10*/  BRA `(.L_x_21536) ;  /* 0x0000000400b87947 */ /* 0x000fea0003800000 */
.L_x_21546:
[----:B------:R-:W-:-:S05]  /*2e20*/  HADD2.F32 R0, -RZ, R5.H0_H0 ;  /* 0x20000005ff007230 */ /* 0x000fca0000004100 */
[----:B------:R-:W-:-:S05]  /*2e30*/  F2FP.BF16.F32.PACK_AB R0, RZ, R0 ;  /* 0x00000000ff00723e */ /* 0x000fca00000010ff */
[----:B------:R0:W-:Y:S01]  /*2e40*/  STG.E.U16 desc[UR36][R2.64], R0 ;  /* 0x0000000002007986 */ /* 0x0001e2000c101524 */
[----:B------:R-:W-:Y:S05]  /*2e50*/  BRA `(.L_x_21536) ;  /* 0x0000000400a87947 */ /* 0x000fea0003800000 */
.L_x_21543:
        /* <DEDUP_REMOVED lines=12> */
.L_x_21554:
        /* <DEDUP_REMOVED lines=13> */
.L_x_21557:
[----:B------:R-:W-:-:S04]  /*2ff0*/  SHF.R.U32.HI R0, RZ, 0x14, R5 ;  /* 0x00000014ff007819 */ /* 0x000fc80000011605 */
[----:B------:R-:W-:-:S04]  /*3000*/  LOP3.LUT R0, R0, 0x1, RZ, 0xc0, !PT ;  /* 0x0000000100007812 */ /* 0x000fc800078ec0ff */
[----:B------:R-:W-:-:S04]  /*3010*/  IADD3 R0, PT, PT, R5, 0x487ffff, R0 ;  /* 0x0487ffff05007810 */ /* 0x000fc80007ffe000 */
[----:B------:R-:W-:-:S04]  /*3020*/  SHF.R.U32.HI R0, RZ, 0x14, R0 ;  /* 0x00000014ff007819 */ /* 0x000fc80000011600 */
[----:B------:R-:W-:-:S07]  /*3030*/  LOP3.LUT R4, R0, 0xff, RZ, 0xc0, !PT ;  /* 0x000000ff00047812 */ /* 0x000fce00078ec0ff */
.L_x_21558:
[----:B------:R-:W-:-:S04]  /*3040*/  SHF.R.U32.HI R5, RZ, 0x18, R5 ;  /* 0x00000018ff057819 */ /* 0x000fc80000011605 */
[----:B------:R-:W-:-:S04]  /*3050*/  LOP3.LUT R4, R4, 0x80, R5, 0xf8, !PT ;  /* 0x0000008004047812 */ /* 0x000fc800078ef805 */
[----:B------:R-:W-:-:S07]  /*3060*/  PRMT R0, R4, 0x7610, R0 ;  /* 0x0000761004007816 */ /* 0x000fce0000000000 */
.L_x_21556:
[----:B------:R-:W-:Y:S05]  /*3070*/  BSYNC.RECONVERGENT B0 ;  /* 0x0000000000007941 */ /* 0x000fea0003800200 */
.L_x_21555:
[----:B------:R0:W-:Y:S01]  /*3080*/  STG.E.U8 desc[UR36][R2.64], R0 ;  /* 0x0000000002007986 */ /* 0x0001e2000c101124 */
[----:B------:R-:W-:Y:S05]  /*3090*/  BRA `(.L_x_21536) ;  /* 0x0000000400187947 */ /* 0x000fea0003800000 */
.L_x_21553:
        /* <DEDUP_REMOVED lines=13> */
.L_x_21561:
[----:B------:R-:W-:-:S04]  /*3170*/  SHF.R.U32.HI R0, RZ, 0x15, R5 ;  /* 0x00000015ff007819 */ /* 0x000fc80000011605 */
[----:B------:R-:W-:-:S04]  /*3180*/  LOP3.LUT R0, R0, 0x1, RZ, 0xc0, !PT ;  /* 0x0000000100007812 */ /* 0x000fc800078ec0ff */
[----:B------:R-:W-:-:S04]  /*3190*/  IADD3 R0, PT, PT, R5, 0x88fffff, R0 ;  /* 0x088fffff05007810 */ /* 0x000fc80007ffe000 */
[----:B------:R-:W-:-:S04]  /*31a0*/  SHF.R.U32.HI R0, RZ, 0x15, R0 ;  /* 0x00000015ff007819 */ /* 0x000fc80000011600 */
[----:B------:R-:W-:-:S07]  /*31b0*/  LOP3.LUT R4, R0, 0xff, RZ, 0xc0, !PT ;  /* 0x000000ff00047812 */ /* 0x000fce00078ec0ff */
.L_x_21562:
[----:B------:R-:W-:-:S04]  /*31c0*/  SHF.R.U32.HI R5, RZ, 0x18, R5 ;  /* 0x00000018ff057819 */ /* 0x000fc80000011605 */
[----:B------:R-:W-:-:S04]  /*31d0*/  LOP3.LUT R4, R4, 0x80, R5, 0xf8, !PT ;  /* 0x0000008004047812 */ /* 0x000fc800078ef805 */
[----:B------:R-:W-:-:S07]  /*31e0*/  PRMT R0, R4, 0x7610, R0 ;  /* 0x0000761004007816 */ /* 0x000fce0000000000 */
.L_x_21560:
[----:B------:R-:W-:Y:S05]  /*31f0*/  BSYNC.RECONVERGENT B0 ;  /* 0x0000000000007941 */ /* 0x000fea0003800200 */
.L_x_21559:
[----:B------:R0:W-:Y:S01]  /*3200*/  STG.E.U8 desc[UR36][R2.64], R0 ;  /* 0x0000000002007986 */ /* 0x0001e2000c101124 */
[----:B------:R-:W-:Y:S05]  /*3210*/  BRA `(.L_x_21536) ;  /* 0x0000000000b87947 */ /* 0x000fea0003800000 */
.L_x_21552:
[----:B------:R-:W-:-:S09]  /*3220*/  UISETP.NE.AND UP0, UPT, UR4, 0x1c, UPT ;  /* 0x0000001c0400788c */ /* 0x000fd2000bf05270 */
[----:B------:R-:W-:Y:S05]  /*3230*/  BRA.U !UP0, `(.L_x_21563) ;  /* 0x0000000108a47547 */ /* 0x000fea000b800000 */
[----:B------:R-:W-:-:S09]  /*3240*/  UISETP.NE.AND UP0, UPT, UR4, 0x1d, UPT ;  /* 0x0000001d0400788c */ /* 0x000fd2000bf05270 */
[----:B------:R-:W-:Y:S05]  /*3250*/  BRA.U !UP0, `(.L_x_21564) ;  /* 0x00000001088c7547 */ /* 0x000fea000b800000 */
[----:B------:R-:W-:-:S09]  /*3260*/  UISETP.NE.AND UP0, UPT, UR4, 0x2c, UPT ;  /* 0x0000002c0400788c */ /* 0x000fd2000bf05270 */
[----:B------:R-:W-:Y:S05]  /*3270*/  BRA.U !UP0, `(.L_x_21565) ;  /* 0x0000000108447547 */ /* 0x000fea000b800000 */
.L_x_21535:
        /* <DEDUP_REMOVED lines=16> */
.L_x_21566:
[----:B------:R-:W-:Y:S05]  /*3380*/  BRA `(.L_x_21536) ;  /* 0x00000000005c7947 */ /* 0x000fea0003800000 */
.L_x_21565:
        /* <DEDUP_REMOVED lines=16> */
.L_x_21564:
[----:B------:R-:W-:-:S06]  /*3490*/  HADD2.F32 R5, -RZ, R5.H0_H0 ;  /* 0x20000005ff057230 */ /* 0x000fcc0000004100 */
[----:B------:R-:W0:Y:S02]  /*34a0*/  F2I.U64.TRUNC R4, R5 ;  /* 0x0000000500047311 */ /* 0x000e24000020d800 */
[----:B0-----:R0:W-:Y:S01]  /*34b0*/  STG.E.64 desc[UR36][R2.64], R4 ;  /* 0x0000000402007986 */ /* 0x0011e2000c101b24 */
[----:B------:R-:W-:Y:S05]  /*34c0*/  BRA `(.L_x_21536) ;  /* 0x00000000000c7947 */ /* 0x000fea0003800000 */
.L_x_21563:
[----:B------:R-:W-:-:S06]  /*34d0*/  HADD2.F32 R5, -RZ, R5.H0_H0 ;  /* 0x20000005ff057230 */ /* 0x000fcc0000004100 */
[----:B------:R-:W0:Y:S02]  /*34e0*/  F2I.FTZ.U32.TRUNC.NTZ R5, R5 ;  /* 0x0000000500057305 */ /* 0x000e24000021f000 */
[----:B0-----:R0:W-:Y:S02]  /*34f0*/  STG.E desc[UR36][R2.64], R5 ;  /* 0x0000000502007986 */ /* 0x0011e4000c101924 */
.L_x_21536:
[----:B------:R-:W-:-:S07]  /*3500*/  VIADD R17, R17, 0x80 ;  /* 0x0000008011117836 */ /* 0x000fce0000000000 */
.L_x_21493:
[----:B------:R-:W-:Y:S05]  /*3510*/  BSYNC.RECONVERGENT B6 ;  /* 0x0000000000067941 */ /* 0x000fea0003800200 */
.L_x_21492:
[----:B------:R-:W5:Y:S01]  /*3520*/  LDCU UR4, c[0x0][0x380] ;  /* 0x00007000ff0477ac */ /* 0x000f620008000800 */
[----:B------:R-:W-:Y:S01]  /*3530*/  BSSY.RECONVERGENT B6, `(.L_x_21567) ;  /* 0x0000340000067945 */ /* 0x000fe20003800200 */
[----:B-----5:R-:W-:-:S13]  /*3540*/  ISETP.GE.AND P0, PT, R17, UR4, PT ;  /* 0x0000000411007c0c */ /* 0x020fda000bf06270 */
[----:B------:R-:W-:Y:S05]  /*3550*/  @P0 BRA `(.L_x_21568) ;  /* 0x0000003000f40947 */ /* 0x000fea0003800000 */
[----:B------:R-:W5:Y:S01]  /*3560*/  LDCU UR4, c[0x0][0x388] ;  /* 0x00007100ff0477ac */ /* 0x000f620008000800 */
[----:B0-2---:R-:W-:Y:S02]  /*3570*/  IMAD.MOV.U32 R0, RZ, RZ, RZ ;  /* 0x000000ffff007224 */ /* 0x005fe400078e00ff */
[----:B------:R-:W-:Y:S01]  /*3580*/  IMAD.MOV.U32 R16, RZ, RZ, RZ ;  /* 0x000000ffff107224 */ /* 0x000fe200078e00ff */
[----:B-----5:R-:W-:-:S09]  /*3590*/  UISETP.NE.AND UP0, UPT, UR4, URZ, UPT ;  /* 0x000000ff0400728c */ /* 0x020fd2000bf05270 */
[----:B------:R-:W-:Y:S05]  /*35a0*/  BRA.U !UP0, `(.L_x_21569) ;  /* 0x0000001108a87547 */ /* 0x000fea000b800000 */
[----:B------:R-:W1:Y:S01]  /*35b0*/  LDCU.64 UR4, c[0x0][0x390] ;  /* 0x00007200ff0477ac */ /* 0x000e620008000a00 */
[----:B------:R-:W-:Y:S01]  /*35c0*/  HFMA2 R16, -RZ, RZ, 0, 0 ;  /* 0x00000000ff107431 */ /* 0x000fe200000001ff */
[----:B------:R-:W0:Y:S01]  /*35d0*/  LDCU UR6, c[0x0][0x38c] ;  /* 0x00007180ff0677ac */ /* 0x000e220008000800 */
[----:B------:R-:W2:Y:S01]  /*35e0*/  LDCU.64 UR8, c[0x0][0x4b8] ;  /* 0x00009700ff0877ac */ /* 0x000ea20008000a00 */
[----:B------:R-:W-:Y:S02]  /*35f0*/  UISETP.NE.AND UP0, UPT, UR40, URZ, UPT ;  /* 0x000000ff2800728c */ /* 0x000fe4000bf05270 */
[----:B-1-34-:R-:W-:-:S05]  /*3600*/  IMAD.HI.U32 R2, R17, UR4, R16 ;  /* 0x0000000411027c27 */ /* 0x01afca000f8e0010 */
[----:B------:R-:W-:-:S05]  /*3610*/  SHF.R.U32.HI R3, RZ, UR5, R2 ;  /* 0x00000005ff037c19 */ /* 0x000fca0008011602 */
[----:B------:R-:W-:-:S04]  /*3620*/  IMAD.MOV R0, RZ, RZ, -R3 ;  /* 0x000000ffff007224 */ /* 0x000fc800078e0a03 */
[----:B0-----:R-:W-:-:S04]  /*3630*/  IMAD R0, R0, UR6, R17 ;  /* 0x0000000600007c24 */ /* 0x001fc8000f8e0211 */
        /* <DEDUP_REMOVED lines=289> */
.L_x_21569:
        /* <DEDUP_REMOVED lines=18> */
.L_x_21573:
[----:B------:R-:W2:Y:S02]  /*4970*/  LDG.E.U8 R2, desc[UR36][R2.64] ;  /* 0x0000002402027981 */ /* 0x000ea4000c1e1100 */
[----:B--2---:R-:W-:-:S04]  /*4980*/  I2FP.F32.U32 R0, R2 ;  /* 0x0000000200007245 */ /* 0x004fc80000201000 */
[----:B------:R-:W-:Y:S01]  /*4990*/  F2FP.F16.F32.PACK_AB R0, RZ, R0 ;  /* 0x00000000ff00723e */ /* 0x000fe200000000ff */
[----:B------:R-:W-:Y:S06]  /*49a0*/  BRA `(.L_x_21575) ;  /* 0x0000000c009c7947 */ /* 0x000fec0003800000 */
.L_x_21572:
        /* <DEDUP_REMOVED lines=10> */
.L_x_21577:
[----:B------:R-:W2:Y:S02]  /*4a50*/  LDG.E R2, desc[UR36][R2.64] ;  /* 0x0000002402027981 */ /* 0x000ea4000c1e1900 */
[----:B--2---:R-:W-:-:S04]  /*4a60*/  I2FP.F32.S32 R0, R2 ;  /* 0x0000000200007245 */ /* 0x004fc80000201400 */
[----:B------:R-:W-:Y:S01]  /*4a70*/  F2FP.F16.F32.PACK_AB R0, RZ, R0 ;  /* 0x00000000ff00723e */ /* 0x000fe200000000ff */
[----:B------:R-:W-:Y:S06]  /*4a80*/  BRA `(.L_x_21575) ;  /* 0x0000000c00647947 */ /* 0x000fec0003800000 */
.L_x_21576:
[----:B------:R-:W2:Y:S02]  /*4a90*/  LDG.E.U16 R2, desc[UR36][R2.64] ;  /* 0x0000002402027981 */ /* 0x000ea4000c1e1500 */
[----:B--2---:R-:W0:Y:S02]  /*4aa0*/  I2F.S16 R0, R2 ;  /* 0x0000000200007306 */ /* 0x004e240000101400 */
[----:B0-----:R-:W-:Y:S01]  /*4ab0*/  F2FP.F16.F32.PACK_AB R0, RZ, R0 ;  /* 0x00000000ff00723e */ /* 0x001fe200000000ff */
[----:B------:R-:W-:Y:S06]  /*4ac0*/  BRA `(.L_x_21575) ;  /* 0x0000000c00547947 */ /* 0x000fec0003800000 */
.L_x_21571:
        /* <DEDUP_REMOVED lines=9> */
.L_x_21579:
[----:B------:R0:W5:Y:S01]  /*4b60*/  LDG.E.U16 R0, desc[UR36][R2.64] ;  /* 0x0000002402007981 */ /* 0x000162000c1e1500 */
[----:B------:R-:W-:Y:S05]  /*4b70*/  BRA `(.L_x_21575) ;  /* 0x0000000c00287947 */ /* 0x000fea0003800000 */
.L_x_21578:
        /* <DEDUP_REMOVED lines=9> */
.L_x_21581:
[----:B------:R1:W5:Y:S01]  /*4c10*/  LDG.E.U16 R0, desc[UR36][R2.64] ;  /* 0x0000002402007981 */ /* 0x000362000c1e1500 */
[----:B------:R-:W-:Y:S05]  /*4c20*/  BRA `(.L_x_21575) ;  /* 0x0000000800fc7947 */ /* 0x000fea0003800000 */
.L_x_21580:
        /* <DEDUP_REMOVED lines=12> */
.L_x_21570:
        /* <DEDUP_REMOVED lines=13> */
.L_x_21584:
        /* <DEDUP_REMOVED lines=12> */
.L_x_21583:
        /* <DEDUP_REMOVED lines=27> */
.L_x_21586:
        /* <DEDUP_REMOVED lines=13> */
.L_x_21585:
[----:B------:R-:W2:Y:S02]  /*5100*/  LDG.E.U16 R0, desc[UR36][R2.64] ;  /* 0x0000002402007981 */ /* 0x000ea4000c1e1500 */
[----:B--2---:R-:W-:-:S04]  /*5110*/  SHF.L.U32 R0, R0, 0x10, RZ ;  /* 0x0000001000007819 */ /* 0x004fc800000006ff */
[----:B------:R-:W-:Y:S01]  /*5120*/  F2FP.F16.F32.PACK_AB R0, RZ, R0 ;  /* 0x00000000ff00723e */ /* 0x000fe200000000ff */
[----:B------:R-:W-:Y:S06]  /*5130*/  BRA `(.L_x_21575) ;  /* 0x0000000400b87947 */ /* 0x000fec0003800000 */
.L_x_21582:
        /* <DEDUP_REMOVED lines=12> */
.L_x_21589:
        /* <DEDUP_REMOVED lines=21> */
.L_x_21593:
[----:B------:R-:W-:Y:S05]  /*5350*/  BSYNC.RECONVERGENT B1 ;  /* 0x0000000000017941 */ /* 0x000fea0003800200 */
.L_x_21592:
[----:B------:R-:W-:Y:S01]  /*5360*/  IMAD.SHL.U32 R0, R0, 0x100000, RZ ;  /* 0x0010000000007824 */ /* 0x000fe200078e00ff */
[----:B------:R-:W-:-:S04]  /*5370*/  LEA R2, R2, 0x3b800000, 0x17 ;  /* 0x3b80000002027811 */ /* 0x000fc800078eb8ff */
[----:B------:R-:W-:-:S07]  /*5380*/  LOP3.LUT R0, R2, R0, R7, 0xfe, !PT ;  /* 0x0000000002007212 */ /* 0x000fce00078efe07 */
.L_x_21591:
[----:B------:R-:W-:Y:S05]  /*5390*/  BSYNC.RECONVERGENT B0 ;  /* 0x0000000000007941 */ /* 0x000fea0003800200 */
.L_x_21590:
[----:B------:R-:W-:Y:S01]  /*53a0*/  F2FP.F16.F32.PACK_AB R0, RZ, R0 ;  /* 0x00000000ff00723e */ /* 0x000fe200000000ff */
[----:B------:R-:W-:Y:S06]  /*53b0*/  BRA `(.L_x_21575) ;  /* 0x0000000400187947 */ /* 0x000fec0003800000 */
.L_x_21588:
        /* <DEDUP_REMOVED lines=21> */
.L_x_21597:
[----:B------:R-:W-:Y:S05]  /*5510*/  BSYNC.RECONVERGENT B1 ;  /* 0x0000000000017941 */ /* 0x000fea0003800200 */
.L_x_21596:
[----:B------:R-:W-:Y:S01]  /*5520*/  IMAD.SHL.U32 R0, R0, 0x200000, RZ ;  /* 0x0020000000007824 */ /* 0x000fe200078e00ff */
[----:B------:R-:W-:-:S04]  /*5530*/  LEA R2, R2, 0x37800000, 0x17 ;  /* 0x3780000002027811 */ /* 0x000fc800078eb8ff */
[----:B------:R-:W-:-:S07]  /*5540*/  LOP3.LUT R0, R2, R0, R7, 0xfe, !PT ;  /* 0x0000000002007212 */ /* 0x000fce00078efe07 */
.L_x_21595:
[----:B------:R-:W-:Y:S05]  /*5550*/  BSYNC.RECONVERGENT B0 ;  /* 0x0000000000007941 */ /* 0x000fea0003800200 */
.L_x_21594:
[----:B------:R-:W-:Y:S01]  /*5560*/  F2FP.F16.F32.PACK_AB R0, RZ, R0 ;  /* 0x00000000ff00723e */ /* 0x000fe200000000ff */
[----:B------:R-:W-:Y:S06]  /*5570*/  BRA `(.L_x_21575) ;  /* 0x0000000000a87947 */ /* 0x000fec0003800000 */
.L_x_21587:
        /* <DEDUP_REMOVED lines=14> */
.L_x_21601:
[----:B------:R-:W-:Y:S05]  /*5660*/  BSYNC.RECONVERGENT B0 ;  /* 0x0000000000007941 */ /* 0x000fea0003800200 */
.L_x_21600:
[----:B------:R-:W-:Y:S01]  /*5670*/  F2FP.F16.F32.PACK_AB R0, RZ, R0 ;  /* 0x00000000ff00723e */ /* 0x000fe200000000ff */
[----:B------:R-:W-:Y:S06]  /*5680*/  BRA `(.L_x_21575) ;  /* 0x0000000000647947 */ /* 0x000fec0003800000 */
.L_x_21574:
        /* <DEDUP_REMOVED lines=16> */
.L_x_21602:
[----:B------:R-:W-:Y:S01]  /*5790*/  PRMT R0, RZ, 0x7610, R0 ;  /* 0x00007610ff007816 */ /* 0x000fe20000000000 */
[----:B------:R-:W-:Y:S06]  /*57a0*/  BRA `(.L_x_21575) ;  /* 0x00000000001c7947 */ /* 0x000fec0003800000 */
.L_x_21599:
[----:B------:R-:W2:Y:S02]  /*57b0*/  LDG.E.64 R2, desc[UR36][R2.64] ;  /* 0x0000002402027981 */ /* 0x000ea4000c1e1b00 */
[----:B--2---:R-:W0:Y:S02]  /*57c0*/  I2F.U64 R0, R2 ;  /* 0x0000000200007312 */ /* 0x004e240000301000 */
[----:B0-----:R-:W-:Y:S01]  /*57d0*/  F2FP.F16.F32.PACK_AB R0, RZ, R0 ;  /* 0x00000000ff00723e */ /* 0x001fe200000000ff */
[----:B------:R-:W-:Y:S06]  /*57e0*/  BRA `(.L_x_21575) ;  /* 0x00000000000c7947 */ /* 0x000fec0003800000 */
.L_x_21598:
[----:B------:R-:W2:Y:S02]  /*57f0*/  LDG.E R2, desc[UR36][R2.64] ;  /* 0x0000002402027981 */ /* 0x000ea4000c1e1900 */
[----:B--2---:R-:W-:-:S04]  /*5800*/  I2FP.F32.U32 R0, R2 ;  /* 0x0000000200007245 */ /* 0x004fc80000201000 */
[----:B------:R-:W-:-:S07]  /*5810*/  F2FP.F16.F32.PACK_AB R0, RZ, R0 ;  /* 0x00000000ff00723e */ /* 0x000fce00000000ff */
.L_x_21575:
[----:B------:R-:W2:Y:S01]  /*5820*/  LDC.U16 R5, c[0x0][0x592] ;  /* 0x00016480ff057b82 */ /* 0x000ea20000000400 */
[----:B01---5:R-:W-:Y:S01]  /*5830*/  HADD2.F32 R2, -RZ, R0.H0_H0 ;  /* 0x20000000ff027230 */ /* 0x023fe20000004100 */
[----:B------:R-:W-:Y:S04]  /*5840*/  BSSY.RECONVERGENT B0, `(.L_x_21603) ;  /* 0x000001c000007945 */ /* 0x000fe80003800200 */
[----:B------:R-:W-:Y:S01]  /*5850*/  FSETP.NAN.FTZ.AND P0, PT, R2, R2, PT ;  /* 0x000000020200720b */ /* 0x000fe20003f18000 */
[----:B--2---:R-:W-:-:S05]  /*5860*/  HADD2.F32 R3, -RZ, R5.H0_H0 ;  /* 0x20000005ff037230 */ /* 0x004fca0000004100 */
[----:B------:R-:W-:-:S04]  /*5870*/  FSETP.NAN.FTZ.AND P1, PT, R3, R3, PT ;  /* 0x000000030300720b */ /* 0x000fc80003f38000 */
[----:B------:R-:W-:-:S13]  /*5880*/  PLOP3.LUT P0, PT, P0, P1, PT, 0xf8, 0x8f ;  /* 0x00000000008f781c */ /* 0x000fda0000703f70 */
[----:B------:R-:W-:Y:S05]  /*5890*/  @P0 BRA `(.L_x_21604) ;  /* 0x00000000004c0947 */ /* 0x000fea0003800000 */
[----:B------:R-:W-:Y:S02]  /*58a0*/  PRMT R3, R5, 0x9910, RZ ;  /* 0x0000991005037816 */ /* 0x000fe400000000ff */
[----:B------:R-:W-:-:S04]  /*58b0*/  PRMT R2, R0, 0x9910, RZ ;  /* 0x0000991000027816 */ /* 0x000fc800000000ff */
[----:B------:R-:W-:-:S13]  /*58c0*/  ISETP.NE.AND P0, PT, R2, R3, PT ;  /* 0x000000030200720c */ /* 0x000fda0003f05270 */
[----:B------:R-:W-:Y:S05]  /*58d0*/  @!P0 BRA `(.L_x_21605) ;  /* 0x0000000000488947 */ /* 0x000fea0003800000 */
[----:B------:R-:W-:-:S13]  /*58e0*/  LOP3.LUT P0, R4, R0, 0x7fff, RZ, 0xc0, !PT ;  /* 0x00007fff00047812 */ /* 0x000fda000780c0ff */
[----:B------:R-:W-:Y:S05]  /*58f0*/  @!P0 BRA `(.L_x_21606) ;  /* 0x0000000000288947 */ /* 0x000fea0003800000 */
[----:B------:R-:W-:Y:S01]  /*5900*/  LOP3.LUT R2, R19, R0, RZ, 0x3c, !PT ;  /* 0x0000000013027212 */ /* 0x000fe200078e3cff */
[----:B------:R-:W-:Y:S01]  /*5910*/  IMAD.MOV.U32 R3, RZ, RZ, 0x1 ;  /* 0x00000001ff037424 */ /* 0x000fe200078e00ff */
[----:B------:R-:W-:Y:S02]  /*5920*/  ISETP.GT.U32.AND P1, PT, R4, UR44, PT ;  /* 0x0000002c04007c0c */ /* 0x000fe4000bf24070 */
[----:B------:R-:W-:-:S04]  /*5930*/  PRMT R2, R2, 0x9910, RZ ;  /* 0x0000991002027816 */ /* 0x000fc800000000ff */
[----:B------:R-:W-:-:S04]  /*5940*/  ISETP.GT.AND P0, PT, R2, -0x1, PT ;  /* 0xffffffff0200780c */ /* 0x000fc80003f04270 */
[----:B------:R-:W-:-:S04]  /*5950*/  SEL R2, R3, 0xffff, P0 ;  /* 0x0000ffff03027807 */ /* 0x000fc80000000000 */
[----:B------:R-:W-:-:S04]  /*5960*/  SEL R3, R2, 0xffff, !P1 ;  /* 0x0000ffff02037807 */ /* 0x000fc80004800000 */
[----:B------:R-:W-:-:S04]  /*5970*/  IADD3 R3, PT, PT, R3, R0, RZ ;  /* 0x0000000003037210 */ /* 0x000fc80007ffe0ff */
[----:B------:R-:W-:Y:S01]  /*5980*/  PRMT R5, R3, 0x7610, R5 ;  /* 0x0000761003057816 */ /* 0x000fe20000000005 */
[----:B------:R-:W-:Y:S06]  /*5990*/  BRA `(.L_x_21605) ;  /* 0x0000000000187947 */ /* 0x000fec0003800000 */
.L_x_21606:
[----:B------:R-:W-:-:S04]  /*59a0*/  ISETP.NE.AND P0, PT, RZ, UR44, PT ;  /* 0x0000002cff007c0c */ /* 0x000fc8000bf05270 */
[----:B------:R-:W-:Y:S01]  /*59b0*/  SEL R5, R19, UR38, !P0 ;  /* 0x0000002613057c07 */ /* 0x000fe2000c000000 */
[----:B------:R-:W-:Y:S08]  /*59c0*/  BRA `(.L_x_21605) ;  /* 0x00000000000c7947 */ /* 0x000ff00003800000 */
.L_x_21604:
[----:B------:R-:W-:-:S05]  /*59d0*/  FADD.FTZ R0, R3, R2 ;  /* 0x0000000203007221 */ /* 0x000fca0000010000 */
[----:B------:R-:W-:-:S04]  /*59e0*/  F2FP.F16.F32.PACK_AB R0, RZ, R0 ;  /* 0x00000000ff00723e */ /* 0x000fc800000000ff */
[----:B------:R-:W-:-:S07]  /*59f0*/  PRMT R5, R0, 0x7610, R5 ;  /* 0x0000761000057816 */ /* 0x000fce0000000005 */
.L_x_21605:
[----:B------:R-:W-:Y:S05]  /*5a00*/  BSYNC.RECONVERGENT B0 ;  /* 0x0000000000007941 */ /* 0x000fea0003800200 */
.L_x_21603:
        /* <DEDUP_REMOVED lines=18> */
.L_x_21610:
[----:B------:R-:W-:-:S06]  /*5b30*/  HADD2.F32 R5, -RZ, R5.H0_H0 ;  /* 0x20000005ff057230 */ /* 0x000fcc0000004100 */
[----:B------:R-:W0:Y:S02]  /*5b40*/  F2I.S64.TRUNC R4, R5 ;  /* 0x0000000500047311 */ /* 0x000e24000020d900 */
[----:B0-----:R4:W-:Y:S01]  /*5b50*/  STG.E.U8 desc[UR36][R2.64], R4 ;  /* 0x0000000402007986 */ /* 0x0019e2000c101124 */
[----:B------:R-:W-:Y:S05]  /*5b60*/  BRA `(.L_x_21612) ;  /* 0x0000000c006c7947 */ /* 0x000fea0003800000 */
.L_x_21609:
        /* <DEDUP_REMOVED lines=10> */
.L_x_21614:
[----:B------:R-:W-:-:S06]  /*5c10*/  HADD2.F32 R5, -RZ, R5.H0_H0 ;  /* 0x20000005ff057230 */ /* 0x000fcc0000004100 */
[----:B------:R-:W0:Y:S02]  /*5c20*/  F2I.FTZ.TRUNC.NTZ R5, R5 ;  /* 0x0000000500057305 */ /* 0x000e24000021f100 */
[----:B0-----:R2:W-:Y:S01]  /*5c30*/  STG.E desc[UR36][R2.64], R5 ;  /* 0x0000000502007986 */ /* 0x0015e2000c101924 */
[----:B------:R-:W-:Y:S05]  /*5c40*/  BRA `(.L_x_21612) ;  /* 0x0000000c00347947 */ /* 0x000fea0003800000 */
.L_x_21613:
[----:B------:R-:W-:-:S06]  /*5c50*/  HADD2.F32 R5, -RZ, R5.H0_H0 ;  /* 0x20000005ff057230 */ /* 0x000fcc0000004100 */
[----:B------:R-:W0:Y:S02]  /*5c60*/  F2I.FTZ.TRUNC.NTZ R5, R5 ;  /* 0x0000000500057305 */ /* 0x000e24000021f100 */
[----:B0-----:R0:W-:Y:S01]  /*5c70*/  STG.E.U16 desc[UR36][R2.64], R5 ;  /* 0x0000000502007986 */ /* 0x0011e2000c101524 */
[----:B------:R-:W-:Y:S05]  /*5c80*/  BRA `(.L_x_21612) ;  /* 0x0000000c00247947 */ /* 0x000fea0003800000 */
.L_x_21608:
        /* <DEDUP_REMOVED lines=9> */
.L_x_21616:
[----:B------:R0:W-:Y:S01]  /*5d20*/  STG.E.U16 desc[UR36][R2.64], R5 ;  /* 0x0000000502007986 */ /* 0x0001e2000c101524 */
[----:B------:R-:W-:Y:S05]  /*5d30*/  BRA `(.L_x_21612) ;  /* 0x0000000800f87947 */ /* 0x000fea0003800000 */
.L_x_21615:
        /* <DEDUP_REMOVED lines=10> */
.L_x_21618:
[----:B------:R-:W-:-:S05]  /*5de0*/  HADD2.F32 R0, -RZ, R5.H0_H0 ;  /* 0x20000005ff007230 */ /* 0x000fca0000004100 */
[----:B------:R-:W-:-:S04]  /*5df0*/  F2FP.F16.F32.PACK_AB R0, RZ, R0 ;  /* 0x00000000ff00723e */ /* 0x000fc800000000ff */
[----:B------:R-:W-:-:S05]  /*5e00*/  PRMT R0, R0, 0x5410, RZ ;  /* 0x0000541000007816 */ /* 0x000fca00000000ff */
[----:B------:R0:W-:Y:S01]  /*5e10*/  STG.E desc[UR36][R2.64], R0 ;  /* 0x0000000002007986 */ /* 0x0001e2000c101924 */
[----:B------:R-:W-:Y:S05]  /*5e20*/  BRA `(.L_x_21612) ;  /* 0x0000000800bc7947 */ /* 0x000fea0003800000 */
.L_x_21617:
[----:B------:R-:W-:-:S05]  /*5e30*/  HADD2.F32 R4, -RZ, R5.H0_H0 ;  /* 0x20000005ff047230 */ /* 0x000fca0000004100 */
[----:B------:R-:W-:-:S06]  /*5e40*/  FMUL.FTZ R4, R4, 1 ;  /* 0x3f80000004047820 */ /* 0x000fcc0000410000 */
[----:B------:R-:W0:Y:S02]  /*5e50*/  F2F.F64.F32 R4, R4 ;  /* 0x0000000400047310 */ /* 0x000e240000201800 */
[----:B0-----:R0:W-:Y:S01]  /*5e60*/  STG.E.64 desc[UR36][R2.64], R4 ;  /* 0x0000000402007986 */ /* 0x0011e2000c101b24 */
[----:B------:R-:W-:Y:S05]  /*5e70*/  BRA `(.L_x_21612) ;  /* 0x0000000800a87947 */ /* 0x000fea0003800000 */
.L_x_21607:
        /* <DEDUP_REMOVED lines=14> */
.L_x_21622:
        /* <DEDUP_REMOVED lines=18> */
.L_x_21625:
[----:B------:R-:W-:-:S04]  /*6080*/  SHF.R.U32.HI R5, RZ, 0x18, R5 ;  /* 0x00000018ff057819 */ /* 0x000fc80000011605 */
[----:B------:R-:W-:-:S07]  /*6090*/  LOP3.LUT R0, R0, 0x80, R5, 0xf8, !PT ;  /* 0x0000008000007812 */ /* 0x000fce00078ef805 */
.L_x_21624:
[----:B------:R-:W-:Y:S05]  /*60a0*/  BSYNC.RECONVERGENT B0 ;  /* 0x0000000000007941 */ /* 0x000fea0003800200 */
.L_x_21623:
[----:B------:R0:W-:Y:S01]  /*60b0*/  STG.E.U8 desc[UR36][R2.64], R0 ;  /* 0x0000000002007986 */ /* 0x0001e2000c101124 */
[----:B------:R-:W-:Y:S05]  /*60c0*/  BRA `(.L_x_21612) ;  /* 0x0000000800147947 */ /* 0x000fea0003800000 */
.L_x_21621:
        /* <DEDUP_REMOVED lines=18> */
.L_x_21628:
[----:B------:R-:W-:-:S04]  /*61f0*/  SHF.R.U32.HI R5, RZ, 0x18, R5 ;  /* 0x00000018ff057819 */ /* 0x000fc80000011605 */
[----:B------:R-:W-:-:S07]  /*6200*/  LOP3.LUT R0, R0, 0x80, R5, 0xf8, !PT ;  /* 0x0000008000007812 */ /* 0x000fce00078ef805 */
.L_x_21627:
[----:B------:R-:W-:Y:S05]  /*6210*/  BSYNC.RECONVERGENT B0 ;  /* 0x0000000000007941 */ /* 0x000fea0003800200 */
.L_x_21626:
[----:B------:R0:W-:Y:S01]  /*6220*/  STG.E.U8 desc[UR36][R2.64], R0 ;  /* 0x0000000002007986 */ /* 0x0001e2000c101124 */
[----:B------:R-:W-:Y:S05]  /*6230*/  BRA `(.L_x_21612) ;  /* 0x0000000400b87947 */ /* 0x000fea0003800000 */
.L_x_21620:
        /* <DEDUP_REMOVED lines=22> */
.L_x_21630:
[----:B------:R-:W-:-:S06]  /*63a0*/  HADD2.F32 R5, -RZ, R5.H0_H0 ;  /* 0x20000005ff057230 */ /* 0x000fcc0000004100 */
[----:B------:R-:W0:Y:S02]  /*63b0*/  F2I.U64.TRUNC R4, R5 ;  /* 0x0000000500047311 */ /* 0x000e24000020d800 */
[----:B0-----:R0:W-:Y:S01]  /*63c0*/  STG.E.64 desc[UR36][R2.64], R4 ;  /* 0x0000000402007986 */ /* 0x0011e2000c101b24 */
[----:B------:R-:W-:Y:S05]  /*63d0*/  BRA `(.L_x_21612) ;  /* 0x0000000400507947 */ /* 0x000fea0003800000 */
.L_x_21629:
[----:B------:R-:W-:-:S06]  /*63e0*/  HADD2.F32 R5, -RZ, R5.H0_H0 ;  /* 0x20000005ff057230 */ /* 0x000fcc0000004100 */
[----:B------:R-:W0:Y:S02]  /*63f0*/  F2I.FTZ.U32.TRUNC.NTZ R5, R5 ;  /* 0x0000000500057305 */ /* 0x000e24000021f000 */
[----:B0-----:R0:W-:Y:S01]  /*6400*/  STG.E desc[UR36][R2.64], R5 ;  /* 0x0000000502007986 */ /* 0x0011e2000c101924 */
[----:B------:R-:W-:Y:S05]  /*6410*/  BRA `(.L_x_21612) ;  /* 0x0000000400407947 */ /* 0x000fea0003800000 */
.L_x_21619:
        /* <DEDUP_REMOVED lines=11> */
.L_x_21632:
[----:B------:R-:W-:Y:S01]  /*64d0*/  HADD2.F32 R5, -RZ, R5.H0_H0 ;  /* 0x20000005ff057230 */ /* 0x000fe20000004100 */
[----:B------:R-:W-:-:S04]  /*64e0*/  CS2R R6, SRZ ;  /* 0x0000000000067805 */ /* 0x000fc8000001ff00 */
[----:B------:R-:W-:-:S06]  /*64f0*/  FMUL.FTZ R5, R5, 1 ;  /* 0x3f80000005057820 */ /* 0x000fcc0000410000 */
[----:B------:R-:W0:Y:S02]  /*6500*/  F2F.F64.F32 R4, R5 ;  /* 0x0000000500047310 */ /* 0x000e240000201800 */
[----:B0-----:R0:W-:Y:S01]  /*6510*/  STG.E.128 desc[UR36][R2.64], R4 ;  /* 0x0000000402007986 */ /* 0x0011e2000c101d24 */
[----:B------:R-:W-:Y:S05]  /*6520*/  BRA `(.L_x_21612) ;  /* 0x0000000000fc7947 */ /* 0x000fea0003800000 */
.L_x_21631:
[----:B------:R-:W-:-:S09]  /*6530*/  UISETP.NE.AND UP0, UPT, UR4, 0xf, UPT ;  /* 0x0000000f0400788c */ /* 0x000fd2000bf05270 */
[----:B------:R-:W-:Y:S05]  /*6540*/  BRA.U !UP0, `(.L_x_21633) ;  /* 0x0000000108e87547 */ /* 0x000fea000b800000 */
[----:B------:R-:W-:-:S09]  /*6550*/  UISETP.NE.AND UP0, UPT, UR4, 0x17, UPT ;  /* 0x000000170400788c */ /* 0x000fd2000bf05270 */
[----:B------:R-:W-:Y:S05]  /*6560*/  BRA.U !UP0, `(.L_x_21634) ;  /* 0x0000000108907547 */ /* 0x000fea000b800000 */
[----:B------:R-:W-:-:S09]  /*6570*/  UISETP.NE.AND UP0, UPT, UR4, 0x18, UPT ;  /* 0x000000180400788c */ /* 0x000fd2000bf05270 */
[----:B------:R-:W-:Y:S05]  /*6580*/  BRA.U !UP0, `(.L_x_21635) ;  /* 0x0000000108447547 */ /* 0x000fea000b800000 */
.L_x_21611:
        /* <DEDUP_REMOVED lines=16> */
.L_x_21636:
[----:B------:R-:W-:Y:S05]  /*6690*/  BRA `(.L_x_21612) ;  /* 0x0000000000a07947 */ /* 0x000fea0003800000 */
.L_x_21635:
        /* <DEDUP_REMOVED lines=13> */
.L_x_21638:
[----:B------:R-:W-:Y:S05]  /*6770*/  BSYNC.RECONVERGENT B0 ;  /* 0x0000000000007941 */ /* 0x000fea0003800200 */
.L_x_21637:
[----:B------:R-:W-:-:S05]  /*6780*/  LOP3.LUT R5, R0, 0x80, R5, 0xf8, !PT ;  /* 0x0000008000057812 */ /* 0x000fca00078ef805 */
[----:B------:R0:W-:Y:S01]  /*6790*/  STG.E.U8 desc[UR36][R2.64], R5 ;  /* 0x0000000502007986 */ /* 0x0001e2000c101124 */
[----:B------:R-:W-:Y:S05]  /*67a0*/  BRA `(.L_x_21612) ;  /* 0x00000000005c7947 */ /* 0x000fea0003800000 */
.L_x_21634:
        /* <DEDUP_REMOVED lines=12> */
.L_x_21640:
[----:B------:R-:W-:Y:S01]  /*6870*/  IMAD.MOV.U32 R0, RZ, RZ, 0x7f ;  /* 0x0000007fff007424 */ /* 0x000fe200078e00ff */
[----:B------:R-:W-:-:S04]  /*6880*/  ISETP.GT.U32.AND P0, PT, R4, 0x7f800000, PT ;  /* 0x7f8000000400780c */ /* 0x000fc80003f04070 */
[----:B------:R-:W-:-:S09]  /*6890*/  SEL R0, R0, 0x7c, P0 ;  /* 0x0000007c00007807 */ /* 0x000fd20000000000 */
.L_x_21641:
[----:B------:R-:W-:Y:S05]  /*68a0*/  BSYNC.RECONVERGENT B0 ;  /* 0x0000000000007941 */ /* 0x000fea0003800200 */
.L_x_21639:
[----:B------:R-:W-:-:S04]  /*68b0*/  SHF.R.U32.HI R5, RZ, 0x18, R5 ;  /* 0x00000018ff057819 */ /* 0x000fc80000011605 */
[----:B------:R-:W-:-:S05]  /*68c0*/  LOP3.LUT R5, R0, 0x80, R5, 0xf8, !PT ;  /* 0x0000008000057812 */ /* 0x000fca00078ef805 */
[----:B------:R0:W-:Y:S01]  /*68d0*/  STG.E.U8 desc[UR36][R2.64], R5 ;  /* 0x0000000502007986 */ /* 0x0001e2000c101124 */
[----:B------:R-:W-:Y:S05]  /*68e0*/  BRA `(.L_x_21612) ;  /* 0x00000000000c7947 */ /* 0x000fea0003800000 */
.L_x_21633:
[----:B------:R-:W-:-:S05]  /*68f0*/  HADD2.F32 R0, -RZ, R5.H0_H0 ;  /* 0x20000005ff007230 */ /* 0x000fca0000004100 */
[----:B------:R-:W-:-:S05]  /*6900*/  F2FP.BF16.F32.PACK_AB R0, RZ, R0 ;  /* 0x00000000ff00723e */ /* 0x000fca00000010ff */
[----:B------:R0:W-:Y:S02]  /*6910*/  STG.E.U16 desc[UR36][R2.64], R0 ;  /* 0x0000000002007986 */ /* 0x0001e4000c101524 */
.L_x_21612:
[----:B------:R-:W-:-:S07]  /*6920*/  VIADD R17, R17, 0x80 ;  /* 0x0000008011117836 */ /* 0x000fce0000000000 */
.L_x_21568:
[----:B------:R-:W-:Y:S05]  /*6930*/  BSYNC.RECONVERGENT B6 ;  /* 0x0000000000067941 */ /* 0x000fea0003800200 */
.L_x_21567:
[----:B------:R-:W5:Y:S01]  /*6940*/  LDCU UR4, c[0x0][0x380] ;  /* 0x00007000ff0477ac */ /* 0x000f620008000800 */
[----:B------:R-:W-:Y:S01]  /*6950*/  BSSY.RECONVERGENT B6, `(.L_x_21642) ;  /* 0x0000340000067945 */ /* 0x000fe20003800200 */
[----:B-----5:R-:W-:-:S13]  /*6960*/  ISETP.GE.AND P0, PT, R17, UR4, PT ;  /* 0x0000000411007c0c */ /* 0x020fda000bf06270 */
[----:B------:R-:W-:Y:S05]  /*6970*/  @P0 BRA `(.L_x_21643) ;  /* 0x0000003000f40947 */ /* 0x000fea0003800000 */
[----:B------:R-:W5:Y:S01]  /*6980*/  LDCU UR4, c[0x0][0x388] ;  /* 0x00007100ff0477ac */ /* 0x000f620008000800 */
[----:B0-2---:R-:W-:Y:S02]  /*6990*/  HFMA2 R0, -RZ, RZ, 0, 0 ;  /* 0x00000000ff007431 */ /* 0x005fe400000001ff */
[----:B------:R-:W-:Y:S01]  /*69a0*/  IMAD.MOV.U32 R16, RZ, RZ, RZ ;  /* 0x000000ffff107224 */ /* 0x000fe200078e00ff */
[----:B-----5:R-:W-:-:S09]  /*69b0*/  UISETP.NE.AND UP0, UPT, UR4, URZ, UPT ;  /* 0x000000ff0400728c */ /* 0x020fd2000bf05270 */
[----:B------:R-:W-:Y:S05]  /*69c0*/  BRA.U !UP0, `(.L_x_21644) ;  /* 0x0000001108a87547 */ /* 0x000fea000b800000 */
[----:B------:R-:W1:Y:S01]  /*69d0*/  LDCU.64 UR4, c[0x0][0x390] ;  /* 0x00007200ff0477ac */ /* 0x000e620008000a00 */
[----:B------:R-:W-:Y:S01]  /*69e0*/  IMAD.MOV.U32 R16, RZ, RZ, RZ ;  /* 0x000000ffff107224 */ /* 0x000fe200078e00ff */
[----:B------:R-:W0:Y:S01]  /*69f0*/  LDCU UR6, c[0x0][0x38c] ;  /* 0x00007180ff0677ac */ /* 0x000e220008000800 */
[----:B------:R-:W2:Y:S01]  /*6a00*/  LDCU.64 UR8, c[0x0][0x4b8] ;  /* 0x00009700ff0877ac */ /* 0x000ea20008000a00 */
[----:B------:R-:W-:Y:S01]  /*6a10*/  UISETP.NE.AND UP0, UPT, UR40, URZ, UPT ;  /* 0x000000ff2800728c */ /* 0x000fe2000bf05270 */
[----:B-1-34-:R-:W-:-:S05]  /*6a20*/  IMAD.HI.U32 R2, R17, UR4, R16 ;  /* 0x0000000411027c27 */ /* 0x01afca000f8e0010 */
[----:B------:R-:W-:-:S04]  /*6a30*/  SHF.R.U32.HI R3, RZ, UR5, R2 ;  /* 0x00000005ff037c19 */ /* 0x000fc80008011602 */
[----:B------:R-:W-:-:S05]  /*6a40*/  IADD3 R0, PT, PT, -R3, RZ, RZ ;  /* 0x000000ff03007210 */ /* 0x000fca0007ffe1ff */
        /* <DEDUP_REMOVED lines=290> */
.L_x_21644:
        /* <DEDUP_REMOVED lines=18> */
.L_x_21648:
[----:B------:R-:W2:Y:S02]  /*7d90*/  LDG.E.U8 R2, desc[UR36][R2.64] ;  /* 0x0000002402027981 */ /* 0x000ea4000c1e1100 */
[----:B--2---:R-:W-:-:S04]  /*7da0*/  I2FP.F32.U32 R0, R2 ;  /* 0x0000000200007245 */ /* 0x004fc80000201000 */
[----:B------:R-:W-:Y:S01]  /*7db0*/  F2FP.F16.F32.PACK_AB R0, RZ, R0 ;  /* 0x00000000ff00723e */ /* 0x000fe200000000ff */
[----:B------:R-:W-:Y:S06]  /*7dc0*/  BRA `(.L_x_21650) ;  /* 0x0000000c009c7947 */ /* 0x000fec0003800000 */
.L_x_21647:
        /* <DEDUP_REMOVED lines=10> */
.L_x_21652:
[----:B------:R-:W2:Y:S02]  /*7e70*/  LDG.E R2, desc[UR36][R2.64] ;  /* 0x0000002402027981 */ /* 0x000ea4000c1e1900 */
[----:B--2---:R-:W-:-:S04]  /*7e80*/  I2FP.F32.S32 R0, R2 ;  /* 0x0000000200007245 */ /* 0x004fc80000201400 */
[----:B------:R-:W-:Y:S01]  /*7e90*/  F2FP.F16.F32.PACK_AB R0, RZ, R0 ;  /* 0x00000000ff00723e */ /* 0x000fe200000000ff */
[----:B------:R-:W-:Y:S06]  /*7ea0*/  BRA `(.L_x_21650) ;  /* 0x0000000c00647947 */ /* 0x000fec0003800000 */
.L_x_21651:
[----:B------:R-:W2:Y:S02]  /*7eb0*/  LDG.E.U16 R2, desc[UR36][R2.64] ;  /* 0x0000002402027981 */ /* 0x000ea4000c1e1500 */
[----:B--2---:R-:W0:Y:S02]  /*7ec0*/  I2F.S16 R0, R2 ;  /* 0x0000000200007306 */ /* 0x004e240000101400 */
[----:B0-----:R-:W-:Y:S01]  /*7ed0*/  F2FP.F16.F32.PACK_AB R0, RZ, R0 ;  /* 0x00000000ff00723e */ /* 0x001fe200000000ff */
[----:B------:R-:W-:Y:S06]  /*7ee0*/  BRA `(.L_x_21650) ;  /* 0x0000000c00547947 */ /* 0x000fec0003800000 */
.L_x_21646:
        /* <DEDUP_REMOVED lines=9> */
.L_x_21654:
[----:B------:R1:W5:Y:S01]  /*7f80*/  LDG.E.U16 R0, desc[UR36][R2.64] ;  /* 0x0000002402007981 */ /* 0x000362000c1e1500 */
[----:B------:R-:W-:Y:S05]  /*7f90*/  BRA `(.L_x_21650) ;  /* 0x0000000c00287947 */ /* 0x000fea0003800000 */
.L_x_21653:
        /* <DEDUP_REMOVED lines=9> */
.L_x_21656:
[----:B------:R0:W5:Y:S01]  /*8030*/  LDG.E.U16 R0, desc[UR36][R2.64] ;  /* 0x0000002402007981 */ /* 0x000162000c1e1500 */
[----:B------:R-:W-:Y:S05]  /*8040*/  BRA `(.L_x_21650) ;  /* 0x0000000800fc7947 */ /* 0x000fea0003800000 */
.L_x_21655:
        /* <DEDUP_REMOVED lines=12> */
.L_x_21645:
        /* <DEDUP_REMOVED lines=13> */
.L_x_21659:
        /* <DEDUP_REMOVED lines=12> */
.L_x_21658:
        /* <DEDUP_REMOVED lines=27> */
.L_x_21661:
        /* <DEDUP_REMOVED lines=13> */
.L_x_21660:
[----:B------:R-:W2:Y:S02]  /*8520*/  LDG.E.U16 R0, desc[UR36][R2.64] ;  /* 0x0000002402007981 */ /* 0x000ea4000c1e1500 */
[----:B--2---:R-:W-:-:S05]  /*8530*/  IMAD.U32 R0, R0, 0x10000, RZ ;  /* 0x0001000000007824 */ /* 0x004fca00078e00ff */
[----:B------:R-:W-:Y:S01]  /*8540*/  F2FP.F16.F32.PACK_AB R0, RZ, R0 ;  /* 0x00000000ff00723e */ /* 0x000fe200000000ff */
[----:B------:R-:W-:Y:S06]  /*8550*/  BRA `(.L_x_21650) ;  /* 0x0000000400b87947 */ /* 0x000fec0003800000 */
.L_x_21657:
        /* <DEDUP_REMOVED lines=12> */
.L_x_21664:
        /* <DEDUP_REMOVED lines=21> */
.L_x_21668:
[----:B------:R-:W-:Y:S05]  /*8770*/  BSYNC.RECONVERGENT B1 ;  /* 0x0000000000017941 */ /* 0x000fea0003800200 */
.L_x_21667:
[----:B------:R-:W-:Y:S01]  /*8780*/  IMAD.SHL.U32 R0, R0, 0x100000, RZ ;  /* 0x0010000000007824 */ /* 0x000fe200078e00ff */
[----:B------:R-:W-:-:S04]  /*8790*/  LEA R2, R2, 0x3b800000, 0x17 ;  /* 0x3b80000002027811 */ /* 0x000fc800078eb8ff */
[----:B------:R-:W-:-:S07]  /*87a0*/  LOP3.LUT R0, R2, R0, R7, 0xfe, !PT ;  /* 0x0000000002007212 */ /* 0x000fce00078efe07 */
.L_x_21666:
[----:B------:R-:W-:Y:S05]  /*87b0*/  BSYNC.RECONVERGENT B0 ;  /* 0x0000000000007941 */ /* 0x000fea0003800200 */
.L_x_21665:
[----:B------:R-:W-:Y:S01]  /*87c0*/  F2FP.F16.F32.PACK_AB R0, RZ, R0 ;  /* 0x00000000ff00723e */ /* 0x000fe200000000ff */
[----:B------:R-:W-:Y:S06]  /*87d0*/  BRA `(.L_x_21650) ;  /* 0x0000000400187947 */ /* 0x000fec0003800000 */
.L_x_21663:
        /* <DEDUP_REMOVED lines=21> */
.L_x_21672:
[----:B------:R-:W-:Y:S05]  /*8930*/  BSYNC.RECONVERGENT B1 ;  /* 0x0000000000017941 */ /* 0x000fea0003800200 */
.L_x_21671:
[----:B------:R-:W-:Y:S02]  /*8940*/  SHF.L.U32 R0, R0, 0x15, RZ ;  /* 0x0000001500007819 */ /* 0x000fe400000006ff */
[----:B------:R-:W-:-:S04]  /*8950*/  LEA R2, R2, 0x37800000, 0x17 ;  /* 0x3780000002027811 */ /* 0x000fc800078eb8ff */
[----:B------:R-:W-:-:S07]  /*8960*/  LOP3.LUT R0, R2, R0, R7, 0xfe, !PT ;  /* 0x0000000002007212 */ /* 0x000fce00078efe07 */
.L_x_21670:
[----:B------:R-:W-:Y:S05]  /*8970*/  BSYNC.RECONVERGENT B0 ;  /* 0x0000000000007941 */ /* 0x000fea0003800200 */
.L_x_21669:
[----:B------:R-:W-:Y:S01]  /*8980*/  F2FP.F16.F32.PACK_AB R0, RZ, R0 ;  /* 0x00000000ff00723e */ /* 0x000fe200000000ff */
[----:B------:R-:W-:Y:S06]  /*8990*/  BRA `(.L_x_21650) ;  /* 0x0000000000a87947 */ /* 0x000fec0003800000 */
.L_x_21662:
        /* <DEDUP_REMOVED lines=14> */
.L_x_21676:
[----:B------:R-:W-:Y:S05]  /*8a80*/  BSYNC.RECONVERGENT B0 ;  /* 0x0000000000007941 */ /* 0x000fea0003800200 */
.L_x_21675:
[----:B------:R-:W-:Y:S01]  /*8a90*/  F2FP.F16.F32.PACK_AB R0, RZ, R0 ;  /* 0x00000000ff00723e */ /* 0x000fe200000000ff */
[----:B------:R-:W-:Y:S06]  /*8aa0*/  BRA `(.L_x_21650) ;  /* 0x0000000000647947 */ /* 0x000fec0003800000 */
.L_x_21649:
        /* <DEDUP_REMOVED lines=16> */
.L_x_21677:
[----:B------:R-:W-:Y:S01]  /*8bb0*/  PRMT R0, RZ, 0x7610, R0 ;  /* 0x00007610ff007816 */ /* 0x000fe20000000000 */
[----:B------:R-:W-:Y:S06]  /*8bc0*/  BRA `(.L_x_21650) ;  /* 0x00000000001c7947 */ /* 0x000fec0003800000 */
.L_x_21674:
[----:B------:R-:W2:Y:S02]  /*8bd0*/  LDG.E.64 R2, desc[UR36][R2.64] ;  /* 0x0000002402027981 */ /* 0x000ea4000c1e1b00 */
[----:B--2---:R-:W0:Y:S02]  /*8be0*/  I2F.U64 R0, R2 ;  /* 0x0000000200007312 */ /* 0x004e240000301000 */
[----:B0-----:R-:W-:Y:S01]  /*8bf0*/  F2FP.F16.F32.PACK_AB R0, RZ, R0 ;  /* 0x00000000ff00723e */ /* 0x001fe200000000ff */
[----:B------:R-:W-:Y:S06]  /*8c00*/  BRA `(.L_x_21650) ;  /* 0x00000000000c7947 */ /* 0x000fec0003800000 */
.L_x_21673:
[----:B------:R-:W2:Y:S02]  /*8c10*/  LDG.E R2, desc[UR36][R2.64] ;  /* 0x0000002402027981 */ /* 0x000ea4000c1e1900 */
[----:B--2---:R-:W-:-:S04]  /*8c20*/  I2FP.F32.U32 R0, R2 ;  /* 0x0000000200007245 */ /* 0x004fc80000201000 */
[----:B------:R-:W-:-:S07]  /*8c30*/  F2FP.F16.F32.PACK_AB R0, RZ, R0 ;  /* 0x00000000ff00723e */ /* 0x000fce00000000ff */
.L_x_21650:
        /* <DEDUP_REMOVED lines=20> */
[----:B------:R-:W-:-:S05]  /*8d80*/  SEL R3, R2, 0xffff, !P1 ;  /* 0x0000ffff02037807 */ /* 0x000fca0004800000 */
[----:B------:R-:W-:-:S05]  /*8d90*/  IMAD.IADD R3, R3, 0x1, R0 ;  /* 0x0000000103037824 */ /* 0x000fca00078e0200 */
[----:B------:R-:W-:Y:S01]  /*8da0*/  PRMT R5, R3, 0x7610, R5 ;  /* 0x0000761003057816 */ /* 0x000fe20000000005 */
[----:B------:R-:W-:Y:S06]  /*8db0*/  BRA `(.L_x_21680) ;  /* 0x0000000000187947 */ /* 0x000fec0003800000 */
.L_x_21681:
[----:B------:R-:W-:-:S04]  /*8dc0*/  ISETP.NE.AND P0, PT, RZ, UR44, PT ;  /* 0x0000002cff007c0c */ /* 0x000fc8000bf05270 */
[----:B------:R-:W-:Y:S01]  /*8dd0*/  SEL R5, R19, UR38, !P0 ;  /* 0x0000002613057c07 */ /* 0x000fe2000c000000 */
[----:B------:R-:W-:Y:S08]  /*8de0*/  BRA `(.L_x_21680) ;  /* 0x00000000000c7947 */ /* 0x000ff00003800000 */
.L_x_21679:
[----:B------:R-:W-:-:S05]  /*8df0*/  FADD.FTZ R0, R3, R2 ;  /* 0x0000000203007221 */ /* 0x000fca0000010000 */
[----:B------:R-:W-:-:S04]  /*8e00*/  F2FP.F16.F32.PACK_AB R0, RZ, R0 ;  /* 0x00000000ff00723e */ /* 0x000fc800000000ff */
[----:B------:R-:W-:-:S07]  /*8e10*/  PRMT R5, R0, 0x7610, R5 ;  /* 0x0000761000057816 */ /* 0x000fce0000000005 */
.L_x_21680:
[----:B------:R-:W-:Y:S05]  /*8e20*/  BSYNC.RECONVERGENT B0 ;  /* 0x0000000000007941 */ /* 0x000fea0003800200 */
.L_x_21678:
        /* <DEDUP_REMOVED lines=18> */
.L_x_21685:
[----:B------:R-:W-:-:S06]  /*8f50*/  HADD2.F32 R5, -RZ, R5.H0_H0 ;  /* 0x20000005ff057230 */ /* 0x000fcc0000004100 */
[----:B------:R-:W0:Y:S02]  /*8f60*/  F2I.S64.TRUNC R4, R5 ;  /* 0x0000000500047311 */ /* 0x000e24000020d900 */
[----:B0-----:R0:W-:Y:S01]  /*8f70*/  STG.E.U8 desc[UR36][R2.64], R4 ;  /* 0x0000000402007986 */ /* 0x0011e2000c101124 */
[----:B------:R-:W-:Y:S05]  /*8f80*/  BRA `(.L_x_21687) ;  /* 0x0000000c006c7947 */ /* 0x000fea0003800000 */
.L_x_21684:
        /* <DEDUP_REMOVED lines=10> */
.L_x_21689:
[----:B------:R-:W-:-:S06]  /*9030*/  HADD2.F32 R5, -RZ, R5.H0_H0 ;  /* 0x20000005ff057230 */ /* 0x000fcc0000004100 */
[----:B------:R-:W0:Y:S02]  /*9040*/  F2I.FTZ.TRUNC.NTZ R5, R5 ;  /* 0x0000000500057305 */ /* 0x000e24000021f100 */
[----:B0-----:R0:W-:Y:S01]  /*9050*/  STG.E desc[UR36][R2.64], R5 ;  /* 0x0000000502007986 */ /* 0x0011e2000c101924 */
[----:B------:R-:W-:Y:S05]  /*9060*/  BRA `(.L_x_21687) ;  /* 0x0000000c00347947 */ /* 0x000fea0003800000 */
.L_x_21688:
[----:B------:R-:W-:-:S06]  /*9070*/  HADD2.F32 R5, -RZ, R5.H0_H0 ;  /* 0x20000005ff057230 */ /* 0x000fcc0000004100 */
[----:B------:R-:W0:Y:S02]  /*9080*/  F2I.FTZ.TRUNC.NTZ R5, R5 ;  /* 0x0000000500057305 */ /* 0x000e24000021f100 */
[----:B0-----:R0:W-:Y:S01]  /*9090*/  STG.E.U16 desc[UR36][R2.64], R5 ;  /* 0x0000000502007986 */ /* 0x0011e2000c101524 */
[----:B------:R-:W-:Y:S05]  /*90a0*/  BRA `(.L_x_21687) ;  /* 0x0000000c00247947 */ /* 0x000fea0003800000 */
.L_x_21683:
        /* <DEDUP_REMOVED lines=9> */
.L_x_21691:
[----:B------:R0:W-:Y:S01]  /*9140*/  STG.E.U16 desc[UR36][R2.64], R5 ;  /* 0x0000000502007986 */ /* 0x0001e2000c101524 */
[----:B------:R-:W-:Y:S05]  /*9150*/  BRA `(.L_x_21687) ;  /* 0x0000000800f87947 */ /* 0x000fea0003800000 */
.L_x_21690:
        /* <DEDUP_REMOVED lines=10> */
.L_x_21693:
[----:B------:R-:W-:-:S05]  /*9200*/  HADD2.F32 R0, -RZ, R5.H0_H0 ;  /* 0x20000005ff007230 */ /* 0x000fca0000004100 */
[----:B------:R-:W-:-:S04]  /*9210*/  F2FP.F16.F32.PACK_AB R0, RZ, R0 ;  /* 0x00000000ff00723e */ /* 0x000fc800000000ff */
[----:B------:R-:W-:-:S05]  /*9220*/  PRMT R0, R0, 0x5410, RZ ;  /* 0x0000541000007816 */ /* 0x000fca00000000ff */
[----:B------:R0:W-:Y:S01]  /*9230*/  STG.E desc[UR36][R2.64], R0 ;  /* 0x0000000002007986 */ /* 0x0001e2000c101924 */
[----:B------:R-:W-:Y:S05]  /*9240*/  BRA `(.L_x_21687) ;  /* 0x0000000800bc7947 */ /* 0x000fea0003800000 */
.L_x_21692:
[----:B------:R-:W-:-:S05]  /*9250*/  HADD2.F32 R4, -RZ, R5.H0_H0 ;  /* 0x20000005ff047230 */ /* 0x000fca0000004100 */
[----:B------:R-:W-:-:S06]  /*9260*/  FMUL.FTZ R4, R4, 1 ;  /* 0x3f80000004047820 */ /* 0x000fcc0000410000 */
[----:B------:R-:W0:Y:S02]  /*9270*/  F2F.F64.F32 R4, R4 ;  /* 0x0000000400047310 */ /* 0x000e240000201800 */
[----:B0-----:R0:W-:Y:S01]  /*9280*/  STG.E.64 desc[UR36][R2.64], R4 ;  /* 0x0000000402007986 */ /* 0x0011e2000c101b24 */
[----:B------:R-:W-:Y:S05]  /*9290*/  BRA `(.L_x_21687) ;  /* 0x0000000800a87947 */ /* 0x000fea0003800000 */
.L_x_21682:
        /* <DEDUP_REMOVED lines=14> */
.L_x_21697:
        /* <DEDUP_REMOVED lines=18> */
.L_x_21700:
[----:B------:R-:W-:-:S04]  /*94a0*/  SHF.R.U32.HI R5, RZ, 0x18, R5 ;  /* 0x00000018ff057819 */ /* 0x000fc80000011605 */
[----:B------:R-:W-:-:S07]  /*94b0*/  LOP3.LUT R0, R0, 0x80, R5, 0xf8, !PT ;  /* 0x0000008000007812 */ /* 0x000fce00078ef805 */
.L_x_21699:
[----:B------:R-:W-:Y:S05]  /*94c0*/  BSYNC.RECONVERGENT B0 ;  /* 0x0000000000007941 */ /* 0x000fea0003800200 */
.L_x_21698:
[----:B------:R0:W-:Y:S01]  /*94d0*/  STG.E.U8 desc[UR36][R2.64], R0 ;  /* 0x0000000002007986 */ /* 0x0001e2000c101124 */
[----:B------:R-:W-:Y:S05]  /*94e0*/  BRA `(.L_x_21687) ;  /* 0x0000000800147947 */ /* 0x000fea0003800000 */
.L_x_21696:
        /* <DEDUP_REMOVED lines=18> */
.L_x_21703:
[----:B------:R-:W-:-:S04]  /*9610*/  SHF.R.U32.HI R5, RZ, 0x18, R5 ;  /* 0x00000018ff057819 */ /* 0x000fc80000011605 */
[----:B------:R-:W-:-:S07]  /*9620*/  LOP3.LUT R0, R0, 0x80, R5, 0xf8, !PT ;  /* 0x0000008000007812 */ /* 0x000fce00078ef805 */
.L_x_21702:
[----:B------:R-:W-:Y:S05]  /*9630*/  BSYNC.RECONVERGENT B0 ;  /* 0x0000000000007941 */ /* 0x000fea0003800200 */
.L_x_21701:
[----:B------:R0:W-:Y:S01]  /*9640*/  STG.E.U8 desc[UR36][R2.64], R0 ;  /* 0x0000000002007986 */ /* 0x0001e2000c101124 */
[----:B------:R-:W-:Y:S05]  /*9650*/  BRA `(.L_x_21687) ;  /* 0x0000000400b87947 */ /* 0x000fea0003800000 */
.L_x_21695:
        /* <DEDUP_REMOVED lines=22> */
.L_x_21705:
[----:B------:R-:W-:-:S06]  /*97c0*/  HADD2.F32 R5, -RZ, R5.H0_H0 ;  /* 0x20000005ff057230 */ /* 0x000fcc0000004100 */
[----:B------:R-:W0:Y:S02]  /*97d0*/  F2I.U64.TRUNC R4, R5 ;  /* 0x0000000500047311 */ /* 0x000e24000020d800 */
[----:B0-----:R0:W-:Y:S01]  /*97e0*/  STG.E.64 desc[UR36][R2.64], R4 ;  /* 0x0000000402007986 */ /* 0x0011e2000c101b24 */
[----:B------:R-:W-:Y:S05]  /*97f0*/  BRA `(.L_x_21687) ;  /* 0x0000000400507947 */ /* 0x000fea0003800000 */
.L_x_21704:
[----:B------:R-:W-:-:S06]  /*9800*/  HADD2.F32 R5, -RZ, R5.H0_H0 ;  /* 0x20000005ff057230 */ /* 0x000fcc0000004100 */
[----:B------:R-:W0:Y:S02]  /*9810*/  F2I.FTZ.U32.TRUNC.NTZ R5, R5 ;  /* 0x0000000500057305 */ /* 0x000e24000021f000 */
[----:B0-----:R0:W-:Y:S01]  /*9820*/  STG.E desc[UR36][R2.64], R5 ;  /* 0x0000000502007986 */ /* 0x0011e2000c101924 */
[----:B------:R-:W-:Y:S05]  /*9830*/  BRA `(.L_x_21687) ;  /* 0x0000000400407947 */ /* 0x000fea0003800000 */
.L_x_21694:
        /* <DEDUP_REMOVED lines=11> */
.L_x_21707:
[----:B------:R-:W-:Y:S01]  /*98f0*/  HADD2.F32 R5, -RZ, R5.H0_H0 ;  /* 0x20000005ff057230 */ /* 0x000fe20000004100 */
[----:B------:R-:W-:-:S04]  /*9900*/  CS2R R6, SRZ ;  /* 0x0000000000067805 */ /* 0x000fc8000001ff00 */
[----:B------:R-:W-:-:S06]  /*9910*/  FMUL.FTZ R5, R5, 1 ;  /* 0x3f80000005057820 */ /* 0x000fcc0000410000 */
[----:B------:R-:W0:Y:S02]  /*9920*/  F2F.F64.F32 R4, R5 ;  /* 0x0000000500047310 */ /* 0x000e240000201800 */
[----:B0-----:R0:W-:Y:S01]  /*9930*/  STG.E.128 desc[UR36][R2.64], R4 ;  /* 0x0000000402007986 */ /* 0x0011e2000c101d24 */
[----:B------:R-:W-:Y:S05]  /*9940*/  BRA `(.L_x_21687) ;  /* 0x0000000000fc7947 */ /* 0x000fea0003800000 */
.L_x_21706:
[----:B------:R-:W-:-:S09]  /*9950*/  UISETP.NE.AND UP0, UPT, UR4, 0xf, UPT ;  /* 0x0000000f0400788c */ /* 0x000fd2000bf05270 */
[----:B------:R-:W-:Y:S05]  /*9960*/  BRA.U !UP0, `(.L_x_21708) ;  /* 0x0000000108e87547 */ /* 0x000fea000b800000 */
[----:B------:R-:W-:-:S09]  /*9970*/  UISETP.NE.AND UP0, UPT, UR4, 0x17, UPT ;  /* 0x000000170400788c */ /* 0x000fd2000bf05270 */
[----:B------:R-:W-:Y:S05]  /*9980*/  BRA.U !UP0, `(.L_x_21709) ;  /* 0x0000000108907547 */ /* 0x000fea000b800000 */
[----:B------:R-:W-:-:S09]  /*9990*/  UISETP.NE.AND UP0, UPT, UR4, 0x18, UPT ;  /* 0x000000180400788c */ /* 0x000fd2000bf05270 */
[----:B------:R-:W-:Y:S05]  /*99a0*/  BRA.U !UP0, `(.L_x_21710) ;  /* 0x0000000108447547 */ /* 0x000fea000b800000 */
.L_x_21686:
        /* <DEDUP_REMOVED lines=16> */
.L_x_21711:
[----:B------:R-:W-:Y:S05]  /*9ab0*/  BRA `(.L_x_21687) ;  /* 0x0000000000a07947 */ /* 0x000fea0003800000 */
.L_x_21710:
        /* <DEDUP_REMOVED lines=13> */
.L_x_21713:
[----:B------:R-:W-:Y:S05]  /*9b90*/  BSYNC.RECONVERGENT B0 ;  /* 0x0000000000007941 */ /* 0x000fea0003800200 */
.L_x_21712:
[----:B------:R-:W-:-:S05]  /*9ba0*/  LOP3.LUT R5, R0, 0x80, R5, 0xf8, !PT ;  /* 0x0000008000057812 */ /* 0x000fca00078ef805 */
[----:B------:R3:W-:Y:S01]  /*9bb0*/  STG.E.U8 desc[UR36][R2.64], R5 ;  /* 0x0000000502007986 */ /* 0x0007e2000c101124 */
[----:B------:R-:W-:Y:S05]  /*9bc0*/  BRA `(.L_x_21687) ;  /* 0x00000000005c7947 */ /* 0x000fea0003800000 */
.L_x_21709:
        /* <DEDUP_REMOVED lines=12> */
.L_x_21715:
[----:B------:R-:W-:Y:S01]  /*9c90*/  IMAD.MOV.U32 R0, RZ, RZ, 0x7f ;  /* 0x0000007fff007424 */ /* 0x000fe200078e00ff */
[----:B------:R-:W-:-:S04]  /*9ca0*/  ISETP.GT.U32.AND P0, PT, R4, 0x7f800000, PT ;  /* 0x7f8000000400780c */ /* 0x000fc80003f04070 */
[----:B------:R-:W-:-:S09]  /*9cb0*/  SEL R0, R0, 0x7c, P0 ;  /* 0x0000007c00007807 */ /* 0x000fd20000000000 */
.L_x_21716:
[----:B------:R-:W-:Y:S05]  /*9cc0*/  BSYNC.RECONVERGENT B0 ;  /* 0x0000000000007941 */ /* 0x000fea0003800200 */
.L_x_21714:
[----:B------:R-:W-:-:S04]  /*9cd0*/  SHF.R.U32.HI R5, RZ, 0x18, R5 ;  /* 0x00000018ff057819 */ /* 0x000fc80000011605 */
[----:B------:R-:W-:-:S05]  /*9ce0*/  LOP3.LUT R5, R0, 0x80, R5, 0xf8, !PT ;  /* 0x0000008000057812 */ /* 0x000fca00078ef805 */
[----:B------:R2:W-:Y:S01]  /*9cf0*/  STG.E.U8 desc[UR36][R2.64], R5 ;  /* 0x0000000502007986 */ /* 0x0005e2000c101124 */
[----:B------:R-:W-:Y:S05]  /*9d00*/  BRA `(.L_x_21687) ;  /* 0x00000000000c7947 */ /* 0x000fea0003800000 */
.L_x_21708:
[----:B------:R-:W-:-:S05]  /*9d10*/  HADD2.F32 R0, -RZ, R5.H0_H0 ;  /* 0x20000005ff007230 */ /* 0x000fca0000004100 */
[----:B------:R-:W-:-:S05]  /*9d20*/  F2FP.BF16.F32.PACK_AB R0, RZ, R0 ;  /* 0x00000000ff00723e */ /* 0x000fca00000010ff */
[----:B------:R4:W-:Y:S02]  /*9d30*/  STG.E.U16 desc[UR36][R2.64], R0 ;  /* 0x0000000002007986 */ /* 0x0009e4000c101524 */
.L_x_21687:
[----:B------:R-:W-:-:S07]  /*9d40*/  IADD3 R17, PT, PT, R17, 0x80, RZ ;  /* 0x0000008011117810 */ /* 0x000fce0007ffe0ff */
.L_x_21643:
[----:B------:R-:W-:Y:S05]  /*9d50*/  BSYNC.RECONVERGENT B6 ;  /* 0x0000000000067941 */ /* 0x000fea0003800200 */
.L_x_21642:
[----:B------:R-:W5:Y:S02]  /*9d60*/  LDCU UR4, c[0x0][0x380] ;  /* 0x00007000ff0477ac */ /* 0x000f640008000800 */
[----:B-----5:R-:W-:-:S13]  /*9d70*/  ISETP.GE.AND P0, PT, R17, UR4, PT ;  /* 0x0000000411007c0c */ /* 0x020fda000bf06270 */
[----:B------:R-:W-:Y:S05]  /*9d80*/  @P0 EXIT ;  /* 0x000000000000094d */ /* 0x000fea0003800000 */
[----:B------:R-:W5:Y:S01]  /*9d90*/  LDCU UR4, c[0x0][0x388] ;  /* 0x00007100ff0477ac */ /* 0x000f620008000800 */
[----:B0-2-4-:R-:W-:Y:S02]  /*9da0*/  IMAD.MOV.U32 R0, RZ, RZ, RZ ;  /* 0x000000ffff007224 */ /* 0x015fe400078e00ff */
[----:B------:R-:W-:Y:S01]  /*9db0*/  IMAD.MOV.U32 R16, RZ, RZ, RZ ;  /* 0x000000ffff107224 */ /* 0x000fe200078e00ff */
[----:B-----5:R-:W-:-:S09]  /*9dc0*/  UISETP.NE.AND UP0, UPT, UR4, URZ, UPT ;  /* 0x000000ff0400728c */ /* 0x020fd2000bf05270 */
[----:B------:R-:W-:Y:S05]  /*9dd0*/  BRA.U !UP0, `(.L_x_21717) ;  /* 0x0000001108a87547 */ /* 0x000fea000b800000 */
[----:B------:R-:W1:Y:S01]  /*9de0*/  LDCU.64 UR4, c[0x0][0x390] ;  /* 0x00007200ff0477ac */ /* 0x000e620008000a00 */
[----:B------:R-:W-:Y:S01]  /*9df0*/  MOV R16, RZ ;  /* 0x000000ff00107202 */ /* 0x000fe20000000f00 */
[----:B------:R-:W0:Y:S01]  /*9e00*/  LDCU UR6, c[0x0][0x38c] ;  /* 0x00007180ff0677ac */ /* 0x000e220008000800 */
[----:B------:R-:W2:Y:S01]  /*9e10*/  LDCU.64 UR8, c[0x0][0x4b8] ;  /* 0x00009700ff0877ac */ /* 0x000ea20008000a00 */
[----:B------:R-:W-:Y:S02]  /*9e20*/  UISETP.NE.AND UP0, UPT, UR40, URZ, UPT ;  /* 0x000000ff2800728c */ /* 0x000fe4000bf05270 */
[----:B-1-3--:R-:W-:-:S05]  /*9e30*/  IMAD.HI.U32 R2, R17, UR4, R16 ;  /* 0x0000000411027c27 */ /* 0x00afca000f8e0010 */
        /* <DEDUP_REMOVED lines=292> */
.L_x_21717:
[----:B------:R-:W0:Y:S01]  /*b080*/  LDCU.128 UR8, c[0x0][0x580] ;  /* 0x0000b000ff0877ac */ /* 0x000e220008000c00 */
[----:B------:R-:W-:-:S04]  /*b090*/  UPRMT UR4, UR41, 0x9910, URZ ;  /* 0x0000991029047896 */ /* 0x000fc800080000ff */
[----:B------:R-:W-:Y:S01]  /*b0a0*/  UISETP.GT.AND UP0, UPT, UR4, 0x9, UPT ;  /* 0x000000090400788c */ /* 0x000fe2000bf04270 */
[----:B0-----:R-:W-:Y:S02]  /*b0b0*/  IADD3 R16, P0, PT, R16, UR8, RZ ;  /* 0x0000000810107c10 */ /* 0x001fe4000ff1e0ff */
[----:B-1-3--:R-:W-:-:S03]  /*b0c0*/  IADD3 R2, P1, PT, R0, UR10, RZ ;  /* 0x0000000a00027c10 */ /* 0x00afc6000ff3e0ff */
        /* <DEDUP_REMOVED lines=15> */
.L_x_21721:
[----:B------:R-:W2:Y:S02]  /*b1c0*/  LDG.E.U8 R2, desc[UR36][R2.64] ;  /* 0x0000002402027981 */ /* 0x000ea4000c1e1100 */
[----:B--2---:R-:W-:-:S04]  /*b1d0*/  I2FP.F32.U32 R0, R2 ;  /* 0x0000000200007245 */ /* 0x004fc80000201000 */
[----:B------:R-:W-:Y:S01]  /*b1e0*/  F2FP.F16.F32.PACK_AB R0, RZ, R0 ;  /* 0x00000000ff00723e */ /* 0x000fe200000000ff */
[----:B------:R-:W-:Y:S06]  /*b1f0*/  BRA `(.L_x_21723) ;  /* 0x0000000c009c7947 */ /* 0x000fec0003800000 */
.L_x_21720:
        /* <DEDUP_REMOVED lines=10> */
.L_x_21725:
[----:B------:R-:W2:Y:S02]  /*b2a0*/  LDG.E R2, desc[UR36][R2.64] ;  /* 0x0000002402027981 */ /* 0x000ea4000c1e1900 */
[----:B--2---:R-:W-:-:S04]  /*b2b0*/  I2FP.F32.S32 R0, R2 ;  /* 0x0000000200007245 */ /* 0x004fc80000201400 */
[----:B------:R-:W-:Y:S01]  /*b2c0*/  F2FP.F16.F32.PACK_AB R0, RZ, R0 ;  /* 0x00000000ff00723e */ /* 0x000fe200000000ff */
[----:B------:R-:W-:Y:S06]  /*b2d0*/  BRA `(.L_x_21723) ;  /* 0x0000000c00647947 */ /* 0x000fec0003800000 */
.L_x_21724:
[----:B------:R-:W2:Y:S02]  /*b2e0*/  LDG.E.U16 R2, desc[UR36][R2.64] ;  /* 0x0000002402027981 */ /* 0x000ea4000c1e1500 */
[----:B--2---:R-:W0:Y:S02]  /*b2f0*/  I2F.S16 R0, R2 ;  /* 0x0000000200007306 */ /* 0x004e240000101400 */
[----:B0-----:R-:W-:Y:S01]  /*b300*/  F2FP.F16.F32.PACK_AB R0, RZ, R0 ;  /* 0x00000000ff00723e */ /* 0x001fe200000000ff */
[----:B------:R-:W-:Y:S06]  /*b310*/  BRA `(.L_x_21723) ;  /* 0x0000000c00547947 */ /* 0x000fec0003800000 */
.L_x_21719:
        /* <DEDUP_REMOVED lines=9> */
.L_x_21727:
[----:B------:R0:W5:Y:S01]  /*b3b0*/  LDG.E.U16 R0, desc[UR36][R2.64] ;  /* 0x0000002402007981 */ /* 0x000162000c1e1500 */
[----:B------:R-:W-:Y:S05]  /*b3c0*/  BRA `(.L_x_21723) ;  /* 0x0000000c00287947 */ /* 0x000fea0003800000 */
.L_x_21726:
        /* <DEDUP_REMOVED lines=9> */
.L_x_21729:
[----:B------:R1:W5:Y:S01]  /*b460*/  LDG.E.U16 R0, desc[UR36][R2.64] ;  /* 0x0000002402007981 */ /* 0x000362000c1e1500 */
[----:B------:R-:W-:Y:S05]  /*b470*/  BRA `(.L_x_21723) ;  /* 0x0000000800fc7947 */ /* 0x000fea0003800000 */
.L_x_21728:
        /* <DEDUP_REMOVED lines=12> */
.L_x_21718:
        /* <DEDUP_REMOVED lines=13> */
.L_x_21732:
        /* <DEDUP_REMOVED lines=12> */
.L_x_21731:
        /* <DEDUP_REMOVED lines=27> */
.L_x_21734:
        /* <DEDUP_REMOVED lines=13> */
.L_x_21733:
[----:B------:R-:W2:Y:S02]  /*b950*/  LDG.E.U16 R0, desc[UR36][R2.64] ;  /* 0x0000002402007981 */ /* 0x000ea4000c1e1500 */
[----:B--2---:R-:W-:-:S05]  /*b960*/  IMAD.U32 R0, R0, 0x10000, RZ ;  /* 0x0001000000007824 */ /* 0x004fca00078e00ff */
[----:B------:R-:W-:Y:S01]  /*b970*/  F2FP.F16.F32.PACK_AB R0, RZ, R0 ;  /* 0x00000000ff00723e */ /* 0x000fe200000000ff */
[----:B------:R-:W-:Y:S06]  /*b980*/  BRA `(.L_x_21723) ;  /* 0x0000000400b87947 */ /* 0x000fec0003800000 */
.L_x_21730:
        /* <DEDUP_REMOVED lines=12> */
.L_x_21737:
        /* <DEDUP_REMOVED lines=21> */
.L_x_21741:
[----:B------:R-:W-:Y:S05]  /*bba0*/  BSYNC.RECONVERGENT B1 ;  /* 0x0000000000017941 */ /* 0x000fea0003800200 */
.L_x_21740:
[----:B------:R-:W-:Y:S02]  /*bbb0*/  SHF.L.U32 R0, R0, 0x14, RZ ;  /* 0x0000001400007819 */ /* 0x000fe400000006ff */
[----:B------:R-:W-:-:S04]  /*bbc0*/  LEA R2, R2, 0x3b800000, 0x17 ;  /* 0x3b80000002027811 */ /* 0x000fc800078eb8ff */
[----:B------:R-:W-:-:S07]  /*bbd0*/  LOP3.LUT R0, R2, R0, R7, 0xfe, !PT ;  /* 0x0000000002007212 */ /* 0x000fce00078efe07 */
.L_x_21739:
[----:B------:R-:W-:Y:S05]  /*bbe0*/  BSYNC.RECONVERGENT B0 ;  /* 0x0000000000007941 */ /* 0x000fea0003800200 */
.L_x_21738:
[----:B------:R-:W-:Y:S01]  /*bbf0*/  F2FP.F16.F32.PACK_AB R0, RZ, R0 ;  /* 0x00000000ff00723e */ /* 0x000fe200000000ff */
[----:B------:R-:W-:Y:S06]  /*bc00*/  BRA `(.L_x_21723) ;  /* 0x0000000400187947 */ /* 0x000fec0003800000 */
.L_x_21736:
        /* <DEDUP_REMOVED lines=21> */
.L_x_21745:
[----:B------:R-:W-:Y:S05]  /*bd60*/  BSYNC.RECONVERGENT B1 ;  /* 0x0000000000017941 */ /* 0x000fea0003800200 */
.L_x_21744:
[----:B------:R-:W-:Y:S01]  /*bd70*/  IMAD.SHL.U32 R0, R0, 0x200000, RZ ;  /* 0x0020000000007824 */ /* 0x000fe200078e00ff */
[----:B------:R-:W-:-:S04]  /*bd80*/  LEA R2, R2, 0x37800000, 0x17 ;  /* 0x3780000002027811 */ /* 0x000fc800078eb8ff */
[----:B------:R-:W-:-:S07]  /*bd90*/  LOP3.LUT R0, R2, R0, R7, 0xfe, !PT ;  /* 0x0000000002007212 */ /* 0x000fce00078efe07 */
.L_x_21743:
[----:B------:R-:W-:Y:S05]  /*bda0*/  BSYNC.RECONVERGENT B0 ;  /* 0x0000000000007941 */ /* 0x000fea0003800200 */
.L_x_21742:
[----:B------:R-:W-:Y:S01]  /*bdb0*/  F2FP.F16.F32.PACK_AB R0, RZ, R0 ;  /* 0x00000000ff00723e */ /* 0x000fe200000000ff */
[----:B------:R-:W-:Y:S06]  /*bdc0*/  BRA `(.L_x_21723) ;  /* 0x0000000000a87947 */ /* 0x000fec0003800000 */
.L_x_21735:
        /* <DEDUP_REMOVED lines=14> */
.L_x_21749:
[----:B------:R-:W-:Y:S05]  /*beb0*/  BSYNC.RECONVERGENT B0 ;  /* 0x0000000000007941 */ /* 0x000fea0003800200 */
.L_x_21748:
[----:B------:R-:W-:Y:S01]  /*bec0*/  F2FP.F16.F32.PACK_AB R0, RZ, R0 ;  /* 0x00000000ff00723e */ /* 0x000fe200000000ff */
[----:B------:R-:W-:Y:S06]  /*bed0*/  BRA `(.L_x_21723) ;  /* 0x0000000000647947 */ /* 0x000fec0003800000 */
.L_x_21722:
        /* <DEDUP_REMOVED lines=16> */
.L_x_21750:
[----:B------:R-:W-:Y:S01]  /*bfe0*/  PRMT R0, RZ, 0x7610, R0 ;  /* 0x00007610ff007816 */ /* 0x000fe20000000000 */
[----:B------:R-:W-:Y:S06]  /*bff0*/  BRA `(.L_x_21723) ;  /* 0x00000000001c7947 */ /* 0x000fec0003800000 */
.L_x_21747:
[----:B------:R-:W2:Y:S02]  /*c000*/  LDG.E.64 R2, desc[UR36][R2.64] ;  /* 0x0000002402027981 */ /* 0x000ea4000c1e1b00 */
[----:B--2---:R-:W0:Y:S02]  /*c010*/  I2F.U64 R0, R2 ;  /* 0x0000000200007312 */ /* 0x004e240000301000 */
[----:B0-----:R-:W-:Y:S01]  /*c020*/  F2FP.F16.F32.PACK_AB R0, RZ, R0 ;  /* 0x00000000ff00723e */ /* 0x001fe200000000ff */
[----:B------:R-:W-:Y:S06]  /*c030*/  BRA `(.L_x_21723) ;  /* 0x00000000000c7947 */ /* 0x000fec0003800000 */
.L_x_21746:
[----:B------:R-:W2:Y:S02]  /*c040*/  LDG.E R2, desc[UR36][R2.64] ;  /* 0x0000002402027981 */ /* 0x000ea4000c1e1900 */
[----:B--2---:R-:W-:-:S04]  /*c050*/  I2FP.F32.U32 R0, R2 ;  /* 0x0000000200007245 */ /* 0x004fc80000201000 */
[----:B------:R-:W-:-:S07]  /*c060*/  F2FP.F16.F32.PACK_AB R0, RZ, R0 ;  /* 0x00000000ff00723e */ /* 0x000fce00000000ff */
.L_x_21723:
[----:B01----:R-:W0:Y:S01]  /*c070*/  LDC.U16 R3, c[0x0][0x592] ;  /* 0x00016480ff037b82 */ /* 0x003e220000000400 */
[----:B-----5:R-:W-:Y:S01]  /*c080*/  HADD2.F32 R2, -RZ, R0.H0_H0 ;  /* 0x20000000ff027230 */ /* 0x020fe20000004100 */
[----:B------:R-:W-:Y:S04]  /*c090*/  BSSY.RECONVERGENT B0, `(.L_x_21751) ;  /* 0x000001c000007945 */ /* 0x000fe80003800200 */
[----:B------:R-:W-:Y:S01]  /*c0a0*/  FSETP.NAN.FTZ.AND P0, PT, R2, R2, PT ;  /* 0x000000020200720b */ /* 0x000fe20003f18000 */
[----:B0-----:R-:W-:-:S05]  /*c0b0*/  HADD2.F32 R5, -RZ, R3.H0_H0 ;  /* 0x20000003ff057230 */ /* 0x001fca0000004100 */
        /* <DEDUP_REMOVED lines=9> */
[----:B------:R-:W-:Y:S02]  /*c150*/  LOP3.LUT R19, R19, R0, RZ, 0x3c, !PT ;  /* 0x0000000013137212 */ /* 0x000fe400078e3cff */
[----:B------:R-:W-:Y:S02]  /*c160*/  MOV R3, 0x1 ;  /* 0x0000000100037802 */ /* 0x000fe40000000f00 */
[----:B------:R-:W-:Y:S02]  /*c170*/  PRMT R2, R19, 0x9910, RZ ;  /* 0x0000991013027816 */ /* 0x000fe400000000ff */
[----:B------:R-:W-:Y:S02]  /*c180*/  ISETP.GT.U32.AND P1, PT, R4, UR44, PT ;  /* 0x0000002c04007c0c */ /* 0x000fe4000bf24070 */
[----:B------:R-:W-:-:S04]  /*c190*/  ISETP.GT.AND P0, PT, R2, -0x1, PT ;  /* 0xffffffff0200780c */ /* 0x000fc80003f04270 */
[----:B------:R-:W-:-:S04]  /*c1a0*/  SEL R2, R3, 0xffff, P0 ;  /* 0x0000ffff03027807 */ /* 0x000fc80000000000 */
[----:B------:R-:W-:-:S05]  /*c1b0*/  SEL R3, R2, 0xffff, !P1 ;  /* 0x0000ffff02037807 */ /* 0x000fca0004800000 */
[----:B------:R-:W-:-:S05]  /*c1c0*/  IMAD.IADD R3, R3, 0x1, R0 ;  /* 0x0000000103037824 */ /* 0x000fca00078e0200 */
[----:B------:R-:W-:Y:S01]  /*c1d0*/  PRMT R19, R3, 0x7610, R19 ;  /* 0x0000761003137816 */ /* 0x000fe20000000013 */
[----:B------:R-:W-:Y:S06]  /*c1e0*/  BRA `(.L_x_21753) ;  /* 0x0000000000187947 */ /* 0x000fec0003800000 */
.L_x_21754:
[----:B------:R-:W-:-:S04]  /*c1f0*/  ISETP.NE.AND P0, PT, RZ, UR44, PT ;  /* 0x0000002cff007c0c */ /* 0x000fc8000bf05270 */
[----:B------:R-:W-:Y:S01]  /*c200*/  SEL R19, R19, UR38, !P0 ;  /* 0x0000002613137c07 */ /* 0x000fe2000c000000 */
[----:B------:R-:W-:Y:S08]  /*c210*/  BRA `(.L_x_21753) ;  /* 0x00000000000c7947 */ /* 0x000ff00003800000 */
.L_x_21752:
[----:B------:R-:W-:-:S05]  /*c220*/  FADD.FTZ R0, R5, R2 ;  /* 0x0000000205007221 */ /* 0x000fca0000010000 */
[----:B------:R-:W-:-:S04]  /*c230*/  F2FP.F16.F32.PACK_AB R0, RZ, R0 ;  /* 0x00000000ff00723e */ /* 0x000fc800000000ff */
[----:B------:R-:W-:-:S07]  /*c240*/  PRMT R19, R0, 0x7610, R19 ;  /* 0x0000761000137816 */ /* 0x000fce0000000013 */
.L_x_21753:
[----:B------:R-:W-:Y:S05]  /*c250*/  BSYNC.RECONVERGENT B0 ;  /* 0x0000000000007941 */ /* 0x000fea0003800200 */
.L_x_21751:
        /* <DEDUP_REMOVED lines=15> */
.L_x_21758:
[----:B------:R-:W-:-:S06]  /*c350*/  HADD2.F32 R3, -RZ, R19.H0_H0 ;  /* 0x20000013ff037230 */ /* 0x000fcc0000004100 */
[----:B------:R-:W0:Y:S02]  /*c360*/  F2I.S64.TRUNC R2, R3 ;  /* 0x0000000300027311 */ /* 0x000e24000020d900 */
[----:B0-----:R-:W-:Y:S01]  /*c370*/  STG.E.U8 desc[UR36][R16.64], R2 ;  /* 0x0000000210007986 */ /* 0x001fe2000c101124 */
[----:B------:R-:W-:Y:S05]  /*c380*/  EXIT ;  /* 0x000000000000794d */ /* 0x000fea0003800000 */
.L_x_21757:
        /* <DEDUP_REMOVED lines=10> */
.L_x_21761:
[----:B------:R-:W-:-:S06]  /*c430*/  HADD2.F32 R19, -RZ, R19.H0_H0 ;  /* 0x20000013ff137230 */ /* 0x000fcc0000004100 */
[----:B------:R-:W0:Y:S02]  /*c440*/  F2I.FTZ.TRUNC.NTZ R19, R19 ;  /* 0x0000001300137305 */ /* 0x000e24000021f100 */
[----:B0-----:R-:W-:Y:S01]  /*c450*/  STG.E desc[UR36][R16.64], R19 ;  /* 0x0000001310007986 */ /* 0x001fe2000c101924 */
[----:B------:R-:W-:Y:S05]  /*c460*/  EXIT ;  /* 0x000000000000794d */ /* 0x000fea0003800000 */
.L_x_21760:
[----:B------:R-:W-:-:S06]  /*c470*/  HADD2.F32 R19, -RZ, R19.H0_H0 ;  /* 0x20000013ff137230 */ /* 0x000fcc0000004100 */
[----:B------:R-:W0:Y:S02]  /*c480*/  F2I.FTZ.TRUNC.NTZ R19, R19 ;  /* 0x0000001300137305 */ /* 0x000e24000021f100 */
[----:B0-----:R-:W-:Y:S01]  /*c490*/  STG.E.U16 desc[UR36][R16.64], R19 ;  /* 0x0000001310007986 */ /* 0x001fe2000c101524 */
[----:B------:R-:W-:Y:S05]  /*c4a0*/  EXIT ;  /* 0x000000000000794d */ /* 0x000fea0003800000 */
.L_x_21756:
        /* <DEDUP_REMOVED lines=9> */
.L_x_21763:
[----:B------:R-:W-:Y:S01]  /*c540*/  STG.E.U16 desc[UR36][R16.64], R19 ;  /* 0x0000001310007986 */ /* 0x000fe2000c101524 */
[----:B------:R-:W-:Y:S05]  /*c550*/  EXIT ;  /* 0x000000000000794d */ /* 0x000fea0003800000 */
.L_x_21762:
        /* <DEDUP_REMOVED lines=10> */
.L_x_21765:
[----:B------:R-:W-:-:S05]  /*c600*/  HADD2.F32 R0, -RZ, R19.H0_H0 ;  /* 0x20000013ff007230 */ /* 0x000fca0000004100 */
[----:B------:R-:W-:-:S04]  /*c610*/  F2FP.F16.F32.PACK_AB R0, RZ, R0 ;  /* 0x00000000ff00723e */ /* 0x000fc800000000ff */
[----:B------:R-:W-:-:S05]  /*c620*/  PRMT R0, R0, 0x5410, RZ ;  /* 0x0000541000007816 */ /* 0x000fca00000000ff */
[----:B------:R-:W-:Y:S01]  /*c630*/  STG.E desc[UR36][R16.64], R0 ;  /* 0x0000000010007986 */ /* 0x000fe2000c101924 */
[----:B------:R-:W-:Y:S05]  /*c640*/  EXIT ;  /* 0x000000000000794d */ /* 0x000fea0003800000 */
.L_x_21764:
[----:B------:R-:W-:-:S05]  /*c650*/  HADD2.F32 R2, -RZ, R19.H0_H0 ;  /* 0x20000013ff027230 */ /* 0x000fca0000004100 */
[----:B------:R-:W-:-:S06]  /*c660*/  FMUL.FTZ R2, R2, 1 ;  /* 0x3f80000002027820 */ /* 0x000fcc0000410000 */
[----:B------:R-:W0:Y:S02]  /*c670*/  F2F.F64.F32 R2, R2 ;  /* 0x0000000200027310 */ /* 0x000e240000201800 */
[----:B0-----:R-:W-:Y:S01]  /*c680*/  STG.E.64 desc[UR36][R16.64], R2 ;  /* 0x0000000210007986 */ /* 0x001fe2000c101b24 */
[----:B------:R-:W-:Y:S05]  /*c690*/  EXIT ;  /* 0x000000000000794d */ /* 0x000fea0003800000 */
.L_x_21755:
        /* <DEDUP_REMOVED lines=14> */
.L_x_21769:
        /* <DEDUP_REMOVED lines=17> */
.L_x_21772:
[----:B------:R-:W-:-:S04]  /*c890*/  SHF.R.U32.HI R3, RZ, 0x18, R3 ;  /* 0x00000018ff037819 */ /* 0x000fc80000011603 */
[----:B------:R-:W-:-:S04]  /*c8a0*/  LOP3.LUT R0, R0, 0x80, R3, 0xf8, !PT ;  /* 0x0000008000007812 */ /* 0x000fc800078ef803 */
[----:B------:R-:W-:-:S07]  /*c8b0*/  PRMT R8, R0, 0x7610, R8 ;  /* 0x0000761000087816 */ /* 0x000fce0000000008 */
.L_x_21771:
[----:B------:R-:W-:Y:S05]  /*c8c0*/  BSYNC.RECONVERGENT B0 ;  /* 0x0000000000007941 */ /* 0x000fea0003800200 */
.L_x_21770:
[----:B------:R-:W-:Y:S01]  /*c8d0*/  STG.E.U8 desc[UR36][R16.64], R8 ;  /* 0x0000000810007986 */ /* 0x000fe2000c101124 */
[----:B------:R-:W-:Y:S05]  /*c8e0*/  EXIT ;  /* 0x000000000000794d */ /* 0x000fea0003800000 */
.L_x_21768:
        /* <DEDUP_REMOVED lines=17> */
.L_x_21775:
[----:B------:R-:W-:-:S04]  /*ca00*/  SHF.R.U32.HI R3, RZ, 0x18, R3 ;  /* 0x00000018ff037819 */ /* 0x000fc80000011603 */
[----:B------:R-:W-:-:S04]  /*ca10*/  LOP3.LUT R0, R0, 0x80, R3, 0xf8, !PT ;  /* 0x0000008000007812 */ /* 0x000fc800078ef803 */
[----:B------:R-:W-:-:S07]  /*ca20*/  PRMT R8, R0, 0x7610, R8 ;  /* 0x0000761000087816 */ /* 0x000fce0000000008 */
.L_x_21774:
[----:B------:R-:W-:Y:S05]  /*ca30*/  BSYNC.RECONVERGENT B0 ;  /* 0x0000000000007941 */ /* 0x000fea0003800200 */
.L_x_21773:
[----:B------:R-:W-:Y:S01]  /*ca40*/  STG.E.U8 desc[UR36][R16.64], R8 ;  /* 0x0000000810007986 */ /* 0x000fe2000c101124 */
[----:B------:R-:W-:Y:S05]  /*ca50*/  EXIT ;  /* 0x000000000000794d */ /* 0x000fea0003800000 */
.L_x_21767:
        /* <DEDUP_REMOVED lines=22> */
.L_x_21777:
[----:B------:R-:W-:-:S06]  /*cbc0*/  HADD2.F32 R2, -RZ, R19.H0_H0 ;  /* 0x20000013ff027230 */ /* 0x000fcc0000004100 */
[----:B------:R-:W0:Y:S02]  /*cbd0*/  F2I.U64.TRUNC R2, R2 ;  /* 0x0000000200027311 */ /* 0x000e24000020d800 */
[----:B0-----:R-:W-:Y:S01]  /*cbe0*/  STG.E.64 desc[UR36][R16.64], R2 ;  /* 0x0000000210007986 */ /* 0x001fe2000c101b24 */
[----:B------:R-:W-:Y:S05]  /*cbf0*/  EXIT ;  /* 0x000000000000794d */ /* 0x000fea0003800000 */
.L_x_21776:
[----:B------:R-:W-:-:S06]  /*cc00*/  HADD2.F32 R19, -RZ, R19.H0_H0 ;  /* 0x20000013ff137230 */ /* 0x000fcc0000004100 */
[----:B------:R-:W0:Y:S02]  /*cc10*/  F2I.FTZ.U32.TRUNC.NTZ R19, R19 ;  /* 0x0000001300137305 */ /* 0x000e24000021f000 */
[----:B0-----:R-:W-:Y:S01]  /*cc20*/  STG.E desc[UR36][R16.64], R19 ;  /* 0x0000001310007986 */ /* 0x001fe2000c101924 */
[----:B------:R-:W-:Y:S05]  /*cc30*/  EXIT ;  /* 0x000000000000794d */ /* 0x000fea0003800000 */
.L_x_21766:
        /* <DEDUP_REMOVED lines=11> */
.L_x_21779:
[----:B------:R-:W-:Y:S01]  /*ccf0*/  HADD2.F32 R19, -RZ, R19.H0_H0 ;  /* 0x20000013ff137230 */ /* 0x000fe20000004100 */
[----:B------:R-:W-:-:S04]  /*cd00*/  CS2R R6, SRZ ;  /* 0x0000000000067805 */ /* 0x000fc8000001ff00 */
[----:B------:R-:W-:-:S06]  /*cd10*/  FMUL.FTZ R4, R19, 1 ;  /* 0x3f80000013047820 */ /* 0x000fcc0000410000 */
[----:B------:R-:W0:Y:S02]  /*cd20*/  F2F.F64.F32 R4, R4 ;  /* 0x0000000400047310 */ /* 0x000e240000201800 */
[----:B0-----:R-:W-:Y:S01]  /*cd30*/  STG.E.128 desc[UR36][R16.64], R4 ;  /* 0x0000000410007986 */ /* 0x001fe2000c101d24 */
[----:B------:R-:W-:Y:S05]  /*cd40*/  EXIT ;  /* 0x000000000000794d */ /* 0x000fea0003800000 */
.L_x_21778:
[----:B------:R-:W-:-:S09]  /*cd50*/  UISETP.NE.AND UP0, UPT, UR4, 0xf, UPT ;  /* 0x0000000f0400788c */ /* 0x000fd2000bf05270 */
[----:B------:R-:W-:Y:S05]  /*cd60*/  BRA.U !UP0, `(.L_x_21780) ;  /* 0x0000000108e87547 */ /* 0x000fea000b800000 */
[----:B------:R-:W-:-:S09]  /*cd70*/  UISETP.NE.AND UP0, UPT, UR4, 0x17, UPT ;  /* 0x000000170400788c */ /* 0x000fd2000bf05270 */
[----:B------:R-:W-:Y:S05]  /*cd80*/  BRA.U !UP0, `(.L_x_21781) ;  /* 0x0000000108907547 */ /* 0x000fea000b800000 */
[----:B------:R-:W-:-:S09]  /*cd90*/  UISETP.NE.AND UP0, UPT, UR4, 0x18, UPT ;  /* 0x000000180400788c */ /* 0x000fd2000bf05270 */
[----:B------:R-:W-:Y:S05]  /*cda0*/  BRA.U !UP0, `(.L_x_21782) ;  /* 0x0000000108447547 */ /* 0x000fea000b800000 */
.L_x_21759:
        /* <DEDUP_REMOVED lines=16> */
.L_x_21783:
[----:B------:R-:W-:Y:S05]  /*ceb0*/  EXIT ;  /* 0x000000000000794d */ /* 0x000fea0003800000 */
.L_x_21782:
        /* <DEDUP_REMOVED lines=13> */
.L_x_21785:
[----:B------:R-:W-:Y:S05]  /*cf90*/  BSYNC.RECONVERGENT B0 ;  /* 0x0000000000007941 */ /* 0x000fea0003800200 */
.L_x_21784:
[----:B------:R-:W-:-:S05]  /*cfa0*/  LOP3.LUT R3, R0, 0x80, R3, 0xf8, !PT ;  /* 0x0000008000037812 */ /* 0x000fca00078ef803 */
[----:B------:R-:W-:Y:S01]  /*cfb0*/  STG.E.U8 desc[UR36][R16.64], R3 ;  /* 0x0000000310007986 */ /* 0x000fe2000c101124 */
[----:B------:R-:W-:Y:S05]  /*cfc0*/  EXIT ;  /* 0x000000000000794d */ /* 0x000fea0003800000 */
.L_x_21781:
        /* <DEDUP_REMOVED lines=12> */
.L_x_21787:
[----:B------:R-:W-:Y:S01]  /*d090*/  IMAD.MOV.U32 R0, RZ, RZ, 0x7f ;  /* 0x0000007fff007424 */ /* 0x000fe200078e00ff */
[----:B------:R-:W-:-:S04]  /*d0a0*/  ISETP.GT.U32.AND P0, PT, R2, 0x7f800000, PT ;  /* 0x7f8000000200780c */ /* 0x000fc80003f04070 */
[----:B------:R-:W-:-:S09]  /*d0b0*/  SEL R0, R0, 0x7c, P0 ;  /* 0x0000007c00007807 */ /* 0x000fd20000000000 */
.L_x_21788:
[----:B------:R-:W-:Y:S05]  /*d0c0*/  BSYNC.RECONVERGENT B0 ;  /* 0x0000000000007941 */ /* 0x000fea0003800200 */
.L_x_21786:
[----:B------:R-:W-:-:S04]  /*d0d0*/  SHF.R.U32.HI R3, RZ, 0x18, R3 ;  /* 0x00000018ff037819 */ /* 0x000fc80000011603 */
[----:B------:R-:W-:-:S05]  /*d0e0*/  LOP3.LUT R3, R0, 0x80, R3, 0xf8, !PT ;  /* 0x0000008000037812 */ /* 0x000fca00078ef803 */
[----:B------:R-:W-:Y:S01]  /*d0f0*/  STG.E.U8 desc[UR36][R16.64], R3 ;  /* 0x0000000310007986 */ /* 0x000fe2000c101124 */
[----:B------:R-:W-:Y:S05]  /*d100*/  EXIT ;  /* 0x000000000000794d */ /* 0x000fea0003800000 */
.L_x_21780:
[----:B------:R-:W-:-:S05]  /*d110*/  HADD2.F32 R0, -RZ, R19.H0_H0 ;  /* 0x20000013ff007230 */ /* 0x000fca0000004100 */
[----:B------:R-:W-:-:S05]  /*d120*/  F2FP.BF16.F32.PACK_AB R0, RZ, R0 ;  /* 0x00000000ff00723e */ /* 0x000fca00000010ff */
[----:B------:R-:W-:Y:S01]  /*d130*/  STG.E.U16 desc[UR36][R16.64], R0 ;  /* 0x0000000010007986 */ /* 0x000fe2000c101524 */
[----:B------:R-:W-:Y:S05]  /*d140*/  EXIT ;  /* 0x000000000000794d */ /* 0x000fea0003800000 */
.L_x_21789:
        /* <DEDUP_REMOVED lines=11> */
.L_x_31227:


//--------------------- .text._ZN2at6native27unrolled_elementwise_kernelINS0_13BUnaryFunctorIN3c104HalfES4_S4_ZZZNS0_21nextafter_kernel_cudaERNS_18TensorIteratorBaseEENKUlvE_clEvENKUlvE2_clEvEUlS4_S4_E_EESt5arrayIPcLm2EELi4E23TrivialOffsetCalculatorILi1EjESF_NS0_6memory12LoadWithCastILi1EEENSG_13StoreWithCastILi1EEEEEviT_T0_T2_T3_T4_T5_ --------------------------
	.section	.text._ZN2at6native27unrolled_elementwise_kernelINS0_13BUnaryFunctorIN3c104HalfES4_S4_ZZZNS0_21nextafter_kernel_cudaERNS_18TensorIteratorBaseEENKUlvE_clEvENKUlvE2_clEvEUlS4_S4_E_EESt5arrayIPcLm2EELi4E23TrivialOffsetCalculatorILi1EjESF_NS0_6memory12LoadWithCastILi1EEENSG_13StoreWithCastILi1EEEEEviT_T0_T2_T3_T4_T5_,"ax",@progbits
	.align	128
        .global         _ZN2at6native27unrolled_elementwise_kernelINS0_13BUnaryFunctorIN3c104HalfES4_S4_ZZZNS0_21nextafter_kernel_cudaERNS_18TensorIteratorBaseEENKUlvE_clEvENKUlvE2_clEvEUlS4_S4_E_EESt5arrayIPcLm2EELi4E23TrivialOffsetCalculatorILi1EjESF_NS0_6memory12LoadWithCastILi1EEENSG_13StoreWithCastILi1EEEEEviT_T0_T2_T3_T4_T5_
        .type           _ZN2at6native27unrolled_elementwise_kernelINS0_13BUnaryFunctorIN3c104HalfES4_S4_ZZZNS0_21nextafter_kernel_cudaERNS_18TensorIteratorBaseEENKUlvE_clEvENKUlvE2_clEvEUlS4_S4_E_EESt5arrayIPcLm2EELi4E23TrivialOffsetCalculatorILi1EjESF_NS0_6memory12LoadWithCastILi1EEENSG_13StoreWithCastILi1EEEEEviT_T0_T2_T3_T4_T5_,@function
        .size           _ZN2at6native27unrolled_elementwise_kernelINS0_13BUnaryFunctorIN3c104HalfES4_S4_ZZZNS0_21nextafter_kernel_cudaERNS_18TensorIteratorBaseEENKUlvE_clEvENKUlvE2_clEvEUlS4_S4_E_EESt5arrayIPcLm2EELi4E23TrivialOffsetCalculatorILi1EjESF_NS0_6memory12LoadWithCastILi1EEENSG_13StoreWithCastILi1EEEEEviT_T0_T2_T3_T4_T5_,(.L_x_31228 - _ZN2at6native27unrolled_elementwise_kernelINS0_13BUnaryFunctorIN3c104HalfES4_S4_ZZZNS0_21nextafter_kernel_cudaERNS_18TensorIteratorBaseEENKUlvE_clEvENKUlvE2_clEvEUlS4_S4_E_EESt5arrayIPcLm2EELi4E23TrivialOffsetCalculatorILi1EjESF_NS0_6memory12LoadWithCastILi1EEENSG_13StoreWithCastILi1EEEEEviT_T0_T2_T3_T4_T5_)
        .other          _ZN2at6native27unrolled_elementwise_kernelINS0_13BUnaryFunctorIN3c104HalfES4_S4_ZZZNS0_21nextafter_kernel_cudaERNS_18TensorIteratorBaseEENKUlvE_clEvENKUlvE2_clEvEUlS4_S4_E_EESt5arrayIPcLm2EELi4E23TrivialOffsetCalculatorILi1EjESF_NS0_6memory12LoadWithCastILi1EEENSG_13StoreWithCastILi1EEEEEviT_T0_T2_T3_T4_T5_,@"STO_CUDA_ENTRY STV_DEFAULT"
_ZN2at6native27unrolled_elementwise_kernelINS0_13BUnaryFunctorIN3c104HalfES4_S4_ZZZNS0_21nextafter_kernel_cudaERNS_18TensorIteratorBaseEENKUlvE_clEvENKUlvE2_clEvEUlS4_S4_E_EESt5arrayIPcLm2EELi4E23TrivialOffsetCalculatorILi1EjESF_NS0_6memory12LoadWithCastILi1EEENSG_13StoreWithCastILi1EEEEEviT_T0_T2_T3_T4_T5_:
.text._ZN2at6native27unrolled_elementwise_kernelINS0_13BUnaryFunctorIN3c104HalfES4_S4_ZZZNS0_21nextafter_kernel_cudaERNS_18TensorIteratorBaseEENKUlvE_clEvENKUlvE2_clEvEUlS4_S4_E_EESt5arrayIPcLm2EELi4E23TrivialOffsetCalculatorILi1EjESF_NS0_6memory12LoadWithCastILi1EEENSG_13StoreWithCastILi1EEEEEviT_T0_T2_T3_T4_T5_:
        /* <DEDUP_REMOVED lines=34> */
.L_x_21795:
[----:B------:R-:W2:Y:S02]  /*0220*/  LDG.E.U8 R4, desc[UR36][R4.64] ;  /* 0x0000002404047981 */ /* 0x000ea4000c1e1100 */
[----:B--2---:R-:W-:-:S04]  /*0230*/  I2FP.F32.U32 R0, R4 ;  /* 0x0000000400007245 */ /* 0x004fc80000201000 */
[----:B------:R-:W-:-:S04]  /*0240*/  F2FP.F16.F32.PACK_AB R0, RZ, R0 ;  /* 0x00000000ff00723e */ /* 0x000fc800000000ff */
[----:B------:R-:W-:Y:S01]  /*0250*/  PRMT R18, R0, 0x7610, R18 ;  /* 0x0000761000127816 */ /* 0x000fe20000000012 */
[----:B------:R-:W-:Y:S06]  /*0260*/  BRA `(.L_x_21797) ;  /* 0x0000000c00d87947 */ /* 0x000fec0003800000 */
.L_x_21794:
        /* <DEDUP_REMOVED lines=11> */
.L_x_21799:
[----:B------:R-:W2:Y:S02]  /*0320*/  LDG.E R4, desc[UR36][R4.64] ;  /* 0x0000002404047981 */ /* 0x000ea4000c1e1900 */
[----:B--2---:R-:W-:-:S04]  /*0330*/  I2FP.F32.S32 R0, R4 ;  /* 0x0000000400007245 */ /* 0x004fc80000201400 */
[----:B------:R-:W-:-:S04]  /*0340*/  F2FP.F16.F32.PACK_AB R0, RZ, R0 ;  /* 0x00000000ff00723e */ /* 0x000fc800000000ff */
[----:B------:R-:W-:Y:S01]  /*0350*/  PRMT R18, R0, 0x7610, R18 ;  /* 0x0000761000127816 */ /* 0x000fe20000000012 */
[----:B------:R-:W-:Y:S06]  /*0360*/  BRA `(.L_x_21797) ;  /* 0x0000000c00987947 */ /* 0x000fec0003800000 */
.L_x_21798:
[----:B------:R-:W2:Y:S02]  /*0370*/  LDG.E.U16 R4, desc[UR36][R4.64] ;  /* 0x0000002404047981 */ /* 0x000ea4000c1e1500 */
[----:B--2---:R-:W0:Y:S02]  /*0380*/  I2F.S16 R0, R4 ;  /* 0x0000000400007306 */ /* 0x004e240000101400 */
[----:B0-----:R-:W-:-:S04]  /*0390*/  F2FP.F16.F32.PACK_AB R0, RZ, R0 ;  /* 0x00000000ff00723e */ /* 0x001fc800000000ff */
[----:B------:R-:W-:Y:S01]  /*03a0*/  PRMT R18, R0, 0x7610, R18 ;  /* 0x0000761000127816 */ /* 0x000fe20000000012 */
[----:B------:R-:W-:Y:S06]  /*03b0*/  BRA `(.L_x_21797) ;  /* 0x0000000c00847947 */ /* 0x000fec0003800000 */
.L_x_21793:
        /* <DEDUP_REMOVED lines=9> */
.L_x_21801:
[----:B------:R1:W5:Y:S01]  /*0450*/  LDG.E.U16 R18, desc[UR36][R4.64] ;  /* 0x0000002404127981 */ /* 0x000362000c1e1500 */
[----:B------:R-:W-:Y:S05]  /*0460*/  BRA `(.L_x_21797) ;  /* 0x0000000c00587947 */ /* 0x000fea0003800000 */
.L_x_21800:
        /* <DEDUP_REMOVED lines=9> */
.L_x_21803:
[----:B------:R0:W5:Y:S01]  /*0500*/  LDG.E.U16 R18, desc[UR36][R4.64] ;  /* 0x0000002404127981 */ /* 0x000162000c1e1500 */
[----:B------:R-:W-:Y:S05]  /*0510*/  BRA `(.L_x_21797) ;  /* 0x0000000c002c7947 */ /* 0x000fea0003800000 */
.L_x_21802:
        /* <DEDUP_REMOVED lines=13> */
.L_x_21792:
        /* <DEDUP_REMOVED lines=14> */
.L_x_21806:
        /* <DEDUP_REMOVED lines=13> */
.L_x_21805:
        /* <DEDUP_REMOVED lines=27> */
.L_x_21808:
        /* <DEDUP_REMOVED lines=15> */
.L_x_21807:
[----:B------:R-:W2:Y:S02]  /*0a40*/  LDG.E.U16 R0, desc[UR36][R4.64] ;  /* 0x0000002404007981 */ /* 0x000ea4000c1e1500 */
[----:B--2---:R-:W-:-:S05]  /*0a50*/  IMAD.U32 R0, R0, 0x10000, RZ ;  /* 0x0001000000007824 */ /* 0x004fca00078e00ff */
[----:B------:R-:W-:-:S04]  /*0a60*/  F2FP.F16.F32.PACK_AB R0, RZ, R0 ;  /* 0x00000000ff00723e */ /* 0x000fc800000000ff */
[----:B------:R-:W-:Y:S01]  /*0a70*/  PRMT R18, R0, 0x7610, R18 ;  /* 0x0000761000127816 */ /* 0x000fe20000000012 */
[----:B------:R-:W-:Y:S06]  /*0a80*/  BRA `(.L_x_21797) ;  /* 0x0000000400d07947 */ /* 0x000fec0003800000 */
.L_x_21804:
        /* <DEDUP_REMOVED lines=13> */
.L_x_21811:
        /* <DEDUP_REMOVED lines=21> */
.L_x_21815:
[----:B------:R-:W-:Y:S05]  /*0cb0*/  BSYNC.RECONVERGENT B1 ;  /* 0x0000000000017941 */ /* 0x000fea0003800200 */
.L_x_21814:
[----:B------:R-:W-:Y:S01]  /*0cc0*/  IMAD.SHL.U32 R0, R0, 0x100000, RZ ;  /* 0x0010000000007824 */ /* 0x000fe200078e00ff */
[----:B------:R-:W-:-:S04]  /*0cd0*/  LEA R3, R3, 0x3b800000, 0x17 ;  /* 0x3b80000003037811 */ /* 0x000fc800078eb8ff */
[----:B------:R-:W-:-:S07]  /*0ce0*/  LOP3.LUT R0, R3, R0, R7, 0xfe, !PT ;  /* 0x0000000003007212 */ /* 0x000fce00078efe07 */
.L_x_21813:
[----:B------:R-:W-:Y:S05]  /*0cf0*/  BSYNC.RECONVERGENT B0 ;  /* 0x0000000000007941 */ /* 0x000fea0003800200 */
.L_x_21812:
[----:B------:R-:W-:-:S04]  /*0d00*/  F2FP.F16.F32.PACK_AB R0, RZ, R0 ;  /* 0x00000000ff00723e */ /* 0x000fc800000000ff */
[----:B------:R-:W-:Y:S01]  /*0d10*/  PRMT R18, R0, 0x7610, R18 ;  /* 0x0000761000127816 */ /* 0x000fe20000000012 */
[----:B------:R-:W-:Y:S06]  /*0d20*/  BRA `(.L_x_21797) ;  /* 0x0000000400287947 */ /* 0x000fec0003800000 */
.L_x_21810:
        /* <DEDUP_REMOVED lines=21> */
.L_x_21819:
[----:B------:R-:W-:Y:S05]  /*0e80*/  BSYNC.RECONVERGENT B1 ;  /* 0x0000000000017941 */ /* 0x000fea0003800200 */
.L_x_21818:
[----:B------:R-:W-:Y:S01]  /*0e90*/  IMAD.SHL.U32 R0, R0, 0x200000, RZ ;  /* 0x0020000000007824 */ /* 0x000fe200078e00ff */
[----:B------:R-:W-:-:S04]  /*0ea0*/  LEA R3, R3, 0x37800000, 0x17 ;  /* 0x3780000003037811 */ /* 0x000fc800078eb8ff */
[----:B------:R-:W-:-:S07]  /*0eb0*/  LOP3.LUT R0, R3, R0, R7, 0xfe, !PT ;  /* 0x0000000003007212 */ /* 0x000fce00078efe07 */
.L_x_21817:
[----:B------:R-:W-:Y:S05]  /*0ec0*/  BSYNC.RECONVERGENT B0 ;  /* 0x0000000000007941 */ /* 0x000fea0003800200 */
.L_x_21816:
[----:B------:R-:W-:-:S04]  /*0ed0*/  F2FP.F16.F32.PACK_AB R0, RZ, R0 ;  /* 0x00000000ff00723e */ /* 0x000fc800000000ff */
[----:B------:R-:W-:Y:S01]  /*0ee0*/  PRMT R18, R0, 0x7610, R18 ;  /* 0x0000761000127816 */ /* 0x000fe20000000012 */
[----:B------:R-:W-:Y:S06]  /*0ef0*/  BRA `(.L_x_21797) ;  /* 0x0000000000b47947 */ /* 0x000fec0003800000 */
.L_x_21809:
[----:B------:R-:W-:-:S09]  /*0f00*/  UISETP.NE.AND UP0, UPT, UR4, 0x1c, UPT ;  /* 0x0000001c0400788c */ /* 0x000fd2000bf05270 */
[----:B------:R-:W-:Y:S05]  /*0f10*/  BRA.U !UP0, `(.L_x_21820) ;  /* 0x00000001089c7547 */ /* 0x000fea000b800000 */
[----:B------:R-:W-:-:S09]  /*0f20*/  UISETP.NE.AND UP0, UPT, UR4, 0x1d, UPT ;  /* 0x0000001d0400788c */ /* 0x000fd2000bf05270 */
[----:B------:R-:W-:Y:S05]  /*0f30*/  BRA.U !UP0, `(.L_x_21821) ;  /* 0x0000000108807547 */ /* 0x000fea000b800000 */
[----:B------:R-:W-:-:S09]  /*0f40*/  UISETP.NE.AND UP0, UPT, UR4, 0x2c, UPT ;  /* 0x0000002c0400788c */ /* 0x000fd2000bf05270 */
[----:B------:R-:W-:Y:S05]  /*0f50*/  BRA.U !UP0, `(.L_x_21822) ;  /* 0x0000000108487547 */ /* 0x000fea000b800000 */
.L_x_21796:
        /* <DEDUP_REMOVED lines=16> */
.L_x_21823:
[----:B------:R-:W-:Y:S01]  /*1060*/  PRMT R18, RZ, 0x7610, R18 ;  /* 0x00007610ff127816 */ /* 0x000fe20000000012 */
[----:B------:R-:W-:Y:S06]  /*1070*/  BRA `(.L_x_21797) ;  /* 0x0000000000547947 */ /* 0x000fec0003800000 */
.L_x_21822:
        /* <DEDUP_REMOVED lines=8> */
.L_x_21825:
[----:B------:R-:W-:Y:S05]  /*1100*/  BSYNC.RECONVERGENT B0 ;  /* 0x0000000000007941 */ /* 0x000fea0003800200 */
.L_x_21824:
[----:B------:R-:W-:-:S04]  /*1110*/  F2FP.F16.F32.PACK_AB R0, RZ, R0 ;  /* 0x00000000ff00723e */ /* 0x000fc800000000ff */
[----:B------:R-:W-:Y:S01]  /*1120*/  PRMT R18, R0, 0x7610, R18 ;  /* 0x0000761000127816 */ /* 0x000fe20000000012 */
[----:B------:R-:W-:Y:S06]  /*1130*/  BRA `(.L_x_21797) ;  /* 0x0000000000247947 */ /* 0x000fec0003800000 */
.L_x_21821:
[----:B------:R-:W2:Y:S02]  /*1140*/  LDG.E.64 R4, desc[UR36][R4.64] ;  /* 0x0000002404047981 */ /* 0x000ea4000c1e1b00 */
[----:B--2---:R-:W0:Y:S02]  /*1150*/  I2F.U64 R0, R4 ;  /* 0x0000000400007312 */ /* 0x004e240000301000 */
[----:B0-----:R-:W-:-:S04]  /*1160*/  F2FP.F16.F32.PACK_AB R0, RZ, R0 ;  /* 0x00000000ff00723e */ /* 0x001fc800000000ff */
[----:B------:R-:W-:Y:S01]  /*1170*/  PRMT R18, R0, 0x7610, R18 ;  /* 0x0000761000127816 */ /* 0x000fe20000000012 */
[----:B------:R-:W-:Y:S06]  /*1180*/  BRA `(.L_x_21797) ;  /* 0x0000000000107947 */ /* 0x000fec0003800000 */
.L_x_21820:
[----:B------:R-:W2:Y:S02]  /*1190*/  LDG.E R4, desc[UR36][R4.64] ;  /* 0x0000002404047981 */ /* 0x000ea4000c1e1900 */
[----:B--2---:R-:W-:-:S04]  /*11a0*/  I2FP.F32.U32 R0, R4 ;  /* 0x0000000400007245 */ /* 0x004fc80000201000 */
[----:B------:R-:W-:-:S04]  /*11b0*/  F2FP.F16.F32.PACK_AB R0, RZ, R0 ;  /* 0x00000000ff00723e */ /* 0x000fc800000000ff */
[----:B------:R-:W-:-:S07]  /*11c0*/  PRMT R18, R0, 0x7610, R18 ;  /* 0x0000761000127816 */ /* 0x000fce0000000012 */
.L_x_21797:
[----:B------:R-:W-:-:S07]  /*11d0*/  VIADD R25, R17, 0x80 ;  /* 0x0000008011197836 */ /* 0x000fce0000000000 */
.L_x_21791:
[----:B------:R-:W-:Y:S05]  /*11e0*/  BSYNC.RECONVERGENT B6 ;  /* 0x0000000000067941 */ /* 0x000fea0003800200 */
.L_x_21790:
        /* <DEDUP_REMOVED lines=26> */
.L_x_21831:
[----:B------:R-:W2:Y:S02]  /*1390*/  LDG.E.U8 R4, desc[UR36][R4.64] ;  /* 0x0000002404047981 */ /* 0x000ea4000c1e1100 */
[----:B--2---:R-:W-:-:S04]  /*13a0*/  I2FP.F32.U32 R0, R4 ;  /* 0x0000000400007245 */ /* 0x004fc80000201000 */
[----:B------:R-:W-:-:S04]  /*13b0*/  F2FP.F16.F32.PACK_AB R0, RZ, R0 ;  /* 0x00000000ff00723e */ /* 0x000fc800000000ff */
[----:B------:R-:W-:Y:S01]  /*13c0*/  PRMT R16, R0, 0x7610, R16 ;  /* 0x0000761000107816 */ /* 0x000fe20000000010 */
[----:B------:R-:W-:Y:S06]  /*13d0*/  BRA `(.L_x_21833) ;  /* 0x0000000c00d87947 */ /* 0x000fec0003800000 */
.L_x_21830:
        /* <DEDUP_REMOVED lines=11> */
.L_x_21835:
[----:B------:R-:W2:Y:S02]  /*1490*/  LDG.E R4, desc[UR36][R4.64] ;  /* 0x0000002404047981 */ /* 0x000ea4000c1e1900 */
[----:B--2---:R-:W-:-:S04]  /*14a0*/  I2FP.F32.S32 R0, R4 ;  /* 0x0000000400007245 */ /* 0x004fc80000201400 */
[----:B------:R-:W-:-:S04]  /*14b0*/  F2FP.F16.F32.PACK_AB R0, RZ, R0 ;  /* 0x00000000ff00723e */ /* 0x000fc800000000ff */
[----:B------:R-:W-:Y:S01]  /*14c0*/  PRMT R16, R0, 0x7610, R16 ;  /* 0x0000761000107816 */ /* 0x000fe20000000010 */
[----:B------:R-:W-:Y:S06]  /*14d0*/  BRA `(.L_x_21833) ;  /* 0x0000000c00987947 */ /* 0x000fec0003800000 */
.L_x_21834:
[----:B------:R-:W2:Y:S02]  /*14e0*/  LDG.E.U16 R4, desc[UR36][R4.64] ;  /* 0x0000002404047981 */ /* 0x000ea4000c1e1500 */
[----:B--2---:R-:W0:Y:S02]  /*14f0*/  I2F.S16 R0, R4 ;  /* 0x0000000400007306 */ /* 0x004e240000101400 */
[----:B0-----:R-:W-:-:S04]  /*1500*/  F2FP.F16.F32.PACK_AB R0, RZ, R0 ;  /* 0x00000000ff00723e */ /* 0x001fc800000000ff */
[----:B------:R-:W-:Y:S01]  /*1510*/  PRMT R16, R0, 0x7610, R16 ;  /* 0x0000761000107816 */ /* 0x000fe20000000010 */
[----:B------:R-:W-:Y:S06]  /*1520*/  BRA `(.L_x_21833) ;  /* 0x0000000c00847947 */ /* 0x000fec0003800000 */
.L_x_21829:
        /* <DEDUP_REMOVED lines=9> */
.L_x_21837:
[----:B------:R0:W5:Y:S01]  /*15c0*/  LDG.E.U16 R16, desc[UR36][R4.64] ;  /* 0x0000002404107981 */ /* 0x000162000c1e1500 */
[----:B------:R-:W-:Y:S05]  /*15d0*/  BRA `(.L_x_21833) ;  /* 0x0000000c00587947 */ /* 0x000fea0003800000 */
.L_x_21836:
        /* <DEDUP_REMOVED lines=9> */
.L_x_21839:
[----:B------:R1:W5:Y:S01]  /*1670*/  LDG.E.U16 R16, desc[UR36][R4.64] ;  /* 0x0000002404107981 */ /* 0x000362000c1e1500 */
[----:B------:R-:W-:Y:S05]  /*1680*/  BRA `(.L_x_21833) ;  /* 0x0000000c002c7947 */ /* 0x000fea0003800000 */
.L_x_21838:
        /* <DEDUP_REMOVED lines=13> */
.L_x_21828:
        /* <DEDUP_REMOVED lines=14> */
.L_x_21842:
        /* <DEDUP_REMOVED lines=13> */
.L_x_21841:
        /* <DEDUP_REMOVED lines=27> */
.L_x_21844:
        /* <DEDUP_REMOVED lines=15> */
.L_x_21843:
[----:B------:R-:W2:Y:S02]  /*1bb0*/  LDG.E.U16 R0, desc[UR36][R4.64] ;  /* 0x0000002404007981 */ /* 0x000ea4000c1e1500 */
[----:B--2---:R-:W-:-:S05]  /*1bc0*/  IMAD.U32 R0, R0, 0x10000, RZ ;  /* 0x0001000000007824 */ /* 0x004fca00078e00ff */
[----:B------:R-:W-:-:S04]  /*1bd0*/  F2FP.F16.F32.PACK_AB R0, RZ, R0 ;  /* 0x00000000ff00723e */ /* 0x000fc800000000ff */
[----:B------:R-:W-:Y:S01]  /*1be0*/  PRMT R16, R0, 0x7610, R16 ;  /* 0x0000761000107816 */ /* 0x000fe20000000010 */
[----:B------:R-:W-:Y:S06]  /*1bf0*/  BRA `(.L_x_21833) ;  /* 0x0000000400d07947 */ /* 0x000fec0003800000 */
.L_x_21840:
        /* <DEDUP_REMOVED lines=13> */
.L_x_21847:
        /* <DEDUP_REMOVED lines=21> */
.L_x_21851:
[----:B------:R-:W-:Y:S05]  /*1e20*/  BSYNC.RECONVERGENT B1 ;  /* 0x0000000000017941 */ /* 0x000fea0003800200 */
.L_x_21850:
[----:B------:R-:W-:Y:S01]  /*1e30*/  IMAD.SHL.U32 R0, R0, 0x100000, RZ ;  /* 0x0010000000007824 */ /* 0x000fe200078e00ff */
[----:B------:R-:W-:-:S04]  /*1e40*/  LEA R3, R3, 0x3b800000, 0x17 ;  /* 0x3b80000003037811 */ /* 0x000fc800078eb8ff */
[----:B------:R-:W-:-:S07]  /*1e50*/  LOP3.LUT R0, R3, R0, R7, 0xfe, !PT ;  /* 0x0000000003007212 */ /* 0x000fce00078efe07 */
.L_x_21849:
[----:B------:R-:W-:Y:S05]  /*1e60*/  BSYNC.RECONVERGENT B0 ;  /* 0x0000000000007941 */ /* 0x000fea0003800200 */
.L_x_21848:
[----:B------:R-:W-:-:S04]  /*1e70*/  F2FP.F16.F32.PACK_AB R0, RZ, R0 ;  /* 0x00000000ff00723e */ /* 0x000fc800000000ff */
[----:B------:R-:W-:Y:S01]  /*1e80*/  PRMT R16, R0, 0x7610, R16 ;  /* 0x0000761000107816 */ /* 0x000fe20000000010 */
[----:B------:R-:W-:Y:S06]  /*1e90*/  BRA `(.L_x_21833) ;  /* 0x0000000400287947 */ /* 0x000fec0003800000 */
.L_x_21846:
        /* <DEDUP_REMOVED lines=21> */
.L_x_21855:
[----:B------:R-:W-:Y:S05]  /*1ff0*/  BSYNC.RECONVERGENT B1 ;  /* 0x0000000000017941 */ /* 0x000fea0003800200 */
.L_x_21854:
[----:B------:R-:W-:Y:S01]  /*2000*/  IMAD.SHL.U32 R0, R0, 0x200000, RZ ;  /* 0x0020000000007824 */ /* 0x000fe200078e00ff */
[----:B------:R-:W-:-:S04]  /*2010*/  LEA R3, R3, 0x37800000, 0x17 ;  /* 0x3780000003037811 */ /* 0x000fc800078eb8ff */
[----:B------:R-:W-:-:S07]  /*2020*/  LOP3.LUT R0, R3, R0, R7, 0xfe, !PT ;  /* 0x0000000003007212 */ /* 0x000fce00078efe07 */
.L_x_21853:
[----:B------:R-:W-:Y:S05]  /*2030*/  BSYNC.RECONVERGENT B0 ;  /* 0x0000000000007941 */ /* 0x000fea0003800200 */
.L_x_21852:
[----:B------:R-:W-:-:S04]  /*2040*/  F2FP.F16.F32.PACK_AB R0, RZ, R0 ;  /* 0x00000000ff00723e */ /* 0x000fc800000000ff */
[----:B------:R-:W-:Y:S01]  /*2050*/  PRMT R16, R0, 0x7610, R16 ;  /* 0x0000761000107816 */ /* 0x000fe20000000010 */
[----:B------:R-:W-:Y:S06]  /*2060*/  BRA `(.L_x_21833) ;  /* 0x0000000000b47947 */ /* 0x000fec0003800000 */
.L_x_21845:
        /* <DEDUP_REMOVED lines=14> */
.L_x_21859:
[----:B------:R-:W-:Y:S05]  /*2150*/  BSYNC.RECONVERGENT B0 ;  /* 0x0000000000007941 */ /* 0x000fea0003800200 */
.L_x_21858:
[----:B------:R-:W-:-:S04]  /*2160*/  F2FP.F16.F32.PACK_AB R0, RZ, R0 ;  /* 0x00000000ff00723e */ /* 0x000fc800000000ff */
[----:B------:R-:W-:Y:S01]  /*2170*/  PRMT R16, R0, 0x7610, R16 ;  /* 0x0000761000107816 */ /* 0x000fe20000000010 */
[----:B------:R-:W-:Y:S06]  /*2180*/  BRA `(.L_x_21833) ;  /* 0x00000000006c7947 */ /* 0x000fec0003800000 */
.L_x_21832:
        /* <DEDUP_REMOVED lines=16> */
.L_x_21860:
[----:B------:R-:W-:Y:S01]  /*2290*/  PRMT R16, RZ, 0x7610, R16 ;  /* 0x00007610ff107816 */ /* 0x000fe20000000010 */
[----:B------:R-:W-:Y:S06]  /*22a0*/  BRA `(.L_x_21833) ;  /* 0x0000000000247947 */ /* 0x000fec0003800000 */
.L_x_21857:
[----:B------:R-:W2:Y:S02]  /*22b0*/  LDG.E.64 R4, desc[UR36][R4.64] ;  /* 0x0000002404047981 */ /* 0x000ea4000c1e1b00 */
[----:B--2---:R-:W0:Y:S02]  /*22c0*/  I2F.U64 R0, R4 ;  /* 0x0000000400007312 */ /* 0x004e240000301000 */
[----:B0-----:R-:W-:-:S04]  /*22d0*/  F2FP.F16.F32.PACK_AB R0, RZ, R0 ;  /* 0x00000000ff00723e */ /* 0x001fc800000000ff */
[----:B------:R-:W-:Y:S01]  /*22e0*/  PRMT R16, R0, 0x7610, R16 ;  /* 0x0000761000107816 */ /* 0x000fe20000000010 */
[----:B------:R-:W-:Y:S06]  /*22f0*/  BRA `(.L_x_21833) ;  /* 0x0000000000107947 */ /* 0x000fec0003800000 */
.L_x_21856:
[----:B------:R-:W2:Y:S02]  /*2300*/  LDG.E R4, desc[UR36][R4.64] ;  /* 0x0000002404047981 */ /* 0x000ea4000c1e1900 */
[----:B--2---:R-:W-:-:S04]  /*2310*/  I2FP.F32.U32 R0, R4 ;  /* 0x0000000400007245 */ /* 0x004fc80000201000 */
[----:B------:R-:W-:-:S04]  /*2320*/  F2FP.F16.F32.PACK_AB R0, RZ, R0 ;  /* 0x00000000ff00723e */ /* 0x000fc800000000ff */
[----:B------:R-:W-:-:S07]  /*2330*/  PRMT R16, R0, 0x7610, R16 ;  /* 0x0000761000107816 */ /* 0x000fce0000000010 */
.L_x_21833:
[----:B------:R-:W-:-:S07]  /*2340*/  VIADD R25, R25, 0x80 ;  /* 0x0000008019197836 */ /* 0x000fce0000000000 */
.L_x_21827:
[----:B------:R-:W-:Y:S05]  /*2350*/  BSYNC.RECONVERGENT B6 ;  /* 0x0000000000067941 */ /* 0x000fea0003800200 */
.L_x_21826:
        /* <DEDUP_REMOVED lines=26> */
.L_x_21866:
[----:B------:R-:W2:Y:S02]  /*2500*/  LDG.E.U8 R4, desc[UR36][R4.64] ;  /* 0x0000002404047981 */ /* 0x000ea4000c1e1100 */
[----:B--2---:R-:W-:-:S04]  /*2510*/  I2FP.F32.U32 R0, R4 ;  /* 0x0000000400007245 */ /* 0x004fc80000201000 */
[----:B------:R-:W-:-:S04]  /*2520*/  F2FP.F16.F32.PACK_AB R0, RZ, R0 ;  /* 0x00000000ff00723e */ /* 0x000fc800000000ff */
[----:B------:R-:W-:Y:S01]  /*2530*/  PRMT R19, R0, 0x7610, R19 ;  /* 0x0000761000137816 */ /* 0x000fe20000000013 */
[----:B------:R-:W-:Y:S06]  /*2540*/  BRA `(.L_x_21868) ;  /* 0x0000000c00d87947 */ /* 0x000fec0003800000 */
.L_x_21865:
        /* <DEDUP_REMOVED lines=11> */
.L_x_21870:
[----:B------:R-:W2:Y:S02]  /*2600*/  LDG.E R4, desc[UR36][R4.64] ;  /* 0x0000002404047981 */ /* 0x000ea4000c1e1900 */
[----:B--2---:R-:W-:-:S04]  /*2610*/  I2FP.F32.S32 R0, R4 ;  /* 0x0000000400007245 */ /* 0x004fc80000201400 */
[----:B------:R-:W-:-:S04]  /*2620*/  F2FP.F16.F32.PACK_AB R0, RZ, R0 ;  /* 0x00000000ff00723e */ /* 0x000fc800000000ff */
[----:B------:R-:W-:Y:S01]  /*2630*/  PRMT R19, R0, 0x7610, R19 ;  /* 0x0000761000137816 */ /* 0x000fe20000000013 */
[----:B------:R-:W-:Y:S06]  /*2640*/  BRA `(.L_x_21868) ;  /* 0x0000000c00987947 */ /* 0x000fec0003800000 */
.L_x_21869:
[----:B------:R-:W2:Y:S02]  /*2650*/  LDG.E.U16 R4, desc[UR36][R4.64] ;  /* 0x0000002404047981 */ /* 0x000ea4000c1e1500 */
[----:B--2---:R-:W0:Y:S02]  /*2660*/  I2F.S16 R0, R4 ;  /* 0x0000000400007306 */ /* 0x004e240000101400 */
[----:B0-----:R-:W-:-:S04]  /*2670*/  F2FP.F16.F32.PACK_AB R0, RZ, R0 ;  /* 0x00000000ff00723e */ /* 0x001fc800000000ff */
[----:B------:R-:W-:Y:S01]  /*2680*/  PRMT R19, R0, 0x7610, R19 ;  /* 0x0000761000137816 */ /* 0x000fe20000000013 */
[----:B------:R-:W-:Y:S06]  /*2690*/  BRA `(.L_x_21868) ;  /* 0x0000000c00847947 */ /* 0x000fec0003800000 */
.L_x_21864:
        /* <DEDUP_REMOVED lines=9> */
.L_x_21872:
[----:B------:R0:W5:Y:S01]  /*2730*/  LDG.E.U16 R19, desc[UR36][R4.64] ;  /* 0x0000002404137981 */ /* 0x000162000c1e1500 */
[----:B------:R-:W-:Y:S05]  /*2740*/  BRA `(.L_x_21868) ;  /* 0x0000000c00587947 */ /* 0x000fea0003800000 */
.L_x_21871:
        /* <DEDUP_REMOVED lines=9> */
.L_x_21874:
[----:B------:R1:W5:Y:S01]  /*27e0*/  LDG.E.U16 R19, desc[UR36][R4.64] ;  /* 0x0000002404137981 */ /* 0x000362000c1e1500 */
[----:B------:R-:W-:Y:S05]  /*27f0*/  BRA `(.L_x_21868) ;  /* 0x0000000c002c7947 */ /* 0x000fea0003800000 */
.L_x_21873:
        /* <DEDUP_REMOVED lines=13> */
.L_x_21863:
        /* <DEDUP_REMOVED lines=14> */
.L_x_21877:
        /* <DEDUP_REMOVED lines=13> */
.L_x_21876:
        /* <DEDUP_REMOVED lines=27> */
.L_x_21879:
        /* <DEDUP_REMOVED lines=15> */
.L_x_21878:
[----:B------:R-:W2:Y:S02]  /*2d20*/  LDG.E.U16 R0, desc[UR36][R4.64] ;  /* 0x0000002404007981 */ /* 0x000ea4000c1e1500 */
[----:B--2---:R-:W-:-:S05]  /*2d30*/  IMAD.U32 R0, R0, 0x10000, RZ ;  /* 0x0001000000007824 */ /* 0x004fca00078e00ff */
[----:B------:R-:W-:-:S04]  /*2d40*/  F2FP.F16.F32.PACK_AB R0, RZ, R0 ;  /* 0x00000000ff00723e */ /* 0x000fc800000000ff */
[----:B------:R-:W-:Y:S01]  /*2d50*/  PRMT R19, R0, 0x7610, R19 ;  /* 0x0000761000137816 */ /* 0x000fe20000000013 */
[----:B------:R-:W-:Y:S06]  /*2d60*/  BRA `(.L_x_21868) ;  /* 0x0000000400d07947 */ /* 0x000fec0003800000 */
.L_x_21875:
        /* <DEDUP_REMOVED lines=13> */
.L_x_21882:
        /* <DEDUP_REMOVED lines=21> */
.L_x_21886:
[----:B------:R-:W-:Y:S05]  /*2f90*/  BSYNC.RECONVERGENT B1 ;  /* 0x0000000000017941 */ /* 0x000fea0003800200 */
.L_x_21885:
[----:B------:R-:W-:Y:S01]  /*2fa0*/  IMAD.SHL.U32 R0, R0, 0x100000, RZ ;  /* 0x0010000000007824 */ /* 0x000fe200078e00ff */
[----:B------:R-:W-:-:S04]  /*2fb0*/  LEA R3, R3, 0x3b800000, 0x17 ;  /* 0x3b80000003037811 */ /* 0x000fc800078eb8ff */
[----:B------:R-:W-:-:S07]  /*2fc0*/  LOP3.LUT R0, R3, R0, R7, 0xfe, !PT ;  /* 0x0000000003007212 */ /* 0x000fce00078efe07 */
.L_x_21884:
[----:B------:R-:W-:Y:S05]  /*2fd0*/  BSYNC.RECONVERGENT B0 ;  /* 0x0000000000007941 */ /* 0x000fea0003800200 */
.L_x_21883:
[----:B------:R-:W-:-:S04]  /*2fe0*/  F2FP.F16.F32.PACK_AB R0, RZ, R0 ;  /* 0x00000000ff00723e */ /* 0x000fc800000000ff */
[----:B------:R-:W-:Y:S01]  /*2ff0*/  PRMT R19, R0, 0x7610, R19 ;  /* 0x0000761000137816 */ /* 0x000fe20000000013 */
[----:B------:R-:W-:Y:S06]  /*3000*/  BRA `(.L_x_21868) ;  /* 0x0000000400287947 */ /* 0x000fec0003800000 */
.L_x_21881:
        /* <DEDUP_REMOVED lines=21> */
.L_x_21890:
[----:B------:R-:W-:Y:S05]  /*3160*/  BSYNC.RECONVERGENT B1 ;  /* 0x0000000000017941 */ /* 0x000fea0003800200 */
.L_x_21889:
[----:B------:R-:W-:Y:S01]  /*3170*/  IMAD.SHL.U32 R0, R0, 0x200000, RZ ;  /* 0x0020000000007824 */ /* 0x000fe200078e00ff */
[----:B------:R-:W-:-:S04]  /*3180*/  LEA R3, R3, 0x37800000, 0x17 ;  /* 0x3780000003037811 */ /* 0x000fc800078eb8ff */
[----:B------:R-:W-:-:S07]  /*3190*/  LOP3.LUT R0, R3, R0, R7, 0xfe, !PT ;  /* 0x0000000003007212 */ /* 0x000fce00078efe07 */
.L_x_21888:
[----:B------:R-:W-:Y:S05]  /*31a0*/  BSYNC.RECONVERGENT B0 ;  /* 0x0000000000007941 */ /* 0x000fea0003800200 */
.L_x_21887:
[----:B------:R-:W-:-:S04]  /*31b0*/  F2FP.F16.F32.PACK_AB R0, RZ, R0 ;  /* 0x00000000ff00723e */ /* 0x000fc800000000ff */
[----:B------:R-:W-:Y:S01]  /*31c0*/  PRMT R19, R0, 0x7610, R19 ;  /* 0x0000761000137816 */ /* 0x000fe20000000013 */
[----:B------:R-:W-:Y:S06]  /*31d0*/  BRA `(.L_x_21868) ;  /* 0x0000000000b47947 */ /* 0x000fec0003800000 */
.L_x_21880:
        /* <DEDUP_REMOVED lines=14> */
.L_x_21894:
[----:B------:R-:W-:Y:S05]  /*32c0*/  BSYNC.RECONVERGENT B0 ;  /* 0x0000000000007941 */ /* 0x000fea0003800200 */
.L_x_21893:
[----:B------:R-:W-:-:S04]  /*32d0*/  F2FP.F16.F32.PACK_AB R0, RZ, R0 ;  /* 0x00000000ff00723e */ /* 0x000fc800000000ff */
[----:B------:R-:W-:Y:S01]  /*32e0*/  PRMT R19, R0, 0x7610, R19 ;  /* 0x0000761000137816 */ /* 0x000fe20000000013 */
[----:B------:R-:W-:Y:S06]  /*32f0*/  BRA `(.L_x_21868) ;  /* 0x00000000006c7947 */ /* 0x000fec0003800000 */
.L_x_21867:
        /* <DEDUP_REMOVED lines=16> */
.L_x_21895:
[----:B------:R-:W-:Y:S01]  /*3400*/  PRMT R19, RZ, 0x7610, R19 ;  /* 0x00007610ff137816 */ /* 0x000fe20000000013 */
[----:B------:R-:W-:Y:S06]  /*3410*/  BRA `(.L_x_21868) ;  /* 0x0000000000247947 */ /* 0x000fec0003800000 */
.L_x_21892:
[----:B------:R-:W2:Y:S02]  /*3420*/  LDG.E.64 R4, desc[UR36][R4.64] ;  /* 0x0000002404047981 */ /* 0x000ea4000c1e1b00 */
[----:B--2---:R-:W0:Y:S02]  /*3430*/  I2F.U64 R0, R4 ;  /* 0x0000000400007312 */ /* 0x004e240000301000 */
[----:B0-----:R-:W-:-:S04]  /*3440*/  F2FP.F16.F32.PACK_AB R0, RZ, R0 ;  /* 0x00000000ff00723e */ /* 0x001fc800000000ff */
[----:B------:R-:W-:Y:S01]  /*3450*/  PRMT R19, R0, 0x7610, R19 ;  /* 0x0000761000137816 */ /* 0x000fe20000000013 */
[----:B------:R-:W-:Y:S06]  /*3460*/  BRA `(.L_x_21868) ;  /* 0x0000000000107947 */ /* 0x000fec0003800000 */
.L_x_21891:
[----:B------:R-:W2:Y:S02]  /*3470*/  LDG.E R4, desc[UR36][R4.64] ;  /* 0x0000002404047981 */ /* 0x000ea4000c1e1900 */
[----:B--2---:R-:W-:-:S04]  /*3480*/  I2FP.F32.U32 R0, R4 ;  /* 0x0000000400007245 */ /* 0x004fc80000201000 */
[----:B------:R-:W-:-:S04]  /*3490*/  F2FP.F16.F32.PACK_AB R0, RZ, R0 ;  /* 0x00000000ff00723e */ /* 0x000fc800000000ff */
[----:B------:R-:W-:-:S07]  /*34a0*/  PRMT R19, R0, 0x7610, R19 ;  /* 0x0000761000137816 */ /* 0x000fce0000000013 */
.L_x_21868:
[----:B------:R-:W-:-:S07]  /*34b0*/  VIADD R25, R25, 0x80 ;  /* 0x0000008019197836 */ /* 0x000fce0000000000 */
.L_x_21862:
[----:B------:R-:W-:Y:S05]  /*34c0*/  BSYNC.RECONVERGENT B6 ;  /* 0x0000000000067941 */ /* 0x000fea0003800200 */
.L_x_21861:
[----:B------:R-:W2:Y:S01]  /*34d0*/  LDC.U16 R23, c[0x0][0x386] ;  /* 0x0000e180ff177b82 */ /* 0x000ea20000000400 */
        /* <DEDUP_REMOVED lines=21> */
[----:B------:R-:W3:Y:S02]  /*3630*/  LDG.E.S8 R4, desc[UR36][R4.64] ;  /* 0x0000002404047981 */ /* 0x000ee4000c1e1300 */
[----:B---3--:R-:W0:Y:S02]  /*3640*/  I2F.S16 R0, R4 ;  /* 0x0000000400007306 */ /* 0x008e240000101400 */
[----:B0-----:R-:W-:Y:S01]  /*3650*/  F2FP.F16.F32.PACK_AB R0, RZ, R0 ;  /* 0x00000000ff00723e */ /* 0x001fe200000000ff */
[----:B------:R-:W-:Y:S06]  /*3660*/  BRA `(.L_x_21897) ;  /* 0x0000000c00b07947 */ /* 0x000fec0003800000 */
.L_x_21901:
[----:B------:R-:W3:Y:S02]  /*3670*/  LDG.E.U8 R4, desc[UR36][R4.64] ;  /* 0x0000002404047981 */ /* 0x000ee4000c1e1100 */
[----:B---3--:R-:W-:-:S04]  /*3680*/  I2FP.F32.U32 R0, R4 ;  /* 0x0000000400007245 */ /* 0x008fc80000201000 */
[----:B------:R-:W-:Y:S01]  /*3690*/  F2FP.F16.F32.PACK_AB R0, RZ, R0 ;  /* 0x00000000ff00723e */ /* 0x000fe200000000ff */
[----:B------:R-:W-:Y:S06]  /*36a0*/  BRA `(.L_x_21897) ;  /* 0x0000000c00a07947 */ /* 0x000fec0003800000 */
.L_x_21900:
[----:B------:R-:W-:-:S09]  /*36b0*/  UISETP.NE.AND UP0, UPT, UR4, 0x2, UPT ;  /* 0x000000020400788c */ /* 0x000fd2000bf05270 */
[----:B------:R-:W-:Y:S05]  /*36c0*/  BRA.U !UP0, `(.L_x_21903) ;  /* 0x0000000108307547 */ /* 0x000fea000b800000 */
[----:B------:R-:W-:-:S09]  /*36d0*/  UISETP.NE.AND UP0, UPT, UR4, 0x3, UPT ;  /* 0x000000030400788c */ /* 0x000fd2000bf05270 */
[----:B------:R-:W-:Y:S05]  /*36e0*/  BRA.U !UP0, `(.L_x_21904) ;  /* 0x0000000108187547 */ /* 0x000fea000b800000 */
[----:B------:R-:W-:-:S09]  /*36f0*/  UISETP.NE.AND UP0, UPT, UR4, 0x4, UPT ;  /* 0x000000040400788c */ /* 0x000fd2000bf05270 */
[----:B------:R-:W-:Y:S05]  /*3700*/  BRA.U UP0, `(.L_x_21902) ;  /* 0x0000000d00247547 */ /* 0x000fea000b800000 */
[----:B------:R-:W3:Y:S02]  /*3710*/  LDG.E.64 R4, desc[UR36][R4.64] ;  /* 0x0000002404047981 */ /* 0x000ee4000c1e1b00 */
[----:B---3--:R-:W0:Y:S02]  /*3720*/  I2F.S64 R0, R4 ;  /* 0x0000000400007312 */ /* 0x008e240000301400 */
[----:B0-----:R-:W-:Y:S01]  /*3730*/  F2FP.F16.F32.PACK_AB R0, RZ, R0 ;  /* 0x00000000ff00723e */ /* 0x001fe200000000ff */
[----:B------:R-:W-:Y:S06]  /*3740*/  BRA `(.L_x_21897) ;  /* 0x0000000c00787947 */ /* 0x000fec0003800000 */
.L_x_21904:
[----:B------:R-:W3:Y:S02]  /*3750*/  LDG.E R4, desc[UR36][R4.64] ;  /* 0x0000002404047981 */ /* 0x000ee4000c1e1900 */
[----:B---3--:R-:W-:-:S04]  /*3760*/  I2FP.F32.S32 R0, R4 ;  /* 0x0000000400007245 */ /* 0x008fc80000201400 */
[----:B------:R-:W-:Y:S01]  /*3770*/  F2FP.F16.F32.PACK_AB R0, RZ, R0 ;  /* 0x00000000ff00723e */ /* 0x000fe200000000ff */
[----:B------:R-:W-:Y:S06]  /*3780*/  BRA `(.L_x_21897) ;  /* 0x0000000c00687947 */ /* 0x000fec0003800000 */
.L_x_21903:
[----:B------:R-:W3:Y:S02]  /*3790*/  LDG.E.U16 R4, desc[UR36][R4.64] ;  /* 0x0000002404047981 */ /* 0x000ee4000c1e1500 */
[----:B---3--:R-:W0:Y:S02]  /*37a0*/  I2F.S16 R0, R4 ;  /* 0x0000000400007306 */ /* 0x008e240000101400 */
[----:B0-----:R-:W-:Y:S01]  /*37b0*/  F2FP.F16.F32.PACK_AB R0, RZ, R0 ;  /* 0x00000000ff00723e */ /* 0x001fe200000000ff */
[----:B------:R-:W-:Y:S06]  /*37c0*/  BRA `(.L_x_21897) ;  /* 0x0000000c00587947 */ /* 0x000fec0003800000 */
.L_x_21899:
[----:B------:R-:W-:-:S09]  /*37d0*/  UISETP.GT.AND UP0, UPT, UR4, 0x6, UPT ;  /* 0x000000060400788c */ /* 0x000fd2000bf04270 */
[----:B------:R-:W-:Y:S05]  /*37e0*/  BRA.U UP0, `(.L_x_21905) ;  /* 0x0000000100247547 */ /* 0x000fea000b800000 */
[----:B------:R-:W-:-:S09]  /*37f0*/  UISETP.NE.AND UP0, UPT, UR4, 0x5, UPT ;  /* 0x000000050400788c */ /* 0x000fd2000bf05270 */
[----:B------:R-:W-:Y:S05]  /*3800*/  BRA.U !UP0, `(.L_x_21906) ;  /* 0x0000000108147547 */ /* 0x000fea000b800000 */
[----:B------:R-:W-:-:S09]  /*3810*/  UISETP.NE.AND UP0, UPT, UR4, 0x6, UPT ;  /* 0x000000060400788c */ /* 0x000fd2000bf05270 */
[----:B------:R-:W-:Y:S05]  /*3820*/  BRA.U UP0, `(.L_x_21902) ;  /* 0x0000000900dc7547 */ /* 0x000fea000b800000 */
[----:B------:R-:W3:Y:S02]  /*3830*/  LDG.E R4, desc[UR36][R4.64] ;  /* 0x0000002404047981 */ /* 0x000ee4000c1e1900 */
[----:B---3--:R-:W-:Y:S01]  /*3840*/  F2FP.F16.F32.PACK_AB R0, RZ, R4 ;  /* 0x00000004ff00723e */ /* 0x008fe200000000ff */
[----:B------:R-:W-:Y:S06]  /*3850*/  BRA `(.L_x_21897) ;  /* 0x0000000c00347947 */ /* 0x000fec0003800000 */
.L_x_21906:
[----:B------:R3:W5:Y:S01]  /*3860*/  LDG.E.U16 R0, desc[UR36][R4.64] ;  /* 0x0000002404007981 */ /* 0x000762000c1e1500 */
[----:B------:R-:W-:Y:S05]  /*3870*/  BRA `(.L_x_21897) ;  /* 0x0000000c002c7947 */ /* 0x000fea0003800000 */
.L_x_21905:
[----:B------:R-:W-:-:S09]  /*3880*/  UISETP.NE.AND UP0, UPT, UR4, 0x7, UPT ;  /* 0x000000070400788c */ /* 0x000fd2000bf05270 */
[----:B------:R-:W-:Y:S05]  /*3890*/  BRA.U !UP0, `(.L_x_21907) ;  /* 0x0000000108247547 */ /* 0x000fea000b800000 */
[----:B------:R-:W-:-:S09]  /*38a0*/  UISETP.NE.AND UP0, UPT, UR4, 0x8, UPT ;  /* 0x000000080400788c */ /* 0x000fd2000bf05270 */
[----:B------:R-:W-:Y:S05]  /*38b0*/  BRA.U !UP0, `(.L_x_21908) ;  /* 0x0000000108147547 */ /* 0x000fea000b800000 */
[----:B------:R-:W-:-:S09]  /*38c0*/  UISETP.NE.AND UP0, UPT, UR4, 0x9, UPT ;  /* 0x000000090400788c */ /* 0x000fd2000bf05270 */
[----:B------:R-:W-:Y:S05]  /*38d0*/  BRA.U UP0, `(.L_x_21902) ;  /* 0x0000000900b07547 */ /* 0x000fea000b800000 */
[----:B------:R-:W3:Y:S02]  /*38e0*/  LDG.E R4, desc[UR36][R4.64] ;  /* 0x0000002404047981 */ /* 0x000ee4000c1e1900 */
[----:B---3--:R-:W-:Y:S01]  /*38f0*/  F2FP.F16.F32.PACK_AB R0, RZ, R4 ;  /* 0x00000004ff00723e */ /* 0x008fe200000000ff */
[----:B------:R-:W-:Y:S06]  /*3900*/  BRA `(.L_x_21897) ;  /* 0x0000000c00087947 */ /* 0x000fec0003800000 */
.L_x_21908:
[----:B------:R4:W5:Y:S01]  /*3910*/  LDG.E.U16 R0, desc[UR36][R4.64] ;  /* 0x0000002404007981 */ /* 0x000962000c1e1500 */
[----:B------:R-:W-:Y:S05]  /*3920*/  BRA `(.L_x_21897) ;  /* 0x0000000c00007947 */ /* 0x000fea0003800000 */
.L_x_21907:
[----:B------:R-:W3:Y:S01]  /*3930*/  LDG.E.64 R4, desc[UR36][R4.64] ;  /* 0x0000002404047981 */ /* 0x000ee2000c1e1b00 */
[----:B------:R-:W-:Y:S01]  /*3940*/  UMOV UR4, 0xf0000000 ;  /* 0xf000000000047882 */ /* 0x000fe20000000000 */
[----:B------:R-:W-:Y:S02]  /*3950*/  UMOV UR5, 0x380fffff ;  /* 0x380fffff00057882 */ /* 0x000fe40000000000 */
[----:B---3--:R-:W0:-:S15]  /*3960*/  DSETP.GEU.AND P0, PT, |R4|, UR4, PT ;  /* 0x0000000404007e2a */ /* 0x008e1e000bf0e200 */
        /* <DEDUP_REMOVED lines=8> */
.L_x_21898:
        /* <DEDUP_REMOVED lines=10> */
[----:B------:R-:W-:-:S04]  /*3a90*/  FSEL R0, RZ, 1, !P0 ;  /* 0x3f800000ff007808 */ /* 0x000fc80004000000 */
[----:B------:R-:W-:Y:S01]  /*3aa0*/  F2FP.F16.F32.PACK_AB R0, RZ, R0 ;  /* 0x00000000ff00723e */ /* 0x000fe200000000ff */
[----:B------:R-:W-:Y:S06]  /*3ab0*/  BRA `(.L_x_21897) ;  /* 0x00000008009c7947 */ /* 0x000fec0003800000 */
.L_x_21911:
        /* <DEDUP_REMOVED lines=12> */
.L_x_21910:
        /* <DEDUP_REMOVED lines=27> */
.L_x_21913:
[----:B------:R-:W3:Y:S02]  /*3d30*/  LDG.E.U8 R4, desc[UR36][R4.64] ;  /* 0x0000002404047981 */ /* 0x000ee4000c1e1100 */
[C---:B---3--:R-:W-:Y:S02]  /*3d40*/  IMAD.SHL.U32 R0, R4.reuse, 0x2000000, RZ ;  /* 0x0200000004007824 */ /* 0x048fe400078e00ff */
        /* <DEDUP_REMOVED lines=12> */
.L_x_21912:
[----:B------:R-:W3:Y:S02]  /*3e10*/  LDG.E.U16 R0, desc[UR36][R4.64] ;  /* 0x0000002404007981 */ /* 0x000ee4000c1e1500 */
[----:B---3--:R-:W-:-:S05]  /*3e20*/  IMAD.U32 R0, R0, 0x10000, RZ ;  /* 0x0001000000007824 */ /* 0x008fca00078e00ff */
[----:B------:R-:W-:Y:S01]  /*3e30*/  F2FP.F16.F32.PACK_AB R0, RZ, R0 ;  /* 0x00000000ff00723e */ /* 0x000fe200000000ff */
[----:B------:R-:W-:Y:S06]  /*3e40*/  BRA `(.L_x_21897) ;  /* 0x0000000400b87947 */ /* 0x000fec0003800000 */
.L_x_21909:
        /* <DEDUP_REMOVED lines=9> */
[----:B---3--:R-:W-:-:S04]  /*3ee0*/  I2FP.F32.U32 R0, R0 ;  /* 0x0000000000007245 */ /* 0x008fc80000201000 */
[----:B------:R-:W-:Y:S01]  /*3ef0*/  F2FP.F16.F32.PACK_AB R0, RZ, R0 ;  /* 0x00000000ff00723e */ /* 0x000fe200000000ff */
[----:B------:R-:W-:Y:S06]  /*3f00*/  BRA `(.L_x_21897) ;  /* 0x0000000400887947 */ /* 0x000fec0003800000 */
.L_x_21916:
        /* <DEDUP_REMOVED lines=21> */
.L_x_21920:
[----:B------:R-:W-:Y:S05]  /*4060*/  BSYNC.RECONVERGENT B1 ;  /* 0x0000000000017941 */ /* 0x000fea0003800200 */
.L_x_21919:
[----:B------:R-:W-:Y:S01]  /*4070*/  IMAD.SHL.U32 R0, R0, 0x100000, RZ ;  /* 0x0010000000007824 */ /* 0x000fe200078e00ff */
[----:B------:R-:W-:-:S04]  /*4080*/  LEA R3, R3, 0x3b800000, 0x17 ;  /* 0x3b80000003037811 */ /* 0x000fc800078eb8ff */
[----:B------:R-:W-:-:S07]  /*4090*/  LOP3.LUT R0, R3, R0, R7, 0xfe, !PT ;  /* 0x0000000003007212 */ /* 0x000fce00078efe07 */
.L_x_21918:
[----:B------:R-:W-:Y:S05]  /*40a0*/  BSYNC.RECONVERGENT B0 ;  /* 0x0000000000007941 */ /* 0x000fea0003800200 */
.L_x_21917:
[----:B------:R-:W-:Y:S01]  /*40b0*/  F2FP.F16.F32.PACK_AB R0, RZ, R0 ;  /* 0x00000000ff00723e */ /* 0x000fe200000000ff */
[----:B------:R-:W-:Y:S06]  /*40c0*/  BRA `(.L_x_21897) ;  /* 0x0000000400187947 */ /* 0x000fec0003800000 */
.L_x_21915:
        /* <DEDUP_REMOVED lines=21> */
.L_x_21924:
[----:B------:R-:W-:Y:S05]  /*4220*/  BSYNC.RECONVERGENT B1 ;  /* 0x0000000000017941 */ /* 0x000fea0003800200 */
.L_x_21923:
[----:B------:R-:W-:Y:S01]  /*4230*/  IMAD.SHL.U32 R0, R0, 0x200000, RZ ;  /* 0x0020000000007824 */ /* 0x000fe200078e00ff */
[----:B------:R-:W-:-:S04]  /*4240*/  LEA R3, R3, 0x37800000, 0x17 ;  /* 0x3780000003037811 */ /* 0x000fc800078eb8ff */
[----:B------:R-:W-:-:S07]  /*4250*/  LOP3.LUT R0, R3, R0, R7, 0xfe, !PT ;  /* 0x0000000003007212 */ /* 0x000fce00078efe07 */
.L_x_21922:
[----:B------:R-:W-:Y:S05]  /*4260*/  BSYNC.RECONVERGENT B0 ;  /* 0x0000000000007941 */ /* 0x000fea0003800200 */
.L_x_21921:
[----:B------:R-:W-:Y:S01]  /*4270*/  F2FP.F16.F32.PACK_AB R0, RZ, R0 ;  /* 0x00000000ff00723e */ /* 0x000fe200000000ff */
[----:B------:R-:W-:Y:S06]  /*4280*/  BRA `(.L_x_21897) ;  /* 0x0000000000a87947 */ /* 0x000fec0003800000 */
.L_x_21914:
        /* <DEDUP_REMOVED lines=14> */
.L_x_21928:
[----:B------:R-:W-:Y:S05]  /*4370*/  BSYNC.RECONVERGENT B0 ;  /* 0x0000000000007941 */ /* 0x000fea0003800200 */
.L_x_21927:
[----:B------:R-:W-:Y:S01]  /*4380*/  F2FP.F16.F32.PACK_AB R0, RZ, R0 ;  /* 0x00000000ff00723e */ /* 0x000fe200000000ff */
[----:B------:R-:W-:Y:S06]  /*4390*/  BRA `(.L_x_21897) ;  /* 0x0000000000647947 */ /* 0x000fec0003800000 */
.L_x_21902:
        /* <DEDUP_REMOVED lines=16> */
.L_x_21929:
[----:B------:R-:W-:Y:S01]  /*44a0*/  PRMT R0, RZ, 0x7610, R0 ;  /* 0x00007610ff007816 */ /* 0x000fe20000000000 */
[----:B------:R-:W-:Y:S06]  /*44b0*/  BRA `(.L_x_21897) ;  /* 0x00000000001c7947 */ /* 0x000fec0003800000 */
.L_x_21926:
[----:B------:R-:W3:Y:S02]  /*44c0*/  LDG.E.64 R4, desc[UR36][R4.64] ;  /* 0x0000002404047981 */ /* 0x000ee4000c1e1b00 */
[----:B---3--:R-:W0:Y:S02]  /*44d0*/  I2F.U64 R0, R4 ;  /* 0x0000000400007312 */ /* 0x008e240000301000 */
[----:B0-----:R-:W-:Y:S01]  /*44e0*/  F2FP.F16.F32.PACK_AB R0, RZ, R0 ;  /* 0x00000000ff00723e */ /* 0x001fe200000000ff */
[----:B------:R-:W-:Y:S06]  /*44f0*/  BRA `(.L_x_21897) ;  /* 0x00000000000c7947 */ /* 0x000fec0003800000 */
.L_x_21925:
[----:B------:R-:W3:Y:S02]  /*4500*/  LDG.E R4, desc[UR36][R4.64] ;  /* 0x0000002404047981 */ /* 0x000ee4000c1e1900 */
[----:B---3--:R-:W-:-:S04]  /*4510*/  I2FP.F32.U32 R0, R4 ;  /* 0x0000000400007245 */ /* 0x008fc80000201000 */
[----:B------:R-:W-:-:S07]  /*4520*/  F2FP.F16.F32.PACK_AB R0, RZ, R0 ;  /* 0x00000000ff00723e */ /* 0x000fce00000000ff */
.L_x_21897:
[----:B------:R-:W-:Y:S05]  /*4530*/  BSYNC.RECONVERGENT B6 ;  /* 0x0000000000067941 */ /* 0x000fea0003800200 */
.L_x_21896:
[----:B01234-:R-:W-:Y:S01]  /*4540*/  LOP3.LUT P0, R4, R23, 0x7fff, RZ, 0xc0, !PT ;  /* 0x00007fff17047812 */ /* 0x01ffe2000780c0ff */
[----:B------:R-:W-:-:S12]  /*4550*/  BSSY.RECONVERGENT B0, `(.L_x_21930) ;  /* 0x00000cf000007945 */ /* 0x000fd80003800200 */
[----:B------:R-:W-:Y:S05]  /*4560*/  @P0 BRA `(.L_x_21931) ;  /* 0x0000000400400947 */ /* 0x000fea0003800000 */
[CC--:B------:R-:W-:Y:S01]  /*4570*/  ISETP.GE.AND P2, PT, R17.reuse, R22.reuse, PT ;  /* 0x000000161100720c */ /* 0x0c0fe20003f46270 */
[C---:B------:R-:W-:Y:S01]  /*4580*/  VIADD R7, R17.reuse, 0x80 ;  /* 0x0000008011077836 */ /* 0x040fe20000000000 */
[----:B------:R-:W-:Y:S01]  /*4590*/  BSSY.RECONVERGENT B1, `(.L_x_21932) ;  /* 0x0000017000017945 */ /* 0x000fe20003800200 */
[C---:B------:R-:W-:Y:S02]  /*45a0*/  VIADD R3, R17.reuse, 0x100 ;  /* 0x0000010011037836 */ /* 0x040fe40000000000 */
[----:B------:R-:W-:Y:S01]  /*45b0*/  VIADD R5, R17, 0x180 ;  /* 0x0000018011057836 */ /* 0x000fe20000000000 */
[-C--:B------:R-:W-:Y:S02]  /*45c0*/  ISETP.GE.AND P5, PT, R7, R22.reuse, PT ;  /* 0x000000160700720c */ /* 0x080fe40003fa6270 */
[-C--:B------:R-:W-:Y:S02]  /*45d0*/  ISETP.GE.AND P4, PT, R3, R22.reuse, PT ;  /* 0x000000160300720c */ /* 0x080fe40003f86270 */
[----:B------:R-:W-:-:S03]  /*45e0*/  ISETP.GE.AND P3, PT, R5, R22, PT ;  /* 0x000000160500720c */ /* 0x000fc60003f66270 */
[----:B------:R-:W-:Y:S10]  /*45f0*/  @P2 BRA `(.L_x_21933) ;  /* 0x0000000000402947 */ /* 0x000ff40003800000 */
[----:B------:R-:W0:Y:S01]  /*4600*/  LDC.U16 R7, c[0x0][0x386] ;  /* 0x0000e180ff077b82 */ /* 0x000e220000000400 */
[----:B-----5:R-:W-:-:S05]  /*4610*/  HADD2.F32 R6, -RZ, R18.H0_H0 ;  /* 0x20000012ff067230 */ /* 0x020fca0000004100 */
[----:B------:R-:W-:Y:S01]  /*4620*/  FSETP.NAN.FTZ.AND P0, PT, R6, R6, PT ;  /* 0x000000060600720b */ /* 0x000fe20003f18000 */
[----:B0-----:R-:W-:-:S05]  /*4630*/  HADD2.F32 R3, -RZ, R7.H0_H0 ;  /* 0x20000007ff037230 */ /* 0x001fca0000004100 */
[----:B------:R-:W-:-:S04]  /*4640*/  FSETP.NAN.FTZ.AND P1, PT, R3, R3, PT ;  /* 0x000000030300720b */ /* 0x000fc80003f38000 */
[----:B------:R-:W-:-:S13]  /*4650*/  PLOP3.LUT P0, PT, P0, P1, PT, 0xf8, 0x8f ;  /* 0x00000000008f781c */ /* 0x000fda0000703f70 */
[----:B------:R-:W-:Y:S01]  /*4660*/  @!P0 PRMT R4, R7, 0x9910, RZ ;  /* 0x0000991007048816 */ /* 0x000fe200000000ff */
[----:B------:R-:W-:Y:S01]  /*4670*/  @P0 FADD.FTZ R3, R6, R3 ;  /* 0x0000000306030221 */ /* 0x000fe20000010000 */
[C---:B------:R-:W-:Y:S02]  /*4680*/  @!P0 PRMT R5, R18.reuse, 0x9910, RZ ;  /* 0x0000991012058816 */ /* 0x040fe400000000ff */
[C---:B------:R-:W-:Y:S01]  /*4690*/  @!P0 LOP3.LUT P1, RZ, R18.reuse, 0x7fff, RZ, 0xc0, !PT ;  /* 0x00007fff12ff8812 */ /* 0x040fe2000782c0ff */
[----:B------:R-:W-:Y:S01]  /*46a0*/  @!P0 VIADD R18, R18, 0xffffffff ;  /* 0xffffffff12128836 */ /* 0x000fe20000000000 */
[----:B------:R-:W-:Y:S02]  /*46b0*/  ISETP.NE.AND P6, PT, R5, R4, !P0 ;  /* 0x000000040500720c */ /* 0x000fe400047c5270 */
[----:B------:R-:W-:-:S11]  /*46c0*/  @P0 F2FP.F16.F32.PACK_AB R4, RZ, R3 ;  /* 0x00000003ff04023e */ /* 0x000fd600000000ff */
[----:B------:R-:W-:-:S04]  /*46d0*/  @P6 SEL R7, R7, R18, !P1 ;  /* 0x0000001207076207 */ /* 0x000fc80004800000 */
[----:B------:R-:W-:-:S04]  /*46e0*/  @!P0 PRMT R3, R7, 0x7610, R3 ;  /* 0x0000761007038816 */ /* 0x000fc80000000003 */
[----:B------:R-:W-:-:S07]  /*46f0*/  @P0 PRMT R3, R4, 0x7610, R3 ;  /* 0x0000761004030816 */ /* 0x000fce0000000003 */
.L_x_21933:
[----:B------:R-:W-:Y:S05]  /*4700*/  BSYNC.RECONVERGENT B1 ;  /* 0x0000000000017941 */ /* 0x000fea0003800200 */
.L_x_21932:
[----:B------:R-:W-:Y:S04]  /*4710*/  BSSY.RECONVERGENT B1, `(.L_x_21934) ;  /* 0x0000011000017945 */ /* 0x000fe80003800200 */
[----:B------:R-:W-:Y:S05]  /*4720*/  @P5 BRA `(.L_x_21935) ;  /* 0x00000000003c5947 */ /* 0x000fea0003800000 */
[----:B------:R-:W0:Y:S01]  /*4730*/  LDC.U16 R23, c[0x0][0x386] ;  /* 0x0000e180ff177b82 */ /* 0x000e220000000400 */
[----:B-----5:R-:W-:-:S05]  /*4740*/  HADD2.F32 R5, -RZ, R16.H0_H0 ;  /* 0x20000010ff057230 */ /* 0x020fca0000004100 */
[----:B------:R-:W-:Y:S01]  /*4750*/  FSETP.NAN.FTZ.AND P0, PT, R5, R5, PT ;  /* 0x000000050500720b */ /* 0x000fe20003f18000 */
[----:B0-----:R-:W-:-:S05]  /*4760*/  HADD2.F32 R6, -RZ, R23.H0_H0 ;  /* 0x20000017ff067230 */ /* 0x001fca0000004100 */
[----:B------:R-:W-:-:S04]  /*4770*/  FSETP.NAN.FTZ.AND P1, PT, R6, R6, PT ;  /* 0x000000060600720b */ /* 0x000fc80003f38000 */
[----:B------:R-:W-:-:S13]  /*4780*/  PLOP3.LUT P0, PT, P0, P1, PT, 0xf8, 0x8f ;  /* 0x00000000008f781c */ /* 0x000fda0000703f70 */
[----:B------:R-:W-:Y:S02]  /*4790*/  @!P0 PRMT R7, R23, 0x9910, RZ ;  /* 0x0000991017078816 */ /* 0x000fe400000000ff */
[C---:B------:R-:W-:Y:S02]  /*47a0*/  @!P0 PRMT R4, R16.reuse, 0x9910, RZ ;  /* 0x0000991010048816 */ /* 0x040fe400000000ff */
[C---:B------:R-:W-:Y:S01]  /*47b0*/  @!P0 LOP3.LUT P1, RZ, R16.reuse, 0x7fff, RZ, 0xc0, !PT ;  /* 0x00007fff10ff8812 */ /* 0x040fe2000782c0ff */
[----:B------:R-:W-:Y:S01]  /*47c0*/  @!P0 VIADD R16, R16, 0xffffffff ;  /* 0xffffffff10108836 */ /* 0x000fe20000000000 */
[----:B------:R-:W-:Y:S01]  /*47d0*/  ISETP.NE.AND P5, PT, R4, R7, !P0 ;  /* 0x000000070400720c */ /* 0x000fe200047a5270 */
[----:B------:R-:W-:-:S05]  /*47e0*/  @P0 FADD.FTZ R4, R6, R5 ;  /* 0x0000000506040221 */ /* 0x000fca0000010000 */
[----:B------:R-:W-:-:S07]  /*47f0*/  @P0 F2FP.F16.F32.PACK_AB R4, RZ, R4 ;  /* 0x00000004ff04023e */ /* 0x000fce00000000ff */
[----:B------:R-:W-:-:S04]  /*4800*/  @P5 SEL R23, R23, R16, !P1 ;  /* 0x0000001017175207 */ /* 0x000fc80004800000 */
[----:B------:R-:W-:-:S07]  /*4810*/  @P0 PRMT R23, R4, 0x7610, R23 ;  /* 0x0000761004170816 */ /* 0x000fce0000000017 */
.L_x_21935:
[----:B------:R-:W-:Y:S05]  /*4820*/  BSYNC.RECONVERGENT B1 ;  /* 0x0000000000017941 */ /* 0x000fea0003800200 */
.L_x_21934:
[----:B------:R-:W-:Y:S04]  /*4830*/  BSSY.RECONVERGENT B1, `(.L_x_21936) ;  /* 0x0000011000017945 */ /* 0x000fe80003800200 */
[----:B------:R-:W-:Y:S05]  /*4840*/  @P4 BRA `(.L_x_21937) ;  /* 0x00000000003c4947 */ /* 0x000fea0003800000 */
[----:B-----5:R-:W0:Y:S01]  /*4850*/  LDC.U16 R16, c[0x0][0x386] ;  /* 0x0000e180ff107b82 */ /* 0x020e220000000400 */
[----:B------:R-:W-:-:S05]  /*4860*/  HADD2.F32 R5, -RZ, R19.H0_H0 ;  /* 0x20000013ff057230 */ /* 0x000fca0000004100 */
        /* <DEDUP_REMOVED lines=13> */
.L_x_21937:
[----:B------:R-:W-:Y:S05]  /*4940*/  BSYNC.RECONVERGENT B1 ;  /* 0x0000000000017941 */ /* 0x000fea0003800200 */
.L_x_21936:
        /* <DEDUP_REMOVED lines=15> */
[----:B------:R-:W-:-:S04]  /*4a40*/  @!P0 PRMT R18, R7, 0x7610, R18 ;  /* 0x0000761007128816 */ /* 0x000fc80000000012 */
[----:B------:R-:W-:Y:S01]  /*4a50*/  @P0 PRMT R18, R4, 0x7610, R18 ;  /* 0x0000761004120816 */ /* 0x000fe20000000012 */
[----:B------:R-:W-:Y:S06]  /*4a60*/  BRA `(.L_x_21938) ;  /* 0x0000000400f47947 */ /* 0x000fec0003800000 */
.L_x_21931:
[----:B------:R-:W0:Y:S01]  /*4a70*/  LDC.U16 R5, c[0x0][0x386] ;  /* 0x0000e180ff057b82 */ /* 0x000e220000000400 */
[----:B------:R-:W-:Y:S01]  /*4a80*/  ISETP.GE.AND P2, PT, R17, R22, PT ;  /* 0x000000161100720c */ /* 0x000fe20003f46270 */
[----:B------:R-:W-:Y:S01]  /*4a90*/  BSSY.RECONVERGENT B1, `(.L_x_21939) ;  /* 0x000001c000017945 */ /* 0x000fe20003800200 */
[----:B0-----:R-:W-:-:S04]  /*4aa0*/  LOP3.LUT R6, R5, 0x8000, RZ, 0xc0, !PT ;  /* 0x0000800005067812 */ /* 0x001fc800078ec0ff */
[----:B------:R-:W-:-:S07]  /*4ab0*/  LOP3.LUT R6, R6, 0x1, RZ, 0xfc, !PT ;  /* 0x0000000106067812 */ /* 0x000fce00078efcff */
[----:B------:R-:W-:Y:S05]  /*4ac0*/  @P2 BRA `(.L_x_21940) ;  /* 0x0000000000602947 */ /* 0x000fea0003800000 */
[----:B-----5:R-:W-:Y:S02]  /*4ad0*/  HADD2.F32 R3, -RZ, R18.H0_H0 ;  /* 0x20000012ff037230 */ /* 0x020fe40000004100 */
[----:B------:R-:W-:-:S03]  /*4ae0*/  HADD2.F32 R8, -RZ, R5.H0_H0 ;  /* 0x20000005ff087230 */ /* 0x000fc60000004100 */
[----:B------:R-:W-:Y:S02]  /*4af0*/  FSETP.NAN.FTZ.AND P0, PT, R3, R3, PT ;  /* 0x000000030300720b */ /* 0x000fe40003f18000 */
[----:B------:R-:W-:-:S04]  /*4b00*/  FSETP.NAN.FTZ.AND P1, PT, R8, R8, PT ;  /* 0x000000080800720b */ /* 0x000fc80003f38000 */
[----:B------:R-:W-:-:S13]  /*4b10*/  PLOP3.LUT P0, PT, P0, P1, PT, 0x2, 0x20 ;  /* 0x000000000020781c */ /* 0x000fda0000702072 */
[----:B------:R-:W-:-:S05]  /*4b20*/  @!P0 FADD.FTZ R3, R8, R3 ;  /* 0x0000000308038221 */ /* 0x000fca0000010000 */
[----:B------:R-:W-:Y:S01]  /*4b30*/  @!P0 F2FP.F16.F32.PACK_AB R3, RZ, R3 ;  /* 0x00000003ff03823e */ /* 0x000fe200000000ff */
[----:B------:R-:W-:Y:S06]  /*4b40*/  @!P0 BRA `(.L_x_21940) ;  /* 0x0000000000408947 */ /* 0x000fec0003800000 */
[----:B------:R-:W-:Y:S02]  /*4b50*/  PRMT R3, R5, 0x9910, RZ ;  /* 0x0000991005037816 */ /* 0x000fe400000000ff */
[----:B------:R-:W-:-:S04]  /*4b60*/  PRMT R8, R18, 0x9910, RZ ;  /* 0x0000991012087816 */ /* 0x000fc800000000ff */
[----:B------:R-:W-:Y:S01]  /*4b70*/  ISETP.NE.AND P0, PT, R8, R3, PT ;  /* 0x000000030800720c */ /* 0x000fe20003f05270 */
[----:B------:R-:W-:-:S12]  /*4b80*/  IMAD.MOV.U32 R3, RZ, RZ, R5 ;  /* 0x000000ffff037224 */ /* 0x000fd800078e0005 */
[----:B------:R-:W-:Y:S05]  /*4b90*/  @!P0 BRA `(.L_x_21940) ;  /* 0x00000000002c8947 */ /* 0x000fea0003800000 */
[----:B------:R-:W-:-:S13]  /*4ba0*/  LOP3.LUT P1, R9, R18, 0x7fff, RZ, 0xc0, !PT ;  /* 0x00007fff12097812 */ /* 0x000fda000782c0ff */
[----:B------:R-:W-:Y:S01]  /*4bb0*/  @P1 LOP3.LUT R3, R18, R5, RZ, 0x3c, !PT ;  /* 0x0000000512031212 */ /* 0x000fe200078e3cff */
[----:B------:R-:W-:Y:S01]  /*4bc0*/  @P1 IMAD.MOV.U32 R7, RZ, RZ, 0x1 ;  /* 0x00000001ff071424 */ /* 0x000fe200078e00ff */
[----:B------:R-:W-:Y:S02]  /*4bd0*/  @P1 ISETP.GT.U32.AND P3, PT, R9, R4, PT ;  /* 0x000000040900120c */ /* 0x000fe40003f64070 */
[----:B------:R-:W-:-:S04]  /*4be0*/  @P1 PRMT R3, R3, 0x9910, RZ ;  /* 0x0000991003031816 */ /* 0x000fc800000000ff */
[----:B------:R-:W-:-:S04]  /*4bf0*/  @P1 ISETP.GT.AND P0, PT, R3, -0x1, PT ;  /* 0xffffffff0300180c */ /* 0x000fc80003f04270 */
[----:B------:R-:W-:-:S04]  /*4c00*/  @P1 SEL R3, R7, 0xffff, P0 ;  /* 0x0000ffff07031807 */ /* 0x000fc80000000000 */
[----:B------:R-:W-:Y:S02]  /*4c10*/  @P1 SEL R7, R3, 0xffff, !P3 ;  /* 0x0000ffff03071807 */ /* 0x000fe40005800000 */
[----:B------:R-:W-:-:S03]  /*4c20*/  PRMT R3, R6, 0x7610, R3 ;  /* 0x0000761006037816 */ /* 0x000fc60000000003 */
[----:B------:R-:W-:-:S05]  /*4c30*/  @P1 IMAD.IADD R7, R7, 0x1, R18 ;  /* 0x0000000107071824 */ /* 0x000fca00078e0212 */
[----:B------:R-:W-:-:S07]  /*4c40*/  @P1 PRMT R3, R7, 0x7610, R3 ;  /* 0x0000761007031816 */ /* 0x000fce0000000003 */
.L_x_21940:
[----:B------:R-:W-:Y:S05]  /*4c50*/  BSYNC.RECONVERGENT B1 ;  /* 0x0000000000017941 */ /* 0x000fea0003800200 */
.L_x_21939:
        /* <DEDUP_REMOVED lines=10> */
[----:B------:R-:W-:Y:S01]  /*4d00*/  PRMT R7, R5, 0x9910, RZ ;  /* 0x0000991005077816 */ /* 0x000fe200000000ff */
[----:B------:R-:W-:Y:S01]  /*4d10*/  IMAD.MOV.U32 R23, RZ, RZ, R5 ;  /* 0x000000ffff177224 */ /* 0x000fe200078e0005 */
[----:B------:R-:W-:-:S04]  /*4d20*/  PRMT R8, R16, 0x9910, RZ ;  /* 0x0000991010087816 */ /* 0x000fc800000000ff */
[----:B------:R-:W-:-:S13]  /*4d30*/  ISETP.NE.AND P0, PT, R8, R7, PT ;  /* 0x000000070800720c */ /* 0x000fda0003f05270 */
[----:B------:R-:W-:Y:S05]  /*4d40*/  @!P0 BRA `(.L_x_21942) ;  /* 0x0000000000408947 */ /* 0x000fea0003800000 */
[----:B------:R-:W-:Y:S02]  /*4d50*/  LOP3.LUT P0, R9, R16, 0x7fff, RZ, 0xc0, !PT ;  /* 0x00007fff10097812 */ /* 0x000fe4000780c0ff */
[----:B------:R-:W-:-:S11]  /*4d60*/  PRMT R23, R6, 0x7610, R23 ;  /* 0x0000761006177816 */ /* 0x000fd60000000017 */
[----:B------:R-:W-:Y:S05]  /*4d70*/  @!P0 BRA `(.L_x_21942) ;  /* 0x0000000000348947 */ /* 0x000fea0003800000 */
        /* <DEDUP_REMOVED lines=8> */
[----:B------:R-:W-:Y:S01]  /*4e00*/  PRMT R23, R7, 0x7610, R23 ;  /* 0x0000761007177816 */ /* 0x000fe20000000017 */
[----:B------:R-:W-:Y:S06]  /*4e10*/  BRA `(.L_x_21942) ;  /* 0x00000000000c7947 */ /* 0x000fec0003800000 */
.L_x_21943:
[----:B------:R-:W-:-:S05]  /*4e20*/  FADD.FTZ R7, R8, R7 ;  /* 0x0000000708077221 */ /* 0x000fca0000010000 */
[----:B------:R-:W-:-:S04]  /*4e30*/  F2FP.F16.F32.PACK_AB R7, RZ, R7 ;  /* 0x00000007ff07723e */ /* 0x000fc800000000ff */
[----:B------:R-:W-:-:S07]  /*4e40*/  PRMT R23, R7, 0x7610, R23 ;  /* 0x0000761007177816 */ /* 0x000fce0000000017 */
.L_x_21942:
[----:B------:R-:W-:Y:S05]  /*4e50*/  BSYNC.RECONVERGENT B1 ;  /* 0x0000000000017941 */ /* 0x000fea0003800200 */
.L_x_21941:
        /* <DEDUP_REMOVED lines=28> */
.L_x_21946:
[----:B------:R-:W-:-:S05]  /*5020*/  FADD.FTZ R7, R8, R7 ;  /* 0x0000000708077221 */ /* 0x000fca0000010000 */
[----:B------:R-:W-:-:S04]  /*5030*/  F2FP.F16.F32.PACK_AB R7, RZ, R7 ;  /* 0x00000007ff07723e */ /* 0x000fc800000000ff */
[----:B------:R-:W-:-:S07]  /*5040*/  PRMT R16, R7, 0x7610, R16 ;  /* 0x0000761007107816 */ /* 0x000fce0000000010 */
.L_x_21945:
[----:B------:R-:W-:Y:S05]  /*5050*/  BSYNC.RECONVERGENT B1 ;  /* 0x0000000000017941 */ /* 0x000fea0003800200 */
.L_x_21944:
[----:B------:R-:W-:-:S05]  /*5060*/  VIADD R7, R17, 0x180 ;  /* 0x0000018011077836 */ /* 0x000fca0000000000 */
        /* <DEDUP_REMOVED lines=26> */
.L_x_21947:
[----:B------:R-:W-:-:S05]  /*5210*/  FADD.FTZ R0, R8, R7 ;  /* 0x0000000708007221 */ /* 0x000fca0000010000 */
[----:B------:R-:W-:-:S04]  /*5220*/  F2FP.F16.F32.PACK_AB R0, RZ, R0 ;  /* 0x00000000ff00723e */ /* 0x000fc800000000ff */
[----:B------:R-:W-:-:S07]  /*5230*/  PRMT R18, R0, 0x7610, R18 ;  /* 0x0000761000127816 */ /* 0x000fce0000000012 */
.L_x_21938:
[----:B------:R-:W-:Y:S05]  /*5240*/  BSYNC.RECONVERGENT B0 ;  /* 0x0000000000007941 */ /* 0x000fea0003800200 */
.L_x_21930:
[----:B-----5:R-:W0:Y:S01]  /*5250*/  LDC.U8 R19, c[0x0][0x3a4] ;  /* 0x0000e900ff137b82 */ /* 0x020e220000000000 */
        /* <DEDUP_REMOVED lines=24> */
.L_x_21953:
[----:B------:R-:W-:-:S06]  /*53e0*/  HADD2.F32 R5, -RZ, R3.H0_H0 ;  /* 0x20000003ff057230 */ /* 0x000fcc0000004100 */
[----:B------:R-:W0:Y:S02]  /*53f0*/  F2I.S64.TRUNC R4, R5 ;  /* 0x0000000500047311 */ /* 0x000e24000020d900 */
[----:B0-----:R0:W-:Y:S01]  /*5400*/  STG.E.U8 desc[UR36][R8.64], R4 ;  /* 0x0000000408007986 */ /* 0x0011e2000c101124 */
[----:B------:R-:W-:Y:S05]  /*5410*/  BRA `(.L_x_21955) ;  /* 0x0000000c00707947 */ /* 0x000fea0003800000 */
.L_x_21952:
        /* <DEDUP_REMOVED lines=10> */
.L_x_21957:
[----:B------:R-:W-:-:S06]  /*54c0*/  HADD2.F32 R3, -RZ, R3.H0_H0 ;  /* 0x20000003ff037230 */ /* 0x000fcc0000004100 */
[----:B------:R-:W0:Y:S02]  /*54d0*/  F2I.FTZ.TRUNC.NTZ R3, R3 ;  /* 0x0000000300037305 */ /* 0x000e24000021f100 */
[----:B0-----:R0:W-:Y:S01]  /*54e0*/  STG.E desc[UR36][R8.64], R3 ;  /* 0x0000000308007986 */ /* 0x0011e2000c101924 */
[----:B------:R-:W-:Y:S05]  /*54f0*/  BRA `(.L_x_21955) ;  /* 0x0000000c00387947 */ /* 0x000fea0003800000 */
.L_x_21956:
[----:B------:R-:W-:-:S06]  /*5500*/  HADD2.F32 R3, -RZ, R3.H0_H0 ;  /* 0x20000003ff037230 */ /* 0x000fcc0000004100 */
[----:B------:R-:W0:Y:S02]  /*5510*/  F2I.FTZ.TRUNC.NTZ R3, R3 ;  /* 0x0000000300037305 */ /* 0x000e24000021f100 */
[----:B0-----:R0:W-:Y:S01]  /*5520*/  STG.E.U16 desc[UR36][R8.64], R3 ;  /* 0x0000000308007986 */ /* 0x0011e2000c101524 */
[----:B------:R-:W-:Y:S05]  /*5530*/  BRA `(.L_x_21955) ;  /* 0x0000000c00287947 */ /* 0x000fea0003800000 */
.L_x_21951:
        /* <DEDUP_REMOVED lines=9> */
.L_x_21959:
[----:B------:R0:W-:Y:S01]  /*55d0*/  STG.E.U16 desc[UR36][R8.64], R3 ;  /* 0x0000000308007986 */ /* 0x0001e2000c101524 */
[----:B------:R-:W-:Y:S05]  /*55e0*/  BRA `(.L_x_21955) ;  /* 0x0000000800fc7947 */ /* 0x000fea0003800000 */
.L_x_21958:
        /* <DEDUP_REMOVED lines=10> */
.L_x_21961:
[----:B------:R-:W-:-:S05]  /*5690*/  HADD2.F32 R0, -RZ, R3.H0_H0 ;  /* 0x20000003ff007230 */ /* 0x000fca0000004100 */
[----:B------:R-:W-:-:S04]  /*56a0*/  F2FP.F16.F32.PACK_AB R0, RZ, R0 ;  /* 0x00000000ff00723e */ /* 0x000fc800000000ff */
[----:B------:R-:W-:-:S05]  /*56b0*/  PRMT R0, R0, 0x5410, RZ ;  /* 0x0000541000007816 */ /* 0x000fca00000000ff */
[----:B------:R0:W-:Y:S01]  /*56c0*/  STG.E desc[UR36][R8.64], R0 ;  /* 0x0000000008007986 */ /* 0x0001e2000c101924 */
[----:B------:R-:W-:Y:S05]  /*56d0*/  BRA `(.L_x_21955) ;  /* 0x0000000800c07947 */ /* 0x000fea0003800000 */
.L_x_21960:
[----:B------:R-:W-:-:S05]  /*56e0*/  HADD2.F32 R4, -RZ, R3.H0_H0 ;  /* 0x20000003ff047230 */ /* 0x000fca0000004100 */
[----:B------:R-:W-:-:S06]  /*56f0*/  FMUL.FTZ R4, R4, 1 ;  /* 0x3f80000004047820 */ /* 0x000fcc0000410000 */
[----:B------:R-:W0:Y:S02]  /*5700*/  F2F.F64.F32 R4, R4 ;  /* 0x0000000400047310 */ /* 0x000e240000201800 */
[----:B0-----:R0:W-:Y:S01]  /*5710*/  STG.E.64 desc[UR36][R8.64], R4 ;  /* 0x0000000408007986 */ /* 0x0011e2000c101b24 */
[----:B------:R-:W-:Y:S05]  /*5720*/  BRA `(.L_x_21955) ;  /* 0x0000000800ac7947 */ /* 0x000fea0003800000 */
.L_x_21950:
        /* <DEDUP_REMOVED lines=13> */
.L_x_21964:
[----:B------:R-:W-:Y:S01]  /*5800*/  HADD2.F32 R3, -RZ, R3.H0_H0 ;  /* 0x20000003ff037230 */ /* 0x000fe20000004100 */
[----:B------:R-:W-:-:S04]  /*5810*/  CS2R R6, SRZ ;  /* 0x0000000000067805 */ /* 0x000fc8000001ff00 */
[----:B------:R-:W-:-:S04]  /*5820*/  FMUL.FTZ R3, R3, 1 ;  /* 0x3f80000003037820 */ /* 0x000fc80000410000 */
[----:B------:R-:W0:Y:S02]  /*5830*/  F2F.F64.F32 R4, R3 ;  /* 0x0000000300047310 */ /* 0x000e240000201800 */
[----:B0-----:R0:W-:Y:S01]  /*5840*/  STG.E.128 desc[UR36][R8.64], R4 ;  /* 0x0000000408007986 */ /* 0x0011e2000c101d24 */
[----:B------:R-:W-:Y:S05]  /*5850*/  BRA `(.L_x_21955) ;  /* 0x0000000800607947 */ /* 0x000fea0003800000 */
.L_x_21963:
        /* <DEDUP_REMOVED lines=19> */
.L_x_21968:
[----:B------:R-:W-:Y:S05]  /*5990*/  BSYNC.RECONVERGENT B0 ;  /* 0x0000000000007941 */ /* 0x000fea0003800200 */
.L_x_21967:
[----:B------:R-:W-:-:S05]  /*59a0*/  LOP3.LUT R5, R0, 0x80, R5, 0xf8, !PT ;  /* 0x0000008000057812 */ /* 0x000fca00078ef805 */
[----:B------:R0:W-:Y:S01]  /*59b0*/  STG.E.U8 desc[UR36][R8.64], R5 ;  /* 0x0000000508007986 */ /* 0x0001e2000c101124 */
[----:B------:R-:W-:Y:S05]  /*59c0*/  BRA `(.L_x_21955) ;  /* 0x0000000800047947 */ /* 0x000fea0003800000 */
.L_x_21966:
        /* <DEDUP_REMOVED lines=15> */
.L_x_21970:
[----:B------:R-:W-:Y:S05]  /*5ac0*/  BSYNC.RECONVERGENT B0 ;  /* 0x0000000000007941 */ /* 0x000fea0003800200 */
.L_x_21969:
[----:B------:R-:W-:-:S05]  /*5ad0*/  LOP3.LUT R5, R0, 0x80, R5, 0xf8, !PT ;  /* 0x0000008000057812 */ /* 0x000fca00078ef805 */
[----:B------:R0:W-:Y:S01]  /*5ae0*/  STG.E.U8 desc[UR36][R8.64], R5 ;  /* 0x0000000508007986 */ /* 0x0001e2000c101124 */
[----:B------:R-:W-:Y:S05]  /*5af0*/  BRA `(.L_x_21955) ;  /* 0x0000000400b87947 */ /* 0x000fea0003800000 */
.L_x_21965:
[----:B------:R-:W-:-:S05]  /*5b00*/  HADD2.F32 R0, -RZ, R3.H0_H0 ;  /* 0x20000003ff007230 */ /* 0x000fca0000004100 */
[----:B------:R-:W-:-:S05]  /*5b10*/  F2FP.BF16.F32.PACK_AB R0, RZ, R0 ;  /* 0x00000000ff00723e */ /* 0x000fca00000010ff */
[----:B------:R0:W-:Y:S01]  /*5b20*/  STG.E.U16 desc[UR36][R8.64], R0 ;  /* 0x0000000008007986 */ /* 0x0001e2000c101524 */
[----:B------:R-:W-:Y:S05]  /*5b30*/  BRA `(.L_x_21955) ;  /* 0x0000000400a87947 */ /* 0x000fea0003800000 */
.L_x_21962:
        /* <DEDUP_REMOVED lines=12> */
.L_x_21973:
        /* <DEDUP_REMOVED lines=13> */
.L_x_21976:
[----:B------:R-:W-:-:S04]  /*5cd0*/  SHF.R.U32.HI R0, RZ, 0x14, R3 ;  /* 0x00000014ff007819 */ /* 0x000fc80000011603 */
[----:B------:R-:W-:-:S04]  /*5ce0*/  LOP3.LUT R0, R0, 0x1, RZ, 0xc0, !PT ;  /* 0x0000000100007812 */ /* 0x000fc800078ec0ff */
[----:B------:R-:W-:-:S04]  /*5cf0*/  IADD3 R0, PT, PT, R3, 0x487ffff, R0 ;  /* 0x0487ffff03007810 */ /* 0x000fc80007ffe000 */
[----:B------:R-:W-:-:S04]  /*5d00*/  SHF.R.U32.HI R0, RZ, 0x14, R0 ;  /* 0x00000014ff007819 */ /* 0x000fc80000011600 */
[----:B------:R-:W-:-:S07]  /*5d10*/  LOP3.LUT R0, R0, 0xff, RZ, 0xc0, !PT ;  /* 0x000000ff00007812 */ /* 0x000fce00078ec0ff */
.L_x_21977:
[----:B------:R-:W-:-:S04]  /*5d20*/  SHF.R.U32.HI R3, RZ, 0x18, R3 ;  /* 0x00000018ff037819 */ /* 0x000fc80000011603 */
[----:B------:R-:W-:-:S04]  /*5d30*/  LOP3.LUT R0, R0, 0x80, R3, 0xf8, !PT ;  /* 0x0000008000007812 */ /* 0x000fc800078ef803 */
[----:B------:R-:W-:-:S07]  /*5d40*/  PRMT R4, R0, 0x7610, R4 ;  /* 0x0000761000047816 */ /* 0x000fce0000000004 */
.L_x_21975:
[----:B------:R-:W-:Y:S05]  /*5d50*/  BSYNC.RECONVERGENT B0 ;  /* 0x0000000000007941 */ /* 0x000fea0003800200 */
.L_x_21974:
[----:B------:R4:W-:Y:S01]  /*5d60*/  STG.E.U8 desc[UR36][R8.64], R4 ;  /* 0x0000000408007986 */ /* 0x0009e2000c101124 */
[----:B------:R-:W-:Y:S05]  /*5d70*/  BRA `(.L_x_21955) ;  /* 0x0000000400187947 */ /* 0x000fea0003800000 */
.L_x_21972:
        /* <DEDUP_REMOVED lines=13> */
.L_x_21980:
[----:B------:R-:W-:-:S04]  /*5e50*/  SHF.R.U32.HI R0, RZ, 0x15, R3 ;  /* 0x00000015ff007819 */ /* 0x000fc80000011603 */
[----:B------:R-:W-:-:S04]  /*5e60*/  LOP3.LUT R0, R0, 0x1, RZ, 0xc0, !PT ;  /* 0x0000000100007812 */ /* 0x000fc800078ec0ff */
[----:B------:R-:W-:-:S04]  /*5e70*/  IADD3 R0, PT, PT, R3, 0x88fffff, R0 ;  /* 0x088fffff03007810 */ /* 0x000fc80007ffe000 */
[----:B------:R-:W-:-:S04]  /*5e80*/  SHF.R.U32.HI R0, RZ, 0x15, R0 ;  /* 0x00000015ff007819 */ /* 0x000fc80000011600 */
[----:B------:R-:W-:-:S07]  /*5e90*/  LOP3.LUT R0, R0, 0xff, RZ, 0xc0, !PT ;  /* 0x000000ff00007812 */ /* 0x000fce00078ec0ff */
.L_x_21981:
[----:B------:R-:W-:-:S04]  /*5ea0*/  SHF.R.U32.HI R3, RZ, 0x18, R3 ;  /* 0x00000018ff037819 */ /* 0x000fc80000011603 */
[----:B------:R-:W-:-:S04]  /*5eb0*/  LOP3.LUT R0, R0, 0x80, R3, 0xf8, !PT ;  /* 0x0000008000007812 */ /* 0x000fc800078ef803 */
[----:B------:R-:W-:-:S07]  /*5ec0*/  PRMT R4, R0, 0x7610, R4 ;  /* 0x0000761000047816 */ /* 0x000fce0000000004 */
.L_x_21979:
[----:B------:R-:W-:Y:S05]  /*5ed0*/  BSYNC.RECONVERGENT B0 ;  /* 0x0000000000007941 */ /* 0x000fea0003800200 */
.L_x_21978:
[----:B------:R3:W-:Y:S01]  /*5ee0*/  STG.E.U8 desc[UR36][R8.64], R4 ;  /* 0x0000000408007986 */ /* 0x0007e2000c101124 */
[----:B------:R-:W-:Y:S05]  /*5ef0*/  BRA `(.L_x_21955) ;  /* 0x0000000000b87947 */ /* 0x000fea0003800000 */
.L_x_21971:
[----:B------:R-:W-:-:S13]  /*5f00*/  ISETP.NE.AND P0, PT, R0, 0x1c, PT ;  /* 0x0000001c0000780c */ /* 0x000fda0003f05270 */
[----:B------:R-:W-:Y:S05]  /*5f10*/  @!P0 BRA `(.L_x_21982) ;  /* 0x0000000000a48947 */ /* 0x000fea0003800000 */
[----:B------:R-:W-:-:S13]  /*5f20*/  ISETP.NE.AND P0, PT, R0, 0x1d, PT ;  /* 0x0000001d0000780c */ /* 0x000fda0003f05270 */
[----:B------:R-:W-:Y:S05]  /*5f30*/  @!P0 BRA `(.L_x_21983) ;  /* 0x00000000008c8947 */ /* 0x000fea0003800000 */
[----:B------:R-:W-:-:S13]  /*5f40*/  ISETP.NE.AND P0, PT, R0, 0x2c, PT ;  /* 0x0000002c0000780c */ /* 0x000fda0003f05270 */
[----:B------:R-:W-:Y:S05]  /*5f50*/  @!P0 BRA `(.L_x_21984) ;  /* 0x0000000000448947 */ /* 0x000fea0003800000 */
.L_x_21954:
        /* <DEDUP_REMOVED lines=16> */
.L_x_21985:
[----:B------:R-:W-:Y:S05]  /*6060*/  BRA `(.L_x_21955) ;  /* 0x00000000005c7947 */ /* 0x000fea0003800000 */
.L_x_21984:
        /* <DEDUP_REMOVED lines=16> */
.L_x_21983:
[----:B------:R-:W-:-:S06]  /*6170*/  HADD2.F32 R4, -RZ, R3.H0_H0 ;  /* 0x20000003ff047230 */ /* 0x000fcc0000004100 */
[----:B------:R-:W0:Y:S02]  /*6180*/  F2I.U64.TRUNC R4, R4 ;  /* 0x0000000400047311 */ /* 0x000e24000020d800 */
[----:B0-----:R1:W-:Y:S01]  /*6190*/  STG.E.64 desc[UR36][R8.64], R4 ;  /* 0x0000000408007986 */ /* 0x0013e2000c101b24 */
[----:B------:R-:W-:Y:S05]  /*61a0*/  BRA `(.L_x_21955) ;  /* 0x00000000000c7947 */ /* 0x000fea0003800000 */
.L_x_21982:
[----:B------:R-:W-:-:S06]  /*61b0*/  HADD2.F32 R3, -RZ, R3.H0_H0 ;  /* 0x20000003ff037230 */ /* 0x000fcc0000004100 */
[----:B------:R-:W0:Y:S02]  /*61c0*/  F2I.FTZ.U32.TRUNC.NTZ R3, R3 ;  /* 0x0000000300037305 */ /* 0x000e24000021f000 */
[----:B0-----:R0:W-:Y:S02]  /*61d0*/  STG.E desc[UR36][R8.64], R3 ;  /* 0x0000000308007986 */ /* 0x0011e4000c101924 */
.L_x_21955:
[----:B------:R-:W-:-:S07]  /*61e0*/  VIADD R17, R17, 0x80 ;  /* 0x0000008011117836 */ /* 0x000fce0000000000 */
.L_x_21949:
[----:B------:R-:W-:Y:S05]  /*61f0*/  BSYNC.RECONVERGENT B6 ;  /* 0x0000000000067941 */ /* 0x000fea0003800200 */
.L_x_21948:
        /* <DEDUP_REMOVED lines=25> */
.L_x_21991:
[----:B------:R-:W-:-:S06]  /*6390*/  HADD2.F32 R5, -RZ, R23.H0_H0 ;  /* 0x20000017ff057230 */ /* 0x000fcc0000004100 */
[----:B------:R-:W0:Y:S02]  /*63a0*/  F2I.S64.TRUNC R4, R5 ;  /* 0x0000000500047311 */ /* 0x000e24000020d900 */
[----:B0-----:R0:W-:Y:S01]  /*63b0*/  STG.E.U8 desc[UR36][R8.64], R4 ;  /* 0x0000000408007986 */ /* 0x0011e2000c101124 */
[----:B------:R-:W-:Y:S05]  /*63c0*/  BRA `(.L_x_21993) ;  /* 0x0000000c006c7947 */ /* 0x000fea0003800000 */
.L_x_21990:
        /* <DEDUP_REMOVED lines=10> */
.L_x_21995:
[----:B------:R-:W-:-:S06]  /*6470*/  HADD2.F32 R23, -RZ, R23.H0_H0 ;  /* 0x20000017ff177230 */ /* 0x000fcc0000004100 */
[----:B------:R-:W0:Y:S02]  /*6480*/  F2I.FTZ.TRUNC.NTZ R23, R23 ;  /* 0x0000001700177305 */ /* 0x000e24000021f100 */
[----:B0-----:R3:W-:Y:S01]  /*6490*/  STG.E desc[UR36][R8.64], R23 ;  /* 0x0000001708007986 */ /* 0x0017e2000c101924 */
[----:B------:R-:W-:Y:S05]  /*64a0*/  BRA `(.L_x_21993) ;  /* 0x0000000c00347947 */ /* 0x000fea0003800000 */
.L_x_21994:
[----:B------:R-:W-:-:S06]  /*64b0*/  HADD2.F32 R23, -RZ, R23.H0_H0 ;  /* 0x20000017ff177230 */ /* 0x000fcc0000004100 */
[----:B------:R-:W0:Y:S02]  /*64c0*/  F2I.FTZ.TRUNC.NTZ R23, R23 ;  /* 0x0000001700177305 */ /* 0x000e24000021f100 */
[----:B0-----:R2:W-:Y:S01]  /*64d0*/  STG.E.U16 desc[UR36][R8.64], R23 ;  /* 0x0000001708007986 */ /* 0x0015e2000c101524 */
[----:B------:R-:W-:Y:S05]  /*64e0*/  BRA `(.L_x_21993) ;  /* 0x0000000c00247947 */ /* 0x000fea0003800000 */
.L_x_21989:
        /* <DEDUP_REMOVED lines=9> */
.L_x_21997:
[----:B------:R0:W-:Y:S01]  /*6580*/  STG.E.U16 desc[UR36][R8.64], R23 ;  /* 0x0000001708007986 */ /* 0x0001e2000c101524 */
[----:B------:R-:W-:Y:S05]  /*6590*/  BRA `(.L_x_21993) ;  /* 0x0000000800f87947 */ /* 0x000fea0003800000 */
.L_x_21996:
        /* <DEDUP_REMOVED lines=10> */
.L_x_21999:
[----:B------:R-:W-:-:S05]  /*6640*/  HADD2.F32 R0, -RZ, R23.H0_H0 ;  /* 0x20000017ff007230 */ /* 0x000fca0000004100 */
[----:B------:R-:W-:-:S04]  /*6650*/  F2FP.F16.F32.PACK_AB R0, RZ, R0 ;  /* 0x00000000ff00723e */ /* 0x000fc800000000ff */
[----:B------:R-:W-:-:S05]  /*6660*/  PRMT R0, R0, 0x5410, RZ ;  /* 0x0000541000007816 */ /* 0x000fca00000000ff */
[----:B------:R0:W-:Y:S01]  /*6670*/  STG.E desc[UR36][R8.64], R0 ;  /* 0x0000000008007986 */ /* 0x0001e2000c101924 */
[----:B------:R-:W-:Y:S05]  /*6680*/  BRA `(.L_x_21993) ;  /* 0x0000000800bc7947 */ /* 0x000fea0003800000 */
.L_x_21998:
[----:B------:R-:W-:-:S05]  /*6690*/  HADD2.F32 R4, -RZ, R23.H0_H0 ;  /* 0x20000017ff047230 */ /* 0x000fca0000004100 */
[----:B------:R-:W-:-:S06]  /*66a0*/  FMUL.FTZ R4, R4, 1 ;  /* 0x3f80000004047820 */ /* 0x000fcc0000410000 */
[----:B------:R-:W0:Y:S02]  /*66b0*/  F2F.F64.F32 R4, R4 ;  /* 0x0000000400047310 */ /* 0x000e240000201800 */
[----:B0-----:R0:W-:Y:S01]  /*66c0*/  STG.E.64 desc[UR36][R8.64], R4 ;  /* 0x0000000408007986 */ /* 0x0011e2000c101b24 */
[----:B------:R-:W-:Y:S05]  /*66d0*/  BRA `(.L_x_21993) ;  /* 0x0000000800a87947 */ /* 0x000fea0003800000 */
.L_x_21988:
        /* <DEDUP_REMOVED lines=14> */
.L_x_22003:
        /* <DEDUP_REMOVED lines=17> */
.L_x_22006:
[----:B------:R-:W-:-:S04]  /*68d0*/  SHF.R.U32.HI R3, RZ, 0x18, R23 ;  /* 0x00000018ff037819 */ /* 0x000fc80000011617 */
[----:B------:R-:W-:-:S04]  /*68e0*/  LOP3.LUT R0, R0, 0x80, R3, 0xf8, !PT ;  /* 0x0000008000007812 */ /* 0x000fc800078ef803 */
[----:B------:R-:W-:-:S07]  /*68f0*/  PRMT R4, R0, 0x7610, R4 ;  /* 0x0000761000047816 */ /* 0x000fce0000000004 */
.L_x_22005:
[----:B------:R-:W-:Y:S05]  /*6900*/  BSYNC.RECONVERGENT B0 ;  /* 0x0000000000007941 */ /* 0x000fea0003800200 */
.L_x_22004:
[----:B------:R0:W-:Y:S01]  /*6910*/  STG.E.U8 desc[UR36][R8.64], R4 ;  /* 0x0000000408007986 */ /* 0x0001e2000c101124 */
[----:B------:R-:W-:Y:S05]  /*6920*/  BRA `(.L_x_21993) ;  /* 0x0000000800147947 */ /* 0x000fea0003800000 */
.L_x_22002:
        /* <DEDUP_REMOVED lines=17> */
.L_x_22009:
[----:B------:R-:W-:-:S04]  /*6a40*/  SHF.R.U32.HI R3, RZ, 0x18, R23 ;  /* 0x00000018ff037819 */ /* 0x000fc80000011617 */
[----:B------:R-:W-:-:S04]  /*6a50*/  LOP3.LUT R0, R0, 0x80, R3, 0xf8, !PT ;  /* 0x0000008000007812 */ /* 0x000fc800078ef803 */
[----:B------:R-:W-:-:S07]  /*6a60*/  PRMT R4, R0, 0x7610, R4 ;  /* 0x0000761000047816 */ /* 0x000fce0000000004 */
.L_x_22008:
[----:B------:R-:W-:Y:S05]  /*6a70*/  BSYNC.RECONVERGENT B0 ;  /* 0x0000000000007941 */ /* 0x000fea0003800200 */
.L_x_22007:
[----:B------:R0:W-:Y:S01]  /*6a80*/  STG.E.U8 desc[UR36][R8.64], R4 ;  /* 0x0000000408007986 */ /* 0x0001e2000c101124 */
[----:B------:R-:W-:Y:S05]  /*6a90*/  BRA `(.L_x_21993) ;  /* 0x0000000400b87947 */ /* 0x000fea0003800000 */
.L_x_22001:
        /* <DEDUP_REMOVED lines=22> */
.L_x_22011:
[----:B------:R-:W-:-:S06]  /*6c00*/  HADD2.F32 R4, -RZ, R23.H0_H0 ;  /* 0x20000017ff047230 */ /* 0x000fcc0000004100 */
[----:B------:R-:W0:Y:S02]  /*6c10*/  F2I.U64.TRUNC R4, R4 ;  /* 0x0000000400047311 */ /* 0x000e24000020d800 */
[----:B0-----:R0:W-:Y:S01]  /*6c20*/  STG.E.64 desc[UR36][R8.64], R4 ;  /* 0x0000000408007986 */ /* 0x0011e2000c101b24 */
[----:B------:R-:W-:Y:S05]  /*6c30*/  BRA `(.L_x_21993) ;  /* 0x0000000400507947 */ /* 0x000fea0003800000 */
.L_x_22010:
[----:B------:R-:W-:-:S06]  /*6c40*/  HADD2.F32 R23, -RZ, R23.H0_H0 ;  /* 0x20000017ff177230 */ /* 0x000fcc0000004100 */
[----:B------:R-:W0:Y:S02]  /*6c50*/  F2I.FTZ.U32.TRUNC.NTZ R23, R23 ;  /* 0x0000001700177305 */ /* 0x000e24000021f000 */
[----:B0-----:R0:W-:Y:S01]  /*6c60*/  STG.E desc[UR36][R8.64], R23 ;  /* 0x0000001708007986 */ /* 0x0011e2000c101924 */
[----:B------:R-:W-:Y:S05]  /*6c70*/  BRA `(.L_x_21993) ;  /* 0x0000000400407947 */ /* 0x000fea0003800000 */
.L_x_22000:
        /* <DEDUP_REMOVED lines=11> */
.L_x_22013:
[----:B------:R-:W-:Y:S01]  /*6d30*/  HADD2.F32 R23, -RZ, R23.H0_H0 ;  /* 0x20000017ff177230 */ /* 0x000fe20000004100 */
[----:B------:R-:W-:-:S04]  /*6d40*/  CS2R R6, SRZ ;  /* 0x0000000000067805 */ /* 0x000fc8000001ff00 */
[----:B------:R-:W-:-:S06]  /*6d50*/  FMUL.FTZ R4, R23, 1 ;  /* 0x3f80000017047820 */ /* 0x000fcc0000410000 */
[----:B------:R-:W0:Y:S02]  /*6d60*/  F2F.F64.F32 R4, R4 ;  /* 0x0000000400047310 */ /* 0x000e240000201800 */
[----:B0-----:R0:W-:Y:S01]  /*6d70*/  STG.E.128 desc[UR36][R8.64], R4 ;  /* 0x0000000408007986 */ /* 0x0011e2000c101d24 */
[----:B------:R-:W-:Y:S05]  /*6d80*/  BRA `(.L_x_21993) ;  /* 0x0000000000fc7947 */ /* 0x000fea0003800000 */
.L_x_22012:
[----:B------:R-:W-:-:S13]  /*6d90*/  ISETP.NE.AND P0, PT, R0, 0xf, PT ;  /* 0x0000000f0000780c */ /* 0x000fda0003f05270 */
[----:B------:R-:W-:Y:S05]  /*6da0*/  @!P0 BRA `(.L_x_22014) ;  /* 0x0000000000e88947 */ /* 0x000fea0003800000 */
[----:B------:R-:W-:-:S13]  /*6db0*/  ISETP.NE.AND P0, PT, R0, 0x17, PT ;  /* 0x000000170000780c */ /* 0x000fda0003f05270 */
[----:B------:R-:W-:Y:S05]  /*6dc0*/  @!P0 BRA `(.L_x_22015) ;  /* 0x0000000000908947 */ /* 0x000fea0003800000 */
[----:B------:R-:W-:-:S13]  /*6dd0*/  ISETP.NE.AND P0, PT, R0, 0x18, PT ;  /* 0x000000180000780c */ /* 0x000fda0003f05270 */
[----:B------:R-:W-:Y:S05]  /*6de0*/  @!P0 BRA `(.L_x_22016) ;  /* 0x0000000000448947 */ /* 0x000fea0003800000 */
.L_x_21992:
        /* <DEDUP_REMOVED lines=16> */
.L_x_22017:
[----:B------:R-:W-:Y:S05]  /*6ef0*/  BRA `(.L_x_21993) ;  /* 0x0000000000a07947 */ /* 0x000fea0003800000 */
.L_x_22016:
        /* <DEDUP_REMOVED lines=13> */
.L_x_22019:
[----:B------:R-:W-:Y:S05]  /*6fd0*/  BSYNC.RECONVERGENT B0 ;  /* 0x0000000000007941 */ /* 0x000fea0003800200 */
.L_x_22018:
[----:B------:R-:W-:-:S05]  /*6fe0*/  LOP3.LUT R3, R0, 0x80, R3, 0xf8, !PT ;  /* 0x0000008000037812 */ /* 0x000fca00078ef803 */
[----:B------:R0:W-:Y:S01]  /*6ff0*/  STG.E.U8 desc[UR36][R8.64], R3 ;  /* 0x0000000308007986 */ /* 0x0001e2000c101124 */
[----:B------:R-:W-:Y:S05]  /*7000*/  BRA `(.L_x_21993) ;  /* 0x00000000005c7947 */ /* 0x000fea0003800000 */
.L_x_22015:
        /* <DEDUP_REMOVED lines=12> */
.L_x_22021:
[----:B------:R-:W-:Y:S01]  /*70d0*/  IMAD.MOV.U32 R0, RZ, RZ, 0x7f ;  /* 0x0000007fff007424 */ /* 0x000fe200078e00ff */
[----:B------:R-:W-:-:S04]  /*70e0*/  ISETP.GT.U32.AND P0, PT, R4, 0x7f800000, PT ;  /* 0x7f8000000400780c */ /* 0x000fc80003f04070 */
[----:B------:R-:W-:-:S09]  /*70f0*/  SEL R0, R0, 0x7c, P0 ;  /* 0x0000007c00007807 */ /* 0x000fd20000000000 */
.L_x_22022:
[----:B------:R-:W-:Y:S05]  /*7100*/  BSYNC.RECONVERGENT B0 ;  /* 0x0000000000007941 */ /* 0x000fea0003800200 */
.L_x_22020:
[----:B------:R-:W-:-:S04]  /*7110*/  SHF.R.U32.HI R3, RZ, 0x18, R3 ;  /* 0x00000018ff037819 */ /* 0x000fc80000011603 */
[----:B------:R-:W-:-:S05]  /*7120*/  LOP3.LUT R3, R0, 0x80, R3, 0xf8, !PT ;  /* 0x0000008000037812 */ /* 0x000fca00078ef803 */
[----:B------:R0:W-:Y:S01]  /*7130*/  STG.E.U8 desc[UR36][R8.64], R3 ;  /* 0x0000000308007986 */ /* 0x0001e2000c101124 */
[----:B------:R-:W-:Y:S05]  /*7140*/  BRA `(.L_x_21993) ;  /* 0x00000000000c7947 */ /* 0x000fea0003800000 */
.L_x_22014:
[----:B------:R-:W-:-:S05]  /*7150*/  HADD2.F32 R0, -RZ, R23.H0_H0 ;  /* 0x20000017ff007230 */ /* 0x000fca0000004100 */
[----:B------:R-:W-:-:S05]  /*7160*/  F2FP.BF16.F32.PACK_AB R0, RZ, R0 ;  /* 0x00000000ff00723e */ /* 0x000fca00000010ff */
[----:B------:R0:W-:Y:S02]  /*7170*/  STG.E.U16 desc[UR36][R8.64], R0 ;  /* 0x0000000008007986 */ /* 0x0001e4000c101524 */
.L_x_21993:
        /* <DEDUP_REMOVED lines=25> */
.L_x_22026:
[----:B------:R-:W-:-:S06]  /*7310*/  HADD2.F32 R5, -RZ, R16.H0_H0 ;  /* 0x20000010ff057230 */ /* 0x000fcc0000004100 */
[----:B------:R-:W0:Y:S02]  /*7320*/  F2I.S64.TRUNC R4, R5 ;  /* 0x0000000500047311 */ /* 0x000e24000020d900 */
[----:B0-----:R0:W-:Y:S01]  /*7330*/  STG.E.U8 desc[UR36][R8.64], R4 ;  /* 0x0000000408007986 */ /* 0x0011e2000c101124 */
[----:B------:R-:W-:Y:S05]  /*7340*/  BRA `(.L_x_22028) ;  /* 0x0000000c006c7947 */ /* 0x000fea0003800000 */
.L_x_22025:
        /* <DEDUP_REMOVED lines=10> */
.L_x_22030:
[----:B------:R-:W-:-:S04]  /*73f0*/  HADD2.F32 R16, -RZ, R16.H0_H0 ;  /* 0x20000010ff107230 */ /* 0x000fc80000004100 */
[----:B------:R-:W0:Y:S02]  /*7400*/  F2I.FTZ.TRUNC.NTZ R3, R16 ;  /* 0x0000001000037305 */ /* 0x000e24000021f100 */
[----:B0-----:R0:W-:Y:S01]  /*7410*/  STG.E desc[UR36][R8.64], R3 ;  /* 0x0000000308007986 */ /* 0x0011e2000c101924 */
[----:B------:R-:W-:Y:S05]  /*7420*/  BRA `(.L_x_22028) ;  /* 0x0000000c00347947 */ /* 0x000fea0003800000 */
.L_x_22029:
[----:B------:R-:W-:-:S04]  /*7430*/  HADD2.F32 R16, -RZ, R16.H0_H0 ;  /* 0x20000010ff107230 */ /* 0x000fc80000004100 */
[----:B------:R-:W0:Y:S02]  /*7440*/  F2I.FTZ.TRUNC.NTZ R3, R16 ;  /* 0x0000001000037305 */ /* 0x000e24000021f100 */
[----:B0-----:R0:W-:Y:S01]  /*7450*/  STG.E.U16 desc[UR36][R8.64], R3 ;  /* 0x0000000308007986 */ /* 0x0011e2000c101524 */
[----:B------:R-:W-:Y:S05]  /*7460*/  BRA `(.L_x_22028) ;  /* 0x0000000c00247947 */ /* 0x000fea0003800000 */
.L_x_22024:
        /* <DEDUP_REMOVED lines=9> */
.L_x_22032:
[----:B------:R0:W-:Y:S01]  /*7500*/  STG.E.U16 desc[UR36][R8.64], R16 ;  /* 0x0000001008007986 */ /* 0x0001e2000c101524 */
[----:B------:R-:W-:Y:S05]  /*7510*/  BRA `(.L_x_22028) ;  /* 0x0000000800f87947 */ /* 0x000fea0003800000 */
.L_x_22031:
        /* <DEDUP_REMOVED lines=10> */
.L_x_22034:
[----:B------:R-:W-:-:S05]  /*75c0*/  HADD2.F32 R0, -RZ, R16.H0_H0 ;  /* 0x20000010ff007230 */ /* 0x000fca0000004100 */
[----:B------:R-:W-:-:S04]  /*75d0*/  F2FP.F16.F32.PACK_AB R0, RZ, R0 ;  /* 0x00000000ff00723e */ /* 0x000fc800000000ff */
[----:B------:R-:W-:-:S05]  /*75e0*/  PRMT R0, R0, 0x5410, RZ ;  /* 0x0000541000007816 */ /* 0x000fca00000000ff */
[----:B------:R0:W-:Y:S01]  /*75f0*/  STG.E desc[UR36][R8.64], R0 ;  /* 0x0000000008007986 */ /* 0x0001e2000c101924 */
[----:B------:R-:W-:Y:S05]  /*7600*/  BRA `(.L_x_22028) ;  /* 0x0000000800bc7947 */ /* 0x000fea0003800000 */
.L_x_22033:
[----:B------:R-:W-:-:S05]  /*7610*/  HADD2.F32 R4, -RZ, R16.H0_H0 ;  /* 0x20000010ff047230 */ /* 0x000fca0000004100 */
[----:B------:R-:W-:-:S06]  /*7620*/  FMUL.FTZ R4, R4, 1 ;  /* 0x3f80000004047820 */ /* 0x000fcc0000410000 */
[----:B------:R-:W0:Y:S02]  /*7630*/  F2F.F64.F32 R4, R4 ;  /* 0x0000000400047310 */ /* 0x000e240000201800 */
[----:B0-----:R0:W-:Y:S01]  /*7640*/  STG.E.64 desc[UR36][R8.64], R4 ;  /* 0x0000000408007986 */ /* 0x0011e2000c101b24 */
[----:B------:R-:W-:Y:S05]  /*7650*/  BRA `(.L_x_22028) ;  /* 0x0000000800a87947 */ /* 0x000fea0003800000 */
.L_x_22023:
        /* <DEDUP_REMOVED lines=14> */
.L_x_22038:
        /* <DEDUP_REMOVED lines=17> */
.L_x_22041:
[----:B------:R-:W-:-:S04]  /*7850*/  SHF.R.U32.HI R3, RZ, 0x18, R5 ;  /* 0x00000018ff037819 */ /* 0x000fc80000011605 */
[----:B------:R-:W-:-:S04]  /*7860*/  LOP3.LUT R0, R0, 0x80, R3, 0xf8, !PT ;  /* 0x0000008000007812 */ /* 0x000fc800078ef803 */
[----:B------:R-:W-:-:S07]  /*7870*/  PRMT R4, R0, 0x7610, R4 ;  /* 0x0000761000047816 */ /* 0x000fce0000000004 */
.L_x_22040:
[----:B------:R-:W-:Y:S05]  /*7880*/  BSYNC.RECONVERGENT B0 ;  /* 0x0000000000007941 */ /* 0x000fea0003800200 */
.L_x_22039:
[----:B------:R0:W-:Y:S01]  /*7890*/  STG.E.U8 desc[UR36][R8.64], R4 ;  /* 0x0000000408007986 */ /* 0x0001e2000c101124 */
[----:B------:R-:W-:Y:S05]  /*78a0*/  BRA `(.L_x_22028) ;  /* 0x0000000800147947 */ /* 0x000fea0003800000 */
.L_x_22037:
        /* <DEDUP_REMOVED lines=17> */
.L_x_22044:
[----:B------:R-:W-:-:S04]  /*79c0*/  SHF.R.U32.HI R3, RZ, 0x18, R5 ;  /* 0x00000018ff037819 */ /* 0x000fc80000011605 */
[----:B------:R-:W-:-:S04]  /*79d0*/  LOP3.LUT R0, R0, 0x80, R3, 0xf8, !PT ;  /* 0x0000008000007812 */ /* 0x000fc800078ef803 */
[----:B------:R-:W-:-:S07]  /*79e0*/  PRMT R4, R0, 0x7610, R4 ;  /* 0x0000761000047816 */ /* 0x000fce0000000004 */
.L_x_22043:
[----:B------:R-:W-:Y:S05]  /*79f0*/  BSYNC.RECONVERGENT B0 ;  /* 0x0000000000007941 */ /* 0x000fea0003800200 */
.L_x_22042:
[----:B------:R0:W-:Y:S01]  /*7a00*/  STG.E.U8 desc[UR36][R8.64], R4 ;  /* 0x0000000408007986 */ /* 0x0001e2000c101124 */
[----:B------:R-:W-:Y:S05]  /*7a10*/  BRA `(.L_x_22028) ;  /* 0x0000000400b87947 */ /* 0x000fea0003800000 */
.L_x_22036:
        /* <DEDUP_REMOVED lines=22> */
.L_x_22046:
[----:B------:R-:W-:-:S06]  /*7b80*/  HADD2.F32 R4, -RZ, R16.H0_H0 ;  /* 0x20000010ff047230 */ /* 0x000fcc0000004100 */
[----:B------:R-:W0:Y:S02]  /*7b90*/  F2I.U64.TRUNC R4, R4 ;  /* 0x0000000400047311 */ /* 0x000e24000020d800 */
[----:B0-----:R0:W-:Y:S01]  /*7ba0*/  STG.E.64 desc[UR36][R8.64], R4 ;  /* 0x0000000408007986 */ /* 0x0011e2000c101b24 */
[----:B------:R-:W-:Y:S05]  /*7bb0*/  BRA `(.L_x_22028) ;  /* 0x0000000400507947 */ /* 0x000fea0003800000 */
.L_x_22045:
[----:B------:R-:W-:-:S04]  /*7bc0*/  HADD2.F32 R16, -RZ, R16.H0_H0 ;  /* 0x20000010ff107230 */ /* 0x000fc80000004100 */
[----:B------:R-:W0:Y:S02]  /*7bd0*/  F2I.FTZ.U32.TRUNC.NTZ R3, R16 ;  /* 0x0000001000037305 */ /* 0x000e24000021f000 */
[----:B0-----:R0:W-:Y:S01]  /*7be0*/  STG.E desc[UR36][R8.64], R3 ;  /* 0x0000000308007986 */ /* 0x0011e2000c101924 */
[----:B------:R-:W-:Y:S05]  /*7bf0*/  BRA `(.L_x_22028) ;  /* 0x0000000400407947 */ /* 0x000fea0003800000 */
.L_x_22035:
        /* <DEDUP_REMOVED lines=11> */
.L_x_22048:
[----:B------:R-:W-:Y:S01]  /*7cb0*/  HADD2.F32 R16, -RZ, R16.H0_H0 ;  /* 0x20000010ff107230 */ /* 0x000fe20000004100 */
[----:B------:R-:W-:-:S04]  /*7cc0*/  CS2R R6, SRZ ;  /* 0x0000000000067805 */ /* 0x000fc8000001ff00 */
[----:B------:R-:W-:-:S06]  /*7cd0*/  FMUL.FTZ R4, R16, 1 ;  /* 0x3f80000010047820 */ /* 0x000fcc0000410000 */
[----:B------:R-:W0:Y:S02]  /*7ce0*/  F2F.F64.F32 R4, R4 ;  /* 0x0000000400047310 */ /* 0x000e240000201800 */
[----:B0-----:R4:W-:Y:S01]  /*7cf0*/  STG.E.128 desc[UR36][R8.64], R4 ;  /* 0x0000000408007986 */ /* 0x0019e2000c101d24 */
[----:B------:R-:W-:Y:S05]  /*7d00*/  BRA `(.L_x_22028) ;  /* 0x0000000000fc7947 */ /* 0x000fea0003800000 */
.L_x_22047:
[----:B------:R-:W-:-:S13]  /*7d10*/  ISETP.NE.AND P0, PT, R0, 0xf, PT ;  /* 0x0000000f0000780c */ /* 0x000fda0003f05270 */
[----:B------:R-:W-:Y:S05]  /*7d20*/  @!P0 BRA `(.L_x_22049) ;  /* 0x0000000000e88947 */ /* 0x000fea0003800000 */
[----:B------:R-:W-:-:S13]  /*7d30*/  ISETP.NE.AND P0, PT, R0, 0x17, PT ;  /* 0x000000170000780c */ /* 0x000fda0003f05270 */
[----:B------:R-:W-:Y:S05]  /*7d40*/  @!P0 BRA `(.L_x_22050) ;  /* 0x0000000000908947 */ /* 0x000fea0003800000 */
[----:B------:R-:W-:-:S13]  /*7d50*/  ISETP.NE.AND P0, PT, R0, 0x18, PT ;  /* 0x000000180000780c */ /* 0x000fda0003f05270 */
[----:B------:R-:W-:Y:S05]  /*7d60*/  @!P0 BRA `(.L_x_22051) ;  /* 0x0000000000448947 */ /* 0x000fea0003800000 */
.L_x_22027:
        /* <DEDUP_REMOVED lines=16> */
.L_x_22052:
[----:B------:R-:W-:Y:S05]  /*7e70*/  BRA `(.L_x_22028) ;  /* 0x0000000000a07947 */ /* 0x000fea0003800000 */
.L_x_22051:
        /* <DEDUP_REMOVED lines=13> */
.L_x_22054:
[----:B------:R-:W-:Y:S05]  /*7f50*/  BSYNC.RECONVERGENT B0 ;  /* 0x0000000000007941 */ /* 0x000fea0003800200 */
.L_x_22053:
[----:B------:R-:W-:-:S05]  /*7f60*/  LOP3.LUT R3, R0, 0x80, R3, 0xf8, !PT ;  /* 0x0000008000037812 */ /* 0x000fca00078ef803 */
[----:B------:R2:W-:Y:S01]  /*7f70*/  STG.E.U8 desc[UR36][R8.64], R3 ;  /* 0x0000000308007986 */ /* 0x0005e2000c101124 */
[----:B------:R-:W-:Y:S05]  /*7f80*/  BRA `(.L_x_22028) ;  /* 0x00000000005c7947 */ /* 0x000fea0003800000 */
.L_x_22050:
        /* <DEDUP_REMOVED lines=12> */
.L_x_22056:
[----:B------:R-:W-:Y:S01]  /*8050*/  IMAD.MOV.U32 R0, RZ, RZ, 0x7f ;  /* 0x0000007fff007424 */ /* 0x000fe200078e00ff */
[----:B------:R-:W-:-:S04]  /*8060*/  ISETP.GT.U32.AND P0, PT, R4, 0x7f800000, PT ;  /* 0x7f8000000400780c */ /* 0x000fc80003f04070 */
[----:B------:R-:W-:-:S09]  /*8070*/  SEL R0, R0, 0x7c, P0 ;  /* 0x0000007c00007807 */ /* 0x000fd20000000000 */
.L_x_22057:
[----:B------:R-:W-:Y:S05]  /*8080*/  BSYNC.RECONVERGENT B0 ;  /* 0x0000000000007941 */ /* 0x000fea0003800200 */
.L_x_22055:
[----:B------:R-:W-:-:S04]  /*8090*/  SHF.R.U32.HI R3, RZ, 0x18, R3 ;  /* 0x00000018ff037819 */ /* 0x000fc80000011603 */
[----:B------:R-:W-:-:S05]  /*80a0*/  LOP3.LUT R3, R0, 0x80, R3, 0xf8, !PT ;  /* 0x0000008000037812 */ /* 0x000fca00078ef803 */
[----:B------:R1:W-:Y:S01]  /*80b0*/  STG.E.U8 desc[UR36][R8.64], R3 ;  /* 0x0000000308007986 */ /* 0x0003e2000c101124 */
[----:B------:R-:W-:Y:S05]  /*80c0*/  BRA `(.L_x_22028) ;  /* 0x00000000000c7947 */ /* 0x000fea0003800000 */
.L_x_22049:
[----:B------:R-:W-:-:S05]  /*80d0*/  HADD2.F32 R0, -RZ, R16.H0_H0 ;  /* 0x20000010ff007230 */ /* 0x000fca0000004100 */
[----:B------:R-:W-:-:S05]  /*80e0*/  F2FP.BF16.F32.PACK_AB R0, RZ, R0 ;  /* 0x00000000ff00723e */ /* 0x000fca00000010ff */
[----:B------:R0:W-:Y:S02]  /*80f0*/  STG.E.U16 desc[UR36][R8.64], R0 ;  /* 0x0000000008007986 */ /* 0x0001e4000c101524 */
.L_x_22028:
[----:B------:R-:W-:-:S07]  /*8100*/  VIADD R17, R17, 0x80 ;  /* 0x0000008011117836 */ /* 0x000fce0000000000 */
.L_x_21987:
[----:B------:R-:W-:Y:S05]  /*8110*/  BSYNC.RECONVERGENT B6 ;  /* 0x0000000000067941 */ /* 0x000fea0003800200 */
.L_x_21986:
        /* <DEDUP_REMOVED lines=23> */
.L_x_22061:
[----:B------:R-:W-:-:S06]  /*8290*/  HADD2.F32 R5, -RZ, R18.H0_H0 ;  /* 0x20000012ff057230 */ /* 0x000fcc0000004100 */
[----:B------:R-:W0:Y:S02]  /*82a0*/  F2I.S64.TRUNC R4, R5 ;  /* 0x0000000500047311 */ /* 0x000e24000020d900 */
[----:B0-----:R-:W-:Y:S01]  /*82b0*/  STG.E.U8 desc[UR36][R2.64], R4 ;  /* 0x0000000402007986 */ /* 0x001fe2000c101124 */
[----:B------:R-:W-:Y:S05]  /*82c0*/  EXIT ;  /* 0x000000000000794d */ /* 0x000fea0003800000 */
.L_x_22060:
        /* <DEDUP_REMOVED lines=10> */
.L_x_22064:
[----:B------:R-:W-:-:S04]  /*8370*/  HADD2.F32 R18, -RZ, R18.H0_H0 ;  /* 0x20000012ff127230 */ /* 0x000fc80000004100 */
[----:B------:R-:W0:Y:S02]  /*8380*/  F2I.FTZ.TRUNC.NTZ R5, R18 ;  /* 0x0000001200057305 */ /* 0x000e24000021f100 */
[----:B0-----:R-:W-:Y:S01]  /*8390*/  STG.E desc[UR36][R2.64], R5 ;  /* 0x0000000502007986 */ /* 0x001fe2000c101924 */
[----:B------:R-:W-:Y:S05]  /*83a0*/  EXIT ;  /* 0x000000000000794d */ /* 0x000fea0003800000 */
.L_x_22063:
[----:B------:R-:W-:-:S04]  /*83b0*/  HADD2.F32 R18, -RZ, R18.H0_H0 ;  /* 0x20000012ff127230 */ /* 0x000fc80000004100 */
[----:B------:R-:W0:Y:S02]  /*83c0*/  F2I.FTZ.TRUNC.NTZ R5, R18 ;  /* 0x0000001200057305 */ /* 0x000e24000021f100 */
[----:B0-----:R-:W-:Y:S01]  /*83d0*/  STG.E.U16 desc[UR36][R2.64], R5 ;  /* 0x0000000502007986 */ /* 0x001fe2000c101524 */
[----:B------:R-:W-:Y:S05]  /*83e0*/  EXIT ;  /* 0x000000000000794d */ /* 0x000fea0003800000 */
.L_x_22059:
        /* <DEDUP_REMOVED lines=9> */
.L_x_22066:
[----:B------:R-:W-:Y:S01]  /*8480*/  STG.E.U16 desc[UR36][R2.64], R18 ;  /* 0x0000001202007986 */ /* 0x000fe2000c101524 */
[----:B------:R-:W-:Y:S05]  /*8490*/  EXIT ;  /* 0x000000000000794d */ /* 0x000fea0003800000 */
.L_x_22065:
        /* <DEDUP_REMOVED lines=10> */
.L_x_22068:
[----:B------:R-:W-:-:S05]  /*8540*/  HADD2.F32 R0, -RZ, R18.H0_H0 ;  /* 0x20000012ff007230 */ /* 0x000fca0000004100 */
[----:B------:R-:W-:-:S04]  /*8550*/  F2FP.F16.F32.PACK_AB R0, RZ, R0 ;  /* 0x00000000ff00723e */ /* 0x000fc800000000ff */
[----:B------:R-:W-:-:S05]  /*8560*/  PRMT R0, R0, 0x5410, RZ ;  /* 0x0000541000007816 */ /* 0x000fca00000000ff */
[----:B------:R-:W-:Y:S01]  /*8570*/  STG.E desc[UR36][R2.64], R0 ;  /* 0x0000000002007986 */ /* 0x000fe2000c101924 */
[----:B------:R-:W-:Y:S05]  /*8580*/  EXIT ;  /* 0x000000000000794d */ /* 0x000fea0003800000 */
.L_x_22067:
[----:B------:R-:W-:-:S05]  /*8590*/  HADD2.F32 R4, -RZ, R18.H0_H0 ;  /* 0x20000012ff047230 */ /* 0x000fca0000004100 */
[----:B------:R-:W-:-:S06]  /*85a0*/  FMUL.FTZ R4, R4, 1 ;  /* 0x3f80000004047820 */ /* 0x000fcc0000410000 */
[----:B------:R-:W0:Y:S02]  /*85b0*/  F2F.F64.F32 R4, R4 ;  /* 0x0000000400047310 */ /* 0x000e240000201800 */
[----:B0-----:R-:W-:Y:S01]  /*85c0*/  STG.E.64 desc[UR36][R2.64], R4 ;  /* 0x0000000402007986 */ /* 0x001fe2000c101b24 */
[----:B------:R-:W-:Y:S05]  /*85d0*/  EXIT ;  /* 0x000000000000794d */ /* 0x000fea0003800000 */
.L_x_22058:
        /* <DEDUP_REMOVED lines=14> */
.L_x_22072:
        /* <DEDUP_REMOVED lines=18> */
.L_x_22075:
[----:B------:R-:W-:-:S04]  /*87e0*/  SHF.R.U32.HI R5, RZ, 0x18, R5 ;  /* 0x00000018ff057819 */ /* 0x000fc80000011605 */
[----:B------:R-:W-:-:S07]  /*87f0*/  LOP3.LUT R0, R0, 0x80, R5, 0xf8, !PT ;  /* 0x0000008000007812 */ /* 0x000fce00078ef805 */
.L_x_22074:
[----:B------:R-:W-:Y:S05]  /*8800*/  BSYNC.RECONVERGENT B0 ;  /* 0x0000000000007941 */ /* 0x000fea0003800200 */
.L_x_22073:
[----:B------:R-:W-:Y:S01]  /*8810*/  STG.E.U8 desc[UR36][R2.64], R0 ;  /* 0x0000000002007986 */ /* 0x000fe2000c101124 */
[----:B------:R-:W-:Y:S05]  /*8820*/  EXIT ;  /* 0x000000000000794d */ /* 0x000fea0003800000 */
.L_x_22071:
        /* <DEDUP_REMOVED lines=18> */
.L_x_22078:
[----:B------:R-:W-:-:S04]  /*8950*/  SHF.R.U32.HI R5, RZ, 0x18, R5 ;  /* 0x00000018ff057819 */ /* 0x000fc80000011605 */
[----:B------:R-:W-:-:S07]  /*8960*/  LOP3.LUT R0, R0, 0x80, R5, 0xf8, !PT ;  /* 0x0000008000007812 */ /* 0x000fce00078ef805 */
.L_x_22077:
[----:B------:R-:W-:Y:S05]  /*8970*/  BSYNC.RECONVERGENT B0 ;  /* 0x0000000000007941 */ /* 0x000fea0003800200 */
.L_x_22076:
[----:B------:R-:W-:Y:S01]  /*8980*/  STG.E.U8 desc[UR36][R2.64], R0 ;  /* 0x0000000002007986 */ /* 0x000fe2000c101124 */
[----:B------:R-:W-:Y:S05]  /*8990*/  EXIT ;  /* 0x000000000000794d */ /* 0x000fea0003800000 */
.L_x_22070:
        /* <DEDUP_REMOVED lines=22> */
.L_x_22080:
[----:B------:R-:W-:-:S06]  /*8b00*/  HADD2.F32 R4, -RZ, R18.H0_H0 ;  /* 0x20000012ff047230 */ /* 0x000fcc0000004100 */
[----:B------:R-:W0:Y:S02]  /*8b10*/  F2I.U64.TRUNC R4, R4 ;  /* 0x0000000400047311 */ /* 0x000e24000020d800 */
[----:B0-----:R-:W-:Y:S01]  /*8b20*/  STG.E.64 desc[UR36][R2.64], R4 ;  /* 0x0000000402007986 */ /* 0x001fe2000c101b24 */
[----:B------:R-:W-:Y:S05]  /*8b30*/  EXIT ;  /* 0x000000000000794d */ /* 0x000fea0003800000 */
.L_x_22079:
[----:B------:R-:W-:-:S04]  /*8b40*/  HADD2.F32 R18, -RZ, R18.H0_H0 ;  /* 0x20000012ff127230 */ /* 0x000fc80000004100 */
[----:B------:R-:W0:Y:S02]  /*8b50*/  F2I.FTZ.U32.TRUNC.NTZ R5, R18 ;  /* 0x0000001200057305 */ /* 0x000e24000021f000 */
[----:B0-----:R-:W-:Y:S01]  /*8b60*/  STG.E desc[UR36][R2.64], R5 ;  /* 0x0000000502007986 */ /* 0x001fe2000c101924 */
[----:B------:R-:W-:Y:S05]  /*8b70*/  EXIT ;  /* 0x000000000000794d */ /* 0x000fea0003800000 */
.L_x_22069:
        /* <DEDUP_REMOVED lines=11> */
.L_x_22082:
[----:B------:R-:W-:Y:S01]  /*8c30*/  HADD2.F32 R18, -RZ, R18.H0_H0 ;  /* 0x20000012ff127230 */ /* 0x000fe20000004100 */
[----:B------:R-:W-:-:S04]  /*8c40*/  CS2R R6, SRZ ;  /* 0x0000000000067805 */ /* 0x000fc8000001ff00 */
[----:B------:R-:W-:-:S06]  /*8c50*/  FMUL.FTZ R4, R18, 1 ;  /* 0x3f80000012047820 */ /* 0x000fcc0000410000 */
[----:B------:R-:W0:Y:S02]  /*8c60*/  F2F.F64.F32 R4, R4 ;  /* 0x0000000400047310 */ /* 0x000e240000201800 */
[----:B0-----:R-:W-:Y:S01]  /*8c70*/  STG.E.128 desc[UR36][R2.64], R4 ;  /* 0x0000000402007986 */ /* 0x001fe2000c101d24 */
[----:B------:R-:W-:Y:S05]  /*8c80*/  EXIT ;  /* 0x000000000000794d */ /* 0x000fea0003800000 */
.L_x_22081:
[----:B------:R-:W-:-:S13]  /*8c90*/  ISETP.NE.AND P0, PT, R0, 0xf, PT ;  /* 0x0000000f0000780c */ /* 0x000fda0003f05270 */
[----:B------:R-:W-:Y:S05]  /*8ca0*/  @!P0 BRA `(.L_x_22083) ;  /* 0x0000000000e88947 */ /* 0x000fea0003800000 */
[----:B------:R-:W-:-:S13]  /*8cb0*/  ISETP.NE.AND P0, PT, R0, 0x17, PT ;  /* 0x000000170000780c */ /* 0x000fda0003f05270 */
[----:B------:R-:W-:Y:S05]  /*8cc0*/  @!P0 BRA `(.L_x_22084) ;  /* 0x0000000000908947 */ /* 0x000fea0003800000 */
[----:B------:R-:W-:-:S13]  /*8cd0*/  ISETP.NE.AND P0, PT, R0, 0x18, PT ;  /* 0x000000180000780c */ /* 0x000fda0003f05270 */
[----:B------:R-:W-:Y:S05]  /*8ce0*/  @!P0 BRA `(.L_x_22085) ;  /* 0x0000000000448947 */ /* 0x000fea0003800000 */
.L_x_22062:
        /* <DEDUP_REMOVED lines=16> */
.L_x_22086:
[----:B------:R-:W-:Y:S05]  /*8df0*/  EXIT ;  /* 0x000000000000794d */ /* 0x000fea0003800000 */
.L_x_22085:
        /* <DEDUP_REMOVED lines=13> */
.L_x_22088:
[----:B------:R-:W-:Y:S05]  /*8ed0*/  BSYNC.RECONVERGENT B0 ;  /* 0x0000000000007941 */ /* 0x000fea0003800200 */
.L_x_22087:
[----:B------:R-:W-:-:S05]  /*8ee0*/  LOP3.LUT R5, R0, 0x80, R5, 0xf8, !PT ;  /* 0x0000008000057812 */ /* 0x000fca00078ef805 */
[----:B------:R-:W-:Y:S01]  /*8ef0*/  STG.E.U8 desc[UR36][R2.64], R5 ;  /* 0x0000000502007986 */ /* 0x000fe2000c101124 */
[----:B------:R-:W-:Y:S05]  /*8f00*/  EXIT ;  /* 0x000000000000794d */ /* 0x000fea0003800000 */
.L_x_22084:
        /* <DEDUP_REMOVED lines=12> */
.L_x_22090:
[----:B------:R-:W-:Y:S01]  /*8fd0*/  IMAD.MOV.U32 R0, RZ, RZ, 0x7f ;  /* 0x0000007fff007424 */ /* 0x000fe200078e00ff */
[----:B------:R-:W-:-:S04]  /*8fe0*/  ISETP.GT.U32.AND P0, PT, R4, 0x7f800000, PT ;  /* 0x7f8000000400780c */ /* 0x000fc80003f04070 */
[----:B------:R-:W-:-:S09]  /*8ff0*/  SEL R0, R0, 0x7c, P0 ;  /* 0x0000007c00007807 */ /* 0x000fd20000000000 */
.L_x_22091:
[----:B------:R-:W-:Y:S05]  /*9000*/  BSYNC.RECONVERGENT B0 ;  /* 0x0000000000007941 */ /* 0x000fea0003800200 */
.L_x_22089:
[----:B------:R-:W-:-:S04]  /*9010*/  SHF.R.U32.HI R5, RZ, 0x18, R5 ;  /* 0x00000018ff057819 */ /* 0x000fc80000011605 */
[----:B------:R-:W-:-:S05]  /*9020*/  LOP3.LUT R5, R0, 0x80, R5, 0xf8, !PT ;  /* 0x0000008000057812 */ /* 0x000fca00078ef805 */
[----:B------:R-:W-:Y:S01]  /*9030*/  STG.E.U8 desc[UR36][R2.64], R5 ;  /* 0x0000000502007986 */ /* 0x000fe2000c101124 */
[----:B------:R-:W-:Y:S05]  /*9040*/  EXIT ;  /* 0x000000000000794d */ /* 0x000fea0003800000 */
.L_x_22083:
[----:B------:R-:W-:-:S05]  /*9050*/  HADD2.F32 R0, -RZ, R18.H0_H0 ;  /* 0x20000012ff007230 */ /* 0x000fca0000004100 */
[----:B------:R-:W-:-:S05]  /*9060*/  F2FP.BF16.F32.PACK_AB R0, RZ, R0 ;  /* 0x00000000ff00723e */ /* 0x000fca00000010ff */
[----:B------:R-:W-:Y:S01]  /*9070*/  STG.E.U16 desc[UR36][R2.64], R0 ;  /* 0x0000000002007986 */ /* 0x000fe2000c101524 */
[----:B------:R-:W-:Y:S05]  /*9080*/  EXIT ;  /* 0x000000000000794d */ /* 0x000fea0003800000 */
.L_x_22092:
        /* <DEDUP_REMOVED lines=15> */
.L_x_31228:


//--------------------- .text._ZN2at6native18elementwise_kernelILi128ELi4EZNS0_22gpu_kernel_impl_nocastINS0_13BUnaryFunctorIN3c104HalfES5_S5_ZZZNS0_21nextafter_kernel_cudaERNS_18TensorIteratorBaseEENKUlvE_clEvENKUlvE2_clEvEUlS5_S5_E_EEEEvS7_RKT_EUliE_EEviT1_ --------------------------
	.section	.text._ZN2at6native18elementwise_kernelILi128ELi4EZNS0_22gpu_kernel_impl_nocastINS0_13BUnaryFunctorIN3c104HalfES5_S5_ZZZNS0_21nextafter_kernel_cudaERNS_18TensorIteratorBaseEENKUlvE_clEvENKUlvE2_clEvEUlS5_S5_E_EEEEvS7_RKT_EUliE_EEviT1_,"ax",@progbits
	.align	128
        .global         _ZN2at6native18elementwise_kernelILi128ELi4EZNS0_22gpu_kernel_impl_nocastINS0_13BUnaryFunctorIN3c104HalfES5_S5_ZZZNS0_21nextafter_kernel_cudaERNS_18TensorIteratorBaseEENKUlvE_clEvENKUlvE2_clEvEUlS5_S5_E_EEEEvS7_RKT_EUliE_EEviT1_
        .type           _ZN2at6native18elementwise_kernelILi128ELi4EZNS0_22gpu_kernel_impl_nocastINS0_13BUnaryFunctorIN3c104HalfES5_S5_ZZZNS0_21nextafter_kernel_cudaERNS_18TensorIteratorBaseEENKUlvE_clEvENKUlvE2_clEvEUlS5_S5_E_EEEEvS7_RKT_EUliE_EEviT1_,@function
        .size           _ZN2at6native18elementwise_kernelILi128ELi4EZNS0_22gpu_kernel_impl_nocastINS0_13BUnaryFunctorIN3c104HalfES5_S5_ZZZNS0_21nextafter_kernel_cudaERNS_18TensorIteratorBaseEENKUlvE_clEvENKUlvE2_clEvEUlS5_S5_E_EEEEvS7_RKT_EUliE_EEviT1_,(.L_x_31229 - _ZN2at6native18elementwise_kernelILi128ELi4EZNS0_22gpu_kernel_impl_nocastINS0_13BUnaryFunctorIN3c104HalfES5_S5_ZZZNS0_21nextafter_kernel_cudaERNS_18TensorIteratorBaseEENKUlvE_clEvENKUlvE2_clEvEUlS5_S5_E_EEEEvS7_RKT_EUliE_EEviT1_)
        .other          _ZN2at6native18elementwise_kernelILi128ELi4EZNS0_22gpu_kernel_impl_nocastINS0_13BUnaryFunctorIN3c104HalfES5_S5_ZZZNS0_21nextafter_kernel_cudaERNS_18TensorIteratorBaseEENKUlvE_clEvENKUlvE2_clEvEUlS5_S5_E_EEEEvS7_RKT_EUliE_EEviT1_,@"STO_CUDA_ENTRY STV_DEFAULT"
_ZN2at6native18elementwise_kernelILi128ELi4EZNS0_22gpu_kernel_impl_nocastINS0_13BUnaryFunctorIN3c104HalfES5_S5_ZZZNS0_21nextafter_kernel_cudaERNS_18TensorIteratorBaseEENKUlvE_clEvENKUlvE2_clEvEUlS5_S5_E_EEEEvS7_RKT_EUliE_EEviT1_:
.text._ZN2at6native18elementwise_kernelILi128ELi4EZNS0_22gpu_kernel_impl_nocastINS0_13BUnaryFunctorIN3c104HalfES5_S5_ZZZNS0_21nextafter_kernel_cudaERNS_18TensorIteratorBaseEENKUlvE_clEvENKUlvE2_clEvEUlS5_S5_E_EEEEvS7_RKT_EUliE_EEviT1_:
        /* <DEDUP_REMOVED lines=8> */
[----:B-1----:R-:W-:Y:S02]  /*0080*/  LOP3.LUT R3, R3, UR4, RZ, 0xfc, !PT ;  /* 0x0000000403037c12 */ /* 0x002fe4000f8efcff */
[C---:B----4-:R-:W-:Y:S02]  /*0090*/  LOP3.LUT R5, R0.reuse, 0x8000, RZ, 0xc0, !PT ;  /* 0x0000800000057812 */ /* 0x050fe400078ec0ff */
[----:B------:R-:W-:Y:S02]  /*00a0*/  LOP3.LUT R4, R0, 0x7fff, RZ, 0xc0, !PT ;  /* 0x00007fff00047812 */ /* 0x000fe400078ec0ff */
[----:B------:R-:W-:Y:S01]  /*00b0*/  LOP3.LUT R5, R5, 0x1, RZ, 0xfc, !PT ;  /* 0x0000000105057812 */ /* 0x000fe200078efcff */
[----:B--2---:R-:W-:Y:S06]  /*00c0*/  @P0 BRA `(.L_x_22093) ;  /* 0x0000000c00f00947 */ /* 0x004fec0003800000 */
[----:B------:R-:W-:-:S13]  /*00d0*/  ISETP.NE.AND P0, PT, R4, RZ, PT ;  /* 0x000000ff0400720c */ /* 0x000fda0003f05270 */
[----:B------:R-:W-:Y:S05]  /*00e0*/  @P0 BRA `(.L_x_22094) ;  /* 0x0000000400a80947 */ /* 0x000fea0003800000 */
[----:B------:R-:W0:Y:S01]  /*00f0*/  LDCU UR4, c[0x0][0x380] ;  /* 0x00007000ff0477ac */ /* 0x000e220008000800 */
[----:B------:R-:W-:Y:S04]  /*0100*/  BSSY.RECONVERGENT B0, `(.L_x_22095) ;  /* 0x000004d000007945 */ /* 0x000fe80003800200 */
[----:B------:R-:W-:Y:S01]  /*0110*/  BSSY.RELIABLE B1, `(.L_x_22096) ;  /* 0x0000035000017945 */ /* 0x000fe20003800100 */
[----:B0-----:R-:W-:-:S13]  /*0120*/  ISETP.GE.AND P0, PT, R3, UR4, PT ;  /* 0x0000000403007c0c */ /* 0x001fda000bf06270 */
[----:B------:R-:W-:Y:S05]  /*0130*/  @P0 BRA `(.L_x_22097) ;  /* 0x0000000000bc0947 */ /* 0x000fea0003800000 */
[----:B------:R-:W0:Y:S02]  /*0140*/  LDC.64 R4, c[0x0][0x588] ;  /* 0x00016200ff047b82 */ /* 0x000e240000000a00 */
[----:B0-----:R-:W2:Y:S01]  /*0150*/  LDG.E.U16 R4, desc[UR6][R4.64] ;  /* 0x0000000604047981 */ /* 0x001ea2000c1e1500 */
[----:B------:R-:W-:-:S05]  /*0160*/  HADD2.F32 R7, -RZ, R0.H0_H0 ;  /* 0x20000000ff077230 */ /* 0x000fca0000004100 */
[----:B------:R-:W-:Y:S01]  /*0170*/  FSETP.NAN.FTZ.AND P1, PT, R7, R7, PT ;  /* 0x000000070700720b */ /* 0x000fe20003f38000 */
[----:B--2---:R-:W-:-:S05]  /*0180*/  HADD2.F32 R2, -RZ, R4.H0_H0 ;  /* 0x20000004ff027230 */ /* 0x004fca0000004100 */
[----:B------:R-:W-:-:S04]  /*0190*/  FSETP.NAN.FTZ.AND P0, PT, R2, R2, PT ;  /* 0x000000020200720b */ /* 0x000fc80003f18000 */
[----:B------:R-:W-:-:S13]  /*01a0*/  PLOP3.LUT P0, PT, P0, P1, PT, 0xf8, 0x8f ;  /* 0x00000000008f781c */ /* 0x000fda0000703f70 */
[----:B------:R-:W-:Y:S05]  /*01b0*/  @P0 BRA `(.L_x_22098) ;  /* 0x0000000000240947 */ /* 0x000fea0003800000 */
[C---:B------:R-:W-:Y:S02]  /*01c0*/  LOP3.LUT P0, RZ, R4.reuse, 0x7fff, RZ, 0xc0, !PT ;  /* 0x00007fff04ff7812 */ /* 0x040fe4000780c0ff */
[----:B------:R-:W-:Y:S02]  /*01d0*/  IADD3 R5, PT, PT, R4, -0x1, RZ ;  /* 0xffffffff04057810 */ /* 0x000fe40007ffe0ff */
[----:B------:R-:W-:Y:S02]  /*01e0*/  PRMT R2, R0, 0x9910, RZ ;  /* 0x0000991000027816 */ /* 0x000fe400000000ff */
[----:B------:R-:W-:Y:S02]  /*01f0*/  PRMT R7, R4, 0x9910, RZ ;  /* 0x0000991004077816 */ /* 0x000fe400000000ff */
[----:B------:R-:W-:Y:S02]  /*0200*/  SEL R5, R0, R5, !P0 ;  /* 0x0000000500057207 */ /* 0x000fe40004000000 */
[----:B------:R-:W-:-:S04]  /*0210*/  ISETP.NE.AND P0, PT, R7, R2, PT ;  /* 0x000000020700720c */ /* 0x000fc80003f05270 */
[----:B------:R-:W-:-:S04]  /*0220*/  SEL R5, R0, R5, !P0 ;  /* 0x0000000500057207 */ /* 0x000fc80004000000 */
[----:B------:R-:W-:Y:S01]  /*0230*/  PRMT R2, R5, 0x7610, R2 ;  /* 0x0000761005027816 */ /* 0x000fe20000000002 */
[----:B------:R-:W-:Y:S06]  /*0240*/  BRA `(.L_x_22099) ;  /* 0x0000000000087947 */ /* 0x000fec0003800000 */
.L_x_22098:
[----:B------:R-:W-:-:S05]  /*0250*/  FADD.FTZ R2, R2, R7 ;  /* 0x0000000702027221 */ /* 0x000fca0000010000 */
[----:B------:R-:W-:-:S07]  /*0260*/  F2FP.F16.F32.PACK_AB R2, RZ, R2 ;  /* 0x00000002ff02723e */ /* 0x000fce00000000ff */
.L_x_22099:
[----:B------:R-:W0:Y:S01]  /*0270*/  LDC.64 R4, c[0x0][0x580] ;  /* 0x00016000ff047b82 */ /* 0x000e220000000a00 */
[----:B------:R-:W-:-:S04]  /*0280*/  IADD3 R3, PT, PT, R3, 0x80, RZ ;  /* 0x0000008003037810 */ /* 0x000fc80007ffe0ff */
[----:B------:R-:W-:-:S13]  /*0290*/  ISETP.GE.AND P0, PT, R3, UR4, PT ;  /* 0x0000000403007c0c */ /* 0x000fda000bf06270 */
[----:B------:R-:W-:Y:S05]  /*02a0*/  @P0 BREAK.RELIABLE B1 ;  /* 0x0000000000010942 */ /* 0x000fea0003800100 */
[----:B0-----:R0:W-:Y:S01]  /*02b0*/  STG.E.U16 desc[UR6][R4.64], R2 ;  /* 0x0000000204007986 */ /* 0x0011e2000c101506 */
[----:B------:R-:W-:Y:S05]  /*02c0*/  @P0 BRA `(.L_x_22100) ;  /* 0x0000000000c00947 */ /* 0x000fea0003800000 */
[----:B0-----:R-:W0:Y:S02]  /*02d0*/  LDC.64 R4, c[0x0][0x588] ;  /* 0x00016200ff047b82 */ /* 0x001e240000000a00 */
[----:B0-----:R-:W2:Y:S01]  /*02e0*/  LDG.E.U16 R4, desc[UR6][R4.64] ;  /* 0x0000000604047981 */ /* 0x001ea2000c1e1500 */
[----:B------:R-:W-:-:S05]  /*02f0*/  HADD2.F32 R7, -RZ, R0.H0_H0 ;  /* 0x20000000ff077230 */ /* 0x000fca0000004100 */
[----:B------:R-:W-:Y:S01]  /*0300*/  FSETP.NAN.FTZ.AND P1, PT, R7, R7, PT ;  /* 0x000000070700720b */ /* 0x000fe20003f38000 */
[----:B--2---:R-:W-:-:S05]  /*0310*/  HADD2.F32 R2, -RZ, R4.H0_H0 ;  /* 0x20000004ff027230 */ /* 0x004fca0000004100 */
[----:B------:R-:W-:-:S04]  /*0320*/  FSETP.NAN.FTZ.AND P0, PT, R2, R2, PT ;  /* 0x000000020200720b */ /* 0x000fc80003f18000 */
[----:B------:R-:W-:-:S13]  /*0330*/  PLOP3.LUT P0, PT, P0, P1, PT, 0xf8, 0x8f ;  /* 0x00000000008f781c */ /* 0x000fda0000703f70 */
[----:B------:R-:W-:Y:S05]  /*0340*/  @P0 BRA `(.L_x_22101) ;  /* 0x0000000000240947 */ /* 0x000fea0003800000 */
[C---:B------:R-:W-:Y:S01]  /*0350*/  VIADD R5, R4.reuse, 0xffffffff ;  /* 0xffffffff04057836 */ /* 0x040fe20000000000 */
[----:B------:R-:W-:Y:S02]  /*0360*/  LOP3.LUT P0, RZ, R4, 0x7fff, RZ, 0xc0, !PT ;  /* 0x00007fff04ff7812 */ /* 0x000fe4000780c0ff */
[----:B------:R-:W-:Y:S02]  /*0370*/  PRMT R7, R0, 0x9910, RZ ;  /* 0x0000991000077816 */ /* 0x000fe400000000ff */
[----:B------:R-:W-:Y:S02]  /*0380*/  PRMT R2, R4, 0x9910, RZ ;  /* 0x0000991004027816 */ /* 0x000fe400000000ff */
[----:B------:R-:W-:Y:S02]  /*0390*/  SEL R5, R0, R5, !P0 ;  /* 0x0000000500057207 */ /* 0x000fe40004000000 */
[----:B------:R-:W-:-:S04]  /*03a0*/  ISETP.NE.AND P0, PT, R2, R7, PT ;  /* 0x000000070200720c */ /* 0x000fc80003f05270 */
[----:B------:R-:W-:-:S04]  /*03b0*/  SEL R5, R0, R5, !P0 ;  /* 0x0000000500057207 */ /* 0x000fc80004000000 */
[----:B------:R-:W-:Y:S01]  /*03c0*/  PRMT R2, R5, 0x7610, R2 ;  /* 0x0000761005027816 */ /* 0x000fe20000000002 */
[----:B------:R-:W-:Y:S06]  /*03d0*/  BRA `(.L_x_22102) ;  /* 0x0000000000087947 */ /* 0x000fec0003800000 */
.L_x_22101:
[----:B------:R-:W-:-:S05]  /*03e0*/  FADD.FTZ R2, R7, R2 ;  /* 0x0000000207027221 */ /* 0x000fca0000010000 */
[----:B------:R-:W-:-:S07]  /*03f0*/  F2FP.F16.F32.PACK_AB R2, RZ, R2 ;  /* 0x00000002ff02723e */ /* 0x000fce00000000ff */
.L_x_22102:
[----:B------:R-:W0:Y:S01]  /*0400*/  LDC.64 R4, c[0x0][0x580] ;  /* 0x00016000ff047b82 */ /* 0x000e220000000a00 */
[----:B------:R-:W-:Y:S01]  /*0410*/  IADD3 R3, PT, PT, R3, 0x80, RZ ;  /* 0x0000008003037810 */ /* 0x000fe20007ffe0ff */
[----:B0-----:R0:W-:Y:S06]  /*0420*/  STG.E.U16 desc[UR6][R4.64], R2 ;  /* 0x0000000204007986 */ /* 0x0011ec000c101506 */
.L_x_22097:
[----:B------:R-:W-:-:S13]  /*0430*/  ISETP.GE.AND P0, PT, R3, UR4, PT ;  /* 0x0000000403007c0c */ /* 0x000fda000bf06270 */
[----:B------:R-:W-:Y:S05]  /*0440*/  @P0 BREAK.RELIABLE B1 ;  /* 0x0000000000010942 */ /* 0x000fea0003800100 */
[----:B------:R-:W-:Y:S05]  /*0450*/  @P0 BRA `(.L_x_22100) ;  /* 0x00000000005c0947 */ /* 0x000fea0003800000 */
[----:B------:R-:W-:Y:S05]  /*0460*/  BSYNC.RELIABLE B1 ;  /* 0x0000000000017941 */ /* 0x000fea0003800100 */
.L_x_22096:
        /* <DEDUP_REMOVED lines=17> */
.L_x_22103:
[----:B------:R-:W-:-:S05]  /*0580*/  FADD.FTZ R2, R7, R2 ;  /* 0x0000000207027221 */ /* 0x000fca0000010000 */
[----:B------:R-:W-:-:S07]  /*0590*/  F2FP.F16.F32.PACK_AB R2, RZ, R2 ;  /* 0x00000002ff02723e */ /* 0x000fce00000000ff */
.L_x_22104:
[----:B------:R-:W0:Y:S01]  /*05a0*/  LDC.64 R4, c[0x0][0x580] ;  /* 0x00016000ff047b82 */ /* 0x000e220000000a00 */
[----:B------:R-:W-:Y:S01]  /*05b0*/  VIADD R3, R3, 0x80 ;  /* 0x0000008003037836 */ /* 0x000fe20000000000 */
[----:B0-----:R1:W-:Y:S06]  /*05c0*/  STG.E.U16 desc[UR6][R4.64], R2 ;  /* 0x0000000204007986 */ /* 0x0013ec000c101506 */
.L_x_22100:
[----:B------:R-:W-:Y:S05]  /*05d0*/  BSYNC.RECONVERGENT B0 ;  /* 0x0000000000007941 */ /* 0x000fea0003800200 */
.L_x_22095:
[----:B------:R-:W-:Y:S05]  /*05e0*/  WARPSYNC.ALL ;  /* 0x0000000000007948 */ /* 0x000fea0003800000 */
[----:B------:R-:W-:-:S13]  /*05f0*/  ISETP.GE.AND P0, PT, R3, UR4, PT ;  /* 0x0000000403007c0c */ /* 0x000fda000bf06270 */
[----:B------:R-:W-:Y:S05]  /*0600*/  @P0 EXIT ;  /* 0x000000000000094d */ /* 0x000fea0003800000 */
[----:B01----:R-:W0:Y:S02]  /*0610*/  LDC.64 R2, c[0x0][0x588] ;  /* 0x00016200ff027b82 */ /* 0x003e240000000a00 */
[----:B0-----:R-:W2:Y:S01]  /*0620*/  LDG.E.U16 R4, desc[UR6][R2.64] ;  /* 0x0000000602047981 */ /* 0x001ea2000c1e1500 */
[----:B------:R-:W-:-:S05]  /*0630*/  HADD2.F32 R6, -RZ, R0.H0_H0 ;  /* 0x20000000ff067230 */ /* 0x000fca0000004100 */
[----:B------:R-:W-:Y:S01]  /*0640*/  FSETP.NAN.FTZ.AND P1, PT, R6, R6, PT ;  /* 0x000000060600720b */ /* 0x000fe20003f38000 */
[----:B--2---:R-:W-:-:S05]  /*0650*/  HADD2.F32 R5, -RZ, R4.H0_H0 ;  /* 0x20000004ff057230 */ /* 0x004fca0000004100 */
[----:B------:R-:W-:-:S04]  /*0660*/  FSETP.NAN.FTZ.AND P0, PT, R5, R5, PT ;  /* 0x000000050500720b */ /* 0x000fc80003f18000 */
[----:B------:R-:W-:-:S13]  /*0670*/  PLOP3.LUT P0, PT, P0, P1, PT, 0xf8, 0x8f ;  /* 0x00000000008f781c */ /* 0x000fda0000703f70 */
[----:B------:R-:W-:Y:S05]  /*0680*/  @P0 BRA `(.L_x_22105) ;  /* 0x00000000002c0947 */ /* 0x000fea0003800000 */
[----:B------:R-:W0:Y:S01]  /*0690*/  LDC.64 R2, c[0x0][0x580] ;  /* 0x00016000ff027b82 */ /* 0x000e220000000a00 */
[C---:B------:R-:W-:Y:S02]  /*06a0*/  PRMT R6, R4.reuse, 0x9910, RZ ;  /* 0x0000991004067816 */ /* 0x040fe400000000ff */
[C---:B------:R-:W-:Y:S02]  /*06b0*/  LOP3.LUT P0, RZ, R4.reuse, 0x7fff, RZ, 0xc0, !PT ;  /* 0x00007fff04ff7812 */ /* 0x040fe4000780c0ff */
[----:B------:R-:W-:Y:S02]  /*06c0*/  IADD3 R5, PT, PT, R4, -0x1, RZ ;  /* 0xffffffff04057810 */ /* 0x000fe40007ffe0ff */
[C---:B------:R-:W-:Y:S02]  /*06d0*/  PRMT R7, R0.reuse, 0x9910, RZ ;  /* 0x0000991000077816 */ /* 0x040fe400000000ff */
[----:B------:R-:W-:Y:S02]  /*06e0*/  MOV R4, R6 ;  /* 0x0000000600047202 */ /* 0x000fe40000000f00 */
[----:B------:R-:W-:-:S02]  /*06f0*/  SEL R5, R0, R5, !P0 ;  /* 0x0000000500057207 */ /* 0x000fc40004000000 */
[----:B------:R-:W-:-:S04]  /*0700*/  ISETP.NE.AND P0, PT, R4, R7, PT ;  /* 0x000000070400720c */ /* 0x000fc80003f05270 */
[----:B------:R-:W-:-:S05]  /*0710*/  SEL R5, R0, R5, !P0 ;  /* 0x0000000500057207 */ /* 0x000fca0004000000 */
[----:B0-----:R-:W-:Y:S01]  /*0720*/  STG.E.U16 desc[UR6][R2.64], R5 ;  /* 0x0000000502007986 */ /* 0x001fe2000c101506 */
[----:B------:R-:W-:Y:S05]  /*0730*/  EXIT ;  /* 0x000000000000794d */ /* 0x000fea0003800000 */
.L_x_22105:
[----:B------:R-:W0:Y:S01]  /*0740*/  LDC.64 R2, c[0x0][0x580] ;  /* 0x00016000ff027b82 */ /* 0x000e220000000a00 */
[----:B------:R-:W-:-:S05]  /*0750*/  FADD.FTZ R5, R6, R5 ;  /* 0x0000000506057221 */ /* 0x000fca0000010000 */
[----:B------:R-:W-:-:S05]  /*0760*/  F2FP.F16.F32.PACK_AB R5, RZ, R5 ;  /* 0x00000005ff05723e */ /* 0x000fca00000000ff */
[----:B0-----:R-:W-:Y:S01]  /*0770*/  STG.E.U16 desc[UR6][R2.64], R5 ;  /* 0x0000000502007986 */ /* 0x001fe2000c101506 */
[----:B------:R-:W-:Y:S05]  /*0780*/  EXIT ;  /* 0x000000000000794d */ /* 0x000fea0003800000 */
.L_x_22094:
        /* <DEDUP_REMOVED lines=13> */
[----:B------:R-:W-:Y:S02]  /*0860*/  PRMT R9, R0, 0x9910, RZ ;  /* 0x0000991000097816 */ /* 0x000fe400000000ff */
[----:B------:R-:W-:-:S04]  /*0870*/  PRMT R2, R7, 0x9910, RZ ;  /* 0x0000991007027816 */ /* 0x000fc800000000ff */
[----:B------:R-:W-:Y:S01]  /*0880*/  ISETP.NE.AND P0, PT, R2, R9, PT ;  /* 0x000000090200720c */ /* 0x000fe20003f05270 */
[----:B------:R-:W-:-:S12]  /*0890*/  IMAD.MOV.U32 R9, RZ, RZ, R0 ;  /* 0x000000ffff097224 */ /* 0x000fd800078e0000 */
[----:B------:R-:W-:Y:S05]  /*08a0*/  @!P0 BRA `(.L_x_22110) ;  /* 0x0000000000408947 */ /* 0x000fea0003800000 */
[----:B------:R-:W-:Y:S02]  /*08b0*/  LOP3.LUT P0, R11, R7, 0x7fff, RZ, 0xc0, !PT ;  /* 0x00007fff070b7812 */ /* 0x000fe4000780c0ff */
[----:B------:R-:W-:-:S11]  /*08c0*/  PRMT R9, R5, 0x7610, R9 ;  /* 0x0000761005097816 */ /* 0x000fd60000000009 */
[----:B------:R-:W-:Y:S05]  /*08d0*/  @!P0 BRA `(.L_x_22110) ;  /* 0x0000000000348947 */ /* 0x000fea0003800000 */
        /* <DEDUP_REMOVED lines=10> */
.L_x_22109:
[----:B------:R-:W-:-:S05]  /*0980*/  FADD.FTZ R2, R9, R2 ;  /* 0x0000000209027221 */ /* 0x000fca0000010000 */
[----:B------:R-:W-:-:S04]  /*0990*/  F2FP.F16.F32.PACK_AB R2, RZ, R2 ;  /* 0x00000002ff02723e */ /* 0x000fc800000000ff */
[----:B------:R-:W-:-:S07]  /*09a0*/  PRMT R9, R2, 0x7610, R9 ;  /* 0x0000761002097816 */ /* 0x000fce0000000009 */
.L_x_22110:
[----:B------:R-:W0:Y:S01]  /*09b0*/  LDC.64 R6, c[0x0][0x580] ;  /* 0x00016000ff067b82 */ /* 0x000e220000000a00 */
[----:B------:R-:W-:-:S05]  /*09c0*/  VIADD R3, R3, 0x80 ;  /* 0x0000008003037836 */ /* 0x000fca0000000000 */
        /* <DEDUP_REMOVED lines=14> */
[----:B------:R-:W-:Y:S02]  /*0ab0*/  ISETP.NE.AND P0, PT, R2, R9, PT ;  /* 0x000000090200720c */ /* 0x000fe40003f05270 */
[----:B------:R-:W-:-:S11]  /*0ac0*/  MOV R9, R0 ;  /* 0x0000000000097202 */ /* 0x000fd60000000f00 */
        /* <DEDUP_REMOVED lines=14> */
.L_x_22112:
[----:B------:R-:W-:-:S05]  /*0bb0*/  FADD.FTZ R2, R9, R2 ;  /* 0x0000000209027221 */ /* 0x000fca0000010000 */
[----:B------:R-:W-:-:S04]  /*0bc0*/  F2FP.F16.F32.PACK_AB R2, RZ, R2 ;  /* 0x00000002ff02723e */ /* 0x000fc800000000ff */
[----:B------:R-:W-:-:S07]  /*0bd0*/  PRMT R9, R2, 0x7610, R9 ;  /* 0x0000761002097816 */ /* 0x000fce0000000009 */
.L_x_22113:
[----:B------:R-:W0:Y:S01]  /*0be0*/  LDC.64 R6, c[0x0][0x580] ;  /* 0x00016000ff067b82 */ /* 0x000e220000000a00 */
[----:B------:R-:W-:Y:S01]  /*0bf0*/  IADD3 R3, PT, PT, R3, 0x80, RZ ;  /* 0x0000008003037810 */ /* 0x000fe20007ffe0ff */
[----:B0-----:R0:W-:Y:S06]  /*0c00*/  STG.E.U16 desc[UR6][R6.64], R9 ;  /* 0x0000000906007986 */ /* 0x0011ec000c101506 */
.L_x_22108:
[----:B------:R-:W-:-:S13]  /*0c10*/  ISETP.GE.AND P0, PT, R3, UR4, PT ;  /* 0x0000000403007c0c */ /* 0x000fda000bf06270 */
[----:B------:R-:W-:Y:S05]  /*0c20*/  @P0 BREAK.RELIABLE B1 ;  /* 0x0000000000010942 */ /* 0x000fea0003800100 */
[----:B------:R-:W-:Y:S05]  /*0c30*/  @P0 BRA `(.L_x_22111) ;  /* 0x0000000000840947 */ /* 0x000fea0003800000 */
[----:B------:R-:W-:Y:S05]  /*0c40*/  BSYNC.RELIABLE B1 ;  /* 0x0000000000017941 */ /* 0x000fea0003800100 */
.L_x_22107:
        /* <DEDUP_REMOVED lines=21> */
[----:B------:R-:W-:-:S04]  /*0da0*/  SEL R2, R6, 0x1, !P0 ;  /* 0x0000000106027807 */ /* 0x000fc80004000000 */
[----:B------:R-:W-:-:S04]  /*0db0*/  SEL R2, R2, 0xffff, !P1 ;  /* 0x0000ffff02027807 */ /* 0x000fc80004800000 */
[----:B------:R-:W-:-:S04]  /*0dc0*/  IADD3 R2, PT, PT, R7, R2, RZ ;  /* 0x0000000207027210 */ /* 0x000fc80007ffe0ff */
[----:B------:R-:W-:Y:S01]  /*0dd0*/  PRMT R9, R2, 0x7610, R9 ;  /* 0x0000761002097816 */ /* 0x000fe20000000009 */
[----:B------:R-:W-:Y:S06]  /*0de0*/  BRA `(.L_x_22115) ;  /* 0x00000000000c7947 */ /* 0x000fec0003800000 */
.L_x_22114:
[----:B------:R-:W-:-:S05]  /*0df0*/  FADD.FTZ R2, R9, R2 ;  /* 0x0000000209027221 */ /* 0x000fca0000010000 */
[----:B------:R-:W-:-:S04]  /*0e00*/  F2FP.F16.F32.PACK_AB R2, RZ, R2 ;  /* 0x00000002ff02723e */ /* 0x000fc800000000ff */
[----:B------:R-:W-:-:S07]  /*0e10*/  PRMT R9, R2, 0x7610, R9 ;  /* 0x0000761002097816 */ /* 0x000fce0000000009 */
.L_x_22115:
[----:B------:R-:W0:Y:S01]  /*0e20*/  LDC.64 R6, c[0x0][0x580] ;  /* 0x00016000ff067b82 */ /* 0x000e220000000a00 */
[----:B------:R-:W-:Y:S01]  /*0e30*/  IADD3 R3, PT, PT, R3, 0x80, RZ ;  /* 0x0000008003037810 */ /* 0x000fe20007ffe0ff */
[----:B0-----:R1:W-:Y:S06]  /*0e40*/  STG.E.U16 desc[UR6][R6.64], R9 ;  /* 0x0000000906007986 */ /* 0x0013ec000c101506 */
.L_x_22111:
[----:B------:R-:W-:Y:S05]  /*0e50*/  BSYNC.RECONVERGENT B0 ;  /* 0x0000000000007941 */ /* 0x000fea0003800200 */
.L_x_22106:
[----:B------:R-:W-:Y:S05]  /*0e60*/  WARPSYNC.ALL ;  /* 0x0000000000007948 */ /* 0x000fea0003800000 */
[----:B------:R-:W-:-:S13]  /*0e70*/  ISETP.GE.AND P0, PT, R3, UR4, PT ;  /* 0x0000000403007c0c */ /* 0x000fda000bf06270 */
[----:B------:R-:W-:Y:S05]  /*0e80*/  @P0 EXIT ;  /* 0x000000000000094d */ /* 0x000fea0003800000 */
[----:B------:R-:W2:Y:S02]  /*0e90*/  LDC.64 R2, c[0x0][0x588] ;  /* 0x00016200ff027b82 */ /* 0x000ea40000000a00 */
[----:B--2---:R-:W2:Y:S01]  /*0ea0*/  LDG.E.U16 R3, desc[UR6][R2.64] ;  /* 0x0000000602037981 */ /* 0x004ea2000c1e1500 */
[----:B01----:R-:W-:-:S05]  /*0eb0*/  HADD2.F32 R7, -RZ, R0.H0_H0 ;  /* 0x20000000ff077230 */ /* 0x003fca0000004100 */
        /* <DEDUP_REMOVED lines=23> */
.L_x_22116:
[----:B------:R-:W-:-:S05]  /*1030*/  FADD.FTZ R6, R7, R6 ;  /* 0x0000000607067221 */ /* 0x000fca0000010000 */
[----:B------:R-:W-:-:S04]  /*1040*/  F2FP.F16.F32.PACK_AB R6, RZ, R6 ;  /* 0x00000006ff06723e */ /* 0x000fc800000000ff */
[----:B------:R-:W-:-:S07]  /*1050*/  PRMT R7, R6, 0x7610, R7 ;  /* 0x0000761006077816 */ /* 0x000fce0000000007 */
.L_x_22117:
[----:B------:R-:W0:Y:S02]  /*1060*/  LDC.64 R2, c[0x0][0x580] ;  /* 0x00016000ff027b82 */ /* 0x000e240000000a00 */
[----:B0-----:R-:W-:Y:S01]  /*1070*/  STG.E.U16 desc[UR6][R2.64], R7 ;  /* 0x0000000702007986 */ /* 0x001fe2000c101506 */
[----:B------:R-:W-:Y:S05]  /*1080*/  EXIT ;  /* 0x000000000000794d */ /* 0x000fea0003800000 */
.L_x_22093:
[----:B------:R-:W-:Y:S01]  /*1090*/  ISETP.NE.AND P0, PT, R4, RZ, PT ;  /* 0x000000ff0400720c */ /* 0x000fe20003f05270 */
[----:B------:R-:W-:-:S12]  /*10a0*/  VIADD R2, R2, 0xffffffff ;  /* 0xffffffff02027836 */ /* 0x000fd80000000000 */
[----:B------:R-:W-:Y:S05]  /*10b0*/  @P0 BRA `(.L_x_22118) ;  /* 0x00000050006c0947 */ /* 0x000fea0003800000 */
[----:B------:R-:W0:Y:S01]  /*10c0*/  LDCU UR4, c[0x0][0x380] ;  /* 0x00007000ff0477ac */ /* 0x000e220008000800 */
[----:B------:R-:W-:Y:S01]  /*10d0*/  VIMNMX.U32 R4, PT, PT, R2, 0x18, PT ;  /* 0x0000001802047848 */ /* 0x000fe20003fe0000 */
[----:B------:R-:W-:Y:S04]  /*10e0*/  BSSY.RECONVERGENT B0, `(.L_x_22119) ;  /* 0x00003d2000007945 */ /* 0x000fe80003800200 */
[----:B------:R-:W-:Y:S01]  /*10f0*/  BSSY.RELIABLE B1, `(.L_x_22120) ;  /* 0x000028e000017945 */ /* 0x000fe20003800100 */
        /* <DEDUP_REMOVED lines=301> */
.L_x_22122:
[----:B------:R-:W0:Y:S02]  /*23d0*/  LDCU.64 UR8, c[0x0][0x588] ;  /* 0x0000b100ff0877ac */ /* 0x000e240008000a00 */
[----:B0-----:R-:W-:-:S04]  /*23e0*/  IADD3 R6, P0, PT, R6, UR8, RZ ;  /* 0x0000000806067c10 */ /* 0x001fc8000ff1e0ff */
[----:B------:R-:W-:Y:S01]  /*23f0*/  IADD3.X R7, PT, PT, RZ, UR9, RZ, P0, !PT ;  /* 0x00000009ff077c10 */ /* 0x000fe200087fe4ff */
[----:B------:R-:W-:Y:S01]  /*2400*/  HADD2.F32 R10, -RZ, R0.H0_H0 ;  /* 0x20000000ff0a7230 */ /* 0x000fe20000004100 */
[----:B------:R-:W0:Y:S04]  /*2410*/  LDCU.64 UR8, c[0x0][0x580] ;  /* 0x0000b000ff0877ac */ /* 0x000e280008000a00 */
[----:B------:R-:W2:Y:S01]  /*2420*/  LDG.E.U16 R7, desc[UR6][R6.64] ;  /* 0x0000000606077981 */ /* 0x000ea2000c1e1500 */
[----:B------:R-:W-:Y:S02]  /*2430*/  FSETP.NAN.FTZ.AND P1, PT, R10, R10, PT ;  /* 0x0000000a0a00720b */ /* 0x000fe40003f38000 */
[----:B------:R-:W-:Y:S01]  /*2440*/  IADD3 R3, PT, PT, R3, 0x80, RZ ;  /* 0x0000008003037810 */ /* 0x000fe20007ffe0ff */
[----:B--2---:R-:W-:-:S05]  /*2450*/  HADD2.F32 R9, -RZ, R7.H0_H0 ;  /* 0x20000007ff097230 */ /* 0x004fca0000004100 */
[----:B------:R-:W-:-:S04]  /*2460*/  FSETP.NAN.FTZ.AND P0, PT, R9, R9, PT ;  /* 0x000000090900720b */ /* 0x000fc80003f18000 */
[----:B------:R-:W-:-:S13]  /*2470*/  PLOP3.LUT P0, PT, P0, P1, PT, 0xf8, 0x8f ;  /* 0x00000000008f781c */ /* 0x000fda0000703f70 */
[C---:B------:R-:W-:Y:S01]  /*2480*/  @!P0 PRMT R8, R7.reuse, 0x9910, RZ ;  /* 0x0000991007088816 */ /* 0x040fe200000000ff */
[----:B------:R-:W-:Y:S01]  /*2490*/  @P0 FADD.FTZ R6, R10, R9 ;  /* 0x000000090a060221 */ /* 0x000fe20000010000 */
[C---:B------:R-:W-:Y:S01]  /*24a0*/  @!P0 LOP3.LUT P2, RZ, R7.reuse, 0x7fff, RZ, 0xc0, !PT ;  /* 0x00007fff07ff8812 */ /* 0x040fe2000784c0ff */
[----:B------:R-:W-:Y:S01]  /*24b0*/  @!P0 VIADD R7, R7, 0xffffffff ;  /* 0xffffffff07078836 */ /* 0x000fe20000000000 */
[----:B------:R-:W-:-:S04]  /*24c0*/  @!P0 PRMT R11, R0, 0x9910, RZ ;  /* 0x00009910000b8816 */ /* 0x000fc800000000ff */
[----:B------:R-:W-:Y:S02]  /*24d0*/  @!P0 ISETP.NE.AND P1, PT, R8, R11, PT ;  /* 0x0000000b0800820c */ /* 0x000fe40003f25270 */
[C---:B------:R-:W-:Y:S02]  /*24e0*/  @!P0 SEL R7, R0.reuse, R7, !P2 ;  /* 0x0000000700078207 */ /* 0x040fe40005000000 */
[----:B------:R-:W-:Y:S02]  /*24f0*/  @P0 F2FP.F16.F32.PACK_AB R8, RZ, R6 ;  /* 0x00000006ff08023e */ /* 0x000fe400000000ff */
[----:B0-----:R-:W-:Y:S02]  /*2500*/  IADD3 R6, P2, PT, R5, UR8, RZ ;  /* 0x0000000805067c10 */ /* 0x001fe4000ff5e0ff */
[----:B------:R-:W-:Y:S02]  /*2510*/  @!P0 SEL R5, R0, R7, !P1 ;  /* 0x0000000700058207 */ /* 0x000fe40004800000 */
[----:B------:R-:W-:-:S02]  /*2520*/  IADD3.X R7, PT, PT, RZ, UR9, RZ, P2, !PT ;  /* 0x00000009ff077c10 */ /* 0x000fc400097fe4ff */
[----:B------:R-:W-:Y:S02]  /*2530*/  @P0 PRMT R5, R8, 0x7610, R5 ;  /* 0x0000761008050816 */ /* 0x000fe40000000005 */
[----:B------:R-:W-:-:S03]  /*2540*/  ISETP.GE.AND P0, PT, R3, UR4, PT ;  /* 0x0000000403007c0c */ /* 0x000fc6000bf06270 */
[----:B------:R0:W-:Y:S10]  /*2550*/  STG.E.U16 desc[UR6][R6.64], R5 ;  /* 0x0000000506007986 */ /* 0x0001f4000c101506 */
        /* <DEDUP_REMOVED lines=287> */
[----:B-1----:R-:W-:Y:S01]  /*3750*/  SHF.R.U32.HI R13, RZ, UR5, R12 ;  /* 0x00000005ff0d7c19 */ /* 0x002fe2000801160c */
[----:B------:R-:W-:-:S03]  /*3760*/  @P0 IMAD.MOV.U32 R12, RZ, RZ, RZ ;  /* 0x000000ffff0c0224 */ /* 0x000fc600078e00ff */
        /* <DEDUP_REMOVED lines=11> */
.L_x_22124:
[----:B------:R-:W0:Y:S02]  /*3820*/  LDCU.64 UR8, c[0x0][0x588] ;  /* 0x0000b100ff0877ac */ /* 0x000e240008000a00 */
[----:B0-----:R-:W-:-:S05]  /*3830*/  IADD3 R6, P0, PT, R6, UR8, RZ ;  /* 0x0000000806067c10 */ /* 0x001fca000ff1e0ff */
[----:B------:R-:W-:Y:S01]  /*3840*/  IMAD.X R7, RZ, RZ, UR9, P0 ;  /* 0x00000009ff077e24 */ /* 0x000fe200080e06ff */
[----:B------:R-:W0:Y:S05]  /*3850*/  LDCU.64 UR8, c[0x0][0x580] ;  /* 0x0000b000ff0877ac */ /* 0x000e2a0008000a00 */
[----:B------:R-:W2:Y:S01]  /*3860*/  LDG.E.U16 R7, desc[UR6][R6.64] ;  /* 0x0000000606077981 */ /* 0x000ea2000c1e1500 */
[----:B------:R-:W-:Y:S02]  /*3870*/  HADD2.F32 R10, -RZ, R0.H0_H0 ;  /* 0x20000000ff0a7230 */ /* 0x000fe40000004100 */
[----:B------:R-:W-:-:S03]  /*3880*/  VIADD R3, R3, 0x80 ;  /* 0x0000008003037836 */ /* 0x000fc60000000000 */
[----:B------:R-:W-:Y:S01]  /*3890*/  FSETP.NAN.FTZ.AND P1, PT, R10, R10, PT ;  /* 0x0000000a0a00720b */ /* 0x000fe20003f38000 */
[----:B--2---:R-:W-:-:S05]  /*38a0*/  HADD2.F32 R9, -RZ, R7.H0_H0 ;  /* 0x20000007ff097230 */ /* 0x004fca0000004100 */
[----:B------:R-:W-:-:S04]  /*38b0*/  FSETP.NAN.FTZ.AND P0, PT, R9, R9, PT ;  /* 0x000000090900720b */ /* 0x000fc80003f18000 */
[----:B------:R-:W-:-:S13]  /*38c0*/  PLOP3.LUT P0, PT, P0, P1, PT, 0xf8, 0x8f ;  /* 0x00000000008f781c */ /* 0x000fda0000703f70 */
[C---:B------:R-:W-:Y:S01]  /*38d0*/  @!P0 PRMT R8, R7.reuse, 0x9910, RZ ;  /* 0x0000991007088816 */ /* 0x040fe200000000ff */
[----:B------:R-:W-:Y:S01]  /*38e0*/  @P0 FADD.FTZ R6, R10, R9 ;  /* 0x000000090a060221 */ /* 0x000fe20000010000 */
[C---:B------:R-:W-:Y:S02]  /*38f0*/  @!P0 LOP3.LUT P2, RZ, R7.reuse, 0x7fff, RZ, 0xc0, !PT ;  /* 0x00007fff07ff8812 */ /* 0x040fe4000784c0ff */
[----:B------:R-:W-:Y:S02]  /*3900*/  @!P0 PRMT R11, R0, 0x9910, RZ ;  /* 0x00009910000b8816 */ /* 0x000fe400000000ff */
[----:B------:R-:W-:Y:S02]  /*3910*/  @!P0 IADD3 R7, PT, PT, R7, -0x1, RZ ;  /* 0xffffffff07078810 */ /* 0x000fe40007ffe0ff */
[----:B------:R-:W-:Y:S02]  /*3920*/  @!P0 ISETP.NE.AND P1, PT, R8, R11, PT ;  /* 0x0000000b0800820c */ /* 0x000fe40003f25270 */
[----:B------:R-:W-:-:S02]  /*3930*/  @!P0 SEL R7, R0, R7, !P2 ;  /* 0x0000000700078207 */ /* 0x000fc40005000000 */
[----:B------:R-:W-:Y:S02]  /*3940*/  @P0 F2FP.F16.F32.PACK_AB R8, RZ, R6 ;  /* 0x00000006ff08023e */ /* 0x000fe400000000ff */
[----:B0-----:R-:W-:Y:S02]  /*3950*/  IADD3 R6, P2, PT, R5, UR8, RZ ;  /* 0x0000000805067c10 */ /* 0x001fe4000ff5e0ff */
[----:B------:R-:W-:Y:S02]  /*3960*/  @!P0 SEL R5, R0, R7, !P1 ;  /* 0x0000000700058207 */ /* 0x000fe40004800000 */
[----:B------:R-:W-:Y:S02]  /*3970*/  IADD3.X R7, PT, PT, RZ, UR9, RZ, P2, !PT ;  /* 0x00000009ff077c10 */ /* 0x000fe400097fe4ff */
[----:B------:R-:W-:-:S05]  /*3980*/  @P0 PRMT R5, R8, 0x7610, R5 ;  /* 0x0000761008050816 */ /* 0x000fca0000000005 */
[----:B------:R0:W-:Y:S02]  /*3990*/  STG.E.U16 desc[UR6][R6.64], R5 ;  /* 0x0000000506007986 */ /* 0x0001e4000c101506 */
.L_x_22121:
[----:B------:R-:W-:-:S13]  /*39a0*/  ISETP.GE.AND P0, PT, R3, UR4, PT ;  /* 0x0000000403007c0c */ /* 0x000fda000bf06270 */
[----:B------:R-:W-:Y:S05]  /*39b0*/  @P0 BREAK.RELIABLE B1 ;  /* 0x0000000000010942 */ /* 0x000fea0003800100 */
[----:B------:R-:W-:Y:S05]  /*39c0*/  @P0 BRA `(.L_x_22123) ;  /* 0x00000014000c0947 */ /* 0x000fea0003800000 */
[----:B------:R-:W-:Y:S05]  /*39d0*/  BSYNC.RELIABLE B1 ;  /* 0x0000000000017941 */ /* 0x000fea0003800100 */
.L_x_22120:
        /* <DEDUP_REMOVED lines=298> */
.L_x_22125:
        /* <DEDUP_REMOVED lines=20> */
[----:B------:R-:W-:-:S03]  /*4dc0*/  @!P0 SEL R5, R0, R7, !P1 ;  /* 0x0000000700058207 */ /* 0x000fc60004800000 */
[----:B------:R-:W-:Y:S01]  /*4dd0*/  IMAD.X R7, RZ, RZ, UR9, P2 ;  /* 0x00000009ff077e24 */ /* 0x000fe200090e06ff */
[----:B------:R-:W-:-:S05]  /*4de0*/  @P0 PRMT R5, R8, 0x7610, R5 ;  /* 0x0000761008050816 */ /* 0x000fca0000000005 */
[----:B------:R1:W-:Y:S02]  /*4df0*/  STG.E.U16 desc[UR6][R6.64], R5 ;  /* 0x0000000506007986 */ /* 0x0003e4000c101506 */
.L_x_22123:
[----:B------:R-:W-:Y:S05]  /*4e00*/  BSYNC.RECONVERGENT B0 ;  /* 0x0000000000007941 */ /* 0x000fea0003800200 */
.L_x_22119:
[----:B------:R-:W-:Y:S05]  /*4e10*/  WARPSYNC.ALL ;  /* 0x0000000000007948 */ /* 0x000fea0003800000 */
[----:B------:R-:W-:-:S13]  /*4e20*/  ISETP.GE.AND P0, PT, R3, UR4, PT ;  /* 0x0000000403007c0c */ /* 0x000fda000bf06270 */
[----:B------:R-:W-:Y:S05]  /*4e30*/  @P0 EXIT ;  /* 0x000000000000094d */ /* 0x000fea0003800000 */
[----:B------:R-:W2:Y:S01]  /*4e40*/  LDCU.64 UR4, c[0x0][0x390] ;  /* 0x00007200ff0477ac */ /* 0x000ea20008000a00 */
[----:B01----:R-:W-:Y:S01]  /*4e50*/  MOV R6, RZ ;  /* 0x000000ff00067202 */ /* 0x003fe20000000f00 */
[----:B------:R-:W-:Y:S01]  /*4e60*/  IMAD.MOV.U32 R7, RZ, RZ, R3 ;  /* 0x000000ffff077224 */ /* 0x000fe200078e0003 */
[----:B------:R-:W-:Y:S01]  /*4e70*/  ISETP.NE.AND P0, PT, R2, RZ, PT ;  /* 0x000000ff0200720c */ /* 0x000fe20003f05270 */
[----:B------:R-:W0:Y:S01]  /*4e80*/  LDCU UR8, c[0x0][0x38c] ;  /* 0x00007180ff0877ac */ /* 0x000e220008000800 */
        /* <DEDUP_REMOVED lines=293> */
.L_x_22126:
[----:B------:R-:W0:Y:S02]  /*60e0*/  LDCU.128 UR8, c[0x0][0x580] ;  /* 0x0000b000ff0877ac */ /* 0x000e240008000c00 */
[----:B0-----:R-:W-:-:S04]  /*60f0*/  IADD3 R4, P0, PT, R2, UR10, RZ ;  /* 0x0000000a02047c10 */ /* 0x001fc8000ff1e0ff */
[----:B------:R-:W-:-:S06]  /*6100*/  IADD3.X R5, PT, PT, RZ, UR11, RZ, P0, !PT ;  /* 0x0000000bff057c10 */ /* 0x000fcc00087fe4ff */
[----:B------:R-:W2:Y:S01]  /*6110*/  LDG.E.U16 R5, desc[UR6][R4.64] ;  /* 0x0000000604057981 */ /* 0x000ea2000c1e1500 */
[----:B------:R-:W-:Y:S01]  /*6120*/  HADD2.F32 R7, -RZ, R0.H0_H0 ;  /* 0x20000000ff077230 */ /* 0x000fe20000004100 */
[----:B------:R-:W-:-:S04]  /*6130*/  IADD3 R2, P1, PT, R3, UR8, RZ ;  /* 0x0000000803027c10 */ /* 0x000fc8000ff3e0ff */
[----:B------:R-:W-:Y:S01]  /*6140*/  FSETP.NAN.FTZ.AND P2, PT, R7, R7, PT ;  /* 0x000000070700720b */ /* 0x000fe20003f58000 */
[----:B------:R-:W-:Y:S02]  /*6150*/  IMAD.X R3, RZ, RZ, UR9, P1 ;  /* 0x00000009ff037e24 */ /* 0x000fe400088e06ff */
[----:B--2---:R-:W-:-:S05]  /*6160*/  HADD2.F32 R6, -RZ, R5.H0_H0 ;  /* 0x20000005ff067230 */ /* 0x004fca0000004100 */
[----:B------:R-:W-:-:S04]  /*6170*/  FSETP.NAN.FTZ.AND P0, PT, R6, R6, PT ;  /* 0x000000060600720b */ /* 0x000fc80003f18000 */
[----:B------:R-:W-:-:S13]  /*6180*/  PLOP3.LUT P0, PT, P0, P2, PT, 0xf8, 0x8f ;  /* 0x00000000008f781c */ /* 0x000fda0000705f70 */
[----:B------:R-:W-:Y:S05]  /*6190*/  @P0 BRA `(.L_x_22127) ;  /* 0x0000000000240947 */ /* 0x000fea0003800000 */
[C---:B------:R-:W-:Y:S02]  /*61a0*/  PRMT R4, R5.reuse, 0x9910, RZ ;  /* 0x0000991005047816 */ /* 0x040fe400000000ff */
[C---:B------:R-:W-:Y:S02]  /*61b0*/  LOP3.LUT P0, RZ, R5.reuse, 0x7fff, RZ, 0xc0, !PT ;  /* 0x00007fff05ff7812 */ /* 0x040fe4000780c0ff */
[----:B------:R-:W-:Y:S02]  /*61c0*/  IADD3 R5, PT, PT, R5, -0x1, RZ ;  /* 0xffffffff05057810 */ /* 0x000fe40007ffe0ff */
[C---:B------:R-:W-:Y:S02]  /*61d0*/  PRMT R7, R0.reuse, 0x9910, RZ ;  /* 0x0000991000077816 */ /* 0x040fe400000000ff */
[----:B------:R-:W-:Y:S02]  /*61e0*/  SEL R5, R0, R5, !P0 ;  /* 0x0000000500057207 */ /* 0x000fe40004000000 */
[----:B------:R-:W-:-:S04]  /*61f0*/  ISETP.NE.AND P0, PT, R4, R7, PT ;  /* 0x000000070400720c */ /* 0x000fc80003f05270 */
[----:B------:R-:W-:-:S05]  /*6200*/  SEL R5, R0, R5, !P0 ;  /* 0x0000000500057207 */ /* 0x000fca0004000000 */
[----:B------:R-:W-:Y:S01]  /*6210*/  STG.E.U16 desc[UR6][R2.64], R5 ;  /* 0x0000000502007986 */ /* 0x000fe2000c101506 */
[----:B------:R-:W-:Y:S05]  /*6220*/  EXIT ;  /* 0x000000000000794d */ /* 0x000fea0003800000 */
.L_x_22127:
[----:B------:R-:W-:-:S05]  /*6230*/  FADD.FTZ R0, R7, R6 ;  /* 0x0000000607007221 */ /* 0x000fca0000010000 */
[----:B------:R-:W-:-:S05]  /*6240*/  F2FP.F16.F32.PACK_AB R0, RZ, R0 ;  /* 0x00000000ff00723e */ /* 0x000fca00000000ff */
[----:B------:R-:W-:Y:S01]  /*6250*/  STG.E.U16 desc[UR6][R2.64], R0 ;  /* 0x0000000002007986 */ /* 0x000fe2000c101506 */
[----:B------:R-:W-:Y:S05]  /*6260*/  EXIT ;  /* 0x000000000000794d */ /* 0x000fea0003800000 */
.L_x_22118:
        /* <DEDUP_REMOVED lines=305> */
.L_x_22131:
[----:B------:R-:W0:Y:S02]  /*7580*/  LDCU.64 UR8, c[0x0][0x588] ;  /* 0x0000b100ff0877ac */ /* 0x000e240008000a00 */
[----:B0-----:R-:W-:-:S05]  /*7590*/  IADD3 R8, P0, PT, R8, UR8, RZ ;  /* 0x0000000808087c10 */ /* 0x001fca000ff1e0ff */
[----:B------:R-:W-:-:S06]  /*75a0*/  IMAD.X R9, RZ, RZ, UR9, P0 ;  /* 0x00000009ff097e24 */ /* 0x000fcc00080e06ff */
[----:B------:R-:W2:Y:S01]  /*75b0*/  LDG.E.U16 R9, desc[UR6][R8.64] ;  /* 0x0000000608097981 */ /* 0x000ea2000c1e1500 */
[----:B------:R-:W-:Y:S01]  /*75c0*/  HADD2.F32 R11, -RZ, R0.H0_H0 ;  /* 0x20000000ff0b7230 */ /* 0x000fe20000004100 */
        /* <DEDUP_REMOVED lines=11> */
[----:B------:R-:W-:Y:S02]  /*7680*/  ISETP.NE.AND P0, PT, R8, R11, PT ;  /* 0x0000000b0800720c */ /* 0x000fe40003f05270 */
[----:B------:R-:W-:-:S11]  /*7690*/  MOV R11, R0 ;  /* 0x00000000000b7202 */ /* 0x000fd60000000f00 */
[----:B------:R-:W-:Y:S05]  /*76a0*/  @!P0 BRA `(.L_x_22133) ;  /* 0x00000000002c8947 */ /* 0x000fea0003800000 */
[----:B------:R-:W-:-:S13]  /*76b0*/  LOP3.LUT P1, R11, R9, 0x7fff, RZ, 0xc0, !PT ;  /* 0x00007fff090b7812 */ /* 0x000fda000782c0ff */
[----:B------:R-:W-:Y:S02]  /*76c0*/  @P1 LOP3.LUT R8, R0, R9, RZ, 0x3c, !PT ;  /* 0x0000000900081212 */ /* 0x000fe400078e3cff */
[----:B------:R-:W-:Y:S02]  /*76d0*/  @P1 MOV R10, 0xffff ;  /* 0x0000ffff000a1802 */ /* 0x000fe40000000f00 */
[----:B------:R-:W-:Y:S02]  /*76e0*/  @P1 PRMT R8, R8, 0x9910, RZ ;  /* 0x0000991008081816 */ /* 0x000fe400000000ff */
[----:B------:R-:W-:Y:S02]  /*76f0*/  @P1 ISETP.GT.U32.AND P2, PT, R11, R4, PT ;  /* 0x000000040b00120c */ /* 0x000fe40003f44070 */
[----:B------:R-:W-:Y:S02]  /*7700*/  @P1 ISETP.GT.AND P0, PT, R8, -0x1, PT ;  /* 0xffffffff0800180c */ /* 0x000fe40003f04270 */
[----:B------:R-:W-:-:S02]  /*7710*/  PRMT R11, R5, 0x7610, R11 ;  /* 0x00007610050b7816 */ /* 0x000fc4000000000b */
[----:B------:R-:W-:-:S04]  /*7720*/  @P1 SEL R8, R10, 0x1, !P0 ;  /* 0x000000010a081807 */ /* 0x000fc80004000000 */
[----:B------:R-:W-:-:S04]  /*7730*/  @P1 SEL R8, R8, 0xffff, !P2 ;  /* 0x0000ffff08081807 */ /* 0x000fc80005000000 */
[----:B------:R-:W-:-:S04]  /*7740*/  @P1 IADD3 R8, PT, PT, R9, R8, RZ ;  /* 0x0000000809081210 */ /* 0x000fc80007ffe0ff */
[----:B------:R-:W-:-:S07]  /*7750*/  @P1 PRMT R11, R8, 0x7610, R11 ;  /* 0x00007610080b1816 */ /* 0x000fce000000000b */
.L_x_22133:
[----:B------:R-:W-:Y:S05]  /*7760*/  BSYNC.RECONVERGENT B2 ;  /* 0x0000000000027941 */ /* 0x000fea0003800200 */
.L_x_22132:
        /* <DEDUP_REMOVED lines=301> */
[----:B------:R-:W-:-:S04]  /*8a40*/  IMAD R8, R10, UR11, R8 ;  /* 0x0000000b0a087c24 */ /* 0x000fc8000f8e0208 */
[----:B------:R-:W-:-:S04]  /*8a50*/  @P0 IMAD.MOV R14, RZ, RZ, -R16 ;  /* 0x000000ffff0e0224 */ /* 0x000fc800078e0a10 */
[----:B0-----:R-:W-:-:S04]  /*8a60*/  @P0 IMAD R14, R9, R14, R15 ;  /* 0x0000000e090e0224 */ /* 0x001fc800078e020f */
[C---:B-1----:R-:W-:Y:S02]  /*8a70*/  @P0 IMAD R7, R14.reuse, R12, R7 ;  /* 0x0000000c0e070224 */ /* 0x042fe400078e0207 */
[----:B------:R-:W-:-:S07]  /*8a80*/  @P0 IMAD R8, R14, R13, R8 ;  /* 0x0000000d0e080224 */ /* 0x000fce00078e0208 */
.L_x_22135:
[----:B------:R-:W0:Y:S02]  /*8a90*/  LDCU.64 UR8, c[0x0][0x588] ;  /* 0x0000b100ff0877ac */ /* 0x000e240008000a00 */
[----:B0-----:R-:W-:-:S04]  /*8aa0*/  IADD3 R8, P0, PT, R8, UR8, RZ ;  /* 0x0000000808087c10 */ /* 0x001fc8000ff1e0ff */
[----:B------:R-:W-:-:S06]  /*8ab0*/  IADD3.X R9, PT, PT, RZ, UR9, RZ, P0, !PT ;  /* 0x00000009ff097c10 */ /* 0x000fcc00087fe4ff */
[----:B------:R-:W2:Y:S01]  /*8ac0*/  LDG.E.U16 R9, desc[UR6][R8.64] ;  /* 0x0000000608097981 */ /* 0x000ea2000c1e1500 */
[----:B------:R-:W-:Y:S01]  /*8ad0*/  HADD2.F32 R11, -RZ, R0.H0_H0 ;  /* 0x20000000ff0b7230 */ /* 0x000fe20000004100 */
        /* <DEDUP_REMOVED lines=24> */
.L_x_22137:
[----:B------:R-:W-:-:S05]  /*8c60*/  FADD.FTZ R8, R11, R10 ;  /* 0x0000000a0b087221 */ /* 0x000fca0000010000 */
[----:B------:R-:W-:-:S04]  /*8c70*/  F2FP.F16.F32.PACK_AB R8, RZ, R8 ;  /* 0x00000008ff08723e */ /* 0x000fc800000000ff */
[----:B------:R-:W-:-:S07]  /*8c80*/  PRMT R11, R8, 0x7610, R11 ;  /* 0x00007610080b7816 */ /* 0x000fce000000000b */
.L_x_22138:
[----:B------:R-:W-:Y:S05]  /*8c90*/  BSYNC.RECONVERGENT B2 ;  /* 0x0000000000027941 */ /* 0x000fea0003800200 */
.L_x_22136:
[----:B------:R-:W0:Y:S01]  /*8ca0*/  LDCU.64 UR8, c[0x0][0x580] ;  /* 0x0000b000ff0877ac */ /* 0x000e220008000a00 */
[----:B------:R-:W-:Y:S02]  /*8cb0*/  IADD3 R3, PT, PT, R3, 0x80, RZ ;  /* 0x0000008003037810 */ /* 0x000fe40007ffe0ff */
[----:B0-----:R-:W-:-:S04]  /*8cc0*/  IADD3 R8, P0, PT, R7, UR8, RZ ;  /* 0x0000000807087c10 */ /* 0x001fc8000ff1e0ff */
[----:B------:R-:W-:-:S05]  /*8cd0*/  IADD3.X R9, PT, PT, RZ, UR9, RZ, P0, !PT ;  /* 0x00000009ff097c10 */ /* 0x000fca00087fe4ff */
[----:B------:R0:W-:Y:S04]  /*8ce0*/  STG.E.U16 desc[UR6][R8.64], R11 ;  /* 0x0000000b08007986 */ /* 0x0001e8000c101506 */
.L_x_22130:
[----:B------:R-:W-:-:S13]  /*8cf0*/  ISETP.GE.AND P0, PT, R3, UR4, PT ;  /* 0x0000000403007c0c */ /* 0x000fda000bf06270 */
[----:B------:R-:W-:Y:S05]  /*8d00*/  @P0 BREAK.RELIABLE B0 ;  /* 0x0000000000000942 */ /* 0x000fea0003800100 */
[----:B------:R-:W-:Y:S05]  /*8d10*/  @P0 BRA `(.L_x_22134) ;  /* 0x0000001400440947 */ /* 0x000fea0003800000 */
[----:B------:R-:W-:Y:S05]  /*8d20*/  BSYNC.RELIABLE B0 ;  /* 0x0000000000007941 */ /* 0x000fea0003800100 */
.L_x_22129:
        /* <DEDUP_REMOVED lines=288> */
[----:B------:R-:W-:-:S04]  /*9f30*/  IMAD.MOV R10, RZ, RZ, -R15 ;  /* 0x000000ffff0a7224 */ /* 0x000fc800078e0a0f */
        /* <DEDUP_REMOVED lines=9> */
.L_x_22139:
        /* <DEDUP_REMOVED lines=29> */
.L_x_22141:
[----:B------:R-:W-:-:S05]  /*a1a0*/  FADD.FTZ R8, R11, R10 ;  /* 0x0000000a0b087221 */ /* 0x000fca0000010000 */
[----:B------:R-:W-:-:S04]  /*a1b0*/  F2FP.F16.F32.PACK_AB R8, RZ, R8 ;  /* 0x00000008ff08723e */ /* 0x000fc800000000ff */
[----:B------:R-:W-:-:S07]  /*a1c0*/  PRMT R11, R8, 0x7610, R11 ;  /* 0x00007610080b7816 */ /* 0x000fce000000000b */
.L_x_22142:
[----:B------:R-:W-:Y:S05]  /*a1d0*/  BSYNC.RECONVERGENT B2 ;  /* 0x0000000000027941 */ /* 0x000fea0003800200 */
.L_x_22140:
[----:B------:R-:W0:Y:S01]  /*a1e0*/  LDCU.64 UR8, c[0x0][0x580] ;  /* 0x0000b000ff0877ac */ /* 0x000e220008000a00 */
[----:B------:R-:W-:Y:S02]  /*a1f0*/  IADD3 R3, PT, PT, R3, 0x80, RZ ;  /* 0x0000008003037810 */ /* 0x000fe40007ffe0ff */
[----:B0-----:R-:W-:-:S04]  /*a200*/  IADD3 R8, P0, PT, R7, UR8, RZ ;  /* 0x0000000807087c10 */ /* 0x001fc8000ff1e0ff */
[----:B------:R-:W-:-:S05]  /*a210*/  IADD3.X R9, PT, PT, RZ, UR9, RZ, P0, !PT ;  /* 0x00000009ff097c10 */ /* 0x000fca00087fe4ff */
[----:B------:R1:W-:Y:S04]  /*a220*/  STG.E.U16 desc[UR6][R8.64], R11 ;  /* 0x0000000b08007986 */ /* 0x0003e8000c101506 */
.L_x_22134:
[----:B------:R-:W-:Y:S05]  /*a230*/  BSYNC.RECONVERGENT B1 ;  /* 0x0000000000017941 */ /* 0x000fea0003800200 */
.L_x_22128:
        /* <DEDUP_REMOVED lines=301> */
.L_x_22143:
[----:B------:R-:W0:Y:S02]  /*b510*/  LDCU.128 UR8, c[0x0][0x580] ;  /* 0x0000b000ff0877ac */ /* 0x000e240008000c00 */
[----:B0-----:R-:W-:-:S04]  /*b520*/  IADD3 R6, P0, PT, R2, UR10, RZ ;  /* 0x0000000a02067c10 */ /* 0x001fc8000ff1e0ff */
[----:B------:R-:W-:-:S05]  /*b530*/  IADD3.X R7, PT, PT, RZ, UR11, RZ, P0, !PT ;  /* 0x0000000bff077c10 */ /* 0x000fca00087fe4ff */
[----:B------:R-:W2:Y:S01]  /*b540*/  LDG.E.U16 R9, desc[UR6][R6.64] ;  /* 0x0000000606097981 */ /* 0x000ea2000c1e1500 */
[----:B------:R-:W-:Y:S01]  /*b550*/  HADD2.F32 R11, -RZ, R0.H0_H0 ;  /* 0x20000000ff0b7230 */ /* 0x000fe20000004100 */
[----:B------:R-:W-:Y:S01]  /*b560*/  IADD3 R2, P1, PT, R3, UR8, RZ ;  /* 0x0000000803027c10 */ /* 0x000fe2000ff3e0ff */
[----:B------:R-:W-:Y:S03]  /*b570*/  BSSY.RECONVERGENT B1, `(.L_x_22144) ;  /* 0x000001c000017945 */ /* 0x000fe60003800200 */
[----:B------:R-:W-:Y:S01]  /*b580*/  FSETP.NAN.FTZ.AND P2, PT, R11, R11, PT ;  /* 0x0000000b0b00720b */ /* 0x000fe20003f58000 */
[----:B------:R-:W-:Y:S02]  /*b590*/  IMAD.X R3, RZ, RZ, UR9, P1 ;  /* 0x00000009ff037e24 */ /* 0x000fe400088e06ff */
        /* <DEDUP_REMOVED lines=22> */
.L_x_22145:
[----:B------:R-:W-:-:S05]  /*b700*/  FADD.FTZ R0, R11, R8 ;  /* 0x000000080b007221 */ /* 0x000fca0000010000 */
[----:B------:R-:W-:-:S04]  /*b710*/  F2FP.F16.F32.PACK_AB R0, RZ, R0 ;  /* 0x00000000ff00723e */ /* 0x000fc800000000ff */
[----:B------:R-:W-:-:S07]  /*b720*/  PRMT R7, R0, 0x7610, R7 ;  /* 0x0000761000077816 */ /* 0x000fce0000000007 */
.L_x_22146:
[----:B------:R-:W-:Y:S05]  /*b730*/  BSYNC.RECONVERGENT B1 ;  /* 0x0000000000017941 */ /* 0x000fea0003800200 */
.L_x_22144:
[----:B------:R-:W-:Y:S01]  /*b740*/  STG.E.U16 desc[UR6][R2.64], R7 ;  /* 0x0000000702007986 */ /* 0x000fe2000c101506 */
[----:B------:R-:W-:Y:S05]  /*b750*/  EXIT ;  /* 0x000000000000794d */ /* 0x000fea0003800000 */
.L_x_22147:
        /* <DEDUP_REMOVED lines=10> */
.L_x_31229:


//--------------------- .text._ZN2at6native27unrolled_elementwise_kernelINS0_13BUnaryFunctorIN3c104HalfES4_S4_ZZZNS0_21nextafter_kernel_cudaERNS_18TensorIteratorBaseEENKUlvE_clEvENKUlvE2_clEvEUlS4_S4_E_EESt5arrayIPcLm2EELi4E23TrivialOffsetCalculatorILi1EjESF_NS0_6memory15LoadWithoutCastENSG_16StoreWithoutCastEEEviT_T0_T2_T3_T4_T5_ --------------------------
	.section	.text._ZN2at6native27unrolled_elementwise_kernelINS0_13BUnaryFunctorIN3c104HalfES4_S4_ZZZNS0_21nextafter_kernel_cudaERNS_18TensorIteratorBaseEENKUlvE_clEvENKUlvE2_clEvEUlS4_S4_E_EESt5arrayIPcLm2EELi4E23TrivialOffsetCalculatorILi1EjESF_NS0_6memory15LoadWithoutCastENSG_16StoreWithoutCastEEEviT_T0_T2_T3_T4_T5_,"ax",@progbits
	.align	128
        .global         _ZN2at6native27unrolled_elementwise_kernelINS0_13BUnaryFunctorIN3c104HalfES4_S4_ZZZNS0_21nextafter_kernel_cudaERNS_18TensorIteratorBaseEENKUlvE_clEvENKUlvE2_clEvEUlS4_S4_E_EESt5arrayIPcLm2EELi4E23TrivialOffsetCalculatorILi1EjESF_NS0_6memory15LoadWithoutCastENSG_16StoreWithoutCastEEEviT_T0_T2_T3_T4_T5_
        .type           _ZN2at6native27unrolled_elementwise_kernelINS0_13BUnaryFunctorIN3c104HalfES4_S4_ZZZNS0_21nextafter_kernel_cudaERNS_18TensorIteratorBaseEENKUlvE_clEvENKUlvE2_clEvEUlS4_S4_E_EESt5arrayIPcLm2EELi4E23TrivialOffsetCalculatorILi1EjESF_NS0_6memory15LoadWithoutCastENSG_16StoreWithoutCastEEEviT_T0_T2_T3_T4_T5_,@function
        .size           _ZN2at6native27unrolled_elementwise_kernelINS0_13BUnaryFunctorIN3c104HalfES4_S4_ZZZNS0_21nextafter_kernel_cudaERNS_18TensorIteratorBaseEENKUlvE_clEvENKUlvE2_clEvEUlS4_S4_E_EESt5arrayIPcLm2EELi4E23TrivialOffsetCalculatorILi1EjESF_NS0_6memory15LoadWithoutCastENSG_16StoreWithoutCastEEEviT_T0_T2_T3_T4_T5_,(.L_x_31230 - _ZN2at6native27unrolled_elementwise_kernelINS0_13BUnaryFunctorIN3c104HalfES4_S4_ZZZNS0_21nextafter_kernel_cudaERNS_18TensorIteratorBaseEENKUlvE_clEvENKUlvE2_clEvEUlS4_S4_E_EESt5arrayIPcLm2EELi4E23TrivialOffsetCalculatorILi1EjESF_NS0_6memory15LoadWithoutCastENSG_16StoreWithoutCastEEEviT_T0_T2_T3_T4_T5_)
        .other          _ZN2at6native27unrolled_elementwise_kernelINS0_13BUnaryFunctorIN3c104HalfES4_S4_ZZZNS0_21nextafter_kernel_cudaERNS_18TensorIteratorBaseEENKUlvE_clEvENKUlvE2_clEvEUlS4_S4_E_EESt5arrayIPcLm2EELi4E23TrivialOffsetCalculatorILi1EjESF_NS0_6memory15LoadWithoutCastENSG_16StoreWithoutCastEEEviT_T0_T2_T3_T4_T5_,@"STO_CUDA_ENTRY STV_DEFAULT"
_ZN2at6native27unrolled_elementwise_kernelINS0_13BUnaryFunctorIN3c104HalfES4_S4_ZZZNS0_21nextafter_kernel_cudaERNS_18TensorIteratorBaseEENKUlvE_clEvENKUlvE2_clEvEUlS4_S4_E_EESt5arrayIPcLm2EELi4E23TrivialOffsetCalculatorILi1EjESF_NS0_6memory15LoadWithoutCastENSG_16StoreWithoutCastEEEviT_T0_T2_T3_T4_T5_:
.text._ZN2at6native27unrolled_elementwise_kernelINS0_13BUnaryFunctorIN3c104HalfES4_S4_ZZZNS0_21nextafter_kernel_cudaERNS_18TensorIteratorBaseEENKUlvE_clEvENKUlvE2_clEvEUlS4_S4_E_EESt5arrayIPcLm2EELi4E23TrivialOffsetCalculatorILi1EjESF_NS0_6memory15LoadWithoutCastENSG_16StoreWithoutCastEEEviT_T0_T2_T3_T4_T5_:
        /* <DEDUP_REMOVED lines=17> */
[----:B------:R-:W-:-:S06]  /*0110*/  PRMT R13, RZ, 0x7610, R13 ;  /* 0x00007610ff0d7816 */ /* 0x000fcc000000000d */
[----:B-1----:R0:W5:Y:S05]  /*0120*/  @!P0 LDG.E.U16 R13, desc[UR4][R4.64] ;  /* 0x00000004040d8981 */ /* 0x00216a000c1e1500 */
[----:B------:R-:W-:Y:S01]  /*0130*/  @!P3 IMAD R19, R0, 0x200, R11 ;  /* 0x000002000013b824 */ /* 0x000fe200078e020b */
[----:B------:R-:W1:Y:S01]  /*0140*/  @!P3 LDC.64 R8, c[0x0][0x390] ;  /* 0x0000e400ff08bb82 */ /* 0x000e620000000a00 */
[----:B------:R-:W-:Y:S02]  /*0150*/  @!P3 VIADD R11, R11, 0x80 ;  /* 0x000000800b0bb836 */ /* 0x000fe40000000000 */
[----:B--2---:R-:W-:-:S03]  /*0160*/  @!P1 IMAD.WIDE.U32 R14, R17, 0x2, R14 ;  /* 0x00000002110e9825 */ /* 0x004fc600078e000e */
[----:B------:R-:W-:-:S13]  /*0170*/  ISETP.GE.AND P2, PT, R11, R2, PT ;  /* 0x000000020b00720c */ /* 0x000fda0003f46270 */
[----:B------:R-:W2:Y:S01]  /*0180*/  @!P2 LDC.64 R6, c[0x0][0x390] ;  /* 0x0000e400ff06ab82 */ /* 0x000ea20000000a00 */
[----:B------:R-:W-:Y:S02]  /*0190*/  @!P2 IMAD R11, R0, 0x200, R11 ;  /* 0x00000200000ba824 */ /* 0x000fe400078e020b */
[----:B-1----:R-:W-:-:S04]  /*01a0*/  @!P3 IMAD.WIDE.U32 R18, R19, 0x2, R8 ;  /* 0x000000021312b825 */ /* 0x002fc800078e0008 */
[----:B--2---:R-:W-:Y:S01]  /*01b0*/  @!P2 IMAD.WIDE.U32 R16, R11, 0x2, R6 ;  /* 0x000000020b10a825 */ /* 0x004fe200078e0006 */
[----:B------:R-:W-:Y:S02]  /*01c0*/  PRMT R11, RZ, 0x7610, R11 ;  /* 0x00007610ff0b7816 */ /* 0x000fe4000000000b */
[----:B------:R-:W-:Y:S02]  /*01d0*/  PRMT R7, RZ, 0x7610, R7 ;  /* 0x00007610ff077816 */ /* 0x000fe40000000007 */
[----:B------:R-:W-:Y:S02]  /*01e0*/  PRMT R6, RZ, 0x7610, R6 ;  /* 0x00007610ff067816 */ /* 0x000fe40000000006 */
[----:B------:R0:W5:Y:S04]  /*01f0*/  @!P1 LDG.E.U16 R11, desc[UR4][R14.64] ;  /* 0x000000040e0b9981 */ /* 0x000168000c1e1500 */
[----:B------:R0:W5:Y:S04]  /*0200*/  @!P3 LDG.E.U16 R7, desc[UR4][R18.64] ;  /* 0x000000041207b981 */ /* 0x000168000c1e1500 */
[----:B------:R0:W5:Y:S01]  /*0210*/  @!P2 LDG.E.U16 R6, desc[UR4][R16.64] ;  /* 0x000000041006a981 */ /* 0x000162000c1e1500 */
[----:B------:R-:W1:Y:S01]  /*0220*/  LDC.U16 R8, c[0x0][0x386] ;  /* 0x0000e180ff087b82 */ /* 0x000e620000000400 */
[----:B------:R-:W-:Y:S01]  /*0230*/  BSSY.RECONVERGENT B0, `(.L_x_22148) ;  /* 0x00000cf000007945 */ /* 0x000fe20003800200 */
[----:B-1----:R-:W-:-:S13]  /*0240*/  LOP3.LUT P0, R10, R8, 0x7fff, RZ, 0xc0, !PT ;  /* 0x00007fff080a7812 */ /* 0x002fda000780c0ff */
[----:B0-----:R-:W-:Y:S05]  /*0250*/  @P0 BRA `(.L_x_22149) ;  /* 0x0000000400480947 */ /* 0x001fea0003800000 */
        /* <DEDUP_REMOVED lines=9> */
[----:B-----5:R-:W-:Y:S02]  /*02f0*/  HADD2.F32 R15, -RZ, R13.H0_H0 ;  /* 0x2000000dff0f7230 */ /* 0x020fe40000004100 */
[----:B------:R-:W-:-:S03]  /*0300*/  HADD2.F32 R4, -RZ, R8.H0_H0 ;  /* 0x20000008ff047230 */ /* 0x000fc60000004100 */
[----:B------:R-:W-:Y:S02]  /*0310*/  FSETP.NAN.FTZ.AND P0, PT, R15, R15, PT ;  /* 0x0000000f0f00720b */ /* 0x000fe40003f18000 */
[----:B------:R-:W-:-:S04]  /*0320*/  FSETP.NAN.FTZ.AND P5, PT, R4, R4, PT ;  /* 0x000000040400720b */ /* 0x000fc80003fb8000 */
[----:B------:R-:W-:-:S13]  /*0330*/  PLOP3.LUT P0, PT, P0, P5, PT, 0xf8, 0x8f ;  /* 0x00000000008f781c */ /* 0x000fda000070bf70 */
[----:B------:R-:W-:Y:S01]  /*0340*/  @!P0 PRMT R10, R13, 0x9910, RZ ;  /* 0x000099100d0a8816 */ /* 0x000fe200000000ff */
[----:B------:R-:W-:Y:S01]  /*0350*/  @P0 FADD.FTZ R4, R15, R4 ;  /* 0x000000040f040221 */ /* 0x000fe20000010000 */
[C---:B------:R-:W-:Y:S01]  /*0360*/  @!P0 LOP3.LUT P5, RZ, R13.reuse, 0x7fff, RZ, 0xc0, !PT ;  /* 0x00007fff0dff8812 */ /* 0x040fe200078ac0ff */
[----:B------:R-:W-:Y:S01]  /*0370*/  @!P0 VIADD R13, R13, 0xffffffff ;  /* 0xffffffff0d0d8836 */ /* 0x000fe20000000000 */
[C---:B------:R-:W-:Y:S02]  /*0380*/  @!P0 PRMT R9, R8.reuse, 0x9910, RZ ;  /* 0x0000991008098816 */ /* 0x040fe400000000ff */
[----:B------:R-:W-:Y:S02]  /*0390*/  @P0 F2FP.F16.F32.PACK_AB R4, RZ, R4 ;  /* 0x00000004ff04023e */ /* 0x000fe400000000ff */
[----:B------:R-:W-:Y:S02]  /*03a0*/  @!P0 SEL R13, R8, R13, !P5 ;  /* 0x0000000d080d8207 */ /* 0x000fe40006800000 */
[----:B------:R-:W-:-:S04]  /*03b0*/  @!P0 ISETP.NE.AND P5, PT, R10, R9, PT ;  /* 0x000000090a00820c */ /* 0x000fc80003fa5270 */
[----:B------:R-:W-:-:S04]  /*03c0*/  @!P0 SEL R13, R8, R13, !P5 ;  /* 0x0000000d080d8207 */ /* 0x000fc80006800000 */
[----:B------:R-:W-:-:S04]  /*03d0*/  @!P0 PRMT R9, R13, 0x7610, R9 ;  /* 0x000076100d098816 */ /* 0x000fc80000000009 */
[----:B------:R-:W-:-:S07]  /*03e0*/  @P0 PRMT R9, R4, 0x7610, R9 ;  /* 0x0000761004090816 */ /* 0x000fce0000000009 */
.L_x_22151:
[----:B------:R-:W-:Y:S05]  /*03f0*/  BSYNC.RECONVERGENT B1 ;  /* 0x0000000000017941 */ /* 0x000fea0003800200 */
.L_x_22150:
[----:B------:R-:W-:Y:S04]  /*0400*/  BSSY.RECONVERGENT B1, `(.L_x_22152) ;  /* 0x0000012000017945 */ /* 0x000fe80003800200 */
[----:B------:R-:W-:Y:S05]  /*0410*/  @P4 BRA `(.L_x_22153) ;  /* 0x0000000000404947 */ /* 0x000fea0003800000 */
[----:B-----5:R-:W-:Y:S02]  /*0420*/  HADD2.F32 R10, -RZ, R11.H0_H0 ;  /* 0x2000000bff0a7230 */ /* 0x020fe40000004100 */
[----:B------:R-:W-:-:S03]  /*0430*/  HADD2.F32 R13, -RZ, R8.H0_H0 ;  /* 0x20000008ff0d7230 */ /* 0x000fc60000004100 */
[----:B------:R-:W-:Y:S02]  /*0440*/  FSETP.NAN.FTZ.AND P0, PT, R10, R10, PT ;  /* 0x0000000a0a00720b */ /* 0x000fe40003f18000 */
[----:B------:R-:W-:-:S04]  /*0450*/  FSETP.NAN.FTZ.AND P4, PT, R13, R13, PT ;  /* 0x0000000d0d00720b */ /* 0x000fc80003f98000 */
[----:B------:R-:W-:-:S13]  /*0460*/  PLOP3.LUT P0, PT, P0, P4, PT, 0xf8, 0x8f ;  /* 0x00000000008f781c */ /* 0x000fda0000709f70 */
[C---:B------:R-:W-:Y:S02]  /*0470*/  @!P0 PRMT R4, R11.reuse, 0x9910, RZ ;  /* 0x000099100b048816 */ /* 0x040fe400000000ff */
[C---:B------:R-:W-:Y:S01]  /*0480*/  @!P0 LOP3.LUT P4, RZ, R11.reuse, 0x7fff, RZ, 0xc0, !PT ;  /* 0x00007fff0bff8812 */ /* 0x040fe2000788c0ff */
[----:B------:R-:W-:Y:S01]  /*0490*/  @!P0 VIADD R11, R11, 0xffffffff ;  /* 0xffffffff0b0b8836 */ /* 0x000fe20000000000 */
[----:B------:R-:W-:-:S04]  /*04a0*/  @!P0 PRMT R15, R8, 0x9910, RZ ;  /* 0x00009910080f8816 */ /* 0x000fc800000000ff */
[----:B------:R-:W-:Y:S02]  /*04b0*/  @!P0 SEL R11, R8, R11, !P4 ;  /* 0x0000000b080b8207 */ /* 0x000fe40006000000 */
[----:B------:R-:W-:Y:S01]  /*04c0*/  @!P0 ISETP.NE.AND P4, PT, R4, R15, PT ;  /* 0x0000000f0400820c */ /* 0x000fe20003f85270 */
[----:B------:R-:W-:-:S03]  /*04d0*/  @P0 FADD.FTZ R4, R13, R10 ;  /* 0x0000000a0d040221 */ /* 0x000fc60000010000 */
[----:B------:R-:W-:Y:S02]  /*04e0*/  @!P0 SEL R11, R8, R11, !P4 ;  /* 0x0000000b080b8207 */ /* 0x000fe40006000000 */
[----:B------:R-:W-:Y:S02]  /*04f0*/  @P0 F2FP.F16.F32.PACK_AB R10, RZ, R4 ;  /* 0x00000004ff0a023e */ /* 0x000fe400000000ff */
[----:B------:R-:W-:-:S04]  /*0500*/  @!P0 PRMT R4, R11, 0x7610, R4 ;  /* 0x000076100b048816 */ /* 0x000fc80000000004 */
[----:B------:R-:W-:-:S07]  /*0510*/  @P0 PRMT R4, R10, 0x7610, R4 ;  /* 0x000076100a040816 */ /* 0x000fce0000000004 */
.L_x_22153:
[----:B------:R-:W-:Y:S05]  /*0520*/  BSYNC.RECONVERGENT B1 ;  /* 0x0000000000017941 */ /* 0x000fea0003800200 */
.L_x_22152:
        /* <DEDUP_REMOVED lines=18> */
.L_x_22155:
[----:B------:R-:W-:Y:S05]  /*0650*/  BSYNC.RECONVERGENT B1 ;  /* 0x0000000000017941 */ /* 0x000fea0003800200 */
.L_x_22154:
[----:B------:R-:W-:Y:S05]  /*0660*/  @P2 BRA `(.L_x_22156) ;  /* 0x00000008002c2947 */ /* 0x000fea0003800000 */
[----:B-----5:R-:W-:Y:S02]  /*0670*/  HADD2.F32 R10, -RZ, R6.H0_H0 ;  /* 0x20000006ff0a7230 */ /* 0x020fe40000004100 */
[----:B------:R-:W-:-:S03]  /*0680*/  HADD2.F32 R13, -RZ, R8.H0_H0 ;  /* 0x20000008ff0d7230 */ /* 0x000fc60000004100 */
[----:B------:R-:W-:Y:S02]  /*0690*/  FSETP.NAN.FTZ.AND P0, PT, R10, R10, PT ;  /* 0x0000000a0a00720b */ /* 0x000fe40003f18000 */
[----:B------:R-:W-:-:S04]  /*06a0*/  FSETP.NAN.FTZ.AND P1, PT, R13, R13, PT ;  /* 0x0000000d0d00720b */ /* 0x000fc80003f38000 */
[----:B------:R-:W-:-:S13]  /*06b0*/  PLOP3.LUT P0, PT, P0, P1, PT, 0xf8, 0x8f ;  /* 0x00000000008f781c */ /* 0x000fda0000703f70 */
[C---:B------:R-:W-:Y:S01]  /*06c0*/  @!P0 PRMT R12, R6.reuse, 0x9910, RZ ;  /* 0x00009910060c8816 */ /* 0x040fe200000000ff */
[C---:B------:R-:W-:Y:S01]  /*06d0*/  @!P0 VIADD R7, R6.reuse, 0xffffffff ;  /* 0xffffffff06078836 */ /* 0x040fe20000000000 */
[----:B------:R-:W-:Y:S02]  /*06e0*/  @!P0 LOP3.LUT P1, RZ, R6, 0x7fff, RZ, 0xc0, !PT ;  /* 0x00007fff06ff8812 */ /* 0x000fe4000782c0ff */
[C---:B------:R-:W-:Y:S01]  /*06f0*/  @!P0 PRMT R15, R8.reuse, 0x9910, RZ ;  /* 0x00009910080f8816 */ /* 0x040fe200000000ff */
[----:B------:R-:W-:Y:S01]  /*0700*/  @!P0 IMAD.MOV.U32 R6, RZ, RZ, R12 ;  /* 0x000000ffff068224 */ /* 0x000fe200078e000c */
[----:B------:R-:W-:-:S04]  /*0710*/  @!P0 SEL R7, R8, R7, !P1 ;  /* 0x0000000708078207 */ /* 0x000fc80004800000 */
[----:B------:R-:W-:Y:S01]  /*0720*/  @!P0 ISETP.NE.AND P1, PT, R6, R15, PT ;  /* 0x0000000f0600820c */ /* 0x000fe20003f25270 */
[----:B------:R-:W-:-:S03]  /*0730*/  @P0 FADD.FTZ R6, R13, R10 ;  /* 0x0000000a0d060221 */ /* 0x000fc60000010000 */
[----:B------:R-:W-:Y:S02]  /*0740*/  @!P0 SEL R7, R8, R7, !P1 ;  /* 0x0000000708078207 */ /* 0x000fe40004800000 */
[----:B------:R-:W-:-:S04]  /*0750*/  @P0 F2FP.F16.F32.PACK_AB R6, RZ, R6 ;  /* 0x00000006ff06023e */ /* 0x000fc800000000ff */
[----:B------:R-:W-:Y:S01]  /*0760*/  @P0 PRMT R7, R6, 0x7610, R7 ;  /* 0x0000761006070816 */ /* 0x000fe20000000007 */
[----:B------:R-:W-:Y:S06]  /*0770*/  BRA `(.L_x_22156) ;  /* 0x0000000400e87947 */ /* 0x000fec0003800000 */
.L_x_22149:
[----:B------:R-:W-:Y:S01]  /*0780*/  ISETP.GE.AND P3, PT, R3, R2, PT ;  /* 0x000000020300720c */ /* 0x000fe20003f66270 */
[----:B------:R-:W-:Y:S01]  /*0790*/  BSSY.RECONVERGENT B1, `(.L_x_22157) ;  /* 0x000001d000017945 */ /* 0x000fe20003800200 */
[----:B------:R-:W-:-:S04]  /*07a0*/  LOP3.LUT R12, R8, 0x8000, RZ, 0xc0, !PT ;  /* 0x00008000080c7812 */ /* 0x000fc800078ec0ff */
        /* <DEDUP_REMOVED lines=17> */
[----:B------:R-:W-:Y:S01]  /*08c0*/  @P1 LOP3.LUT R4, R13, R8, RZ, 0x3c, !PT ;  /* 0x000000080d041212 */ /* 0x000fe200078e3cff */
[----:B------:R-:W-:Y:S01]  /*08d0*/  @P1 IMAD.MOV.U32 R5, RZ, RZ, 0xffff ;  /* 0x0000ffffff051424 */ /* 0x000fe200078e00ff */
[----:B------:R-:W-:Y:S02]  /*08e0*/  @P1 ISETP.GT.U32.AND P2, PT, R9, R10, PT ;  /* 0x0000000a0900120c */ /* 0x000fe40003f44070 */
[----:B------:R-:W-:Y:S02]  /*08f0*/  @P1 PRMT R4, R4, 0x9910, RZ ;  /* 0x0000991004041816 */ /* 0x000fe400000000ff */
[----:B------:R-:W-:Y:S02]  /*0900*/  PRMT R9, R12, 0x7610, R9 ;  /* 0x000076100c097816 */ /* 0x000fe40000000009 */
[----:B------:R-:W-:-:S04]  /*0910*/  @P1 ISETP.GT.AND P0, PT, R4, -0x1, PT ;  /* 0xffffffff0400180c */ /* 0x000fc80003f04270 */
[----:B------:R-:W-:-:S04]  /*0920*/  @P1 SEL R4, R5, 0x1, !P0 ;  /* 0x0000000105041807 */ /* 0x000fc80004000000 */
[----:B------:R-:W-:-:S05]  /*0930*/  @P1 SEL R4, R4, 0xffff, !P2 ;  /* 0x0000ffff04041807 */ /* 0x000fca0005000000 */
[----:B------:R-:W-:-:S05]  /*0940*/  @P1 IMAD.IADD R4, R4, 0x1, R13 ;  /* 0x0000000104041824 */ /* 0x000fca00078e020d */
[----:B------:R-:W-:-:S07]  /*0950*/  @P1 PRMT R9, R4, 0x7610, R9 ;  /* 0x0000761004091816 */ /* 0x000fce0000000009 */
.L_x_22158:
[----:B------:R-:W-:Y:S05]  /*0960*/  BSYNC.RECONVERGENT B1 ;  /* 0x0000000000017941 */ /* 0x000fea0003800200 */
.L_x_22157:
        /* <DEDUP_REMOVED lines=24> */
[----:B------:R-:W-:-:S05]  /*0af0*/  SEL R4, R4, 0xffff, !P1 ;  /* 0x0000ffff04047807 */ /* 0x000fca0004800000 */
[----:B------:R-:W-:Y:S01]  /*0b00*/  IMAD.IADD R4, R4, 0x1, R11 ;  /* 0x0000000104047824 */ /* 0x000fe200078e020b */
[----:B------:R-:W-:Y:S06]  /*0b10*/  BRA `(.L_x_22160) ;  /* 0x0000000000087947 */ /* 0x000fec0003800000 */
.L_x_22161:
[----:B------:R-:W-:-:S05]  /*0b20*/  FADD.FTZ R4, R13, R4 ;  /* 0x000000040d047221 */ /* 0x000fca0000010000 */
[----:B------:R-:W-:-:S07]  /*0b30*/  F2FP.F16.F32.PACK_AB R4, RZ, R4 ;  /* 0x00000004ff04723e */ /* 0x000fce00000000ff */
.L_x_22160:
[----:B------:R-:W-:Y:S05]  /*0b40*/  BSYNC.RECONVERGENT B1 ;  /* 0x0000000000017941 */ /* 0x000fea0003800200 */
.L_x_22159:
[----:B-----5:R-:W-:Y:S01]  /*0b50*/  VIADD R11, R3, 0x100 ;  /* 0x00000100030b7836 */ /* 0x020fe20000000000 */
        /* <DEDUP_REMOVED lines=25> */
[----:B------:R-:W-:Y:S01]  /*0cf0*/  PRMT R11, R14, 0x7610, R11 ;  /* 0x000076100e0b7816 */ /* 0x000fe2000000000b */
[----:B------:R-:W-:Y:S06]  /*0d00*/  BRA `(.L_x_22163) ;  /* 0x00000000000c7947 */ /* 0x000fec0003800000 */
.L_x_22164:
[----:B------:R-:W-:-:S05]  /*0d10*/  FADD.FTZ R7, R14, R11 ;  /* 0x0000000b0e077221 */ /* 0x000fca0000010000 */
[----:B------:R-:W-:-:S04]  /*0d20*/  F2FP.F16.F32.PACK_AB R7, RZ, R7 ;  /* 0x00000007ff07723e */ /* 0x000fc800000000ff */
[----:B------:R-:W-:-:S07]  /*0d30*/  PRMT R11, R7, 0x7610, R11 ;  /* 0x00007610070b7816 */ /* 0x000fce000000000b */
.L_x_22163:
[----:B------:R-:W-:Y:S05]  /*0d40*/  BSYNC.RECONVERGENT B1 ;  /* 0x0000000000017941 */ /* 0x000fea0003800200 */
.L_x_22162:
[----:B------:R-:W-:-:S05]  /*0d50*/  VIADD R7, R3, 0x180 ;  /* 0x0000018003077836 */ /* 0x000fca0000000000 */
        /* <DEDUP_REMOVED lines=25> */
.L_x_22165:
[----:B------:R-:W-:-:S05]  /*0ef0*/  FADD.FTZ R6, R14, R7 ;  /* 0x000000070e067221 */ /* 0x000fca0000010000 */
[----:B------:R-:W-:-:S04]  /*0f00*/  F2FP.F16.F32.PACK_AB R6, RZ, R6 ;  /* 0x00000006ff06723e */ /* 0x000fc800000000ff */
[----:B------:R-:W-:-:S07]  /*0f10*/  PRMT R7, R6, 0x7610, R7 ;  /* 0x0000761006077816 */ /* 0x000fce0000000007 */
.L_x_22156:
[----:B------:R-:W-:Y:S05]  /*0f20*/  BSYNC.RECONVERGENT B0 ;  /* 0x0000000000007941 */ /* 0x000fea0003800200 */
.L_x_22148:
[----:B-----5:R-:W0:Y:S01]  /*0f30*/  @!P3 LDC.64 R12, c[0x0][0x388] ;  /* 0x0000e200ff0cbb82 */ /* 0x020e220000000a00 */
[----:B------:R-:W-:Y:S01]  /*0f40*/  @!P3 IMAD R15, R0, 0x200, R3 ;  /* 0x00000200000fb824 */ /* 0x000fe200078e0203 */
[----:B------:R-:W-:Y:S01]  /*0f50*/  BSSY.RECONVERGENT B0, `(.L_x_22166) ;  /* 0x0000010000007945 */ /* 0x000fe20003800200 */
[----:B------:R-:W-:-:S05]  /*0f60*/  @!P3 IMAD.MOV.U32 R3, RZ, RZ, R5 ;  /* 0x000000ffff03b224 */ /* 0x000fca00078e0005 */
[----:B------:R-:W-:Y:S01]  /*0f70*/  ISETP.GE.AND P0, PT, R3, R2, PT ;  /* 0x000000020300720c */ /* 0x000fe20003f06270 */
[----:B0-----:R-:W-:-:S05]  /*0f80*/  @!P3 IMAD.WIDE.U32 R12, R15, 0x2, R12 ;  /* 0x000000020f0cb825 */ /* 0x001fca00078e000c */
[----:B------:R0:W-:Y:S07]  /*0f90*/  @!P3 STG.E.U16 desc[UR4][R12.64], R9 ;  /* 0x000000090c00b986 */ /* 0x0001ee000c101504 */
        /* <DEDUP_REMOVED lines=11> */
.L_x_22167:
[----:B------:R-:W-:Y:S05]  /*1050*/  BSYNC.RECONVERGENT B0 ;  /* 0x0000000000007941 */ /* 0x000fea0003800200 */
.L_x_22166:
[----:B------:R-:W-:-:S13]  /*1060*/  ISETP.GE.AND P0, PT, R3, R2, PT ;  /* 0x000000020300720c */ /* 0x000fda0003f06270 */
[----:B------:R-:W-:Y:S05]  /*1070*/  @P0 EXIT ;  /* 0x000000000000094d */ /* 0x000fea0003800000 */
[----:B-1----:R-:W1:Y:S01]  /*1080*/  LDC.64 R4, c[0x0][0x388] ;  /* 0x0000e200ff047b82 */ /* 0x002e620000000a00 */
[----:B------:R-:W-:-:S04]  /*1090*/  IMAD R3, R0, 0x200, R3 ;  /* 0x0000020000037824 */ /* 0x000fc800078e0203 */
[----:B-1----:R-:W-:-:S05]  /*10a0*/  IMAD.WIDE.U32 R2, R3, 0x2, R4 ;  /* 0x0000000203027825 */ /* 0x002fca00078e0004 */
[----:B------:R-:W-:Y:S01]  /*10b0*/  STG.E.U16 desc[UR4][R2.64], R7 ;  /* 0x0000000702007986 */ /* 0x000fe2000c101504 */
[----:B------:R-:W-:Y:S05]  /*10c0*/  EXIT ;  /* 0x000000000000794d */ /* 0x000fea0003800000 */
.L_x_22168:
        /* <DEDUP_REMOVED lines=11> */
.L_x_31230:


//--------------------- .text._ZN2at6native29vectorized_elementwise_kernelILi2ENS0_13BUnaryFunctorIN3c104HalfES4_S4_ZZZNS0_21nextafter_kernel_cudaERNS_18TensorIteratorBaseEENKUlvE_clEvENKUlvE2_clEvEUlS4_S4_E_EESt5arrayIPcLm2EEEEviT0_T1_ --------------------------
	.section	.text._ZN2at6native29vectorized_elementwise_kernelILi2ENS0_13BUnaryFunctorIN3c104HalfES4_S4_ZZZNS0_21nextafter_kernel_cudaERNS_18TensorIteratorBaseEENKUlvE_clEvENKUlvE2_clEvEUlS4_S4_E_EESt5arrayIPcLm2EEEEviT0_T1_,"ax",@progbits
	.align	128
        .global         _ZN2at6native29vectorized_elementwise_kernelILi2ENS0_13BUnaryFunctorIN3c104HalfES4_S4_ZZZNS0_21nextafter_kernel_cudaERNS_18TensorIteratorBaseEENKUlvE_clEvENKUlvE2_clEvEUlS4_S4_E_EESt5arrayIPcLm2EEEEviT0_T1_
        .type           _ZN2at6native29vectorized_elementwise_kernelILi2ENS0_13BUnaryFunctorIN3c104HalfES4_S4_ZZZNS0_21nextafter_kernel_cudaERNS_18TensorIteratorBaseEENKUlvE_clEvENKUlvE2_clEvEUlS4_S4_E_EESt5arrayIPcLm2EEEEviT0_T1_,@function
        .size           _ZN2at6native29vectorized_elementwise_kernelILi2ENS0_13BUnaryFunctorIN3c104HalfES4_S4_ZZZNS0_21nextafter_kernel_cudaERNS_18TensorIteratorBaseEENKUlvE_clEvENKUlvE2_clEvEUlS4_S4_E_EESt5arrayIPcLm2EEEEviT0_T1_,(.L_x_31231 - _ZN2at6native29vectorized_elementwise_kernelILi2ENS0_13BUnaryFunctorIN3c104HalfES4_S4_ZZZNS0_21nextafter_kernel_cudaERNS_18TensorIteratorBaseEENKUlvE_clEvENKUlvE2_clEvEUlS4_S4_E_EESt5arrayIPcLm2EEEEviT0_T1_)
        .other          _ZN2at6native29vectorized_elementwise_kernelILi2ENS0_13BUnaryFunctorIN3c104HalfES4_S4_ZZZNS0_21nextafter_kernel_cudaERNS_18TensorIteratorBaseEENKUlvE_clEvENKUlvE2_clEvEUlS4_S4_E_EESt5arrayIPcLm2EEEEviT0_T1_,@"STO_CUDA_ENTRY STV_DEFAULT"
_ZN2at6native29vectorized_elementwise_kernelILi2ENS0_13BUnaryFunctorIN3c104HalfES4_S4_ZZZNS0_21nextafter_kernel_cudaERNS_18TensorIteratorBaseEENKUlvE_clEvENKUlvE2_clEvEUlS4_S4_E_EESt5arrayIPcLm2EEEEviT0_T1_:
.text._ZN2at6native29vectorized_elementwise_kernelILi2ENS0_13BUnaryFunctorIN3c104HalfES4_S4_ZZZNS0_21nextafter_kernel_cudaERNS_18TensorIteratorBaseEENKUlvE_clEvENKUlvE2_clEvEUlS4_S4_E_EESt5arrayIPcLm2EEEEviT0_T1_:
        /* <DEDUP_REMOVED lines=36> */
[----:B------:R-:W2:Y:S01]  /*0240*/  @!P1 LDC.64 R6, c[0x0][0x390] ;  /* 0x0000e400ff069b82 */ /* 0x000ea20000000a00 */
        /* <DEDUP_REMOVED lines=8> */
[----:B------:R-:W-:-:S03]  /*02d0*/  PRMT R22, RZ, 0x7610, R22 ;  /* 0x00007610ff167816 */ /* 0x000fc60000000016 */
[----:B---3--:R-:W-:-:S04]  /*02e0*/  @!P4 IMAD.WIDE.U32 R12, R29, 0x2, R12 ;  /* 0x000000021d0cc825 */ /* 0x008fc800078e000c */
[----:B------:R-:W-:Y:S01]  /*02f0*/  @!P6 IMAD.IADD R20, R16, 0x1, R20 ;  /* 0x000000011014e824 */ /* 0x000fe200078e0214 */
[----:B------:R1:W5:Y:S01]  /*0300*/  @!P4 LDG.E.U16 R22, desc[UR4][R12.64] ;  /* 0x000000040c16c981 */ /* 0x000362000c1e1500 */
[----:B----4-:R-:W-:Y:S01]  /*0310*/  @!P2 IMAD.WIDE.U32 R4, R25, 0x2, R4 ;  /* 0x000000021904a825 */ /* 0x010fe200078e0004 */
[----:B------:R-:W-:-:S03]  /*0320*/  PRMT R25, RZ, 0x7610, R25 ;  /* 0x00007610ff197816 */ /* 0x000fc60000000019 */
[----:B--2---:R-:W-:Y:S01]  /*0330*/  @!P1 IMAD.WIDE.U32 R6, R23, 0x2, R6 ;  /* 0x0000000217069825 */ /* 0x004fe200078e0006 */
[----:B------:R-:W-:-:S03]  /*0340*/  PRMT R23, RZ, 0x7610, R23 ;  /* 0x00007610ff177816 */ /* 0x000fc60000000017 */
[----:B0-----:R-:W-:Y:S01]  /*0350*/  @!P0 IMAD.WIDE.U32 R8, R21, 0x2, R8 ;  /* 0x0000000215088825 */ /* 0x001fe200078e0008 */
[----:B------:R-:W-:Y:S02]  /*0360*/  PRMT R21, RZ, 0x7610, R21 ;  /* 0x00007610ff157816 */ /* 0x000fe40000000015 */
[----:B-1----:R-:W-:Y:S01]  /*0370*/  PRMT R13, RZ, 0x7610, R13 ;  /* 0x00007610ff0d7816 */ /* 0x002fe2000000000d */
[----:B------:R-:W-:Y:S01]  /*0380*/  @!P3 IMAD.WIDE.U32 R2, R27, 0x2, R2 ;  /* 0x000000021b02b825 */ /* 0x000fe200078e0002 */
[----:B------:R-:W5:Y:S03]  /*0390*/  @!P2 LDG.E.U16 R23, desc[UR4][R4.64] ;  /* 0x000000040417a981 */ /* 0x000f66000c1e1500 */
[----:B------:R-:W-:Y:S01]  /*03a0*/  @!P6 IMAD.WIDE.U32 R10, R20, 0x2, R10 ;  /* 0x00000002140ae825 */ /* 0x000fe200078e000a */
[----:B------:R-:W5:Y:S04]  /*03b0*/  @!P3 LDG.E.U16 R25, desc[UR4][R2.64] ;  /* 0x000000040219b981 */ /* 0x000f68000c1e1500 */
[----:B------:R-:W5:Y:S04]  /*03c0*/  @!P1 LDG.E.U16 R21, desc[UR4][R6.64] ;  /* 0x0000000406159981 */ /* 0x000f68000c1e1500 */
[----:B------:R-:W5:Y:S01]  /*03d0*/  @!P6 LDG.E.U16 R13, desc[UR4][R10.64] ;  /* 0x000000040a0de981 */ /* 0x000f62000c1e1500 */
[----:B------:R-:W-:-:S06]  /*03e0*/  PRMT R29, RZ, 0x7610, R29 ;  /* 0x00007610ff1d7816 */ /* 0x000fcc000000001d */
[----:B------:R0:W5:Y:S02]  /*03f0*/  @!P5 LDG.E.U16 R29, desc[UR4][R14.64] ;  /* 0x000000040e1dd981 */ /* 0x000164000c1e1500 */
[----:B0-----:R-:W-:-:S06]  /*0400*/  PRMT R15, RZ, 0x7610, R15 ;  /* 0x00007610ff0f7816 */ /* 0x001fcc000000000f */
[----:B------:R0:W5:Y:S01]  /*0410*/  @!P0 LDG.E.U16 R15, desc[UR4][R8.64] ;  /* 0x00000004080f8981 */ /* 0x000162000c1e1500 */
[----:B------:R-:W-:Y:S01]  /*0420*/  LOP3.LUT P0, R12, R0, 0x7fff, RZ, 0xc0, !PT ;  /* 0x00007fff000c7812 */ /* 0x000fe2000780c0ff */
[----:B------:R-:W-:-:S12]  /*0430*/  BSSY.RECONVERGENT B0, `(.L_x_22170) ;  /* 0x00001a0000007945 */ /* 0x000fd80003800200 */
[----:B0-----:R-:W-:Y:S05]  /*0440*/  @P0 BRA `(.L_x_22171) ;  /* 0x0000000800980947 */ /* 0x001fea0003800000 */
[CC--:B------:R-:W-:Y:S01]  /*0450*/  ISETP.GE.U32.AND P2, PT, R18.reuse, R17.reuse, PT ;  /* 0x000000111200720c */ /* 0x0c0fe20003f46070 */
[C---:B------:R-:W-:Y:S01]  /*0460*/  VIADD R4, R18.reuse, 0x180 ;  /* 0x0000018012047836 */ /* 0x040fe20000000000 */
[----:B------:R-:W-:Y:S01]  /*0470*/  BSSY.RECONVERGENT B1, `(.L_x_22172) ;  /* 0x0000017000017945 */ /* 0x000fe20003800200 */
[C---:B------:R-:W-:Y:S02]  /*0480*/  VIADD R2, R18.reuse, 0x100 ;  /* 0x0000010012027836 */ /* 0x040fe40000000000 */
[----:B------:R-:W-:Y:S01]  /*0490*/  VIADD R10, R18, 0x80 ;  /* 0x00000080120a7836 */ /* 0x000fe20000000000 */
[-C--:B------:R-:W-:Y:S01]  /*04a0*/  ISETP.GE.U32.AND P3, PT, R4, R17.reuse, PT ;  /* 0x000000110400720c */ /* 0x080fe20003f66070 */
[----:B------:R-:W-:Y:S01]  /*04b0*/  VIADD R4, R18, 0x200 ;  /* 0x0000020012047836 */ /* 0x000fe20000000000 */
[----:B------:R-:W-:-:S05]  /*04c0*/  ISETP.GE.U32.AND P4, PT, R2, R17, PT ;  /* 0x000000110200720c */ /* 0x000fca0003f86070 */
[----:B------:R-:W-:Y:S08]  /*04d0*/  @P2 BRA `(.L_x_22173) ;  /* 0x0000000000402947 */ /* 0x000ff00003800000 */
        /* <DEDUP_REMOVED lines=16> */
.L_x_22173:
[----:B------:R-:W-:Y:S05]  /*05e0*/  BSYNC.RECONVERGENT B1 ;  /* 0x0000000000017941 */ /* 0x000fea0003800200 */
.L_x_22172:
[-C--:B------:R-:W-:Y:S01]  /*05f0*/  ISETP.GE.U32.AND P0, PT, R10, R17.reuse, PT ;  /* 0x000000110a00720c */ /* 0x080fe20003f06070 */
[----:B------:R-:W-:Y:S01]  /*0600*/  BSSY.RECONVERGENT B1, `(.L_x_22174) ;  /* 0x0000014000017945 */ /* 0x000fe20003800200 */
[----:B------:R-:W-:Y:S01]  /*0610*/  ISETP.GE.U32.AND P1, PT, R4, R17, PT ;  /* 0x000000110400720c */ /* 0x000fe20003f26070 */
[----:B------:R-:W-:-:S10]  /*0620*/  VIADD R4, R18, 0x280 ;  /* 0x0000028012047836 */ /* 0x000fd40000000000 */
        /* <DEDUP_REMOVED lines=17> */
.L_x_22175:
[----:B------:R-:W-:Y:S05]  /*0740*/  BSYNC.RECONVERGENT B1 ;  /* 0x0000000000017941 */ /* 0x000fea0003800200 */
.L_x_22174:
[----:B------:R-:W-:Y:S01]  /*0750*/  BSSY.RECONVERGENT B1, `(.L_x_22176) ;  /* 0x0000014000017945 */ /* 0x000fe20003800200 */
[----:B------:R-:W-:Y:S01]  /*0760*/  ISETP.GE.U32.AND P5, PT, R4, R17, PT ;  /* 0x000000110400720c */ /* 0x000fe20003fa6070 */
[----:B------:R-:W-:Y:S02]  /*0770*/  VIADD R6, R18, 0x300 ;  /* 0x0000030012067836 */ /* 0x000fe40000000000 */
[----:B------:R-:W-:Y:S10]  /*0780*/  @P4 BRA `(.L_x_22177) ;  /* 0x0000000000404947 */ /* 0x000ff40003800000 */
[----:B-----5:R-:W-:Y:S02]  /*0790*/  HADD2.F32 R5, -RZ, R22.H0_H0 ;  /* 0x20000016ff057230 */ /* 0x020fe40000004100 */
[----:B------:R-:W-:-:S03]  /*07a0*/  HADD2.F32 R8, -RZ, R0.H0_H0 ;  /* 0x20000000ff087230 */ /* 0x000fc60000004100 */
[----:B------:R-:W-:Y:S02]  /*07b0*/  FSETP.NAN.FTZ.AND P0, PT, R5, R5, PT ;  /* 0x000000050500720b */ /* 0x000fe40003f18000 */
[----:B------:R-:W-:-:S04]  /*07c0*/  FSETP.NAN.FTZ.AND P4, PT, R8, R8, PT ;  /* 0x000000080800720b */ /* 0x000fc80003f98000 */
[----:B------:R-:W-:-:S13]  /*07d0*/  PLOP3.LUT P0, PT, P0, P4, PT, 0xf8, 0x8f ;  /* 0x00000000008f781c */ /* 0x000fda0000709f70 */
[C---:B------:R-:W-:Y:S01]  /*07e0*/  @!P0 VIADD R3, R22.reuse, 0xffffffff ;  /* 0xffffffff16038836 */ /* 0x040fe20000000000 */
[----:B------:R-:W-:Y:S02]  /*07f0*/  @!P0 LOP3.LUT P4, RZ, R22, 0x7fff, RZ, 0xc0, !PT ;  /* 0x00007fff16ff8812 */ /* 0x000fe4000788c0ff */
[----:B------:R-:W-:Y:S02]  /*0800*/  @!P0 PRMT R7, R0, 0x9910, RZ ;  /* 0x0000991000078816 */ /* 0x000fe400000000ff */
[----:B------:R-:W-:Y:S02]  /*0810*/  @!P0 PRMT R4, R22, 0x9910, RZ ;  /* 0x0000991016048816 */ /* 0x000fe400000000ff */
[----:B------:R-:W-:Y:S02]  /*0820*/  @!P0 SEL R3, R0, R3, !P4 ;  /* 0x0000000300038207 */ /* 0x000fe40006000000 */
[----:B------:R-:W-:Y:S01]  /*0830*/  @!P0 ISETP.NE.AND P4, PT, R4, R7, PT ;  /* 0x000000070400820c */ /* 0x000fe20003f85270 */
[----:B------:R-:W-:-:S03]  /*0840*/  @P0 FADD.FTZ R4, R8, R5 ;  /* 0x0000000508040221 */ /* 0x000fc60000010000 */
[----:B------:R-:W-:Y:S02]  /*0850*/  @!P0 SEL R3, R0, R3, !P4 ;  /* 0x0000000300038207 */ /* 0x000fe40006000000 */
[----:B------:R-:W-:Y:S02]  /*0860*/  @P0 F2FP.F16.F32.PACK_AB R5, RZ, R4 ;  /* 0x00000004ff05023e */ /* 0x000fe400000000ff */
[----:B------:R-:W-:-:S04]  /*0870*/  @!P0 PRMT R4, R3, 0x7610, R4 ;  /* 0x0000761003048816 */ /* 0x000fc80000000004 */
[----:B------:R-:W-:-:S07]  /*0880*/  @P0 PRMT R4, R5, 0x7610, R4 ;  /* 0x0000761005040816 */ /* 0x000fce0000000004 */
.L_x_22177:
[----:B------:R-:W-:Y:S05]  /*0890*/  BSYNC.RECONVERGENT B1 ;  /* 0x0000000000017941 */ /* 0x000fea0003800200 */
.L_x_22176:
        /* <DEDUP_REMOVED lines=20> */
.L_x_22179:
[----:B------:R-:W-:Y:S05]  /*09e0*/  BSYNC.RECONVERGENT B1 ;  /* 0x0000000000017941 */ /* 0x000fea0003800200 */
.L_x_22178:
[----:B------:R-:W-:Y:S01]  /*09f0*/  BSSY.RECONVERGENT B1, `(.L_x_22180) ;  /* 0x0000013000017945 */ /* 0x000fe20003800200 */
[----:B------:R-:W-:-:S03]  /*0a00*/  ISETP.GE.U32.AND P3, PT, R6, R17, PT ;  /* 0x000000110600720c */ /* 0x000fc60003f66070 */
        /* <DEDUP_REMOVED lines=17> */
.L_x_22181:
[----:B------:R-:W-:Y:S05]  /*0b20*/  BSYNC.RECONVERGENT B1 ;  /* 0x0000000000017941 */ /* 0x000fea0003800200 */
.L_x_22180:
        /* <DEDUP_REMOVED lines=18> */
.L_x_22183:
[----:B------:R-:W-:Y:S05]  /*0c50*/  BSYNC.RECONVERGENT B1 ;  /* 0x0000000000017941 */ /* 0x000fea0003800200 */
.L_x_22182:
        /* <DEDUP_REMOVED lines=18> */
.L_x_22185:
[----:B------:R-:W-:Y:S05]  /*0d80*/  BSYNC.RECONVERGENT B1 ;  /* 0x0000000000017941 */ /* 0x000fea0003800200 */
.L_x_22184:
        /* <DEDUP_REMOVED lines=16> */
[----:B------:R-:W-:Y:S01]  /*0e90*/  @P0 PRMT R5, R0, 0x7610, R5 ;  /* 0x0000761000050816 */ /* 0x000fe20000000005 */
[----:B------:R-:W-:Y:S06]  /*0ea0*/  BRA `(.L_x_22186) ;  /* 0x0000000c00e07947 */ /* 0x000fec0003800000 */
.L_x_22171:
[----:B------:R-:W-:Y:S01]  /*0eb0*/  ISETP.GE.U32.AND P2, PT, R18, R17, PT ;  /* 0x000000111200720c */ /* 0x000fe20003f46070 */
        /* <DEDUP_REMOVED lines=18> */
[----:B------:R-:W-:Y:S02]  /*0fe0*/  LOP3.LUT P1, R5, R19, 0x7fff, RZ, 0xc0, !PT ;  /* 0x00007fff13057812 */ /* 0x000fe4000782c0ff */
[----:B------:R-:W-:-:S11]  /*0ff0*/  PRMT R9, R11, 0x7610, R9 ;  /* 0x000076100b097816 */ /* 0x000fd60000000009 */
[----:B------:R-:W-:Y:S01]  /*1000*/  @P1 LOP3.LUT R2, R19, R0, RZ, 0x3c, !PT ;  /* 0x0000000013021212 */ /* 0x000fe200078e3cff */
[----:B------:R-:W-:Y:S01]  /*1010*/  @P1 IMAD.MOV.U32 R3, RZ, RZ, 0xffff ;  /* 0x0000ffffff031424 */ /* 0x000fe200078e00ff */
[----:B------:R-:W-:Y:S02]  /*1020*/  @P1 ISETP.GT.U32.AND P3, PT, R5, R12, PT ;  /* 0x0000000c0500120c */ /* 0x000fe40003f64070 */
[----:B------:R-:W-:-:S04]  /*1030*/  @P1 PRMT R2, R2, 0x9910, RZ ;  /* 0x0000991002021816 */ /* 0x000fc800000000ff */
[----:B------:R-:W-:-:S04]  /*1040*/  @P1 ISETP.GT.AND P0, PT, R2, -0x1, PT ;  /* 0xffffffff0200180c */ /* 0x000fc80003f04270 */
[----:B------:R-:W-:-:S04]  /*1050*/  @P1 SEL R2, R3, 0x1, !P0 ;  /* 0x0000000103021807 */ /* 0x000fc80004000000 */
[----:B------:R-:W-:-:S05]  /*1060*/  @P1 SEL R2, R2, 0xffff, !P3 ;  /* 0x0000ffff02021807 */ /* 0x000fca0005800000 */
[----:B------:R-:W-:-:S05]  /*1070*/  @P1 IMAD.IADD R2, R2, 0x1, R19 ;  /* 0x0000000102021824 */ /* 0x000fca00078e0213 */
[----:B------:R-:W-:-:S07]  /*1080*/  @P1 PRMT R9, R2, 0x7610, R9 ;  /* 0x0000761002091816 */ /* 0x000fce0000000009 */
.L_x_22188:
[----:B------:R-:W-:Y:S05]  /*1090*/  BSYNC.RECONVERGENT B1 ;  /* 0x0000000000017941 */ /* 0x000fea0003800200 */
.L_x_22187:
        /* <DEDUP_REMOVED lines=27> */
.L_x_22191:
[----:B------:R-:W-:-:S05]  /*1250*/  FADD.FTZ R2, R3, R2 ;  /* 0x0000000203027221 */ /* 0x000fca0000010000 */
[----:B------:R-:W-:-:S07]  /*1260*/  F2FP.F16.F32.PACK_AB R2, RZ, R2 ;  /* 0x00000002ff02723e */ /* 0x000fce00000000ff */
.L_x_22190:
[----:B------:R-:W-:Y:S05]  /*1270*/  BSYNC.RECONVERGENT B1 ;  /* 0x0000000000017941 */ /* 0x000fea0003800200 */
.L_x_22189:
        /* <DEDUP_REMOVED lines=28> */
.L_x_22194:
[----:B------:R-:W-:-:S05]  /*1440*/  FADD.FTZ R3, R4, R3 ;  /* 0x0000000304037221 */ /* 0x000fca0000010000 */
[----:B------:R-:W-:-:S04]  /*1450*/  F2FP.F16.F32.PACK_AB R3, RZ, R3 ;  /* 0x00000003ff03723e */ /* 0x000fc800000000ff */
[----:B------:R-:W-:-:S07]  /*1460*/  PRMT R4, R3, 0x7610, R4 ;  /* 0x0000761003047816 */ /* 0x000fce0000000004 */
.L_x_22193:
[----:B------:R-:W-:Y:S05]  /*1470*/  BSYNC.RECONVERGENT B1 ;  /* 0x0000000000017941 */ /* 0x000fea0003800200 */
.L_x_22192:
        /* <DEDUP_REMOVED lines=28> */
.L_x_22197:
[----:B------:R-:W-:-:S05]  /*1640*/  FADD.FTZ R3, R6, R3 ;  /* 0x0000000306037221 */ /* 0x000fca0000010000 */
[----:B------:R-:W-:-:S07]  /*1650*/  F2FP.F16.F32.PACK_AB R3, RZ, R3 ;  /* 0x00000003ff03723e */ /* 0x000fce00000000ff */
.L_x_22196:
[----:B------:R-:W-:Y:S05]  /*1660*/  BSYNC.RECONVERGENT B1 ;  /* 0x0000000000017941 */ /* 0x000fea0003800200 */
.L_x_22195:
        /* <DEDUP_REMOVED lines=27> */
.L_x_22200:
[----:B------:R-:W-:-:S05]  /*1820*/  FADD.FTZ R5, R6, R5 ;  /* 0x0000000506057221 */ /* 0x000fca0000010000 */
[----:B------:R-:W-:-:S04]  /*1830*/  F2FP.F16.F32.PACK_AB R5, RZ, R5 ;  /* 0x00000005ff05723e */ /* 0x000fc800000000ff */
[----:B------:R-:W-:-:S07]  /*1840*/  PRMT R6, R5, 0x7610, R6 ;  /* 0x0000761005067816 */ /* 0x000fce0000000006 */
.L_x_22199:
[----:B------:R-:W-:Y:S05]  /*1850*/  BSYNC.RECONVERGENT B1 ;  /* 0x0000000000017941 */ /* 0x000fea0003800200 */
.L_x_22198:
        /* <DEDUP_REMOVED lines=28> */
.L_x_22203:
[----:B------:R-:W-:-:S05]  /*1a20*/  FADD.FTZ R5, R8, R5 ;  /* 0x0000000508057221 */ /* 0x000fca0000010000 */
[----:B------:R-:W-:-:S04]  /*1a30*/  F2FP.F16.F32.PACK_AB R5, RZ, R5 ;  /* 0x00000005ff05723e */ /* 0x000fc800000000ff */
[----:B------:R-:W-:-:S07]  /*1a40*/  PRMT R7, R5, 0x7610, R7 ;  /* 0x0000761005077816 */ /* 0x000fce0000000007 */
.L_x_22202:
[----:B------:R-:W-:Y:S05]  /*1a50*/  BSYNC.RECONVERGENT B1 ;  /* 0x0000000000017941 */ /* 0x000fea0003800200 */
.L_x_22201:
        /* <DEDUP_REMOVED lines=27> */
.L_x_22206:
[----:B------:R-:W-:-:S05]  /*1c10*/  FADD.FTZ R5, R8, R5 ;  /* 0x0000000508057221 */ /* 0x000fca0000010000 */
[----:B------:R-:W-:-:S04]  /*1c20*/  F2FP.F16.F32.PACK_AB R5, RZ, R5 ;  /* 0x00000005ff05723e */ /* 0x000fc800000000ff */
[----:B------:R-:W-:-:S07]  /*1c30*/  PRMT R8, R5, 0x7610, R8 ;  /* 0x0000761005087816 */ /* 0x000fce0000000008 */
.L_x_22205:
[----:B------:R-:W-:Y:S05]  /*1c40*/  BSYNC.RECONVERGENT B1 ;  /* 0x0000000000017941 */ /* 0x000fea0003800200 */
.L_x_22204:
[----:B------:R-:W-:-:S05]  /*1c50*/  VIADD R14, R18, 0x380 ;  /* 0x00000380120e7836 */ /* 0x000fca0000000000 */
        /* <DEDUP_REMOVED lines=26> */
.L_x_22207:
[----:B------:R-:W-:-:S05]  /*1e00*/  FADD.FTZ R0, R14, R5 ;  /* 0x000000050e007221 */ /* 0x000fca0000010000 */
[----:B------:R-:W-:-:S04]  /*1e10*/  F2FP.F16.F32.PACK_AB R0, RZ, R0 ;  /* 0x00000000ff00723e */ /* 0x000fc800000000ff */
[----:B------:R-:W-:-:S07]  /*1e20*/  PRMT R5, R0, 0x7610, R5 ;  /* 0x0000761000057816 */ /* 0x000fce0000000005 */
.L_x_22186:
[----:B------:R-:W-:Y:S05]  /*1e30*/  BSYNC.RECONVERGENT B0 ;  /* 0x0000000000007941 */ /* 0x000fea0003800200 */
.L_x_22170:
[----:B-----5:R-:W0:Y:S01]  /*1e40*/  @!P2 LDC.64 R12, c[0x0][0x388] ;  /* 0x0000e200ff0cab82 */ /* 0x020e220000000a00 */
        /* <DEDUP_REMOVED lines=9> */
[----:B0-----:R-:W-:Y:S02]  /*1ee0*/  IMAD.IADD R9, R16, 0x1, R18 ;  /* 0x0000000110097824 */ /* 0x001fe400078e0212 */
[----:B------:R-:W-:-:S05]  /*1ef0*/  VIADD R18, R18, 0x80 ;  /* 0x0000008012127836 */ /* 0x000fca0000000000 */
[----:B------:R-:W-:Y:S01]  /*1f00*/  ISETP.GE.U32.AND P0, PT, R18, R17, PT ;  /* 0x000000111200720c */ /* 0x000fe20003f06070 */
[----:B-1----:R-:W-:-:S05]  /*1f10*/  IMAD.WIDE.U32 R10, R9, 0x2, R10 ;  /* 0x00000002090a7825 */ /* 0x002fca00078e000a */
[----:B------:R0:W-:Y:S07]  /*1f20*/  STG.E.U16 desc[UR4][R10.64], R2 ;  /* 0x000000020a007986 */ /* 0x0001ee000c101504 */
[----:B------:R-:W-:Y:S05]  /*1f30*/  @P0 BRA `(.L_x_22211) ;  /* 0x0000000000300947 */ /* 0x000fea0003800000 */
[----:B0-----:R-:W0:Y:S01]  /*1f40*/  LDC.64 R10, c[0x0][0x388] ;  /* 0x0000e200ff0a7b82 */ /* 0x001e220000000a00 */
[----:B------:R-:W-:Y:S02]  /*1f50*/  IMAD.IADD R9, R16, 0x1, R18 ;  /* 0x0000000110097824 */ /* 0x000fe400078e0212 */
[----:B------:R-:W-:Y:S02]  /*1f60*/  VIADD R18, R18, 0x80 ;  /* 0x0000008012127836 */ /* 0x000fe40000000000 */
[----:B0-----:R-:W-:-:S05]  /*1f70*/  IMAD.WIDE.U32 R10, R9, 0x2, R10 ;  /* 0x00000002090a7825 */ /* 0x001fca00078e000a */
[----:B------:R1:W-:Y:S02]  /*1f80*/  STG.E.U16 desc[UR4][R10.64], R4 ;  /* 0x000000040a007986 */ /* 0x0003e4000c101504 */
.L_x_22210:
[----:B------:R-:W-:-:S13]  /*1f90*/  ISETP.GE.U32.AND P0, PT, R18, R17, PT ;  /* 0x000000111200720c */ /* 0x000fda0003f06070 */
[----:B------:R-:W-:Y:S05]  /*1fa0*/  @P0 BRA `(.L_x_22212) ;  /* 0x0000000000300947 */ /* 0x000fea0003800000 */
[----:B-1----:R-:W1:Y:S01]  /*1fb0*/  LDC.64 R10, c[0x0][0x388] ;  /* 0x0000e200ff0a7b82 */ /* 0x002e620000000a00 */
[----:B0-----:R-:W-:Y:S02]  /*1fc0*/  IMAD.IADD R9, R16, 0x1, R18 ;  /* 0x0000000110097824 */ /* 0x001fe400078e0212 */
[----:B------:R-:W-:Y:S02]  /*1fd0*/  VIADD R18, R18, 0x80 ;  /* 0x0000008012127836 */ /* 0x000fe40000000000 */
[----:B-1----:R-:W-:-:S05]  /*1fe0*/  IMAD.WIDE.U32 R10, R9, 0x2, R10 ;  /* 0x00000002090a7825 */ /* 0x002fca00078e000a */
[----:B------:R1:W-:Y:S02]  /*1ff0*/  STG.E.U16 desc[UR4][R10.64], R3 ;  /* 0x000000030a007986 */ /* 0x0003e4000c101504 */
.L_x_22211:
[----:B------:R-:W-:-:S13]  /*2000*/  ISETP.GE.U32.AND P0, PT, R18, R17, PT ;  /* 0x000000111200720c */ /* 0x000fda0003f06070 */
[----:B------:R-:W-:Y:S05]  /*2010*/  @P0 BRA `(.L_x_22213) ;  /* 0x0000000000340947 */ /* 0x000fea0003800000 */
[----:B01----:R-:W0:Y:S01]  /*2020*/  LDC.64 R2, c[0x0][0x388] ;  /* 0x0000e200ff027b82 */ /* 0x003e220000000a00 */
[----:B------:R-:W-:Y:S02]  /*2030*/  IMAD.IADD R9, R16, 0x1, R18 ;  /* 0x0000000110097824 */ /* 0x000fe400078e0212 */
[----:B------:R-:W-:Y:S02]  /*2040*/  VIADD R18, R18, 0x80 ;  /* 0x0000008012127836 */ /* 0x000fe40000000000 */
[----:B0-----:R-:W-:-:S05]  /*2050*/  IMAD.WIDE.U32 R2, R9, 0x2, R2 ;  /* 0x0000000209027825 */ /* 0x001fca00078e0002 */
[----:B------:R2:W-:Y:S02]  /*2060*/  STG.E.U16 desc[UR4][R2.64], R6 ;  /* 0x0000000602007986 */ /* 0x0005e4000c101504 */
.L_x_22212:
[----:B------:R-:W-:-:S13]  /*2070*/  ISETP.GE.U32.AND P0, PT, R18, R17, PT ;  /* 0x000000111200720c */ /* 0x000fda0003f06070 */
[----:B------:R-:W-:Y:S05]  /*2080*/  @P0 BREAK.RELIABLE B1 ;  /* 0x0000000000010942 */ /* 0x000fea0003800100 */
[----:B------:R-:W-:Y:S05]  /*2090*/  @P0 BRA `(.L_x_22214) ;  /* 0x0000000000300947 */ /* 0x000fea0003800000 */
[----:B--2---:R-:W2:Y:S01]  /*20a0*/  LDC.64 R2, c[0x0][0x388] ;  /* 0x0000e200ff027b82 */ /* 0x004ea20000000a00 */
[----:B0-----:R-:W-:Y:S02]  /*20b0*/  IMAD.IADD R9, R16, 0x1, R18 ;  /* 0x0000000110097824 */ /* 0x001fe400078e0212 */
[----:B------:R-:W-:Y:S02]  /*20c0*/  VIADD R18, R18, 0x80 ;  /* 0x0000008012127836 */ /* 0x000fe40000000000 */
[----:B--2---:R-:W-:-:S05]  /*20d0*/  IMAD.WIDE.U32 R2, R9, 0x2, R2 ;  /* 0x0000000209027825 */ /* 0x004fca00078e0002 */
[----:B------:R2:W-:Y:S02]  /*20e0*/  STG.E.U16 desc[UR4][R2.64], R7 ;  /* 0x0000000702007986 */ /* 0x0005e4000c101504 */
.L_x_22213:
[----:B------:R-:W-:Y:S05]  /*20f0*/  BSYNC.RELIABLE B1 ;  /* 0x0000000000017941 */ /* 0x000fea0003800100 */
.L_x_22209:
[----:B------:R-:W-:-:S13]  /*2100*/  ISETP.GE.U32.AND P0, PT, R18, R17, PT ;  /* 0x000000111200720c */ /* 0x000fda0003f06070 */
[----:B012---:R-:W0:Y:S01]  /*2110*/  @!P0 LDC.64 R2, c[0x0][0x388] ;  /* 0x0000e200ff028b82 */ /* 0x007e220000000a00 */
[----:B------:R-:W-:Y:S02]  /*2120*/  @!P0 IMAD.IADD R7, R16, 0x1, R18 ;  /* 0x0000000110078824 */ /* 0x000fe400078e0212 */
[----:B------:R-:W-:Y:S02]  /*2130*/  @!P0 VIADD R18, R18, 0x80 ;  /* 0x0000008012128836 */ /* 0x000fe40000000000 */
[----:B0-----:R-:W-:-:S05]  /*2140*/  @!P0 IMAD.WIDE.U32 R2, R7, 0x2, R2 ;  /* 0x0000000207028825 */ /* 0x001fca00078e0002 */
[----:B------:R3:W-:Y:S02]  /*2150*/  @!P0 STG.E.U16 desc[UR4][R2.64], R8 ;  /* 0x0000000802008986 */ /* 0x0007e4000c101504 */
.L_x_22214:
[----:B------:R-:W-:Y:S05]  /*2160*/  BSYNC.RECONVERGENT B0 ;  /* 0x0000000000007941 */ /* 0x000fea0003800200 */
.L_x_22208:
        /* <DEDUP_REMOVED lines=8> */
.L_x_22169:
[----:B------:R-:W0:Y:S01]  /*21f0*/  S2R R4, SR_TID.X ;  /* 0x0000000000047919 */ /* 0x000e220000002100 */
[----:B------:R-:W1:Y:S02]  /*2200*/  LDC.64 R2, c[0x0][0x390] ;  /* 0x0000e400ff027b82 */ /* 0x000e640000000a00 */
[----:B-1----:R-:W-:-:S04]  /*2210*/  IMAD.WIDE.U32 R2, R16, 0x2, R2 ;  /* 0x0000000210027825 */ /* 0x002fc800078e0002 */
[----:B0-----:R-:W-:-:S05]  /*2220*/  IMAD.WIDE.U32 R2, R4, 0x4, R2 ;  /* 0x0000000404027825 */ /* 0x001fca00078e0002 */
[----:B------:R-:W3:Y:S04]  /*2230*/  LDG.E R21, desc[UR4][R2.64] ;  /* 0x0000000402157981 */ /* 0x000ee8000c1e1900 */
[----:B------:R-:W4:Y:S04]  /*2240*/  LDG.E R17, desc[UR4][R2.64+0x200] ;  /* 0x0002000402117981 */ /* 0x000f28000c1e1900 */
[----:B------:R-:W5:Y:S04]  /*2250*/  LDG.E R11, desc[UR4][R2.64+0x400] ;  /* 0x00040004020b7981 */ /* 0x000f68000c1e1900 */
[----:B------:R-:W5:Y:S01]  /*2260*/  LDG.E R7, desc[UR4][R2.64+0x600] ;  /* 0x0006000402077981 */ /* 0x000f62000c1e1900 */
[----:B--2---:R-:W-:-:S02]  /*2270*/  LOP3.LUT P0, R8, R0, 0x7fff, RZ, 0xc0, !PT ;  /* 0x00007fff00087812 */ /* 0x004fc4000780c0ff */
[----:B---3--:R-:W-:Y:S02]  /*2280*/  PRMT R23, R21, 0x7632, R23 ;  /* 0x0000763215177816 */ /* 0x008fe40000000017 */
[----:B----4-:R-:W-:Y:S02]  /*2290*/  PRMT R13, R17, 0x7632, R13 ;  /* 0x00007632110d7816 */ /* 0x010fe4000000000d */
[----:B-----5:R-:W-:Y:S02]  /*22a0*/  PRMT R9, R11, 0x7632, R9 ;  /* 0x000076320b097816 */ /* 0x020fe40000000009 */
[----:B------:R-:W-:-:S05]  /*22b0*/  PRMT R5, R7, 0x7632, R5 ;  /* 0x0000763207057816 */ /* 0x000fca0000000005 */
[----:B------:R-:W-:Y:S05]  /*22c0*/  @P0 BRA `(.L_x_22215) ;  /* 0x0000000400e80947 */ /* 0x000fea0003800000 */
[--C-:B------:R-:W-:Y:S02]  /*22d0*/  HADD2.F32 R3, -RZ, R21.reuse.H0_H0 ;  /* 0x20000015ff037230 */ /* 0x100fe40000004100 */
[----:B------:R-:W-:Y:S02]  /*22e0*/  HADD2.F32 R8, -RZ, R0.H0_H0 ;  /* 0x20000000ff087230 */ /* 0x000fe40000004100 */
[----:B------:R-:W-:Y:S01]  /*22f0*/  HADD2.F32 R27, -RZ, R21.H1_H1 ;  /* 0x30000015ff1b7230 */ /* 0x000fe20000004100 */
[----:B------:R-:W-:Y:S01]  /*2300*/  FSETP.NAN.FTZ.AND P1, PT, R3, R3, PT ;  /* 0x000000030300720b */ /* 0x000fe20003f38000 */
[--C-:B------:R-:W-:Y:S01]  /*2310*/  HADD2.F32 R19, -RZ, R17.reuse.H0_H0 ;  /* 0x20000011ff137230 */ /* 0x100fe20000004100 */
[----:B------:R-:W-:Y:S01]  /*2320*/  FSETP.NAN.FTZ.AND P3, PT, R8, R8, PT ;  /* 0x000000080800720b */ /* 0x000fe20003f78000 */
[----:B------:R-:W-:Y:S01]  /*2330*/  HADD2.F32 R15, -RZ, R17.H1_H1 ;  /* 0x30000011ff0f7230 */ /* 0x000fe20000004100 */
[----:B------:R-:W-:Y:S02]  /*2340*/  FSETP.NAN.FTZ.AND P4, PT, R27, R27, PT ;  /* 0x0000001b1b00720b */ /* 0x000fe40003f98000 */
[----:B------:R-:W-:-:S02]  /*2350*/  PLOP3.LUT P1, PT, P1, P3, PT, 0xf8, 0x8f ;  /* 0x00000000008f781c */ /* 0x000fc40000f27f70 */
[----:B------:R-:W-:Y:S02]  /*2360*/  PLOP3.LUT P4, PT, P4, P3, PT, 0xf8, 0x8f ;  /* 0x00000000008f781c */ /* 0x000fe40002787f70 */
[----:B------:R-:W-:Y:S02]  /*2370*/  FSETP.NAN.FTZ.AND P0, PT, R19, R19, PT ;  /* 0x000000131300720b */ /* 0x000fe40003f18000 */
[----:B------:R-:W-:Y:S02]  /*2380*/  FSETP.NAN.FTZ.AND P2, PT, R15, R15, PT ;  /* 0x0000000f0f00720b */ /* 0x000fe40003f58000 */
[----:B------:R-:W-:Y:S02]  /*2390*/  PLOP3.LUT P0, PT, P0, P3, PT, 0xf8, 0x8f ;  /* 0x00000000008f781c */ /* 0x000fe40000707f70 */
[----:B------:R-:W-:-:S03]  /*23a0*/  PLOP3.LUT P2, PT, P2, P3, PT, 0xf8, 0x8f ;  /* 0x00000000008f781c */ /* 0x000fc60001747f70 */
[----:B------:R-:W-:Y:S01]  /*23b0*/  @!P1 PRMT R2, R0, 0x9910, RZ ;  /* 0x0000991000029816 */ /* 0x000fe200000000ff */
[C---:B------:R-:W-:Y:S01]  /*23c0*/  @!P1 VIADD R25, R21.reuse, 0xffffffff ;  /* 0xffffffff15199836 */ /* 0x040fe20000000000 */
[C---:B------:R-:W-:Y:S01]  /*23d0*/  @!P1 PRMT R6, R21.reuse, 0x9910, RZ ;  /* 0x0000991015069816 */ /* 0x040fe200000000ff */
[C---:B------:R-:W-:Y:S01]  /*23e0*/  @P1 FADD.FTZ R3, R8.reuse, R3 ;  /* 0x0000000308031221 */ /* 0x040fe20000010000 */
[C---:B------:R-:W-:Y:S01]  /*23f0*/  @!P1 LOP3.LUT P6, RZ, R21.reuse, 0x7fff, RZ, 0xc0, !PT ;  /* 0x00007fff15ff9812 */ /* 0x040fe200078cc0ff */
[----:B------:R-:W-:Y:S01]  /*2400*/  @P4 FADD.FTZ R27, R8, R27 ;  /* 0x0000001b081b4221 */ /* 0x000fe20000010000 */
[----:B------:R-:W-:Y:S01]  /*2410*/  @!P4 PRMT R10, R21, 0xbb32, RZ ;  /* 0x0000bb32150ac816 */ /* 0x000fe200000000ff */
[----:B------:R-:W-:Y:S01]  /*2420*/  @!P1 IMAD.MOV.U32 R21, RZ, RZ, R2 ;  /* 0x000000ffff159224 */ /* 0x000fe200078e0002 */
[C---:B------:R-:W-:Y:S01]  /*2430*/  @!P1 SEL R25, R0.reuse, R25, !P6 ;  /* 0x0000001900199207 */ /* 0x040fe20007000000 */
[----:B------:R-:W-:Y:S01]  /*2440*/  @!P1 IMAD.MOV.U32 R2, RZ, RZ, R6 ;  /* 0x000000ffff029224 */ /* 0x000fe200078e0006 */
[----:B------:R-:W-:Y:S01]  /*2450*/  @!P4 PRMT R29, R0, 0x9910, RZ ;  /* 0x00009910001dc816 */ /* 0x000fe200000000ff */
[----:B------:R-:W-:Y:S01]  /*2460*/  @!P4 IMAD.MOV.U32 R6, RZ, RZ, R10 ;  /* 0x000000ffff06c224 */ /* 0x000fe200078e000a */
[----:B------:R-:W-:Y:S01]  /*2470*/  @P1 F2FP.F16.F32.PACK_AB R10, RZ, R3 ;  /* 0x00000003ff0a123e */ /* 0x000fe200000000ff */
[----:B------:R-:W-:Y:S01]  /*2480*/  @P2 FADD.FTZ R15, R8, R15 ;  /* 0x0000000f080f2221 */ /* 0x000fe20000010000 */
[----:B------:R-:W-:Y:S01]  /*2490*/  @!P1 ISETP.NE.AND P5, PT, R2, R21, PT ;  /* 0x000000150200920c */ /* 0x000fe20003fa5270 */
[----:B------:R-:W-:Y:S01]  /*24a0*/  HADD2.F32 R21, -RZ, R11.H0_H0 ;  /* 0x2000000bff157230 */ /* 0x000fe20000004100 */
[----:B------:R-:W-:Y:S01]  /*24b0*/  @!P4 ISETP.NE.AND P6, PT, R6, R29, PT ;  /* 0x0000001d0600c20c */ /* 0x000fe20003fc5270 */
[----:B------:R-:W-:Y:S01]  /*24c0*/  @P0 FADD.FTZ R19, R8, R19 ;  /* 0x0000001308130221 */ /* 0x000fe20000010000 */
[----:B------:R-:W-:-:S02]  /*24d0*/  @!P1 SEL R25, R0, R25, !P5 ;  /* 0x0000001900199207 */ /* 0x000fc40006800000 */
[C---:B------:R-:W-:Y:S01]  /*24e0*/  @!P4 LOP3.LUT P5, RZ, R23.reuse, 0x7fff, RZ, 0xc0, !PT ;  /* 0x00007fff17ffc812 */ /* 0x040fe200078ac0ff */
[----:B------:R-:W-:Y:S01]  /*24f0*/  @!P4 VIADD R23, R23, 0xffffffff ;  /* 0xffffffff1717c836 */ /* 0x000fe20000000000 */
[C---:B------:R-:W-:Y:S02]  /*2500*/  @!P0 PRMT R2, R0.reuse, 0x9910, RZ ;  /* 0x0000991000028816 */ /* 0x040fe400000000ff */
[----:B------:R-:W-:Y:S02]  /*2510*/  @!P0 PRMT R6, R17, 0x9910, RZ ;  /* 0x0000991011068816 */ /* 0x000fe400000000ff */
[----:B------:R-:W-:Y:S01]  /*2520*/  @!P1 PRMT R3, R25, 0x7610, R3 ;  /* 0x0000761019039816 */ /* 0x000fe20000000003 */
[----:B------:R-:W-:Y:S01]  /*2530*/  @!P0 IMAD.MOV.U32 R25, RZ, RZ, R2 ;  /* 0x000000ffff198224 */ /* 0x000fe200078e0002 */
[----:B------:R-:W-:Y:S01]  /*2540*/  @!P4 SEL R23, R0, R23, !P5 ;  /* 0x000000170017c207 */ /* 0x000fe20006800000 */
[----:B------:R-:W-:Y:S01]  /*2550*/  @!P0 IMAD.MOV.U32 R2, RZ, RZ, R6 ;  /* 0x000000ffff028224 */ /* 0x000fe200078e0006 */
[----:B------:R-:W-:-:S02]  /*2560*/  @P1 PRMT R3, R10, 0x7610, R3 ;  /* 0x000076100a031816 */ /* 0x000fc40000000003 */
[C---:B------:R-:W-:Y:S02]  /*2570*/  @!P4 SEL R23, R0.reuse, R23, !P6 ;  /* 0x000000170017c207 */ /* 0x040fe40007000000 */
[----:B------:R-:W-:Y:S02]  /*2580*/  @!P2 PRMT R10, R0, 0x9910, RZ ;  /* 0x00009910000aa816 */ /* 0x000fe400000000ff */
[----:B------:R-:W-:Y:S02]  /*2590*/  FSETP.NAN.FTZ.AND P1, PT, R21, R21, PT ;  /* 0x000000151500720b */ /* 0x000fe40003f38000 */
[----:B------:R-:W-:Y:S01]  /*25a0*/  @!P0 ISETP.NE.AND P5, PT, R2, R25, PT ;  /* 0x000000190200820c */ /* 0x000fe20003fa5270 */
[C---:B------:R-:W-:Y:S01]  /*25b0*/  @!P0 VIADD R25, R17.reuse, 0xffffffff ;  /* 0xffffffff11198836 */ /* 0x040fe20000000000 */
[C---:B------:R-:W-:Y:S02]  /*25c0*/  @!P0 LOP3.LUT P6, RZ, R17.reuse, 0x7fff, RZ, 0xc0, !PT ;  /* 0x00007fff11ff8812 */ /* 0x040fe400078cc0ff */
[----:B------:R-:W-:Y:S01]  /*25d0*/  @!P2 PRMT R6, R17, 0xbb32, RZ ;  /* 0x0000bb321106a816 */ /* 0x000fe200000000ff */
[----:B------:R-:W-:Y:S01]  /*25e0*/  HADD2.F32 R17, -RZ, R11.H1_H1 ;  /* 0x3000000bff117230 */ /* 0x000fe20000004100 */
[----:B------:R-:W-:-:S02]  /*25f0*/  @P4 F2FP.F16.F32.PACK_AB R27, RZ, R27 ;  /* 0x0000001bff1b423e */ /* 0x000fc400000000ff */
[----:B------:R-:W-:Y:S01]  /*2600*/  @!P4 PRMT R2, R23, 0x7610, R2 ;  /* 0x000076101702c816 */ /* 0x000fe20000000002 */
[----:B------:R-:W-:Y:S01]  /*2610*/  @!P2 IMAD.MOV.U32 R23, RZ, RZ, R10 ;  /* 0x000000ffff17a224 */ /* 0x000fe200078e000a */
[----:B------:R-:W-:Y:S02]  /*2620*/  PLOP3.LUT P1, PT, P1, P3, PT, 0xf8, 0x8f ;  /* 0x00000000008f781c */ /* 0x000fe40000f27f70 */
[----:B------:R-:W-:Y:S02]  /*2630*/  @!P0 SEL R25, R0, R25, !P6 ;  /* 0x0000001900198207 */ /* 0x000fe40007000000 */
[----:B------:R-:W-:Y:S02]  /*2640*/  @P4 PRMT R2, R27, 0x7610, R2 ;  /* 0x000076101b024816 */ /* 0x000fe40000000002 */
[----:B------:R-:W-:Y:S02]  /*2650*/  FSETP.NAN.FTZ.AND P4, PT, R17, R17, PT ;  /* 0x000000111100720b */ /* 0x000fe40003f98000 */
[----:B------:R-:W-:Y:S01]  /*2660*/  @!P2 ISETP.NE.AND P6, PT, R6, R23, PT ;  /* 0x000000170600a20c */ /* 0x000fe20003fc5270 */
[----:B------:R-:W-:Y:S01]  /*2670*/  HADD2.F32 R23, -RZ, R7.H0_H0 ;  /* 0x20000007ff177230 */ /* 0x000fe20000004100 */
[----:B------:R-:W-:-:S02]  /*2680*/  @!P0 SEL R6, R0, R25, !P5 ;  /* 0x0000001900068207 */ /* 0x000fc40006800000 */
[C---:B------:R-:W-:Y:S01]  /*2690*/  @!P2 LOP3.LUT P5, RZ, R13.reuse, 0x7fff, RZ, 0xc0, !PT ;  /* 0x00007fff0dffa812 */ /* 0x040fe200078ac0ff */
[----:B------:R-:W-:Y:S01]  /*26a0*/  @!P2 VIADD R13, R13, 0xffffffff ;  /* 0xffffffff0d0da836 */ /* 0x000fe20000000000 */
[----:B------:R-:W-:Y:S01]  /*26b0*/  PLOP3.LUT P4, PT, P4, P3, PT, 0xf8, 0x8f ;  /* 0x00000000008f781c */ /* 0x000fe20002787f70 */
[C---:B------:R-:W-:Y:S01]  /*26c0*/  @!P1 VIADD R25, R11.reuse, 0xffffffff ;  /* 0xffffffff0b199836 */ /* 0x040fe20000000000 */
[----:B------:R-:W-:Y:S01]  /*26d0*/  @!P1 PRMT R27, R0, 0x9910, RZ ;  /* 0x00009910001b9816 */ /* 0x000fe200000000ff */
[----:B------:R-:W-:Y:S01]  /*26e0*/  @P1 FADD.FTZ R21, R8, R21 ;  /* 0x0000001508151221 */ /* 0x000fe20000010000 */
[----:B------:R-:W-:Y:S02]  /*26f0*/  @!P2 SEL R13, R0, R13, !P5 ;  /* 0x0000000d000da207 */ /* 0x000fe40006800000 */
[C---:B------:R-:W-:Y:S02]  /*2700*/  @!P1 LOP3.LUT P5, RZ, R11.reuse, 0x7fff, RZ, 0xc0, !PT ;  /* 0x00007fff0bff9812 */ /* 0x040fe400078ac0ff */
[----:B------:R-:W-:-:S02]  /*2710*/  @!P1 PRMT R12, R11, 0x9910, RZ ;  /* 0x000099100b0c9816 */ /* 0x000fc400000000ff */
[C---:B------:R-:W-:Y:S02]  /*2720*/  @!P2 SEL R10, R0.reuse, R13, !P6 ;  /* 0x0000000d000aa207 */ /* 0x040fe40007000000 */
[----:B------:R-:W-:Y:S01]  /*2730*/  @!P1 SEL R25, R0, R25, !P5 ;  /* 0x0000001900199207 */ /* 0x000fe20006800000 */
[----:B------:R-:W-:Y:S01]  /*2740*/  @P4 FADD.FTZ R17, R8, R17 ;  /* 0x0000001108114221 */ /* 0x000fe20000010000 */
[----:B------:R-:W-:Y:S02]  /*2750*/  FSETP.NAN.FTZ.AND P6, PT, R23, R23, PT ;  /* 0x000000171700720b */ /* 0x000fe40003fd8000 */
[----:B------:R-:W-:Y:S02]  /*2760*/  @!P1 ISETP.NE.AND P5, PT, R12, R27, PT ;  /* 0x0000001b0c00920c */ /* 0x000fe40003fa5270 */
[----:B------:R-:W-:Y:S02]  /*2770*/  @!P4 PRMT R13, R0, 0x9910, RZ ;  /* 0x00009910000dc816 */ /* 0x000fe400000000ff */
[----:B------:R-:W-:-:S02]  /*2780*/  @!P4 PRMT R12, R11, 0xbb32, RZ ;  /* 0x0000bb320b0cc816 */ /* 0x000fc400000000ff */
[----:B------:R-:W-:Y:S02]  /*2790*/  PLOP3.LUT P6, PT, P6, P3, PT, 0xf8, 0x8f ;  /* 0x00000000008f781c */ /* 0x000fe400037c7f70 */
[C---:B------:R-:W-:Y:S01]  /*27a0*/  @!P1 SEL R11, R0.reuse, R25, !P5 ;  /* 0x00000019000b9207 */ /* 0x040fe20006800000 */
[----:B------:R-:W-:Y:S01]  /*27b0*/  @!P4 IMAD.MOV.U32 R25, RZ, RZ, R13 ;  /* 0x000000ffff19c224 */ /* 0x000fe200078e000d */
[C---:B------:R-:W-:Y:S01]  /*27c0*/  @!P4 LOP3.LUT P5, RZ, R9.reuse, 0x7fff, RZ, 0xc0, !PT ;  /* 0x00007fff09ffc812 */ /* 0x040fe200078ac0ff */
[----:B------:R-:W-:Y:S01]  /*27d0*/  @!P4 VIADD R9, R9, 0xffffffff ;  /* 0xffffffff0909c836 */ /* 0x000fe20000000000 */
[----:B------:R-:W-:Y:S02]  /*27e0*/  @P0 F2FP.F16.F32.PACK_AB R19, RZ, R19 ;  /* 0x00000013ff13023e */ /* 0x000fe400000000ff */
[----:B------:R-:W-:Y:S02]  /*27f0*/  @P1 F2FP.F16.F32.PACK_AB R21, RZ, R21 ;  /* 0x00000015ff15123e */ /* 0x000fe400000000ff */
[----:B------:R-:W-:Y:S01]  /*2800*/  @!P4 SEL R13, R0, R9, !P5 ;  /* 0x00000009000dc207 */ /* 0x000fe20006800000 */
[----:B------:R-:W-:Y:S01]  /*2810*/  HADD2.F32 R9, -RZ, R7.H1_H1 ;  /* 0x30000007ff097230 */ /* 0x000fe20000004100 */
[----:B------:R-:W-:Y:S01]  /*2820*/  @!P4 ISETP.NE.AND P5, PT, R12, R25, PT ;  /* 0x000000190c00c20c */ /* 0x000fe20003fa5270 */
[----:B------:R-:W-:Y:S01]  /*2830*/  @P6 FADD.FTZ R23, R8, R23 ;  /* 0x0000001708176221 */ /* 0x000fe20000010000 */
[----:B------:R-:W-:-:S02]  /*2840*/  @!P6 PRMT R25, R0, 0x9910, RZ ;  /* 0x000099100019e816 */ /* 0x000fc400000000ff */
[C---:B------:R-:W-:Y:S01]  /*2850*/  @!P4 SEL R12, R0.reuse, R13, !P5 ;  /* 0x0000000d000cc207 */ /* 0x040fe20006800000 */
[C---:B------:R-:W-:Y:S01]  /*2860*/  @!P6 VIADD R13, R7.reuse, 0xffffffff ;  /* 0xffffffff070de836 */ /* 0x040fe20000000000 */
[C---:B------:R-:W-:Y:S02]  /*2870*/  @!P6 LOP3.LUT P5, RZ, R7.reuse, 0x7fff, RZ, 0xc0, !PT ;  /* 0x00007fff07ffe812 */ /* 0x040fe400078ac0ff */
[----:B------:R-:W-:Y:S02]  /*2880*/  @!P6 PRMT R14, R7, 0x9910, RZ ;  /* 0x00009910070ee816 */ /* 0x000fe400000000ff */
[----:B------:R-:W-:Y:S02]  /*2890*/  @!P6 SEL R13, R0, R13, !P5 ;  /* 0x0000000d000de207 */ /* 0x000fe40006800000 */
[----:B------:R-:W-:Y:S02]  /*28a0*/  FSETP.NAN.FTZ.AND P5, PT, R9, R9, PT ;  /* 0x000000090900720b */ /* 0x000fe40003fb8000 */
[----:B------:R-:W-:-:S02]  /*28b0*/  @P4 F2FP.F16.F32.PACK_AB R17, RZ, R17 ;  /* 0x00000011ff11423e */ /* 0x000fc400000000ff */
[----:B------:R-:W-:Y:S02]  /*28c0*/  PLOP3.LUT P3, PT, P5, P3, PT, 0xf8, 0x8f ;  /* 0x00000000008f781c */ /* 0x000fe40002f67f70 */
[----:B------:R-:W-:Y:S02]  /*28d0*/  @!P6 ISETP.NE.AND P5, PT, R14, R25, PT ;  /* 0x000000190e00e20c */ /* 0x000fe40003fa5270 */
[----:B------:R-:W-:Y:S02]  /*28e0*/  @P6 F2FP.F16.F32.PACK_AB R23, RZ, R23 ;  /* 0x00000017ff17623e */ /* 0x000fe400000000ff */
[----:B------:R-:W-:-:S07]  /*28f0*/  @P0 PRMT R6, R19, 0x7610, R6 ;  /* 0x0000761013060816 */ /* 0x000fce0000000006 */
[----:B------:R-:W-:Y:S01]  /*2900*/  @!P3 PRMT R18, R7, 0xbb32, RZ ;  /* 0x0000bb320712b816 */ /* 0x000fe200000000ff */
[----:B------:R-:W-:Y:S01]  /*2910*/  @P3 FADD.FTZ R8, R8, R9 ;  /* 0x0000000908083221 */ /* 0x000fe20000010000 */
[C---:B------:R-:W-:Y:S02]  /*2920*/  @!P6 SEL R7, R0.reuse, R13, !P5 ;  /* 0x0000000d0007e207 */ /* 0x040fe40006800000 */
[C---:B------:R-:W-:Y:S01]  /*2930*/  @!P3 LOP3.LUT P5, RZ, R5.reuse, 0x7fff, RZ, 0xc0, !PT ;  /* 0x00007fff05ffb812 */ /* 0x040fe200078ac0ff */
[----:B------:R-:W-:Y:S01]  /*2940*/  @!P3 VIADD R5, R5, 0xffffffff ;  /* 0xffffffff0505b836 */ /* 0x000fe20000000000 */
[C---:B------:R-:W-:Y:S01]  /*2950*/  @!P3 PRMT R14, R0.reuse, 0x9910, RZ ;  /* 0x00009910000eb816 */ /* 0x040fe200000000ff */
[----:B------:R-:W-:Y:S01]  /*2960*/  @!P3 IMAD.MOV.U32 R13, RZ, RZ, R18 ;  /* 0x000000ffff0db224 */ /* 0x000fe200078e0012 */
[----:B------:R-:W-:Y:S02]  /*2970*/  @P3 F2FP.F16.F32.PACK_AB R8, RZ, R8 ;  /* 0x00000008ff08323e */ /* 0x000fe400000000ff */
[----:B------:R-:W-:-:S02]  /*2980*/  @!P3 SEL R5, R0, R5, !P5 ;  /* 0x000000050005b207 */ /* 0x000fc40006800000 */
[----:B------:R-:W-:Y:S02]  /*2990*/  @!P3 ISETP.NE.AND P5, PT, R13, R14, PT ;  /* 0x0000000e0d00b20c */ /* 0x000fe40003fa5270 */
[----:B------:R-:W-:Y:S02]  /*29a0*/  @P2 F2FP.F16.F32.PACK_AB R13, RZ, R15 ;  /* 0x0000000fff0d223e */ /* 0x000fe400000000ff */
[----:B------:R-:W-:Y:S02]  /*29b0*/  @!P2 PRMT R15, R10, 0x7610, R15 ;  /* 0x000076100a0fa816 */ /* 0x000fe4000000000f */
[----:B------:R-:W-:Y:S02]  /*29c0*/  @!P3 SEL R5, R0, R5, !P5 ;  /* 0x000000050005b207 */ /* 0x000fe40006800000 */
[----:B------:R-:W-:Y:S02]  /*29d0*/  @P2 PRMT R15, R13, 0x7610, R15 ;  /* 0x000076100d0f2816 */ /* 0x000fe4000000000f */
[----:B------:R-:W-:-:S02]  /*29e0*/  @!P4 PRMT R14, R12, 0x7610, R14 ;  /* 0x000076100c0ec816 */ /* 0x000fc4000000000e */
[----:B------:R-:W-:Y:S02]  /*29f0*/  @!P1 PRMT R13, R11, 0x7610, R13 ;  /* 0x000076100b0d9816 */ /* 0x000fe4000000000d */
[----:B------:R-:W-:Y:S02]  /*2a00*/  @!P6 PRMT R9, R7, 0x7610, R9 ;  /* 0x000076100709e816 */ /* 0x000fe40000000009 */
[----:B------:R-:W-:Y:S02]  /*2a10*/  @!P3 PRMT R12, R5, 0x7610, R12 ;  /* 0x00007610050cb816 */ /* 0x000fe4000000000c */
[----:B------:R-:W-:Y:S02]  /*2a20*/  @P1 PRMT R13, R21, 0x7610, R13 ;  /* 0x00007610150d1816 */ /* 0x000fe4000000000d */
[----:B------:R-:W-:Y:S02]  /*2a30*/  @P4 PRMT R14, R17, 0x7610, R14 ;  /* 0x00007610110e4816 */ /* 0x000fe4000000000e */
[----:B------:R-:W-:-:S02]  /*2a40*/  @P6 PRMT R9, R23, 0x7610, R9 ;  /* 0x0000761017096816 */ /* 0x000fc40000000009 */
[----:B------:R-:W-:Y:S01]  /*2a50*/  @P3 PRMT R12, R8, 0x7610, R12 ;  /* 0x00007610080c3816 */ /* 0x000fe2000000000c */
[----:B------:R-:W-:Y:S06]  /*2a60*/  BRA `(.L_x_22216) ;  /* 0x0000000c004c7947 */ /* 0x000fec0003800000 */
.L_x_22215:
[--C-:B------:R-:W-:Y:S01]  /*2a70*/  HADD2.F32 R3, -RZ, R21.reuse.H0_H0 ;  /* 0x20000015ff037230 */ /* 0x100fe20000004100 */
[----:B------:R-:W-:Y:S01]  /*2a80*/  LOP3.LUT R10, R0, 0x8000, RZ, 0xc0, !PT ;  /* 0x00008000000a7812 */ /* 0x000fe200078ec0ff */
[----:B------:R-:W-:Y:S01]  /*2a90*/  HADD2.F32 R12, -RZ, R0.H0_H0 ;  /* 0x20000000ff0c7230 */ /* 0x000fe20000004100 */
[----:B------:R-:W-:Y:S01]  /*2aa0*/  BSSY.RECONVERGENT B0, `(.L_x_22217) ;  /* 0x000001b000007945 */ /* 0x000fe20003800200 */
[----:B------:R-:W-:Y:S01]  /*2ab0*/  HADD2.F32 R15, -RZ, R21.H1_H1 ;  /* 0x30000015ff0f7230 */ /* 0x000fe20000004100 */
[----:B------:R-:W-:Y:S02]  /*2ac0*/  FSETP.NAN.FTZ.AND P1, PT, R3, R3, PT ;  /* 0x000000030300720b */ /* 0x000fe40003f38000 */
[----:B------:R-:W-:Y:S02]  /*2ad0*/  FSETP.NAN.FTZ.AND P0, PT, R12, R12, PT ;  /* 0x0000000c0c00720b */ /* 0x000fe40003f18000 */
[----:B------:R-:W-:Y:S02]  /*2ae0*/  FSETP.NAN.FTZ.AND P2, PT, R15, R15, PT ;  /* 0x0000000f0f00720b */ /* 0x000fe40003f58000 */
[----:B------:R-:W-:-:S02]  /*2af0*/  PLOP3.LUT P1, PT, P1, P0, PT, 0x2, 0x20 ;  /* 0x000000000020781c */ /* 0x000fc40000f20072 */
[----:B------:R-:W-:Y:S02]  /*2b00*/  PLOP3.LUT P2, PT, P2, P0, PT, 0xf8, 0x8f ;  /* 0x00000000008f781c */ /* 0x000fe40001741f70 */
[----:B------:R-:W-:-:S09]  /*2b10*/  LOP3.LUT R10, R10, 0x1, RZ, 0xfc, !PT ;  /* 0x000000010a0a7812 */ /* 0x000fd200078efcff */
        /* <DEDUP_REMOVED lines=19> */
.L_x_22218:
[----:B------:R-:W-:Y:S05]  /*2c50*/  BSYNC.RECONVERGENT B0 ;  /* 0x0000000000007941 */ /* 0x000fea0003800200 */
.L_x_22217:
[----:B------:R-:W-:Y:S04]  /*2c60*/  BSSY.RECONVERGENT B0, `(.L_x_22219) ;  /* 0x0000016000007945 */ /* 0x000fe80003800200 */
        /* <DEDUP_REMOVED lines=18> */
.L_x_22220:
[----:B------:R-:W-:-:S05]  /*2d90*/  FADD.FTZ R15, R12, R15 ;  /* 0x0000000f0c0f7221 */ /* 0x000fca0000010000 */
[----:B------:R-:W-:-:S04]  /*2da0*/  F2FP.F16.F32.PACK_AB R15, RZ, R15 ;  /* 0x0000000fff0f723e */ /* 0x000fc800000000ff */
[----:B------:R-:W-:-:S07]  /*2db0*/  PRMT R2, R15, 0x7610, R2 ;  /* 0x000076100f027816 */ /* 0x000fce0000000002 */
.L_x_22221:
[----:B------:R-:W-:Y:S05]  /*2dc0*/  BSYNC.RECONVERGENT B0 ;  /* 0x0000000000007941 */ /* 0x000fea0003800200 */
.L_x_22219:
[----:B------:R-:W-:Y:S01]  /*2dd0*/  HADD2.F32 R15, -RZ, R17.H0_H0 ;  /* 0x20000011ff0f7230 */ /* 0x000fe20000004100 */
[----:B------:R-:W-:Y:S04]  /*2de0*/  BSSY.RECONVERGENT B0, `(.L_x_22222) ;  /* 0x0000018000007945 */ /* 0x000fe80003800200 */
        /* <DEDUP_REMOVED lines=20> */
.L_x_22223:
[----:B------:R-:W-:-:S05]  /*2f30*/  FADD.FTZ R15, R12, R15 ;  /* 0x0000000f0c0f7221 */ /* 0x000fca0000010000 */
[----:B------:R-:W-:-:S04]  /*2f40*/  F2FP.F16.F32.PACK_AB R15, RZ, R15 ;  /* 0x0000000fff0f723e */ /* 0x000fc800000000ff */
[----:B------:R-:W-:-:S07]  /*2f50*/  PRMT R6, R15, 0x7610, R6 ;  /* 0x000076100f067816 */ /* 0x000fce0000000006 */
.L_x_22224:
[----:B------:R-:W-:Y:S05]  /*2f60*/  BSYNC.RECONVERGENT B0 ;  /* 0x0000000000007941 */ /* 0x000fea0003800200 */
.L_x_22222:
[----:B------:R-:W-:Y:S01]  /*2f70*/  HADD2.F32 R15, -RZ, R17.H1_H1 ;  /* 0x30000011ff0f7230 */ /* 0x000fe20000004100 */
        /* <DEDUP_REMOVED lines=22> */
.L_x_22226:
[----:B------:R-:W-:-:S05]  /*30e0*/  FADD.FTZ R15, R12, R15 ;  /* 0x0000000f0c0f7221 */ /* 0x000fca0000010000 */
[----:B------:R-:W-:-:S07]  /*30f0*/  F2FP.F16.F32.PACK_AB R15, RZ, R15 ;  /* 0x0000000fff0f723e */ /* 0x000fce00000000ff */
.L_x_22227:
[----:B------:R-:W-:Y:S05]  /*3100*/  BSYNC.RECONVERGENT B0 ;  /* 0x0000000000007941 */ /* 0x000fea0003800200 */
.L_x_22225:
        /* <DEDUP_REMOVED lines=23> */
.L_x_22229:
[----:B------:R-:W-:-:S05]  /*3280*/  FADD.FTZ R13, R12, R13 ;  /* 0x0000000d0c0d7221 */ /* 0x000fca0000010000 */
[----:B------:R-:W-:-:S07]  /*3290*/  F2FP.F16.F32.PACK_AB R13, RZ, R13 ;  /* 0x0000000dff0d723e */ /* 0x000fce00000000ff */
.L_x_22230:
[----:B------:R-:W-:Y:S05]  /*32a0*/  BSYNC.RECONVERGENT B0 ;  /* 0x0000000000007941 */ /* 0x000fea0003800200 */
.L_x_22228:
        /* <DEDUP_REMOVED lines=22> */
.L_x_22232:
[----:B------:R-:W-:-:S05]  /*3410*/  FADD.FTZ R17, R12, R17 ;  /* 0x000000110c117221 */ /* 0x000fca0000010000 */
[----:B------:R-:W-:-:S04]  /*3420*/  F2FP.F16.F32.PACK_AB R17, RZ, R17 ;  /* 0x00000011ff11723e */ /* 0x000fc800000000ff */
[----:B------:R-:W-:-:S07]  /*3430*/  PRMT R14, R17, 0x7610, R14 ;  /* 0x00007610110e7816 */ /* 0x000fce000000000e */
.L_x_22233:
[----:B------:R-:W-:Y:S05]  /*3440*/  BSYNC.RECONVERGENT B0 ;  /* 0x0000000000007941 */ /* 0x000fea0003800200 */
.L_x_22231:
        /* <DEDUP_REMOVED lines=23> */
.L_x_22235:
[----:B------:R-:W-:-:S05]  /*35c0*/  FADD.FTZ R9, R12, R9 ;  /* 0x000000090c097221 */ /* 0x000fca0000010000 */
[----:B------:R-:W-:-:S07]  /*35d0*/  F2FP.F16.F32.PACK_AB R9, RZ, R9 ;  /* 0x00000009ff09723e */ /* 0x000fce00000000ff */
.L_x_22236:
[----:B------:R-:W-:Y:S05]  /*35e0*/  BSYNC.RECONVERGENT B0 ;  /* 0x0000000000007941 */ /* 0x000fea0003800200 */
.L_x_22234:
        /* <DEDUP_REMOVED lines=23> */
.L_x_22237:
[----:B------:R-:W-:-:S05]  /*3760*/  FADD.FTZ R11, R12, R11 ;  /* 0x0000000b0c0b7221 */ /* 0x000fca0000010000 */
[----:B------:R-:W-:-:S04]  /*3770*/  F2FP.F16.F32.PACK_AB R11, RZ, R11 ;  /* 0x0000000bff0b723e */ /* 0x000fc800000000ff */
[----:B------:R-:W-:-:S07]  /*3780*/  PRMT R12, R11, 0x7610, R12 ;  /* 0x000076100b0c7816 */ /* 0x000fce000000000c */
.L_x_22238:
[----:B------:R-:W-:Y:S05]  /*3790*/  BSYNC.RECONVERGENT B0 ;  /* 0x0000000000007941 */ /* 0x000fea0003800200 */
.L_x_22216:
[----:B------:R-:W0:Y:S01]  /*37a0*/  LDC.64 R10, c[0x0][0x388] ;  /* 0x0000e200ff0a7b82 */ /* 0x000e220000000a00 */
[----:B------:R-:W-:Y:S02]  /*37b0*/  PRMT R3, R3, 0x5410, R2 ;  /* 0x0000541003037816 */ /* 0x000fe40000000002 */
[----:B------:R-:W-:Y:S02]  /*37c0*/  PRMT R15, R6, 0x5410, R15 ;  /* 0x00005410060f7816 */ /* 0x000fe4000000000f */
[----:B------:R-:W-:Y:S02]  /*37d0*/  PRMT R13, R13, 0x5410, R14 ;  /* 0x000054100d0d7816 */ /* 0x000fe4000000000e */
[----:B------:R-:W-:Y:S01]  /*37e0*/  PRMT R9, R9, 0x5410, R12 ;  /* 0x0000541009097816 */ /* 0x000fe2000000000c */
[----:B0-----:R-:W-:-:S04]  /*37f0*/  IMAD.WIDE.U32 R16, R16, 0x2, R10 ;  /* 0x0000000210107825 */ /* 0x001fc800078e000a */
[----:B------:R-:W-:-:S05]  /*3800*/  IMAD.WIDE.U32 R16, R4, 0x4, R16 ;  /* 0x0000000404107825 */ /* 0x000fca00078e0010 */
[----:B------:R-:W-:Y:S04]  /*3810*/  STG.E desc[UR4][R16.64], R3 ;  /* 0x0000000310007986 */ /* 0x000fe8000c101904 */
[----:B------:R-:W-:Y:S04]  /*3820*/  STG.E desc[UR4][R16.64+0x200], R15 ;  /* 0x0002000f10007986 */ /* 0x000fe8000c101904 */
[----:B------:R-:W-:Y:S04]  /*3830*/  STG.E desc[UR4][R16.64+0x400], R13 ;  /* 0x0004000d10007986 */ /* 0x000fe8000c101904 */
[----:B------:R-:W-:Y:S01]  /*3840*/  STG.E desc[UR4][R16.64+0x600], R9 ;  /* 0x0006000910007986 */ /* 0x000fe2000c101904 */
[----:B------:R-:W-:Y:S05]  /*3850*/  EXIT ;  /* 0x000000000000794d */ /* 0x000fea0003800000 */
.L_x_22239:
        /* <DEDUP_REMOVED lines=10> */
.L_x_31231:


//--------------------- .text._ZN2at6native29vectorized_elementwise_kernelILi4ENS0_13BUnaryFunctorIN3c104HalfES4_S4_ZZZNS0_21nextafter_kernel_cudaERNS_18TensorIteratorBaseEENKUlvE_clEvENKUlvE2_clEvEUlS4_S4_E_EESt5arrayIPcLm2EEEEviT0_T1_ --------------------------
	.section	.text._ZN2at6native29vectorized_elementwise_kernelILi4ENS0_13BUnaryFunctorIN3c104HalfES4_S4_ZZZNS0_21nextafter_kernel_cudaERNS_18TensorIteratorBaseEENKUlvE_clEvENKUlvE2_clEvEUlS4_S4_E_EESt5arrayIPcLm2EEEEviT0_T1_,"ax",@progbits
	.align	128
        .global         _ZN2at6native29vectorized_elementwise_kernelILi4ENS0_13BUnaryFunctorIN3c104HalfES4_S4_ZZZNS0_21nextafter_kernel_cudaERNS_18TensorIteratorBaseEENKUlvE_clEvENKUlvE2_clEvEUlS4_S4_E_EESt5arrayIPcLm2EEEEviT0_T1_
        .type           _ZN2at6native29vectorized_elementwise_kernelILi4ENS0_13BUnaryFunctorIN3c104HalfES4_S4_ZZZNS0_21nextafter_kernel_cudaERNS_18TensorIteratorBaseEENKUlvE_clEvENKUlvE2_clEvEUlS4_S4_E_EESt5arrayIPcLm2EEEEviT0_T1_,@function
        .size           _ZN2at6native29vectorized_elementwise_kernelILi4ENS0_13BUnaryFunctorIN3c104HalfES4_S4_ZZZNS0_21nextafter_kernel_cudaERNS_18TensorIteratorBaseEENKUlvE_clEvENKUlvE2_clEvEUlS4_S4_E_EESt5arrayIPcLm2EEEEviT0_T1_,(.L_x_31232 - _ZN2at6native29vectorized_elementwise_kernelILi4ENS0_13BUnaryFunctorIN3c104HalfES4_S4_ZZZNS0_21nextafter_kernel_cudaERNS_18TensorIteratorBaseEENKUlvE_clEvENKUlvE2_clEvEUlS4_S4_E_EESt5arrayIPcLm2EEEEviT0_T1_)
        .other          _ZN2at6native29vectorized_elementwise_kernelILi4ENS0_13BUnaryFunctorIN3c104HalfES4_S4_ZZZNS0_21nextafter_kernel_cudaERNS_18TensorIteratorBaseEENKUlvE_clEvENKUlvE2_clEvEUlS4_S4_E_EESt5arrayIPcLm2EEEEviT0_T1_,@"STO_CUDA_ENTRY STV_DEFAULT"
_ZN2at6native29vectorized_elementwise_kernelILi4ENS0_13BUnaryFunctorIN3c104HalfES4_S4_ZZZNS0_21nextafter_kernel_cudaERNS_18TensorIteratorBaseEENKUlvE_clEvENKUlvE2_clEvEUlS4_S4_E_EESt5arrayIPcLm2EEEEviT0_T1_:
.text._ZN2at6native29vectorized_elementwise_kernelILi4ENS0_13BUnaryFunctorIN3c104HalfES4_S4_ZZZNS0_21nextafter_kernel_cudaERNS_18TensorIteratorBaseEENKUlvE_clEvENKUlvE2_clEvEUlS4_S4_E_EESt5arrayIPcLm2EEEEviT0_T1_:
        /* <DEDUP_REMOVED lines=94> */
.L_x_22244:
[----:B------:R-:W-:Y:S05]  /*05e0*/  BSYNC.RECONVERGENT B1 ;  /* 0x0000000000017941 */ /* 0x000fea0003800200 */
.L_x_22243:
        /* <DEDUP_REMOVED lines=21> */
.L_x_22246:
[----:B------:R-:W-:Y:S05]  /*0740*/  BSYNC.RECONVERGENT B1 ;  /* 0x0000000000017941 */ /* 0x000fea0003800200 */
.L_x_22245:
        /* <DEDUP_REMOVED lines=20> */
.L_x_22248:
[----:B------:R-:W-:Y:S05]  /*0890*/  BSYNC.RECONVERGENT B1 ;  /* 0x0000000000017941 */ /* 0x000fea0003800200 */
.L_x_22247:
        /* <DEDUP_REMOVED lines=20> */
.L_x_22250:
[----:B------:R-:W-:Y:S05]  /*09e0*/  BSYNC.RECONVERGENT B1 ;  /* 0x0000000000017941 */ /* 0x000fea0003800200 */
.L_x_22249:
        /* <DEDUP_REMOVED lines=19> */
.L_x_22252:
[----:B------:R-:W-:Y:S05]  /*0b20*/  BSYNC.RECONVERGENT B1 ;  /* 0x0000000000017941 */ /* 0x000fea0003800200 */
.L_x_22251:
        /* <DEDUP_REMOVED lines=18> */
.L_x_22254:
[----:B------:R-:W-:Y:S05]  /*0c50*/  BSYNC.RECONVERGENT B1 ;  /* 0x0000000000017941 */ /* 0x000fea0003800200 */
.L_x_22253:
        /* <DEDUP_REMOVED lines=18> */
.L_x_22256:
[----:B------:R-:W-:Y:S05]  /*0d80*/  BSYNC.RECONVERGENT B1 ;  /* 0x0000000000017941 */ /* 0x000fea0003800200 */
.L_x_22255:
        /* <DEDUP_REMOVED lines=18> */
.L_x_22242:
        /* <DEDUP_REMOVED lines=30> */
.L_x_22259:
[----:B------:R-:W-:Y:S05]  /*1090*/  BSYNC.RECONVERGENT B1 ;  /* 0x0000000000017941 */ /* 0x000fea0003800200 */
.L_x_22258:
        /* <DEDUP_REMOVED lines=27> */
.L_x_22262:
[----:B------:R-:W-:-:S05]  /*1250*/  FADD.FTZ R2, R3, R2 ;  /* 0x0000000203027221 */ /* 0x000fca0000010000 */
[----:B------:R-:W-:-:S07]  /*1260*/  F2FP.F16.F32.PACK_AB R2, RZ, R2 ;  /* 0x00000002ff02723e */ /* 0x000fce00000000ff */
.L_x_22261:
[----:B------:R-:W-:Y:S05]  /*1270*/  BSYNC.RECONVERGENT B1 ;  /* 0x0000000000017941 */ /* 0x000fea0003800200 */
.L_x_22260:
        /* <DEDUP_REMOVED lines=28> */
.L_x_22265:
[----:B------:R-:W-:-:S05]  /*1440*/  FADD.FTZ R3, R4, R3 ;  /* 0x0000000304037221 */ /* 0x000fca0000010000 */
[----:B------:R-:W-:-:S04]  /*1450*/  F2FP.F16.F32.PACK_AB R3, RZ, R3 ;  /* 0x00000003ff03723e */ /* 0x000fc800000000ff */
[----:B------:R-:W-:-:S07]  /*1460*/  PRMT R4, R3, 0x7610, R4 ;  /* 0x0000761003047816 */ /* 0x000fce0000000004 */
.L_x_22264:
[----:B------:R-:W-:Y:S05]  /*1470*/  BSYNC.RECONVERGENT B1 ;  /* 0x0000000000017941 */ /* 0x000fea0003800200 */
.L_x_22263:
        /* <DEDUP_REMOVED lines=28> */
.L_x_22268:
[----:B------:R-:W-:-:S05]  /*1640*/  FADD.FTZ R3, R6, R3 ;  /* 0x0000000306037221 */ /* 0x000fca0000010000 */
[----:B------:R-:W-:-:S07]  /*1650*/  F2FP.F16.F32.PACK_AB R3, RZ, R3 ;  /* 0x00000003ff03723e */ /* 0x000fce00000000ff */
.L_x_22267:
[----:B------:R-:W-:Y:S05]  /*1660*/  BSYNC.RECONVERGENT B1 ;  /* 0x0000000000017941 */ /* 0x000fea0003800200 */
.L_x_22266:
        /* <DEDUP_REMOVED lines=27> */
.L_x_22271:
[----:B------:R-:W-:-:S05]  /*1820*/  FADD.FTZ R5, R6, R5 ;  /* 0x0000000506057221 */ /* 0x000fca0000010000 */
[----:B------:R-:W-:-:S04]  /*1830*/  F2FP.F16.F32.PACK_AB R5, RZ, R5 ;  /* 0x00000005ff05723e */ /* 0x000fc800000000ff */
[----:B------:R-:W-:-:S07]  /*1840*/  PRMT R6, R5, 0x7610, R6 ;  /* 0x0000761005067816 */ /* 0x000fce0000000006 */
.L_x_22270:
[----:B------:R-:W-:Y:S05]  /*1850*/  BSYNC.RECONVERGENT B1 ;  /* 0x0000000000017941 */ /* 0x000fea0003800200 */
.L_x_22269:
        /* <DEDUP_REMOVED lines=28> */
.L_x_22274:
[----:B------:R-:W-:-:S05]  /*1a20*/  FADD.FTZ R5, R8, R5 ;  /* 0x0000000508057221 */ /* 0x000fca0000010000 */
[----:B------:R-:W-:-:S04]  /*1a30*/  F2FP.F16.F32.PACK_AB R5, RZ, R5 ;  /* 0x00000005ff05723e */ /* 0x000fc800000000ff */
[----:B------:R-:W-:-:S07]  /*1a40*/  PRMT R7, R5, 0x7610, R7 ;  /* 0x0000761005077816 */ /* 0x000fce0000000007 */
.L_x_22273:
[----:B------:R-:W-:Y:S05]  /*1a50*/  BSYNC.RECONVERGENT B1 ;  /* 0x0000000000017941 */ /* 0x000fea0003800200 */
.L_x_22272:
        /* <DEDUP_REMOVED lines=27> */
.L_x_22277:
[----:B------:R-:W-:-:S05]  /*1c10*/  FADD.FTZ R5, R8, R5 ;  /* 0x0000000508057221 */ /* 0x000fca0000010000 */
[----:B------:R-:W-:-:S04]  /*1c20*/  F2FP.F16.F32.PACK_AB R5, RZ, R5 ;  /* 0x00000005ff05723e */ /* 0x000fc800000000ff */
[----:B------:R-:W-:-:S07]  /*1c30*/  PRMT R8, R5, 0x7610, R8 ;  /* 0x0000761005087816 */ /* 0x000fce0000000008 */
.L_x_22276:
[----:B------:R-:W-:Y:S05]  /*1c40*/  BSYNC.RECONVERGENT B1 ;  /* 0x0000000000017941 */ /* 0x000fea0003800200 */
.L_x_22275:
        /* <DEDUP_REMOVED lines=27> */
.L_x_22278:
[----:B------:R-:W-:-:S05]  /*1e00*/  FADD.FTZ R0, R14, R5 ;  /* 0x000000050e007221 */ /* 0x000fca0000010000 */
[----:B------:R-:W-:-:S04]  /*1e10*/  F2FP.F16.F32.PACK_AB R0, RZ, R0 ;  /* 0x00000000ff00723e */ /* 0x000fc800000000ff */
[----:B------:R-:W-:-:S07]  /*1e20*/  PRMT R5, R0, 0x7610, R5 ;  /* 0x0000761000057816 */ /* 0x000fce0000000005 */
.L_x_22257:
[----:B------:R-:W-:Y:S05]  /*1e30*/  BSYNC.RECONVERGENT B0 ;  /* 0x0000000000007941 */ /* 0x000fea0003800200 */
.L_x_22241:
        /* <DEDUP_REMOVED lines=21> */
.L_x_22281:
[----:B------:R-:W-:-:S13]  /*1f90*/  ISETP.GE.U32.AND P0, PT, R18, R17, PT ;  /* 0x000000111200720c */ /* 0x000fda0003f06070 */
[----:B------:R-:W-:Y:S05]  /*1fa0*/  @P0 BRA `(.L_x_22283) ;  /* 0x0000000000300947 */ /* 0x000fea0003800000 */
[----:B-1----:R-:W1:Y:S01]  /*1fb0*/  LDC.64 R10, c[0x0][0x388] ;  /* 0x0000e200ff0a7b82 */ /* 0x002e620000000a00 */
[----:B0-----:R-:W-:Y:S02]  /*1fc0*/  IMAD.IADD R9, R16, 0x1, R18 ;  /* 0x0000000110097824 */ /* 0x001fe400078e0212 */
[----:B------:R-:W-:Y:S02]  /*1fd0*/  VIADD R18, R18, 0x80 ;  /* 0x0000008012127836 */ /* 0x000fe40000000000 */
[----:B-1----:R-:W-:-:S05]  /*1fe0*/  IMAD.WIDE.U32 R10, R9, 0x2, R10 ;  /* 0x00000002090a7825 */ /* 0x002fca00078e000a */
[----:B------:R1:W-:Y:S02]  /*1ff0*/  STG.E.U16 desc[UR4][R10.64], R3 ;  /* 0x000000030a007986 */ /* 0x0003e4000c101504 */
.L_x_22282:
[----:B------:R-:W-:-:S13]  /*2000*/  ISETP.GE.U32.AND P0, PT, R18, R17, PT ;  /* 0x000000111200720c */ /* 0x000fda0003f06070 */
[----:B------:R-:W-:Y:S05]  /*2010*/  @P0 BRA `(.L_x_22284) ;  /* 0x0000000000340947 */ /* 0x000fea0003800000 */
[----:B01----:R-:W0:Y:S01]  /*2020*/  LDC.64 R2, c[0x0][0x388] ;  /* 0x0000e200ff027b82 */ /* 0x003e220000000a00 */
[----:B------:R-:W-:Y:S02]  /*2030*/  IMAD.IADD R9, R16, 0x1, R18 ;  /* 0x0000000110097824 */ /* 0x000fe400078e0212 */
[----:B------:R-:W-:Y:S02]  /*2040*/  VIADD R18, R18, 0x80 ;  /* 0x0000008012127836 */ /* 0x000fe40000000000 */
[----:B0-----:R-:W-:-:S05]  /*2050*/  IMAD.WIDE.U32 R2, R9, 0x2, R2 ;  /* 0x0000000209027825 */ /* 0x001fca00078e0002 */
[----:B------:R2:W-:Y:S02]  /*2060*/  STG.E.U16 desc[UR4][R2.64], R6 ;  /* 0x0000000602007986 */ /* 0x0005e4000c101504 */
.L_x_22283:
        /* <DEDUP_REMOVED lines=8> */
.L_x_22284:
[----:B------:R-:W-:Y:S05]  /*20f0*/  BSYNC.RELIABLE B1 ;  /* 0x0000000000017941 */ /* 0x000fea0003800100 */
.L_x_22280:
[----:B------:R-:W-:-:S13]  /*2100*/  ISETP.GE.U32.AND P0, PT, R18, R17, PT ;  /* 0x000000111200720c */ /* 0x000fda0003f06070 */
[----:B012---:R-:W0:Y:S01]  /*2110*/  @!P0 LDC.64 R2, c[0x0][0x388] ;  /* 0x0000e200ff028b82 */ /* 0x007e220000000a00 */
[----:B------:R-:W-:Y:S02]  /*2120*/  @!P0 IMAD.IADD R7, R16, 0x1, R18 ;  /* 0x0000000110078824 */ /* 0x000fe400078e0212 */
[----:B------:R-:W-:Y:S02]  /*2130*/  @!P0 VIADD R18, R18, 0x80 ;  /* 0x0000008012128836 */ /* 0x000fe40000000000 */
[----:B0-----:R-:W-:-:S05]  /*2140*/  @!P0 IMAD.WIDE.U32 R2, R7, 0x2, R2 ;  /* 0x0000000207028825 */ /* 0x001fca00078e0002 */
[----:B------:R3:W-:Y:S02]  /*2150*/  @!P0 STG.E.U16 desc[UR4][R2.64], R8 ;  /* 0x0000000802008986 */ /* 0x0007e4000c101504 */
.L_x_22285:
[----:B------:R-:W-:Y:S05]  /*2160*/  BSYNC.RECONVERGENT B0 ;  /* 0x0000000000007941 */ /* 0x000fea0003800200 */
.L_x_22279:
        /* <DEDUP_REMOVED lines=8> */
.L_x_22240:
[----:B------:R-:W0:Y:S01]  /*21f0*/  S2R R8, SR_TID.X ;  /* 0x0000000000087919 */ /* 0x000e220000002100 */
[----:B------:R-:W1:Y:S02]  /*2200*/  LDC.64 R2, c[0x0][0x390] ;  /* 0x0000e400ff027b82 */ /* 0x000e640000000a00 */
[----:B-1----:R-:W-:-:S04]  /*2210*/  IMAD.WIDE.U32 R2, R16, 0x2, R2 ;  /* 0x0000000210027825 */ /* 0x002fc800078e0002 */
[----:B0-----:R-:W-:-:S05]  /*2220*/  IMAD.WIDE.U32 R14, R8, 0x8, R2 ;  /* 0x00000008080e7825 */ /* 0x001fca00078e0002 */
[----:B------:R-:W3:Y:S04]  /*2230*/  LDG.E.64 R4, desc[UR4][R14.64] ;  /* 0x000000040e047981 */ /* 0x000ee8000c1e1b00 */
[----:B------:R-:W4:Y:S01]  /*2240*/  LDG.E.64 R2, desc[UR4][R14.64+0x400] ;  /* 0x000400040e027981 */ /* 0x000f22000c1e1b00 */
[----:B--2---:R-:W-:Y:S02]  /*2250*/  LOP3.LUT P0, R10, R0, 0x7fff, RZ, 0xc0, !PT ;  /* 0x00007fff000a7812 */ /* 0x004fe4000780c0ff */
[----:B---3--:R-:W-:Y:S02]  /*2260*/  PRMT R21, R4, 0x7632, R21 ;  /* 0x0000763204157816 */ /* 0x008fe40000000015 */
[----:B------:R-:W-:Y:S02]  /*2270*/  PRMT R13, R5, 0x7632, R13 ;  /* 0x00007632050d7816 */ /* 0x000fe4000000000d */
[----:B----4-:R-:W-:-:S02]  /*2280*/  PRMT R11, R2, 0x7632, R11 ;  /* 0x00007632020b7816 */ /* 0x010fc4000000000b */
[----:B------:R-:W-:-:S05]  /*2290*/  PRMT R7, R3, 0x7632, R7 ;  /* 0x0000763203077816 */ /* 0x000fca0000000007 */
[----:B------:R-:W-:Y:S05]  /*22a0*/  @P0 BRA `(.L_x_22286) ;  /* 0x0000000400d80947 */ /* 0x000fea0003800000 */
[----:B------:R-:W-:Y:S02]  /*22b0*/  HADD2.F32 R17, -RZ, R4.H0_H0 ;  /* 0x20000004ff117230 */ /* 0x000fe40000004100 */
[----:B------:R-:W-:Y:S02]  /*22c0*/  HADD2.F32 R10, -RZ, R0.H0_H0 ;  /* 0x20000000ff0a7230 */ /* 0x000fe40000004100 */
[----:B------:R-:W-:Y:S01]  /*22d0*/  HADD2.F32 R15, -RZ, R5.H0_H0 ;  /* 0x20000005ff0f7230 */ /* 0x000fe20000004100 */
[----:B------:R-:W-:Y:S01]  /*22e0*/  FSETP.NAN.FTZ.AND P1, PT, R17, R17, PT ;  /* 0x000000111100720b */ /* 0x000fe20003f38000 */
[----:B------:R-:W-:Y:S01]  /*22f0*/  HADD2.F32 R9, -RZ, R4.H1_H1 ;  /* 0x30000004ff097230 */ /* 0x000fe20000004100 */
[----:B------:R-:W-:Y:S02]  /*2300*/  FSETP.NAN.FTZ.AND P3, PT, R10, R10, PT ;  /* 0x0000000a0a00720b */ /* 0x000fe40003f78000 */
[----:B------:R-:W-:Y:S02]  /*2310*/  FSETP.NAN.FTZ.AND P0, PT, R15, R15, PT ;  /* 0x0000000f0f00720b */ /* 0x000fe40003f18000 */
[----:B------:R-:W-:-:S02]  /*2320*/  PLOP3.LUT P1, PT, P1, P3, PT, 0xf8, 0x8f ;  /* 0x00000000008f781c */ /* 0x000fc40000f27f70 */
[----:B------:R-:W-:Y:S02]  /*2330*/  FSETP.NAN.FTZ.AND P4, PT, R9, R9, PT ;  /* 0x000000090900720b */ /* 0x000fe40003f98000 */
[----:B------:R-:W-:Y:S02]  /*2340*/  PLOP3.LUT P0, PT, P0, P3, PT, 0xf8, 0x8f ;  /* 0x00000000008f781c */ /* 0x000fe40000707f70 */
[----:B------:R-:W-:-:S07]  /*2350*/  PLOP3.LUT P4, PT, P4, P3, PT, 0xf8, 0x8f ;  /* 0x00000000008f781c */ /* 0x000fce0002787f70 */
[----:B------:R-:W-:Y:S01]  /*2360*/  @P1 FADD.FTZ R12, R10, R17 ;  /* 0x000000110a0c1221 */ /* 0x000fe20000010000 */
[----:B------:R-:W-:Y:S01]  /*2370*/  HADD2.F32 R17, -RZ, R5.H1_H1 ;  /* 0x30000005ff117230 */ /* 0x000fe20000004100 */
[----:B------:R-:W-:Y:S01]  /*2380*/  @!P1 PRMT R19, R0, 0x9910, RZ ;  /* 0x0000991000139816 */ /* 0x000fe200000000ff */
[C---:B------:R-:W-:Y:S01]  /*2390*/  @!P1 VIADD R23, R4.reuse, 0xffffffff ;  /* 0xffffffff04179836 */ /* 0x040fe20000000000 */
[----:B------:R-:W-:Y:S01]  /*23a0*/  @!P1 PRMT R6, R4, 0x9910, RZ ;  /* 0x0000991004069816 */ /* 0x000fe200000000ff */
[----:B------:R-:W-:Y:S01]  /*23b0*/  @P0 FADD.FTZ R15, R10, R15 ;  /* 0x0000000f0a0f0221 */ /* 0x000fe20000010000 */
[----:B------:R-:W-:Y:S01]  /*23c0*/  @!P1 LOP3.LUT P6, RZ, R4, 0x7fff, RZ, 0xc0, !PT ;  /* 0x00007fff04ff9812 */ /* 0x000fe200078cc0ff */
[----:B------:R-:W-:Y:S01]  /*23d0*/  @P4 FADD.FTZ R9, R10, R9 ;  /* 0x000000090a094221 */ /* 0x000fe20000010000 */
[----:B------:R-:W-:Y:S02]  /*23e0*/  FSETP.NAN.FTZ.AND P2, PT, R17, R17, PT ;  /* 0x000000111100720b */ /* 0x000fe40003f58000 */
[----:B------:R-:W-:Y:S01]  /*23f0*/  @!P1 ISETP.NE.AND P5, PT, R6, R19, PT ;  /* 0x000000130600920c */ /* 0x000fe20003fa5270 */
[----:B------:R-:W-:Y:S01]  /*2400*/  HADD2.F32 R19, -RZ, R2.H0_H0 ;  /* 0x20000002ff137230 */ /* 0x000fe20000004100 */
[----:B------:R-:W-:-:S02]  /*2410*/  @!P1 SEL R23, R0, R23, !P6 ;  /* 0x0000001700179207 */ /* 0x000fc40007000000 */
[----:B------:R-:W-:Y:S02]  /*2420*/  PLOP3.LUT P2, PT, P2, P3, PT, 0xf8, 0x8f ;  /* 0x00000000008f781c */ /* 0x000fe40001747f70 */
[C---:B------:R-:W-:Y:S02]  /*2430*/  @!P0 PRMT R14, R0.reuse, 0x9910, RZ ;  /* 0x00009910000e8816 */ /* 0x040fe400000000ff */
[----:B------:R-:W-:Y:S02]  /*2440*/  @!P1 SEL R23, R0, R23, !P5 ;  /* 0x0000001700179207 */ /* 0x000fe40006800000 */
[C---:B------:R-:W-:Y:S01]  /*2450*/  @!P4 LOP3.LUT P6, RZ, R21.reuse, 0x7fff, RZ, 0xc0, !PT ;  /* 0x00007fff15ffc812 */ /* 0x040fe200078cc0ff */
[----:B------:R-:W-:Y:S01]  /*2460*/  @!P4 VIADD R21, R21, 0xffffffff ;  /* 0xffffffff1515c836 */ /* 0x000fe20000000000 */
[----:B------:R-:W-:Y:S02]  /*2470*/  @!P0 PRMT R18, R5, 0x9910, RZ ;  /* 0x0000991005128816 */ /* 0x000fe400000000ff */
[----:B------:R-:W-:-:S02]  /*2480*/  @!P4 PRMT R4, R4, 0xbb32, RZ ;  /* 0x0000bb320404c816 */ /* 0x000fc400000000ff */
[----:B------:R-:W-:Y:S01]  /*2490*/  @!P4 PRMT R25, R0, 0x9910, RZ ;  /* 0x000099100019c816 */ /* 0x000fe200000000ff */
[----:B------:R-:W-:Y:S01]  /*24a0*/  @P2 FADD.FTZ R17, R10, R17 ;  /* 0x000000110a112221 */ /* 0x000fe20000010000 */
[----:B------:R-:W-:Y:S01]  /*24b0*/  @!P1 PRMT R6, R23, 0x7610, R6 ;  /* 0x0000761017069816 */ /* 0x000fe20000000006 */
[----:B------:R-:W-:Y:S01]  /*24c0*/  @!P0 IMAD.MOV.U32 R23, RZ, RZ, R14 ;  /* 0x000000ffff178224 */ /* 0x000fe200078e000e */
[----:B------:R-:W-:Y:S01]  /*24d0*/  @!P4 ISETP.NE.AND P5, PT, R4, R25, PT ;  /* 0x000000190400c20c */ /* 0x000fe20003fa5270 */
[----:B------:R-:W-:Y:S01]  /*24e0*/  @!P0 IMAD.MOV.U32 R14, RZ, RZ, R18 ;  /* 0x000000ffff0e8224 */ /* 0x000fe200078e0012 */
[----:B------:R-:W-:Y:S02]  /*24f0*/  @!P4 SEL R21, R0, R21, !P6 ;  /* 0x000000150015c207 */ /* 0x000fe40007000000 */
[----:B------:R-:W-:Y:S02]  /*2500*/  @P1 F2FP.F16.F32.PACK_AB R12, RZ, R12 ;  /* 0x0000000cff0c123e */ /* 0x000fe400000000ff */
[----:B------:R-:W-:Y:S01]  /*2510*/  @!P0 ISETP.NE.AND P6, PT, R14, R23, PT ;  /* 0x000000170e00820c */ /* 0x000fe20003fc5270 */
[----:B------:R-:W-:Y:S01]  /*2520*/  @!P0 VIADD R23, R5, 0xffffffff ;  /* 0xffffffff05178836 */ /* 0x000fe20000000000 */
[----:B------:R-:W-:-:S02]  /*2530*/  @!P4 SEL R21, R0, R21, !P5 ;  /* 0x000000150015c207 */ /* 0x000fc40006800000 */
[C---:B------:R-:W-:Y:S02]  /*2540*/  @!P0 LOP3.LUT P5, RZ, R5.reuse, 0x7fff, RZ, 0xc0, !PT ;  /* 0x00007fff05ff8812 */ /* 0x040fe400078ac0ff */
[----:B------:R-:W-:Y:S02]  /*2550*/  @!P2 PRMT R4, R5, 0xbb32, RZ ;  /* 0x0000bb320504a816 */ /* 0x000fe400000000ff */
[----:B------:R-:W-:Y:S02]  /*2560*/  @!P2 PRMT R5, R0, 0x9910, RZ ;  /* 0x000099100005a816 */ /* 0x000fe400000000ff */
[----:B------:R-:W-:Y:S02]  /*2570*/  @P1 PRMT R6, R12, 0x7610, R6 ;  /* 0x000076100c061816 */ /* 0x000fe40000000006 */
[----:B------:R-:W-:Y:S02]  /*2580*/  FSETP.NAN.FTZ.AND P1, PT, R19, R19, PT ;  /* 0x000000131300720b */ /* 0x000fe40003f38000 */
[----:B------:R-:W-:-:S02]  /*2590*/  @P4 F2FP.F16.F32.PACK_AB R12, RZ, R9 ;  /* 0x00000009ff0c423e */ /* 0x000fc400000000ff */
[----:B------:R-:W-:Y:S01]  /*25a0*/  @!P4 PRMT R9, R21, 0x7610, R9 ;  /* 0x000076101509c816 */ /* 0x000fe20000000009 */
[----:B------:R-:W-:Y:S01]  /*25b0*/  @!P2 IMAD.MOV.U32 R21, RZ, RZ, R5 ;  /* 0x000000ffff15a224 */ /* 0x000fe200078e0005 */
[----:B------:R-:W-:Y:S01]  /*25c0*/  PLOP3.LUT P1, PT, P1, P3, PT, 0xf8, 0x8f ;  /* 0x00000000008f781c */ /* 0x000fe20000f27f70 */
[----:B------:R-:W-:Y:S01]  /*25d0*/  HADD2.F32 R5, -RZ, R2.H1_H1 ;  /* 0x30000002ff057230 */ /* 0x000fe20000004100 */
        /* <DEDUP_REMOVED lines=9> */
[----:B------:R-:W-:Y:S01]  /*2670*/  @!P1 VIADD R23, R2, 0xffffffff ;  /* 0xffffffff02179836 */ /* 0x000fe20000000000 */
[----:B------:R-:W-:Y:S01]  /*2680*/  @!P1 PRMT R25, R0, 0x9910, RZ ;  /* 0x0000991000199816 */ /* 0x000fe200000000ff */
[----:B------:R-:W-:Y:S01]  /*2690*/  @P1 FADD.FTZ R19, R10, R19 ;  /* 0x000000130a131221 */ /* 0x000fe20000010000 */
[----:B------:R-:W-:Y:S02]  /*26a0*/  @!P2 SEL R13, R0, R13, !P6 ;  /* 0x0000000d000da207 */ /* 0x000fe40007000000 */
[C---:B------:R-:W-:Y:S02]  /*26b0*/  @!P1 LOP3.LUT P6, RZ, R2.reuse, 0x7fff, RZ, 0xc0, !PT ;  /* 0x00007fff02ff9812 */ /* 0x040fe400078cc0ff */
[----:B------:R-:W-:-:S02]  /*26c0*/  @!P1 PRMT R14, R2, 0x9910, RZ ;  /* 0x00009910020e9816 */ /* 0x000fc400000000ff */
[C---:B------:R-:W-:Y:S02]  /*26d0*/  @!P2 SEL R12, R0.reuse, R13, !P5 ;  /* 0x0000000d000ca207 */ /* 0x040fe40006800000 */
[----:B------:R-:W-:Y:S02]  /*26e0*/  FSETP.NAN.FTZ.AND P5, PT, R21, R21, PT ;  /* 0x000000151500720b */ /* 0x000fe40003fb8000 */
[----:B------:R-:W-:Y:S02]  /*26f0*/  @!P1 SEL R23, R0, R23, !P6 ;  /* 0x0000001700179207 */ /* 0x000fe40007000000 */
[----:B------:R-:W-:Y:S02]  /*2700*/  @!P1 ISETP.NE.AND P6, PT, R14, R25, PT ;  /* 0x000000190e00920c */ /* 0x000fe40003fc5270 */
[----:B------:R-:W-:Y:S02]  /*2710*/  @!P4 PRMT R13, R0, 0x9910, RZ ;  /* 0x00009910000dc816 */ /* 0x000fe400000000ff */
[----:B------:R-:W-:-:S02]  /*2720*/  PLOP3.LUT P5, PT, P5, P3, PT, 0xf8, 0x8f ;  /* 0x00000000008f781c */ /* 0x000fc40002fa7f70 */
[----:B------:R-:W-:Y:S02]  /*2730*/  @!P4 PRMT R14, R2, 0xbb32, RZ ;  /* 0x0000bb32020ec816 */ /* 0x000fe400000000ff */
        /* <DEDUP_REMOVED lines=9> */
[----:B------:R-:W-:Y:S01]  /*27d0*/  @!P5 VIADD R23, R3, 0xffffffff ;  /* 0xffffffff0317d836 */ /* 0x000fe20000000000 */
[----:B------:R-:W-:Y:S01]  /*27e0*/  @!P5 PRMT R25, R0, 0x9910, RZ ;  /* 0x000099100019d816 */ /* 0x000fe200000000ff */
[----:B------:R-:W-:Y:S01]  /*27f0*/  @P5 FADD.FTZ R21, R10, R21 ;  /* 0x000000150a155221 */ /* 0x000fe20000010000 */
[----:B------:R-:W-:-:S02]  /*2800*/  @!P4 SEL R13, R0, R13, !P6 ;  /* 0x0000000d000dc207 */ /* 0x000fc40007000000 */
[C---:B------:R-:W-:Y:S02]  /*2810*/  @!P5 LOP3.LUT P6, RZ, R3.reuse, 0x7fff, RZ, 0xc0, !PT ;  /* 0x00007fff03ffd812 */ /* 0x040fe400078cc0ff */
[----:B------:R-:W-:Y:S02]  /*2820*/  @!P5 PRMT R14, R3, 0x9910, RZ ;  /* 0x00009910030ed816 */ /* 0x000fe400000000ff */
[----:B------:R-:W-:Y:S02]  /*2830*/  @!P5 SEL R23, R0, R23, !P6 ;  /* 0x000000170017d207 */ /* 0x000fe40007000000 */
[----:B------:R-:W-:Y:S02]  /*2840*/  FSETP.NAN.FTZ.AND P6, PT, R11, R11, PT ;  /* 0x0000000b0b00720b */ /* 0x000fe40003fd8000 */
[----:B------:R-:W-:Y:S02]  /*2850*/  @P0 PRMT R4, R15, 0x7610, R4 ;  /* 0x000076100f040816 */ /* 0x000fe40000000004 */
[----:B------:R-:W-:-:S02]  /*2860*/  PLOP3.LUT P3, PT, P6, P3, PT, 0xf8, 0x8f ;  /* 0x00000000008f781c */ /* 0x000fc40003767f70 */
[----:B------:R-:W-:Y:S02]  /*2870*/  @!P5 ISETP.NE.AND P6, PT, R14, R25, PT ;  /* 0x000000190e00d20c */ /* 0x000fe40003fc5270 */
[----:B------:R-:W-:Y:S02]  /*2880*/  @!P1 PRMT R15, R2, 0x7610, R15 ;  /* 0x00007610020f9816 */ /* 0x000fe4000000000f */
[----:B------:R-:W-:Y:S02]  /*2890*/  @P1 F2FP.F16.F32.PACK_AB R19, RZ, R19 ;  /* 0x00000013ff13123e */ /* 0x000fe400000000ff */
[----:B------:R-:W-:Y:S02]  /*28a0*/  @P5 F2FP.F16.F32.PACK_AB R21, RZ, R21 ;  /* 0x00000015ff15523e */ /* 0x000fe400000000ff */
[----:B------:R-:W-:Y:S02]  /*28b0*/  @!P4 PRMT R2, R13, 0x7610, R2 ;  /* 0x000076100d02c816 */ /* 0x000fe40000000002 */
[----:B------:R-:W-:-:S02]  /*28c0*/  @P1 PRMT R15, R19, 0x7610, R15 ;  /* 0x00007610130f1816 */ /* 0x000fc4000000000f */
[----:B------:R-:W-:Y:S02]  /*28d0*/  @!P3 PRMT R14, R3, 0xbb32, RZ ;  /* 0x0000bb32030eb816 */ /* 0x000fe400000000ff */
[C---:B------:R-:W-:Y:S02]  /*28e0*/  @!P5 SEL R3, R0.reuse, R23, !P6 ;  /* 0x000000170003d207 */ /* 0x040fe40007000000 */
[C---:B------:R-:W-:Y:S01]  /*28f0*/  @!P3 LOP3.LUT P6, RZ, R7.reuse, 0x7fff, RZ, 0xc0, !PT ;  /* 0x00007fff07ffb812 */ /* 0x040fe200078cc0ff */
[----:B------:R-:W-:Y:S01]  /*2900*/  @!P3 VIADD R7, R7, 0xffffffff ;  /* 0xffffffff0707b836 */ /* 0x000fe20000000000 */
[----:B------:R-:W-:-:S04]  /*2910*/  @!P3 PRMT R25, R0, 0x9910, RZ ;  /* 0x000099100019b816 */ /* 0x000fc800000000ff */
[----:B------:R-:W-:Y:S01]  /*2920*/  @!P3 SEL R23, R0, R7, !P6 ;  /* 0x000000070017b207 */ /* 0x000fe20007000000 */
[----:B------:R-:W-:Y:S01]  /*2930*/  @P4 FADD.FTZ R7, R10, R5 ;  /* 0x000000050a074221 */ /* 0x000fe20000010000 */
[----:B------:R-:W-:Y:S01]  /*2940*/  @!P3 ISETP.NE.AND P6, PT, R14, R25, PT ;  /* 0x000000190e00b20c */ /* 0x000fe20003fc5270 */
[----:B------:R-:W-:Y:S01]  /*2950*/  @P3 FADD.FTZ R10, R10, R11 ;  /* 0x0000000b0a0a3221 */ /* 0x000fe20000010000 */
[----:B------:R-:W-:Y:S02]  /*2960*/  @!P2 PRMT R5, R12, 0x7610, R5 ;  /* 0x000076100c05a816 */ /* 0x000fe40000000005 */
[----:B------:R-:W-:Y:S02]  /*2970*/  @!P3 SEL R23, R0, R23, !P6 ;  /* 0x000000170017b207 */ /* 0x000fe40007000000 */
[----:B------:R-:W-:Y:S02]  /*2980*/  @P4 F2FP.F16.F32.PACK_AB R7, RZ, R7 ;  /* 0x00000007ff07423e */ /* 0x000fe400000000ff */
[----:B------:R-:W-:-:S02]  /*2990*/  @P3 F2FP.F16.F32.PACK_AB R10, RZ, R10 ;  /* 0x0000000aff0a323e */ /* 0x000fc400000000ff */
[----:B------:R-:W-:Y:S02]  /*29a0*/  @!P5 PRMT R11, R3, 0x7610, R11 ;  /* 0x00007610030bd816 */ /* 0x000fe4000000000b */
[----:B------:R-:W-:Y:S02]  /*29b0*/  @!P3 PRMT R14, R23, 0x7610, R14 ;  /* 0x00007610170eb816 */ /* 0x000fe4000000000e */
[----:B------:R-:W-:Y:S02]  /*29c0*/  @P2 PRMT R5, R17, 0x7610, R5 ;  /* 0x0000761011052816 */ /* 0x000fe40000000005 */
[----:B------:R-:W-:Y:S02]  /*29d0*/  @P4 PRMT R2, R7, 0x7610, R2 ;  /* 0x0000761007024816 */ /* 0x000fe40000000002 */
[----:B------:R-:W-:Y:S02]  /*29e0*/  @P5 PRMT R11, R21, 0x7610, R11 ;  /* 0x00007610150b5816 */ /* 0x000fe4000000000b */
[----:B------:R-:W-:Y:S01]  /*29f0*/  @P3 PRMT R14, R10, 0x7610, R14 ;  /* 0x000076100a0e3816 */ /* 0x000fe2000000000e */
[----:B------:R-:W-:Y:S06]  /*2a00*/  BRA `(.L_x_22287) ;  /* 0x0000000c00587947 */ /* 0x000fec0003800000 */
.L_x_22286:
[----:B------:R-:W-:Y:S01]  /*2a10*/  HADD2.F32 R15, -RZ, R4.H0_H0 ;  /* 0x20000004ff0f7230 */ /* 0x000fe20000004100 */
        /* <DEDUP_REMOVED lines=11> */
[----:B------:R-:W-:-:S04]  /*2ad0*/  @!P1 F2FP.F16.F32.PACK_AB R15, RZ, R15 ;  /* 0x0000000fff0f923e */ /* 0x000fc800000000ff */
[----:B------:R-:W-:Y:S01]  /*2ae0*/  @!P1 PRMT R6, R15, 0x7610, R6 ;  /* 0x000076100f069816 */ /* 0x000fe20000000006 */
        /* <DEDUP_REMOVED lines=12> */
[----:B------:R-:W-:-:S04]  /*2bb0*/  @P3 SEL R6, R17, 0x1, !P1 ;  /* 0x0000000111063807 */ /* 0x000fc80004800000 */
[----:B------:R-:W-:Y:S02]  /*2bc0*/  @P3 SEL R15, R6, 0xffff, !P4 ;  /* 0x0000ffff060f3807 */ /* 0x000fe40006000000 */
[----:B------:R-:W-:-:S03]  /*2bd0*/  PRMT R6, R12, 0x7610, R6 ;  /* 0x000076100c067816 */ /* 0x000fc60000000006 */
[----:B------:R-:W-:-:S05]  /*2be0*/  @P3 IMAD.IADD R15, R15, 0x1, R4 ;  /* 0x000000010f0f3824 */ /* 0x000fca00078e0204 */
[----:B------:R-:W-:-:S07]  /*2bf0*/  @P3 PRMT R6, R15, 0x7610, R6 ;  /* 0x000076100f063816 */ /* 0x000fce0000000006 */
.L_x_22289:
[----:B------:R-:W-:Y:S05]  /*2c00*/  BSYNC.RECONVERGENT B0 ;  /* 0x0000000000007941 */ /* 0x000fea0003800200 */
.L_x_22288:
        /* <DEDUP_REMOVED lines=20> */
.L_x_22291:
[----:B------:R-:W-:-:S05]  /*2d50*/  FADD.FTZ R9, R14, R9 ;  /* 0x000000090e097221 */ /* 0x000fca0000010000 */
[----:B------:R-:W-:-:S07]  /*2d60*/  F2FP.F16.F32.PACK_AB R9, RZ, R9 ;  /* 0x00000009ff09723e */ /* 0x000fce00000000ff */
.L_x_22292:
[----:B------:R-:W-:Y:S05]  /*2d70*/  BSYNC.RECONVERGENT B0 ;  /* 0x0000000000007941 */ /* 0x000fea0003800200 */
.L_x_22290:
        /* <DEDUP_REMOVED lines=22> */
.L_x_22294:
[----:B------:R-:W-:-:S05]  /*2ee0*/  FADD.FTZ R15, R14, R15 ;  /* 0x0000000f0e0f7221 */ /* 0x000fca0000010000 */
[----:B------:R-:W-:-:S04]  /*2ef0*/  F2FP.F16.F32.PACK_AB R15, RZ, R15 ;  /* 0x0000000fff0f723e */ /* 0x000fc800000000ff */
[----:B------:R-:W-:-:S07]  /*2f00*/  PRMT R4, R15, 0x7610, R4 ;  /* 0x000076100f047816 */ /* 0x000fce0000000004 */
.L_x_22295:
[----:B------:R-:W-:Y:S05]  /*2f10*/  BSYNC.RECONVERGENT B0 ;  /* 0x0000000000007941 */ /* 0x000fea0003800200 */
.L_x_22293:
        /* <DEDUP_REMOVED lines=23> */
.L_x_22297:
[----:B------:R-:W-:-:S05]  /*3090*/  FADD.FTZ R15, R14, R15 ;  /* 0x0000000f0e0f7221 */ /* 0x000fca0000010000 */
[----:B------:R-:W-:-:S04]  /*30a0*/  F2FP.F16.F32.PACK_AB R15, RZ, R15 ;  /* 0x0000000fff0f723e */ /* 0x000fc800000000ff */
[----:B------:R-:W-:-:S07]  /*30b0*/  PRMT R5, R15, 0x7610, R5 ;  /* 0x000076100f057816 */ /* 0x000fce0000000005 */
.L_x_22298:
[----:B------:R-:W-:Y:S05]  /*30c0*/  BSYNC.RECONVERGENT B0 ;  /* 0x0000000000007941 */ /* 0x000fea0003800200 */
.L_x_22296:
[----:B------:R-:W-:Y:S01]  /*30d0*/  HADD2.F32 R13, -RZ, R2.H0_H0 ;  /* 0x20000002ff0d7230 */ /* 0x000fe20000004100 */
[----:B------:R-:W-:Y:S04]  /*30e0*/  BSSY.RECONVERGENT B0, `(.L_x_22299) ;  /* 0x0000019000007945 */ /* 0x000fe80003800200 */
        /* <DEDUP_REMOVED lines=21> */
.L_x_22300:
[----:B------:R-:W-:-:S05]  /*3240*/  FADD.FTZ R13, R14, R13 ;  /* 0x0000000d0e0d7221 */ /* 0x000fca0000010000 */
[----:B------:R-:W-:-:S04]  /*3250*/  F2FP.F16.F32.PACK_AB R13, RZ, R13 ;  /* 0x0000000dff0d723e */ /* 0x000fc800000000ff */
[----:B------:R-:W-:-:S07]  /*3260*/  PRMT R15, R13, 0x7610, R15 ;  /* 0x000076100d0f7816 */ /* 0x000fce000000000f */
.L_x_22301:
[----:B------:R-:W-:Y:S05]  /*3270*/  BSYNC.RECONVERGENT B0 ;  /* 0x0000000000007941 */ /* 0x000fea0003800200 */
.L_x_22299:
        /* <DEDUP_REMOVED lines=22> */
.L_x_22303:
[----:B------:R-:W-:-:S05]  /*33e0*/  FADD.FTZ R13, R14, R13 ;  /* 0x0000000d0e0d7221 */ /* 0x000fca0000010000 */
[----:B------:R-:W-:-:S04]  /*33f0*/  F2FP.F16.F32.PACK_AB R13, RZ, R13 ;  /* 0x0000000dff0d723e */ /* 0x000fc800000000ff */
[----:B------:R-:W-:-:S07]  /*3400*/  PRMT R2, R13, 0x7610, R2 ;  /* 0x000076100d027816 */ /* 0x000fce0000000002 */
.L_x_22304:
[----:B------:R-:W-:Y:S05]  /*3410*/  BSYNC.RECONVERGENT B0 ;  /* 0x0000000000007941 */ /* 0x000fea0003800200 */
.L_x_22302:
        /* <DEDUP_REMOVED lines=23> */
.L_x_22306:
[----:B------:R-:W-:-:S05]  /*3590*/  FADD.FTZ R11, R14, R11 ;  /* 0x0000000b0e0b7221 */ /* 0x000fca0000010000 */
[----:B------:R-:W-:-:S07]  /*35a0*/  F2FP.F16.F32.PACK_AB R11, RZ, R11 ;  /* 0x0000000bff0b723e */ /* 0x000fce00000000ff */
.L_x_22307:
[----:B------:R-:W-:Y:S05]  /*35b0*/  BSYNC.RECONVERGENT B0 ;  /* 0x0000000000007941 */ /* 0x000fea0003800200 */
.L_x_22305:
        /* <DEDUP_REMOVED lines=23> */
.L_x_22308:
[----:B------:R-:W-:-:S05]  /*3730*/  FADD.FTZ R13, R14, R13 ;  /* 0x0000000d0e0d7221 */ /* 0x000fca0000010000 */
[----:B------:R-:W-:-:S04]  /*3740*/  F2FP.F16.F32.PACK_AB R13, RZ, R13 ;  /* 0x0000000dff0d723e */ /* 0x000fc800000000ff */
[----:B------:R-:W-:-:S07]  /*3750*/  PRMT R14, R13, 0x7610, R14 ;  /* 0x000076100d0e7816 */ /* 0x000fce000000000e */
.L_x_22309:
[----:B------:R-:W-:Y:S05]  /*3760*/  BSYNC.RECONVERGENT B0 ;  /* 0x0000000000007941 */ /* 0x000fea0003800200 */
.L_x_22287:
[----:B------:R-:W0:Y:S01]  /*3770*/  LDC.64 R12, c[0x0][0x388] ;  /* 0x0000e200ff0c7b82 */ /* 0x000e220000000a00 */
[----:B------:R-:W-:Y:S02]  /*3780*/  PRMT R6, R6, 0x5410, R9 ;  /* 0x0000541006067816 */ /* 0x000fe40000000009 */
[----:B------:R-:W-:Y:S02]  /*3790*/  PRMT R7, R4, 0x5410, R5 ;  /* 0x0000541004077816 */ /* 0x000fe40000000005 */
[----:B------:R-:W-:Y:S02]  /*37a0*/  PRMT R2, R15, 0x5410, R2 ;  /* 0x000054100f027816 */ /* 0x000fe40000000002 */
[----:B------:R-:W-:Y:S01]  /*37b0*/  PRMT R3, R11, 0x5410, R14 ;  /* 0x000054100b037816 */ /* 0x000fe2000000000e */
[----:B0-----:R-:W-:-:S04]  /*37c0*/  IMAD.WIDE.U32 R16, R16, 0x2, R12 ;  /* 0x0000000210107825 */ /* 0x001fc800078e000c */
[----:B------:R-:W-:-:S05]  /*37d0*/  IMAD.WIDE.U32 R16, R8, 0x8, R16 ;  /* 0x0000000808107825 */ /* 0x000fca00078e0010 */
[----:B------:R-:W-:Y:S04]  /*37e0*/  STG.E.64 desc[UR4][R16.64], R6 ;  /* 0x0000000610007986 */ /* 0x000fe8000c101b04 */
[----:B------:R-:W-:Y:S01]  /*37f0*/  STG.E.64 desc[UR4][R16.64+0x400], R2 ;  /* 0x0004000210007986 */ /* 0x000fe2000c101b04 */
[----:B------:R-:W-:Y:S05]  /*3800*/  EXIT ;  /* 0x000000000000794d */ /* 0x000fea0003800000 */
.L_x_22310:
        /* <DEDUP_REMOVED lines=15> */
.L_x_31232:


//--------------------- .text._ZN2at6native29vectorized_elementwise_kernelILi8ENS0_13BUnaryFunctorIN3c104HalfES4_S4_ZZZNS0_21nextafter_kernel_cudaERNS_18TensorIteratorBaseEENKUlvE_clEvENKUlvE2_clEvEUlS4_S4_E_EESt5arrayIPcLm2EEEEviT0_T1_ --------------------------
	.section	.text._ZN2at6native29vectorized_elementwise_kernelILi8ENS0_13BUnaryFunctorIN3c104HalfES4_S4_ZZZNS0_21nextafter_kernel_cudaERNS_18TensorIteratorBaseEENKUlvE_clEvENKUlvE2_clEvEUlS4_S4_E_EESt5arrayIPcLm2EEEEviT0_T1_,"ax",@progbits
	.align	128
        .global         _ZN2at6native29vectorized_elementwise_kernelILi8ENS0_13BUnaryFunctorIN3c104HalfES4_S4_ZZZNS0_21nextafter_kernel_cudaERNS_18TensorIteratorBaseEENKUlvE_clEvENKUlvE2_clEvEUlS4_S4_E_EESt5arrayIPcLm2EEEEviT0_T1_
        .type           _ZN2at6native29vectorized_elementwise_kernelILi8ENS0_13BUnaryFunctorIN3c104HalfES4_S4_ZZZNS0_21nextafter_kernel_cudaERNS_18TensorIteratorBaseEENKUlvE_clEvENKUlvE2_clEvEUlS4_S4_E_EESt5arrayIPcLm2EEEEviT0_T1_,@function
        .size           _ZN2at6native29vectorized_elementwise_kernelILi8ENS0_13BUnaryFunctorIN3c104HalfES4_S4_ZZZNS0_21nextafter_kernel_cudaERNS_18TensorIteratorBaseEENKUlvE_clEvENKUlvE2_clEvEUlS4_S4_E_EESt5arrayIPcLm2EEEEviT0_T1_,(.L_x_31233 - _ZN2at6native29vectorized_elementwise_kernelILi8ENS0_13BUnaryFunctorIN3c104HalfES4_S4_ZZZNS0_21nextafter_kernel_cudaERNS_18TensorIteratorBaseEENKUlvE_clEvENKUlvE2_clEvEUlS4_S4_E_EESt5arrayIPcLm2EEEEviT0_T1_)
        .other          _ZN2at6native29vectorized_elementwise_kernelILi8ENS0_13BUnaryFunctorIN3c104HalfES4_S4_ZZZNS0_21nextafter_kernel_cudaERNS_18TensorIteratorBaseEENKUlvE_clEvENKUlvE2_clEvEUlS4_S4_E_EESt5arrayIPcLm2EEEEviT0_T1_,@"STO_CUDA_ENTRY STV_DEFAULT"
_ZN2at6native29vectorized_elementwise_kernelILi8ENS0_13BUnaryFunctorIN3c104HalfES4_S4_ZZZNS0_21nextafter_kernel_cudaERNS_18TensorIteratorBaseEENKUlvE_clEvENKUlvE2_clEvEUlS4_S4_E_EESt5arrayIPcLm2EEEEviT0_T1_:
.text._ZN2at6native29vectorized_elementwise_kernelILi8ENS0_13BUnaryFunctorIN3c104HalfES4_S4_ZZZNS0_21nextafter_kernel_cudaERNS_18TensorIteratorBaseEENKUlvE_clEvENKUlvE2_clEvEUlS4_S4_E_EESt5arrayIPcLm2EEEEviT0_T1_:
[----:B------:R-:W-:Y:S01]  /*0000*/  LDC R1, c[0x0][0x37c] ;  /* 0x0000df00ff017b82 */ /* 0x000fe20000000800 */
[----:B------:R-:W-:Y:S05]  /*0010*/  EXIT ;  /* 0x000000000000794d */ /* 0x000fea0003800000 */
.L_x_22311:
        /* <DEDUP_REMOVED lines=14> */
.L_x_31233:


//--------------------- .text._ZN2at6native18elementwise_kernelILi128ELi4EZNS0_15gpu_kernel_implINS0_13AUnaryFunctorIN3c104HalfES5_S5_ZZZNS0_21nextafter_kernel_cudaERNS_18TensorIteratorBaseEENKUlvE_clEvENKUlvE2_clEvEUlS5_S5_E_EEEEvS7_RKT_EUliE_EEviT1_ --------------------------
	.section	.text._ZN2at6native18elementwise_kernelILi128ELi4EZNS0_15gpu_kernel_implINS0_13AUnaryFunctorIN3c104HalfES5_S5_ZZZNS0_21nextafter_kernel_cudaERNS_18TensorIteratorBaseEENKUlvE_clEvENKUlvE2_clEvEUlS5_S5_E_EEEEvS7_RKT_EUliE_EEviT1_,"ax",@progbits
	.align	128
        .global         _ZN2at6native18elementwise_kernelILi128ELi4EZNS0_15gpu_kernel_implINS0_13AUnaryFunctorIN3c104HalfES5_S5_ZZZNS0_21nextafter_kernel_cudaERNS_18TensorIteratorBaseEENKUlvE_clEvENKUlvE2_clEvEUlS5_S5_E_EEEEvS7_RKT_EUliE_EEviT1_
        .type           _ZN2at6native18elementwise_kernelILi128ELi4EZNS0_15gpu_kernel_implINS0_13AUnaryFunctorIN3c104HalfES5_S5_ZZZNS0_21nextafter_kernel_cudaERNS_18TensorIteratorBaseEENKUlvE_clEvENKUlvE2_clEvEUlS5_S5_E_EEEEvS7_RKT_EUliE_EEviT1_,@function
        .size           _ZN2at6native18elementwise_kernelILi128ELi4EZNS0_15gpu_kernel_implINS0_13AUnaryFunctorIN3c104HalfES5_S5_ZZZNS0_21nextafter_kernel_cudaERNS_18TensorIteratorBaseEENKUlvE_clEvENKUlvE2_clEvEUlS5_S5_E_EEEEvS7_RKT_EUliE_EEviT1_,(.L_x_31234 - _ZN2at6native18elementwise_kernelILi128ELi4EZNS0_15gpu_kernel_implINS0_13AUnaryFunctorIN3c104HalfES5_S5_ZZZNS0_21nextafter_kernel_cudaERNS_18TensorIteratorBaseEENKUlvE_clEvENKUlvE2_clEvEUlS5_S5_E_EEEEvS7_RKT_EUliE_EEviT1_)
        .other          _ZN2at6native18elementwise_kernelILi128ELi4EZNS0_15gpu_kernel_implINS0_13AUnaryFunctorIN3c104HalfES5_S5_ZZZNS0_21nextafter_kernel_cudaERNS_18TensorIteratorBaseEENKUlvE_clEvENKUlvE2_clEvEUlS5_S5_E_EEEEvS7_RKT_EUliE_EEviT1_,@"STO_CUDA_ENTRY STV_DEFAULT"
_ZN2at6native18elementwise_kernelILi128ELi4EZNS0_15gpu_kernel_implINS0_13AUnaryFunctorIN3c104HalfES5_S5_ZZZNS0_21nextafter_kernel_cudaERNS_18TensorIteratorBaseEENKUlvE_clEvENKUlvE2_clEvEUlS5_S5_E_EEEEvS7_RKT_EUliE_EEviT1_:
.text._ZN2at6native18elementwise_kernelILi128ELi4EZNS0_15gpu_kernel_implINS0_13AUnaryFunctorIN3c104HalfES5_S5_ZZZNS0_21nextafter_kernel_cudaERNS_18TensorIteratorBaseEENKUlvE_clEvENKUlvE2_clEvEUlS5_S5_E_EEEEvS7_RKT_EUliE_EEviT1_:
        /* <DEDUP_REMOVED lines=322> */
.L_x_22314:
        /* <DEDUP_REMOVED lines=18> */
.L_x_22318:
[----:B------:R-:W2:Y:S02]  /*1540*/  LDG.E.U8 R2, desc[UR36][R2.64] ;  /* 0x0000002402027981 */ /* 0x000ea4000c1e1100 */
[----:B--2---:R-:W-:-:S04]  /*1550*/  I2FP.F32.U32 R0, R2 ;  /* 0x0000000200007245 */ /* 0x004fc80000201000 */
[----:B------:R-:W-:Y:S01]  /*1560*/  F2FP.F16.F32.PACK_AB R0, RZ, R0 ;  /* 0x00000000ff00723e */ /* 0x000fe200000000ff */
[----:B------:R-:W-:Y:S06]  /*1570*/  BRA `(.L_x_22320) ;  /* 0x0000000c009c7947 */ /* 0x000fec0003800000 */
.L_x_22317:
        /* <DEDUP_REMOVED lines=10> */
.L_x_22322:
[----:B------:R-:W2:Y:S02]  /*1620*/  LDG.E R2, desc[UR36][R2.64] ;  /* 0x0000002402027981 */ /* 0x000ea4000c1e1900 */
[----:B--2---:R-:W-:-:S04]  /*1630*/  I2FP.F32.S32 R0, R2 ;  /* 0x0000000200007245 */ /* 0x004fc80000201400 */
[----:B------:R-:W-:Y:S01]  /*1640*/  F2FP.F16.F32.PACK_AB R0, RZ, R0 ;  /* 0x00000000ff00723e */ /* 0x000fe200000000ff */
[----:B------:R-:W-:Y:S06]  /*1650*/  BRA `(.L_x_22320) ;  /* 0x0000000c00647947 */ /* 0x000fec0003800000 */
.L_x_22321:
[----:B------:R-:W2:Y:S02]  /*1660*/  LDG.E.U16 R2, desc[UR36][R2.64] ;  /* 0x0000002402027981 */ /* 0x000ea4000c1e1500 */
[----:B--2---:R-:W0:Y:S02]  /*1670*/  I2F.S16 R0, R2 ;  /* 0x0000000200007306 */ /* 0x004e240000101400 */
[----:B0-----:R-:W-:Y:S01]  /*1680*/  F2FP.F16.F32.PACK_AB R0, RZ, R0 ;  /* 0x00000000ff00723e */ /* 0x001fe200000000ff */
[----:B------:R-:W-:Y:S06]  /*1690*/  BRA `(.L_x_22320) ;  /* 0x0000000c00547947 */ /* 0x000fec0003800000 */
.L_x_22316:
        /* <DEDUP_REMOVED lines=9> */
.L_x_22324:
[----:B------:R0:W5:Y:S01]  /*1730*/  LDG.E.U16 R0, desc[UR36][R2.64] ;  /* 0x0000002402007981 */ /* 0x000162000c1e1500 */
[----:B------:R-:W-:Y:S05]  /*1740*/  BRA `(.L_x_22320) ;  /* 0x0000000c00287947 */ /* 0x000fea0003800000 */
.L_x_22323:
        /* <DEDUP_REMOVED lines=9> */
.L_x_22326:
[----:B------:R1:W5:Y:S01]  /*17e0*/  LDG.E.U16 R0, desc[UR36][R2.64] ;  /* 0x0000002402007981 */ /* 0x000362000c1e1500 */
[----:B------:R-:W-:Y:S05]  /*17f0*/  BRA `(.L_x_22320) ;  /* 0x0000000800fc7947 */ /* 0x000fea0003800000 */
.L_x_22325:
        /* <DEDUP_REMOVED lines=12> */
.L_x_22315:
        /* <DEDUP_REMOVED lines=13> */
.L_x_22329:
        /* <DEDUP_REMOVED lines=12> */
.L_x_22328:
        /* <DEDUP_REMOVED lines=27> */
.L_x_22331:
        /* <DEDUP_REMOVED lines=13> */
.L_x_22330:
[----:B------:R-:W2:Y:S02]  /*1cd0*/  LDG.E.U16 R0, desc[UR36][R2.64] ;  /* 0x0000002402007981 */ /* 0x000ea4000c1e1500 */
[----:B--2---:R-:W-:-:S04]  /*1ce0*/  SHF.L.U32 R0, R0, 0x10, RZ ;  /* 0x0000001000007819 */ /* 0x004fc800000006ff */
[----:B------:R-:W-:Y:S01]  /*1cf0*/  F2FP.F16.F32.PACK_AB R0, RZ, R0 ;  /* 0x00000000ff00723e */ /* 0x000fe200000000ff */
[----:B------:R-:W-:Y:S06]  /*1d00*/  BRA `(.L_x_22320) ;  /* 0x0000000400b87947 */ /* 0x000fec0003800000 */
.L_x_22327:
        /* <DEDUP_REMOVED lines=12> */
.L_x_22334:
        /* <DEDUP_REMOVED lines=21> */
.L_x_22338:
[----:B------:R-:W-:Y:S05]  /*1f20*/  BSYNC.RECONVERGENT B1 ;  /* 0x0000000000017941 */ /* 0x000fea0003800200 */
.L_x_22337:
[----:B------:R-:W-:Y:S01]  /*1f30*/  IMAD.SHL.U32 R0, R0, 0x100000, RZ ;  /* 0x0010000000007824 */ /* 0x000fe200078e00ff */
[----:B------:R-:W-:-:S04]  /*1f40*/  LEA R2, R2, 0x3b800000, 0x17 ;  /* 0x3b80000002027811 */ /* 0x000fc800078eb8ff */
[----:B------:R-:W-:-:S07]  /*1f50*/  LOP3.LUT R0, R2, R0, R7, 0xfe, !PT ;  /* 0x0000000002007212 */ /* 0x000fce00078efe07 */
.L_x_22336:
[----:B------:R-:W-:Y:S05]  /*1f60*/  BSYNC.RECONVERGENT B0 ;  /* 0x0000000000007941 */ /* 0x000fea0003800200 */
.L_x_22335:
[----:B------:R-:W-:Y:S01]  /*1f70*/  F2FP.F16.F32.PACK_AB R0, RZ, R0 ;  /* 0x00000000ff00723e */ /* 0x000fe200000000ff */
[----:B------:R-:W-:Y:S06]  /*1f80*/  BRA `(.L_x_22320) ;  /* 0x0000000400187947 */ /* 0x000fec0003800000 */
.L_x_22333:
        /* <DEDUP_REMOVED lines=21> */
.L_x_22342:
[----:B------:R-:W-:Y:S05]  /*20e0*/  BSYNC.RECONVERGENT B1 ;  /* 0x0000000000017941 */ /* 0x000fea0003800200 */
.L_x_22341:
[----:B------:R-:W-:Y:S01]  /*20f0*/  IMAD.SHL.U32 R0, R0, 0x200000, RZ ;  /* 0x0020000000007824 */ /* 0x000fe200078e00ff */
[----:B------:R-:W-:-:S04]  /*2100*/  LEA R2, R2, 0x37800000, 0x17 ;  /* 0x3780000002027811 */ /* 0x000fc800078eb8ff */
[----:B------:R-:W-:-:S07]  /*2110*/  LOP3.LUT R0, R2, R0, R7, 0xfe, !PT ;  /* 0x0000000002007212 */ /* 0x000fce00078efe07 */
.L_x_22340:
[----:B------:R-:W-:Y:S05]  /*2120*/  BSYNC.RECONVERGENT B0 ;  /* 0x0000000000007941 */ /* 0x000fea0003800200 */
.L_x_22339:
[----:B------:R-:W-:Y:S01]  /*2130*/  F2FP.F16.F32.PACK_AB R0, RZ, R0 ;  /* 0x00000000ff00723e */ /* 0x000fe200000000ff */
[----:B------:R-:W-:Y:S06]  /*2140*/  BRA `(.L_x_22320) ;  /* 0x0000000000a87947 */ /* 0x000fec0003800000 */
.L_x_22332:
[----:B------:R-:W-:-:S09]  /*2150*/  UISETP.NE.AND UP0, UPT, UR4, 0x1c, UPT ;  /* 0x0000001c0400788c */ /* 0x000fd2000bf05270 */
[----:B------:R-:W-:Y:S05]  /*2160*/  BRA.U !UP0, `(.L_x_22343) ;  /* 0x0000000108947547 */ /* 0x000fea000b800000 */
[----:B------:R-:W-:-:S09]  /*2170*/  UISETP.NE.AND UP0, UPT, UR4, 0x1d, UPT ;  /* 0x0000001d0400788c */ /* 0x000fd2000bf05270 */
[----:B------:R-:W-:Y:S05]  /*2180*/  BRA.U !UP0, `(.L_x_22344) ;  /* 0x00000001087c7547 */ /* 0x000fea000b800000 */
[----:B------:R-:W-:-:S09]  /*2190*/  UISETP.NE.AND UP0, UPT, UR4, 0x2c, UPT ;  /* 0x0000002c0400788c */ /* 0x000fd2000bf05270 */
[----:B------:R-:W-:Y:S05]  /*21a0*/  BRA.U !UP0, `(.L_x_22345) ;  /* 0x0000000108487547 */ /* 0x000fea000b800000 */
.L_x_22319:
        /* <DEDUP_REMOVED lines=16> */
.L_x_22346:
[----:B------:R-:W-:Y:S01]  /*22b0*/  PRMT R0, RZ, 0x7610, R0 ;  /* 0x00007610ff007816 */ /* 0x000fe20000000000 */
[----:B------:R-:W-:Y:S06]  /*22c0*/  BRA `(.L_x_22320) ;  /* 0x0000000000487947 */ /* 0x000fec0003800000 */
.L_x_22345:
        /* <DEDUP_REMOVED lines=8> */
.L_x_22348:
[----:B------:R-:W-:Y:S05]  /*2350*/  BSYNC.RECONVERGENT B0 ;  /* 0x0000000000007941 */ /* 0x000fea0003800200 */
.L_x_22347:
[----:B------:R-:W-:Y:S01]  /*2360*/  F2FP.F16.F32.PACK_AB R0, RZ, R0 ;  /* 0x00000000ff00723e */ /* 0x000fe200000000ff */
[----:B------:R-:W-:Y:S06]  /*2370*/  BRA `(.L_x_22320) ;  /* 0x00000000001c7947 */ /* 0x000fec0003800000 */
.L_x_22344:
[----:B------:R-:W2:Y:S02]  /*2380*/  LDG.E.64 R2, desc[UR36][R2.64] ;  /* 0x0000002402027981 */ /* 0x000ea4000c1e1b00 */
[----:B--2---:R-:W0:Y:S02]  /*2390*/  I2F.U64 R0, R2 ;  /* 0x0000000200007312 */ /* 0x004e240000301000 */
[----:B0-----:R-:W-:Y:S01]  /*23a0*/  F2FP.F16.F32.PACK_AB R0, RZ, R0 ;  /* 0x00000000ff00723e */ /* 0x001fe200000000ff */
[----:B------:R-:W-:Y:S06]  /*23b0*/  BRA `(.L_x_22320) ;  /* 0x00000000000c7947 */ /* 0x000fec0003800000 */
.L_x_22343:
[----:B------:R-:W2:Y:S02]  /*23c0*/  LDG.E R2, desc[UR36][R2.64] ;  /* 0x0000002402027981 */ /* 0x000ea4000c1e1900 */
[----:B--2---:R-:W-:-:S04]  /*23d0*/  I2FP.F32.U32 R0, R2 ;  /* 0x0000000200007245 */ /* 0x004fc80000201000 */
[----:B------:R-:W-:-:S07]  /*23e0*/  F2FP.F16.F32.PACK_AB R0, RZ, R0 ;  /* 0x00000000ff00723e */ /* 0x000fce00000000ff */
.L_x_22320:
        /* <DEDUP_REMOVED lines=16> */
[----:B------:R-:W-:Y:S01]  /*24f0*/  UISETP.NE.AND UP0, UPT, UR43, URZ, UPT ;  /* 0x000000ff2b00728c */ /* 0x000fe2000bf05270 */
[----:B------:R-:W-:-:S08]  /*2500*/  LOP3.LUT R3, R0, 0x7fff, RZ, 0xc0, !PT ;  /* 0x00007fff00037812 */ /* 0x000fd000078ec0ff */
[----:B------:R-:W-:Y:S05]  /*2510*/  BRA.U UP0, `(.L_x_22351) ;  /* 0x00000001001c7547 */ /* 0x000fea000b800000 */
[----:B------:R-:W-:Y:S02]  /*2520*/  ISETP.NE.AND P0, PT, R3, RZ, PT ;  /* 0x000000ff0300720c */ /* 0x000fe40003f05270 */
[----:B------:R-:W-:-:S11]  /*2530*/  PRMT R5, R0, 0x7610, R5 ;  /* 0x0000761000057816 */ /* 0x000fd60000000005 */
[----:B------:R-:W-:Y:S05]  /*2540*/  @!P0 BRA `(.L_x_22350) ;  /* 0x0000000000348947 */ /* 0x000fea0003800000 */
[----:B------:R-:W-:-:S04]  /*2550*/  LOP3.LUT R0, R0, 0x8000, RZ, 0xc0, !PT ;  /* 0x0000800000007812 */ /* 0x000fc800078ec0ff */
[----:B------:R-:W-:-:S04]  /*2560*/  LOP3.LUT R0, R0, 0x1, RZ, 0xfc, !PT ;  /* 0x0000000100007812 */ /* 0x000fc800078efcff */
[----:B------:R-:W-:Y:S01]  /*2570*/  PRMT R5, R0, 0x7610, R5 ;  /* 0x0000761000057816 */ /* 0x000fe20000000005 */
[----:B------:R-:W-:Y:S06]  /*2580*/  BRA `(.L_x_22350) ;  /* 0x0000000000247947 */ /* 0x000fec0003800000 */
.L_x_22351:
[----:B------:R-:W-:Y:S02]  /*2590*/  LOP3.LUT R0, R19, R0, RZ, 0x3c, !PT ;  /* 0x0000000013007212 */ /* 0x000fe400078e3cff */
[----:B------:R-:W-:Y:S02]  /*25a0*/  MOV R2, 0xffff ;  /* 0x0000ffff00027802 */ /* 0x000fe40000000f00 */
[----:B------:R-:W-:Y:S02]  /*25b0*/  PRMT R0, R0, 0x9910, RZ ;  /* 0x0000991000007816 */ /* 0x000fe400000000ff */
[----:B------:R-:W-:Y:S02]  /*25c0*/  ISETP.LT.U32.AND P1, PT, R3, UR43, PT ;  /* 0x0000002b03007c0c */ /* 0x000fe4000bf21070 */
[----:B------:R-:W-:-:S04]  /*25d0*/  ISETP.GT.AND P0, PT, R0, -0x1, PT ;  /* 0xffffffff0000780c */ /* 0x000fc80003f04270 */
[----:B------:R-:W-:-:S04]  /*25e0*/  SEL R0, R2, 0x1, !P0 ;  /* 0x0000000102007807 */ /* 0x000fc80004000000 */
[----:B------:R-:W-:-:S05]  /*25f0*/  SEL R0, R0, 0xffff, !P1 ;  /* 0x0000ffff00007807 */ /* 0x000fca0004800000 */
[----:B------:R-:W-:-:S05]  /*2600*/  IMAD.IADD R0, R19, 0x1, R0 ;  /* 0x0000000113007824 */ /* 0x000fca00078e0200 */
[----:B------:R-:W-:-:S07]  /*2610*/  PRMT R5, R0, 0x7610, R5 ;  /* 0x0000761000057816 */ /* 0x000fce0000000005 */
.L_x_22350:
[----:B------:R-:W-:Y:S05]  /*2620*/  BSYNC.RECONVERGENT B0 ;  /* 0x0000000000007941 */ /* 0x000fea0003800200 */
.L_x_22349:
        /* <DEDUP_REMOVED lines=18> */
.L_x_22355:
[----:B------:R-:W-:-:S06]  /*2750*/  HADD2.F32 R5, -RZ, R5.H0_H0 ;  /* 0x20000005ff057230 */ /* 0x000fcc0000004100 */
[----:B------:R-:W0:Y:S02]  /*2760*/  F2I.S64.TRUNC R4, R5 ;  /* 0x0000000500047311 */ /* 0x000e24000020d900 */
[----:B0-----:R0:W-:Y:S01]  /*2770*/  STG.E.U8 desc[UR36][R2.64], R4 ;  /* 0x0000000402007986 */ /* 0x0011e2000c101124 */
[----:B------:R-:W-:Y:S05]  /*2780*/  BRA `(.L_x_22357) ;  /* 0x0000000c00707947 */ /* 0x000fea0003800000 */
.L_x_22354:
        /* <DEDUP_REMOVED lines=10> */
.L_x_22359:
[----:B------:R-:W-:-:S06]  /*2830*/  HADD2.F32 R5, -RZ, R5.H0_H0 ;  /* 0x20000005ff057230 */ /* 0x000fcc0000004100 */
[----:B------:R-:W0:Y:S02]  /*2840*/  F2I.FTZ.TRUNC.NTZ R5, R5 ;  /* 0x0000000500057305 */ /* 0x000e24000021f100 */
[----:B0-----:R0:W-:Y:S01]  /*2850*/  STG.E desc[UR36][R2.64], R5 ;  /* 0x0000000502007986 */ /* 0x0011e2000c101924 */
[----:B------:R-:W-:Y:S05]  /*2860*/  BRA `(.L_x_22357) ;  /* 0x0000000c00387947 */ /* 0x000fea0003800000 */
.L_x_22358:
[----:B------:R-:W-:-:S06]  /*2870*/  HADD2.F32 R5, -RZ, R5.H0_H0 ;  /* 0x20000005ff057230 */ /* 0x000fcc0000004100 */
[----:B------:R-:W0:Y:S02]  /*2880*/  F2I.FTZ.TRUNC.NTZ R5, R5 ;  /* 0x0000000500057305 */ /* 0x000e24000021f100 */
[----:B0-----:R0:W-:Y:S01]  /*2890*/  STG.E.U16 desc[UR36][R2.64], R5 ;  /* 0x0000000502007986 */ /* 0x0011e2000c101524 */
[----:B------:R-:W-:Y:S05]  /*28a0*/  BRA `(.L_x_22357) ;  /* 0x0000000c00287947 */ /* 0x000fea0003800000 */
.L_x_22353:
        /* <DEDUP_REMOVED lines=9> */
.L_x_22361:
[----:B------:R0:W-:Y:S01]  /*2940*/  STG.E.U16 desc[UR36][R2.64], R5 ;  /* 0x0000000502007986 */ /* 0x0001e2000c101524 */
[----:B------:R-:W-:Y:S05]  /*2950*/  BRA `(.L_x_22357) ;  /* 0x0000000800fc7947 */ /* 0x000fea0003800000 */
.L_x_22360:
        /* <DEDUP_REMOVED lines=10> */
.L_x_22363:
[----:B------:R-:W-:-:S05]  /*2a00*/  HADD2.F32 R0, -RZ, R5.H0_H0 ;  /* 0x20000005ff007230 */ /* 0x000fca0000004100 */
[----:B------:R-:W-:-:S04]  /*2a10*/  F2FP.F16.F32.PACK_AB R0, RZ, R0 ;  /* 0x00000000ff00723e */ /* 0x000fc800000000ff */
[----:B------:R-:W-:-:S05]  /*2a20*/  PRMT R0, R0, 0x5410, RZ ;  /* 0x0000541000007816 */ /* 0x000fca00000000ff */
[----:B------:R0:W-:Y:S01]  /*2a30*/  STG.E desc[UR36][R2.64], R0 ;  /* 0x0000000002007986 */ /* 0x0001e2000c101924 */
[----:B------:R-:W-:Y:S05]  /*2a40*/  BRA `(.L_x_22357) ;  /* 0x0000000800c07947 */ /* 0x000fea0003800000 */
.L_x_22362:
[----:B------:R-:W-:-:S05]  /*2a50*/  HADD2.F32 R4, -RZ, R5.H0_H0 ;  /* 0x20000005ff047230 */ /* 0x000fca0000004100 */
[----:B------:R-:W-:-:S06]  /*2a60*/  FMUL.FTZ R4, R4, 1 ;  /* 0x3f80000004047820 */ /* 0x000fcc0000410000 */
[----:B------:R-:W0:Y:S02]  /*2a70*/  F2F.F64.F32 R4, R4 ;  /* 0x0000000400047310 */ /* 0x000e240000201800 */
[----:B0-----:R0:W-:Y:S01]  /*2a80*/  STG.E.64 desc[UR36][R2.64], R4 ;  /* 0x0000000402007986 */ /* 0x0011e2000c101b24 */
[----:B------:R-:W-:Y:S05]  /*2a90*/  BRA `(.L_x_22357) ;  /* 0x0000000800ac7947 */ /* 0x000fea0003800000 */
.L_x_22352:
        /* <DEDUP_REMOVED lines=13> */
.L_x_22366:
[----:B------:R-:W-:Y:S01]  /*2b70*/  HADD2.F32 R5, -RZ, R5.H0_H0 ;  /* 0x20000005ff057230 */ /* 0x000fe20000004100 */
[----:B------:R-:W-:-:S04]  /*2b80*/  CS2R R6, SRZ ;  /* 0x0000000000067805 */ /* 0x000fc8000001ff00 */
[----:B------:R-:W-:-:S06]  /*2b90*/  FMUL.FTZ R5, R5, 1 ;  /* 0x3f80000005057820 */ /* 0x000fcc0000410000 */
[----:B------:R-:W0:Y:S02]  /*2ba0*/  F2F.F64.F32 R4, R5 ;  /* 0x0000000500047310 */ /* 0x000e240000201800 */
[----:B0-----:R0:W-:Y:S01]  /*2bb0*/  STG.E.128 desc[UR36][R2.64], R4 ;  /* 0x0000000402007986 */ /* 0x0011e2000c101d24 */
[----:B------:R-:W-:Y:S05]  /*2bc0*/  BRA `(.L_x_22357) ;  /* 0x0000000800607947 */ /* 0x000fea0003800000 */
.L_x_22365:
        /* <DEDUP_REMOVED lines=19> */
.L_x_22370:
[----:B------:R-:W-:Y:S05]  /*2d00*/  BSYNC.RECONVERGENT B0 ;  /* 0x0000000000007941 */ /* 0x000fea0003800200 */
.L_x_22369:
[----:B------:R-:W-:-:S05]  /*2d10*/  LOP3.LUT R5, R0, 0x80, R5, 0xf8, !PT ;  /* 0x0000008000057812 */ /* 0x000fca00078ef805 */
[----:B------:R0:W-:Y:S01]  /*2d20*/  STG.E.U8 desc[UR36][R2.64], R5 ;  /* 0x0000000502007986 */ /* 0x0001e2000c101124 */
[----:B------:R-:W-:Y:S05]  /*2d30*/  BRA `(.L_x_22357) ;  /* 0x0000000800047947 */ /* 0x000fea0003800000 */
.L_x_22368:
        /* <DEDUP_REMOVED lines=15> */
.L_x_22372:
[----:B------:R-:W-:Y:S05]  /*2e30*/  BSYNC.RECONVERGENT B0 ;  /* 0x0000000000007941 */ /* 0x000fea0003800200 */
.L_x_22371:
[----:B------:R-:W-:-:S05]  /*2e40*/  LOP3.LUT R5, R0, 0x80, R5, 0xf8, !PT ;  /* 0x0000008000057812 */ /* 0x000fca00078ef805 */
[----:B------:R0:W-:Y:S01]  /*2e50*/  STG.E.U8 desc[UR36][R2.64], R5 ;  /* 0x0000000502007986 */ /* 0x0001e2000c101124 */
[----:B------:R-:W-:Y:S05]  /*2e60*/  BRA `(.L_x_22357) ;  /* 0x0000000400b87947 */ /* 0x000fea0003800000 */
.L_x_22367:
[----:B------:R-:W-:-:S05]  /*2e70*/  HADD2.F32 R0, -RZ, R5.H0_H0 ;  /* 0x20000005ff007230 */ /* 0x000fca0000004100 */
[----:B------:R-:W-:-:S05]  /*2e80*/  F2FP.BF16.F32.PACK_AB R0, RZ, R0 ;  /* 0x00000000ff00723e */ /* 0x000fca00000010ff */
[----:B------:R0:W-:Y:S01]  /*2e90*/  STG.E.U16 desc[UR36][R2.64], R0 ;  /* 0x0000000002007986 */ /* 0x0001e2000c101524 */
[----:B------:R-:W-:Y:S05]  /*2ea0*/  BRA `(.L_x_22357) ;  /* 0x0000000400a87947 */ /* 0x000fea0003800000 */
.L_x_22364:
        /* <DEDUP_REMOVED lines=12> */
.L_x_22375:
        /* <DEDUP_REMOVED lines=13> */
.L_x_22378:
[----:B------:R-:W-:-:S04]  /*3040*/  SHF.R.U32.HI R0, RZ, 0x14, R5 ;  /* 0x00000014ff007819 */ /* 0x000fc80000011605 */
[----:B------:R-:W-:-:S04]  /*3050*/  LOP3.LUT R0, R0, 0x1, RZ, 0xc0, !PT ;  /* 0x0000000100007812 */ /* 0x000fc800078ec0ff */
[----:B------:R-:W-:-:S04]  /*3060*/  IADD3 R0, PT, PT, R5, 0x487ffff, R0 ;  /* 0x0487ffff05007810 */ /* 0x000fc80007ffe000 */
[----:B------:R-:W-:-:S04]  /*3070*/  SHF.R.U32.HI R0, RZ, 0x14, R0 ;  /* 0x00000014ff007819 */ /* 0x000fc80000011600 */
[----:B------:R-:W-:-:S07]  /*3080*/  LOP3.LUT R4, R0, 0xff, RZ, 0xc0, !PT ;  /* 0x000000ff00047812 */ /* 0x000fce00078ec0ff */
.L_x_22379:
[----:B------:R-:W-:-:S04]  /*3090*/  SHF.R.U32.HI R5, RZ, 0x18, R5 ;  /* 0x00000018ff057819 */ /* 0x000fc80000011605 */
[----:B------:R-:W-:-:S04]  /*30a0*/  LOP3.LUT R4, R4, 0x80, R5, 0xf8, !PT ;  /* 0x0000008004047812 */ /* 0x000fc800078ef805 */
[----:B------:R-:W-:-:S07]  /*30b0*/  PRMT R0, R4, 0x7610, R0 ;  /* 0x0000761004007816 */ /* 0x000fce0000000000 */
.L_x_22377:
[----:B------:R-:W-:Y:S05]  /*30c0*/  BSYNC.RECONVERGENT B0 ;  /* 0x0000000000007941 */ /* 0x000fea0003800200 */
.L_x_22376:
[----:B------:R1:W-:Y:S01]  /*30d0*/  STG.E.U8 desc[UR36][R2.64], R0 ;  /* 0x0000000002007986 */ /* 0x0003e2000c101124 */
[----:B------:R-:W-:Y:S05]  /*30e0*/  BRA `(.L_x_22357) ;  /* 0x0000000400187947 */ /* 0x000fea0003800000 */
.L_x_22374:
        /* <DEDUP_REMOVED lines=13> */
.L_x_22382:
[----:B------:R-:W-:-:S04]  /*31c0*/  SHF.R.U32.HI R0, RZ, 0x15, R5 ;  /* 0x00000015ff007819 */ /* 0x000fc80000011605 */
[----:B------:R-:W-:-:S04]  /*31d0*/  LOP3.LUT R0, R0, 0x1, RZ, 0xc0, !PT ;  /* 0x0000000100007812 */ /* 0x000fc800078ec0ff */
[----:B------:R-:W-:-:S04]  /*31e0*/  IADD3 R0, PT, PT, R5, 0x88fffff, R0 ;  /* 0x088fffff05007810 */ /* 0x000fc80007ffe000 */
[----:B------:R-:W-:-:S04]  /*31f0*/  SHF.R.U32.HI R0, RZ, 0x15, R0 ;  /* 0x00000015ff007819 */ /* 0x000fc80000011600 */
[----:B------:R-:W-:-:S07]  /*3200*/  LOP3.LUT R4, R0, 0xff, RZ, 0xc0, !PT ;  /* 0x000000ff00047812 */ /* 0x000fce00078ec0ff */
.L_x_22383:
[----:B------:R-:W-:-:S04]  /*3210*/  SHF.R.U32.HI R5, RZ, 0x18, R5 ;  /* 0x00000018ff057819 */ /* 0x000fc80000011605 */
[----:B------:R-:W-:-:S04]  /*3220*/  LOP3.LUT R4, R4, 0x80, R5, 0xf8, !PT ;  /* 0x0000008004047812 */ /* 0x000fc800078ef805 */
[----:B------:R-:W-:-:S07]  /*3230*/  PRMT R0, R4, 0x7610, R0 ;  /* 0x0000761004007816 */ /* 0x000fce0000000000 */
.L_x_22381:
[----:B------:R-:W-:Y:S05]  /*3240*/  BSYNC.RECONVERGENT B0 ;  /* 0x0000000000007941 */ /* 0x000fea0003800200 */
.L_x_22380:
[----:B------:R0:W-:Y:S01]  /*3250*/  STG.E.U8 desc[UR36][R2.64], R0 ;  /* 0x0000000002007986 */ /* 0x0001e2000c101124 */
[----:B------:R-:W-:Y:S05]  /*3260*/  BRA `(.L_x_22357) ;  /* 0x0000000000b87947 */ /* 0x000fea0003800000 */
.L_x_22373:
[----:B------:R-:W-:-:S09]  /*3270*/  UISETP.NE.AND UP0, UPT, UR4, 0x1c, UPT ;  /* 0x0000001c0400788c */ /* 0x000fd2000bf05270 */
[----:B------:R-:W-:Y:S05]  /*3280*/  BRA.U !UP0, `(.L_x_22384) ;  /* 0x0000000108a47547 */ /* 0x000fea000b800000 */
[----:B------:R-:W-:-:S09]  /*3290*/  UISETP.NE.AND UP0, UPT, UR4, 0x1d, UPT ;  /* 0x0000001d0400788c */ /* 0x000fd2000bf05270 */
[----:B------:R-:W-:Y:S05]  /*32a0*/  BRA.U !UP0, `(.L_x_22385) ;  /* 0x00000001088c7547 */ /* 0x000fea000b800000 */
[----:B------:R-:W-:-:S09]  /*32b0*/  UISETP.NE.AND UP0, UPT, UR4, 0x2c, UPT ;  /* 0x0000002c0400788c */ /* 0x000fd2000bf05270 */
[----:B------:R-:W-:Y:S05]  /*32c0*/  BRA.U !UP0, `(.L_x_22386) ;  /* 0x0000000108447547 */ /* 0x000fea000b800000 */
.L_x_22356:
        /* <DEDUP_REMOVED lines=16> */
.L_x_22387:
[----:B------:R-:W-:Y:S05]  /*33d0*/  BRA `(.L_x_22357) ;  /* 0x00000000005c7947 */ /* 0x000fea0003800000 */
.L_x_22386:
        /* <DEDUP_REMOVED lines=16> */
.L_x_22385:
[----:B------:R-:W-:-:S06]  /*34e0*/  HADD2.F32 R5, -RZ, R5.H0_H0 ;  /* 0x20000005ff057230 */ /* 0x000fcc0000004100 */
[----:B------:R-:W0:Y:S02]  /*34f0*/  F2I.U64.TRUNC R4, R5 ;  /* 0x0000000500047311 */ /* 0x000e24000020d800 */
[----:B0-----:R0:W-:Y:S01]  /*3500*/  STG.E.64 desc[UR36][R2.64], R4 ;  /* 0x0000000402007986 */ /* 0x0011e2000c101b24 */
[----:B------:R-:W-:Y:S05]  /*3510*/  BRA `(.L_x_22357) ;  /* 0x00000000000c7947 */ /* 0x000fea0003800000 */
.L_x_22384:
[----:B------:R-:W-:-:S06]  /*3520*/  HADD2.F32 R5, -RZ, R5.H0_H0 ;  /* 0x20000005ff057230 */ /* 0x000fcc0000004100 */
[----:B------:R-:W0:Y:S02]  /*3530*/  F2I.FTZ.U32.TRUNC.NTZ R5, R5 ;  /* 0x0000000500057305 */ /* 0x000e24000021f000 */
[----:B0-----:R3:W-:Y:S02]  /*3540*/  STG.E desc[UR36][R2.64], R5 ;  /* 0x0000000502007986 */ /* 0x0017e4000c101924 */
.L_x_22357:
[----:B------:R-:W-:-:S07]  /*3550*/  VIADD R17, R17, 0x80 ;  /* 0x0000008011117836 */ /* 0x000fce0000000000 */
.L_x_22313:
[----:B------:R-:W-:Y:S05]  /*3560*/  BSYNC.RECONVERGENT B6 ;  /* 0x0000000000067941 */ /* 0x000fea0003800200 */
.L_x_22312:
[----:B------:R-:W5:Y:S01]  /*3570*/  LDCU UR4, c[0x0][0x380] ;  /* 0x00007000ff0477ac */ /* 0x000f620008000800 */
[----:B------:R-:W-:Y:S01]  /*3580*/  BSSY.RECONVERGENT B6, `(.L_x_22388) ;  /* 0x0000345000067945 */ /* 0x000fe20003800200 */
[----:B-----5:R-:W-:-:S13]  /*3590*/  ISETP.GE.AND P0, PT, R17, UR4, PT ;  /* 0x0000000411007c0c */ /* 0x020fda000bf06270 */
[----:B------:R-:W-:Y:S05]  /*35a0*/  @P0 BRA `(.L_x_22389) ;  /* 0x0000003400080947 */ /* 0x000fea0003800000 */
[----:B------:R-:W5:Y:S01]  /*35b0*/  LDCU UR4, c[0x0][0x388] ;  /* 0x00007100ff0477ac */ /* 0x000f620008000800 */
[----:B01----:R-:W-:Y:S02]  /*35c0*/  IMAD.MOV.U32 R0, RZ, RZ, RZ ;  /* 0x000000ffff007224 */ /* 0x003fe400078e00ff */
[----:B------:R-:W-:Y:S01]  /*35d0*/  IMAD.MOV.U32 R16, RZ, RZ, RZ ;  /* 0x000000ffff107224 */ /* 0x000fe200078e00ff */
[----:B-----5:R-:W-:-:S09]  /*35e0*/  UISETP.NE.AND UP0, UPT, UR4, URZ, UPT ;  /* 0x000000ff0400728c */ /* 0x020fd2000bf05270 */
[----:B------:R-:W-:Y:S05]  /*35f0*/  BRA.U !UP0, `(.L_x_22390) ;  /* 0x0000001108a87547 */ /* 0x000fea000b800000 */
[----:B------:R-:W2:Y:S01]  /*3600*/  LDCU.64 UR4, c[0x0][0x390] ;  /* 0x00007200ff0477ac */ /* 0x000ea20008000a00 */
[----:B------:R-:W-:Y:S01]  /*3610*/  HFMA2 R16, -RZ, RZ, 0, 0 ;  /* 0x00000000ff107431 */ /* 0x000fe200000001ff */
[----:B------:R-:W0:Y:S01]  /*3620*/  LDCU UR6, c[0x0][0x38c] ;  /* 0x00007180ff0677ac */ /* 0x000e220008000800 */
[----:B------:R-:W1:Y:S01]  /*3630*/  LDCU.64 UR8, c[0x0][0x4b8] ;  /* 0x00009700ff0877ac */ /* 0x000e620008000a00 */
[----:B------:R-:W-:Y:S02]  /*3640*/  UISETP.NE.AND UP0, UPT, UR40, URZ, UPT ;  /* 0x000000ff2800728c */ /* 0x000fe4000bf05270 */
        /* <DEDUP_REMOVED lines=293> */
.L_x_22390:
        /* <DEDUP_REMOVED lines=18> */
.L_x_22394:
[----:B------:R-:W2:Y:S02]  /*49c0*/  LDG.E.U8 R2, desc[UR36][R2.64] ;  /* 0x0000002402027981 */ /* 0x000ea4000c1e1100 */
[----:B--2---:R-:W-:-:S04]  /*49d0*/  I2FP.F32.U32 R0, R2 ;  /* 0x0000000200007245 */ /* 0x004fc80000201000 */
[----:B------:R-:W-:Y:S01]  /*49e0*/  F2FP.F16.F32.PACK_AB R0, RZ, R0 ;  /* 0x00000000ff00723e */ /* 0x000fe200000000ff */
[----:B------:R-:W-:Y:S06]  /*49f0*/  BRA `(.L_x_22396) ;  /* 0x0000000c009c7947 */ /* 0x000fec0003800000 */
.L_x_22393:
        /* <DEDUP_REMOVED lines=10> */
.L_x_22398:
[----:B------:R-:W2:Y:S02]  /*4aa0*/  LDG.E R2, desc[UR36][R2.64] ;  /* 0x0000002402027981 */ /* 0x000ea4000c1e1900 */
[----:B--2---:R-:W-:-:S04]  /*4ab0*/  I2FP.F32.S32 R0, R2 ;  /* 0x0000000200007245 */ /* 0x004fc80000201400 */
[----:B------:R-:W-:Y:S01]  /*4ac0*/  F2FP.F16.F32.PACK_AB R0, RZ, R0 ;  /* 0x00000000ff00723e */ /* 0x000fe200000000ff */
[----:B------:R-:W-:Y:S06]  /*4ad0*/  BRA `(.L_x_22396) ;  /* 0x0000000c00647947 */ /* 0x000fec0003800000 */
.L_x_22397:
[----:B------:R-:W2:Y:S02]  /*4ae0*/  LDG.E.U16 R2, desc[UR36][R2.64] ;  /* 0x0000002402027981 */ /* 0x000ea4000c1e1500 */
[----:B--2---:R-:W0:Y:S02]  /*4af0*/  I2F.S16 R0, R2 ;  /* 0x0000000200007306 */ /* 0x004e240000101400 */
[----:B0-----:R-:W-:Y:S01]  /*4b00*/  F2FP.F16.F32.PACK_AB R0, RZ, R0 ;  /* 0x00000000ff00723e */ /* 0x001fe200000000ff */
[----:B------:R-:W-:Y:S06]  /*4b10*/  BRA `(.L_x_22396) ;  /* 0x0000000c00547947 */ /* 0x000fec0003800000 */
.L_x_22392:
        /* <DEDUP_REMOVED lines=9> */
.L_x_22400:
[----:B------:R1:W5:Y:S01]  /*4bb0*/  LDG.E.U16 R0, desc[UR36][R2.64] ;  /* 0x0000002402007981 */ /* 0x000362000c1e1500 */
[----:B------:R-:W-:Y:S05]  /*4bc0*/  BRA `(.L_x_22396) ;  /* 0x0000000c00287947 */ /* 0x000fea0003800000 */
.L_x_22399:
        /* <DEDUP_REMOVED lines=9> */
.L_x_22402:
[----:B------:R0:W5:Y:S01]  /*4c60*/  LDG.E.U16 R0, desc[UR36][R2.64] ;  /* 0x0000002402007981 */ /* 0x000162000c1e1500 */
[----:B------:R-:W-:Y:S05]  /*4c70*/  BRA `(.L_x_22396) ;  /* 0x0000000800fc7947 */ /* 0x000fea0003800000 */
.L_x_22401:
        /* <DEDUP_REMOVED lines=12> */
.L_x_22391:
        /* <DEDUP_REMOVED lines=13> */
.L_x_22405:
        /* <DEDUP_REMOVED lines=12> */
.L_x_22404:
        /* <DEDUP_REMOVED lines=27> */
.L_x_22407:
        /* <DEDUP_REMOVED lines=13> */
.L_x_22406:
[----:B------:R-:W2:Y:S02]  /*5150*/  LDG.E.U16 R0, desc[UR36][R2.64] ;  /* 0x0000002402007981 */ /* 0x000ea4000c1e1500 */
[----:B--2---:R-:W-:-:S04]  /*5160*/  SHF.L.U32 R0, R0, 0x10, RZ ;  /* 0x0000001000007819 */ /* 0x004fc800000006ff */
[----:B------:R-:W-:Y:S01]  /*5170*/  F2FP.F16.F32.PACK_AB R0, RZ, R0 ;  /* 0x00000000ff00723e */ /* 0x000fe200000000ff */
[----:B------:R-:W-:Y:S06]  /*5180*/  BRA `(.L_x_22396) ;  /* 0x0000000400b87947 */ /* 0x000fec0003800000 */
.L_x_22403:
        /* <DEDUP_REMOVED lines=12> */
.L_x_22410:
        /* <DEDUP_REMOVED lines=21> */
.L_x_22414:
[----:B------:R-:W-:Y:S05]  /*53a0*/  BSYNC.RECONVERGENT B1 ;  /* 0x0000000000017941 */ /* 0x000fea0003800200 */
.L_x_22413:
[----:B------:R-:W-:Y:S01]  /*53b0*/  IMAD.SHL.U32 R0, R0, 0x100000, RZ ;  /* 0x0010000000007824 */ /* 0x000fe200078e00ff */
[----:B------:R-:W-:-:S04]  /*53c0*/  LEA R2, R2, 0x3b800000, 0x17 ;  /* 0x3b80000002027811 */ /* 0x000fc800078eb8ff */
[----:B------:R-:W-:-:S07]  /*53d0*/  LOP3.LUT R0, R2, R0, R7, 0xfe, !PT ;  /* 0x0000000002007212 */ /* 0x000fce00078efe07 */
.L_x_22412:
[----:B------:R-:W-:Y:S05]  /*53e0*/  BSYNC.RECONVERGENT B0 ;  /* 0x0000000000007941 */ /* 0x000fea0003800200 */
.L_x_22411:
[----:B------:R-:W-:Y:S01]  /*53f0*/  F2FP.F16.F32.PACK_AB R0, RZ, R0 ;  /* 0x00000000ff00723e */ /* 0x000fe200000000ff */
[----:B------:R-:W-:Y:S06]  /*5400*/  BRA `(.L_x_22396) ;  /* 0x0000000400187947 */ /* 0x000fec0003800000 */
.L_x_22409:
        /* <DEDUP_REMOVED lines=21> */
.L_x_22418:
[----:B------:R-:W-:Y:S05]  /*5560*/  BSYNC.RECONVERGENT B1 ;  /* 0x0000000000017941 */ /* 0x000fea0003800200 */
.L_x_22417:
[----:B------:R-:W-:Y:S01]  /*5570*/  IMAD.SHL.U32 R0, R0, 0x200000, RZ ;  /* 0x0020000000007824 */ /* 0x000fe200078e00ff */
[----:B------:R-:W-:-:S04]  /*5580*/  LEA R2, R2, 0x37800000, 0x17 ;  /* 0x3780000002027811 */ /* 0x000fc800078eb8ff */
[----:B------:R-:W-:-:S07]  /*5590*/  LOP3.LUT R0, R2, R0, R7, 0xfe, !PT ;  /* 0x0000000002007212 */ /* 0x000fce00078efe07 */
.L_x_22416:
[----:B------:R-:W-:Y:S05]  /*55a0*/  BSYNC.RECONVERGENT B0 ;  /* 0x0000000000007941 */ /* 0x000fea0003800200 */
.L_x_22415:
[----:B------:R-:W-:Y:S01]  /*55b0*/  F2FP.F16.F32.PACK_AB R0, RZ, R0 ;  /* 0x00000000ff00723e */ /* 0x000fe200000000ff */
[----:B------:R-:W-:Y:S06]  /*55c0*/  BRA `(.L_x_22396) ;  /* 0x0000000000a87947 */ /* 0x000fec0003800000 */
.L_x_22408:
        /* <DEDUP_REMOVED lines=14> */
.L_x_22422:
[----:B------:R-:W-:Y:S05]  /*56b0*/  BSYNC.RECONVERGENT B0 ;  /* 0x0000000000007941 */ /* 0x000fea0003800200 */
.L_x_22421:
[----:B------:R-:W-:Y:S01]  /*56c0*/  F2FP.F16.F32.PACK_AB R0, RZ, R0 ;  /* 0x00000000ff00723e */ /* 0x000fe200000000ff */
[----:B------:R-:W-:Y:S06]  /*56d0*/  BRA `(.L_x_22396) ;  /* 0x0000000000647947 */ /* 0x000fec0003800000 */
.L_x_22395:
        /* <DEDUP_REMOVED lines=16> */
.L_x_22423:
[----:B------:R-:W-:Y:S01]  /*57e0*/  PRMT R0, RZ, 0x7610, R0 ;  /* 0x00007610ff007816 */ /* 0x000fe20000000000 */
[----:B------:R-:W-:Y:S06]  /*57f0*/  BRA `(.L_x_22396) ;  /* 0x00000000001c7947 */ /* 0x000fec0003800000 */
.L_x_22420:
[----:B------:R-:W2:Y:S02]  /*5800*/  LDG.E.64 R2, desc[UR36][R2.64] ;  /* 0x0000002402027981 */ /* 0x000ea4000c1e1b00 */
[----:B--2---:R-:W0:Y:S02]  /*5810*/  I2F.U64 R0, R2 ;  /* 0x0000000200007312 */ /* 0x004e240000301000 */
[----:B0-----:R-:W-:Y:S01]  /*5820*/  F2FP.F16.F32.PACK_AB R0, RZ, R0 ;  /* 0x00000000ff00723e */ /* 0x001fe200000000ff */
[----:B------:R-:W-:Y:S06]  /*5830*/  BRA `(.L_x_22396) ;  /* 0x00000000000c7947 */ /* 0x000fec0003800000 */
.L_x_22419:
[----:B------:R-:W2:Y:S02]  /*5840*/  LDG.E R2, desc[UR36][R2.64] ;  /* 0x0000002402027981 */ /* 0x000ea4000c1e1900 */
[----:B--2---:R-:W-:-:S04]  /*5850*/  I2FP.F32.U32 R0, R2 ;  /* 0x0000000200007245 */ /* 0x004fc80000201000 */
[----:B------:R-:W-:-:S07]  /*5860*/  F2FP.F16.F32.PACK_AB R0, RZ, R0 ;  /* 0x00000000ff00723e */ /* 0x000fce00000000ff */
.L_x_22396:
        /* <DEDUP_REMOVED lines=12> */
[----:B------:R-:W-:Y:S01]  /*5930*/  UISETP.NE.AND UP0, UPT, UR43, URZ, UPT ;  /* 0x000000ff2b00728c */ /* 0x000fe2000bf05270 */
[----:B------:R-:W-:-:S08]  /*5940*/  LOP3.LUT R3, R0, 0x7fff, RZ, 0xc0, !PT ;  /* 0x00007fff00037812 */ /* 0x000fd000078ec0ff */
[----:B------:R-:W-:Y:S05]  /*5950*/  BRA.U !UP0, `(.L_x_22427) ;  /* 0x0000000108287547 */ /* 0x000fea000b800000 */
[----:B------:R-:W-:Y:S01]  /*5960*/  LOP3.LUT R0, R19, R0, RZ, 0x3c, !PT ;  /* 0x0000000013007212 */ /* 0x000fe200078e3cff */
[----:B------:R-:W-:Y:S01]  /*5970*/  IMAD.MOV.U32 R2, RZ, RZ, 0x1 ;  /* 0x00000001ff027424 */ /* 0x000fe200078e00ff */
[----:B------:R-:W-:Y:S02]  /*5980*/  ISETP.LT.U32.AND P1, PT, R3, UR43, PT ;  /* 0x0000002b03007c0c */ /* 0x000fe4000bf21070 */
[----:B------:R-:W-:-:S04]  /*5990*/  PRMT R0, R0, 0x9910, RZ ;  /* 0x0000991000007816 */ /* 0x000fc800000000ff */
[----:B------:R-:W-:-:S04]  /*59a0*/  ISETP.GT.AND P0, PT, R0, -0x1, PT ;  /* 0xffffffff0000780c */ /* 0x000fc80003f04270 */
[----:B------:R-:W-:-:S04]  /*59b0*/  SEL R0, R2, 0xffff, P0 ;  /* 0x0000ffff02007807 */ /* 0x000fc80000000000 */
[----:B------:R-:W-:-:S04]  /*59c0*/  SEL R0, R0, 0xffff, !P1 ;  /* 0x0000ffff00007807 */ /* 0x000fc80004800000 */
[----:B------:R-:W-:-:S04]  /*59d0*/  IADD3 R0, PT, PT, R19, R0, RZ ;  /* 0x0000000013007210 */ /* 0x000fc80007ffe0ff */
[----:B------:R-:W-:Y:S01]  /*59e0*/  PRMT R5, R0, 0x7610, R5 ;  /* 0x0000761000057816 */ /* 0x000fe20000000005 */
[----:B------:R-:W-:Y:S06]  /*59f0*/  BRA `(.L_x_22426) ;  /* 0x0000000000287947 */ /* 0x000fec0003800000 */
.L_x_22427:
[----:B------:R-:W-:Y:S02]  /*5a00*/  ISETP.NE.AND P0, PT, R3, RZ, PT ;  /* 0x000000ff0300720c */ /* 0x000fe40003f05270 */
[----:B------:R-:W-:-:S11]  /*5a10*/  PRMT R5, R0, 0x7610, R5 ;  /* 0x0000761000057816 */ /* 0x000fd60000000005 */
[----:B------:R-:W-:Y:S05]  /*5a20*/  @!P0 BRA `(.L_x_22426) ;  /* 0x00000000001c8947 */ /* 0x000fea0003800000 */
[----:B------:R-:W-:-:S04]  /*5a30*/  LOP3.LUT R0, R0, 0x8000, RZ, 0xc0, !PT ;  /* 0x0000800000007812 */ /* 0x000fc800078ec0ff */
[----:B------:R-:W-:-:S04]  /*5a40*/  LOP3.LUT R0, R0, 0x1, RZ, 0xfc, !PT ;  /* 0x0000000100007812 */ /* 0x000fc800078efcff */
[----:B------:R-:W-:Y:S01]  /*5a50*/  PRMT R5, R0, 0x7610, R5 ;  /* 0x0000761000057816 */ /* 0x000fe20000000005 */
[----:B------:R-:W-:Y:S06]  /*5a60*/  BRA `(.L_x_22426) ;  /* 0x00000000000c7947 */ /* 0x000fec0003800000 */
.L_x_22425:
[----:B------:R-:W-:-:S05]  /*5a70*/  FADD.FTZ R2, R3, R2 ;  /* 0x0000000203027221 */ /* 0x000fca0000010000 */
[----:B------:R-:W-:-:S04]  /*5a80*/  F2FP.F16.F32.PACK_AB R2, RZ, R2 ;  /* 0x00000002ff02723e */ /* 0x000fc800000000ff */
[----:B------:R-:W-:-:S07]  /*5a90*/  PRMT R5, R2, 0x7610, R5 ;  /* 0x0000761002057816 */ /* 0x000fce0000000005 */
.L_x_22426:
[----:B------:R-:W-:Y:S05]  /*5aa0*/  BSYNC.RECONVERGENT B0 ;  /* 0x0000000000007941 */ /* 0x000fea0003800200 */
.L_x_22424:
        /* <DEDUP_REMOVED lines=18> */
.L_x_22431:
[----:B------:R-:W-:-:S06]  /*5bd0*/  HADD2.F32 R5, -RZ, R5.H0_H0 ;  /* 0x20000005ff057230 */ /* 0x000fcc0000004100 */
[----:B------:R-:W0:Y:S02]  /*5be0*/  F2I.S64.TRUNC R4, R5 ;  /* 0x0000000500047311 */ /* 0x000e24000020d900 */
[----:B0-----:R0:W-:Y:S01]  /*5bf0*/  STG.E.U8 desc[UR36][R2.64], R4 ;  /* 0x0000000402007986 */ /* 0x0011e2000c101124 */
[----:B------:R-:W-:Y:S05]  /*5c00*/  BRA `(.L_x_22433) ;  /* 0x0000000c006c7947 */ /* 0x000fea0003800000 */
.L_x_22430:
        /* <DEDUP_REMOVED lines=10> */
.L_x_22435:
[----:B------:R-:W-:-:S06]  /*5cb0*/  HADD2.F32 R5, -RZ, R5.H0_H0 ;  /* 0x20000005ff057230 */ /* 0x000fcc0000004100 */
[----:B------:R-:W0:Y:S02]  /*5cc0*/  F2I.FTZ.TRUNC.NTZ R5, R5 ;  /* 0x0000000500057305 */ /* 0x000e24000021f100 */
[----:B0-----:R0:W-:Y:S01]  /*5cd0*/  STG.E desc[UR36][R2.64], R5 ;  /* 0x0000000502007986 */ /* 0x0011e2000c101924 */
[----:B------:R-:W-:Y:S05]  /*5ce0*/  BRA `(.L_x_22433) ;  /* 0x0000000c00347947 */ /* 0x000fea0003800000 */
.L_x_22434:
[----:B------:R-:W-:-:S06]  /*5cf0*/  HADD2.F32 R5, -RZ, R5.H0_H0 ;  /* 0x20000005ff057230 */ /* 0x000fcc0000004100 */
[----:B------:R-:W0:Y:S02]  /*5d00*/  F2I.FTZ.TRUNC.NTZ R5, R5 ;  /* 0x0000000500057305 */ /* 0x000e24000021f100 */
[----:B0-----:R0:W-:Y:S01]  /*5d10*/  STG.E.U16 desc[UR36][R2.64], R5 ;  /* 0x0000000502007986 */ /* 0x0011e2000c101524 */
[----:B------:R-:W-:Y:S05]  /*5d20*/  BRA `(.L_x_22433) ;  /* 0x0000000c00247947 */ /* 0x000fea0003800000 */
.L_x_22429:
        /* <DEDUP_REMOVED lines=9> */
.L_x_22437:
[----:B------:R0:W-:Y:S01]  /*5dc0*/  STG.E.U16 desc[UR36][R2.64], R5 ;  /* 0x0000000502007986 */ /* 0x0001e2000c101524 */
[----:B------:R-:W-:Y:S05]  /*5dd0*/  BRA `(.L_x_22433) ;  /* 0x0000000800f87947 */ /* 0x000fea0003800000 */
.L_x_22436:
        /* <DEDUP_REMOVED lines=10> */
.L_x_22439:
[----:B------:R-:W-:-:S05]  /*5e80*/  HADD2.F32 R0, -RZ, R5.H0_H0 ;  /* 0x20000005ff007230 */ /* 0x000fca0000004100 */
[----:B------:R-:W-:-:S04]  /*5e90*/  F2FP.F16.F32.PACK_AB R0, RZ, R0 ;  /* 0x00000000ff00723e */ /* 0x000fc800000000ff */
[----:B------:R-:W-:-:S05]  /*5ea0*/  PRMT R0, R0, 0x5410, RZ ;  /* 0x0000541000007816 */ /* 0x000fca00000000ff */
[----:B------:R0:W-:Y:S01]  /*5eb0*/  STG.E desc[UR36][R2.64], R0 ;  /* 0x0000000002007986 */ /* 0x0001e2000c101924 */
[----:B------:R-:W-:Y:S05]  /*5ec0*/  BRA `(.L_x_22433) ;  /* 0x0000000800bc7947 */ /* 0x000fea0003800000 */
.L_x_22438:
[----:B------:R-:W-:-:S05]  /*5ed0*/  HADD2.F32 R4, -RZ, R5.H0_H0 ;  /* 0x20000005ff047230 */ /* 0x000fca0000004100 */
[----:B------:R-:W-:-:S06]  /*5ee0*/  FMUL.FTZ R4, R4, 1 ;  /* 0x3f80000004047820 */ /* 0x000fcc0000410000 */
[----:B------:R-:W0:Y:S02]  /*5ef0*/  F2F.F64.F32 R4, R4 ;  /* 0x0000000400047310 */ /* 0x000e240000201800 */
[----:B0-----:R0:W-:Y:S01]  /*5f00*/  STG.E.64 desc[UR36][R2.64], R4 ;  /* 0x0000000402007986 */ /* 0x0011e2000c101b24 */
[----:B------:R-:W-:Y:S05]  /*5f10*/  BRA `(.L_x_22433) ;  /* 0x0000000800a87947 */ /* 0x000fea0003800000 */
.L_x_22428:
        /* <DEDUP_REMOVED lines=14> */
.L_x_22443:
        /* <DEDUP_REMOVED lines=18> */
.L_x_22446:
[----:B------:R-:W-:-:S04]  /*6120*/  SHF.R.U32.HI R5, RZ, 0x18, R5 ;  /* 0x00000018ff057819 */ /* 0x000fc80000011605 */
[----:B------:R-:W-:-:S07]  /*6130*/  LOP3.LUT R0, R0, 0x80, R5, 0xf8, !PT ;  /* 0x0000008000007812 */ /* 0x000fce00078ef805 */
.L_x_22445:
[----:B------:R-:W-:Y:S05]  /*6140*/  BSYNC.RECONVERGENT B0 ;  /* 0x0000000000007941 */ /* 0x000fea0003800200 */
.L_x_22444:
[----:B------:R4:W-:Y:S01]  /*6150*/  STG.E.U8 desc[UR36][R2.64], R0 ;  /* 0x0000000002007986 */ /* 0x0009e2000c101124 */
[----:B------:R-:W-:Y:S05]  /*6160*/  BRA `(.L_x_22433) ;  /* 0x0000000800147947 */ /* 0x000fea0003800000 */
.L_x_22442:
        /* <DEDUP_REMOVED lines=18> */
.L_x_22449:
[----:B------:R-:W-:-:S04]  /*6290*/  SHF.R.U32.HI R5, RZ, 0x18, R5 ;  /* 0x00000018ff057819 */ /* 0x000fc80000011605 */
[----:B------:R-:W-:-:S07]  /*62a0*/  LOP3.LUT R0, R0, 0x80, R5, 0xf8, !PT ;  /* 0x0000008000007812 */ /* 0x000fce00078ef805 */
.L_x_22448:
[----:B------:R-:W-:Y:S05]  /*62b0*/  BSYNC.RECONVERGENT B0 ;  /* 0x0000000000007941 */ /* 0x000fea0003800200 */
.L_x_22447:
[----:B------:R3:W-:Y:S01]  /*62c0*/  STG.E.U8 desc[UR36][R2.64], R0 ;  /* 0x0000000002007986 */ /* 0x0007e2000c101124 */
[----:B------:R-:W-:Y:S05]  /*62d0*/  BRA `(.L_x_22433) ;  /* 0x0000000400b87947 */ /* 0x000fea0003800000 */
.L_x_22441:
        /* <DEDUP_REMOVED lines=22> */
.L_x_22451:
[----:B------:R-:W-:-:S06]  /*6440*/  HADD2.F32 R5, -RZ, R5.H0_H0 ;  /* 0x20000005ff057230 */ /* 0x000fcc0000004100 */
[----:B------:R-:W0:Y:S02]  /*6450*/  F2I.U64.TRUNC R4, R5 ;  /* 0x0000000500047311 */ /* 0x000e24000020d800 */
[----:B0-----:R0:W-:Y:S01]  /*6460*/  STG.E.64 desc[UR36][R2.64], R4 ;  /* 0x0000000402007986 */ /* 0x0011e2000c101b24 */
[----:B------:R-:W-:Y:S05]  /*6470*/  BRA `(.L_x_22433) ;  /* 0x0000000400507947 */ /* 0x000fea0003800000 */
.L_x_22450:
[----:B------:R-:W-:-:S06]  /*6480*/  HADD2.F32 R5, -RZ, R5.H0_H0 ;  /* 0x20000005ff057230 */ /* 0x000fcc0000004100 */
[----:B------:R-:W0:Y:S02]  /*6490*/  F2I.FTZ.U32.TRUNC.NTZ R5, R5 ;  /* 0x0000000500057305 */ /* 0x000e24000021f000 */
[----:B0-----:R2:W-:Y:S01]  /*64a0*/  STG.E desc[UR36][R2.64], R5 ;  /* 0x0000000502007986 */ /* 0x0015e2000c101924 */
[----:B------:R-:W-:Y:S05]  /*64b0*/  BRA `(.L_x_22433) ;  /* 0x0000000400407947 */ /* 0x000fea0003800000 */
.L_x_22440:
        /* <DEDUP_REMOVED lines=11> */
.L_x_22453:
[----:B------:R-:W-:Y:S01]  /*6570*/  HADD2.F32 R5, -RZ, R5.H0_H0 ;  /* 0x20000005ff057230 */ /* 0x000fe20000004100 */
[----:B------:R-:W-:-:S04]  /*6580*/  CS2R R6, SRZ ;  /* 0x0000000000067805 */ /* 0x000fc8000001ff00 */
[----:B------:R-:W-:-:S06]  /*6590*/  FMUL.FTZ R5, R5, 1 ;  /* 0x3f80000005057820 */ /* 0x000fcc0000410000 */
[----:B------:R-:W0:Y:S02]  /*65a0*/  F2F.F64.F32 R4, R5 ;  /* 0x0000000500047310 */ /* 0x000e240000201800 */
[----:B0-----:R0:W-:Y:S01]  /*65b0*/  STG.E.128 desc[UR36][R2.64], R4 ;  /* 0x0000000402007986 */ /* 0x0011e2000c101d24 */
[----:B------:R-:W-:Y:S05]  /*65c0*/  BRA `(.L_x_22433) ;  /* 0x0000000000fc7947 */ /* 0x000fea0003800000 */
.L_x_22452:
[----:B------:R-:W-:-:S09]  /*65d0*/  UISETP.NE.AND UP0, UPT, UR4, 0xf, UPT ;  /* 0x0000000f0400788c */ /* 0x000fd2000bf05270 */
[----:B------:R-:W-:Y:S05]  /*65e0*/  BRA.U !UP0, `(.L_x_22454) ;  /* 0x0000000108e87547 */ /* 0x000fea000b800000 */
[----:B------:R-:W-:-:S09]  /*65f0*/  UISETP.NE.AND UP0, UPT, UR4, 0x17, UPT ;  /* 0x000000170400788c */ /* 0x000fd2000bf05270 */
[----:B------:R-:W-:Y:S05]  /*6600*/  BRA.U !UP0, `(.L_x_22455) ;  /* 0x0000000108907547 */ /* 0x000fea000b800000 */
[----:B------:R-:W-:-:S09]  /*6610*/  UISETP.NE.AND UP0, UPT, UR4, 0x18, UPT ;  /* 0x000000180400788c */ /* 0x000fd2000bf05270 */
[----:B------:R-:W-:Y:S05]  /*6620*/  BRA.U !UP0, `(.L_x_22456) ;  /* 0x0000000108447547 */ /* 0x000fea000b800000 */
.L_x_22432:
        /* <DEDUP_REMOVED lines=16> */
.L_x_22457:
[----:B------:R-:W-:Y:S05]  /*6730*/  BRA `(.L_x_22433) ;  /* 0x0000000000a07947 */ /* 0x000fea0003800000 */
.L_x_22456:
        /* <DEDUP_REMOVED lines=13> */
.L_x_22459:
[----:B------:R-:W-:Y:S05]  /*6810*/  BSYNC.RECONVERGENT B0 ;  /* 0x0000000000007941 */ /* 0x000fea0003800200 */
.L_x_22458:
[----:B------:R-:W-:-:S05]  /*6820*/  LOP3.LUT R5, R0, 0x80, R5, 0xf8, !PT ;  /* 0x0000008000057812 */ /* 0x000fca00078ef805 */
[----:B------:R0:W-:Y:S01]  /*6830*/  STG.E.U8 desc[UR36][R2.64], R5 ;  /* 0x0000000502007986 */ /* 0x0001e2000c101124 */
[----:B------:R-:W-:Y:S05]  /*6840*/  BRA `(.L_x_22433) ;  /* 0x00000000005c7947 */ /* 0x000fea0003800000 */
.L_x_22455:
        /* <DEDUP_REMOVED lines=12> */
.L_x_22461:
[----:B------:R-:W-:Y:S01]  /*6910*/  IMAD.MOV.U32 R0, RZ, RZ, 0x7f ;  /* 0x0000007fff007424 */ /* 0x000fe200078e00ff */
[----:B------:R-:W-:-:S04]  /*6920*/  ISETP.GT.U32.AND P0, PT, R4, 0x7f800000, PT ;  /* 0x7f8000000400780c */ /* 0x000fc80003f04070 */
[----:B------:R-:W-:-:S09]  /*6930*/  SEL R0, R0, 0x7c, P0 ;  /* 0x0000007c00007807 */ /* 0x000fd20000000000 */
.L_x_22462:
[----:B------:R-:W-:Y:S05]  /*6940*/  BSYNC.RECONVERGENT B0 ;  /* 0x0000000000007941 */ /* 0x000fea0003800200 */
.L_x_22460:
[----:B------:R-:W-:-:S04]  /*6950*/  SHF.R.U32.HI R5, RZ, 0x18, R5 ;  /* 0x00000018ff057819 */ /* 0x000fc80000011605 */
[----:B------:R-:W-:-:S05]  /*6960*/  LOP3.LUT R5, R0, 0x80, R5, 0xf8, !PT ;  /* 0x0000008000057812 */ /* 0x000fca00078ef805 */
[----:B------:R0:W-:Y:S01]  /*6970*/  STG.E.U8 desc[UR36][R2.64], R5 ;  /* 0x0000000502007986 */ /* 0x0001e2000c101124 */
[----:B------:R-:W-:Y:S05]  /*6980*/  BRA `(.L_x_22433) ;  /* 0x00000000000c7947 */ /* 0x000fea0003800000 */
.L_x_22454:
[----:B------:R-:W-:-:S05]  /*6990*/  HADD2.F32 R0, -RZ, R5.H0_H0 ;  /* 0x20000005ff007230 */ /* 0x000fca0000004100 */
[----:B------:R-:W-:-:S05]  /*69a0*/  F2FP.BF16.F32.PACK_AB R0, RZ, R0 ;  /* 0x00000000ff00723e */ /* 0x000fca00000010ff */
[----:B------:R0:W-:Y:S02]  /*69b0*/  STG.E.U16 desc[UR36][R2.64], R0 ;  /* 0x0000000002007986 */ /* 0x0001e4000c101524 */
.L_x_22433:
[----:B------:R-:W-:-:S07]  /*69c0*/  VIADD R17, R17, 0x80 ;  /* 0x0000008011117836 */ /* 0x000fce0000000000 */
.L_x_22389:
[----:B------:R-:W-:Y:S05]  /*69d0*/  BSYNC.RECONVERGENT B6 ;  /* 0x0000000000067941 */ /* 0x000fea0003800200 */
.L_x_22388:
[----:B------:R-:W5:Y:S01]  /*69e0*/  LDCU UR4, c[0x0][0x380] ;  /* 0x00007000ff0477ac */ /* 0x000f620008000800 */
[----:B------:R-:W-:Y:S01]  /*69f0*/  BSSY.RECONVERGENT B6, `(.L_x_22463) ;  /* 0x0000345000067945 */ /* 0x000fe20003800200 */
[----:B-----5:R-:W-:-:S13]  /*6a00*/  ISETP.GE.AND P0, PT, R17, UR4, PT ;  /* 0x0000000411007c0c */ /* 0x020fda000bf06270 */
[----:B------:R-:W-:Y:S05]  /*6a10*/  @P0 BRA `(.L_x_22464) ;  /* 0x0000003400080947 */ /* 0x000fea0003800000 */
[----:B------:R-:W5:Y:S01]  /*6a20*/  LDCU UR4, c[0x0][0x388] ;  /* 0x00007100ff0477ac */ /* 0x000f620008000800 */
[----:B01-34-:R-:W-:Y:S01]  /*6a30*/  IMAD.MOV.U32 R0, RZ, RZ, RZ ;  /* 0x000000ffff007224 */ /* 0x01bfe200078e00ff */
        /* <DEDUP_REMOVED lines=8> */
[----:B--2---:R-:W-:-:S05]  /*6ac0*/  IMAD.HI.U32 R2, R17, UR4, R16 ;  /* 0x0000000411027c27 */ /* 0x004fca000f8e0010 */
        /* <DEDUP_REMOVED lines=292> */
.L_x_22465:
[----:B------:R-:W2:Y:S01]  /*7d10*/  LDCU.64 UR6, c[0x0][0x588] ;  /* 0x0000b100ff0677ac */ /* 0x000ea20008000a00 */
[----:B------:R-:W-:-:S04]  /*7d20*/  UPRMT UR4, UR42, 0x9910, URZ ;  /* 0x000099102a047896 */ /* 0x000fc800080000ff */
[----:B------:R-:W-:Y:S01]  /*7d30*/  UISETP.GT.AND UP0, UPT, UR4, 0x9, UPT ;  /* 0x000000090400788c */ /* 0x000fe2000bf04270 */
[----:B--2---:R-:W-:-:S05]  /*7d40*/  IADD3 R2, P0, PT, R0, UR6, RZ ;  /* 0x0000000600027c10 */ /* 0x004fca000ff1e0ff */
        /* <DEDUP_REMOVED lines=14> */
.L_x_22469:
[----:B------:R-:W2:Y:S02]  /*7e30*/  LDG.E.U8 R2, desc[UR36][R2.64] ;  /* 0x0000002402027981 */ /* 0x000ea4000c1e1100 */
[----:B--2---:R-:W-:-:S04]  /*7e40*/  I2FP.F32.U32 R0, R2 ;  /* 0x0000000200007245 */ /* 0x004fc80000201000 */
[----:B------:R-:W-:Y:S01]  /*7e50*/  F2FP.F16.F32.PACK_AB R0, RZ, R0 ;  /* 0x00000000ff00723e */ /* 0x000fe200000000ff */
[----:B------:R-:W-:Y:S06]  /*7e60*/  BRA `(.L_x_22471) ;  /* 0x0000000c009c7947 */ /* 0x000fec0003800000 */
.L_x_22468:
        /* <DEDUP_REMOVED lines=10> */
.L_x_22473:
[----:B------:R-:W2:Y:S02]  /*7f10*/  LDG.E R2, desc[UR36][R2.64] ;  /* 0x0000002402027981 */ /* 0x000ea4000c1e1900 */
[----:B--2---:R-:W-:-:S04]  /*7f20*/  I2FP.F32.S32 R0, R2 ;  /* 0x0000000200007245 */ /* 0x004fc80000201400 */
[----:B------:R-:W-:Y:S01]  /*7f30*/  F2FP.F16.F32.PACK_AB R0, RZ, R0 ;  /* 0x00000000ff00723e */ /* 0x000fe200000000ff */
[----:B------:R-:W-:Y:S06]  /*7f40*/  BRA `(.L_x_22471) ;  /* 0x0000000c00647947 */ /* 0x000fec0003800000 */
.L_x_22472:
[----:B------:R-:W2:Y:S02]  /*7f50*/  LDG.E.U16 R2, desc[UR36][R2.64] ;  /* 0x0000002402027981 */ /* 0x000ea4000c1e1500 */
[----:B--2---:R-:W0:Y:S02]  /*7f60*/  I2F.S16 R0, R2 ;  /* 0x0000000200007306 */ /* 0x004e240000101400 */
[----:B0-----:R-:W-:Y:S01]  /*7f70*/  F2FP.F16.F32.PACK_AB R0, RZ, R0 ;  /* 0x00000000ff00723e */ /* 0x001fe200000000ff */
[----:B------:R-:W-:Y:S06]  /*7f80*/  BRA `(.L_x_22471) ;  /* 0x0000000c00547947 */ /* 0x000fec0003800000 */
.L_x_22467:
        /* <DEDUP_REMOVED lines=9> */
.L_x_22475:
[----:B------:R0:W5:Y:S01]  /*8020*/  LDG.E.U16 R0, desc[UR36][R2.64] ;  /* 0x0000002402007981 */ /* 0x000162000c1e1500 */
[----:B------:R-:W-:Y:S05]  /*8030*/  BRA `(.L_x_22471) ;  /* 0x0000000c00287947 */ /* 0x000fea0003800000 */
.L_x_22474:
        /* <DEDUP_REMOVED lines=9> */
.L_x_22477:
[----:B------:R1:W5:Y:S01]  /*80d0*/  LDG.E.U16 R0, desc[UR36][R2.64] ;  /* 0x0000002402007981 */ /* 0x000362000c1e1500 */
[----:B------:R-:W-:Y:S05]  /*80e0*/  BRA `(.L_x_22471) ;  /* 0x0000000800fc7947 */ /* 0x000fea0003800000 */
.L_x_22476:
        /* <DEDUP_REMOVED lines=12> */
.L_x_22466:
        /* <DEDUP_REMOVED lines=13> */
.L_x_22480:
        /* <DEDUP_REMOVED lines=12> */
.L_x_22479:
        /* <DEDUP_REMOVED lines=27> */
.L_x_22482:
        /* <DEDUP_REMOVED lines=13> */
.L_x_22481:
[----:B------:R-:W2:Y:S02]  /*85c0*/  LDG.E.U16 R0, desc[UR36][R2.64] ;  /* 0x0000002402007981 */ /* 0x000ea4000c1e1500 */
[----:B--2---:R-:W-:-:S05]  /*85d0*/  IMAD.U32 R0, R0, 0x10000, RZ ;  /* 0x0001000000007824 */ /* 0x004fca00078e00ff */
[----:B------:R-:W-:Y:S01]  /*85e0*/  F2FP.F16.F32.PACK_AB R0, RZ, R0 ;  /* 0x00000000ff00723e */ /* 0x000fe200000000ff */
[----:B------:R-:W-:Y:S06]  /*85f0*/  BRA `(.L_x_22471) ;  /* 0x0000000400b87947 */ /* 0x000fec0003800000 */
.L_x_22478:
        /* <DEDUP_REMOVED lines=12> */
.L_x_22485:
        /* <DEDUP_REMOVED lines=21> */
.L_x_22489:
[----:B------:R-:W-:Y:S05]  /*8810*/  BSYNC.RECONVERGENT B1 ;  /* 0x0000000000017941 */ /* 0x000fea0003800200 */
.L_x_22488:
[----:B------:R-:W-:Y:S01]  /*8820*/  IMAD.SHL.U32 R0, R0, 0x100000, RZ ;  /* 0x0010000000007824 */ /* 0x000fe200078e00ff */
[----:B------:R-:W-:-:S04]  /*8830*/  LEA R2, R2, 0x3b800000, 0x17 ;  /* 0x3b80000002027811 */ /* 0x000fc800078eb8ff */
[----:B------:R-:W-:-:S07]  /*8840*/  LOP3.LUT R0, R2, R0, R7, 0xfe, !PT ;  /* 0x0000000002007212 */ /* 0x000fce00078efe07 */
.L_x_22487:
[----:B------:R-:W-:Y:S05]  /*8850*/  BSYNC.RECONVERGENT B0 ;  /* 0x0000000000007941 */ /* 0x000fea0003800200 */
.L_x_22486:
[----:B------:R-:W-:Y:S01]  /*8860*/  F2FP.F16.F32.PACK_AB R0, RZ, R0 ;  /* 0x00000000ff00723e */ /* 0x000fe200000000ff */
[----:B------:R-:W-:Y:S06]  /*8870*/  BRA `(.L_x_22471) ;  /* 0x0000000400187947 */ /* 0x000fec0003800000 */
.L_x_22484:
        /* <DEDUP_REMOVED lines=21> */
.L_x_22493:
[----:B------:R-:W-:Y:S05]  /*89d0*/  BSYNC.RECONVERGENT B1 ;  /* 0x0000000000017941 */ /* 0x000fea0003800200 */
.L_x_22492:
[----:B------:R-:W-:Y:S02]  /*89e0*/  SHF.L.U32 R0, R0, 0x15, RZ ;  /* 0x0000001500007819 */ /* 0x000fe400000006ff */
[----:B------:R-:W-:-:S04]  /*89f0*/  LEA R2, R2, 0x37800000, 0x17 ;  /* 0x3780000002027811 */ /* 0x000fc800078eb8ff */
[----:B------:R-:W-:-:S07]  /*8a00*/  LOP3.LUT R0, R2, R0, R7, 0xfe, !PT ;  /* 0x0000000002007212 */ /* 0x000fce00078efe07 */
.L_x_22491:
[----:B------:R-:W-:Y:S05]  /*8a10*/  BSYNC.RECONVERGENT B0 ;  /* 0x0000000000007941 */ /* 0x000fea0003800200 */
.L_x_22490:
[----:B------:R-:W-:Y:S01]  /*8a20*/  F2FP.F16.F32.PACK_AB R0, RZ, R0 ;  /* 0x00000000ff00723e */ /* 0x000fe200000000ff */
[----:B------:R-:W-:Y:S06]  /*8a30*/  BRA `(.L_x_22471) ;  /* 0x0000000000a87947 */ /* 0x000fec0003800000 */
.L_x_22483:
        /* <DEDUP_REMOVED lines=14> */
.L_x_22497:
[----:B------:R-:W-:Y:S05]  /*8b20*/  BSYNC.RECONVERGENT B0 ;  /* 0x0000000000007941 */ /* 0x000fea0003800200 */
.L_x_22496:
[----:B------:R-:W-:Y:S01]  /*8b30*/  F2FP.F16.F32.PACK_AB R0, RZ, R0 ;  /* 0x00000000ff00723e */ /* 0x000fe200000000ff */
[----:B------:R-:W-:Y:S06]  /*8b40*/  BRA `(.L_x_22471) ;  /* 0x0000000000647947 */ /* 0x000fec0003800000 */
.L_x_22470:
        /* <DEDUP_REMOVED lines=16> */
.L_x_22498:
[----:B------:R-:W-:Y:S01]  /*8c50*/  PRMT R0, RZ, 0x7610, R0 ;  /* 0x00007610ff007816 */ /* 0x000fe20000000000 */
[----:B------:R-:W-:Y:S06]  /*8c60*/  BRA `(.L_x_22471) ;  /* 0x00000000001c7947 */ /* 0x000fec0003800000 */
.L_x_22495:
[----:B------:R-:W2:Y:S02]  /*8c70*/  LDG.E.64 R2, desc[UR36][R2.64] ;  /* 0x0000002402027981 */ /* 0x000ea4000c1e1b00 */
[----:B--2---:R-:W0:Y:S02]  /*8c80*/  I2F.U64 R0, R2 ;  /* 0x0000000200007312 */ /* 0x004e240000301000 */
[----:B0-----:R-:W-:Y:S01]  /*8c90*/  F2FP.F16.F32.PACK_AB R0, RZ, R0 ;  /* 0x00000000ff00723e */ /* 0x001fe200000000ff */
[----:B------:R-:W-:Y:S06]  /*8ca0*/  BRA `(.L_x_22471) ;  /* 0x00000000000c7947 */ /* 0x000fec0003800000 */
.L_x_22494:
[----:B------:R-:W2:Y:S02]  /*8cb0*/  LDG.E R2, desc[UR36][R2.64] ;  /* 0x0000002402027981 */ /* 0x000ea4000c1e1900 */
[----:B--2---:R-:W-:-:S04]  /*8cc0*/  I2FP.F32.U32 R0, R2 ;  /* 0x0000000200007245 */ /* 0x004fc80000201000 */
[----:B------:R-:W-:-:S07]  /*8cd0*/  F2FP.F16.F32.PACK_AB R0, RZ, R0 ;  /* 0x00000000ff00723e */ /* 0x000fce00000000ff */
.L_x_22471:
        /* <DEDUP_REMOVED lines=21> */
[----:B------:R-:W-:-:S05]  /*8e30*/  SEL R0, R0, 0xffff, !P1 ;  /* 0x0000ffff00007807 */ /* 0x000fca0004800000 */
[----:B------:R-:W-:-:S05]  /*8e40*/  IMAD.IADD R0, R19, 0x1, R0 ;  /* 0x0000000113007824 */ /* 0x000fca00078e0200 */
[----:B------:R-:W-:Y:S01]  /*8e50*/  PRMT R5, R0, 0x7610, R5 ;  /* 0x0000761000057816 */ /* 0x000fe20000000005 */
[----:B------:R-:W-:Y:S06]  /*8e60*/  BRA `(.L_x_22501) ;  /* 0x0000000000287947 */ /* 0x000fec0003800000 */
.L_x_22502:
[----:B------:R-:W-:Y:S02]  /*8e70*/  ISETP.NE.AND P0, PT, R3, RZ, PT ;  /* 0x000000ff0300720c */ /* 0x000fe40003f05270 */
[----:B------:R-:W-:-:S11]  /*8e80*/  PRMT R5, R0, 0x7610, R5 ;  /* 0x0000761000057816 */ /* 0x000fd60000000005 */
[----:B------:R-:W-:Y:S05]  /*8e90*/  @!P0 BRA `(.L_x_22501) ;  /* 0x00000000001c8947 */ /* 0x000fea0003800000 */
[----:B------:R-:W-:-:S04]  /*8ea0*/  LOP3.LUT R0, R0, 0x8000, RZ, 0xc0, !PT ;  /* 0x0000800000007812 */ /* 0x000fc800078ec0ff */
[----:B------:R-:W-:-:S04]  /*8eb0*/  LOP3.LUT R0, R0, 0x1, RZ, 0xfc, !PT ;  /* 0x0000000100007812 */ /* 0x000fc800078efcff */
[----:B------:R-:W-:Y:S01]  /*8ec0*/  PRMT R5, R0, 0x7610, R5 ;  /* 0x0000761000057816 */ /* 0x000fe20000000005 */
[----:B------:R-:W-:Y:S06]  /*8ed0*/  BRA `(.L_x_22501) ;  /* 0x00000000000c7947 */ /* 0x000fec0003800000 */
.L_x_22500:
[----:B------:R-:W-:-:S05]  /*8ee0*/  FADD.FTZ R2, R3, R2 ;  /* 0x0000000203027221 */ /* 0x000fca0000010000 */
[----:B------:R-:W-:-:S04]  /*8ef0*/  F2FP.F16.F32.PACK_AB R2, RZ, R2 ;  /* 0x00000002ff02723e */ /* 0x000fc800000000ff */
[----:B------:R-:W-:-:S07]  /*8f00*/  PRMT R5, R2, 0x7610, R5 ;  /* 0x0000761002057816 */ /* 0x000fce0000000005 */
.L_x_22501:
[----:B------:R-:W-:Y:S05]  /*8f10*/  BSYNC.RECONVERGENT B0 ;  /* 0x0000000000007941 */ /* 0x000fea0003800200 */
.L_x_22499:
        /* <DEDUP_REMOVED lines=18> */
.L_x_22506:
[----:B------:R-:W-:-:S06]  /*9040*/  HADD2.F32 R5, -RZ, R5.H0_H0 ;  /* 0x20000005ff057230 */ /* 0x000fcc0000004100 */
[----:B------:R-:W0:Y:S02]  /*9050*/  F2I.S64.TRUNC R4, R5 ;  /* 0x0000000500047311 */ /* 0x000e24000020d900 */
[----:B0-----:R0:W-:Y:S01]  /*9060*/  STG.E.U8 desc[UR36][R2.64], R4 ;  /* 0x0000000402007986 */ /* 0x0011e2000c101124 */
[----:B------:R-:W-:Y:S05]  /*9070*/  BRA `(.L_x_22508) ;  /* 0x0000000c006c7947 */ /* 0x000fea0003800000 */
.L_x_22505:
        /* <DEDUP_REMOVED lines=10> */
.L_x_22510:
[----:B------:R-:W-:-:S06]  /*9120*/  HADD2.F32 R5, -RZ, R5.H0_H0 ;  /* 0x20000005ff057230 */ /* 0x000fcc0000004100 */
[----:B------:R-:W0:Y:S02]  /*9130*/  F2I.FTZ.TRUNC.NTZ R5, R5 ;  /* 0x0000000500057305 */ /* 0x000e24000021f100 */
[----:B0-----:R0:W-:Y:S01]  /*9140*/  STG.E desc[UR36][R2.64], R5 ;  /* 0x0000000502007986 */ /* 0x0011e2000c101924 */
[----:B------:R-:W-:Y:S05]  /*9150*/  BRA `(.L_x_22508) ;  /* 0x0000000c00347947 */ /* 0x000fea0003800000 */
.L_x_22509:
[----:B------:R-:W-:-:S06]  /*9160*/  HADD2.F32 R5, -RZ, R5.H0_H0 ;  /* 0x20000005ff057230 */ /* 0x000fcc0000004100 */
[----:B------:R-:W0:Y:S02]  /*9170*/  F2I.FTZ.TRUNC.NTZ R5, R5 ;  /* 0x0000000500057305 */ /* 0x000e24000021f100 */
[----:B0-----:R0:W-:Y:S01]  /*9180*/  STG.E.U16 desc[UR36][R2.64], R5 ;  /* 0x0000000502007986 */ /* 0x0011e2000c101524 */
[----:B------:R-:W-:Y:S05]  /*9190*/  BRA `(.L_x_22508) ;  /* 0x0000000c00247947 */ /* 0x000fea0003800000 */
.L_x_22504:
        /* <DEDUP_REMOVED lines=9> */
.L_x_22512:
[----:B------:R0:W-:Y:S01]  /*9230*/  STG.E.U16 desc[UR36][R2.64], R5 ;  /* 0x0000000502007986 */ /* 0x0001e2000c101524 */
[----:B------:R-:W-:Y:S05]  /*9240*/  BRA `(.L_x_22508) ;  /* 0x0000000800f87947 */ /* 0x000fea0003800000 */
.L_x_22511:
        /* <DEDUP_REMOVED lines=10> */
.L_x_22514:
[----:B------:R-:W-:-:S05]  /*92f0*/  HADD2.F32 R0, -RZ, R5.H0_H0 ;  /* 0x20000005ff007230 */ /* 0x000fca0000004100 */
[----:B------:R-:W-:-:S04]  /*9300*/  F2FP.F16.F32.PACK_AB R0, RZ, R0 ;  /* 0x00000000ff00723e */ /* 0x000fc800000000ff */
[----:B------:R-:W-:-:S05]  /*9310*/  PRMT R0, R0, 0x5410, RZ ;  /* 0x0000541000007816 */ /* 0x000fca00000000ff */
[----:B------:R0:W-:Y:S01]  /*9320*/  STG.E desc[UR36][R2.64], R0 ;  /* 0x0000000002007986 */ /* 0x0001e2000c101924 */
[----:B------:R-:W-:Y:S05]  /*9330*/  BRA `(.L_x_22508) ;  /* 0x0000000800bc7947 */ /* 0x000fea0003800000 */
.L_x_22513:
[----:B------:R-:W-:-:S05]  /*9340*/  HADD2.F32 R4, -RZ, R5.H0_H0 ;  /* 0x20000005ff047230 */ /* 0x000fca0000004100 */
[----:B------:R-:W-:-:S06]  /*9350*/  FMUL.FTZ R4, R4, 1 ;  /* 0x3f80000004047820 */ /* 0x000fcc0000410000 */
[----:B------:R-:W0:Y:S02]  /*9360*/  F2F.F64.F32 R4, R4 ;  /* 0x0000000400047310 */ /* 0x000e240000201800 */
[----:B0-----:R0:W-:Y:S01]  /*9370*/  STG.E.64 desc[UR36][R2.64], R4 ;  /* 0x0000000402007986 */ /* 0x0011e2000c101b24 */
[----:B------:R-:W-:Y:S05]  /*9380*/  BRA `(.L_x_22508) ;  /* 0x0000000800a87947 */ /* 0x000fea0003800000 */
.L_x_22503:
        /* <DEDUP_REMOVED lines=14> */
.L_x_22518:
        /* <DEDUP_REMOVED lines=18> */
.L_x_22521:
[----:B------:R-:W-:-:S04]  /*9590*/  SHF.R.U32.HI R5, RZ, 0x18, R5 ;  /* 0x00000018ff057819 */ /* 0x000fc80000011605 */
[----:B------:R-:W-:-:S07]  /*95a0*/  LOP3.LUT R0, R0, 0x80, R5, 0xf8, !PT ;  /* 0x0000008000007812 */ /* 0x000fce00078ef805 */
.L_x_22520:
[----:B------:R-:W-:Y:S05]  /*95b0*/  BSYNC.RECONVERGENT B0 ;  /* 0x0000000000007941 */ /* 0x000fea0003800200 */
.L_x_22519:
[----:B------:R0:W-:Y:S01]  /*95c0*/  STG.E.U8 desc[UR36][R2.64], R0 ;  /* 0x0000000002007986 */ /* 0x0001e2000c101124 */
[----:B------:R-:W-:Y:S05]  /*95d0*/  BRA `(.L_x_22508) ;  /* 0x0000000800147947 */ /* 0x000fea0003800000 */
.L_x_22517:
        /* <DEDUP_REMOVED lines=18> */
.L_x_22524:
[----:B------:R-:W-:-:S04]  /*9700*/  SHF.R.U32.HI R5, RZ, 0x18, R5 ;  /* 0x00000018ff057819 */ /* 0x000fc80000011605 */
[----:B------:R-:W-:-:S07]  /*9710*/  LOP3.LUT R0, R0, 0x80, R5, 0xf8, !PT ;  /* 0x0000008000007812 */ /* 0x000fce00078ef805 */
.L_x_22523:
[----:B------:R-:W-:Y:S05]  /*9720*/  BSYNC.RECONVERGENT B0 ;  /* 0x0000000000007941 */ /* 0x000fea0003800200 */
.L_x_22522:
[----:B------:R0:W-:Y:S01]  /*9730*/  STG.E.U8 desc[UR36][R2.64], R0 ;  /* 0x0000000002007986 */ /* 0x0001e2000c101124 */
[----:B------:R-:W-:Y:S05]  /*9740*/  BRA `(.L_x_22508) ;  /* 0x0000000400b87947 */ /* 0x000fea0003800000 */
.L_x_22516:
        /* <DEDUP_REMOVED lines=22> */
.L_x_22526:
[----:B------:R-:W-:-:S06]  /*98b0*/  HADD2.F32 R5, -RZ, R5.H0_H0 ;  /* 0x20000005ff057230 */ /* 0x000fcc0000004100 */
[----:B------:R-:W0:Y:S02]  /*98c0*/  F2I.U64.TRUNC R4, R5 ;  /* 0x0000000500047311 */ /* 0x000e24000020d800 */
[----:B0-----:R0:W-:Y:S01]  /*98d0*/  STG.E.64 desc[UR36][R2.64], R4 ;  /* 0x0000000402007986 */ /* 0x0011e2000c101b24 */
[----:B------:R-:W-:Y:S05]  /*98e0*/  BRA `(.L_x_22508) ;  /* 0x0000000400507947 */ /* 0x000fea0003800000 */
.L_x_22525:
[----:B------:R-:W-:-:S06]  /*98f0*/  HADD2.F32 R5, -RZ, R5.H0_H0 ;  /* 0x20000005ff057230 */ /* 0x000fcc0000004100 */
[----:B------:R-:W0:Y:S02]  /*9900*/  F2I.FTZ.U32.TRUNC.NTZ R5, R5 ;  /* 0x0000000500057305 */ /* 0x000e24000021f000 */
[----:B0-----:R0:W-:Y:S01]  /*9910*/  STG.E desc[UR36][R2.64], R5 ;  /* 0x0000000502007986 */ /* 0x0011e2000c101924 */
[----:B------:R-:W-:Y:S05]  /*9920*/  BRA `(.L_x_22508) ;  /* 0x0000000400407947 */ /* 0x000fea0003800000 */
.L_x_22515:
        /* <DEDUP_REMOVED lines=11> */
.L_x_22528:
[----:B------:R-:W-:Y:S01]  /*99e0*/  HADD2.F32 R5, -RZ, R5.H0_H0 ;  /* 0x20000005ff057230 */ /* 0x000fe20000004100 */
[----:B------:R-:W-:-:S04]  /*99f0*/  CS2R R6, SRZ ;  /* 0x0000000000067805 */ /* 0x000fc8000001ff00 */
[----:B------:R-:W-:-:S06]  /*9a00*/  FMUL.FTZ R5, R5, 1 ;  /* 0x3f80000005057820 */ /* 0x000fcc0000410000 */
[----:B------:R-:W0:Y:S02]  /*9a10*/  F2F.F64.F32 R4, R5 ;  /* 0x0000000500047310 */ /* 0x000e240000201800 */
[----:B0-----:R0:W-:Y:S01]  /*9a20*/  STG.E.128 desc[UR36][R2.64], R4 ;  /* 0x0000000402007986 */ /* 0x0011e2000c101d24 */
[----:B------:R-:W-:Y:S05]  /*9a30*/  BRA `(.L_x_22508) ;  /* 0x0000000000fc7947 */ /* 0x000fea0003800000 */
.L_x_22527:
[----:B------:R-:W-:-:S09]  /*9a40*/  UISETP.NE.AND UP0, UPT, UR4, 0xf, UPT ;  /* 0x0000000f0400788c */ /* 0x000fd2000bf05270 */
[----:B------:R-:W-:Y:S05]  /*9a50*/  BRA.U !UP0, `(.L_x_22529) ;  /* 0x0000000108e87547 */ /* 0x000fea000b800000 */
[----:B------:R-:W-:-:S09]  /*9a60*/  UISETP.NE.AND UP0, UPT, UR4, 0x17, UPT ;  /* 0x000000170400788c */ /* 0x000fd2000bf05270 */
[----:B------:R-:W-:Y:S05]  /*9a70*/  BRA.U !UP0, `(.L_x_22530) ;  /* 0x0000000108907547 */ /* 0x000fea000b800000 */
[----:B------:R-:W-:-:S09]  /*9a80*/  UISETP.NE.AND UP0, UPT, UR4, 0x18, UPT ;  /* 0x000000180400788c */ /* 0x000fd2000bf05270 */
[----:B------:R-:W-:Y:S05]  /*9a90*/  BRA.U !UP0, `(.L_x_22531) ;  /* 0x0000000108447547 */ /* 0x000fea000b800000 */
.L_x_22507:
        /* <DEDUP_REMOVED lines=16> */
.L_x_22532:
[----:B------:R-:W-:Y:S05]  /*9ba0*/  BRA `(.L_x_22508) ;  /* 0x0000000000a07947 */ /* 0x000fea0003800000 */
.L_x_22531:
        /* <DEDUP_REMOVED lines=13> */
.L_x_22534:
[----:B------:R-:W-:Y:S05]  /*9c80*/  BSYNC.RECONVERGENT B0 ;  /* 0x0000000000007941 */ /* 0x000fea0003800200 */
.L_x_22533:
[----:B------:R-:W-:-:S05]  /*9c90*/  LOP3.LUT R5, R0, 0x80, R5, 0xf8, !PT ;  /* 0x0000008000057812 */ /* 0x000fca00078ef805 */
[----:B------:R2:W-:Y:S01]  /*9ca0*/  STG.E.U8 desc[UR36][R2.64], R5 ;  /* 0x0000000502007986 */ /* 0x0005e2000c101124 */
[----:B------:R-:W-:Y:S05]  /*9cb0*/  BRA `(.L_x_22508) ;  /* 0x00000000005c7947 */ /* 0x000fea0003800000 */
.L_x_22530:
        /* <DEDUP_REMOVED lines=12> */
.L_x_22536:
[----:B------:R-:W-:Y:S01]  /*9d80*/  IMAD.MOV.U32 R0, RZ, RZ, 0x7f ;  /* 0x0000007fff007424 */ /* 0x000fe200078e00ff */
[----:B------:R-:W-:-:S04]  /*9d90*/  ISETP.GT.U32.AND P0, PT, R4, 0x7f800000, PT ;  /* 0x7f8000000400780c */ /* 0x000fc80003f04070 */
[----:B------:R-:W-:-:S09]  /*9da0*/  SEL R0, R0, 0x7c, P0 ;  /* 0x0000007c00007807 */ /* 0x000fd20000000000 */
.L_x_22537:
[----:B------:R-:W-:Y:S05]  /*9db0*/  BSYNC.RECONVERGENT B0 ;  /* 0x0000000000007941 */ /* 0x000fea0003800200 */
.L_x_22535:
[----:B------:R-:W-:-:S04]  /*9dc0*/  SHF.R.U32.HI R5, RZ, 0x18, R5 ;  /* 0x00000018ff057819 */ /* 0x000fc80000011605 */
[----:B------:R-:W-:-:S05]  /*9dd0*/  LOP3.LUT R5, R0, 0x80, R5, 0xf8, !PT ;  /* 0x0000008000057812 */ /* 0x000fca00078ef805 */
[----:B------:R3:W-:Y:S01]  /*9de0*/  STG.E.U8 desc[UR36][R2.64], R5 ;  /* 0x0000000502007986 */ /* 0x0007e2000c101124 */
[----:B------:R-:W-:Y:S05]  /*9df0*/  BRA `(.L_x_22508) ;  /* 0x00000000000c7947 */ /* 0x000fea0003800000 */
.L_x_22529:
[----:B------:R-:W-:-:S05]  /*9e00*/  HADD2.F32 R0, -RZ, R5.H0_H0 ;  /* 0x20000005ff007230 */ /* 0x000fca0000004100 */
[----:B------:R-:W-:-:S05]  /*9e10*/  F2FP.BF16.F32.PACK_AB R0, RZ, R0 ;  /* 0x00000000ff00723e */ /* 0x000fca00000010ff */
[----:B------:R4:W-:Y:S02]  /*9e20*/  STG.E.U16 desc[UR36][R2.64], R0 ;  /* 0x0000000002007986 */ /* 0x0009e4000c101524 */
.L_x_22508:
[----:B------:R-:W-:-:S07]  /*9e30*/  IADD3 R17, PT, PT, R17, 0x80, RZ ;  /* 0x0000008011117810 */ /* 0x000fce0007ffe0ff */
.L_x_22464:
[----:B------:R-:W-:Y:S05]  /*9e40*/  BSYNC.RECONVERGENT B6 ;  /* 0x0000000000067941 */ /* 0x000fea0003800200 */
.L_x_22463:
[----:B------:R-:W5:Y:S02]  /*9e50*/  LDCU UR4, c[0x0][0x380] ;  /* 0x00007000ff0477ac */ /* 0x000f640008000800 */
[----:B-----5:R-:W-:-:S13]  /*9e60*/  ISETP.GE.AND P0, PT, R17, UR4, PT ;  /* 0x0000000411007c0c */ /* 0x020fda000bf06270 */
[----:B------:R-:W-:Y:S05]  /*9e70*/  @P0 EXIT ;  /* 0x000000000000094d */ /* 0x000fea0003800000 */
[----:B------:R-:W5:Y:S01]  /*9e80*/  LDCU UR4, c[0x0][0x388] ;  /* 0x00007100ff0477ac */ /* 0x000f620008000800 */
[----:B01-34-:R-:W-:Y:S02]  /*9e90*/  IMAD.MOV.U32 R0, RZ, RZ, RZ ;  /* 0x000000ffff007224 */ /* 0x01bfe400078e00ff */
        /* <DEDUP_REMOVED lines=301> */
.L_x_22538:
[----:B------:R-:W0:Y:S01]  /*b170*/  LDCU.128 UR8, c[0x0][0x580] ;  /* 0x0000b000ff0877ac */ /* 0x000e220008000c00 */
[----:B------:R-:W-:-:S04]  /*b180*/  UPRMT UR4, UR42, 0x9910, URZ ;  /* 0x000099102a047896 */ /* 0x000fc800080000ff */
[----:B------:R-:W-:Y:S01]  /*b190*/  UISETP.GT.AND UP0, UPT, UR4, 0x9, UPT ;  /* 0x000000090400788c */ /* 0x000fe2000bf04270 */
[----:B0-----:R-:W-:Y:S02]  /*b1a0*/  IADD3 R16, P0, PT, R16, UR8, RZ ;  /* 0x0000000810107c10 */ /* 0x001fe4000ff1e0ff */
[----:B--2---:R-:W-:-:S03]  /*b1b0*/  IADD3 R2, P1, PT, R0, UR10, RZ ;  /* 0x0000000a00027c10 */ /* 0x004fc6000ff3e0ff */
        /* <DEDUP_REMOVED lines=15> */
.L_x_22542:
[----:B------:R-:W2:Y:S02]  /*b2b0*/  LDG.E.U8 R2, desc[UR36][R2.64] ;  /* 0x0000002402027981 */ /* 0x000ea4000c1e1100 */
[----:B--2---:R-:W-:-:S04]  /*b2c0*/  I2FP.F32.U32 R0, R2 ;  /* 0x0000000200007245 */ /* 0x004fc80000201000 */
[----:B------:R-:W-:Y:S01]  /*b2d0*/  F2FP.F16.F32.PACK_AB R0, RZ, R0 ;  /* 0x00000000ff00723e */ /* 0x000fe200000000ff */
[----:B------:R-:W-:Y:S06]  /*b2e0*/  BRA `(.L_x_22544) ;  /* 0x0000000c009c7947 */ /* 0x000fec0003800000 */
.L_x_22541:
        /* <DEDUP_REMOVED lines=10> */
.L_x_22546:
[----:B------:R-:W2:Y:S02]  /*b390*/  LDG.E R2, desc[UR36][R2.64] ;  /* 0x0000002402027981 */ /* 0x000ea4000c1e1900 */
[----:B--2---:R-:W-:-:S04]  /*b3a0*/  I2FP.F32.S32 R0, R2 ;  /* 0x0000000200007245 */ /* 0x004fc80000201400 */
[----:B------:R-:W-:Y:S01]  /*b3b0*/  F2FP.F16.F32.PACK_AB R0, RZ, R0 ;  /* 0x00000000ff00723e */ /* 0x000fe200000000ff */
[----:B------:R-:W-:Y:S06]  /*b3c0*/  BRA `(.L_x_22544) ;  /* 0x0000000c00647947 */ /* 0x000fec0003800000 */
.L_x_22545:
[----:B------:R-:W2:Y:S02]  /*b3d0*/  LDG.E.U16 R2, desc[UR36][R2.64] ;  /* 0x0000002402027981 */ /* 0x000ea4000c1e1500 */
[----:B--2---:R-:W0:Y:S02]  /*b3e0*/  I2F.S16 R0, R2 ;  /* 0x0000000200007306 */ /* 0x004e240000101400 */
[----:B0-----:R-:W-:Y:S01]  /*b3f0*/  F2FP.F16.F32.PACK_AB R0, RZ, R0 ;  /* 0x00000000ff00723e */ /* 0x001fe200000000ff */
[----:B------:R-:W-:Y:S06]  /*b400*/  BRA `(.L_x_22544) ;  /* 0x0000000c00547947 */ /* 0x000fec0003800000 */
.L_x_22540:
        /* <DEDUP_REMOVED lines=9> */
.L_x_22548:
[----:B------:R0:W5:Y:S01]  /*b4a0*/  LDG.E.U16 R0, desc[UR36][R2.64] ;  /* 0x0000002402007981 */ /* 0x000162000c1e1500 */
[----:B------:R-:W-:Y:S05]  /*b4b0*/  BRA `(.L_x_22544) ;  /* 0x0000000c00287947 */ /* 0x000fea0003800000 */
.L_x_22547:
        /* <DEDUP_REMOVED lines=9> */
.L_x_22550:
[----:B------:R1:W5:Y:S01]  /*b550*/  LDG.E.U16 R0, desc[UR36][R2.64] ;  /* 0x0000002402007981 */ /* 0x000362000c1e1500 */
[----:B------:R-:W-:Y:S05]  /*b560*/  BRA `(.L_x_22544) ;  /* 0x0000000800fc7947 */ /* 0x000fea0003800000 */
.L_x_22549:
        /* <DEDUP_REMOVED lines=12> */
.L_x_22539:
        /* <DEDUP_REMOVED lines=13> */
.L_x_22553:
        /* <DEDUP_REMOVED lines=12> */
.L_x_22552:
        /* <DEDUP_REMOVED lines=27> */
.L_x_22555:
        /* <DEDUP_REMOVED lines=13> */
.L_x_22554:
[----:B------:R-:W2:Y:S02]  /*ba40*/  LDG.E.U16 R0, desc[UR36][R2.64] ;  /* 0x0000002402007981 */ /* 0x000ea4000c1e1500 */
[----:B--2---:R-:W-:-:S05]  /*ba50*/  IMAD.U32 R0, R0, 0x10000, RZ ;  /* 0x0001000000007824 */ /* 0x004fca00078e00ff */
[----:B------:R-:W-:Y:S01]  /*ba60*/  F2FP.F16.F32.PACK_AB R0, RZ, R0 ;  /* 0x00000000ff00723e */ /* 0x000fe200000000ff */
[----:B------:R-:W-:Y:S06]  /*ba70*/  BRA `(.L_x_22544) ;  /* 0x0000000400b87947 */ /* 0x000fec0003800000 */
.L_x_22551:
        /* <DEDUP_REMOVED lines=12> */
.L_x_22558:
        /* <DEDUP_REMOVED lines=21> */
.L_x_22562:
[----:B------:R-:W-:Y:S05]  /*bc90*/  BSYNC.RECONVERGENT B1 ;  /* 0x0000000000017941 */ /* 0x000fea0003800200 */
.L_x_22561:
[----:B------:R-:W-:Y:S02]  /*bca0*/  SHF.L.U32 R0, R0, 0x14, RZ ;  /* 0x0000001400007819 */ /* 0x000fe400000006ff */
[----:B------:R-:W-:-:S04]  /*bcb0*/  LEA R2, R2, 0x3b800000, 0x17 ;  /* 0x3b80000002027811 */ /* 0x000fc800078eb8ff */
[----:B------:R-:W-:-:S07]  /*bcc0*/  LOP3.LUT R0, R2, R0, R7, 0xfe, !PT ;  /* 0x0000000002007212 */ /* 0x000fce00078efe07 */
.L_x_22560:
[----:B------:R-:W-:Y:S05]  /*bcd0*/  BSYNC.RECONVERGENT B0 ;  /* 0x0000000000007941 */ /* 0x000fea0003800200 */
.L_x_22559:
[----:B------:R-:W-:Y:S01]  /*bce0*/  F2FP.F16.F32.PACK_AB R0, RZ, R0 ;  /* 0x00000000ff00723e */ /* 0x000fe200000000ff */
[----:B------:R-:W-:Y:S06]  /*bcf0*/  BRA `(.L_x_22544) ;  /* 0x0000000400187947 */ /* 0x000fec0003800000 */
.L_x_22557:
        /* <DEDUP_REMOVED lines=21> */
.L_x_22566:
[----:B------:R-:W-:Y:S05]  /*be50*/  BSYNC.RECONVERGENT B1 ;  /* 0x0000000000017941 */ /* 0x000fea0003800200 */
.L_x_22565:
[----:B------:R-:W-:Y:S01]  /*be60*/  IMAD.SHL.U32 R0, R0, 0x200000, RZ ;  /* 0x0020000000007824 */ /* 0x000fe200078e00ff */
[----:B------:R-:W-:-:S04]  /*be70*/  LEA R2, R2, 0x37800000, 0x17 ;  /* 0x3780000002027811 */ /* 0x000fc800078eb8ff */
[----:B------:R-:W-:-:S07]  /*be80*/  LOP3.LUT R0, R2, R0, R7, 0xfe, !PT ;  /* 0x0000000002007212 */ /* 0x000fce00078efe07 */
.L_x_22564:
[----:B------:R-:W-:Y:S05]  /*be90*/  BSYNC.RECONVERGENT B0 ;  /* 0x0000000000007941 */ /* 0x000fea0003800200 */
.L_x_22563:
[----:B------:R-:W-:Y:S01]  /*bea0*/  F2FP.F16.F32.PACK_AB R0, RZ, R0 ;  /* 0x00000000ff00723e */ /* 0x000fe200000000ff */
[----:B------:R-:W-:Y:S06]  /*beb0*/  BRA `(.L_x_22544) ;  /* 0x0000000000a87947 */ /* 0x000fec0003800000 */
.L_x_22556:
        /* <DEDUP_REMOVED lines=14> */
.L_x_22570:
[----:B------:R-:W-:Y:S05]  /*bfa0*/  BSYNC.RECONVERGENT B0 ;  /* 0x0000000000007941 */ /* 0x000fea0003800200 */
.L_x_22569:
[----:B------:R-:W-:Y:S01]  /*bfb0*/  F2FP.F16.F32.PACK_AB R0, RZ, R0 ;  /* 0x00000000ff00723e */ /* 0x000fe200000000ff */
[----:B------:R-:W-:Y:S06]  /*bfc0*/  BRA `(.L_x_22544) ;  /* 0x0000000000647947 */ /* 0x000fec0003800000 */
.L_x_22543:
        /* <DEDUP_REMOVED lines=16> */
.L_x_22571:
[----:B------:R-:W-:Y:S01]  /*c0d0*/  PRMT R0, RZ, 0x7610, R0 ;  /* 0x00007610ff007816 */ /* 0x000fe20000000000 */
[----:B------:R-:W-:Y:S06]  /*c0e0*/  BRA `(.L_x_22544) ;  /* 0x00000000001c7947 */ /* 0x000fec0003800000 */
.L_x_22568:
[----:B------:R-:W2:Y:S02]  /*c0f0*/  LDG.E.64 R2, desc[UR36][R2.64] ;  /* 0x0000002402027981 */ /* 0x000ea4000c1e1b00 */
[----:B--2---:R-:W0:Y:S02]  /*c100*/  I2F.U64 R0, R2 ;  /* 0x0000000200007312 */ /* 0x004e240000301000 */
[----:B0-----:R-:W-:Y:S01]  /*c110*/  F2FP.F16.F32.PACK_AB R0, RZ, R0 ;  /* 0x00000000ff00723e */ /* 0x001fe200000000ff */
[----:B------:R-:W-:Y:S06]  /*c120*/  BRA `(.L_x_22544) ;  /* 0x00000000000c7947 */ /* 0x000fec0003800000 */
.L_x_22567:
[----:B------:R-:W2:Y:S02]  /*c130*/  LDG.E R2, desc[UR36][R2.64] ;  /* 0x0000002402027981 */ /* 0x000ea4000c1e1900 */
[----:B--2---:R-:W-:-:S04]  /*c140*/  I2FP.F32.U32 R0, R2 ;  /* 0x0000000200007245 */ /* 0x004fc80000201000 */
[----:B------:R-:W-:-:S07]  /*c150*/  F2FP.F16.F32.PACK_AB R0, RZ, R0 ;  /* 0x00000000ff00723e */ /* 0x000fce00000000ff */
.L_x_22544:
        /* <DEDUP_REMOVED lines=15> */
[----:B------:R-:W-:Y:S02]  /*c250*/  LOP3.LUT R0, R19, R0, RZ, 0x3c, !PT ;  /* 0x0000000013007212 */ /* 0x000fe400078e3cff */
[----:B------:R-:W-:Y:S02]  /*c260*/  MOV R2, 0x1 ;  /* 0x0000000100027802 */ /* 0x000fe40000000f00 */
[----:B------:R-:W-:Y:S02]  /*c270*/  PRMT R0, R0, 0x9910, RZ ;  /* 0x0000991000007816 */ /* 0x000fe400000000ff */
[----:B------:R-:W-:Y:S02]  /*c280*/  ISETP.LT.U32.AND P1, PT, R3, UR43, PT ;  /* 0x0000002b03007c0c */ /* 0x000fe4000bf21070 */
[----:B------:R-:W-:-:S04]  /*c290*/  ISETP.GT.AND P0, PT, R0, -0x1, PT ;  /* 0xffffffff0000780c */ /* 0x000fc80003f04270 */
[----:B------:R-:W-:-:S04]  /*c2a0*/  SEL R0, R2, 0xffff, P0 ;  /* 0x0000ffff02007807 */ /* 0x000fc80000000000 */
[----:B------:R-:W-:-:S05]  /*c2b0*/  SEL R0, R0, 0xffff, !P1 ;  /* 0x0000ffff00007807 */ /* 0x000fca0004800000 */
[----:B------:R-:W-:-:S05]  /*c2c0*/  IMAD.IADD R0, R19, 0x1, R0 ;  /* 0x0000000113007824 */ /* 0x000fca00078e0200 */
[----:B------:R-:W-:Y:S01]  /*c2d0*/  PRMT R19, R0, 0x7610, R19 ;  /* 0x0000761000137816 */ /* 0x000fe20000000013 */
[----:B------:R-:W-:Y:S06]  /*c2e0*/  BRA `(.L_x_22574) ;  /* 0x0000000000287947 */ /* 0x000fec0003800000 */
.L_x_22575:
[----:B------:R-:W-:Y:S02]  /*c2f0*/  ISETP.NE.AND P0, PT, R3, RZ, PT ;  /* 0x000000ff0300720c */ /* 0x000fe40003f05270 */
[----:B------:R-:W-:-:S11]  /*c300*/  PRMT R19, R0, 0x7610, R19 ;  /* 0x0000761000137816 */ /* 0x000fd60000000013 */
[----:B------:R-:W-:Y:S05]  /*c310*/  @!P0 BRA `(.L_x_22574) ;  /* 0x00000000001c8947 */ /* 0x000fea0003800000 */
[----:B------:R-:W-:-:S04]  /*c320*/  LOP3.LUT R0, R0, 0x8000, RZ, 0xc0, !PT ;  /* 0x0000800000007812 */ /* 0x000fc800078ec0ff */
[----:B------:R-:W-:-:S04]  /*c330*/  LOP3.LUT R0, R0, 0x1, RZ, 0xfc, !PT ;  /* 0x0000000100007812 */ /* 0x000fc800078efcff */
[----:B------:R-:W-:Y:S01]  /*c340*/  PRMT R19, R0, 0x7610, R19 ;  /* 0x0000761000137816 */ /* 0x000fe20000000013 */
[----:B------:R-:W-:Y:S06]  /*c350*/  BRA `(.L_x_22574) ;  /* 0x00000000000c7947 */ /* 0x000fec0003800000 */
.L_x_22573:
[----:B------:R-:W-:-:S05]  /*c360*/  FADD.FTZ R2, R5, R2 ;  /* 0x0000000205027221 */ /* 0x000fca0000010000 */
[----:B------:R-:W-:-:S04]  /*c370*/  F2FP.F16.F32.PACK_AB R2, RZ, R2 ;  /* 0x00000002ff02723e */ /* 0x000fc800000000ff */
[----:B------:R-:W-:-:S07]  /*c380*/  PRMT R19, R2, 0x7610, R19 ;  /* 0x0000761002137816 */ /* 0x000fce0000000013 */
.L_x_22574:
[----:B------:R-:W-:Y:S05]  /*c390*/  BSYNC.RECONVERGENT B0 ;  /* 0x0000000000007941 */ /* 0x000fea0003800200 */
.L_x_22572:
        /* <DEDUP_REMOVED lines=15> */
.L_x_22579:
[----:B------:R-:W-:-:S06]  /*c490*/  HADD2.F32 R3, -RZ, R19.H0_H0 ;  /* 0x20000013ff037230 */ /* 0x000fcc0000004100 */
[----:B------:R-:W0:Y:S02]  /*c4a0*/  F2I.S64.TRUNC R2, R3 ;  /* 0x0000000300027311 */ /* 0x000e24000020d900 */
[----:B0-----:R-:W-:Y:S01]  /*c4b0*/  STG.E.U8 desc[UR36][R16.64], R2 ;  /* 0x0000000210007986 */ /* 0x001fe2000c101124 */
[----:B------:R-:W-:Y:S05]  /*c4c0*/  EXIT ;  /* 0x000000000000794d */ /* 0x000fea0003800000 */
.L_x_22578:
        /* <DEDUP_REMOVED lines=10> */
.L_x_22582:
[----:B------:R-:W-:-:S06]  /*c570*/  HADD2.F32 R19, -RZ, R19.H0_H0 ;  /* 0x20000013ff137230 */ /* 0x000fcc0000004100 */
[----:B------:R-:W0:Y:S02]  /*c580*/  F2I.FTZ.TRUNC.NTZ R19, R19 ;  /* 0x0000001300137305 */ /* 0x000e24000021f100 */
[----:B0-----:R-:W-:Y:S01]  /*c590*/  STG.E desc[UR36][R16.64], R19 ;  /* 0x0000001310007986 */ /* 0x001fe2000c101924 */
[----:B------:R-:W-:Y:S05]  /*c5a0*/  EXIT ;  /* 0x000000000000794d */ /* 0x000fea0003800000 */
.L_x_22581:
[----:B------:R-:W-:-:S06]  /*c5b0*/  HADD2.F32 R19, -RZ, R19.H0_H0 ;  /* 0x20000013ff137230 */ /* 0x000fcc0000004100 */
[----:B------:R-:W0:Y:S02]  /*c5c0*/  F2I.FTZ.TRUNC.NTZ R19, R19 ;  /* 0x0000001300137305 */ /* 0x000e24000021f100 */
[----:B0-----:R-:W-:Y:S01]  /*c5d0*/  STG.E.U16 desc[UR36][R16.64], R19 ;  /* 0x0000001310007986 */ /* 0x001fe2000c101524 */
[----:B------:R-:W-:Y:S05]  /*c5e0*/  EXIT ;  /* 0x000000000000794d */ /* 0x000fea0003800000 */
.L_x_22577:
        /* <DEDUP_REMOVED lines=9> */
.L_x_22584:
[----:B------:R-:W-:Y:S01]  /*c680*/  STG.E.U16 desc[UR36][R16.64], R19 ;  /* 0x0000001310007986 */ /* 0x000fe2000c101524 */
[----:B------:R-:W-:Y:S05]  /*c690*/  EXIT ;  /* 0x000000000000794d */ /* 0x000fea0003800000 */
.L_x_22583:
        /* <DEDUP_REMOVED lines=10> */
.L_x_22586:
[----:B------:R-:W-:-:S05]  /*c740*/  HADD2.F32 R0, -RZ, R19.H0_H0 ;  /* 0x20000013ff007230 */ /* 0x000fca0000004100 */
[----:B------:R-:W-:-:S04]  /*c750*/  F2FP.F16.F32.PACK_AB R0, RZ, R0 ;  /* 0x00000000ff00723e */ /* 0x000fc800000000ff */
[----:B------:R-:W-:-:S05]  /*c760*/  PRMT R0, R0, 0x5410, RZ ;  /* 0x0000541000007816 */ /* 0x000fca00000000ff */
[----:B------:R-:W-:Y:S01]  /*c770*/  STG.E desc[UR36][R16.64], R0 ;  /* 0x0000000010007986 */ /* 0x000fe2000c101924 */
[----:B------:R-:W-:Y:S05]  /*c780*/  EXIT ;  /* 0x000000000000794d */ /* 0x000fea0003800000 */
.L_x_22585:
[----:B------:R-:W-:-:S05]  /*c790*/  HADD2.F32 R2, -RZ, R19.H0_H0 ;  /* 0x20000013ff027230 */ /* 0x000fca0000004100 */
[----:B------:R-:W-:-:S06]  /*c7a0*/  FMUL.FTZ R2, R2, 1 ;  /* 0x3f80000002027820 */ /* 0x000fcc0000410000 */
[----:B------:R-:W0:Y:S02]  /*c7b0*/  F2F.F64.F32 R2, R2 ;  /* 0x0000000200027310 */ /* 0x000e240000201800 */
[----:B0-----:R-:W-:Y:S01]  /*c7c0*/  STG.E.64 desc[UR36][R16.64], R2 ;  /* 0x0000000210007986 */ /* 0x001fe2000c101b24 */
[----:B------:R-:W-:Y:S05]  /*c7d0*/  EXIT ;  /* 0x000000000000794d */ /* 0x000fea0003800000 */
.L_x_22576:
        /* <DEDUP_REMOVED lines=14> */
.L_x_22590:
        /* <DEDUP_REMOVED lines=17> */
.L_x_22593:
[----:B------:R-:W-:-:S04]  /*c9d0*/  SHF.R.U32.HI R3, RZ, 0x18, R3 ;  /* 0x00000018ff037819 */ /* 0x000fc80000011603 */
[----:B------:R-:W-:-:S04]  /*c9e0*/  LOP3.LUT R0, R0, 0x80, R3, 0xf8, !PT ;  /* 0x0000008000007812 */ /* 0x000fc800078ef803 */
[----:B------:R-:W-:-:S07]  /*c9f0*/  PRMT R8, R0, 0x7610, R8 ;  /* 0x0000761000087816 */ /* 0x000fce0000000008 */
.L_x_22592:
[----:B------:R-:W-:Y:S05]  /*ca00*/  BSYNC.RECONVERGENT B0 ;  /* 0x0000000000007941 */ /* 0x000fea0003800200 */
.L_x_22591:
[----:B------:R-:W-:Y:S01]  /*ca10*/  STG.E.U8 desc[UR36][R16.64], R8 ;  /* 0x0000000810007986 */ /* 0x000fe2000c101124 */
[----:B------:R-:W-:Y:S05]  /*ca20*/  EXIT ;  /* 0x000000000000794d */ /* 0x000fea0003800000 */
.L_x_22589:
        /* <DEDUP_REMOVED lines=17> */
.L_x_22596:
[----:B------:R-:W-:-:S04]  /*cb40*/  SHF.R.U32.HI R3, RZ, 0x18, R3 ;  /* 0x00000018ff037819 */ /* 0x000fc80000011603 */
[----:B------:R-:W-:-:S04]  /*cb50*/  LOP3.LUT R0, R0, 0x80, R3, 0xf8, !PT ;  /* 0x0000008000007812 */ /* 0x000fc800078ef803 */
[----:B------:R-:W-:-:S07]  /*cb60*/  PRMT R8, R0, 0x7610, R8 ;  /* 0x0000761000087816 */ /* 0x000fce0000000008 */
.L_x_22595:
[----:B------:R-:W-:Y:S05]  /*cb70*/  BSYNC.RECONVERGENT B0 ;  /* 0x0000000000007941 */ /* 0x000fea0003800200 */
.L_x_22594:
[----:B------:R-:W-:Y:S01]  /*cb80*/  STG.E.U8 desc[UR36][R16.64], R8 ;  /* 0x0000000810007986 */ /* 0x000fe2000c101124 */
[----:B------:R-:W-:Y:S05]  /*cb90*/  EXIT ;  /* 0x000000000000794d */ /* 0x000fea0003800000 */
.L_x_22588:
        /* <DEDUP_REMOVED lines=22> */
.L_x_22598:
[----:B------:R-:W-:-:S06]  /*cd00*/  HADD2.F32 R2, -RZ, R19.H0_H0 ;  /* 0x20000013ff027230 */ /* 0x000fcc0000004100 */
[----:B------:R-:W0:Y:S02]  /*cd10*/  F2I.U64.TRUNC R2, R2 ;  /* 0x0000000200027311 */ /* 0x000e24000020d800 */
[----:B0-----:R-:W-:Y:S01]  /*cd20*/  STG.E.64 desc[UR36][R16.64], R2 ;  /* 0x0000000210007986 */ /* 0x001fe2000c101b24 */
[----:B------:R-:W-:Y:S05]  /*cd30*/  EXIT ;  /* 0x000000000000794d */ /* 0x000fea0003800000 */
.L_x_22597:
[----:B------:R-:W-:-:S06]  /*cd40*/  HADD2.F32 R19, -RZ, R19.H0_H0 ;  /* 0x20000013ff137230 */ /* 0x000fcc0000004100 */
[----:B------:R-:W0:Y:S02]  /*cd50*/  F2I.FTZ.U32.TRUNC.NTZ R19, R19 ;  /* 0x0000001300137305 */ /* 0x000e24000021f000 */
[----:B0-----:R-:W-:Y:S01]  /*cd60*/  STG.E desc[UR36][R16.64], R19 ;  /* 0x0000001310007986 */ /* 0x001fe2000c101924 */
[----:B------:R-:W-:Y:S05]  /*cd70*/  EXIT ;  /* 0x000000000000794d */ /* 0x000fea0003800000 */
.L_x_22587:
        /* <DEDUP_REMOVED lines=11> */
.L_x_22600:
[----:B------:R-:W-:Y:S01]  /*ce30*/  HADD2.F32 R19, -RZ, R19.H0_H0 ;  /* 0x20000013ff137230 */ /* 0x000fe20000004100 */
[----:B------:R-:W-:-:S04]  /*ce40*/  CS2R R6, SRZ ;  /* 0x0000000000067805 */ /* 0x000fc8000001ff00 */
[----:B------:R-:W-:-:S06]  /*ce50*/  FMUL.FTZ R4, R19, 1 ;  /* 0x3f80000013047820 */ /* 0x000fcc0000410000 */
[----:B------:R-:W0:Y:S02]  /*ce60*/  F2F.F64.F32 R4, R4 ;  /* 0x0000000400047310 */ /* 0x000e240000201800 */
[----:B0-----:R-:W-:Y:S01]  /*ce70*/  STG.E.128 desc[UR36][R16.64], R4 ;  /* 0x0000000410007986 */ /* 0x001fe2000c101d24 */
[----:B------:R-:W-:Y:S05]  /*ce80*/  EXIT ;  /* 0x000000000000794d */ /* 0x000fea0003800000 */
.L_x_22599:
[----:B------:R-:W-:-:S09]  /*ce90*/  UISETP.NE.AND UP0, UPT, UR4, 0xf, UPT ;  /* 0x0000000f0400788c */ /* 0x000fd2000bf05270 */
[----:B------:R-:W-:Y:S05]  /*cea0*/  BRA.U !UP0, `(.L_x_22601) ;  /* 0x0000000108e87547 */ /* 0x000fea000b800000 */
[----:B------:R-:W-:-:S09]  /*ceb0*/  UISETP.NE.AND UP0, UPT, UR4, 0x17, UPT ;  /* 0x000000170400788c */ /* 0x000fd2000bf05270 */
[----:B------:R-:W-:Y:S05]  /*cec0*/  BRA.U !UP0, `(.L_x_22602) ;  /* 0x0000000108907547 */ /* 0x000fea000b800000 */
[----:B------:R-:W-:-:S09]  /*ced0*/  UISETP.NE.AND UP0, UPT, UR4, 0x18, UPT ;  /* 0x000000180400788c */ /* 0x000fd2000bf05270 */
[----:B------:R-:W-:Y:S05]  /*cee0*/  BRA.U !UP0, `(.L_x_22603) ;  /* 0x0000000108447547 */ /* 0x000fea000b800000 */
.L_x_22580:
        /* <DEDUP_REMOVED lines=16> */
.L_x_22604:
[----:B------:R-:W-:Y:S05]  /*cff0*/  EXIT ;  /* 0x000000000000794d */ /* 0x000fea0003800000 */
.L_x_22603:
        /* <DEDUP_REMOVED lines=13> */
.L_x_22606:
[----:B------:R-:W-:Y:S05]  /*d0d0*/  BSYNC.RECONVERGENT B0 ;  /* 0x0000000000007941 */ /* 0x000fea0003800200 */
.L_x_22605:
[----:B------:R-:W-:-:S05]  /*d0e0*/  LOP3.LUT R3, R0, 0x80, R3, 0xf8, !PT ;  /* 0x0000008000037812 */ /* 0x000fca00078ef803 */
[----:B------:R-:W-:Y:S01]  /*d0f0*/  STG.E.U8 desc[UR36][R16.64], R3 ;  /* 0x0000000310007986 */ /* 0x000fe2000c101124 */
[----:B------:R-:W-:Y:S05]  /*d100*/  EXIT ;  /* 0x000000000000794d */ /* 0x000fea0003800000 */
.L_x_22602:
        /* <DEDUP_REMOVED lines=12> */
.L_x_22608:
[----:B------:R-:W-:Y:S01]  /*d1d0*/  IMAD.MOV.U32 R0, RZ, RZ, 0x7f ;  /* 0x0000007fff007424 */ /* 0x000fe200078e00ff */
[----:B------:R-:W-:-:S04]  /*d1e0*/  ISETP.GT.U32.AND P0, PT, R2, 0x7f800000, PT ;  /* 0x7f8000000200780c */ /* 0x000fc80003f04070 */
[----:B------:R-:W-:-:S09]  /*d1f0*/  SEL R0, R0, 0x7c, P0 ;  /* 0x0000007c00007807 */ /* 0x000fd20000000000 */
.L_x_22609:
[----:B------:R-:W-:Y:S05]  /*d200*/  BSYNC.RECONVERGENT B0 ;  /* 0x0000000000007941 */ /* 0x000fea0003800200 */
.L_x_22607:
[----:B------:R-:W-:-:S04]  /*d210*/  SHF.R.U32.HI R3, RZ, 0x18, R3 ;  /* 0x00000018ff037819 */ /* 0x000fc80000011603 */
[----:B------:R-:W-:-:S05]  /*d220*/  LOP3.LUT R3, R0, 0x80, R3, 0xf8, !PT ;  /* 0x0000008000037812 */ /* 0x000fca00078ef803 */
[----:B------:R-:W-:Y:S01]  /*d230*/  STG.E.U8 desc[UR36][R16.64], R3 ;  /* 0x0000000310007986 */ /* 0x000fe2000c101124 */
[----:B------:R-:W-:Y:S05]  /*d240*/  EXIT ;  /* 0x000000000000794d */ /* 0x000fea0003800000 */
.L_x_22601:
[----:B------:R-:W-:-:S05]  /*d250*/  HADD2.F32 R0, -RZ, R19.H0_H0 ;  /* 0x20000013ff007230 */ /* 0x000fca0000004100 */
[----:B------:R-:W-:-:S05]  /*d260*/  F2FP.BF16.F32.PACK_AB R0, RZ, R0 ;  /* 0x00000000ff00723e */ /* 0x000fca00000010ff */
[----:B------:R-:W-:Y:S01]  /*d270*/  STG.E.U16 desc[UR36][R16.64], R0 ;  /* 0x0000000010007986 */ /* 0x000fe2000c101524 */
[----:B------:R-:W-:Y:S05]  /*d280*/  EXIT ;  /* 0x000000000000794d */ /* 0x000fea0003800000 */
.L_x_22610:
        /* <DEDUP_REMOVED lines=15> */
.L_x_31234:


//--------------------- .text._ZN2at6native27unrolled_elementwise_kernelINS0_13AUnaryFunctorIN3c104HalfES4_S4_ZZZNS0_21nextafter_kernel_cudaERNS_18TensorIteratorBaseEENKUlvE_clEvENKUlvE2_clEvEUlS4_S4_E_EESt5arrayIPcLm2EELi4E23TrivialOffsetCalculatorILi1EjESF_NS0_6memory12LoadWithCastILi1EEENSG_13StoreWithCastILi1EEEEEviT_T0_T2_T3_T4_T5_ --------------------------
	.section	.text._ZN2at6native27unrolled_elementwise_kernelINS0_13AUnaryFunctorIN3c104HalfES4_S4_ZZZNS0_21nextafter_kernel_cudaERNS_18TensorIteratorBaseEENKUlvE_clEvENKUlvE2_clEvEUlS4_S4_E_EESt5arrayIPcLm2EELi4E23TrivialOffsetCalculatorILi1EjESF_NS0_6memory12LoadWithCastILi1EEENSG_13StoreWithCastILi1EEEEEviT_T0_T2_T3_T4_T5_,"ax",@progbits
	.align	128
        .global         _ZN2at6native27unrolled_elementwise_kernelINS0_13AUnaryFunctorIN3c104HalfES4_S4_ZZZNS0_21nextafter_kernel_cudaERNS_18TensorIteratorBaseEENKUlvE_clEvENKUlvE2_clEvEUlS4_S4_E_EESt5arrayIPcLm2EELi4E23TrivialOffsetCalculatorILi1EjESF_NS0_6memory12LoadWithCastILi1EEENSG_13StoreWithCastILi1EEEEEviT_T0_T2_T3_T4_T5_
        .type           _ZN2at6native27unrolled_elementwise_kernelINS0_13AUnaryFunctorIN3c104HalfES4_S4_ZZZNS0_21nextafter_kernel_cudaERNS_18TensorIteratorBaseEENKUlvE_clEvENKUlvE2_clEvEUlS4_S4_E_EESt5arrayIPcLm2EELi4E23TrivialOffsetCalculatorILi1EjESF_NS0_6memory12LoadWithCastILi1EEENSG_13StoreWithCastILi1EEEEEviT_T0_T2_T3_T4_T5_,@function
        .size           _ZN2at6native27unrolled_elementwise_kernelINS0_13AUnaryFunctorIN3c104HalfES4_S4_ZZZNS0_21nextafter_kernel_cudaERNS_18TensorIteratorBaseEENKUlvE_clEvENKUlvE2_clEvEUlS4_S4_E_EESt5arrayIPcLm2EELi4E23TrivialOffsetCalculatorILi1EjESF_NS0_6memory12LoadWithCastILi1EEENSG_13StoreWithCastILi1EEEEEviT_T0_T2_T3_T4_T5_,(.L_x_31235 - _ZN2at6native27unrolled_elementwise_kernelINS0_13AUnaryFunctorIN3c104HalfES4_S4_ZZZNS0_21nextafter_kernel_cudaERNS_18TensorIteratorBaseEENKUlvE_clEvENKUlvE2_clEvEUlS4_S4_E_EESt5arrayIPcLm2EELi4E23TrivialOffsetCalculatorILi1EjESF_NS0_6memory12LoadWithCastILi1EEENSG_13StoreWithCastILi1EEEEEviT_T0_T2_T3_T4_T5_)
        .other          _ZN2at6native27unrolled_elementwise_kernelINS0_13AUnaryFunctorIN3c104HalfES4_S4_ZZZNS0_21nextafter_kernel_cudaERNS_18TensorIteratorBaseEENKUlvE_clEvENKUlvE2_clEvEUlS4_S4_E_EESt5arrayIPcLm2EELi4E23TrivialOffsetCalculatorILi1EjESF_NS0_6memory12LoadWithCastILi1EEENSG_13StoreWithCastILi1EEEEEviT_T0_T2_T3_T4_T5_,@"STO_CUDA_ENTRY STV_DEFAULT"
_ZN2at6native27unrolled_elementwise_kernelINS0_13AUnaryFunctorIN3c104HalfES4_S4_ZZZNS0_21nextafter_kernel_cudaERNS_18TensorIteratorBaseEENKUlvE_clEvENKUlvE2_clEvEUlS4_S4_E_EESt5arrayIPcLm2EELi4E23TrivialOffsetCalculatorILi1EjESF_NS0_6memory12LoadWithCastILi1EEENSG_13StoreWithCastILi1EEEEEviT_T0_T2_T3_T4_T5_:
.text._ZN2at6native27unrolled_elementwise_kernelINS0_13AUnaryFunctorIN3c104HalfES4_S4_ZZZNS0_21nextafter_kernel_cudaERNS_18TensorIteratorBaseEENKUlvE_clEvENKUlvE2_clEvEUlS4_S4_E_EESt5arrayIPcLm2EELi4E23TrivialOffsetCalculatorILi1EjESF_NS0_6memory12LoadWithCastILi1EEENSG_13StoreWithCastILi1EEEEEviT_T0_T2_T3_T4_T5_:
        /* <DEDUP_REMOVED lines=36> */
.L_x_22616:
[----:B------:R-:W2:Y:S02]  /*0240*/  LDG.E.U8 R4, desc[UR36][R4.64] ;  /* 0x0000002404047981 */ /* 0x000ea4000c1e1100 */
[----:B--2---:R-:W-:-:S04]  /*0250*/  I2FP.F32.U32 R0, R4 ;  /* 0x0000000400007245 */ /* 0x004fc80000201000 */
[----:B------:R-:W-:-:S04]  /*0260*/  F2FP.F16.F32.PACK_AB R0, RZ, R0 ;  /* 0x00000000ff00723e */ /* 0x000fc800000000ff */
[----:B------:R-:W-:Y:S01]  /*0270*/  PRMT R23, R0, 0x7610, R23 ;  /* 0x0000761000177816 */ /* 0x000fe20000000017 */
[----:B------:R-:W-:Y:S06]  /*0280*/  BRA `(.L_x_22618) ;  /* 0x0000000c00d87947 */ /* 0x000fec0003800000 */
.L_x_22615:
        /* <DEDUP_REMOVED lines=11> */
.L_x_22620:
[----:B------:R-:W2:Y:S02]  /*0340*/  LDG.E R4, desc[UR36][R4.64] ;  /* 0x0000002404047981 */ /* 0x000ea4000c1e1900 */
[----:B--2---:R-:W-:-:S04]  /*0350*/  I2FP.F32.S32 R0, R4 ;  /* 0x0000000400007245 */ /* 0x004fc80000201400 */
[----:B------:R-:W-:-:S04]  /*0360*/  F2FP.F16.F32.PACK_AB R0, RZ, R0 ;  /* 0x00000000ff00723e */ /* 0x000fc800000000ff */
[----:B------:R-:W-:Y:S01]  /*0370*/  PRMT R23, R0, 0x7610, R23 ;  /* 0x0000761000177816 */ /* 0x000fe20000000017 */
[----:B------:R-:W-:Y:S06]  /*0380*/  BRA `(.L_x_22618) ;  /* 0x0000000c00987947 */ /* 0x000fec0003800000 */
.L_x_22619:
[----:B------:R-:W2:Y:S02]  /*0390*/  LDG.E.U16 R4, desc[UR36][R4.64] ;  /* 0x0000002404047981 */ /* 0x000ea4000c1e1500 */
[----:B--2---:R-:W0:Y:S02]  /*03a0*/  I2F.S16 R0, R4 ;  /* 0x0000000400007306 */ /* 0x004e240000101400 */
[----:B0-----:R-:W-:-:S04]  /*03b0*/  F2FP.F16.F32.PACK_AB R0, RZ, R0 ;  /* 0x00000000ff00723e */ /* 0x001fc800000000ff */
[----:B------:R-:W-:Y:S01]  /*03c0*/  PRMT R23, R0, 0x7610, R23 ;  /* 0x0000761000177816 */ /* 0x000fe20000000017 */
[----:B------:R-:W-:Y:S06]  /*03d0*/  BRA `(.L_x_22618) ;  /* 0x0000000c00847947 */ /* 0x000fec0003800000 */
.L_x_22614:
        /* <DEDUP_REMOVED lines=9> */
.L_x_22622:
[----:B------:R1:W5:Y:S01]  /*0470*/  LDG.E.U16 R23, desc[UR36][R4.64] ;  /* 0x0000002404177981 */ /* 0x000362000c1e1500 */
[----:B------:R-:W-:Y:S05]  /*0480*/  BRA `(.L_x_22618) ;  /* 0x0000000c00587947 */ /* 0x000fea0003800000 */
.L_x_22621:
        /* <DEDUP_REMOVED lines=9> */
.L_x_22624:
[----:B------:R0:W5:Y:S01]  /*0520*/  LDG.E.U16 R23, desc[UR36][R4.64] ;  /* 0x0000002404177981 */ /* 0x000162000c1e1500 */
[----:B------:R-:W-:Y:S05]  /*0530*/  BRA `(.L_x_22618) ;  /* 0x0000000c002c7947 */ /* 0x000fea0003800000 */
.L_x_22623:
        /* <DEDUP_REMOVED lines=13> */
.L_x_22613:
        /* <DEDUP_REMOVED lines=14> */
.L_x_22627:
        /* <DEDUP_REMOVED lines=13> */
.L_x_22626:
        /* <DEDUP_REMOVED lines=27> */
.L_x_22629:
        /* <DEDUP_REMOVED lines=15> */
.L_x_22628:
[----:B------:R-:W2:Y:S02]  /*0a60*/  LDG.E.U16 R0, desc[UR36][R4.64] ;  /* 0x0000002404007981 */ /* 0x000ea4000c1e1500 */
[----:B--2---:R-:W-:-:S05]  /*0a70*/  IMAD.U32 R0, R0, 0x10000, RZ ;  /* 0x0001000000007824 */ /* 0x004fca00078e00ff */
[----:B------:R-:W-:-:S04]  /*0a80*/  F2FP.F16.F32.PACK_AB R0, RZ, R0 ;  /* 0x00000000ff00723e */ /* 0x000fc800000000ff */
[----:B------:R-:W-:Y:S01]  /*0a90*/  PRMT R23, R0, 0x7610, R23 ;  /* 0x0000761000177816 */ /* 0x000fe20000000017 */
[----:B------:R-:W-:Y:S06]  /*0aa0*/  BRA `(.L_x_22618) ;  /* 0x0000000400d07947 */ /* 0x000fec0003800000 */
.L_x_22625:
        /* <DEDUP_REMOVED lines=13> */
.L_x_22632:
        /* <DEDUP_REMOVED lines=21> */
.L_x_22636:
[----:B------:R-:W-:Y:S05]  /*0cd0*/  BSYNC.RECONVERGENT B1 ;  /* 0x0000000000017941 */ /* 0x000fea0003800200 */
.L_x_22635:
[----:B------:R-:W-:Y:S01]  /*0ce0*/  IMAD.SHL.U32 R0, R0, 0x100000, RZ ;  /* 0x0010000000007824 */ /* 0x000fe200078e00ff */
[----:B------:R-:W-:-:S04]  /*0cf0*/  LEA R3, R3, 0x3b800000, 0x17 ;  /* 0x3b80000003037811 */ /* 0x000fc800078eb8ff */
[----:B------:R-:W-:-:S07]  /*0d00*/  LOP3.LUT R0, R3, R0, R7, 0xfe, !PT ;  /* 0x0000000003007212 */ /* 0x000fce00078efe07 */
.L_x_22634:
[----:B------:R-:W-:Y:S05]  /*0d10*/  BSYNC.RECONVERGENT B0 ;  /* 0x0000000000007941 */ /* 0x000fea0003800200 */
.L_x_22633:
[----:B------:R-:W-:-:S04]  /*0d20*/  F2FP.F16.F32.PACK_AB R0, RZ, R0 ;  /* 0x00000000ff00723e */ /* 0x000fc800000000ff */
[----:B------:R-:W-:Y:S01]  /*0d30*/  PRMT R23, R0, 0x7610, R23 ;  /* 0x0000761000177816 */ /* 0x000fe20000000017 */
[----:B------:R-:W-:Y:S06]  /*0d40*/  BRA `(.L_x_22618) ;  /* 0x0000000400287947 */ /* 0x000fec0003800000 */
.L_x_22631:
        /* <DEDUP_REMOVED lines=21> */
.L_x_22640:
[----:B------:R-:W-:Y:S05]  /*0ea0*/  BSYNC.RECONVERGENT B1 ;  /* 0x0000000000017941 */ /* 0x000fea0003800200 */
.L_x_22639:
[----:B------:R-:W-:Y:S01]  /*0eb0*/  IMAD.SHL.U32 R0, R0, 0x200000, RZ ;  /* 0x0020000000007824 */ /* 0x000fe200078e00ff */
[----:B------:R-:W-:-:S04]  /*0ec0*/  LEA R3, R3, 0x37800000, 0x17 ;  /* 0x3780000003037811 */ /* 0x000fc800078eb8ff */
[----:B------:R-:W-:-:S07]  /*0ed0*/  LOP3.LUT R0, R3, R0, R7, 0xfe, !PT ;  /* 0x0000000003007212 */ /* 0x000fce00078efe07 */
.L_x_22638:
[----:B------:R-:W-:Y:S05]  /*0ee0*/  BSYNC.RECONVERGENT B0 ;  /* 0x0000000000007941 */ /* 0x000fea0003800200 */
.L_x_22637:
[----:B------:R-:W-:-:S04]  /*0ef0*/  F2FP.F16.F32.PACK_AB R0, RZ, R0 ;  /* 0x00000000ff00723e */ /* 0x000fc800000000ff */
[----:B------:R-:W-:Y:S01]  /*0f00*/  PRMT R23, R0, 0x7610, R23 ;  /* 0x0000761000177816 */ /* 0x000fe20000000017 */
[----:B------:R-:W-:Y:S06]  /*0f10*/  BRA `(.L_x_22618) ;  /* 0x0000000000b47947 */ /* 0x000fec0003800000 */
.L_x_22630:
[----:B------:R-:W-:-:S09]  /*0f20*/  UISETP.NE.AND UP0, UPT, UR4, 0x1c, UPT ;  /* 0x0000001c0400788c */ /* 0x000fd2000bf05270 */
[----:B------:R-:W-:Y:S05]  /*0f30*/  BRA.U !UP0, `(.L_x_22641) ;  /* 0x00000001089c7547 */ /* 0x000fea000b800000 */
[----:B------:R-:W-:-:S09]  /*0f40*/  UISETP.NE.AND UP0, UPT, UR4, 0x1d, UPT ;  /* 0x0000001d0400788c */ /* 0x000fd2000bf05270 */
[----:B------:R-:W-:Y:S05]  /*0f50*/  BRA.U !UP0, `(.L_x_22642) ;  /* 0x0000000108807547 */ /* 0x000fea000b800000 */
[----:B------:R-:W-:-:S09]  /*0f60*/  UISETP.NE.AND UP0, UPT, UR4, 0x2c, UPT ;  /* 0x0000002c0400788c */ /* 0x000fd2000bf05270 */
[----:B------:R-:W-:Y:S05]  /*0f70*/  BRA.U !UP0, `(.L_x_22643) ;  /* 0x0000000108487547 */ /* 0x000fea000b800000 */
.L_x_22617:
        /* <DEDUP_REMOVED lines=16> */
.L_x_22644:
[----:B------:R-:W-:Y:S01]  /*1080*/  PRMT R23, RZ, 0x7610, R23 ;  /* 0x00007610ff177816 */ /* 0x000fe20000000017 */
[----:B------:R-:W-:Y:S06]  /*1090*/  BRA `(.L_x_22618) ;  /* 0x0000000000547947 */ /* 0x000fec0003800000 */
.L_x_22643:
        /* <DEDUP_REMOVED lines=8> */
.L_x_22646:
[----:B------:R-:W-:Y:S05]  /*1120*/  BSYNC.RECONVERGENT B0 ;  /* 0x0000000000007941 */ /* 0x000fea0003800200 */
.L_x_22645:
[----:B------:R-:W-:-:S04]  /*1130*/  F2FP.F16.F32.PACK_AB R0, RZ, R0 ;  /* 0x00000000ff00723e */ /* 0x000fc800000000ff */
[----:B------:R-:W-:Y:S01]  /*1140*/  PRMT R23, R0, 0x7610, R23 ;  /* 0x0000761000177816 */ /* 0x000fe20000000017 */
[----:B------:R-:W-:Y:S06]  /*1150*/  BRA `(.L_x_22618) ;  /* 0x0000000000247947 */ /* 0x000fec0003800000 */
.L_x_22642:
[----:B------:R-:W2:Y:S02]  /*1160*/  LDG.E.64 R4, desc[UR36][R4.64] ;  /* 0x0000002404047981 */ /* 0x000ea4000c1e1b00 */
[----:B--2---:R-:W0:Y:S02]  /*1170*/  I2F.U64 R0, R4 ;  /* 0x0000000400007312 */ /* 0x004e240000301000 */
[----:B0-----:R-:W-:-:S04]  /*1180*/  F2FP.F16.F32.PACK_AB R0, RZ, R0 ;  /* 0x00000000ff00723e */ /* 0x001fc800000000ff */
[----:B------:R-:W-:Y:S01]  /*1190*/  PRMT R23, R0, 0x7610, R23 ;  /* 0x0000761000177816 */ /* 0x000fe20000000017 */
[----:B------:R-:W-:Y:S06]  /*11a0*/  BRA `(.L_x_22618) ;  /* 0x0000000000107947 */ /* 0x000fec0003800000 */
.L_x_22641:
[----:B------:R-:W2:Y:S02]  /*11b0*/  LDG.E R4, desc[UR36][R4.64] ;  /* 0x0000002404047981 */ /* 0x000ea4000c1e1900 */
[----:B--2---:R-:W-:-:S04]  /*11c0*/  I2FP.F32.U32 R0, R4 ;  /* 0x0000000400007245 */ /* 0x004fc80000201000 */
[----:B------:R-:W-:-:S04]  /*11d0*/  F2FP.F16.F32.PACK_AB R0, RZ, R0 ;  /* 0x00000000ff00723e */ /* 0x000fc800000000ff */
[----:B------:R-:W-:-:S07]  /*11e0*/  PRMT R23, R0, 0x7610, R23 ;  /* 0x0000761000177816 */ /* 0x000fce0000000017 */
.L_x_22618:
[----:B------:R-:W-:-:S07]  /*11f0*/  VIADD R27, R17, 0x80 ;  /* 0x00000080111b7836 */ /* 0x000fce0000000000 */
.L_x_22612:
[----:B------:R-:W-:Y:S05]  /*1200*/  BSYNC.RECONVERGENT B6 ;  /* 0x0000000000067941 */ /* 0x000fea0003800200 */
.L_x_22611:
        /* <DEDUP_REMOVED lines=26> */
.L_x_22652:
[----:B------:R-:W2:Y:S02]  /*13b0*/  LDG.E.U8 R4, desc[UR36][R4.64] ;  /* 0x0000002404047981 */ /* 0x000ea4000c1e1100 */
[----:B--2---:R-:W-:-:S04]  /*13c0*/  I2FP.F32.U32 R0, R4 ;  /* 0x0000000400007245 */ /* 0x004fc80000201000 */
[----:B------:R-:W-:-:S04]  /*13d0*/  F2FP.F16.F32.PACK_AB R0, RZ, R0 ;  /* 0x00000000ff00723e */ /* 0x000fc800000000ff */
[----:B------:R-:W-:Y:S01]  /*13e0*/  PRMT R19, R0, 0x7610, R19 ;  /* 0x0000761000137816 */ /* 0x000fe20000000013 */
[----:B------:R-:W-:Y:S06]  /*13f0*/  BRA `(.L_x_22654) ;  /* 0x0000000c00d87947 */ /* 0x000fec0003800000 */
.L_x_22651:
        /* <DEDUP_REMOVED lines=11> */
.L_x_22656:
[----:B------:R-:W2:Y:S02]  /*14b0*/  LDG.E R4, desc[UR36][R4.64] ;  /* 0x0000002404047981 */ /* 0x000ea4000c1e1900 */
[----:B--2---:R-:W-:-:S04]  /*14c0*/  I2FP.F32.S32 R0, R4 ;  /* 0x0000000400007245 */ /* 0x004fc80000201400 */
[----:B------:R-:W-:-:S04]  /*14d0*/  F2FP.F16.F32.PACK_AB R0, RZ, R0 ;  /* 0x00000000ff00723e */ /* 0x000fc800000000ff */
[----:B------:R-:W-:Y:S01]  /*14e0*/  PRMT R19, R0, 0x7610, R19 ;  /* 0x0000761000137816 */ /* 0x000fe20000000013 */
[----:B------:R-:W-:Y:S06]  /*14f0*/  BRA `(.L_x_22654) ;  /* 0x0000000c00987947 */ /* 0x000fec0003800000 */
.L_x_22655:
[----:B------:R-:W2:Y:S02]  /*1500*/  LDG.E.U16 R4, desc[UR36][R4.64] ;  /* 0x0000002404047981 */ /* 0x000ea4000c1e1500 */
[----:B--2---:R-:W0:Y:S02]  /*1510*/  I2F.S16 R0, R4 ;  /* 0x0000000400007306 */ /* 0x004e240000101400 */
[----:B0-----:R-:W-:-:S04]  /*1520*/  F2FP.F16.F32.PACK_AB R0, RZ, R0 ;  /* 0x00000000ff00723e */ /* 0x001fc800000000ff */
[----:B------:R-:W-:Y:S01]  /*1530*/  PRMT R19, R0, 0x7610, R19 ;  /* 0x0000761000137816 */ /* 0x000fe20000000013 */
[----:B------:R-:W-:Y:S06]  /*1540*/  BRA `(.L_x_22654) ;  /* 0x0000000c00847947 */ /* 0x000fec0003800000 */
.L_x_22650:
        /* <DEDUP_REMOVED lines=9> */
.L_x_22658:
[----:B------:R0:W5:Y:S01]  /*15e0*/  LDG.E.U16 R19, desc[UR36][R4.64] ;  /* 0x0000002404137981 */ /* 0x000162000c1e1500 */
[----:B------:R-:W-:Y:S05]  /*15f0*/  BRA `(.L_x_22654) ;  /* 0x0000000c00587947 */ /* 0x000fea0003800000 */
.L_x_22657:
        /* <DEDUP_REMOVED lines=9> */
.L_x_22660:
[----:B------:R1:W5:Y:S01]  /*1690*/  LDG.E.U16 R19, desc[UR36][R4.64] ;  /* 0x0000002404137981 */ /* 0x000362000c1e1500 */
[----:B------:R-:W-:Y:S05]  /*16a0*/  BRA `(.L_x_22654) ;  /* 0x0000000c002c7947 */ /* 0x000fea0003800000 */
.L_x_22659:
        /* <DEDUP_REMOVED lines=13> */
.L_x_22649:
        /* <DEDUP_REMOVED lines=14> */
.L_x_22663:
        /* <DEDUP_REMOVED lines=13> */
.L_x_22662:
        /* <DEDUP_REMOVED lines=27> */
.L_x_22665:
        /* <DEDUP_REMOVED lines=15> */
.L_x_22664:
[----:B------:R-:W2:Y:S02]  /*1bd0*/  LDG.E.U16 R0, desc[UR36][R4.64] ;  /* 0x0000002404007981 */ /* 0x000ea4000c1e1500 */
[----:B--2---:R-:W-:-:S05]  /*1be0*/  IMAD.U32 R0, R0, 0x10000, RZ ;  /* 0x0001000000007824 */ /* 0x004fca00078e00ff */
[----:B------:R-:W-:-:S04]  /*1bf0*/  F2FP.F16.F32.PACK_AB R0, RZ, R0 ;  /* 0x00000000ff00723e */ /* 0x000fc800000000ff */
[----:B------:R-:W-:Y:S01]  /*1c00*/  PRMT R19, R0, 0x7610, R19 ;  /* 0x0000761000137816 */ /* 0x000fe20000000013 */
[----:B------:R-:W-:Y:S06]  /*1c10*/  BRA `(.L_x_22654) ;  /* 0x0000000400d07947 */ /* 0x000fec0003800000 */
.L_x_22661:
        /* <DEDUP_REMOVED lines=13> */
.L_x_22668:
        /* <DEDUP_REMOVED lines=21> */
.L_x_22672:
[----:B------:R-:W-:Y:S05]  /*1e40*/  BSYNC.RECONVERGENT B1 ;  /* 0x0000000000017941 */ /* 0x000fea0003800200 */
.L_x_22671:
[----:B------:R-:W-:Y:S01]  /*1e50*/  IMAD.SHL.U32 R0, R0, 0x100000, RZ ;  /* 0x0010000000007824 */ /* 0x000fe200078e00ff */
[----:B------:R-:W-:-:S04]  /*1e60*/  LEA R3, R3, 0x3b800000, 0x17 ;  /* 0x3b80000003037811 */ /* 0x000fc800078eb8ff */
[----:B------:R-:W-:-:S07]  /*1e70*/  LOP3.LUT R0, R3, R0, R7, 0xfe, !PT ;  /* 0x0000000003007212 */ /* 0x000fce00078efe07 */
.L_x_22670:
[----:B------:R-:W-:Y:S05]  /*1e80*/  BSYNC.RECONVERGENT B0 ;  /* 0x0000000000007941 */ /* 0x000fea0003800200 */
.L_x_22669:
[----:B------:R-:W-:-:S04]  /*1e90*/  F2FP.F16.F32.PACK_AB R0, RZ, R0 ;  /* 0x00000000ff00723e */ /* 0x000fc800000000ff */
[----:B------:R-:W-:Y:S01]  /*1ea0*/  PRMT R19, R0, 0x7610, R19 ;  /* 0x0000761000137816 */ /* 0x000fe20000000013 */
[----:B------:R-:W-:Y:S06]  /*1eb0*/  BRA `(.L_x_22654) ;  /* 0x0000000400287947 */ /* 0x000fec0003800000 */
.L_x_22667:
        /* <DEDUP_REMOVED lines=21> */
.L_x_22676:
[----:B------:R-:W-:Y:S05]  /*2010*/  BSYNC.RECONVERGENT B1 ;  /* 0x0000000000017941 */ /* 0x000fea0003800200 */
.L_x_22675:
[----:B------:R-:W-:Y:S01]  /*2020*/  IMAD.SHL.U32 R0, R0, 0x200000, RZ ;  /* 0x0020000000007824 */ /* 0x000fe200078e00ff */
[----:B------:R-:W-:-:S04]  /*2030*/  LEA R3, R3, 0x37800000, 0x17 ;  /* 0x3780000003037811 */ /* 0x000fc800078eb8ff */
[----:B------:R-:W-:-:S07]  /*2040*/  LOP3.LUT R0, R3, R0, R7, 0xfe, !PT ;  /* 0x0000000003007212 */ /* 0x000fce00078efe07 */
.L_x_22674:
[----:B------:R-:W-:Y:S05]  /*2050*/  BSYNC.RECONVERGENT B0 ;  /* 0x0000000000007941 */ /* 0x000fea0003800200 */
.L_x_22673:
[----:B------:R-:W-:-:S04]  /*2060*/  F2FP.F16.F32.PACK_AB R0, RZ, R0 ;  /* 0x00000000ff00723e */ /* 0x000fc800000000ff */
[----:B------:R-:W-:Y:S01]  /*2070*/  PRMT R19, R0, 0x7610, R19 ;  /* 0x0000761000137816 */ /* 0x000fe20000000013 */
[----:B------:R-:W-:Y:S06]  /*2080*/  BRA `(.L_x_22654) ;  /* 0x0000000000b47947 */ /* 0x000fec0003800000 */
.L_x_22666:
        /* <DEDUP_REMOVED lines=14> */
.L_x_22680:
[----:B------:R-:W-:Y:S05]  /*2170*/  BSYNC.RECONVERGENT B0 ;  /* 0x0000000000007941 */ /* 0x000fea0003800200 */
.L_x_22679:
[----:B------:R-:W-:-:S04]  /*2180*/  F2FP.F16.F32.PACK_AB R0, RZ, R0 ;  /* 0x00000000ff00723e */ /* 0x000fc800000000ff */
[----:B------:R-:W-:Y:S01]  /*2190*/  PRMT R19, R0, 0x7610, R19 ;  /* 0x0000761000137816 */ /* 0x000fe20000000013 */
[----:B------:R-:W-:Y:S06]  /*21a0*/  BRA `(.L_x_22654) ;  /* 0x00000000006c7947 */ /* 0x000fec0003800000 */
.L_x_22653:
        /* <DEDUP_REMOVED lines=16> */
.L_x_22681:
[----:B------:R-:W-:Y:S01]  /*22b0*/  PRMT R19, RZ, 0x7610, R19 ;  /* 0x00007610ff137816 */ /* 0x000fe20000000013 */
[----:B------:R-:W-:Y:S06]  /*22c0*/  BRA `(.L_x_22654) ;  /* 0x0000000000247947 */ /* 0x000fec0003800000 */
.L_x_22678:
[----:B------:R-:W2:Y:S02]  /*22d0*/  LDG.E.64 R4, desc[UR36][R4.64] ;  /* 0x0000002404047981 */ /* 0x000ea4000c1e1b00 */
[----:B--2---:R-:W0:Y:S02]  /*22e0*/  I2F.U64 R0, R4 ;  /* 0x0000000400007312 */ /* 0x004e240000301000 */
[----:B0-----:R-:W-:-:S04]  /*22f0*/  F2FP.F16.F32.PACK_AB R0, RZ, R0 ;  /* 0x00000000ff00723e */ /* 0x001fc800000000ff */
[----:B------:R-:W-:Y:S01]  /*2300*/  PRMT R19, R0, 0x7610, R19 ;  /* 0x0000761000137816 */ /* 0x000fe20000000013 */
[----:B------:R-:W-:Y:S06]  /*2310*/  BRA `(.L_x_22654) ;  /* 0x0000000000107947 */ /* 0x000fec0003800000 */
.L_x_22677:
[----:B------:R-:W2:Y:S02]  /*2320*/  LDG.E R4, desc[UR36][R4.64] ;  /* 0x0000002404047981 */ /* 0x000ea4000c1e1900 */
[----:B--2---:R-:W-:-:S04]  /*2330*/  I2FP.F32.U32 R0, R4 ;  /* 0x0000000400007245 */ /* 0x004fc80000201000 */
[----:B------:R-:W-:-:S04]  /*2340*/  F2FP.F16.F32.PACK_AB R0, RZ, R0 ;  /* 0x00000000ff00723e */ /* 0x000fc800000000ff */
[----:B------:R-:W-:-:S07]  /*2350*/  PRMT R19, R0, 0x7610, R19 ;  /* 0x0000761000137816 */ /* 0x000fce0000000013 */
.L_x_22654:
[----:B------:R-:W-:-:S07]  /*2360*/  VIADD R27, R27, 0x80 ;  /* 0x000000801b1b7836 */ /* 0x000fce0000000000 */
.L_x_22648:
[----:B------:R-:W-:Y:S05]  /*2370*/  BSYNC.RECONVERGENT B6 ;  /* 0x0000000000067941 */ /* 0x000fea0003800200 */
.L_x_22647:
        /* <DEDUP_REMOVED lines=26> */
.L_x_22687:
[----:B------:R-:W2:Y:S02]  /*2520*/  LDG.E.U8 R4, desc[UR36][R4.64] ;  /* 0x0000002404047981 */ /* 0x000ea4000c1e1100 */
[----:B--2---:R-:W-:-:S04]  /*2530*/  I2FP.F32.U32 R0, R4 ;  /* 0x0000000400007245 */ /* 0x004fc80000201000 */
[----:B------:R-:W-:-:S04]  /*2540*/  F2FP.F16.F32.PACK_AB R0, RZ, R0 ;  /* 0x00000000ff00723e */ /* 0x000fc800000000ff */
[----:B------:R-:W-:Y:S01]  /*2550*/  PRMT R25, R0, 0x7610, R25 ;  /* 0x0000761000197816 */ /* 0x000fe20000000019 */
[----:B------:R-:W-:Y:S06]  /*2560*/  BRA `(.L_x_22689) ;  /* 0x0000000c00d87947 */ /* 0x000fec0003800000 */
.L_x_22686:
        /* <DEDUP_REMOVED lines=11> */
.L_x_22691:
[----:B------:R-:W2:Y:S02]  /*2620*/  LDG.E R4, desc[UR36][R4.64] ;  /* 0x0000002404047981 */ /* 0x000ea4000c1e1900 */
[----:B--2---:R-:W-:-:S04]  /*2630*/  I2FP.F32.S32 R0, R4 ;  /* 0x0000000400007245 */ /* 0x004fc80000201400 */
[----:B------:R-:W-:-:S04]  /*2640*/  F2FP.F16.F32.PACK_AB R0, RZ, R0 ;  /* 0x00000000ff00723e */ /* 0x000fc800000000ff */
[----:B------:R-:W-:Y:S01]  /*2650*/  PRMT R25, R0, 0x7610, R25 ;  /* 0x0000761000197816 */ /* 0x000fe20000000019 */
[----:B------:R-:W-:Y:S06]  /*2660*/  BRA `(.L_x_22689) ;  /* 0x0000000c00987947 */ /* 0x000fec0003800000 */
.L_x_22690:
[----:B------:R-:W2:Y:S02]  /*2670*/  LDG.E.U16 R4, desc[UR36][R4.64] ;  /* 0x0000002404047981 */ /* 0x000ea4000c1e1500 */
[----:B--2---:R-:W0:Y:S02]  /*2680*/  I2F.S16 R0, R4 ;  /* 0x0000000400007306 */ /* 0x004e240000101400 */
[----:B0-----:R-:W-:-:S04]  /*2690*/  F2FP.F16.F32.PACK_AB R0, RZ, R0 ;  /* 0x00000000ff00723e */ /* 0x001fc800000000ff */
[----:B------:R-:W-:Y:S01]  /*26a0*/  PRMT R25, R0, 0x7610, R25 ;  /* 0x0000761000197816 */ /* 0x000fe20000000019 */
[----:B------:R-:W-:Y:S06]  /*26b0*/  BRA `(.L_x_22689) ;  /* 0x0000000c00847947 */ /* 0x000fec0003800000 */
.L_x_22685:
        /* <DEDUP_REMOVED lines=9> */
.L_x_22693:
[----:B------:R0:W5:Y:S01]  /*2750*/  LDG.E.U16 R25, desc[UR36][R4.64] ;  /* 0x0000002404197981 */ /* 0x000162000c1e1500 */
[----:B------:R-:W-:Y:S05]  /*2760*/  BRA `(.L_x_22689) ;  /* 0x0000000c00587947 */ /* 0x000fea0003800000 */
.L_x_22692:
        /* <DEDUP_REMOVED lines=9> */
.L_x_22695:
[----:B------:R1:W5:Y:S01]  /*2800*/  LDG.E.U16 R25, desc[UR36][R4.64] ;  /* 0x0000002404197981 */ /* 0x000362000c1e1500 */
[----:B------:R-:W-:Y:S05]  /*2810*/  BRA `(.L_x_22689) ;  /* 0x0000000c002c7947 */ /* 0x000fea0003800000 */
.L_x_22694:
        /* <DEDUP_REMOVED lines=13> */
.L_x_22684:
        /* <DEDUP_REMOVED lines=14> */
.L_x_22698:
        /* <DEDUP_REMOVED lines=13> */
.L_x_22697:
        /* <DEDUP_REMOVED lines=27> */
.L_x_22700:
        /* <DEDUP_REMOVED lines=15> */
.L_x_22699:
[----:B------:R-:W2:Y:S02]  /*2d40*/  LDG.E.U16 R0, desc[UR36][R4.64] ;  /* 0x0000002404007981 */ /* 0x000ea4000c1e1500 */
[----:B--2---:R-:W-:-:S05]  /*2d50*/  IMAD.U32 R0, R0, 0x10000, RZ ;  /* 0x0001000000007824 */ /* 0x004fca00078e00ff */
[----:B------:R-:W-:-:S04]  /*2d60*/  F2FP.F16.F32.PACK_AB R0, RZ, R0 ;  /* 0x00000000ff00723e */ /* 0x000fc800000000ff */
[----:B------:R-:W-:Y:S01]  /*2d70*/  PRMT R25, R0, 0x7610, R25 ;  /* 0x0000761000197816 */ /* 0x000fe20000000019 */
[----:B------:R-:W-:Y:S06]  /*2d80*/  BRA `(.L_x_22689) ;  /* 0x0000000400d07947 */ /* 0x000fec0003800000 */
.L_x_22696:
        /* <DEDUP_REMOVED lines=13> */
.L_x_22703:
        /* <DEDUP_REMOVED lines=21> */
.L_x_22707:
[----:B------:R-:W-:Y:S05]  /*2fb0*/  BSYNC.RECONVERGENT B1 ;  /* 0x0000000000017941 */ /* 0x000fea0003800200 */
.L_x_22706:
[----:B------:R-:W-:Y:S01]  /*2fc0*/  IMAD.SHL.U32 R0, R0, 0x100000, RZ ;  /* 0x0010000000007824 */ /* 0x000fe200078e00ff */
[----:B------:R-:W-:-:S04]  /*2fd0*/  LEA R3, R3, 0x3b800000, 0x17 ;  /* 0x3b80000003037811 */ /* 0x000fc800078eb8ff */
[----:B------:R-:W-:-:S07]  /*2fe0*/  LOP3.LUT R0, R3, R0, R7, 0xfe, !PT ;  /* 0x0000000003007212 */ /* 0x000fce00078efe07 */
.L_x_22705:
[----:B------:R-:W-:Y:S05]  /*2ff0*/  BSYNC.RECONVERGENT B0 ;  /* 0x0000000000007941 */ /* 0x000fea0003800200 */
.L_x_22704:
[----:B------:R-:W-:-:S04]  /*3000*/  F2FP.F16.F32.PACK_AB R0, RZ, R0 ;  /* 0x00000000ff00723e */ /* 0x000fc800000000ff */
[----:B------:R-:W-:Y:S01]  /*3010*/  PRMT R25, R0, 0x7610, R25 ;  /* 0x0000761000197816 */ /* 0x000fe20000000019 */
[----:B------:R-:W-:Y:S06]  /*3020*/  BRA `(.L_x_22689) ;  /* 0x0000000400287947 */ /* 0x000fec0003800000 */
.L_x_22702:
        /* <DEDUP_REMOVED lines=21> */
.L_x_22711:
[----:B------:R-:W-:Y:S05]  /*3180*/  BSYNC.RECONVERGENT B1 ;  /* 0x0000000000017941 */ /* 0x000fea0003800200 */
.L_x_22710:
[----:B------:R-:W-:Y:S01]  /*3190*/  IMAD.SHL.U32 R0, R0, 0x200000, RZ ;  /* 0x0020000000007824 */ /* 0x000fe200078e00ff */
[----:B------:R-:W-:-:S04]  /*31a0*/  LEA R3, R3, 0x37800000, 0x17 ;  /* 0x3780000003037811 */ /* 0x000fc800078eb8ff */
[----:B------:R-:W-:-:S07]  /*31b0*/  LOP3.LUT R0, R3, R0, R7, 0xfe, !PT ;  /* 0x0000000003007212 */ /* 0x000fce00078efe07 */
.L_x_22709:
[----:B------:R-:W-:Y:S05]  /*31c0*/  BSYNC.RECONVERGENT B0 ;  /* 0x0000000000007941 */ /* 0x000fea0003800200 */
.L_x_22708:
[----:B------:R-:W-:-:S04]  /*31d0*/  F2FP.F16.F32.PACK_AB R0, RZ, R0 ;  /* 0x00000000ff00723e */ /* 0x000fc800000000ff */
[----:B------:R-:W-:Y:S01]  /*31e0*/  PRMT R25, R0, 0x7610, R25 ;  /* 0x0000761000197816 */ /* 0x000fe20000000019 */
[----:B------:R-:W-:Y:S06]  /*31f0*/  BRA `(.L_x_22689) ;  /* 0x0000000000b47947 */ /* 0x000fec0003800000 */
.L_x_22701:
        /* <DEDUP_REMOVED lines=14> */
.L_x_22715:
[----:B------:R-:W-:Y:S05]  /*32e0*/  BSYNC.RECONVERGENT B0 ;  /* 0x0000000000007941 */ /* 0x000fea0003800200 */
.L_x_22714:
[----:B------:R-:W-:-:S04]  /*32f0*/  F2FP.F16.F32.PACK_AB R0, RZ, R0 ;  /* 0x00000000ff00723e */ /* 0x000fc800000000ff */
[----:B------:R-:W-:Y:S01]  /*3300*/  PRMT R25, R0, 0x7610, R25 ;  /* 0x0000761000197816 */ /* 0x000fe20000000019 */
[----:B------:R-:W-:Y:S06]  /*3310*/  BRA `(.L_x_22689) ;  /* 0x00000000006c7947 */ /* 0x000fec0003800000 */
.L_x_22688:
        /* <DEDUP_REMOVED lines=16> */
.L_x_22716:
[----:B------:R-:W-:Y:S01]  /*3420*/  PRMT R25, RZ, 0x7610, R25 ;  /* 0x00007610ff197816 */ /* 0x000fe20000000019 */
[----:B------:R-:W-:Y:S06]  /*3430*/  BRA `(.L_x_22689) ;  /* 0x0000000000247947 */ /* 0x000fec0003800000 */
.L_x_22713:
[----:B------:R-:W2:Y:S02]  /*3440*/  LDG.E.64 R4, desc[UR36][R4.64] ;  /* 0x0000002404047981 */ /* 0x000ea4000c1e1b00 */
[----:B--2---:R-:W0:Y:S02]  /*3450*/  I2F.U64 R0, R4 ;  /* 0x0000000400007312 */ /* 0x004e240000301000 */
[----:B0-----:R-:W-:-:S04]  /*3460*/  F2FP.F16.F32.PACK_AB R0, RZ, R0 ;  /* 0x00000000ff00723e */ /* 0x001fc800000000ff */
[----:B------:R-:W-:Y:S01]  /*3470*/  PRMT R25, R0, 0x7610, R25 ;  /* 0x0000761000197816 */ /* 0x000fe20000000019 */
[----:B------:R-:W-:Y:S06]  /*3480*/  BRA `(.L_x_22689) ;  /* 0x0000000000107947 */ /* 0x000fec0003800000 */
.L_x_22712:
[----:B------:R-:W2:Y:S02]  /*3490*/  LDG.E R4, desc[UR36][R4.64] ;  /* 0x0000002404047981 */ /* 0x000ea4000c1e1900 */
[----:B--2---:R-:W-:-:S04]  /*34a0*/  I2FP.F32.U32 R0, R4 ;  /* 0x0000000400007245 */ /* 0x004fc80000201000 */
[----:B------:R-:W-:-:S04]  /*34b0*/  F2FP.F16.F32.PACK_AB R0, RZ, R0 ;  /* 0x00000000ff00723e */ /* 0x000fc800000000ff */
[----:B------:R-:W-:-:S07]  /*34c0*/  PRMT R25, R0, 0x7610, R25 ;  /* 0x0000761000197816 */ /* 0x000fce0000000019 */
.L_x_22689:
[----:B------:R-:W-:-:S07]  /*34d0*/  VIADD R27, R27, 0x80 ;  /* 0x000000801b1b7836 */ /* 0x000fce0000000000 */
.L_x_22683:
[----:B------:R-:W-:Y:S05]  /*34e0*/  BSYNC.RECONVERGENT B6 ;  /* 0x0000000000067941 */ /* 0x000fea0003800200 */
.L_x_22682:
        /* <DEDUP_REMOVED lines=26> */
.L_x_22722:
[----:B------:R-:W2:Y:S02]  /*3690*/  LDG.E.U8 R4, desc[UR36][R4.64] ;  /* 0x0000002404047981 */ /* 0x000ea4000c1e1100 */
[----:B--2---:R-:W-:-:S04]  /*36a0*/  I2FP.F32.U32 R0, R4 ;  /* 0x0000000400007245 */ /* 0x004fc80000201000 */
[----:B------:R-:W-:-:S04]  /*36b0*/  F2FP.F16.F32.PACK_AB R0, RZ, R0 ;  /* 0x00000000ff00723e */ /* 0x000fc800000000ff */
[----:B------:R-:W-:Y:S01]  /*36c0*/  PRMT R3, R0, 0x7610, R3 ;  /* 0x0000761000037816 */ /* 0x000fe20000000003 */
[----:B------:R-:W-:Y:S06]  /*36d0*/  BRA `(.L_x_22718) ;  /* 0x0000000c00d47947 */ /* 0x000fec0003800000 */
.L_x_22721:
        /* <DEDUP_REMOVED lines=11> */
.L_x_22725:
[----:B------:R-:W2:Y:S02]  /*3790*/  LDG.E R4, desc[UR36][R4.64] ;  /* 0x0000002404047981 */ /* 0x000ea4000c1e1900 */
[----:B--2---:R-:W-:-:S04]  /*37a0*/  I2FP.F32.S32 R0, R4 ;  /* 0x0000000400007245 */ /* 0x004fc80000201400 */
[----:B------:R-:W-:-:S04]  /*37b0*/  F2FP.F16.F32.PACK_AB R0, RZ, R0 ;  /* 0x00000000ff00723e */ /* 0x000fc800000000ff */
[----:B------:R-:W-:Y:S01]  /*37c0*/  PRMT R3, R0, 0x7610, R3 ;  /* 0x0000761000037816 */ /* 0x000fe20000000003 */
[----:B------:R-:W-:Y:S06]  /*37d0*/  BRA `(.L_x_22718) ;  /* 0x0000000c00947947 */ /* 0x000fec0003800000 */
.L_x_22724:
[----:B------:R-:W2:Y:S02]  /*37e0*/  LDG.E.U16 R4, desc[UR36][R4.64] ;  /* 0x0000002404047981 */ /* 0x000ea4000c1e1500 */
[----:B--2---:R-:W0:Y:S02]  /*37f0*/  I2F.S16 R0, R4 ;  /* 0x0000000400007306 */ /* 0x004e240000101400 */
[----:B0-----:R-:W-:-:S04]  /*3800*/  F2FP.F16.F32.PACK_AB R0, RZ, R0 ;  /* 0x00000000ff00723e */ /* 0x001fc800000000ff */
[----:B------:R-:W-:Y:S01]  /*3810*/  PRMT R3, R0, 0x7610, R3 ;  /* 0x0000761000037816 */ /* 0x000fe20000000003 */
[----:B------:R-:W-:Y:S06]  /*3820*/  BRA `(.L_x_22718) ;  /* 0x0000000c00807947 */ /* 0x000fec0003800000 */
.L_x_22720:
        /* <DEDUP_REMOVED lines=9> */
.L_x_22727:
[----:B------:R2:W5:Y:S01]  /*38c0*/  LDG.E.U16 R3, desc[UR36][R4.64] ;  /* 0x0000002404037981 */ /* 0x000562000c1e1500 */
[----:B------:R-:W-:Y:S05]  /*38d0*/  BRA `(.L_x_22718) ;  /* 0x0000000c00547947 */ /* 0x000fea0003800000 */
.L_x_22726:
        /* <DEDUP_REMOVED lines=9> */
.L_x_22729:
[----:B------:R3:W5:Y:S01]  /*3970*/  LDG.E.U16 R3, desc[UR36][R4.64] ;  /* 0x0000002404037981 */ /* 0x000762000c1e1500 */
[----:B------:R-:W-:Y:S05]  /*3980*/  BRA `(.L_x_22718) ;  /* 0x0000000c00287947 */ /* 0x000fea0003800000 */
.L_x_22728:
        /* <DEDUP_REMOVED lines=13> */
.L_x_22719:
        /* <DEDUP_REMOVED lines=14> */
.L_x_22732:
        /* <DEDUP_REMOVED lines=13> */
.L_x_22731:
        /* <DEDUP_REMOVED lines=26> */
.L_x_22734:
        /* <DEDUP_REMOVED lines=15> */
.L_x_22733:
[----:B------:R-:W2:Y:S02]  /*3ea0*/  LDG.E.U16 R0, desc[UR36][R4.64] ;  /* 0x0000002404007981 */ /* 0x000ea4000c1e1500 */
[----:B--2---:R-:W-:-:S05]  /*3eb0*/  IMAD.U32 R0, R0, 0x10000, RZ ;  /* 0x0001000000007824 */ /* 0x004fca00078e00ff */
[----:B------:R-:W-:-:S04]  /*3ec0*/  F2FP.F16.F32.PACK_AB R0, RZ, R0 ;  /* 0x00000000ff00723e */ /* 0x000fc800000000ff */
[----:B------:R-:W-:Y:S01]  /*3ed0*/  PRMT R3, R0, 0x7610, R3 ;  /* 0x0000761000037816 */ /* 0x000fe20000000003 */
[----:B------:R-:W-:Y:S06]  /*3ee0*/  BRA `(.L_x_22718) ;  /* 0x0000000400d07947 */ /* 0x000fec0003800000 */
.L_x_22730:
        /* <DEDUP_REMOVED lines=13> */
.L_x_22737:
        /* <DEDUP_REMOVED lines=21> */
.L_x_22741:
[----:B------:R-:W-:Y:S05]  /*4110*/  BSYNC.RECONVERGENT B1 ;  /* 0x0000000000017941 */ /* 0x000fea0003800200 */
.L_x_22740:
[----:B------:R-:W-:Y:S01]  /*4120*/  IMAD.SHL.U32 R0, R0, 0x100000, RZ ;  /* 0x0010000000007824 */ /* 0x000fe200078e00ff */
[----:B------:R-:W-:-:S04]  /*4130*/  LEA R3, R3, 0x3b800000, 0x17 ;  /* 0x3b80000003037811 */ /* 0x000fc800078eb8ff */
[----:B------:R-:W-:-:S07]  /*4140*/  LOP3.LUT R0, R3, R0, R7, 0xfe, !PT ;  /* 0x0000000003007212 */ /* 0x000fce00078efe07 */
.L_x_22739:
[----:B------:R-:W-:Y:S05]  /*4150*/  BSYNC.RECONVERGENT B0 ;  /* 0x0000000000007941 */ /* 0x000fea0003800200 */
.L_x_22738:
[----:B------:R-:W-:-:S04]  /*4160*/  F2FP.F16.F32.PACK_AB R0, RZ, R0 ;  /* 0x00000000ff00723e */ /* 0x000fc800000000ff */
[----:B------:R-:W-:Y:S01]  /*4170*/  PRMT R3, R0, 0x7610, R3 ;  /* 0x0000761000037816 */ /* 0x000fe20000000003 */
[----:B------:R-:W-:Y:S06]  /*4180*/  BRA `(.L_x_22718) ;  /* 0x0000000400287947 */ /* 0x000fec0003800000 */
.L_x_22736:
        /* <DEDUP_REMOVED lines=21> */
.L_x_22745:
[----:B------:R-:W-:Y:S05]  /*42e0*/  BSYNC.RECONVERGENT B1 ;  /* 0x0000000000017941 */ /* 0x000fea0003800200 */
.L_x_22744:
[----:B------:R-:W-:Y:S01]  /*42f0*/  IMAD.SHL.U32 R0, R0, 0x200000, RZ ;  /* 0x0020000000007824 */ /* 0x000fe200078e00ff */
[----:B------:R-:W-:-:S04]  /*4300*/  LEA R3, R3, 0x37800000, 0x17 ;  /* 0x3780000003037811 */ /* 0x000fc800078eb8ff */
[----:B------:R-:W-:-:S07]  /*4310*/  LOP3.LUT R0, R3, R0, R7, 0xfe, !PT ;  /* 0x0000000003007212 */ /* 0x000fce00078efe07 */
.L_x_22743:
[----:B------:R-:W-:Y:S05]  /*4320*/  BSYNC.RECONVERGENT B0 ;  /* 0x0000000000007941 */ /* 0x000fea0003800200 */
.L_x_22742:
[----:B------:R-:W-:-:S04]  /*4330*/  F2FP.F16.F32.PACK_AB R0, RZ, R0 ;  /* 0x00000000ff00723e */ /* 0x000fc800000000ff */
[----:B------:R-:W-:Y:S01]  /*4340*/  PRMT R3, R0, 0x7610, R3 ;  /* 0x0000761000037816 */ /* 0x000fe20000000003 */
[----:B------:R-:W-:Y:S06]  /*4350*/  BRA `(.L_x_22718) ;  /* 0x0000000000b47947 */ /* 0x000fec0003800000 */
.L_x_22735:
        /* <DEDUP_REMOVED lines=14> */
.L_x_22749:
[----:B------:R-:W-:Y:S05]  /*4440*/  BSYNC.RECONVERGENT B0 ;  /* 0x0000000000007941 */ /* 0x000fea0003800200 */
.L_x_22748:
[----:B------:R-:W-:-:S04]  /*4450*/  F2FP.F16.F32.PACK_AB R0, RZ, R0 ;  /* 0x00000000ff00723e */ /* 0x000fc800000000ff */
[----:B------:R-:W-:Y:S01]  /*4460*/  PRMT R3, R0, 0x7610, R3 ;  /* 0x0000761000037816 */ /* 0x000fe20000000003 */
[----:B------:R-:W-:Y:S06]  /*4470*/  BRA `(.L_x_22718) ;  /* 0x00000000006c7947 */ /* 0x000fec0003800000 */
.L_x_22723:
        /* <DEDUP_REMOVED lines=16> */
.L_x_22750:
[----:B------:R-:W-:Y:S01]  /*4580*/  PRMT R3, RZ, 0x7610, R3 ;  /* 0x00007610ff037816 */ /* 0x000fe20000000003 */
[----:B------:R-:W-:Y:S06]  /*4590*/  BRA `(.L_x_22718) ;  /* 0x0000000000247947 */ /* 0x000fec0003800000 */
.L_x_22747:
[----:B------:R-:W2:Y:S02]  /*45a0*/  LDG.E.64 R4, desc[UR36][R4.64] ;  /* 0x0000002404047981 */ /* 0x000ea4000c1e1b00 */
[----:B--2---:R-:W0:Y:S02]  /*45b0*/  I2F.U64 R0, R4 ;  /* 0x0000000400007312 */ /* 0x004e240000301000 */
[----:B0-----:R-:W-:-:S04]  /*45c0*/  F2FP.F16.F32.PACK_AB R0, RZ, R0 ;  /* 0x00000000ff00723e */ /* 0x001fc800000000ff */
[----:B------:R-:W-:Y:S01]  /*45d0*/  PRMT R3, R0, 0x7610, R3 ;  /* 0x0000761000037816 */ /* 0x000fe20000000003 */
[----:B------:R-:W-:Y:S06]  /*45e0*/  BRA `(.L_x_22718) ;  /* 0x0000000000107947 */ /* 0x000fec0003800000 */
.L_x_22746:
[----:B------:R-:W2:Y:S02]  /*45f0*/  LDG.E R4, desc[UR36][R4.64] ;  /* 0x0000002404047981 */ /* 0x000ea4000c1e1900 */
[----:B--2---:R-:W-:-:S04]  /*4600*/  I2FP.F32.U32 R0, R4 ;  /* 0x0000000400007245 */ /* 0x004fc80000201000 */
[----:B------:R-:W-:-:S04]  /*4610*/  F2FP.F16.F32.PACK_AB R0, RZ, R0 ;  /* 0x00000000ff00723e */ /* 0x000fc800000000ff */
[----:B------:R-:W-:-:S07]  /*4620*/  PRMT R3, R0, 0x7610, R3 ;  /* 0x0000761000037816 */ /* 0x000fce0000000003 */
.L_x_22718:
[----:B------:R-:W-:Y:S05]  /*4630*/  BSYNC.RECONVERGENT B6 ;  /* 0x0000000000067941 */ /* 0x000fea0003800200 */
.L_x_22717:
[----:B------:R-:W-:Y:S01]  /*4640*/  LOP3.LUT P0, R0, R16, 0x7fff, RZ, 0xc0, !PT ;  /* 0x00007fff10007812 */ /* 0x000fe2000780c0ff */
[----:B------:R-:W-:-:S12]  /*4650*/  BSSY.RECONVERGENT B0, `(.L_x_22751) ;  /* 0x00000dc000007945 */ /* 0x000fd80003800200 */
[----:B------:R-:W-:Y:S05]  /*4660*/  @P0 BRA `(.L_x_22752) ;  /* 0x00000004009c0947 */ /* 0x000fea0003800000 */
[----:B------:R-:W-:Y:S01]  /*4670*/  ISETP.GE.AND P2, PT, R17, R22, PT ;  /* 0x000000161100720c */ /* 0x000fe20003f46270 */
[----:B------:R-:W-:-:S12]  /*4680*/  BSSY.RECONVERGENT B1, `(.L_x_22753) ;  /* 0x0000018000017945 */ /* 0x000fd80003800200 */
[----:B------:R-:W-:Y:S05]  /*4690*/  @P2 BRA `(.L_x_22754) ;  /* 0x0000000000582947 */ /* 0x000fea0003800000 */
[----:B0123--:R-:W0:Y:S01]  /*46a0*/  LDC.U16 R4, c[0x0][0x386] ;  /* 0x0000e180ff047b82 */ /* 0x00fe220000000400 */
[----:B-----5:R-:W-:-:S05]  /*46b0*/  HADD2.F32 R5, -RZ, R23.H0_H0 ;  /* 0x20000017ff057230 */ /* 0x020fca0000004100 */
[----:B------:R-:W-:Y:S01]  /*46c0*/  FSETP.NAN.FTZ.AND P1, PT, R5, R5, PT ;  /* 0x000000050500720b */ /* 0x000fe20003f38000 */
[----:B0-----:R-:W-:-:S05]  /*46d0*/  HADD2.F32 R0, -RZ, R4.H0_H0 ;  /* 0x20000004ff007230 */ /* 0x001fca0000004100 */
        /* <DEDUP_REMOVED lines=8> */
[C---:B------:R-:W-:Y:S02]  /*4760*/  LOP3.LUT P0, RZ, R23.reuse, 0x7fff, RZ, 0xc0, !PT ;  /* 0x00007fff17ff7812 */ /* 0x040fe4000780c0ff */
[----:B------:R-:W-:-:S11]  /*4770*/  PRMT R5, R23, 0x7610, R5 ;  /* 0x0000761017057816 */ /* 0x000fd60000000005 */
[----:B------:R-:W-:Y:S05]  /*4780*/  @!P0 BRA `(.L_x_22754) ;  /* 0x00000000001c8947 */ /* 0x000fea0003800000 */
[----:B------:R-:W-:-:S04]  /*4790*/  LOP3.LUT R23, R23, 0x8000, RZ, 0xc0, !PT ;  /* 0x0000800017177812 */ /* 0x000fc800078ec0ff */
[----:B------:R-:W-:-:S04]  /*47a0*/  LOP3.LUT R23, R23, 0x1, RZ, 0xfc, !PT ;  /* 0x0000000117177812 */ /* 0x000fc800078efcff */
[----:B------:R-:W-:Y:S01]  /*47b0*/  PRMT R5, R23, 0x7610, R5 ;  /* 0x0000761017057816 */ /* 0x000fe20000000005 */
[----:B------:R-:W-:Y:S06]  /*47c0*/  BRA `(.L_x_22754) ;  /* 0x00000000000c7947 */ /* 0x000fec0003800000 */
.L_x_22755:
[----:B------:R-:W-:-:S05]  /*47d0*/  FADD.FTZ R0, R0, R5 ;  /* 0x0000000500007221 */ /* 0x000fca0000010000 */
[----:B------:R-:W-:-:S04]  /*47e0*/  F2FP.F16.F32.PACK_AB R0, RZ, R0 ;  /* 0x00000000ff00723e */ /* 0x000fc800000000ff */
[----:B------:R-:W-:-:S07]  /*47f0*/  PRMT R5, R0, 0x7610, R5 ;  /* 0x0000761000057816 */ /* 0x000fce0000000005 */
.L_x_22754:
[----:B------:R-:W-:Y:S05]  /*4800*/  BSYNC.RECONVERGENT B1 ;  /* 0x0000000000017941 */ /* 0x000fea0003800200 */
.L_x_22753:
[----:B------:R-:W-:Y:S01]  /*4810*/  VIADD R7, R17, 0x80 ;  /* 0x0000008011077836 */ /* 0x000fe20000000000 */
[----:B------:R-:W-:Y:S04]  /*4820*/  BSSY.RECONVERGENT B1, `(.L_x_22756) ;  /* 0x0000018000017945 */ /* 0x000fe80003800200 */
[----:B------:R-:W-:-:S13]  /*4830*/  ISETP.GE.AND P0, PT, R7, R22, PT ;  /* 0x000000160700720c */ /* 0x000fda0003f06270 */
[----:B------:R-:W-:Y:S05]  /*4840*/  @P0 BRA `(.L_x_22757) ;  /* 0x0000000000540947 */ /* 0x000fea0003800000 */
[----:B-----5:R-:W4:Y:S01]  /*4850*/  LDC.U16 R23, c[0x0][0x386] ;  /* 0x0000e180ff177b82 */ /* 0x020f220000000400 */
[----:B------:R-:W-:-:S05]  /*4860*/  HADD2.F32 R0, -RZ, R19.H0_H0 ;  /* 0x20000013ff007230 */ /* 0x000fca0000004100 */
[----:B------:R-:W-:Y:S01]  /*4870*/  FSETP.NAN.FTZ.AND P0, PT, R0, R0, PT ;  /* 0x000000000000720b */ /* 0x000fe20003f18000 */
[----:B----4-:R-:W-:-:S05]  /*4880*/  HADD2.F32 R7, -RZ, R23.H0_H0 ;  /* 0x20000017ff077230 */ /* 0x010fca0000004100 */
[----:B------:R-:W-:-:S04]  /*4890*/  FSETP.NAN.FTZ.AND P1, PT, R7, R7, PT ;  /* 0x000000070700720b */ /* 0x000fc80003f38000 */
[----:B------:R-:W-:-:S13]  /*48a0*/  PLOP3.LUT P0, PT, P1, P0, PT, 0xf8, 0x8f ;  /* 0x00000000008f781c */ /* 0x000fda0000f01f70 */
[----:B------:R-:W-:Y:S05]  /*48b0*/  @P0 BRA `(.L_x_22758) ;  /* 0x00000000002c0947 */ /* 0x000fea0003800000 */
[----:B------:R-:W-:Y:S02]  /*48c0*/  PRMT R0, R19, 0x9910, RZ ;  /* 0x0000991013007816 */ /* 0x000fe400000000ff */
[----:B------:R-:W-:-:S04]  /*48d0*/  PRMT R7, R23, 0x9910, RZ ;  /* 0x0000991017077816 */ /* 0x000fc800000000ff */
[----:B------:R-:W-:-:S13]  /*48e0*/  ISETP.NE.AND P0, PT, R7, R0, PT ;  /* 0x000000000700720c */ /* 0x000fda0003f05270 */
        /* <DEDUP_REMOVED lines=8> */
.L_x_22758:
[----:B------:R-:W-:-:S05]  /*4970*/  FADD.FTZ R0, R7, R0 ;  /* 0x0000000007007221 */ /* 0x000fca0000010000 */
[----:B------:R-:W-:-:S04]  /*4980*/  F2FP.F16.F32.PACK_AB R0, RZ, R0 ;  /* 0x00000000ff00723e */ /* 0x000fc800000000ff */
[----:B------:R-:W-:-:S07]  /*4990*/  PRMT R23, R0, 0x7610, R23 ;  /* 0x0000761000177816 */ /* 0x000fce0000000017 */
.L_x_22757:
[----:B------:R-:W-:Y:S05]  /*49a0*/  BSYNC.RECONVERGENT B1 ;  /* 0x0000000000017941 */ /* 0x000fea0003800200 */
.L_x_22756:
[----:B------:R-:W-:Y:S01]  /*49b0*/  VIADD R7, R17, 0x100 ;  /* 0x0000010011077836 */ /* 0x000fe20000000000 */
[----:B------:R-:W-:Y:S04]  /*49c0*/  BSSY.RECONVERGENT B1, `(.L_x_22759) ;  /* 0x0000018000017945 */ /* 0x000fe80003800200 */
[----:B------:R-:W-:-:S13]  /*49d0*/  ISETP.GE.AND P0, PT, R7, R22, PT ;  /* 0x000000160700720c */ /* 0x000fda0003f06270 */
[----:B------:R-:W-:Y:S05]  /*49e0*/  @P0 BRA `(.L_x_22760) ;  /* 0x0000000000540947 */ /* 0x000fea0003800000 */
[----:B------:R-:W4:Y:S01]  /*49f0*/  LDC.U16 R18, c[0x0][0x386] ;  /* 0x0000e180ff127b82 */ /* 0x000f220000000400 */
[----:B-----5:R-:W-:-:S05]  /*4a00*/  HADD2.F32 R0, -RZ, R25.H0_H0 ;  /* 0x20000019ff007230 */ /* 0x020fca0000004100 */
        /* <DEDUP_REMOVED lines=16> */
.L_x_22761:
[----:B------:R-:W-:-:S05]  /*4b10*/  FADD.FTZ R0, R7, R0 ;  /* 0x0000000007007221 */ /* 0x000fca0000010000 */
[----:B------:R-:W-:-:S04]  /*4b20*/  F2FP.F16.F32.PACK_AB R0, RZ, R0 ;  /* 0x00000000ff00723e */ /* 0x000fc800000000ff */
[----:B------:R-:W-:-:S07]  /*4b30*/  PRMT R18, R0, 0x7610, R18 ;  /* 0x0000761000127816 */ /* 0x000fce0000000012 */
.L_x_22760:
[----:B------:R-:W-:Y:S05]  /*4b40*/  BSYNC.RECONVERGENT B1 ;  /* 0x0000000000017941 */ /* 0x000fea0003800200 */
.L_x_22759:
[----:B------:R-:W-:-:S05]  /*4b50*/  VIADD R7, R17, 0x180 ;  /* 0x0000018011077836 */ /* 0x000fca0000000000 */
[----:B------:R-:W-:-:S13]  /*4b60*/  ISETP.GE.AND P0, PT, R7, R22, PT ;  /* 0x000000160700720c */ /* 0x000fda0003f06270 */
        /* <DEDUP_REMOVED lines=19> */
.L_x_22763:
[----:B------:R-:W-:-:S05]  /*4ca0*/  FADD.FTZ R0, R7, R0 ;  /* 0x0000000007007221 */ /* 0x000fca0000010000 */
[----:B------:R-:W-:-:S04]  /*4cb0*/  F2FP.F16.F32.PACK_AB R0, RZ, R0 ;  /* 0x00000000ff00723e */ /* 0x000fc800000000ff */
[----:B------:R-:W-:Y:S01]  /*4cc0*/  PRMT R16, R0, 0x7610, R16 ;  /* 0x0000761000107816 */ /* 0x000fe20000000010 */
[----:B------:R-:W-:Y:S06]  /*4cd0*/  BRA `(.L_x_22762) ;  /* 0x0000000400cc7947 */ /* 0x000fec0003800000 */
.L_x_22752:
        /* <DEDUP_REMOVED lines=17> */
[C---:B------:R-:W-:Y:S01]  /*4df0*/  LOP3.LUT R4, R23.reuse, R16, RZ, 0x3c, !PT ;  /* 0x0000001017047212 */ /* 0x040fe200078e3cff */
[----:B------:R-:W-:Y:S01]  /*4e00*/  IMAD.MOV.U32 R5, RZ, RZ, 0x1 ;  /* 0x00000001ff057424 */ /* 0x000fe200078e00ff */
[----:B------:R-:W-:Y:S02]  /*4e10*/  LOP3.LUT R23, R23, 0x7fff, RZ, 0xc0, !PT ;  /* 0x00007fff17177812 */ /* 0x000fe400078ec0ff */
[----:B------:R-:W-:Y:S02]  /*4e20*/  PRMT R4, R4, 0x9910, RZ ;  /* 0x0000991004047816 */ /* 0x000fe400000000ff */
[----:B------:R-:W-:Y:S02]  /*4e30*/  ISETP.GT.U32.AND P1, PT, R0, R23, PT ;  /* 0x000000170000720c */ /* 0x000fe40003f24070 */
[----:B------:R-:W-:-:S04]  /*4e40*/  ISETP.GT.AND P0, PT, R4, -0x1, PT ;  /* 0xffffffff0400780c */ /* 0x000fc80003f04270 */
[----:B------:R-:W-:-:S04]  /*4e50*/  SEL R4, R5, 0xffff, P0 ;  /* 0x0000ffff05047807 */ /* 0x000fc80000000000 */
[----:B------:R-:W-:-:S05]  /*4e60*/  SEL R5, R4, 0xffff, !P1 ;  /* 0x0000ffff04057807 */ /* 0x000fca0004800000 */
[----:B------:R-:W-:-:S07]  /*4e70*/  IMAD.IADD R5, R16, 0x1, R5 ;  /* 0x0000000110057824 */ /* 0x000fce00078e0205 */
.L_x_22765:
[----:B------:R-:W-:Y:S05]  /*4e80*/  BSYNC.RECONVERGENT B1 ;  /* 0x0000000000017941 */ /* 0x000fea0003800200 */
.L_x_22764:
[----:B------:R-:W-:Y:S01]  /*4e90*/  VIADD R7, R17, 0x80 ;  /* 0x0000008011077836 */ /* 0x000fe20000000000 */
[----:B------:R-:W-:Y:S04]  /*4ea0*/  BSSY.RECONVERGENT B1, `(.L_x_22766) ;  /* 0x000001c000017945 */ /* 0x000fe80003800200 */
[----:B------:R-:W-:-:S13]  /*4eb0*/  ISETP.GE.AND P0, PT, R7, R22, PT ;  /* 0x000000160700720c */ /* 0x000fda0003f06270 */
[----:B------:R-:W-:Y:S05]  /*4ec0*/  @P0 BRA `(.L_x_22767) ;  /* 0x0000000000640947 */ /* 0x000fea0003800000 */
[----:B-----5:R-:W0:Y:S01]  /*4ed0*/  LDC.U16 R23, c[0x0][0x386] ;  /* 0x0000e180ff177b82 */ /* 0x020e220000000400 */
[----:B------:R-:W-:-:S05]  /*4ee0*/  HADD2.F32 R7, -RZ, R19.H0_H0 ;  /* 0x20000013ff077230 */ /* 0x000fca0000004100 */
[----:B------:R-:W-:Y:S01]  /*4ef0*/  FSETP.NAN.FTZ.AND P1, PT, R7, R7, PT ;  /* 0x000000070700720b */ /* 0x000fe20003f38000 */
[----:B0123--:R-:W-:-:S05]  /*4f00*/  HADD2.F32 R4, -RZ, R23.H0_H0 ;  /* 0x20000017ff047230 */ /* 0x00ffca0000004100 */
[----:B------:R-:W-:-:S04]  /*4f10*/  FSETP.NAN.FTZ.AND P0, PT, R4, R4, PT ;  /* 0x000000040400720b */ /* 0x000fc80003f18000 */
[----:B------:R-:W-:-:S13]  /*4f20*/  PLOP3.LUT P0, PT, P0, P1, PT, 0xf8, 0x8f ;  /* 0x00000000008f781c */ /* 0x000fda0000703f70 */
[----:B------:R-:W-:Y:S05]  /*4f30*/  @P0 BRA `(.L_x_22768) ;  /* 0x00000000003c0947 */ /* 0x000fea0003800000 */
[----:B------:R-:W-:Y:S02]  /*4f40*/  PRMT R4, R19, 0x9910, RZ ;  /* 0x0000991013047816 */ /* 0x000fe400000000ff */
[----:B------:R-:W-:-:S04]  /*4f50*/  PRMT R7, R23, 0x9910, RZ ;  /* 0x0000991017077816 */ /* 0x000fc800000000ff */
[----:B------:R-:W-:-:S13]  /*4f60*/  ISETP.NE.AND P0, PT, R7, R4, PT ;  /* 0x000000040700720c */ /* 0x000fda0003f05270 */
        /* <DEDUP_REMOVED lines=12> */
.L_x_22768:
[----:B------:R-:W-:-:S05]  /*5030*/  FADD.FTZ R4, R4, R7 ;  /* 0x0000000704047221 */ /* 0x000fca0000010000 */
[----:B------:R-:W-:-:S04]  /*5040*/  F2FP.F16.F32.PACK_AB R4, RZ, R4 ;  /* 0x00000004ff04723e */ /* 0x000fc800000000ff */
[----:B------:R-:W-:-:S07]  /*5050*/  PRMT R23, R4, 0x7610, R23 ;  /* 0x0000761004177816 */ /* 0x000fce0000000017 */
.L_x_22767:
[----:B------:R-:W-:Y:S05]  /*5060*/  BSYNC.RECONVERGENT B1 ;  /* 0x0000000000017941 */ /* 0x000fea0003800200 */
.L_x_22766:
[----:B------:R-:W-:Y:S01]  /*5070*/  VIADD R7, R17, 0x100 ;  /* 0x0000010011077836 */ /* 0x000fe20000000000 */
[----:B------:R-:W-:Y:S04]  /*5080*/  BSSY.RECONVERGENT B1, `(.L_x_22769) ;  /* 0x000001c000017945 */ /* 0x000fe80003800200 */
[----:B------:R-:W-:-:S13]  /*5090*/  ISETP.GE.AND P0, PT, R7, R22, PT ;  /* 0x000000160700720c */ /* 0x000fda0003f06270 */
[----:B------:R-:W-:Y:S05]  /*50a0*/  @P0 BRA `(.L_x_22770) ;  /* 0x0000000000640947 */ /* 0x000fea0003800000 */
[----:B------:R-:W0:Y:S01]  /*50b0*/  LDC.U16 R18, c[0x0][0x386] ;  /* 0x0000e180ff127b82 */ /* 0x000e220000000400 */
[----:B-----5:R-:W-:-:S05]  /*50c0*/  HADD2.F32 R7, -RZ, R25.H0_H0 ;  /* 0x20000019ff077230 */ /* 0x020fca0000004100 */
        /* <DEDUP_REMOVED lines=20> */
.L_x_22771:
[----:B------:R-:W-:-:S05]  /*5210*/  FADD.FTZ R4, R4, R7 ;  /* 0x0000000704047221 */ /* 0x000fca0000010000 */
[----:B------:R-:W-:-:S04]  /*5220*/  F2FP.F16.F32.PACK_AB R4, RZ, R4 ;  /* 0x00000004ff04723e */ /* 0x000fc800000000ff */
[----:B------:R-:W-:-:S07]  /*5230*/  PRMT R18, R4, 0x7610, R18 ;  /* 0x0000761004127816 */ /* 0x000fce0000000012 */
.L_x_22770:
[----:B------:R-:W-:Y:S05]  /*5240*/  BSYNC.RECONVERGENT B1 ;  /* 0x0000000000017941 */ /* 0x000fea0003800200 */
.L_x_22769:
        /* <DEDUP_REMOVED lines=25> */
.L_x_22772:
[----:B------:R-:W-:-:S05]  /*53e0*/  FADD.FTZ R6, R6, R7 ;  /* 0x0000000706067221 */ /* 0x000fca0000010000 */
[----:B------:R-:W-:-:S04]  /*53f0*/  F2FP.F16.F32.PACK_AB R6, RZ, R6 ;  /* 0x00000006ff06723e */ /* 0x000fc800000000ff */
[----:B------:R-:W-:-:S07]  /*5400*/  PRMT R16, R6, 0x7610, R16 ;  /* 0x0000761006107816 */ /* 0x000fce0000000010 */
.L_x_22762:
[----:B------:R-:W-:Y:S05]  /*5410*/  BSYNC.RECONVERGENT B0 ;  /* 0x0000000000007941 */ /* 0x000fea0003800200 */
.L_x_22751:
[----:B-----5:R-:W4:Y:S01]  /*5420*/  LDC.U8 R19, c[0x0][0x3a4] ;  /* 0x0000e900ff137b82 */ /* 0x020f220000000000 */
[----:B------:R-:W-:Y:S04]  /*5430*/  BSSY.RECONVERGENT B6, `(.L_x_22773) ;  /* 0x00000f9000067945 */ /* 0x000fe80003800200 */
[----:B------:R-:W-:Y:S05]  /*5440*/  @P2 BRA `(.L_x_22774) ;  /* 0x0000000c00dc2947 */ /* 0x000fea0003800000 */
[----:B------:R-:W5:Y:S01]  /*5450*/  LDCU UR4, c[0x0][0x3a8] ;  /* 0x00007500ff0477ac */ /* 0x000f620008000800 */
[----:B------:R-:W5:Y:S01]  /*5460*/  LDC.64 R8, c[0x0][0x388] ;  /* 0x0000e200ff087b82 */ /* 0x000f620000000a00 */
[----:B------:R-:W-:Y:S01]  /*5470*/  IMAD R0, R2, 0x200, R17 ;  /* 0x0000020002007824 */ /* 0x000fe200078e0211 */
[----:B01234-:R-:W-:-:S03]  /*5480*/  PRMT R4, R19, 0x9910, RZ ;  /* 0x0000991013047816 */ /* 0x01ffc600000000ff */
[----:B-----5:R-:W-:Y:S02]  /*5490*/  IMAD R3, R0, UR4, RZ ;  /* 0x0000000400037c24 */ /* 0x020fe4000f8e02ff */
[----:B------:R-:W-:-:S05]  /*54a0*/  IMAD.MOV.U32 R0, RZ, RZ, R4 ;  /* 0x000000ffff007224 */ /* 0x000fca00078e0004 */
[----:B------:R-:W-:Y:S02]  /*54b0*/  ISETP.GT.AND P0, PT, R0, 0x9, PT ;  /* 0x000000090000780c */ /* 0x000fe40003f04270 */
[----:B------:R-:W-:-:S05]  /*54c0*/  IADD3 R8, P1, PT, R3, R8, RZ ;  /* 0x0000000803087210 */ /* 0x000fca0007f3e0ff */
        /* <DEDUP_REMOVED lines=14> */
.L_x_22778:
[----:B------:R-:W-:-:S06]  /*55b0*/  HADD2.F32 R5, -RZ, R5.H0_H0 ;  /* 0x20000005ff057230 */ /* 0x000fcc0000004100 */
[----:B------:R-:W0:Y:S02]  /*55c0*/  F2I.S64.TRUNC R4, R5 ;  /* 0x0000000500047311 */ /* 0x000e24000020d900 */
[----:B0-----:R0:W-:Y:S01]  /*55d0*/  STG.E.U8 desc[UR36][R8.64], R4 ;  /* 0x0000000408007986 */ /* 0x0011e2000c101124 */
[----:B------:R-:W-:Y:S05]  /*55e0*/  BRA `(.L_x_22780) ;  /* 0x0000000c00707947 */ /* 0x000fea0003800000 */
.L_x_22777:
        /* <DEDUP_REMOVED lines=10> */
.L_x_22782:
[----:B------:R-:W-:-:S06]  /*5690*/  HADD2.F32 R5, -RZ, R5.H0_H0 ;  /* 0x20000005ff057230 */ /* 0x000fcc0000004100 */
[----:B------:R-:W0:Y:S02]  /*56a0*/  F2I.FTZ.TRUNC.NTZ R5, R5 ;  /* 0x0000000500057305 */ /* 0x000e24000021f100 */
[----:B0-----:R0:W-:Y:S01]  /*56b0*/  STG.E desc[UR36][R8.64], R5 ;  /* 0x0000000508007986 */ /* 0x0011e2000c101924 */
[----:B------:R-:W-:Y:S05]  /*56c0*/  BRA `(.L_x_22780) ;  /* 0x0000000c00387947 */ /* 0x000fea0003800000 */
.L_x_22781:
[----:B------:R-:W-:-:S06]  /*56d0*/  HADD2.F32 R5, -RZ, R5.H0_H0 ;  /* 0x20000005ff057230 */ /* 0x000fcc0000004100 */
[----:B------:R-:W0:Y:S02]  /*56e0*/  F2I.FTZ.TRUNC.NTZ R5, R5 ;  /* 0x0000000500057305 */ /* 0x000e24000021f100 */
[----:B0-----:R0:W-:Y:S01]  /*56f0*/  STG.E.U16 desc[UR36][R8.64], R5 ;  /* 0x0000000508007986 */ /* 0x0011e2000c101524 */
[----:B------:R-:W-:Y:S05]  /*5700*/  BRA `(.L_x_22780) ;  /* 0x0000000c00287947 */ /* 0x000fea0003800000 */
.L_x_22776:
        /* <DEDUP_REMOVED lines=9> */
.L_x_22784:
[----:B------:R0:W-:Y:S01]  /*57a0*/  STG.E.U16 desc[UR36][R8.64], R5 ;  /* 0x0000000508007986 */ /* 0x0001e2000c101524 */
[----:B------:R-:W-:Y:S05]  /*57b0*/  BRA `(.L_x_22780) ;  /* 0x0000000800fc7947 */ /* 0x000fea0003800000 */
.L_x_22783:
        /* <DEDUP_REMOVED lines=10> */
.L_x_22786:
[----:B------:R-:W-:-:S05]  /*5860*/  HADD2.F32 R0, -RZ, R5.H0_H0 ;  /* 0x20000005ff007230 */ /* 0x000fca0000004100 */
[----:B------:R-:W-:-:S04]  /*5870*/  F2FP.F16.F32.PACK_AB R0, RZ, R0 ;  /* 0x00000000ff00723e */ /* 0x000fc800000000ff */
[----:B------:R-:W-:-:S05]  /*5880*/  PRMT R0, R0, 0x5410, RZ ;  /* 0x0000541000007816 */ /* 0x000fca00000000ff */
[----:B------:R0:W-:Y:S01]  /*5890*/  STG.E desc[UR36][R8.64], R0 ;  /* 0x0000000008007986 */ /* 0x0001e2000c101924 */
[----:B------:R-:W-:Y:S05]  /*58a0*/  BRA `(.L_x_22780) ;  /* 0x0000000800c07947 */ /* 0x000fea0003800000 */
.L_x_22785:
[----:B------:R-:W-:-:S05]  /*58b0*/  HADD2.F32 R4, -RZ, R5.H0_H0 ;  /* 0x20000005ff047230 */ /* 0x000fca0000004100 */
[----:B------:R-:W-:-:S06]  /*58c0*/  FMUL.FTZ R4, R4, 1 ;  /* 0x3f80000004047820 */ /* 0x000fcc0000410000 */
[----:B------:R-:W0:Y:S02]  /*58d0*/  F2F.F64.F32 R4, R4 ;  /* 0x0000000400047310 */ /* 0x000e240000201800 */
[----:B0-----:R0:W-:Y:S01]  /*58e0*/  STG.E.64 desc[UR36][R8.64], R4 ;  /* 0x0000000408007986 */ /* 0x0011e2000c101b24 */
[----:B------:R-:W-:Y:S05]  /*58f0*/  BRA `(.L_x_22780) ;  /* 0x0000000800ac7947 */ /* 0x000fea0003800000 */
.L_x_22775:
        /* <DEDUP_REMOVED lines=13> */
.L_x_22789:
[----:B------:R-:W-:Y:S01]  /*59d0*/  HADD2.F32 R5, -RZ, R5.H0_H0 ;  /* 0x20000005ff057230 */ /* 0x000fe20000004100 */
[----:B------:R-:W-:-:S04]  /*59e0*/  CS2R R6, SRZ ;  /* 0x0000000000067805 */ /* 0x000fc8000001ff00 */
[----:B------:R-:W-:-:S06]  /*59f0*/  FMUL.FTZ R5, R5, 1 ;  /* 0x3f80000005057820 */ /* 0x000fcc0000410000 */
[----:B------:R-:W0:Y:S02]  /*5a00*/  F2F.F64.F32 R4, R5 ;  /* 0x0000000500047310 */ /* 0x000e240000201800 */
[----:B0-----:R0:W-:Y:S01]  /*5a10*/  STG.E.128 desc[UR36][R8.64], R4 ;  /* 0x0000000408007986 */ /* 0x0011e2000c101d24 */
[----:B------:R-:W-:Y:S05]  /*5a20*/  BRA `(.L_x_22780) ;  /* 0x0000000800607947 */ /* 0x000fea0003800000 */
.L_x_22788:
        /* <DEDUP_REMOVED lines=19> */
.L_x_22793:
[----:B------:R-:W-:Y:S05]  /*5b60*/  BSYNC.RECONVERGENT B0 ;  /* 0x0000000000007941 */ /* 0x000fea0003800200 */
.L_x_22792:
[----:B------:R-:W-:-:S05]  /*5b70*/  LOP3.LUT R5, R0, 0x80, R5, 0xf8, !PT ;  /* 0x0000008000057812 */ /* 0x000fca00078ef805 */
[----:B------:R0:W-:Y:S01]  /*5b80*/  STG.E.U8 desc[UR36][R8.64], R5 ;  /* 0x0000000508007986 */ /* 0x0001e2000c101124 */
[----:B------:R-:W-:Y:S05]  /*5b90*/  BRA `(.L_x_22780) ;  /* 0x0000000800047947 */ /* 0x000fea0003800000 */
.L_x_22791:
        /* <DEDUP_REMOVED lines=15> */
.L_x_22795:
[----:B------:R-:W-:Y:S05]  /*5c90*/  BSYNC.RECONVERGENT B0 ;  /* 0x0000000000007941 */ /* 0x000fea0003800200 */
.L_x_22794:
[----:B------:R-:W-:-:S05]  /*5ca0*/  LOP3.LUT R5, R0, 0x80, R5, 0xf8, !PT ;  /* 0x0000008000057812 */ /* 0x000fca00078ef805 */
[----:B------:R0:W-:Y:S01]  /*5cb0*/  STG.E.U8 desc[UR36][R8.64], R5 ;  /* 0x0000000508007986 */ /* 0x0001e2000c101124 */
[----:B------:R-:W-:Y:S05]  /*5cc0*/  BRA `(.L_x_22780) ;  /* 0x0000000400b87947 */ /* 0x000fea0003800000 */
.L_x_22790:
[----:B------:R-:W-:-:S05]  /*5cd0*/  HADD2.F32 R0, -RZ, R5.H0_H0 ;  /* 0x20000005ff007230 */ /* 0x000fca0000004100 */
[----:B------:R-:W-:-:S05]  /*5ce0*/  F2FP.BF16.F32.PACK_AB R0, RZ, R0 ;  /* 0x00000000ff00723e */ /* 0x000fca00000010ff */
[----:B------:R0:W-:Y:S01]  /*5cf0*/  STG.E.U16 desc[UR36][R8.64], R0 ;  /* 0x0000000008007986 */ /* 0x0001e2000c101524 */
[----:B------:R-:W-:Y:S05]  /*5d00*/  BRA `(.L_x_22780) ;  /* 0x0000000400a87947 */ /* 0x000fea0003800000 */
.L_x_22787:
        /* <DEDUP_REMOVED lines=12> */
.L_x_22798:
        /* <DEDUP_REMOVED lines=13> */
.L_x_22801:
[----:B------:R-:W-:-:S04]  /*5ea0*/  SHF.R.U32.HI R0, RZ, 0x14, R3 ;  /* 0x00000014ff007819 */ /* 0x000fc80000011603 */
[----:B------:R-:W-:-:S04]  /*5eb0*/  LOP3.LUT R0, R0, 0x1, RZ, 0xc0, !PT ;  /* 0x0000000100007812 */ /* 0x000fc800078ec0ff */
[----:B------:R-:W-:-:S04]  /*5ec0*/  IADD3 R0, PT, PT, R3, 0x487ffff, R0 ;  /* 0x0487ffff03007810 */ /* 0x000fc80007ffe000 */
[----:B------:R-:W-:-:S04]  /*5ed0*/  SHF.R.U32.HI R0, RZ, 0x14, R0 ;  /* 0x00000014ff007819 */ /* 0x000fc80000011600 */
[----:B------:R-:W-:-:S07]  /*5ee0*/  LOP3.LUT R0, R0, 0xff, RZ, 0xc0, !PT ;  /* 0x000000ff00007812 */ /* 0x000fce00078ec0ff */
.L_x_22802:
[----:B------:R-:W-:-:S04]  /*5ef0*/  SHF.R.U32.HI R3, RZ, 0x18, R3 ;  /* 0x00000018ff037819 */ /* 0x000fc80000011603 */
[----:B------:R-:W-:-:S04]  /*5f00*/  LOP3.LUT R0, R0, 0x80, R3, 0xf8, !PT ;  /* 0x0000008000007812 */ /* 0x000fc800078ef803 */
[----:B------:R-:W-:-:S07]  /*5f10*/  PRMT R4, R0, 0x7610, R4 ;  /* 0x0000761000047816 */ /* 0x000fce0000000004 */
.L_x_22800:
[----:B------:R-:W-:Y:S05]  /*5f20*/  BSYNC.RECONVERGENT B0 ;  /* 0x0000000000007941 */ /* 0x000fea0003800200 */
.L_x_22799:
[----:B------:R1:W-:Y:S01]  /*5f30*/  STG.E.U8 desc[UR36][R8.64], R4 ;  /* 0x0000000408007986 */ /* 0x0003e2000c101124 */
[----:B------:R-:W-:Y:S05]  /*5f40*/  BRA `(.L_x_22780) ;  /* 0x0000000400187947 */ /* 0x000fea0003800000 */
.L_x_22797:
        /* <DEDUP_REMOVED lines=13> */
.L_x_22805:
[----:B------:R-:W-:-:S04]  /*6020*/  SHF.R.U32.HI R0, RZ, 0x15, R3 ;  /* 0x00000015ff007819 */ /* 0x000fc80000011603 */
[----:B------:R-:W-:-:S04]  /*6030*/  LOP3.LUT R0, R0, 0x1, RZ, 0xc0, !PT ;  /* 0x0000000100007812 */ /* 0x000fc800078ec0ff */
[----:B------:R-:W-:-:S04]  /*6040*/  IADD3 R0, PT, PT, R3, 0x88fffff, R0 ;  /* 0x088fffff03007810 */ /* 0x000fc80007ffe000 */
[----:B------:R-:W-:-:S04]  /*6050*/  SHF.R.U32.HI R0, RZ, 0x15, R0 ;  /* 0x00000015ff007819 */ /* 0x000fc80000011600 */
[----:B------:R-:W-:-:S07]  /*6060*/  LOP3.LUT R0, R0, 0xff, RZ, 0xc0, !PT ;  /* 0x000000ff00007812 */ /* 0x000fce00078ec0ff */
.L_x_22806:
[----:B------:R-:W-:-:S04]  /*6070*/  SHF.R.U32.HI R3, RZ, 0x18, R3 ;  /* 0x00000018ff037819 */ /* 0x000fc80000011603 */
[----:B------:R-:W-:-:S04]  /*6080*/  LOP3.LUT R0, R0, 0x80, R3, 0xf8, !PT ;  /* 0x0000008000007812 */ /* 0x000fc800078ef803 */
[----:B------:R-:W-:-:S07]  /*6090*/  PRMT R4, R0, 0x7610, R4 ;  /* 0x0000761000047816 */ /* 0x000fce0000000004 */
.L_x_22804:
[----:B------:R-:W-:Y:S05]  /*60a0*/  BSYNC.RECONVERGENT B0 ;  /* 0x0000000000007941 */ /* 0x000fea0003800200 */
.L_x_22803:
[----:B------:R2:W-:Y:S01]  /*60b0*/  STG.E.U8 desc[UR36][R8.64], R4 ;  /* 0x0000000408007986 */ /* 0x0005e2000c101124 */
[----:B------:R-:W-:Y:S05]  /*60c0*/  BRA `(.L_x_22780) ;  /* 0x0000000000b87947 */ /* 0x000fea0003800000 */
.L_x_22796:
[----:B------:R-:W-:-:S13]  /*60d0*/  ISETP.NE.AND P0, PT, R0, 0x1c, PT ;  /* 0x0000001c0000780c */ /* 0x000fda0003f05270 */
[----:B------:R-:W-:Y:S05]  /*60e0*/  @!P0 BRA `(.L_x_22807) ;  /* 0x0000000000a48947 */ /* 0x000fea0003800000 */
[----:B------:R-:W-:-:S13]  /*60f0*/  ISETP.NE.AND P0, PT, R0, 0x1d, PT ;  /* 0x0000001d0000780c */ /* 0x000fda0003f05270 */
[----:B------:R-:W-:Y:S05]  /*6100*/  @!P0 BRA `(.L_x_22808) ;  /* 0x00000000008c8947 */ /* 0x000fea0003800000 */
[----:B------:R-:W-:-:S13]  /*6110*/  ISETP.NE.AND P0, PT, R0, 0x2c, PT ;  /* 0x0000002c0000780c */ /* 0x000fda0003f05270 */
[----:B------:R-:W-:Y:S05]  /*6120*/  @!P0 BRA `(.L_x_22809) ;  /* 0x0000000000448947 */ /* 0x000fea0003800000 */
.L_x_22779:
        /* <DEDUP_REMOVED lines=16> */
.L_x_22810:
[----:B------:R-:W-:Y:S05]  /*6230*/  BRA `(.L_x_22780) ;  /* 0x00000000005c7947 */ /* 0x000fea0003800000 */
.L_x_22809:
        /* <DEDUP_REMOVED lines=16> */
.L_x_22808:
[----:B------:R-:W-:-:S06]  /*6340*/  HADD2.F32 R5, -RZ, R5.H0_H0 ;  /* 0x20000005ff057230 */ /* 0x000fcc0000004100 */
[----:B------:R-:W0:Y:S02]  /*6350*/  F2I.U64.TRUNC R4, R5 ;  /* 0x0000000500047311 */ /* 0x000e24000020d800 */
[----:B0-----:R0:W-:Y:S01]  /*6360*/  STG.E.64 desc[UR36][R8.64], R4 ;  /* 0x0000000408007986 */ /* 0x0011e2000c101b24 */
[----:B------:R-:W-:Y:S05]  /*6370*/  BRA `(.L_x_22780) ;  /* 0x00000000000c7947 */ /* 0x000fea0003800000 */
.L_x_22807:
[----:B------:R-:W-:-:S06]  /*6380*/  HADD2.F32 R5, -RZ, R5.H0_H0 ;  /* 0x20000005ff057230 */ /* 0x000fcc0000004100 */
[----:B------:R-:W0:Y:S02]  /*6390*/  F2I.FTZ.U32.TRUNC.NTZ R5, R5 ;  /* 0x0000000500057305 */ /* 0x000e24000021f000 */
[----:B0-----:R3:W-:Y:S02]  /*63a0*/  STG.E desc[UR36][R8.64], R5 ;  /* 0x0000000508007986 */ /* 0x0017e4000c101924 */
.L_x_22780:
[----:B------:R-:W-:-:S07]  /*63b0*/  VIADD R17, R17, 0x80 ;  /* 0x0000008011117836 */ /* 0x000fce0000000000 */
.L_x_22774:
[----:B------:R-:W-:Y:S05]  /*63c0*/  BSYNC.RECONVERGENT B6 ;  /* 0x0000000000067941 */ /* 0x000fea0003800200 */
.L_x_22773:
        /* <DEDUP_REMOVED lines=25> */
.L_x_22816:
[----:B------:R-:W-:-:S06]  /*6560*/  HADD2.F32 R5, -RZ, R23.H0_H0 ;  /* 0x20000017ff057230 */ /* 0x000fcc0000004100 */
[----:B------:R-:W0:Y:S02]  /*6570*/  F2I.S64.TRUNC R4, R5 ;  /* 0x0000000500047311 */ /* 0x000e24000020d900 */
[----:B0-----:R3:W-:Y:S01]  /*6580*/  STG.E.U8 desc[UR36][R8.64], R4 ;  /* 0x0000000408007986 */ /* 0x0017e2000c101124 */
[----:B------:R-:W-:Y:S05]  /*6590*/  BRA `(.L_x_22818) ;  /* 0x0000000c006c7947 */ /* 0x000fea0003800000 */
.L_x_22815:
        /* <DEDUP_REMOVED lines=10> */
.L_x_22820:
[----:B------:R-:W-:-:S06]  /*6640*/  HADD2.F32 R23, -RZ, R23.H0_H0 ;  /* 0x20000017ff177230 */ /* 0x000fcc0000004100 */
[----:B------:R-:W0:Y:S02]  /*6650*/  F2I.FTZ.TRUNC.NTZ R23, R23 ;  /* 0x0000001700177305 */ /* 0x000e24000021f100 */
[----:B0-----:R2:W-:Y:S01]  /*6660*/  STG.E desc[UR36][R8.64], R23 ;  /* 0x0000001708007986 */ /* 0x0015e2000c101924 */
[----:B------:R-:W-:Y:S05]  /*6670*/  BRA `(.L_x_22818) ;  /* 0x0000000c00347947 */ /* 0x000fea0003800000 */
.L_x_22819:
[----:B------:R-:W-:-:S06]  /*6680*/  HADD2.F32 R23, -RZ, R23.H0_H0 ;  /* 0x20000017ff177230 */ /* 0x000fcc0000004100 */
[----:B------:R-:W0:Y:S02]  /*6690*/  F2I.FTZ.TRUNC.NTZ R23, R23 ;  /* 0x0000001700177305 */ /* 0x000e24000021f100 */
[----:B0-----:R0:W-:Y:S01]  /*66a0*/  STG.E.U16 desc[UR36][R8.64], R23 ;  /* 0x0000001708007986 */ /* 0x0011e2000c101524 */
[----:B------:R-:W-:Y:S05]  /*66b0*/  BRA `(.L_x_22818) ;  /* 0x0000000c00247947 */ /* 0x000fea0003800000 */
.L_x_22814:
        /* <DEDUP_REMOVED lines=9> */
.L_x_22822:
[----:B------:R0:W-:Y:S01]  /*6750*/  STG.E.U16 desc[UR36][R8.64], R23 ;  /* 0x0000001708007986 */ /* 0x0001e2000c101524 */
[----:B------:R-:W-:Y:S05]  /*6760*/  BRA `(.L_x_22818) ;  /* 0x0000000800f87947 */ /* 0x000fea0003800000 */
.L_x_22821:
        /* <DEDUP_REMOVED lines=10> */
.L_x_22824:
[----:B------:R-:W-:-:S05]  /*6810*/  HADD2.F32 R0, -RZ, R23.H0_H0 ;  /* 0x20000017ff007230 */ /* 0x000fca0000004100 */
[----:B------:R-:W-:-:S04]  /*6820*/  F2FP.F16.F32.PACK_AB R0, RZ, R0 ;  /* 0x00000000ff00723e */ /* 0x000fc800000000ff */
[----:B------:R-:W-:-:S05]  /*6830*/  PRMT R0, R0, 0x5410, RZ ;  /* 0x0000541000007816 */ /* 0x000fca00000000ff */
[----:B------:R0:W-:Y:S01]  /*6840*/  STG.E desc[UR36][R8.64], R0 ;  /* 0x0000000008007986 */ /* 0x0001e2000c101924 */
[----:B------:R-:W-:Y:S05]  /*6850*/  BRA `(.L_x_22818) ;  /* 0x0000000800bc7947 */ /* 0x000fea0003800000 */
.L_x_22823:
[----:B------:R-:W-:-:S05]  /*6860*/  HADD2.F32 R4, -RZ, R23.H0_H0 ;  /* 0x20000017ff047230 */ /* 0x000fca0000004100 */
[----:B------:R-:W-:-:S06]  /*6870*/  FMUL.FTZ R4, R4, 1 ;  /* 0x3f80000004047820 */ /* 0x000fcc0000410000 */
[----:B------:R-:W0:Y:S02]  /*6880*/  F2F.F64.F32 R4, R4 ;  /* 0x0000000400047310 */ /* 0x000e240000201800 */
[----:B0-----:R0:W-:Y:S01]  /*6890*/  STG.E.64 desc[UR36][R8.64], R4 ;  /* 0x0000000408007986 */ /* 0x0011e2000c101b24 */
[----:B------:R-:W-:Y:S05]  /*68a0*/  BRA `(.L_x_22818) ;  /* 0x0000000800a87947 */ /* 0x000fea0003800000 */
.L_x_22813:
        /* <DEDUP_REMOVED lines=14> */
.L_x_22828:
        /* <DEDUP_REMOVED lines=17> */
.L_x_22831:
[----:B------:R-:W-:-:S04]  /*6aa0*/  SHF.R.U32.HI R3, RZ, 0x18, R23 ;  /* 0x00000018ff037819 */ /* 0x000fc80000011617 */
[----:B------:R-:W-:-:S04]  /*6ab0*/  LOP3.LUT R0, R0, 0x80, R3, 0xf8, !PT ;  /* 0x0000008000007812 */ /* 0x000fc800078ef803 */
[----:B------:R-:W-:-:S07]  /*6ac0*/  PRMT R4, R0, 0x7610, R4 ;  /* 0x0000761000047816 */ /* 0x000fce0000000004 */
.L_x_22830:
[----:B------:R-:W-:Y:S05]  /*6ad0*/  BSYNC.RECONVERGENT B0 ;  /* 0x0000000000007941 */ /* 0x000fea0003800200 */
.L_x_22829:
[----:B------:R0:W-:Y:S01]  /*6ae0*/  STG.E.U8 desc[UR36][R8.64], R4 ;  /* 0x0000000408007986 */ /* 0x0001e2000c101124 */
[----:B------:R-:W-:Y:S05]  /*6af0*/  BRA `(.L_x_22818) ;  /* 0x0000000800147947 */ /* 0x000fea0003800000 */
.L_x_22827:
        /* <DEDUP_REMOVED lines=17> */
.L_x_22834:
[----:B------:R-:W-:-:S04]  /*6c10*/  SHF.R.U32.HI R3, RZ, 0x18, R23 ;  /* 0x00000018ff037819 */ /* 0x000fc80000011617 */
[----:B------:R-:W-:-:S04]  /*6c20*/  LOP3.LUT R0, R0, 0x80, R3, 0xf8, !PT ;  /* 0x0000008000007812 */ /* 0x000fc800078ef803 */
[----:B------:R-:W-:-:S07]  /*6c30*/  PRMT R4, R0, 0x7610, R4 ;  /* 0x0000761000047816 */ /* 0x000fce0000000004 */
.L_x_22833:
[----:B------:R-:W-:Y:S05]  /*6c40*/  BSYNC.RECONVERGENT B0 ;  /* 0x0000000000007941 */ /* 0x000fea0003800200 */
.L_x_22832:
[----:B------:R0:W-:Y:S01]  /*6c50*/  STG.E.U8 desc[UR36][R8.64], R4 ;  /* 0x0000000408007986 */ /* 0x0001e2000c101124 */
[----:B------:R-:W-:Y:S05]  /*6c60*/  BRA `(.L_x_22818) ;  /* 0x0000000400b87947 */ /* 0x000fea0003800000 */
.L_x_22826:
        /* <DEDUP_REMOVED lines=22> */
.L_x_22836:
[----:B------:R-:W-:-:S06]  /*6dd0*/  HADD2.F32 R4, -RZ, R23.H0_H0 ;  /* 0x20000017ff047230 */ /* 0x000fcc0000004100 */
[----:B------:R-:W0:Y:S02]  /*6de0*/  F2I.U64.TRUNC R4, R4 ;  /* 0x0000000400047311 */ /* 0x000e24000020d800 */
[----:B0-----:R0:W-:Y:S01]  /*6df0*/  STG.E.64 desc[UR36][R8.64], R4 ;  /* 0x0000000408007986 */ /* 0x0011e2000c101b24 */
[----:B------:R-:W-:Y:S05]  /*6e00*/  BRA `(.L_x_22818) ;  /* 0x0000000400507947 */ /* 0x000fea0003800000 */
.L_x_22835:
[----:B------:R-:W-:-:S06]  /*6e10*/  HADD2.F32 R23, -RZ, R23.H0_H0 ;  /* 0x20000017ff177230 */ /* 0x000fcc0000004100 */
[----:B------:R-:W0:Y:S02]  /*6e20*/  F2I.FTZ.U32.TRUNC.NTZ R23, R23 ;  /* 0x0000001700177305 */ /* 0x000e24000021f000 */
[----:B0-----:R0:W-:Y:S01]  /*6e30*/  STG.E desc[UR36][R8.64], R23 ;  /* 0x0000001708007986 */ /* 0x0011e2000c101924 */
[----:B------:R-:W-:Y:S05]  /*6e40*/  BRA `(.L_x_22818) ;  /* 0x0000000400407947 */ /* 0x000fea0003800000 */
.L_x_22825:
        /* <DEDUP_REMOVED lines=11> */
.L_x_22838:
[----:B------:R-:W-:Y:S01]  /*6f00*/  HADD2.F32 R23, -RZ, R23.H0_H0 ;  /* 0x20000017ff177230 */ /* 0x000fe20000004100 */
[----:B------:R-:W-:-:S04]  /*6f10*/  CS2R R6, SRZ ;  /* 0x0000000000067805 */ /* 0x000fc8000001ff00 */
[----:B------:R-:W-:-:S06]  /*6f20*/  FMUL.FTZ R4, R23, 1 ;  /* 0x3f80000017047820 */ /* 0x000fcc0000410000 */
[----:B------:R-:W0:Y:S02]  /*6f30*/  F2F.F64.F32 R4, R4 ;  /* 0x0000000400047310 */ /* 0x000e240000201800 */
[----:B0-----:R0:W-:Y:S01]  /*6f40*/  STG.E.128 desc[UR36][R8.64], R4 ;  /* 0x0000000408007986 */ /* 0x0011e2000c101d24 */
[----:B------:R-:W-:Y:S05]  /*6f50*/  BRA `(.L_x_22818) ;  /* 0x0000000000fc7947 */ /* 0x000fea0003800000 */
.L_x_22837:
[----:B------:R-:W-:-:S13]  /*6f60*/  ISETP.NE.AND P0, PT, R0, 0xf, PT ;  /* 0x0000000f0000780c */ /* 0x000fda0003f05270 */
[----:B------:R-:W-:Y:S05]  /*6f70*/  @!P0 BRA `(.L_x_22839) ;  /* 0x0000000000e88947 */ /* 0x000fea0003800000 */
[----:B------:R-:W-:-:S13]  /*6f80*/  ISETP.NE.AND P0, PT, R0, 0x17, PT ;  /* 0x000000170000780c */ /* 0x000fda0003f05270 */
[----:B------:R-:W-:Y:S05]  /*6f90*/  @!P0 BRA `(.L_x_22840) ;  /* 0x0000000000908947 */ /* 0x000fea0003800000 */
[----:B------:R-:W-:-:S13]  /*6fa0*/  ISETP.NE.AND P0, PT, R0, 0x18, PT ;  /* 0x000000180000780c */ /* 0x000fda0003f05270 */
[----:B------:R-:W-:Y:S05]  /*6fb0*/  @!P0 BRA `(.L_x_22841) ;  /* 0x0000000000448947 */ /* 0x000fea0003800000 */
.L_x_22817:
        /* <DEDUP_REMOVED lines=16> */
.L_x_22842:
[----:B------:R-:W-:Y:S05]  /*70c0*/  BRA `(.L_x_22818) ;  /* 0x0000000000a07947 */ /* 0x000fea0003800000 */
.L_x_22841:
        /* <DEDUP_REMOVED lines=13> */
.L_x_22844:
[----:B------:R-:W-:Y:S05]  /*71a0*/  BSYNC.RECONVERGENT B0 ;  /* 0x0000000000007941 */ /* 0x000fea0003800200 */
.L_x_22843:
[----:B------:R-:W-:-:S05]  /*71b0*/  LOP3.LUT R3, R0, 0x80, R3, 0xf8, !PT ;  /* 0x0000008000037812 */ /* 0x000fca00078ef803 */
[----:B------:R0:W-:Y:S01]  /*71c0*/  STG.E.U8 desc[UR36][R8.64], R3 ;  /* 0x0000000308007986 */ /* 0x0001e2000c101124 */
[----:B------:R-:W-:Y:S05]  /*71d0*/  BRA `(.L_x_22818) ;  /* 0x00000000005c7947 */ /* 0x000fea0003800000 */
.L_x_22840:
        /* <DEDUP_REMOVED lines=12> */
.L_x_22846:
[----:B------:R-:W-:Y:S01]  /*72a0*/  IMAD.MOV.U32 R0, RZ, RZ, 0x7f ;  /* 0x0000007fff007424 */ /* 0x000fe200078e00ff */
[----:B------:R-:W-:-:S04]  /*72b0*/  ISETP.GT.U32.AND P0, PT, R4, 0x7f800000, PT ;  /* 0x7f8000000400780c */ /* 0x000fc80003f04070 */
[----:B------:R-:W-:-:S09]  /*72c0*/  SEL R0, R0, 0x7c, P0 ;  /* 0x0000007c00007807 */ /* 0x000fd20000000000 */
.L_x_22847:
[----:B------:R-:W-:Y:S05]  /*72d0*/  BSYNC.RECONVERGENT B0 ;  /* 0x0000000000007941 */ /* 0x000fea0003800200 */
.L_x_22845:
[----:B------:R-:W-:-:S04]  /*72e0*/  SHF.R.U32.HI R3, RZ, 0x18, R3 ;  /* 0x00000018ff037819 */ /* 0x000fc80000011603 */
[----:B------:R-:W-:-:S05]  /*72f0*/  LOP3.LUT R3, R0, 0x80, R3, 0xf8, !PT ;  /* 0x0000008000037812 */ /* 0x000fca00078ef803 */
[----:B------:R0:W-:Y:S01]  /*7300*/  STG.E.U8 desc[UR36][R8.64], R3 ;  /* 0x0000000308007986 */ /* 0x0001e2000c101124 */
[----:B------:R-:W-:Y:S05]  /*7310*/  BRA `(.L_x_22818) ;  /* 0x00000000000c7947 */ /* 0x000fea0003800000 */
.L_x_22839:
[----:B------:R-:W-:-:S05]  /*7320*/  HADD2.F32 R0, -RZ, R23.H0_H0 ;  /* 0x20000017ff007230 */ /* 0x000fca0000004100 */
[----:B------:R-:W-:-:S05]  /*7330*/  F2FP.BF16.F32.PACK_AB R0, RZ, R0 ;  /* 0x00000000ff00723e */ /* 0x000fca00000010ff */
[----:B------:R0:W-:Y:S02]  /*7340*/  STG.E.U16 desc[UR36][R8.64], R0 ;  /* 0x0000000008007986 */ /* 0x0001e4000c101524 */
.L_x_22818:
        /* <DEDUP_REMOVED lines=25> */
.L_x_22851:
[----:B------:R-:W-:-:S06]  /*74e0*/  HADD2.F32 R5, -RZ, R18.H0_H0 ;  /* 0x20000012ff057230 */ /* 0x000fcc0000004100 */
[----:B------:R-:W0:Y:S02]  /*74f0*/  F2I.S64.TRUNC R4, R5 ;  /* 0x0000000500047311 */ /* 0x000e24000020d900 */
[----:B0-----:R0:W-:Y:S01]  /*7500*/  STG.E.U8 desc[UR36][R8.64], R4 ;  /* 0x0000000408007986 */ /* 0x0011e2000c101124 */
[----:B------:R-:W-:Y:S05]  /*7510*/  BRA `(.L_x_22853) ;  /* 0x0000000c006c7947 */ /* 0x000fea0003800000 */
.L_x_22850:
        /* <DEDUP_REMOVED lines=10> */
.L_x_22855:
[----:B------:R-:W-:-:S04]  /*75c0*/  HADD2.F32 R18, -RZ, R18.H0_H0 ;  /* 0x20000012ff127230 */ /* 0x000fc80000004100 */
[----:B------:R-:W0:Y:S02]  /*75d0*/  F2I.FTZ.TRUNC.NTZ R3, R18 ;  /* 0x0000001200037305 */ /* 0x000e24000021f100 */
[----:B0-----:R0:W-:Y:S01]  /*75e0*/  STG.E desc[UR36][R8.64], R3 ;  /* 0x0000000308007986 */ /* 0x0011e2000c101924 */
[----:B------:R-:W-:Y:S05]  /*75f0*/  BRA `(.L_x_22853) ;  /* 0x0000000c00347947 */ /* 0x000fea0003800000 */
.L_x_22854:
[----:B------:R-:W-:-:S04]  /*7600*/  HADD2.F32 R18, -RZ, R18.H0_H0 ;  /* 0x20000012ff127230 */ /* 0x000fc80000004100 */
[----:B------:R-:W0:Y:S02]  /*7610*/  F2I.FTZ.TRUNC.NTZ R3, R18 ;  /* 0x0000001200037305 */ /* 0x000e24000021f100 */
[----:B0-----:R0:W-:Y:S01]  /*7620*/  STG.E.U16 desc[UR36][R8.64], R3 ;  /* 0x0000000308007986 */ /* 0x0011e2000c101524 */
[----:B------:R-:W-:Y:S05]  /*7630*/  BRA `(.L_x_22853) ;  /* 0x0000000c00247947 */ /* 0x000fea0003800000 */
.L_x_22849:
        /* <DEDUP_REMOVED lines=9> */
.L_x_22857:
[----:B------:R0:W-:Y:S01]  /*76d0*/  STG.E.U16 desc[UR36][R8.64], R18 ;  /* 0x0000001208007986 */ /* 0x0001e2000c101524 */
[----:B------:R-:W-:Y:S05]  /*76e0*/  BRA `(.L_x_22853) ;  /* 0x0000000800f87947 */ /* 0x000fea0003800000 */
.L_x_22856:
        /* <DEDUP_REMOVED lines=10> */
.L_x_22859:
[----:B------:R-:W-:-:S05]  /*7790*/  HADD2.F32 R0, -RZ, R18.H0_H0 ;  /* 0x20000012ff007230 */ /* 0x000fca0000004100 */
[----:B------:R-:W-:-:S04]  /*77a0*/  F2FP.F16.F32.PACK_AB R0, RZ, R0 ;  /* 0x00000000ff00723e */ /* 0x000fc800000000ff */
[----:B------:R-:W-:-:S05]  /*77b0*/  PRMT R0, R0, 0x5410, RZ ;  /* 0x0000541000007816 */ /* 0x000fca00000000ff */
[----:B------:R0:W-:Y:S01]  /*77c0*/  STG.E desc[UR36][R8.64], R0 ;  /* 0x0000000008007986 */ /* 0x0001e2000c101924 */
[----:B------:R-:W-:Y:S05]  /*77d0*/  BRA `(.L_x_22853) ;  /* 0x0000000800bc7947 */ /* 0x000fea0003800000 */
.L_x_22858:
[----:B------:R-:W-:-:S05]  /*77e0*/  HADD2.F32 R4, -RZ, R18.H0_H0 ;  /* 0x20000012ff047230 */ /* 0x000fca0000004100 */
[----:B------:R-:W-:-:S06]  /*77f0*/  FMUL.FTZ R4, R4, 1 ;  /* 0x3f80000004047820 */ /* 0x000fcc0000410000 */
[----:B------:R-:W0:Y:S02]  /*7800*/  F2F.F64.F32 R4, R4 ;  /* 0x0000000400047310 */ /* 0x000e240000201800 */
[----:B0-----:R0:W-:Y:S01]  /*7810*/  STG.E.64 desc[UR36][R8.64], R4 ;  /* 0x0000000408007986 */ /* 0x0011e2000c101b24 */
[----:B------:R-:W-:Y:S05]  /*7820*/  BRA `(.L_x_22853) ;  /* 0x0000000800a87947 */ /* 0x000fea0003800000 */
.L_x_22848:
        /* <DEDUP_REMOVED lines=14> */
.L_x_22863:
        /* <DEDUP_REMOVED lines=17> */
.L_x_22866:
[----:B------:R-:W-:-:S04]  /*7a20*/  SHF.R.U32.HI R3, RZ, 0x18, R5 ;  /* 0x00000018ff037819 */ /* 0x000fc80000011605 */
[----:B------:R-:W-:-:S04]  /*7a30*/  LOP3.LUT R0, R0, 0x80, R3, 0xf8, !PT ;  /* 0x0000008000007812 */ /* 0x000fc800078ef803 */
[----:B------:R-:W-:-:S07]  /*7a40*/  PRMT R4, R0, 0x7610, R4 ;  /* 0x0000761000047816 */ /* 0x000fce0000000004 */
.L_x_22865:
[----:B------:R-:W-:Y:S05]  /*7a50*/  BSYNC.RECONVERGENT B0 ;  /* 0x0000000000007941 */ /* 0x000fea0003800200 */
.L_x_22864:
[----:B------:R0:W-:Y:S01]  /*7a60*/  STG.E.U8 desc[UR36][R8.64], R4 ;  /* 0x0000000408007986 */ /* 0x0001e2000c101124 */
[----:B------:R-:W-:Y:S05]  /*7a70*/  BRA `(.L_x_22853) ;  /* 0x0000000800147947 */ /* 0x000fea0003800000 */
.L_x_22862:
        /* <DEDUP_REMOVED lines=17> */
.L_x_22869:
[----:B------:R-:W-:-:S04]  /*7b90*/  SHF.R.U32.HI R3, RZ, 0x18, R5 ;  /* 0x00000018ff037819 */ /* 0x000fc80000011605 */
[----:B------:R-:W-:-:S04]  /*7ba0*/  LOP3.LUT R0, R0, 0x80, R3, 0xf8, !PT ;  /* 0x0000008000007812 */ /* 0x000fc800078ef803 */
[----:B------:R-:W-:-:S07]  /*7bb0*/  PRMT R4, R0, 0x7610, R4 ;  /* 0x0000761000047816 */ /* 0x000fce0000000004 */
.L_x_22868:
[----:B------:R-:W-:Y:S05]  /*7bc0*/  BSYNC.RECONVERGENT B0 ;  /* 0x0000000000007941 */ /* 0x000fea0003800200 */
.L_x_22867:
[----:B------:R0:W-:Y:S01]  /*7bd0*/  STG.E.U8 desc[UR36][R8.64], R4 ;  /* 0x0000000408007986 */ /* 0x0001e2000c101124 */
[----:B------:R-:W-:Y:S05]  /*7be0*/  BRA `(.L_x_22853) ;  /* 0x0000000400b87947 */ /* 0x000fea0003800000 */
.L_x_22861:
        /* <DEDUP_REMOVED lines=22> */
.L_x_22871:
[----:B------:R-:W-:-:S06]  /*7d50*/  HADD2.F32 R4, -RZ, R18.H0_H0 ;  /* 0x20000012ff047230 */ /* 0x000fcc0000004100 */
[----:B------:R-:W0:Y:S02]  /*7d60*/  F2I.U64.TRUNC R4, R4 ;  /* 0x0000000400047311 */ /* 0x000e24000020d800 */
[----:B0-----:R0:W-:Y:S01]  /*7d70*/  STG.E.64 desc[UR36][R8.64], R4 ;  /* 0x0000000408007986 */ /* 0x0011e2000c101b24 */
[----:B------:R-:W-:Y:S05]  /*7d80*/  BRA `(.L_x_22853) ;  /* 0x0000000400507947 */ /* 0x000fea0003800000 */
.L_x_22870:
[----:B------:R-:W-:-:S04]  /*7d90*/  HADD2.F32 R18, -RZ, R18.H0_H0 ;  /* 0x20000012ff127230 */ /* 0x000fc80000004100 */
[----:B------:R-:W0:Y:S02]  /*7da0*/  F2I.FTZ.U32.TRUNC.NTZ R3, R18 ;  /* 0x0000001200037305 */ /* 0x000e24000021f000 */
[----:B0-----:R0:W-:Y:S01]  /*7db0*/  STG.E desc[UR36][R8.64], R3 ;  /* 0x0000000308007986 */ /* 0x0011e2000c101924 */
[----:B------:R-:W-:Y:S05]  /*7dc0*/  BRA `(.L_x_22853) ;  /* 0x0000000400407947 */ /* 0x000fea0003800000 */
.L_x_22860:
        /* <DEDUP_REMOVED lines=11> */
.L_x_22873:
[----:B------:R-:W-:Y:S01]  /*7e80*/  HADD2.F32 R18, -RZ, R18.H0_H0 ;  /* 0x20000012ff127230 */ /* 0x000fe20000004100 */
[----:B------:R-:W-:-:S04]  /*7e90*/  CS2R R6, SRZ ;  /* 0x0000000000067805 */ /* 0x000fc8000001ff00 */
[----:B------:R-:W-:-:S06]  /*7ea0*/  FMUL.FTZ R4, R18, 1 ;  /* 0x3f80000012047820 */ /* 0x000fcc0000410000 */
[----:B------:R-:W0:Y:S02]  /*7eb0*/  F2F.F64.F32 R4, R4 ;  /* 0x0000000400047310 */ /* 0x000e240000201800 */
[----:B0-----:R4:W-:Y:S01]  /*7ec0*/  STG.E.128 desc[UR36][R8.64], R4 ;  /* 0x0000000408007986 */ /* 0x0019e2000c101d24 */
[----:B------:R-:W-:Y:S05]  /*7ed0*/  BRA `(.L_x_22853) ;  /* 0x0000000000fc7947 */ /* 0x000fea0003800000 */
.L_x_22872:
[----:B------:R-:W-:-:S13]  /*7ee0*/  ISETP.NE.AND P0, PT, R0, 0xf, PT ;  /* 0x0000000f0000780c */ /* 0x000fda0003f05270 */
[----:B------:R-:W-:Y:S05]  /*7ef0*/  @!P0 BRA `(.L_x_22874) ;  /* 0x0000000000e88947 */ /* 0x000fea0003800000 */
[----:B------:R-:W-:-:S13]  /*7f00*/  ISETP.NE.AND P0, PT, R0, 0x17, PT ;  /* 0x000000170000780c */ /* 0x000fda0003f05270 */
[----:B------:R-:W-:Y:S05]  /*7f10*/  @!P0 BRA `(.L_x_22875) ;  /* 0x0000000000908947 */ /* 0x000fea0003800000 */
[----:B------:R-:W-:-:S13]  /*7f20*/  ISETP.NE.AND P0, PT, R0, 0x18, PT ;  /* 0x000000180000780c */ /* 0x000fda0003f05270 */
[----:B------:R-:W-:Y:S05]  /*7f30*/  @!P0 BRA `(.L_x_22876) ;  /* 0x0000000000448947 */ /* 0x000fea0003800000 */
.L_x_22852:
        /* <DEDUP_REMOVED lines=16> */
.L_x_22877:
[----:B------:R-:W-:Y:S05]  /*8040*/  BRA `(.L_x_22853) ;  /* 0x0000000000a07947 */ /* 0x000fea0003800000 */
.L_x_22876:
        /* <DEDUP_REMOVED lines=13> */
.L_x_22879:
[----:B------:R-:W-:Y:S05]  /*8120*/  BSYNC.RECONVERGENT B0 ;  /* 0x0000000000007941 */ /* 0x000fea0003800200 */
.L_x_22878:
[----:B------:R-:W-:-:S05]  /*8130*/  LOP3.LUT R3, R0, 0x80, R3, 0xf8, !PT ;  /* 0x0000008000037812 */ /* 0x000fca00078ef803 */
[----:B------:R1:W-:Y:S01]  /*8140*/  STG.E.U8 desc[UR36][R8.64], R3 ;  /* 0x0000000308007986 */ /* 0x0003e2000c101124 */
[----:B------:R-:W-:Y:S05]  /*8150*/  BRA `(.L_x_22853) ;  /* 0x00000000005c7947 */ /* 0x000fea0003800000 */
.L_x_22875:
        /* <DEDUP_REMOVED lines=12> */
.L_x_22881:
[----:B------:R-:W-:Y:S01]  /*8220*/  IMAD.MOV.U32 R0, RZ, RZ, 0x7f ;  /* 0x0000007fff007424 */ /* 0x000fe200078e00ff */
[----:B------:R-:W-:-:S04]  /*8230*/  ISETP.GT.U32.AND P0, PT, R4, 0x7f800000, PT ;  /* 0x7f8000000400780c */ /* 0x000fc80003f04070 */
[----:B------:R-:W-:-:S09]  /*8240*/  SEL R0, R0, 0x7c, P0 ;  /* 0x0000007c00007807 */ /* 0x000fd20000000000 */
.L_x_22882:
[----:B------:R-:W-:Y:S05]  /*8250*/  BSYNC.RECONVERGENT B0 ;  /* 0x0000000000007941 */ /* 0x000fea0003800200 */
.L_x_22880:
[----:B------:R-:W-:-:S04]  /*8260*/  SHF.R.U32.HI R3, RZ, 0x18, R3 ;  /* 0x00000018ff037819 */ /* 0x000fc80000011603 */
[----:B------:R-:W-:-:S05]  /*8270*/  LOP3.LUT R3, R0, 0x80, R3, 0xf8, !PT ;  /* 0x0000008000037812 */ /* 0x000fca00078ef803 */
[----:B------:R0:W-:Y:S01]  /*8280*/  STG.E.U8 desc[UR36][R8.64], R3 ;  /* 0x0000000308007986 */ /* 0x0001e2000c101124 */
[----:B------:R-:W-:Y:S05]  /*8290*/  BRA `(.L_x_22853) ;  /* 0x00000000000c7947 */ /* 0x000fea0003800000 */
.L_x_22874:
[----:B------:R-:W-:-:S05]  /*82a0*/  HADD2.F32 R0, -RZ, R18.H0_H0 ;  /* 0x20000012ff007230 */ /* 0x000fca0000004100 */
[----:B------:R-:W-:-:S05]  /*82b0*/  F2FP.BF16.F32.PACK_AB R0, RZ, R0 ;  /* 0x00000000ff00723e */ /* 0x000fca00000010ff */
[----:B------:R2:W-:Y:S02]  /*82c0*/  STG.E.U16 desc[UR36][R8.64], R0 ;  /* 0x0000000008007986 */ /* 0x0005e4000c101524 */
.L_x_22853:
[----:B------:R-:W-:-:S07]  /*82d0*/  VIADD R17, R17, 0x80 ;  /* 0x0000008011117836 */ /* 0x000fce0000000000 */
.L_x_22812:
[----:B------:R-:W-:Y:S05]  /*82e0*/  BSYNC.RECONVERGENT B6 ;  /* 0x0000000000067941 */ /* 0x000fea0003800200 */
.L_x_22811:
        /* <DEDUP_REMOVED lines=23> */
.L_x_22886:
[----:B------:R-:W-:-:S06]  /*8460*/  HADD2.F32 R5, -RZ, R16.H0_H0 ;  /* 0x20000010ff057230 */ /* 0x000fcc0000004100 */
[----:B------:R-:W0:Y:S02]  /*8470*/  F2I.S64.TRUNC R4, R5 ;  /* 0x0000000500047311 */ /* 0x000e24000020d900 */
[----:B0-----:R-:W-:Y:S01]  /*8480*/  STG.E.U8 desc[UR36][R2.64], R4 ;  /* 0x0000000402007986 */ /* 0x001fe2000c101124 */
[----:B------:R-:W-:Y:S05]  /*8490*/  EXIT ;  /* 0x000000000000794d */ /* 0x000fea0003800000 */
.L_x_22885:
        /* <DEDUP_REMOVED lines=10> */
.L_x_22889:
[----:B------:R-:W-:-:S04]  /*8540*/  HADD2.F32 R16, -RZ, R16.H0_H0 ;  /* 0x20000010ff107230 */ /* 0x000fc80000004100 */
[----:B------:R-:W0:Y:S02]  /*8550*/  F2I.FTZ.TRUNC.NTZ R5, R16 ;  /* 0x0000001000057305 */ /* 0x000e24000021f100 */
[----:B0-----:R-:W-:Y:S01]  /*8560*/  STG.E desc[UR36][R2.64], R5 ;  /* 0x0000000502007986 */ /* 0x001fe2000c101924 */
[----:B------:R-:W-:Y:S05]  /*8570*/  EXIT ;  /* 0x000000000000794d */ /* 0x000fea0003800000 */
.L_x_22888:
[----:B------:R-:W-:-:S04]  /*8580*/  HADD2.F32 R16, -RZ, R16.H0_H0 ;  /* 0x20000010ff107230 */ /* 0x000fc80000004100 */
[----:B------:R-:W0:Y:S02]  /*8590*/  F2I.FTZ.TRUNC.NTZ R5, R16 ;  /* 0x0000001000057305 */ /* 0x000e24000021f100 */
[----:B0-----:R-:W-:Y:S01]  /*85a0*/  STG.E.U16 desc[UR36][R2.64], R5 ;  /* 0x0000000502007986 */ /* 0x001fe2000c101524 */
[----:B------:R-:W-:Y:S05]  /*85b0*/  EXIT ;  /* 0x000000000000794d */ /* 0x000fea0003800000 */
.L_x_22884:
        /* <DEDUP_REMOVED lines=9> */
.L_x_22891:
[----:B------:R-:W-:Y:S01]  /*8650*/  STG.E.U16 desc[UR36][R2.64], R16 ;  /* 0x0000001002007986 */ /* 0x000fe2000c101524 */
[----:B------:R-:W-:Y:S05]  /*8660*/  EXIT ;  /* 0x000000000000794d */ /* 0x000fea0003800000 */
.L_x_22890:
        /* <DEDUP_REMOVED lines=10> */
.L_x_22893:
[----:B------:R-:W-:-:S05]  /*8710*/  HADD2.F32 R0, -RZ, R16.H0_H0 ;  /* 0x20000010ff007230 */ /* 0x000fca0000004100 */
[----:B------:R-:W-:-:S04]  /*8720*/  F2FP.F16.F32.PACK_AB R0, RZ, R0 ;  /* 0x00000000ff00723e */ /* 0x000fc800000000ff */
[----:B------:R-:W-:-:S05]  /*8730*/  PRMT R0, R0, 0x5410, RZ ;  /* 0x0000541000007816 */ /* 0x000fca00000000ff */
[----:B------:R-:W-:Y:S01]  /*8740*/  STG.E desc[UR36][R2.64], R0 ;  /* 0x0000000002007986 */ /* 0x000fe2000c101924 */
[----:B------:R-:W-:Y:S05]  /*8750*/  EXIT ;  /* 0x000000000000794d */ /* 0x000fea0003800000 */
.L_x_22892:
[----:B------:R-:W-:-:S05]  /*8760*/  HADD2.F32 R4, -RZ, R16.H0_H0 ;  /* 0x20000010ff047230 */ /* 0x000fca0000004100 */
[----:B------:R-:W-:-:S06]  /*8770*/  FMUL.FTZ R4, R4, 1 ;  /* 0x3f80000004047820 */ /* 0x000fcc0000410000 */
[----:B------:R-:W0:Y:S02]  /*8780*/  F2F.F64.F32 R4, R4 ;  /* 0x0000000400047310 */ /* 0x000e240000201800 */
[----:B0-----:R-:W-:Y:S01]  /*8790*/  STG.E.64 desc[UR36][R2.64], R4 ;  /* 0x0000000402007986 */ /* 0x001fe2000c101b24 */
[----:B------:R-:W-:Y:S05]  /*87a0*/  EXIT ;  /* 0x000000000000794d */ /* 0x000fea0003800000 */
.L_x_22883:
        /* <DEDUP_REMOVED lines=14> */
.L_x_22897:
        /* <DEDUP_REMOVED lines=18> */
.L_x_22900:
[----:B------:R-:W-:-:S04]  /*89b0*/  SHF.R.U32.HI R5, RZ, 0x18, R5 ;  /* 0x00000018ff057819 */ /* 0x000fc80000011605 */
[----:B------:R-:W-:-:S07]  /*89c0*/  LOP3.LUT R0, R0, 0x80, R5, 0xf8, !PT ;  /* 0x0000008000007812 */ /* 0x000fce00078ef805 */
.L_x_22899:
[----:B------:R-:W-:Y:S05]  /*89d0*/  BSYNC.RECONVERGENT B0 ;  /* 0x0000000000007941 */ /* 0x000fea0003800200 */
.L_x_22898:
[----:B------:R-:W-:Y:S01]  /*89e0*/  STG.E.U8 desc[UR36][R2.64], R0 ;  /* 0x0000000002007986 */ /* 0x000fe2000c101124 */
[----:B------:R-:W-:Y:S05]  /*89f0*/  EXIT ;  /* 0x000000000000794d */ /* 0x000fea0003800000 */
.L_x_22896:
        /* <DEDUP_REMOVED lines=18> */
.L_x_22903:
[----:B------:R-:W-:-:S04]  /*8b20*/  SHF.R.U32.HI R5, RZ, 0x18, R5 ;  /* 0x00000018ff057819 */ /* 0x000fc80000011605 */
[----:B------:R-:W-:-:S07]  /*8b30*/  LOP3.LUT R0, R0, 0x80, R5, 0xf8, !PT ;  /* 0x0000008000007812 */ /* 0x000fce00078ef805 */
.L_x_22902:
[----:B------:R-:W-:Y:S05]  /*8b40*/  BSYNC.RECONVERGENT B0 ;  /* 0x0000000000007941 */ /* 0x000fea0003800200 */
.L_x_22901:
[----:B------:R-:W-:Y:S01]  /*8b50*/  STG.E.U8 desc[UR36][R2.64], R0 ;  /* 0x0000000002007986 */ /* 0x000fe2000c101124 */
[----:B------:R-:W-:Y:S05]  /*8b60*/  EXIT ;  /* 0x000000000000794d */ /* 0x000fea0003800000 */
.L_x_22895:
        /* <DEDUP_REMOVED lines=22> */
.L_x_22905:
[----:B------:R-:W-:-:S06]  /*8cd0*/  HADD2.F32 R4, -RZ, R16.H0_H0 ;  /* 0x20000010ff047230 */ /* 0x000fcc0000004100 */
[----:B------:R-:W0:Y:S02]  /*8ce0*/  F2I.U64.TRUNC R4, R4 ;  /* 0x0000000400047311 */ /* 0x000e24000020d800 */
[----:B0-----:R-:W-:Y:S01]  /*8cf0*/  STG.E.64 desc[UR36][R2.64], R4 ;  /* 0x0000000402007986 */ /* 0x001fe2000c101b24 */
[----:B------:R-:W-:Y:S05]  /*8d00*/  EXIT ;  /* 0x000000000000794d */ /* 0x000fea0003800000 */
.L_x_22904:
[----:B------:R-:W-:-:S04]  /*8d10*/  HADD2.F32 R16, -RZ, R16.H0_H0 ;  /* 0x20000010ff107230 */ /* 0x000fc80000004100 */
[----:B------:R-:W0:Y:S02]  /*8d20*/  F2I.FTZ.U32.TRUNC.NTZ R5, R16 ;  /* 0x0000001000057305 */ /* 0x000e24000021f000 */
[----:B0-----:R-:W-:Y:S01]  /*8d30*/  STG.E desc[UR36][R2.64], R5 ;  /* 0x0000000502007986 */ /* 0x001fe2000c101924 */
[----:B------:R-:W-:Y:S05]  /*8d40*/  EXIT ;  /* 0x000000000000794d */ /* 0x000fea0003800000 */
.L_x_22894:
        /* <DEDUP_REMOVED lines=11> */
.L_x_22907:
[----:B------:R-:W-:Y:S01]  /*8e00*/  HADD2.F32 R16, -RZ, R16.H0_H0 ;  /* 0x20000010ff107230 */ /* 0x000fe20000004100 */
[----:B------:R-:W-:-:S04]  /*8e10*/  CS2R R6, SRZ ;  /* 0x0000000000067805 */ /* 0x000fc8000001ff00 */
[----:B------:R-:W-:-:S06]  /*8e20*/  FMUL.FTZ R4, R16, 1 ;  /* 0x3f80000010047820 */ /* 0x000fcc0000410000 */
[----:B------:R-:W0:Y:S02]  /*8e30*/  F2F.F64.F32 R4, R4 ;  /* 0x0000000400047310 */ /* 0x000e240000201800 */
[----:B0-----:R-:W-:Y:S01]  /*8e40*/  STG.E.128 desc[UR36][R2.64], R4 ;  /* 0x0000000402007986 */ /* 0x001fe2000c101d24 */
[----:B------:R-:W-:Y:S05]  /*8e50*/  EXIT ;  /* 0x000000000000794d */ /* 0x000fea0003800000 */
.L_x_22906:
[----:B------:R-:W-:-:S13]  /*8e60*/  ISETP.NE.AND P0, PT, R0, 0xf, PT ;  /* 0x0000000f0000780c */ /* 0x000fda0003f05270 */
[----:B------:R-:W-:Y:S05]  /*8e70*/  @!P0 BRA `(.L_x_22908) ;  /* 0x0000000000e88947 */ /* 0x000fea0003800000 */
[----:B------:R-:W-:-:S13]  /*8e80*/  ISETP.NE.AND P0, PT, R0, 0x17, PT ;  /* 0x000000170000780c */ /* 0x000fda0003f05270 */
[----:B------:R-:W-:Y:S05]  /*8e90*/  @!P0 BRA `(.L_x_22909) ;  /* 0x0000000000908947 */ /* 0x000fea0003800000 */
[----:B------:R-:W-:-:S13]  /*8ea0*/  ISETP.NE.AND P0, PT, R0, 0x18, PT ;  /* 0x000000180000780c */ /* 0x000fda0003f05270 */
[----:B------:R-:W-:Y:S05]  /*8eb0*/  @!P0 BRA `(.L_x_22910) ;  /* 0x0000000000448947 */ /* 0x000fea0003800000 */
.L_x_22887:
        /* <DEDUP_REMOVED lines=16> */
.L_x_22911:
[----:B------:R-:W-:Y:S05]  /*8fc0*/  EXIT ;  /* 0x000000000000794d */ /* 0x000fea0003800000 */
.L_x_22910:
        /* <DEDUP_REMOVED lines=13> */
.L_x_22913:
[----:B------:R-:W-:Y:S05]  /*90a0*/  BSYNC.RECONVERGENT B0 ;  /* 0x0000000000007941 */ /* 0x000fea0003800200 */
.L_x_22912:
[----:B------:R-:W-:-:S05]  /*90b0*/  LOP3.LUT R5, R0, 0x80, R5, 0xf8, !PT ;  /* 0x0000008000057812 */ /* 0x000fca00078ef805 */
[----:B------:R-:W-:Y:S01]  /*90c0*/  STG.E.U8 desc[UR36][R2.64], R5 ;  /* 0x0000000502007986 */ /* 0x000fe2000c101124 */
[----:B------:R-:W-:Y:S05]  /*90d0*/  EXIT ;  /* 0x000000000000794d */ /* 0x000fea0003800000 */
.L_x_22909:
        /* <DEDUP_REMOVED lines=12> */
.L_x_22915:
[----:B------:R-:W-:Y:S01]  /*91a0*/  IMAD.MOV.U32 R0, RZ, RZ, 0x7f ;  /* 0x0000007fff007424 */ /* 0x000fe200078e00ff */
[----:B------:R-:W-:-:S04]  /*91b0*/  ISETP.GT.U32.AND P0, PT, R4, 0x7f800000, PT ;  /* 0x7f8000000400780c */ /* 0x000fc80003f04070 */
[----:B------:R-:W-:-:S09]  /*91c0*/  SEL R0, R0, 0x7c, P0 ;  /* 0x0000007c00007807 */ /* 0x000fd20000000000 */
.L_x_22916:
[----:B------:R-:W-:Y:S05]  /*91d0*/  BSYNC.RECONVERGENT B0 ;  /* 0x0000000000007941 */ /* 0x000fea0003800200 */
.L_x_22914:
[----:B------:R-:W-:-:S04]  /*91e0*/  SHF.R.U32.HI R5, RZ, 0x18, R5 ;  /* 0x00000018ff057819 */ /* 0x000fc80000011605 */
[----:B------:R-:W-:-:S05]  /*91f0*/  LOP3.LUT R5, R0, 0x80, R5, 0xf8, !PT ;  /* 0x0000008000057812 */ /* 0x000fca00078ef805 */
[----:B------:R-:W-:Y:S01]  /*9200*/  STG.E.U8 desc[UR36][R2.64], R5 ;  /* 0x0000000502007986 */ /* 0x000fe2000c101124 */
[----:B------:R-:W-:Y:S05]  /*9210*/  EXIT ;  /* 0x000000000000794d */ /* 0x000fea0003800000 */
.L_x_22908:
[----:B------:R-:W-:-:S05]  /*9220*/  HADD2.F32 R0, -RZ, R16.H0_H0 ;  /* 0x20000010ff007230 */ /* 0x000fca0000004100 */
[----:B------:R-:W-:-:S05]  /*9230*/  F2FP.BF16.F32.PACK_AB R0, RZ, R0 ;  /* 0x00000000ff00723e */ /* 0x000fca00000010ff */
[----:B------:R-:W-:Y:S01]  /*9240*/  STG.E.U16 desc[UR36][R2.64], R0 ;  /* 0x0000000002007986 */ /* 0x000fe2000c101524 */
[----:B------:R-:W-:Y:S05]  /*9250*/  EXIT ;  /* 0x000000000000794d */ /* 0x000fea0003800000 */
.L_x_22917:
        /* <DEDUP_REMOVED lines=10> */
.L_x_31235:


//--------------------- .text._ZN2at6native18elementwise_kernelILi128ELi4EZNS0_22gpu_kernel_impl_nocastINS0_13AUnaryFunctorIN3c104HalfES5_S5_ZZZNS0_21nextafter_kernel_cudaERNS_18TensorIteratorBaseEENKUlvE_clEvENKUlvE2_clEvEUlS5_S5_E_EEEEvS7_RKT_EUliE_EEviT1_ --------------------------
	.section	.text._ZN2at6native18elementwise_kernelILi128ELi4EZNS0_22gpu_kernel_impl_nocastINS0_13AUnaryFunctorIN3c104HalfES5_S5_ZZZNS0_21nextafter_kernel_cudaERNS_18TensorIteratorBaseEENKUlvE_clEvENKUlvE2_clEvEUlS5_S5_E_EEEEvS7_RKT_EUliE_EEviT1_,"ax",@progbits
	.align	128
        .global         _ZN2at6native18elementwise_kernelILi128ELi4EZNS0_22gpu_kernel_impl_nocastINS0_13AUnaryFunctorIN3c104HalfES5_S5_ZZZNS0_21nextafter_kernel_cudaERNS_18TensorIteratorBaseEENKUlvE_clEvENKUlvE2_clEvEUlS5_S5_E_EEEEvS7_RKT_EUliE_EEviT1_
        .type           _ZN2at6native18elementwise_kernelILi128ELi4EZNS0_22gpu_kernel_impl_nocastINS0_13AUnaryFunctorIN3c104HalfES5_S5_ZZZNS0_21nextafter_kernel_cudaERNS_18TensorIteratorBaseEENKUlvE_clEvENKUlvE2_clEvEUlS5_S5_E_EEEEvS7_RKT_EUliE_EEviT1_,@function
        .size           _ZN2at6native18elementwise_kernelILi128ELi4EZNS0_22gpu_kernel_impl_nocastINS0_13AUnaryFunctorIN3c104HalfES5_S5_ZZZNS0_21nextafter_kernel_cudaERNS_18TensorIteratorBaseEENKUlvE_clEvENKUlvE2_clEvEUlS5_S5_E_EEEEvS7_RKT_EUliE_EEviT1_,(.L_x_31236 - _ZN2at6native18elementwise_kernelILi128ELi4EZNS0_22gpu_kernel_impl_nocastINS0_13AUnaryFunctorIN3c104HalfES5_S5_ZZZNS0_21nextafter_kernel_cudaERNS_18TensorIteratorBaseEENKUlvE_clEvENKUlvE2_clEvEUlS5_S5_E_EEEEvS7_RKT_EUliE_EEviT1_)
        .other          _ZN2at6native18elementwise_kernelILi128ELi4EZNS0_22gpu_kernel_impl_nocastINS0_13AUnaryFunctorIN3c104HalfES5_S5_ZZZNS0_21nextafter_kernel_cudaERNS_18TensorIteratorBaseEENKUlvE_clEvENKUlvE2_clEvEUlS5_S5_E_EEEEvS7_RKT_EUliE_EEviT1_,@"STO_CUDA_ENTRY STV_DEFAULT"
_ZN2at6native18elementwise_kernelILi128ELi4EZNS0_22gpu_kernel_impl_nocastINS0_13AUnaryFunctorIN3c104HalfES5_S5_ZZZNS0_21nextafter_kernel_cudaERNS_18TensorIteratorBaseEENKUlvE_clEvENKUlvE2_clEvEUlS5_S5_E_EEEEvS7_RKT_EUliE_EEviT1_:
.text._ZN2at6native18elementwise_kernelILi128ELi4EZNS0_22gpu_kernel_impl_nocastINS0_13AUnaryFunctorIN3c104HalfES5_S5_ZZZNS0_21nextafter_kernel_cudaERNS_18TensorIteratorBaseEENKUlvE_clEvENKUlvE2_clEvEUlS5_S5_E_EEEEvS7_RKT_EUliE_EEviT1_:
        /* <DEDUP_REMOVED lines=9> */
[----:B----4-:R-:W-:-:S04]  /*0090*/  LOP3.LUT R4, R0, 0x7fff, RZ, 0xc0, !PT ;  /* 0x00007fff00047812 */ /* 0x010fc800078ec0ff */
[----:B--2---:R-:W-:Y:S05]  /*00a0*/  @P0 BRA `(.L_x_22918) ;  /* 0x0000000c00f00947 */ /* 0x004fea0003800000 */
        /* <DEDUP_REMOVED lines=16> */
[----:B------:R-:W-:Y:S02]  /*01b0*/  PRMT R5, R0, 0x9910, RZ ;  /* 0x0000991000057816 */ /* 0x000fe400000000ff */
[----:B------:R-:W-:Y:S02]  /*01c0*/  MOV R7, R0 ;  /* 0x0000000000077202 */ /* 0x000fe40000000f00 */
        /* <DEDUP_REMOVED lines=9> */
.L_x_22923:
[----:B------:R-:W-:-:S05]  /*0260*/  FADD.FTZ R2, R2, R7 ;  /* 0x0000000702027221 */ /* 0x000fca0000010000 */
[----:B------:R-:W-:-:S04]  /*0270*/  F2FP.F16.F32.PACK_AB R2, RZ, R2 ;  /* 0x00000002ff02723e */ /* 0x000fc800000000ff */
[----:B------:R-:W-:-:S07]  /*0280*/  PRMT R7, R2, 0x7610, R7 ;  /* 0x0000761002077816 */ /* 0x000fce0000000007 */
.L_x_22924:
        /* <DEDUP_REMOVED lines=26> */
.L_x_22926:
[----:B------:R-:W-:-:S05]  /*0430*/  FADD.FTZ R2, R7, R2 ;  /* 0x0000000207027221 */ /* 0x000fca0000010000 */
[----:B------:R-:W-:-:S04]  /*0440*/  F2FP.F16.F32.PACK_AB R2, RZ, R2 ;  /* 0x00000002ff02723e */ /* 0x000fc800000000ff */
[----:B------:R-:W-:-:S07]  /*0450*/  PRMT R7, R2, 0x7610, R7 ;  /* 0x0000761002077816 */ /* 0x000fce0000000007 */
.L_x_22927:
[----:B------:R-:W0:Y:S01]  /*0460*/  LDC.64 R4, c[0x0][0x580] ;  /* 0x00016000ff047b82 */ /* 0x000e220000000a00 */
[----:B------:R-:W-:Y:S01]  /*0470*/  IADD3 R3, PT, PT, R3, 0x80, RZ ;  /* 0x0000008003037810 */ /* 0x000fe20007ffe0ff */
[----:B0-----:R0:W-:Y:S06]  /*0480*/  STG.E.U16 desc[UR6][R4.64], R7 ;  /* 0x0000000704007986 */ /* 0x0011ec000c101506 */
.L_x_22922:
[----:B------:R-:W-:-:S13]  /*0490*/  ISETP.GE.AND P0, PT, R3, UR4, PT ;  /* 0x0000000403007c0c */ /* 0x000fda000bf06270 */
[----:B------:R-:W-:Y:S05]  /*04a0*/  @P0 BREAK.RELIABLE B1 ;  /* 0x0000000000010942 */ /* 0x000fea0003800100 */
[----:B------:R-:W-:Y:S05]  /*04b0*/  @P0 BRA `(.L_x_22925) ;  /* 0x00000000006c0947 */ /* 0x000fea0003800000 */
[----:B------:R-:W-:Y:S05]  /*04c0*/  BSYNC.RELIABLE B1 ;  /* 0x0000000000017941 */ /* 0x000fea0003800100 */
.L_x_22921:
        /* <DEDUP_REMOVED lines=20> */
.L_x_22928:
[----:B------:R-:W-:-:S05]  /*0610*/  FADD.FTZ R2, R7, R2 ;  /* 0x0000000207027221 */ /* 0x000fca0000010000 */
[----:B------:R-:W-:-:S04]  /*0620*/  F2FP.F16.F32.PACK_AB R2, RZ, R2 ;  /* 0x00000002ff02723e */ /* 0x000fc800000000ff */
[----:B------:R-:W-:-:S07]  /*0630*/  PRMT R7, R2, 0x7610, R7 ;  /* 0x0000761002077816 */ /* 0x000fce0000000007 */
.L_x_22929:
[----:B------:R-:W0:Y:S01]  /*0640*/  LDC.64 R4, c[0x0][0x580] ;  /* 0x00016000ff047b82 */ /* 0x000e220000000a00 */
[----:B------:R-:W-:Y:S01]  /*0650*/  VIADD R3, R3, 0x80 ;  /* 0x0000008003037836 */ /* 0x000fe20000000000 */
[----:B0-----:R1:W-:Y:S06]  /*0660*/  STG.E.U16 desc[UR6][R4.64], R7 ;  /* 0x0000000704007986 */ /* 0x0013ec000c101506 */
.L_x_22925:
[----:B------:R-:W-:Y:S05]  /*0670*/  BSYNC.RECONVERGENT B0 ;  /* 0x0000000000007941 */ /* 0x000fea0003800200 */
.L_x_22920:
        /* <DEDUP_REMOVED lines=22> */
.L_x_22930:
[----:B------:R-:W-:-:S05]  /*07e0*/  FADD.FTZ R4, R5, R4 ;  /* 0x0000000405047221 */ /* 0x000fca0000010000 */
[----:B------:R-:W-:-:S04]  /*07f0*/  F2FP.F16.F32.PACK_AB R4, RZ, R4 ;  /* 0x00000004ff04723e */ /* 0x000fc800000000ff */
[----:B------:R-:W-:-:S07]  /*0800*/  PRMT R0, R4, 0x7610, R0 ;  /* 0x0000761004007816 */ /* 0x000fce0000000000 */
.L_x_22931:
[----:B------:R-:W0:Y:S02]  /*0810*/  LDC.64 R2, c[0x0][0x580] ;  /* 0x00016000ff027b82 */ /* 0x000e240000000a00 */
[----:B0-----:R-:W-:Y:S01]  /*0820*/  STG.E.U16 desc[UR6][R2.64], R0 ;  /* 0x0000000002007986 */ /* 0x001fe2000c101506 */
[----:B------:R-:W-:Y:S05]  /*0830*/  EXIT ;  /* 0x000000000000794d */ /* 0x000fea0003800000 */
.L_x_22919:
        /* <DEDUP_REMOVED lines=26> */
[----:B------:R-:W-:Y:S01]  /*09e0*/  IMAD.IADD R5, R0, 0x1, R5 ;  /* 0x0000000100057824 */ /* 0x000fe200078e0205 */
[----:B------:R-:W-:Y:S06]  /*09f0*/  BRA `(.L_x_22936) ;  /* 0x00000000000c7947 */ /* 0x000fec0003800000 */
.L_x_22935:
[----:B------:R-:W-:-:S05]  /*0a00*/  FADD.FTZ R2, R5, R2 ;  /* 0x0000000205027221 */ /* 0x000fca0000010000 */
[----:B------:R-:W-:-:S04]  /*0a10*/  F2FP.F16.F32.PACK_AB R2, RZ, R2 ;  /* 0x00000002ff02723e */ /* 0x000fc800000000ff */
[----:B------:R-:W-:-:S07]  /*0a20*/  PRMT R5, R2, 0x7610, R5 ;  /* 0x0000761002057816 */ /* 0x000fce0000000005 */
.L_x_22936:
        /* <DEDUP_REMOVED lines=27> */
[----:B------:R-:W-:Y:S01]  /*0be0*/  IADD3 R5, PT, PT, R0, R5, RZ ;  /* 0x0000000500057210 */ /* 0x000fe20007ffe0ff */
[----:B------:R-:W-:Y:S06]  /*0bf0*/  BRA `(.L_x_22939) ;  /* 0x00000000000c7947 */ /* 0x000fec0003800000 */
.L_x_22938:
[----:B------:R-:W-:-:S05]  /*0c00*/  FADD.FTZ R2, R5, R2 ;  /* 0x0000000205027221 */ /* 0x000fca0000010000 */
[----:B------:R-:W-:-:S04]  /*0c10*/  F2FP.F16.F32.PACK_AB R2, RZ, R2 ;  /* 0x00000002ff02723e */ /* 0x000fc800000000ff */
[----:B------:R-:W-:-:S07]  /*0c20*/  PRMT R5, R2, 0x7610, R5 ;  /* 0x0000761002057816 */ /* 0x000fce0000000005 */
.L_x_22939:
[----:B------:R-:W0:Y:S01]  /*0c30*/  LDC.64 R6, c[0x0][0x580] ;  /* 0x00016000ff067b82 */ /* 0x000e220000000a00 */
[----:B------:R-:W-:Y:S01]  /*0c40*/  IADD3 R3, PT, PT, R3, 0x80, RZ ;  /* 0x0000008003037810 */ /* 0x000fe20007ffe0ff */
[----:B0-----:R0:W-:Y:S06]  /*0c50*/  STG.E.U16 desc[UR6][R6.64], R5 ;  /* 0x0000000506007986 */ /* 0x0011ec000c101506 */
.L_x_22934:
[----:B------:R-:W-:-:S13]  /*0c60*/  ISETP.GE.AND P0, PT, R3, UR4, PT ;  /* 0x0000000403007c0c */ /* 0x000fda000bf06270 */
[----:B------:R-:W-:Y:S05]  /*0c70*/  @P0 BREAK.RELIABLE B1 ;  /* 0x0000000000010942 */ /* 0x000fea0003800100 */
[----:B------:R-:W-:Y:S05]  /*0c80*/  @P0 BRA `(.L_x_22937) ;  /* 0x0000000000780947 */ /* 0x000fea0003800000 */
[----:B------:R-:W-:Y:S05]  /*0c90*/  BSYNC.RELIABLE B1 ;  /* 0x0000000000017941 */ /* 0x000fea0003800100 */
.L_x_22933:
        /* <DEDUP_REMOVED lines=21> */
[----:B------:R-:W-:Y:S01]  /*0df0*/  IADD3 R5, PT, PT, R0, R5, RZ ;  /* 0x0000000500057210 */ /* 0x000fe20007ffe0ff */
[----:B------:R-:W-:Y:S06]  /*0e00*/  BRA `(.L_x_22941) ;  /* 0x00000000000c7947 */ /* 0x000fec0003800000 */
.L_x_22940:
[----:B------:R-:W-:-:S05]  /*0e10*/  FADD.FTZ R2, R5, R2 ;  /* 0x0000000205027221 */ /* 0x000fca0000010000 */
[----:B------:R-:W-:-:S04]  /*0e20*/  F2FP.F16.F32.PACK_AB R2, RZ, R2 ;  /* 0x00000002ff02723e */ /* 0x000fc800000000ff */
[----:B------:R-:W-:-:S07]  /*0e30*/  PRMT R5, R2, 0x7610, R5 ;  /* 0x0000761002057816 */ /* 0x000fce0000000005 */
.L_x_22941:
[----:B------:R-:W0:Y:S01]  /*0e40*/  LDC.64 R6, c[0x0][0x580] ;  /* 0x00016000ff067b82 */ /* 0x000e220000000a00 */
[----:B------:R-:W-:Y:S01]  /*0e50*/  VIADD R3, R3, 0x80 ;  /* 0x0000008003037836 */ /* 0x000fe20000000000 */
[----:B0-----:R1:W-:Y:S06]  /*0e60*/  STG.E.U16 desc[UR6][R6.64], R5 ;  /* 0x0000000506007986 */ /* 0x0013ec000c101506 */
.L_x_22937:
[----:B------:R-:W-:Y:S05]  /*0e70*/  BSYNC.RECONVERGENT B0 ;  /* 0x0000000000007941 */ /* 0x000fea0003800200 */
.L_x_22932:
        /* <DEDUP_REMOVED lines=25> */
.L_x_22942:
[----:B------:R-:W-:-:S05]  /*1010*/  FADD.FTZ R5, R6, R5 ;  /* 0x0000000506057221 */ /* 0x000fca0000010000 */
[----:B------:R-:W-:-:S04]  /*1020*/  F2FP.F16.F32.PACK_AB R5, RZ, R5 ;  /* 0x00000005ff05723e */ /* 0x000fc800000000ff */
[----:B------:R-:W-:-:S07]  /*1030*/  PRMT R0, R5, 0x7610, R0 ;  /* 0x0000761005007816 */ /* 0x000fce0000000000 */
.L_x_22943:
[----:B------:R-:W0:Y:S02]  /*1040*/  LDC.64 R2, c[0x0][0x580] ;  /* 0x00016000ff027b82 */ /* 0x000e240000000a00 */
[----:B0-----:R-:W-:Y:S01]  /*1050*/  STG.E.U16 desc[UR6][R2.64], R0 ;  /* 0x0000000002007986 */ /* 0x001fe2000c101506 */
[----:B------:R-:W-:Y:S05]  /*1060*/  EXIT ;  /* 0x000000000000794d */ /* 0x000fea0003800000 */
.L_x_22918:
        /* <DEDUP_REMOVED lines=308> */
.L_x_22948:
        /* <DEDUP_REMOVED lines=23> */
.L_x_22950:
[----:B------:R-:W-:-:S05]  /*2520*/  FADD.FTZ R8, R9, R8 ;  /* 0x0000000809087221 */ /* 0x000fca0000010000 */
[----:B------:R-:W-:-:S04]  /*2530*/  F2FP.F16.F32.PACK_AB R8, RZ, R8 ;  /* 0x00000008ff08723e */ /* 0x000fc800000000ff */
[----:B------:R-:W-:-:S07]  /*2540*/  PRMT R9, R8, 0x7610, R9 ;  /* 0x0000761008097816 */ /* 0x000fce0000000009 */
.L_x_22951:
[----:B------:R-:W-:Y:S05]  /*2550*/  BSYNC.RECONVERGENT B2 ;  /* 0x0000000000027941 */ /* 0x000fea0003800200 */
.L_x_22949:
[----:B------:R-:W0:Y:S01]  /*2560*/  LDCU.64 UR8, c[0x0][0x580] ;  /* 0x0000b000ff0877ac */ /* 0x000e220008000a00 */
[----:B------:R-:W-:Y:S02]  /*2570*/  IADD3 R3, PT, PT, R3, 0x80, RZ ;  /* 0x0000008003037810 */ /* 0x000fe40007ffe0ff */
[----:B0-----:R-:W-:-:S04]  /*2580*/  IADD3 R6, P0, PT, R5, UR8, RZ ;  /* 0x0000000805067c10 */ /* 0x001fc8000ff1e0ff */
[----:B------:R-:W-:Y:S02]  /*2590*/  IADD3.X R7, PT, PT, RZ, UR9, RZ, P0, !PT ;  /* 0x00000009ff077c10 */ /* 0x000fe400087fe4ff */
        /* <DEDUP_REMOVED lines=302> */
.L_x_22953:
        /* <DEDUP_REMOVED lines=23> */
.L_x_22955:
[----:B------:R-:W-:-:S05]  /*39f0*/  FADD.FTZ R8, R9, R8 ;  /* 0x0000000809087221 */ /* 0x000fca0000010000 */
[----:B------:R-:W-:-:S04]  /*3a00*/  F2FP.F16.F32.PACK_AB R8, RZ, R8 ;  /* 0x00000008ff08723e */ /* 0x000fc800000000ff */
[----:B------:R-:W-:-:S07]  /*3a10*/  PRMT R9, R8, 0x7610, R9 ;  /* 0x0000761008097816 */ /* 0x000fce0000000009 */
.L_x_22956:
[----:B------:R-:W-:Y:S05]  /*3a20*/  BSYNC.RECONVERGENT B2 ;  /* 0x0000000000027941 */ /* 0x000fea0003800200 */
.L_x_22954:
[----:B------:R-:W0:Y:S01]  /*3a30*/  LDCU.64 UR8, c[0x0][0x580] ;  /* 0x0000b000ff0877ac */ /* 0x000e220008000a00 */
[----:B------:R-:W-:Y:S01]  /*3a40*/  VIADD R3, R3, 0x80 ;  /* 0x0000008003037836 */ /* 0x000fe20000000000 */
[----:B0-----:R-:W-:-:S04]  /*3a50*/  IADD3 R6, P0, PT, R5, UR8, RZ ;  /* 0x0000000805067c10 */ /* 0x001fc8000ff1e0ff */
[----:B------:R-:W-:-:S05]  /*3a60*/  IADD3.X R7, PT, PT, RZ, UR9, RZ, P0, !PT ;  /* 0x00000009ff077c10 */ /* 0x000fca00087fe4ff */
[----:B------:R0:W-:Y:S04]  /*3a70*/  STG.E.U16 desc[UR6][R6.64], R9 ;  /* 0x0000000906007986 */ /* 0x0001e8000c101506 */
.L_x_22947:
[----:B------:R-:W-:-:S13]  /*3a80*/  ISETP.GE.AND P0, PT, R3, UR4, PT ;  /* 0x0000000403007c0c */ /* 0x000fda000bf06270 */
[----:B------:R-:W-:Y:S05]  /*3a90*/  @P0 BREAK.RELIABLE B0 ;  /* 0x0000000000000942 */ /* 0x000fea0003800100 */
[----:B------:R-:W-:Y:S05]  /*3aa0*/  @P0 BRA `(.L_x_22952) ;  /* 0x00000014002c0947 */ /* 0x000fea0003800000 */
[----:B------:R-:W-:Y:S05]  /*3ab0*/  BSYNC.RELIABLE B0 ;  /* 0x0000000000007941 */ /* 0x000fea0003800100 */
.L_x_22946:
        /* <DEDUP_REMOVED lines=298> */
.L_x_22957:
        /* <DEDUP_REMOVED lines=23> */
.L_x_22959:
[----:B------:R-:W-:-:S05]  /*4ed0*/  FADD.FTZ R8, R9, R8 ;  /* 0x0000000809087221 */ /* 0x000fca0000010000 */
[----:B------:R-:W-:-:S04]  /*4ee0*/  F2FP.F16.F32.PACK_AB R8, RZ, R8 ;  /* 0x00000008ff08723e */ /* 0x000fc800000000ff */
[----:B------:R-:W-:-:S07]  /*4ef0*/  PRMT R9, R8, 0x7610, R9 ;  /* 0x0000761008097816 */ /* 0x000fce0000000009 */
.L_x_22960:
[----:B------:R-:W-:Y:S05]  /*4f00*/  BSYNC.RECONVERGENT B2 ;  /* 0x0000000000027941 */ /* 0x000fea0003800200 */
.L_x_22958:
[----:B------:R-:W0:Y:S01]  /*4f10*/  LDCU.64 UR8, c[0x0][0x580] ;  /* 0x0000b000ff0877ac */ /* 0x000e220008000a00 */
[----:B------:R-:W-:Y:S02]  /*4f20*/  IADD3 R3, PT, PT, R3, 0x80, RZ ;  /* 0x0000008003037810 */ /* 0x000fe40007ffe0ff */
[----:B0-----:R-:W-:-:S05]  /*4f30*/  IADD3 R6, P0, PT, R5, UR8, RZ ;  /* 0x0000000805067c10 */ /* 0x001fca000ff1e0ff */
[----:B------:R-:W-:-:S05]  /*4f40*/  IMAD.X R7, RZ, RZ, UR9, P0 ;  /* 0x00000009ff077e24 */ /* 0x000fca00080e06ff */
[----:B------:R1:W-:Y:S03]  /*4f50*/  STG.E.U16 desc[UR6][R6.64], R9 ;  /* 0x0000000906007986 */ /* 0x0003e6000c101506 */
.L_x_22952:
[----:B------:R-:W-:Y:S05]  /*4f60*/  BSYNC.RECONVERGENT B1 ;  /* 0x0000000000017941 */ /* 0x000fea0003800200 */
.L_x_22945:
[----:B------:R-:W-:Y:S05]  /*4f70*/  WARPSYNC.ALL ;  /* 0x0000000000007948 */ /* 0x000fea0003800000 */
[----:B------:R-:W-:-:S13]  /*4f80*/  ISETP.GE.AND P0, PT, R3, UR4, PT ;  /* 0x0000000403007c0c */ /* 0x000fda000bf06270 */
[----:B------:R-:W-:Y:S05]  /*4f90*/  @P0 EXIT ;  /* 0x000000000000094d */ /* 0x000fea0003800000 */
[----:B------:R-:W2:Y:S01]  /*4fa0*/  LDCU.64 UR4, c[0x0][0x390] ;  /* 0x00007200ff0477ac */ /* 0x000ea20008000a00 */
[----:B01----:R-:W-:Y:S02]  /*4fb0*/  HFMA2 R6, -RZ, RZ, 0, 0 ;  /* 0x00000000ff067431 */ /* 0x003fe400000001ff */
        /* <DEDUP_REMOVED lines=296> */
.L_x_22961:
[----:B------:R-:W0:Y:S02]  /*6240*/  LDCU.128 UR8, c[0x0][0x580] ;  /* 0x0000b000ff0877ac */ /* 0x000e240008000c00 */
[----:B0-----:R-:W-:-:S04]  /*6250*/  IADD3 R4, P0, PT, R2, UR10, RZ ;  /* 0x0000000a02047c10 */ /* 0x001fc8000ff1e0ff */
[----:B------:R-:W-:-:S06]  /*6260*/  IADD3.X R5, PT, PT, RZ, UR11, RZ, P0, !PT ;  /* 0x0000000bff057c10 */ /* 0x000fcc00087fe4ff */
        /* <DEDUP_REMOVED lines=18> */
[----:B------:R-:W-:Y:S01]  /*6390*/  LOP3.LUT R0, R0, 0x1, RZ, 0xfc, !PT ;  /* 0x0000000100007812 */ /* 0x000fe200078efcff */
[----:B------:R-:W-:Y:S06]  /*63a0*/  BRA `(.L_x_22964) ;  /* 0x00000000000c7947 */ /* 0x000fec0003800000 */
.L_x_22963:
[----:B------:R-:W-:-:S05]  /*63b0*/  FADD.FTZ R6, R7, R6 ;  /* 0x0000000607067221 */ /* 0x000fca0000010000 */
[----:B------:R-:W-:-:S04]  /*63c0*/  F2FP.F16.F32.PACK_AB R6, RZ, R6 ;  /* 0x00000006ff06723e */ /* 0x000fc800000000ff */
[----:B------:R-:W-:-:S07]  /*63d0*/  PRMT R0, R6, 0x7610, R0 ;  /* 0x0000761006007816 */ /* 0x000fce0000000000 */
.L_x_22964:
[----:B------:R-:W-:Y:S05]  /*63e0*/  BSYNC.RECONVERGENT B1 ;  /* 0x0000000000017941 */ /* 0x000fea0003800200 */
.L_x_22962:
[----:B------:R-:W-:Y:S01]  /*63f0*/  STG.E.U16 desc[UR6][R2.64], R0 ;  /* 0x0000000002007986 */ /* 0x000fe2000c101506 */
[----:B------:R-:W-:Y:S05]  /*6400*/  EXIT ;  /* 0x000000000000794d */ /* 0x000fea0003800000 */
.L_x_22944:
        /* <DEDUP_REMOVED lines=305> */
.L_x_22968:
        /* <DEDUP_REMOVED lines=28> */
[----:B------:R-:W-:-:S07]  /*78e0*/  PRMT R11, R9, 0x7610, R11 ;  /* 0x00007610090b7816 */ /* 0x000fce000000000b */
.L_x_22970:
[----:B------:R-:W-:Y:S05]  /*78f0*/  BSYNC.RECONVERGENT B2 ;  /* 0x0000000000027941 */ /* 0x000fea0003800200 */
.L_x_22969:
        /* <DEDUP_REMOVED lines=306> */
.L_x_22972:
[----:B------:R-:W0:Y:S02]  /*8c20*/  LDCU.64 UR8, c[0x0][0x588] ;  /* 0x0000b100ff0877ac */ /* 0x000e240008000a00 */
[----:B0-----:R-:W-:-:S04]  /*8c30*/  IADD3 R8, P0, PT, R6, UR8, RZ ;  /* 0x0000000806087c10 */ /* 0x001fc8000ff1e0ff */
[----:B------:R-:W-:-:S05]  /*8c40*/  IADD3.X R9, PT, PT, RZ, UR9, RZ, P0, !PT ;  /* 0x00000009ff097c10 */ /* 0x000fca00087fe4ff */
        /* <DEDUP_REMOVED lines=23> */
.L_x_22974:
[----:B------:R-:W-:-:S05]  /*8dc0*/  FADD.FTZ R6, R13, R6 ;  /* 0x000000060d067221 */ /* 0x000fca0000010000 */
[----:B------:R-:W-:-:S04]  /*8dd0*/  F2FP.F16.F32.PACK_AB R6, RZ, R6 ;  /* 0x00000006ff06723e */ /* 0x000fc800000000ff */
[----:B------:R-:W-:-:S07]  /*8de0*/  PRMT R9, R6, 0x7610, R9 ;  /* 0x0000761006097816 */ /* 0x000fce0000000009 */
.L_x_22975:
[----:B------:R-:W-:Y:S05]  /*8df0*/  BSYNC.RECONVERGENT B2 ;  /* 0x0000000000027941 */ /* 0x000fea0003800200 */
.L_x_22973:
[----:B------:R-:W0:Y:S01]  /*8e00*/  LDCU.64 UR8, c[0x0][0x580] ;  /* 0x0000b000ff0877ac */ /* 0x000e220008000a00 */
[----:B------:R-:W-:Y:S02]  /*8e10*/  IADD3 R3, PT, PT, R3, 0x80, RZ ;  /* 0x0000008003037810 */ /* 0x000fe40007ffe0ff */
[----:B0-----:R-:W-:-:S04]  /*8e20*/  IADD3 R6, P0, PT, R7, UR8, RZ ;  /* 0x0000000807067c10 */ /* 0x001fc8000ff1e0ff */
[----:B------:R-:W-:-:S05]  /*8e30*/  IADD3.X R7, PT, PT, RZ, UR9, RZ, P0, !PT ;  /* 0x00000009ff077c10 */ /* 0x000fca00087fe4ff */
[----:B------:R0:W-:Y:S04]  /*8e40*/  STG.E.U16 desc[UR6][R6.64], R9 ;  /* 0x0000000906007986 */ /* 0x0001e8000c101506 */
.L_x_22967:
[----:B------:R-:W-:-:S13]  /*8e50*/  ISETP.GE.AND P0, PT, R3, UR4, PT ;  /* 0x0000000403007c0c */ /* 0x000fda000bf06270 */
[----:B------:R-:W-:Y:S05]  /*8e60*/  @P0 BREAK.RELIABLE B0 ;  /* 0x0000000000000942 */ /* 0x000fea0003800100 */
[----:B------:R-:W-:Y:S05]  /*8e70*/  @P0 BRA `(.L_x_22971) ;  /* 0x0000001400380947 */ /* 0x000fea0003800000 */
[----:B------:R-:W-:Y:S05]  /*8e80*/  BSYNC.RELIABLE B0 ;  /* 0x0000000000007941 */ /* 0x000fea0003800100 */
.L_x_22966:
        /* <DEDUP_REMOVED lines=298> */
.L_x_22976:
        /* <DEDUP_REMOVED lines=26> */
.L_x_22978:
[----:B------:R-:W-:-:S05]  /*a2d0*/  FADD.FTZ R6, R13, R6 ;  /* 0x000000060d067221 */ /* 0x000fca0000010000 */
[----:B------:R-:W-:-:S04]  /*a2e0*/  F2FP.F16.F32.PACK_AB R6, RZ, R6 ;  /* 0x00000006ff06723e */ /* 0x000fc800000000ff */
[----:B------:R-:W-:-:S07]  /*a2f0*/  PRMT R9, R6, 0x7610, R9 ;  /* 0x0000761006097816 */ /* 0x000fce0000000009 */
.L_x_22979:
[----:B------:R-:W-:Y:S05]  /*a300*/  BSYNC.RECONVERGENT B2 ;  /* 0x0000000000027941 */ /* 0x000fea0003800200 */
.L_x_22977:
[----:B------:R-:W0:Y:S01]  /*a310*/  LDCU.64 UR8, c[0x0][0x580] ;  /* 0x0000b000ff0877ac */ /* 0x000e220008000a00 */
[----:B------:R-:W-:Y:S01]  /*a320*/  VIADD R3, R3, 0x80 ;  /* 0x0000008003037836 */ /* 0x000fe20000000000 */
[----:B0-----:R-:W-:-:S04]  /*a330*/  IADD3 R6, P0, PT, R7, UR8, RZ ;  /* 0x0000000807067c10 */ /* 0x001fc8000ff1e0ff */
[----:B------:R-:W-:-:S05]  /*a340*/  IADD3.X R7, PT, PT, RZ, UR9, RZ, P0, !PT ;  /* 0x00000009ff077c10 */ /* 0x000fca00087fe4ff */
[----:B------:R1:W-:Y:S04]  /*a350*/  STG.E.U16 desc[UR6][R6.64], R9 ;  /* 0x0000000906007986 */ /* 0x0003e8000c101506 */
.L_x_22971:
[----:B------:R-:W-:Y:S05]  /*a360*/  BSYNC.RECONVERGENT B1 ;  /* 0x0000000000017941 */ /* 0x000fea0003800200 */
.L_x_22965:
        /* <DEDUP_REMOVED lines=301> */
.L_x_22980:
[----:B------:R-:W0:Y:S02]  /*b640*/  LDCU.128 UR8, c[0x0][0x580] ;  /* 0x0000b000ff0877ac */ /* 0x000e240008000c00 */
[----:B0-----:R-:W-:-:S05]  /*b650*/  IADD3 R6, P0, PT, R2, UR10, RZ ;  /* 0x0000000a02067c10 */ /* 0x001fca000ff1e0ff */
[----:B------:R-:W-:-:S06]  /*b660*/  IMAD.X R7, RZ, RZ, UR11, P0 ;  /* 0x0000000bff077e24 */ /* 0x000fcc00080e06ff */
[----:B------:R-:W2:Y:S01]  /*b670*/  LDG.E.U16 R7, desc[UR6][R6.64] ;  /* 0x0000000606077981 */ /* 0x000ea2000c1e1500 */
[----:B------:R-:W-:Y:S01]  /*b680*/  HADD2.F32 R8, -RZ, R0.H0_H0 ;  /* 0x20000000ff087230 */ /* 0x000fe20000004100 */
[----:B------:R-:W-:Y:S01]  /*b690*/  IADD3 R2, P1, PT, R3, UR8, RZ ;  /* 0x0000000803027c10 */ /* 0x000fe2000ff3e0ff */
[----:B------:R-:W-:Y:S03]  /*b6a0*/  BSSY.RECONVERGENT B1, `(.L_x_22981) ;  /* 0x0000018000017945 */ /* 0x000fe60003800200 */
[----:B------:R-:W-:Y:S02]  /*b6b0*/  FSETP.NAN.FTZ.AND P2, PT, R8, R8, PT ;  /* 0x000000080800720b */ /* 0x000fe40003f58000 */
[----:B------:R-:W-:Y:S01]  /*b6c0*/  IADD3.X R3, PT, PT, RZ, UR9, RZ, P1, !PT ;  /* 0x00000009ff037c10 */ /* 0x000fe20008ffe4ff */
        /* <DEDUP_REMOVED lines=8> */
[----:B------:R-:W-:-:S04]  /*b750*/  LOP3.LUT R5, R0, R7, RZ, 0x3c, !PT ;  /* 0x0000000700057212 */ /* 0x000fc800078e3cff */
[----:B------:R-:W-:Y:S02]  /*b760*/  PRMT R6, R5, 0x9910, RZ ;  /* 0x0000991005067816 */ /* 0x000fe400000000ff */
[----:B------:R-:W-:Y:S02]  /*b770*/  LOP3.LUT R5, R7, 0x7fff, RZ, 0xc0, !PT ;  /* 0x00007fff07057812 */ /* 0x000fe400078ec0ff */
[----:B------:R-:W-:Y:S02]  /*b780*/  MOV R7, 0xffff ;  /* 0x0000ffff00077802 */ /* 0x000fe40000000f00 */
[----:B------:R-:W-:Y:S02]  /*b790*/  ISETP.GT.AND P0, PT, R6, -0x1, PT ;  /* 0xffffffff0600780c */ /* 0x000fe40003f04270 */
[----:B------:R-:W-:Y:S02]  /*b7a0*/  ISETP.GT.U32.AND P1, PT, R4, R5, PT ;  /* 0x000000050400720c */ /* 0x000fe40003f24070 */
[----:B------:R-:W-:-:S04]  /*b7b0*/  SEL R4, R7, 0x1, !P0 ;  /* 0x0000000107047807 */ /* 0x000fc80004000000 */
[----:B------:R-:W-:-:S04]  /*b7c0*/  SEL R5, R4, 0xffff, !P1 ;  /* 0x0000ffff04057807 */ /* 0x000fc80004800000 */
[----:B------:R-:W-:Y:S01]  /*b7d0*/  IADD3 R0, PT, PT, R0, R5, RZ ;  /* 0x0000000500007210 */ /* 0x000fe20007ffe0ff */
[----:B------:R-:W-:Y:S06]  /*b7e0*/  BRA `(.L_x_22983) ;  /* 0x00000000000c7947 */ /* 0x000fec0003800000 */
.L_x_22982:
[----:B------:R-:W-:-:S05]  /*b7f0*/  FADD.FTZ R5, R8, R5 ;  /* 0x0000000508057221 */ /* 0x000fca0000010000 */
[----:B------:R-:W-:-:S04]  /*b800*/  F2FP.F16.F32.PACK_AB R5, RZ, R5 ;  /* 0x00000005ff05723e */ /* 0x000fc800000000ff */
[----:B------:R-:W-:-:S07]  /*b810*/  PRMT R0, R5, 0x7610, R0 ;  /* 0x0000761005007816 */ /* 0x000fce0000000000 */
.L_x_22983:
[----:B------:R-:W-:Y:S05]  /*b820*/  BSYNC.RECONVERGENT B1 ;  /* 0x0000000000017941 */ /* 0x000fea0003800200 */
.L_x_22981:
[----:B------:R-:W-:Y:S01]  /*b830*/  STG.E.U16 desc[UR6][R2.64], R0 ;  /* 0x0000000002007986 */ /* 0x000fe2000c101506 */
[----:B------:R-:W-:Y:S05]  /*b840*/  EXIT ;  /* 0x000000000000794d */ /* 0x000fea0003800000 */
.L_x_22984:
        /* <DEDUP_REMOVED lines=11> */
.L_x_31236:


//--------------------- .text._ZN2at6native27unrolled_elementwise_kernelINS0_13AUnaryFunctorIN3c104HalfES4_S4_ZZZNS0_21nextafter_kernel_cudaERNS_18TensorIteratorBaseEENKUlvE_clEvENKUlvE2_clEvEUlS4_S4_E_EESt5arrayIPcLm2EELi4E23TrivialOffsetCalculatorILi1EjESF_NS0_6memory15LoadWithoutCastENSG_16StoreWithoutCastEEEviT_T0_T2_T3_T4_T5_ --------------------------
	.section	.text._ZN2at6native27unrolled_elementwise_kernelINS0_13AUnaryFunctorIN3c104HalfES4_S4_ZZZNS0_21nextafter_kernel_cudaERNS_18TensorIteratorBaseEENKUlvE_clEvENKUlvE2_clEvEUlS4_S4_E_EESt5arrayIPcLm2EELi4E23TrivialOffsetCalculatorILi1EjESF_NS0_6memory15LoadWithoutCastENSG_16StoreWithoutCastEEEviT_T0_T2_T3_T4_T5_,"ax",@progbits
	.align	128
        .global         _ZN2at6native27unrolled_elementwise_kernelINS0_13AUnaryFunctorIN3c104HalfES4_S4_ZZZNS0_21nextafter_kernel_cudaERNS_18TensorIteratorBaseEENKUlvE_clEvENKUlvE2_clEvEUlS4_S4_E_EESt5arrayIPcLm2EELi4E23TrivialOffsetCalculatorILi1EjESF_NS0_6memory15LoadWithoutCastENSG_16StoreWithoutCastEEEviT_T0_T2_T3_T4_T5_
        .type           _ZN2at6native27unrolled_elementwise_kernelINS0_13AUnaryFunctorIN3c104HalfES4_S4_ZZZNS0_21nextafter_kernel_cudaERNS_18TensorIteratorBaseEENKUlvE_clEvENKUlvE2_clEvEUlS4_S4_E_EESt5arrayIPcLm2EELi4E23TrivialOffsetCalculatorILi1EjESF_NS0_6memory15LoadWithoutCastENSG_16StoreWithoutCastEEEviT_T0_T2_T3_T4_T5_,@function
        .size           _ZN2at6native27unrolled_elementwise_kernelINS0_13AUnaryFunctorIN3c104HalfES4_S4_ZZZNS0_21nextafter_kernel_cudaERNS_18TensorIteratorBaseEENKUlvE_clEvENKUlvE2_clEvEUlS4_S4_E_EESt5arrayIPcLm2EELi4E23TrivialOffsetCalculatorILi1EjESF_NS0_6memory15LoadWithoutCastENSG_16StoreWithoutCastEEEviT_T0_T2_T3_T4_T5_,(.L_x_31237 - _ZN2at6native27unrolled_elementwise_kernelINS0_13AUnaryFunctorIN3c104HalfES4_S4_ZZZNS0_21nextafter_kernel_cudaERNS_18TensorIteratorBaseEENKUlvE_clEvENKUlvE2_clEvEUlS4_S4_E_EESt5arrayIPcLm2EELi4E23TrivialOffsetCalculatorILi1EjESF_NS0_6memory15LoadWithoutCastENSG_16StoreWithoutCastEEEviT_T0_T2_T3_T4_T5_)
        .other          _ZN2at6native27unrolled_elementwise_kernelINS0_13AUnaryFunctorIN3c104HalfES4_S4_ZZZNS0_21nextafter_kernel_cudaERNS_18TensorIteratorBaseEENKUlvE_clEvENKUlvE2_clEvEUlS4_S4_E_EESt5arrayIPcLm2EELi4E23TrivialOffsetCalculatorILi1EjESF_NS0_6memory15LoadWithoutCastENSG_16StoreWithoutCastEEEviT_T0_T2_T3_T4_T5_,@"STO_CUDA_ENTRY STV_DEFAULT"
_ZN2at6native27unrolled_elementwise_kernelINS0_13AUnaryFunctorIN3c104HalfES4_S4_ZZZNS0_21nextafter_kernel_cudaERNS_18TensorIteratorBaseEENKUlvE_clEvENKUlvE2_clEvEUlS4_S4_E_EESt5arrayIPcLm2EELi4E23TrivialOffsetCalculatorILi1EjESF_NS0_6memory15LoadWithoutCastENSG_16StoreWithoutCastEEEviT_T0_T2_T3_T4_T5_:
.text._ZN2at6native27unrolled_elementwise_kernelINS0_13AUnaryFunctorIN3c104HalfES4_S4_ZZZNS0_21nextafter_kernel_cudaERNS_18TensorIteratorBaseEENKUlvE_clEvENKUlvE2_clEvEUlS4_S4_E_EESt5arrayIPcLm2EELi4E23TrivialOffsetCalculatorILi1EjESF_NS0_6memory15LoadWithoutCastENSG_16StoreWithoutCastEEEviT_T0_T2_T3_T4_T5_:
        /* <DEDUP_REMOVED lines=26> */
[----:B-1----:R-:W-:Y:S01]  /*01a0*/  @!P3 IMAD.WIDE.U32 R18, R19, 0x2, R8 ;  /* 0x000000021312b825 */ /* 0x002fe200078e0008 */
[----:B------:R-:W-:-:S03]  /*01b0*/  PRMT R9, RZ, 0x7610, R9 ;  /* 0x00007610ff097816 */ /* 0x000fc60000000009 */
[----:B--2---:R-:W-:Y:S01]  /*01c0*/  @!P2 IMAD.WIDE.U32 R16, R11, 0x2, R6 ;  /* 0x000000020b10a825 */ /* 0x004fe200078e0006 */
        /* <DEDUP_REMOVED lines=9> */
[----:B------:R-:W-:Y:S01]  /*0260*/  ISETP.GE.AND P2, PT, R3, R2, PT ;  /* 0x000000020300720c */ /* 0x000fe20003f46270 */
[----:B------:R-:W-:-:S12]  /*0270*/  BSSY.RECONVERGENT B1, `(.L_x_22987) ;  /* 0x0000017000017945 */ /* 0x000fd80003800200 */
[----:B------:R-:W-:Y:S05]  /*0280*/  @P2 BRA `(.L_x_22988) ;  /* 0x0000000000542947 */ /* 0x000fea0003800000 */
[----:B------:R-:W-:Y:S02]  /*0290*/  HADD2.F32 R4, -RZ, R6.H0_H0 ;  /* 0x20000006ff047230 */ /* 0x000fe40000004100 */
[----:B-----5:R-:W-:-:S03]  /*02a0*/  HADD2.F32 R5, -RZ, R15.H0_H0 ;  /* 0x2000000fff057230 */ /* 0x020fc60000004100 */
        /* <DEDUP_REMOVED lines=16> */
.L_x_22989:
[----:B------:R-:W-:-:S05]  /*03b0*/  FADD.FTZ R4, R4, R5 ;  /* 0x0000000504047221 */ /* 0x000fca0000010000 */
[----:B------:R-:W-:-:S04]  /*03c0*/  F2FP.F16.F32.PACK_AB R4, RZ, R4 ;  /* 0x00000004ff04723e */ /* 0x000fc800000000ff */
[----:B------:R-:W-:-:S07]  /*03d0*/  PRMT R5, R4, 0x7610, R5 ;  /* 0x0000761004057816 */ /* 0x000fce0000000005 */
.L_x_22988:
[----:B------:R-:W-:Y:S05]  /*03e0*/  BSYNC.RECONVERGENT B1 ;  /* 0x0000000000017941 */ /* 0x000fea0003800200 */
.L_x_22987:
        /* <DEDUP_REMOVED lines=22> */
.L_x_22992:
[----:B------:R-:W-:-:S05]  /*0550*/  FADD.FTZ R4, R15, R4 ;  /* 0x000000040f047221 */ /* 0x000fca0000010000 */
[----:B------:R-:W-:-:S07]  /*0560*/  F2FP.F16.F32.PACK_AB R4, RZ, R4 ;  /* 0x00000004ff04723e */ /* 0x000fce00000000ff */
.L_x_22991:
[----:B------:R-:W-:Y:S05]  /*0570*/  BSYNC.RECONVERGENT B1 ;  /* 0x0000000000017941 */ /* 0x000fea0003800200 */
.L_x_22990:
        /* <DEDUP_REMOVED lines=22> */
.L_x_22995:
[----:B------:R-:W-:-:S05]  /*06e0*/  FADD.FTZ R8, R11, R8 ;  /* 0x000000080b087221 */ /* 0x000fca0000010000 */
[----:B------:R-:W-:-:S04]  /*06f0*/  F2FP.F16.F32.PACK_AB R8, RZ, R8 ;  /* 0x00000008ff08723e */ /* 0x000fc800000000ff */
[----:B------:R-:W-:-:S07]  /*0700*/  PRMT R10, R8, 0x7610, R10 ;  /* 0x00007610080a7816 */ /* 0x000fce000000000a */
.L_x_22994:
[----:B------:R-:W-:Y:S05]  /*0710*/  BSYNC.RECONVERGENT B1 ;  /* 0x0000000000017941 */ /* 0x000fea0003800200 */
.L_x_22993:
        /* <DEDUP_REMOVED lines=20> */
.L_x_22997:
[----:B------:R-:W-:-:S05]  /*0860*/  FADD.FTZ R7, R8, R7 ;  /* 0x0000000708077221 */ /* 0x000fca0000010000 */
[----:B------:R-:W-:-:S04]  /*0870*/  F2FP.F16.F32.PACK_AB R7, RZ, R7 ;  /* 0x00000007ff07723e */ /* 0x000fc800000000ff */
[----:B------:R-:W-:Y:S01]  /*0880*/  PRMT R6, R7, 0x7610, R6 ;  /* 0x0000761007067816 */ /* 0x000fe20000000006 */
[----:B------:R-:W-:Y:S06]  /*0890*/  BRA `(.L_x_22996) ;  /* 0x0000000400bc7947 */ /* 0x000fec0003800000 */
.L_x_22986:
        /* <DEDUP_REMOVED lines=23> */
[----:B------:R-:W-:-:S04]  /*0a10*/  SEL R4, R5, 0x1, !P0 ;  /* 0x0000000105047807 */ /* 0x000fc80004000000 */
[----:B------:R-:W-:-:S05]  /*0a20*/  SEL R5, R4, 0xffff, !P1 ;  /* 0x0000ffff04057807 */ /* 0x000fca0004800000 */
[----:B------:R-:W-:-:S07]  /*0a30*/  IMAD.IADD R5, R6, 0x1, R5 ;  /* 0x0000000106057824 */ /* 0x000fce00078e0205 */
.L_x_22999:
[----:B------:R-:W-:Y:S05]  /*0a40*/  BSYNC.RECONVERGENT B1 ;  /* 0x0000000000017941 */ /* 0x000fea0003800200 */
.L_x_22998:
[----:B------:R-:W-:Y:S01]  /*0a50*/  VIADD R13, R3, 0x80 ;  /* 0x00000080030d7836 */ /* 0x000fe20000000000 */
[----:B------:R-:W-:Y:S04]  /*0a60*/  BSSY.RECONVERGENT B1, `(.L_x_23000) ;  /* 0x000001b000017945 */ /* 0x000fe80003800200 */
[----:B------:R-:W-:-:S13]  /*0a70*/  ISETP.GE.AND P0, PT, R13, R2, PT ;  /* 0x000000020d00720c */ /* 0x000fda0003f06270 */
        /* <DEDUP_REMOVED lines=23> */
.L_x_23002:
[----:B------:R-:W-:-:S05]  /*0bf0*/  FADD.FTZ R4, R4, R15 ;  /* 0x0000000f04047221 */ /* 0x000fca0000010000 */
[----:B------:R-:W-:-:S07]  /*0c00*/  F2FP.F16.F32.PACK_AB R4, RZ, R4 ;  /* 0x00000004ff04723e */ /* 0x000fce00000000ff */
.L_x_23001:
[----:B------:R-:W-:Y:S05]  /*0c10*/  BSYNC.RECONVERGENT B1 ;  /* 0x0000000000017941 */ /* 0x000fea0003800200 */
.L_x_23000:
        /* <DEDUP_REMOVED lines=26> */
.L_x_23005:
[----:B------:R-:W-:-:S05]  /*0dc0*/  FADD.FTZ R10, R10, R11 ;  /* 0x0000000b0a0a7221 */ /* 0x000fca0000010000 */
[----:B------:R-:W-:-:S07]  /*0dd0*/  F2FP.F16.F32.PACK_AB R10, RZ, R10 ;  /* 0x0000000aff0a723e */ /* 0x000fce00000000ff */
.L_x_23004:
[----:B------:R-:W-:Y:S05]  /*0de0*/  BSYNC.RECONVERGENT B1 ;  /* 0x0000000000017941 */ /* 0x000fea0003800200 */
.L_x_23003:
        /* <DEDUP_REMOVED lines=23> */
.L_x_23006:
[----:B------:R-:W-:-:S05]  /*0f60*/  FADD.FTZ R7, R7, R12 ;  /* 0x0000000c07077221 */ /* 0x000fca0000010000 */
[----:B------:R-:W-:-:S04]  /*0f70*/  F2FP.F16.F32.PACK_AB R7, RZ, R7 ;  /* 0x00000007ff07723e */ /* 0x000fc800000000ff */
[----:B------:R-:W-:-:S07]  /*0f80*/  PRMT R6, R7, 0x7610, R6 ;  /* 0x0000761007067816 */ /* 0x000fce0000000006 */
.L_x_22996:
[----:B------:R-:W-:Y:S05]  /*0f90*/  BSYNC.RECONVERGENT B0 ;  /* 0x0000000000007941 */ /* 0x000fea0003800200 */
.L_x_22985:
[----:B------:R-:W0:Y:S01]  /*0fa0*/  @!P2 LDC.64 R8, c[0x0][0x388] ;  /* 0x0000e200ff08ab82 */ /* 0x000e220000000a00 */
        /* <DEDUP_REMOVED lines=17> */
.L_x_23008:
[----:B------:R-:W-:Y:S05]  /*10c0*/  BSYNC.RECONVERGENT B0 ;  /* 0x0000000000007941 */ /* 0x000fea0003800200 */
.L_x_23007:
[----:B------:R-:W-:-:S13]  /*10d0*/  ISETP.GE.AND P0, PT, R3, R2, PT ;  /* 0x000000020300720c */ /* 0x000fda0003f06270 */
[----:B------:R-:W-:Y:S05]  /*10e0*/  @P0 EXIT ;  /* 0x000000000000094d */ /* 0x000fea0003800000 */
[----:B01----:R-:W0:Y:S01]  /*10f0*/  LDC.64 R4, c[0x0][0x388] ;  /* 0x0000e200ff047b82 */ /* 0x003e220000000a00 */
[----:B------:R-:W-:-:S04]  /*1100*/  IMAD R3, R0, 0x200, R3 ;  /* 0x0000020000037824 */ /* 0x000fc800078e0203 */
[----:B0-----:R-:W-:-:S05]  /*1110*/  IMAD.WIDE.U32 R2, R3, 0x2, R4 ;  /* 0x0000000203027825 */ /* 0x001fca00078e0004 */
[----:B------:R-:W-:Y:S01]  /*1120*/  STG.E.U16 desc[UR4][R2.64], R6 ;  /* 0x0000000602007986 */ /* 0x000fe2000c101504 */
[----:B------:R-:W-:Y:S05]  /*1130*/  EXIT ;  /* 0x000000000000794d */ /* 0x000fea0003800000 */
.L_x_23009:
        /* <DEDUP_REMOVED lines=12> */
.L_x_31237:


//--------------------- .text._ZN2at6native29vectorized_elementwise_kernelILi2ENS0_13AUnaryFunctorIN3c104HalfES4_S4_ZZZNS0_21nextafter_kernel_cudaERNS_18TensorIteratorBaseEENKUlvE_clEvENKUlvE2_clEvEUlS4_S4_E_EESt5arrayIPcLm2EEEEviT0_T1_ --------------------------
	.section	.text._ZN2at6native29vectorized_elementwise_kernelILi2ENS0_13AUnaryFunctorIN3c104HalfES4_S4_ZZZNS0_21nextafter_kernel_cudaERNS_18TensorIteratorBaseEENKUlvE_clEvENKUlvE2_clEvEUlS4_S4_E_EESt5arrayIPcLm2EEEEviT0_T1_,"ax",@progbits
	.align	128
        .global         _ZN2at6native29vectorized_elementwise_kernelILi2ENS0_13AUnaryFunctorIN3c104HalfES4_S4_ZZZNS0_21nextafter_kernel_cudaERNS_18TensorIteratorBaseEENKUlvE_clEvENKUlvE2_clEvEUlS4_S4_E_EESt5arrayIPcLm2EEEEviT0_T1_
        .type           _ZN2at6native29vectorized_elementwise_kernelILi2ENS0_13AUnaryFunctorIN3c104HalfES4_S4_ZZZNS0_21nextafter_kernel_cudaERNS_18TensorIteratorBaseEENKUlvE_clEvENKUlvE2_clEvEUlS4_S4_E_EESt5arrayIPcLm2EEEEviT0_T1_,@function
        .size           _ZN2at6native29vectorized_elementwise_kernelILi2ENS0_13AUnaryFunctorIN3c104HalfES4_S4_ZZZNS0_21nextafter_kernel_cudaERNS_18TensorIteratorBaseEENKUlvE_clEvENKUlvE2_clEvEUlS4_S4_E_EESt5arrayIPcLm2EEEEviT0_T1_,(.L_x_31238 - _ZN2at6native29vectorized_elementwise_kernelILi2ENS0_13AUnaryFunctorIN3c104HalfES4_S4_ZZZNS0_21nextafter_kernel_cudaERNS_18TensorIteratorBaseEENKUlvE_clEvENKUlvE2_clEvEUlS4_S4_E_EESt5arrayIPcLm2EEEEviT0_T1_)
        .other          _ZN2at6native29vectorized_elementwise_kernelILi2ENS0_13AUnaryFunctorIN3c104HalfES4_S4_ZZZNS0_21nextafter_kernel_cudaERNS_18TensorIteratorBaseEENKUlvE_clEvENKUlvE2_clEvEUlS4_S4_E_EESt5arrayIPcLm2EEEEviT0_T1_,@"STO_CUDA_ENTRY STV_DEFAULT"
_ZN2at6native29vectorized_elementwise_kernelILi2ENS0_13AUnaryFunctorIN3c104HalfES4_S4_ZZZNS0_21nextafter_kernel_cudaERNS_18TensorIteratorBaseEENKUlvE_clEvENKUlvE2_clEvEUlS4_S4_E_EESt5arrayIPcLm2EEEEviT0_T1_:
.text._ZN2at6native29vectorized_elementwise_kernelILi2ENS0_13AUnaryFunctorIN3c104HalfES4_S4_ZZZNS0_21nextafter_kernel_cudaERNS_18TensorIteratorBaseEENKUlvE_clEvENKUlvE2_clEvEUlS4_S4_E_EESt5arrayIPcLm2EEEEviT0_T1_:
        /* <DEDUP_REMOVED lines=28> */
[----:B------:R-:W-:Y:S01]  /*01c0*/  PRMT R0, RZ, 0x7610, R0 ;  /* 0x00007610ff007816 */ /* 0x000fe20000000000 */
[----:B------:R-:W-:Y:S01]  /*01d0*/  @!P3 VIADD R25, R25, 0x80 ;  /* 0x000000801919b836 */ /* 0x000fe20000000000 */
[----:B------:R-:W4:Y:S04]  /*01e0*/  @!P3 LDC.64 R10, c[0x0][0x390] ;  /* 0x0000e400ff0abb82 */ /* 0x000f280000000a00 */
[----:B------:R-:W-:-:S13]  /*01f0*/  ISETP.GE.U32.AND P2, PT, R25, R16, PT ;  /* 0x000000101900720c */ /* 0x000fda0003f46070 */
[----:B------:R-:W-:Y:S02]  /*0200*/  @!P2 IMAD.IADD R27, R15, 0x1, R25 ;  /* 0x000000010f1ba824 */ /* 0x000fe400078e0219 */
[----:B------:R-:W-:-:S05]  /*0210*/  @!P2 VIADD R25, R25, 0x80 ;  /* 0x000000801919a836 */ /* 0x000fca0000000000 */
[----:B------:R-:W-:-:S13]  /*0220*/  ISETP.GE.U32.AND P1, PT, R25, R16, PT ;  /* 0x000000101900720c */ /* 0x000fda0003f26070 */
[----:B------:R-:W-:Y:S02]  /*0230*/  @!P1 IMAD.IADD R23, R15, 0x1, R25 ;  /* 0x000000010f179824 */ /* 0x000fe400078e0219 */
[----:B------:R-:W-:-:S05]  /*0240*/  @!P1 VIADD R25, R25, 0x80 ;  /* 0x0000008019199836 */ /* 0x000fca0000000000 */
[----:B------:R-:W-:-:S13]  /*0250*/  ISETP.GE.U32.AND P0, PT, R25, R16, PT ;  /* 0x000000101900720c */ /* 0x000fda0003f06070 */
[----:B------:R-:W-:Y:S01]  /*0260*/  @!P0 IMAD.IADD R19, R15, 0x1, R25 ;  /* 0x000000010f138824 */ /* 0x000fe200078e0219 */
[----:B0-----:R-:W0:Y:S01]  /*0270*/  @!P0 LDC.64 R4, c[0x0][0x390] ;  /* 0x0000e400ff048b82 */ /* 0x001e220000000a00 */
[----:B------:R-:W-:-:S05]  /*0280*/  @!P0 VIADD R25, R25, 0x80 ;  /* 0x0000008019198836 */ /* 0x000fca0000000000 */
[----:B------:R-:W-:Y:S01]  /*0290*/  ISETP.GE.U32.AND P6, PT, R25, R16, PT ;  /* 0x000000101900720c */ /* 0x000fe20003fc6070 */
[----:B-1----:R-:W-:Y:S02]  /*02a0*/  @!P5 IMAD.WIDE.U32 R2, R9, 0x2, R2 ;  /* 0x000000020902d825 */ /* 0x002fe400078e0002 */
[----:B------:R-:W1:Y:S03]  /*02b0*/  @!P2 LDC.64 R8, c[0x0][0x390] ;  /* 0x0000e400ff08ab82 */ /* 0x000e660000000a00 */
[----:B------:R2:W5:Y:S07]  /*02c0*/  @!P5 LDG.E.U16 R0, desc[UR4][R2.64] ;  /* 0x000000040200d981 */ /* 0x00056e000c1e1500 */
[----:B------:R-:W0:Y:S08]  /*02d0*/  @!P6 LDC.64 R6, c[0x0][0x390] ;  /* 0x0000e400ff06eb82 */ /* 0x000e300000000a00 */
[----:B--2---:R-:W2:Y:S01]  /*02e0*/  @!P1 LDC.64 R2, c[0x0][0x390] ;  /* 0x0000e400ff029b82 */ /* 0x004ea20000000a00 */
[----:B---3--:R-:W-:Y:S01]  /*02f0*/  @!P4 IMAD.WIDE.U32 R12, R21, 0x2, R12 ;  /* 0x00000002150cc825 */ /* 0x008fe200078e000c */
[----:B------:R-:W-:-:S03]  /*0300*/  PRMT R21, RZ, 0x7610, R21 ;  /* 0x00007610ff157816 */ /* 0x000fc60000000015 */
[----:B------:R-:W-:Y:S02]  /*0310*/  @!P6 IMAD.IADD R25, R15, 0x1, R25 ;  /* 0x000000010f19e824 */ /* 0x000fe400078e0219 */
[----:B-1----:R-:W-:Y:S01]  /*0320*/  @!P2 IMAD.WIDE.U32 R8, R27, 0x2, R8 ;  /* 0x000000021b08a825 */ /* 0x002fe200078e0008 */
[----:B------:R1:W5:Y:S01]  /*0330*/  @!P4 LDG.E.U16 R21, desc[UR4][R12.64] ;  /* 0x000000040c15c981 */ /* 0x000362000c1e1500 */
[----:B------:R-:W-:Y:S02]  /*0340*/  PRMT R27, RZ, 0x7610, R27 ;  /* 0x00007610ff1b7816 */ /* 0x000fe4000000001b */
[----:B----4-:R-:W-:-:S04]  /*0350*/  @!P3 IMAD.WIDE.U32 R10, R29, 0x2, R10 ;  /* 0x000000021d0ab825 */ /* 0x010fc800078e000a */
[----:B0-----:R-:W-:Y:S01]  /*0360*/  @!P6 IMAD.WIDE.U32 R6, R25, 0x2, R6 ;  /* 0x000000021906e825 */ /* 0x001fe200078e0006 */
[----:B------:R-:W-:Y:S01]  /*0370*/  PRMT R25, RZ, 0x7610, R25 ;  /* 0x00007610ff197816 */ /* 0x000fe20000000019 */
[----:B------:R0:W5:Y:S01]  /*0380*/  @!P3 LDG.E.U16 R27, desc[UR4][R10.64] ;  /* 0x000000040a1bb981 */ /* 0x000162000c1e1500 */
[----:B-1----:R-:W-:-:S04]  /*0390*/  PRMT R13, RZ, 0x7610, R13 ;  /* 0x00007610ff0d7816 */ /* 0x002fc8000000000d */
[----:B------:R0:W5:Y:S01]  /*03a0*/  @!P2 LDG.E.U16 R25, desc[UR4][R8.64] ;  /* 0x000000040819a981 */ /* 0x000162000c1e1500 */
[----:B--2---:R-:W-:Y:S01]  /*03b0*/  @!P1 IMAD.WIDE.U32 R2, R23, 0x2, R2 ;  /* 0x0000000217029825 */ /* 0x004fe200078e0002 */
[----:B------:R-:W-:Y:S02]  /*03c0*/  PRMT R23, RZ, 0x7610, R23 ;  /* 0x00007610ff177816 */ /* 0x000fe40000000017 */
[----:B------:R0:W5:Y:S04]  /*03d0*/  @!P6 LDG.E.U16 R13, desc[UR4][R6.64] ;  /* 0x00000004060de981 */ /* 0x000168000c1e1500 */
[----:B------:R0:W5:Y:S01]  /*03e0*/  @!P1 LDG.E.U16 R23, desc[UR4][R2.64] ;  /* 0x0000000402179981 */ /* 0x000162000c1e1500 */
[----:B------:R-:W-:Y:S01]  /*03f0*/  @!P0 IMAD.WIDE.U32 R4, R19, 0x2, R4 ;  /* 0x0000000213048825 */ /* 0x000fe200078e0004 */
[----:B------:R-:W-:-:S06]  /*0400*/  PRMT R19, RZ, 0x7610, R19 ;  /* 0x00007610ff137816 */ /* 0x000fcc0000000013 */
[----:B------:R0:W5:Y:S01]  /*0410*/  @!P0 LDG.E.U16 R19, desc[UR4][R4.64] ;  /* 0x0000000404138981 */ /* 0x000162000c1e1500 */
[----:B------:R-:W-:Y:S01]  /*0420*/  LOP3.LUT P0, R12, R18, 0x7fff, RZ, 0xc0, !PT ;  /* 0x00007fff120c7812 */ /* 0x000fe2000780c0ff */
[----:B------:R-:W-:-:S12]  /*0430*/  BSSY.RECONVERGENT B0, `(.L_x_23011) ;  /* 0x00001b0000007945 */ /* 0x000fd80003800200 */
[----:B0-----:R-:W-:Y:S05]  /*0440*/  @P0 BRA `(.L_x_23012) ;  /* 0x0000000c00240947 */ /* 0x001fea0003800000 */
[----:B------:R-:W-:Y:S01]  /*0450*/  ISETP.GE.U32.AND P2, PT, R17, R16, PT ;  /* 0x000000101100720c */ /* 0x000fe20003f46070 */
        /* <DEDUP_REMOVED lines=20> */
.L_x_23015:
[----:B------:R-:W-:-:S05]  /*05a0*/  FADD.FTZ R2, R2, R3 ;  /* 0x0000000302027221 */ /* 0x000fca0000010000 */
[----:B------:R-:W-:-:S04]  /*05b0*/  F2FP.F16.F32.PACK_AB R2, RZ, R2 ;  /* 0x00000002ff02723e */ /* 0x000fc800000000ff */
[----:B------:R-:W-:-:S07]  /*05c0*/  PRMT R6, R2, 0x7610, R6 ;  /* 0x0000761002067816 */ /* 0x000fce0000000006 */
.L_x_23014:
[----:B------:R-:W-:Y:S05]  /*05d0*/  BSYNC.RECONVERGENT B1 ;  /* 0x0000000000017941 */ /* 0x000fea0003800200 */
.L_x_23013:
[----:B------:R-:W-:Y:S01]  /*05e0*/  VIADD R7, R17, 0x80 ;  /* 0x0000008011077836 */ /* 0x000fe20000000000 */
[----:B------:R-:W-:Y:S04]  /*05f0*/  BSSY.RECONVERGENT B1, `(.L_x_23016) ;  /* 0x0000018000017945 */ /* 0x000fe80003800200 */
[----:B------:R-:W-:-:S13]  /*0600*/  ISETP.GE.U32.AND P0, PT, R7, R16, PT ;  /* 0x000000100700720c */ /* 0x000fda0003f06070 */
        /* <DEDUP_REMOVED lines=19> */
.L_x_23018:
[----:B------:R-:W-:-:S05]  /*0740*/  FADD.FTZ R2, R3, R2 ;  /* 0x0000000203027221 */ /* 0x000fca0000010000 */
[----:B------:R-:W-:-:S04]  /*0750*/  F2FP.F16.F32.PACK_AB R2, RZ, R2 ;  /* 0x00000002ff02723e */ /* 0x000fc800000000ff */
[----:B------:R-:W-:-:S07]  /*0760*/  PRMT R8, R2, 0x7610, R8 ;  /* 0x0000761002087816 */ /* 0x000fce0000000008 */
.L_x_23017:
[----:B------:R-:W-:Y:S05]  /*0770*/  BSYNC.RECONVERGENT B1 ;  /* 0x0000000000017941 */ /* 0x000fea0003800200 */
.L_x_23016:
        /* <DEDUP_REMOVED lines=22> */
.L_x_23021:
[----:B------:R-:W-:-:S05]  /*08e0*/  FADD.FTZ R0, R3, R0 ;  /* 0x0000000003007221 */ /* 0x000fca0000010000 */
[----:B------:R-:W-:-:S07]  /*08f0*/  F2FP.F16.F32.PACK_AB R0, RZ, R0 ;  /* 0x00000000ff00723e */ /* 0x000fce00000000ff */
.L_x_23020:
[----:B------:R-:W-:Y:S05]  /*0900*/  BSYNC.RECONVERGENT B1 ;  /* 0x0000000000017941 */ /* 0x000fea0003800200 */
.L_x_23019:
        /* <DEDUP_REMOVED lines=22> */
.L_x_23024:
[----:B------:R-:W-:-:S05]  /*0a70*/  FADD.FTZ R2, R3, R2 ;  /* 0x0000000203027221 */ /* 0x000fca0000010000 */
[----:B------:R-:W-:-:S07]  /*0a80*/  F2FP.F16.F32.PACK_AB R2, RZ, R2 ;  /* 0x00000002ff02723e */ /* 0x000fce00000000ff */
.L_x_23023:
[----:B------:R-:W-:Y:S05]  /*0a90*/  BSYNC.RECONVERGENT B1 ;  /* 0x0000000000017941 */ /* 0x000fea0003800200 */
.L_x_23022:
        /* <DEDUP_REMOVED lines=22> */
.L_x_23027:
[----:B------:R-:W-:-:S05]  /*0c00*/  FADD.FTZ R3, R4, R3 ;  /* 0x0000000304037221 */ /* 0x000fca0000010000 */
[----:B------:R-:W-:-:S07]  /*0c10*/  F2FP.F16.F32.PACK_AB R3, RZ, R3 ;  /* 0x00000003ff03723e */ /* 0x000fce00000000ff */
.L_x_23026:
[----:B------:R-:W-:Y:S05]  /*0c20*/  BSYNC.RECONVERGENT B1 ;  /* 0x0000000000017941 */ /* 0x000fea0003800200 */
.L_x_23025:
        /* <DEDUP_REMOVED lines=22> */
.L_x_23030:
[----:B------:R-:W-:-:S05]  /*0d90*/  FADD.FTZ R4, R5, R4 ;  /* 0x0000000405047221 */ /* 0x000fca0000010000 */
[----:B------:R-:W-:-:S04]  /*0da0*/  F2FP.F16.F32.PACK_AB R4, RZ, R4 ;  /* 0x00000004ff04723e */ /* 0x000fc800000000ff */
[----:B------:R-:W-:-:S07]  /*0db0*/  PRMT R5, R4, 0x7610, R5 ;  /* 0x0000761004057816 */ /* 0x000fce0000000005 */
.L_x_23029:
[----:B------:R-:W-:Y:S05]  /*0dc0*/  BSYNC.RECONVERGENT B1 ;  /* 0x0000000000017941 */ /* 0x000fea0003800200 */
.L_x_23028:
        /* <DEDUP_REMOVED lines=22> */
.L_x_23033:
[----:B------:R-:W-:-:S05]  /*0f30*/  FADD.FTZ R4, R9, R4 ;  /* 0x0000000409047221 */ /* 0x000fca0000010000 */
[----:B------:R-:W-:-:S07]  /*0f40*/  F2FP.F16.F32.PACK_AB R4, RZ, R4 ;  /* 0x00000004ff04723e */ /* 0x000fce00000000ff */
.L_x_23032:
[----:B------:R-:W-:Y:S05]  /*0f50*/  BSYNC.RECONVERGENT B1 ;  /* 0x0000000000017941 */ /* 0x000fea0003800200 */
.L_x_23031:
[----:B------:R-:W-:-:S05]  /*0f60*/  VIADD R9, R17, 0x380 ;  /* 0x0000038011097836 */ /* 0x000fca0000000000 */
        /* <DEDUP_REMOVED lines=19> */
.L_x_23035:
[----:B------:R-:W-:-:S05]  /*10a0*/  FADD.FTZ R9, R10, R9 ;  /* 0x000000090a097221 */ /* 0x000fca0000010000 */
[----:B------:R-:W-:-:S04]  /*10b0*/  F2FP.F16.F32.PACK_AB R9, RZ, R9 ;  /* 0x00000009ff09723e */ /* 0x000fc800000000ff */
[----:B------:R-:W-:Y:S01]  /*10c0*/  PRMT R18, R9, 0x7610, R18 ;  /* 0x0000761009127816 */ /* 0x000fe20000000012 */
[----:B------:R-:W-:Y:S06]  /*10d0*/  BRA `(.L_x_23034) ;  /* 0x0000000c00947947 */ /* 0x000fec0003800000 */
.L_x_23012:
        /* <DEDUP_REMOVED lines=26> */
[----:B------:R-:W-:-:S07]  /*1280*/  PRMT R6, R3, 0x7610, R6 ;  /* 0x0000761003067816 */ /* 0x000fce0000000006 */
.L_x_23037:
[----:B------:R-:W-:Y:S05]  /*1290*/  BSYNC.RECONVERGENT B1 ;  /* 0x0000000000017941 */ /* 0x000fea0003800200 */
.L_x_23036:
        /* <DEDUP_REMOVED lines=15> */
[C---:B------:R-:W-:Y:S02]  /*1390*/  LOP3.LUT R2, R0.reuse, R18, RZ, 0x3c, !PT ;  /* 0x0000001200027212 */ /* 0x040fe400078e3cff */
[----:B------:R-:W-:Y:S01]  /*13a0*/  LOP3.LUT R3, R0, 0x7fff, RZ, 0xc0, !PT ;  /* 0x00007fff00037812 */ /* 0x000fe200078ec0ff */
[----:B------:R-:W-:Y:S01]  /*13b0*/  IMAD.MOV.U32 R0, RZ, RZ, 0xffff ;  /* 0x0000ffffff007424 */ /* 0x000fe200078e00ff */
        /* <DEDUP_REMOVED lines=8> */
.L_x_23040:
[----:B------:R-:W-:-:S05]  /*1440*/  FADD.FTZ R2, R2, R3 ;  /* 0x0000000302027221 */ /* 0x000fca0000010000 */
[----:B------:R-:W-:-:S04]  /*1450*/  F2FP.F16.F32.PACK_AB R2, RZ, R2 ;  /* 0x00000002ff02723e */ /* 0x000fc800000000ff */
[----:B------:R-:W-:-:S07]  /*1460*/  PRMT R8, R2, 0x7610, R8 ;  /* 0x0000761002087816 */ /* 0x000fce0000000008 */
.L_x_23039:
[----:B------:R-:W-:Y:S05]  /*1470*/  BSYNC.RECONVERGENT B1 ;  /* 0x0000000000017941 */ /* 0x000fea0003800200 */
.L_x_23038:
        /* <DEDUP_REMOVED lines=26> */
.L_x_23043:
[----:B------:R-:W-:-:S05]  /*1620*/  FADD.FTZ R0, R0, R3 ;  /* 0x0000000300007221 */ /* 0x000fca0000010000 */
[----:B------:R-:W-:-:S07]  /*1630*/  F2FP.F16.F32.PACK_AB R0, RZ, R0 ;  /* 0x00000000ff00723e */ /* 0x000fce00000000ff */
.L_x_23042:
[----:B------:R-:W-:Y:S05]  /*1640*/  BSYNC.RECONVERGENT B1 ;  /* 0x0000000000017941 */ /* 0x000fea0003800200 */
.L_x_23041:
        /* <DEDUP_REMOVED lines=26> */
.L_x_23046:
[----:B------:R-:W-:-:S05]  /*17f0*/  FADD.FTZ R2, R2, R3 ;  /* 0x0000000302027221 */ /* 0x000fca0000010000 */
[----:B------:R-:W-:-:S07]  /*1800*/  F2FP.F16.F32.PACK_AB R2, RZ, R2 ;  /* 0x00000002ff02723e */ /* 0x000fce00000000ff */
.L_x_23045:
[----:B------:R-:W-:Y:S05]  /*1810*/  BSYNC.RECONVERGENT B1 ;  /* 0x0000000000017941 */ /* 0x000fea0003800200 */
.L_x_23044:
        /* <DEDUP_REMOVED lines=25> */
.L_x_23049:
[----:B------:R-:W-:-:S05]  /*19b0*/  FADD.FTZ R3, R3, R4 ;  /* 0x0000000403037221 */ /* 0x000fca0000010000 */
[----:B------:R-:W-:-:S07]  /*19c0*/  F2FP.F16.F32.PACK_AB R3, RZ, R3 ;  /* 0x00000003ff03723e */ /* 0x000fce00000000ff */
.L_x_23048:
[----:B------:R-:W-:Y:S05]  /*19d0*/  BSYNC.RECONVERGENT B1 ;  /* 0x0000000000017941 */ /* 0x000fea0003800200 */
.L_x_23047:
        /* <DEDUP_REMOVED lines=25> */
.L_x_23052:
[----:B------:R-:W-:-:S05]  /*1b70*/  FADD.FTZ R4, R4, R5 ;  /* 0x0000000504047221 */ /* 0x000fca0000010000 */
[----:B------:R-:W-:-:S04]  /*1b80*/  F2FP.F16.F32.PACK_AB R4, RZ, R4 ;  /* 0x00000004ff04723e */ /* 0x000fc800000000ff */
[----:B------:R-:W-:-:S07]  /*1b90*/  PRMT R5, R4, 0x7610, R5 ;  /* 0x0000761004057816 */ /* 0x000fce0000000005 */
.L_x_23051:
[----:B------:R-:W-:Y:S05]  /*1ba0*/  BSYNC.RECONVERGENT B1 ;  /* 0x0000000000017941 */ /* 0x000fea0003800200 */
.L_x_23050:
        /* <DEDUP_REMOVED lines=26> */
.L_x_23055:
[----:B------:R-:W-:-:S05]  /*1d50*/  FADD.FTZ R4, R4, R9 ;  /* 0x0000000904047221 */ /* 0x000fca0000010000 */
[----:B------:R-:W-:-:S07]  /*1d60*/  F2FP.F16.F32.PACK_AB R4, RZ, R4 ;  /* 0x00000004ff04723e */ /* 0x000fce00000000ff */
.L_x_23054:
[----:B------:R-:W-:Y:S05]  /*1d70*/  BSYNC.RECONVERGENT B1 ;  /* 0x0000000000017941 */ /* 0x000fea0003800200 */
.L_x_23053:
        /* <DEDUP_REMOVED lines=24> */
.L_x_23056:
[----:B------:R-:W-:-:S05]  /*1f00*/  FADD.FTZ R9, R9, R10 ;  /* 0x0000000a09097221 */ /* 0x000fca0000010000 */
[----:B------:R-:W-:-:S04]  /*1f10*/  F2FP.F16.F32.PACK_AB R9, RZ, R9 ;  /* 0x00000009ff09723e */ /* 0x000fc800000000ff */
[----:B------:R-:W-:-:S07]  /*1f20*/  PRMT R18, R9, 0x7610, R18 ;  /* 0x0000761009127816 */ /* 0x000fce0000000012 */
.L_x_23034:
[----:B------:R-:W-:Y:S05]  /*1f30*/  BSYNC.RECONVERGENT B0 ;  /* 0x0000000000007941 */ /* 0x000fea0003800200 */
.L_x_23011:
        /* <DEDUP_REMOVED lines=9> */
[----:B0-----:R-:W0:Y:S01]  /*1fd0*/  LDC.64 R6, c[0x0][0x388] ;  /* 0x0000e200ff067b82 */ /* 0x001e220000000a00 */
        /* <DEDUP_REMOVED lines=10> */
[----:B-----5:R1:W-:Y:S02]  /*2080*/  STG.E.U16 desc[UR4][R6.64], R0 ;  /* 0x0000000006007986 */ /* 0x0203e4000c101504 */
.L_x_23059:
[----:B------:R-:W-:-:S13]  /*2090*/  ISETP.GE.U32.AND P0, PT, R17, R16, PT ;  /* 0x000000101100720c */ /* 0x000fda0003f06070 */
[----:B------:R-:W-:Y:S05]  /*20a0*/  @P0 BRA `(.L_x_23061) ;  /* 0x0000000000300947 */ /* 0x000fea0003800000 */
[----:B01----:R-:W0:Y:S01]  /*20b0*/  LDC.64 R6, c[0x0][0x388] ;  /* 0x0000e200ff067b82 */ /* 0x003e220000000a00 */
[----:B------:R-:W-:Y:S02]  /*20c0*/  IMAD.IADD R9, R15, 0x1, R17 ;  /* 0x000000010f097824 */ /* 0x000fe400078e0211 */
[----:B------:R-:W-:Y:S02]  /*20d0*/  VIADD R17, R17, 0x80 ;  /* 0x0000008011117836 */ /* 0x000fe40000000000 */
[----:B0-----:R-:W-:-:S05]  /*20e0*/  IMAD.WIDE.U32 R6, R9, 0x2, R6 ;  /* 0x0000000209067825 */ /* 0x001fca00078e0006 */
[----:B------:R1:W-:Y:S02]  /*20f0*/  STG.E.U16 desc[UR4][R6.64], R2 ;  /* 0x0000000206007986 */ /* 0x0003e4000c101504 */
.L_x_23060:
[----:B------:R-:W-:-:S13]  /*2100*/  ISETP.GE.U32.AND P0, PT, R17, R16, PT ;  /* 0x000000101100720c */ /* 0x000fda0003f06070 */
[----:B------:R-:W-:Y:S05]  /*2110*/  @P0 BRA `(.L_x_23062) ;  /* 0x0000000000340947 */ /* 0x000fea0003800000 */
[----:B01----:R-:W0:Y:S01]  /*2120*/  LDC.64 R6, c[0x0][0x388] ;  /* 0x0000e200ff067b82 */ /* 0x003e220000000a00 */
[----:B------:R-:W-:Y:S02]  /*2130*/  IMAD.IADD R9, R15, 0x1, R17 ;  /* 0x000000010f097824 */ /* 0x000fe400078e0211 */
[----:B------:R-:W-:Y:S02]  /*2140*/  VIADD R17, R17, 0x80 ;  /* 0x0000008011117836 */ /* 0x000fe40000000000 */
[----:B0-----:R-:W-:-:S05]  /*2150*/  IMAD.WIDE.U32 R6, R9, 0x2, R6 ;  /* 0x0000000209067825 */ /* 0x001fca00078e0006 */
[----:B------:R2:W-:Y:S02]  /*2160*/  STG.E.U16 desc[UR4][R6.64], R3 ;  /* 0x0000000306007986 */ /* 0x0005e4000c101504 */
.L_x_23061:
[----:B------:R-:W-:-:S13]  /*2170*/  ISETP.GE.U32.AND P0, PT, R17, R16, PT ;  /* 0x000000101100720c */ /* 0x000fda0003f06070 */
[----:B------:R-:W-:Y:S05]  /*2180*/  @P0 BREAK.RELIABLE B1 ;  /* 0x0000000000010942 */ /* 0x000fea0003800100 */
[----:B------:R-:W-:Y:S05]  /*2190*/  @P0 BRA `(.L_x_23063) ;  /* 0x0000000000300947 */ /* 0x000fea0003800000 */
[----:B--2---:R-:W2:Y:S01]  /*21a0*/  LDC.64 R2, c[0x0][0x388] ;  /* 0x0000e200ff027b82 */ /* 0x004ea20000000a00 */
[----:B-1----:R-:W-:Y:S02]  /*21b0*/  IMAD.IADD R7, R15, 0x1, R17 ;  /* 0x000000010f077824 */ /* 0x002fe400078e0211 */
[----:B------:R-:W-:Y:S02]  /*21c0*/  VIADD R17, R17, 0x80 ;  /* 0x0000008011117836 */ /* 0x000fe40000000000 */
[----:B--2---:R-:W-:-:S05]  /*21d0*/  IMAD.WIDE.U32 R2, R7, 0x2, R2 ;  /* 0x0000000207027825 */ /* 0x004fca00078e0002 */
[----:B------:R2:W-:Y:S02]  /*21e0*/  STG.E.U16 desc[UR4][R2.64], R5 ;  /* 0x0000000502007986 */ /* 0x0005e4000c101504 */
.L_x_23062:
[----:B------:R-:W-:Y:S05]  /*21f0*/  BSYNC.RELIABLE B1 ;  /* 0x0000000000017941 */ /* 0x000fea0003800100 */
.L_x_23058:
[----:B------:R-:W-:-:S13]  /*2200*/  ISETP.GE.U32.AND P0, PT, R17, R16, PT ;  /* 0x000000101100720c */ /* 0x000fda0003f06070 */
[----:B-12---:R-:W1:Y:S01]  /*2210*/  @!P0 LDC.64 R2, c[0x0][0x388] ;  /* 0x0000e200ff028b82 */ /* 0x006e620000000a00 */
[----:B------:R-:W-:Y:S02]  /*2220*/  @!P0 IMAD.IADD R5, R15, 0x1, R17 ;  /* 0x000000010f058824 */ /* 0x000fe400078e0211 */
[----:B------:R-:W-:Y:S02]  /*2230*/  @!P0 VIADD R17, R17, 0x80 ;  /* 0x0000008011118836 */ /* 0x000fe40000000000 */
[----:B-1----:R-:W-:-:S05]  /*2240*/  @!P0 IMAD.WIDE.U32 R2, R5, 0x2, R2 ;  /* 0x0000000205028825 */ /* 0x002fca00078e0002 */
[----:B------:R3:W-:Y:S02]  /*2250*/  @!P0 STG.E.U16 desc[UR4][R2.64], R4 ;  /* 0x0000000402008986 */ /* 0x0007e4000c101504 */
.L_x_23063:
[----:B------:R-:W-:Y:S05]  /*2260*/  BSYNC.RECONVERGENT B0 ;  /* 0x0000000000007941 */ /* 0x000fea0003800200 */
.L_x_23057:
        /* <DEDUP_REMOVED lines=8> */
.L_x_23010:
[----:B------:R-:W0:Y:S01]  /*22f0*/  S2R R0, SR_TID.X ;  /* 0x0000000000007919 */ /* 0x000e220000002100 */
[----:B------:R-:W1:Y:S02]  /*2300*/  LDC.64 R2, c[0x0][0x390] ;  /* 0x0000e400ff027b82 */ /* 0x000e640000000a00 */
[----:B-1----:R-:W-:-:S04]  /*2310*/  IMAD.WIDE.U32 R2, R15, 0x2, R2 ;  /* 0x000000020f027825 */ /* 0x002fc800078e0002 */
[----:B0-----:R-:W-:-:S05]  /*2320*/  IMAD.WIDE.U32 R6, R0, 0x4, R2 ;  /* 0x0000000400067825 */ /* 0x001fca00078e0002 */
[----:B------:R0:W5:Y:S04]  /*2330*/  LDG.E R17, desc[UR4][R6.64] ;  /* 0x0000000406117981 */ /* 0x000168000c1e1900 */
[----:B------:R0:W5:Y:S04]  /*2340*/  LDG.E R9, desc[UR4][R6.64+0x200] ;  /* 0x0002000406097981 */ /* 0x000168000c1e1900 */
[----:B------:R0:W5:Y:S04]  /*2350*/  LDG.E R3, desc[UR4][R6.64+0x400] ;  /* 0x0004000406037981 */ /* 0x000168000c1e1900 */
[----:B------:R0:W5:Y:S01]  /*2360*/  LDG.E R5, desc[UR4][R6.64+0x600] ;  /* 0x0006000406057981 */ /* 0x000162000c1e1900 */
[----:B--2---:R-:W-:Y:S01]  /*2370*/  HADD2.F32 R2, -RZ, R18.H0_H0 ;  /* 0x20000012ff027230 */ /* 0x004fe20000004100 */
[----:B------:R-:W-:-:S04]  /*2380*/  LOP3.LUT R8, R18, 0x7fff, RZ, 0xc0, !PT ;  /* 0x00007fff12087812 */ /* 0x000fc800078ec0ff */
[----:B------:R-:W-:-:S13]  /*2390*/  FSETP.NAN.FTZ.AND P0, PT, R2, R2, PT ;  /* 0x000000020200720b */ /* 0x000fda0003f18000 */
[----:B0-----:R-:W-:Y:S05]  /*23a0*/  @!P0 BRA `(.L_x_23064) ;  /* 0x0000000000748947 */ /* 0x001fea0003800000 */
[--C-:B-----5:R-:W-:Y:S02]  /*23b0*/  HADD2.F32 R7, -RZ, R17.reuse.H0_H0 ;  /* 0x20000011ff077230 */ /* 0x120fe40000004100 */
[----:B------:R-:W-:Y:S02]  /*23c0*/  HADD2.F32 R17, -RZ, R17.H1_H1 ;  /* 0x30000011ff117230 */ /* 0x000fe40000004100 */
[--C-:B------:R-:W-:Y:S02]  /*23d0*/  HADD2.F32 R11, -RZ, R9.reuse.H0_H0 ;  /* 0x20000009ff0b7230 */ /* 0x100fe40000004100 */
[C---:B------:R-:W-:Y:S01]  /*23e0*/  FADD.FTZ R7, R2.reuse, R7 ;  /* 0x0000000702077221 */ /* 0x040fe20000010000 */
[----:B------:R-:W-:Y:S02]  /*23f0*/  HADD2.F32 R9, -RZ, R9.H1_H1 ;  /* 0x30000009ff097230 */ /* 0x000fe40000004100 */
[----:B------:R-:W-:Y:S01]  /*2400*/  FADD.FTZ R4, R2, R17 ;  /* 0x0000001102047221 */ /* 0x000fe20000010000 */
[----:B------:R-:W-:-:S02]  /*2410*/  HADD2.F32 R13, -RZ, R3.H1_H1 ;  /* 0x30000003ff0d7230 */ /* 0x000fc40000004100 */
[----:B------:R-:W-:Y:S01]  /*2420*/  FADD.FTZ R11, R2, R11 ;  /* 0x0000000b020b7221 */ /* 0x000fe20000010000 */
[----:B------:R-:W-:Y:S01]  /*2430*/  HADD2.F32 R17, -RZ, R5.H0_H0 ;  /* 0x20000005ff117230 */ /* 0x000fe20000004100 */
[----:B------:R-:W-:Y:S01]  /*2440*/  F2FP.F16.F32.PACK_AB R8, R4, R7 ;  /* 0x000000070408723e */ /* 0x000fe200000000ff */
[----:B------:R-:W-:Y:S02]  /*2450*/  HADD2.F32 R7, -RZ, R3.H0_H0 ;  /* 0x20000003ff077230 */ /* 0x000fe40000004100 */
[C---:B------:R-:W-:Y:S01]  /*2460*/  FADD.FTZ R4, R2.reuse, R9 ;  /* 0x0000000902047221 */ /* 0x040fe20000010000 */
[----:B------:R-:W-:Y:S02]  /*2470*/  HADD2.F32 R5, -RZ, R5.H1_H1 ;  /* 0x30000005ff057230 */ /* 0x000fe40000004100 */
[C---:B------:R-:W-:Y:S01]  /*2480*/  FADD.FTZ R6, R2.reuse, R13 ;  /* 0x0000000d02067221 */ /* 0x040fe20000010000 */
[C---:B------:R-:W-:Y:S01]  /*2490*/  FADD.FTZ R17, R2.reuse, R17 ;  /* 0x0000001102117221 */ /* 0x040fe20000010000 */
[----:B------:R-:W-:Y:S01]  /*24a0*/  FADD.FTZ R3, R2, R7 ;  /* 0x0000000702037221 */ /* 0x000fe20000010000 */
[----:B------:R-:W-:Y:S01]  /*24b0*/  F2FP.F16.F32.PACK_AB R11, R4, R11 ;  /* 0x0000000b040b723e */ /* 0x000fe200000000ff */
[----:B------:R-:W-:Y:S01]  /*24c0*/  FADD.FTZ R2, R2, R5 ;  /* 0x0000000502027221 */ /* 0x000fe20000010000 */
[----:B------:R-:W-:-:S02]  /*24d0*/  PRMT R7, R8, 0x7632, R7 ;  /* 0x0000763208077816 */ /* 0x000fc40000000007 */
[----:B------:R-:W-:Y:S02]  /*24e0*/  F2FP.F16.F32.PACK_AB R3, R6, R3 ;  /* 0x000000030603723e */ /* 0x000fe400000000ff */
[----:B------:R-:W-:Y:S02]  /*24f0*/  F2FP.F16.F32.PACK_AB R2, R2, R17 ;  /* 0x000000110202723e */ /* 0x000fe400000000ff */
[C---:B------:R-:W-:Y:S02]  /*2500*/  PRMT R10, R3.reuse, 0x7632, R10 ;  /* 0x00007632030a7816 */ /* 0x040fe4000000000a */
[----:B------:R-:W-:Y:S02]  /*2510*/  PRMT R9, R3, 0x7610, R9 ;  /* 0x0000761003097816 */ /* 0x000fe40000000009 */
[----:B------:R-:W-:Y:S02]  /*2520*/  PRMT R4, R8, 0x7610, R4 ;  /* 0x0000761008047816 */ /* 0x000fe40000000004 */
[----:B------:R-:W-:-:S02]  /*2530*/  PRMT R17, R11, 0x7632, R17 ;  /* 0x000076320b117816 */ /* 0x000fc40000000011 */
[----:B------:R-:W-:Y:S02]  /*2540*/  PRMT R6, R11, 0x7610, R6 ;  /* 0x000076100b067816 */ /* 0x000fe40000000006 */
[C---:B------:R-:W-:Y:S02]  /*2550*/  PRMT R18, R2.reuse, 0x7632, R18 ;  /* 0x0000763202127816 */ /* 0x040fe40000000012 */
[----:B------:R-:W-:Y:S01]  /*2560*/  PRMT R3, R2, 0x7610, R3 ;  /* 0x0000761002037816 */ /* 0x000fe20000000003 */
[----:B------:R-:W-:Y:S06]  /*2570*/  BRA `(.L_x_23065) ;  /* 0x0000001400507947 */ /* 0x000fec0003800000 */
.L_x_23064:
[----:B------:R-:W-:Y:S01]  /*2580*/  ISETP.NE.AND P0, PT, R8, RZ, PT ;  /* 0x000000ff0800720c */ /* 0x000fe20003f05270 */
[----:B------:R-:W-:Y:S01]  /*2590*/  BSSY.RECONVERGENT B0, `(.L_x_23065) ;  /* 0x0000152000007945 */ /* 0x000fe20003800200 */
[----:B-----5:R-:W-:Y:S02]  /*25a0*/  PRMT R21, R17, 0x7632, R21 ;  /* 0x0000763211157816 */ /* 0x020fe40000000015 */
[----:B------:R-:W-:Y:S02]  /*25b0*/  PRMT R19, R9, 0x7632, R19 ;  /* 0x0000763209137816 */ /* 0x000fe40000000013 */
[----:B------:R-:W-:Y:S02]  /*25c0*/  PRMT R13, R3, 0x7632, R13 ;  /* 0x00007632030d7816 */ /* 0x000fe4000000000d */
[----:B------:R-:W-:-:S05]  /*25d0*/  PRMT R11, R5, 0x7632, R11 ;  /* 0x00007632050b7816 */ /* 0x000fca000000000b */
[----:B------:R-:W-:Y:S05]  /*25e0*/  @P0 BRA `(.L_x_23066) ;  /* 0x00000008005c0947 */ /* 0x000fea0003800000 */
[----:B------:R-:W-:Y:S01]  /*25f0*/  HADD2.F32 R7, -RZ, R17.H0_H0 ;  /* 0x20000011ff077230 */ /* 0x000fe20000004100 */
[----:B------:R-:W-:Y:S04]  /*2600*/  BSSY.RECONVERGENT B1, `(.L_x_23067) ;  /* 0x0000011000017945 */ /* 0x000fe80003800200 */
[----:B------:R-:W-:-:S13]  /*2610*/  FSETP.NAN.FTZ.AND P0, PT, R7, R7, PT ;  /* 0x000000070700720b */ /* 0x000fda0003f18000 */
        /* <DEDUP_REMOVED lines=10> */
[----:B------:R-:W-:Y:S01]  /*26c0*/  LOP3.LUT R4, R4, 0x1, RZ, 0xfc, !PT ;  /* 0x0000000104047812 */ /* 0x000fe200078efcff */
[----:B------:R-:W-:Y:S06]  /*26d0*/  BRA `(.L_x_23069) ;  /* 0x00000000000c7947 */ /* 0x000fec0003800000 */
.L_x_23068:
[----:B------:R-:W-:-:S05]  /*26e0*/  FADD.FTZ R7, R2, R7 ;  /* 0x0000000702077221 */ /* 0x000fca0000010000 */
[----:B------:R-:W-:-:S04]  /*26f0*/  F2FP.F16.F32.PACK_AB R7, RZ, R7 ;  /* 0x00000007ff07723e */ /* 0x000fc800000000ff */
[----:B------:R-:W-:-:S07]  /*2700*/  PRMT R4, R7, 0x7610, R4 ;  /* 0x0000761007047816 */ /* 0x000fce0000000004 */
.L_x_23069:
[----:B------:R-:W-:Y:S05]  /*2710*/  BSYNC.RECONVERGENT B1 ;  /* 0x0000000000017941 */ /* 0x000fea0003800200 */
.L_x_23067:
[----:B------:R-:W-:Y:S01]  /*2720*/  HADD2.F32 R7, -RZ, R17.H1_H1 ;  /* 0x30000011ff077230 */ /* 0x000fe20000004100 */
        /* <DEDUP_REMOVED lines=8> */
[----:B------:R-:W-:Y:S02]  /*27b0*/  LOP3.LUT P0, RZ, R21, 0x7fff, RZ, 0xc0, !PT ;  /* 0x00007fff15ff7812 */ /* 0x000fe4000780c0ff */
[----:B------:R-:W-:-:S11]  /*27c0*/  PRMT R7, R17, 0x7632, R7 ;  /* 0x0000763211077816 */ /* 0x000fd60000000007 */
[----:B------:R-:W-:Y:S05]  /*27d0*/  @!P0 BRA `(.L_x_23072) ;  /* 0x0000000000188947 */ /* 0x000fea0003800000 */
[----:B------:R-:W-:-:S04]  /*27e0*/  LOP3.LUT R21, R21, 0x8000, RZ, 0xc0, !PT ;  /* 0x0000800015157812 */ /* 0x000fc800078ec0ff */
[----:B------:R-:W-:-:S04]  /*27f0*/  LOP3.LUT R21, R21, 0x1, RZ, 0xfc, !PT ;  /* 0x0000000115157812 */ /* 0x000fc800078efcff */
[----:B------:R-:W-:Y:S01]  /*2800*/  PRMT R7, R21, 0x7610, R7 ;  /* 0x0000761015077816 */ /* 0x000fe20000000007 */
[----:B------:R-:W-:Y:S06]  /*2810*/  BRA `(.L_x_23072) ;  /* 0x0000000000087947 */ /* 0x000fec0003800000 */
.L_x_23071:
[----:B------:R-:W-:-:S05]  /*2820*/  FADD.FTZ R7, R2, R7 ;  /* 0x0000000702077221 */ /* 0x000fca0000010000 */
[----:B------:R-:W-:-:S07]  /*2830*/  F2FP.F16.F32.PACK_AB R7, RZ, R7 ;  /* 0x00000007ff07723e */ /* 0x000fce00000000ff */
.L_x_23072:
[----:B------:R-:W-:Y:S05]  /*2840*/  BSYNC.RECONVERGENT B1 ;  /* 0x0000000000017941 */ /* 0x000fea0003800200 */
.L_x_23070:
        /* <DEDUP_REMOVED lines=15> */
.L_x_23074:
[----:B------:R-:W-:-:S05]  /*2940*/  FADD.FTZ R17, R2, R17 ;  /* 0x0000001102117221 */ /* 0x000fca0000010000 */
[----:B------:R-:W-:-:S04]  /*2950*/  F2FP.F16.F32.PACK_AB R17, RZ, R17 ;  /* 0x00000011ff11723e */ /* 0x000fc800000000ff */
[----:B------:R-:W-:-:S07]  /*2960*/  PRMT R6, R17, 0x7610, R6 ;  /* 0x0000761011067816 */ /* 0x000fce0000000006 */
.L_x_23075:
[----:B------:R-:W-:Y:S05]  /*2970*/  BSYNC.RECONVERGENT B1 ;  /* 0x0000000000017941 */ /* 0x000fea0003800200 */
.L_x_23073:
        /* <DEDUP_REMOVED lines=16> */
.L_x_23077:
[----:B------:R-:W-:-:S05]  /*2a80*/  FADD.FTZ R17, R2, R17 ;  /* 0x0000001102117221 */ /* 0x000fca0000010000 */
[----:B------:R-:W-:-:S07]  /*2a90*/  F2FP.F16.F32.PACK_AB R17, RZ, R17 ;  /* 0x00000011ff11723e */ /* 0x000fce00000000ff */
.L_x_23078:
[----:B------:R-:W-:Y:S05]  /*2aa0*/  BSYNC.RECONVERGENT B1 ;  /* 0x0000000000017941 */ /* 0x000fea0003800200 */
.L_x_23076:
        /* <DEDUP_REMOVED lines=16> */
.L_x_23080:
[----:B------:R-:W-:-:S05]  /*2bb0*/  FADD.FTZ R9, R2, R9 ;  /* 0x0000000902097221 */ /* 0x000fca0000010000 */
[----:B------:R-:W-:-:S07]  /*2bc0*/  F2FP.F16.F32.PACK_AB R9, RZ, R9 ;  /* 0x00000009ff09723e */ /* 0x000fce00000000ff */
.L_x_23081:
[----:B------:R-:W-:Y:S05]  /*2bd0*/  BSYNC.RECONVERGENT B1 ;  /* 0x0000000000017941 */ /* 0x000fea0003800200 */
.L_x_23079:
[----:B------:R-:W-:Y:S01]  /*2be0*/  HADD2.F32 R19, -RZ, R3.H1_H1 ;  /* 0x30000003ff137230 */ /* 0x000fe20000004100 */
[----:B------:R-:W-:Y:S04]  /*2bf0*/  BSSY.RECONVERGENT B1, `(.L_x_23082) ;  /* 0x0000012000017945 */ /* 0x000fe80003800200 */
[----:B------:R-:W-:-:S13]  /*2c00*/  FSETP.NAN.FTZ.AND P0, PT, R19, R19, PT ;  /* 0x000000131300720b */ /* 0x000fda0003f18000 */
[----:B------:R-:W-:Y:S05]  /*2c10*/  @P0 BRA `(.L_x_23083) ;  /* 0x0000000000300947 */ /* 0x000fea0003800000 */
[----:B------:R-:W-:Y:S01]  /*2c20*/  PRMT R8, R3, 0xbb32, RZ ;  /* 0x0000bb3203087816 */ /* 0x000fe200000000ff */
[----:B------:R-:W-:Y:S01]  /*2c30*/  IMAD.MOV.U32 R10, RZ, RZ, R18 ;  /* 0x000000ffff0a7224 */ /* 0x000fe200078e0012 */
[----:B------:R-:W-:-:S04]  /*2c40*/  PRMT R19, R18, 0x9910, RZ ;  /* 0x0000991012137816 */ /* 0x000fc800000000ff */
[----:B------:R-:W-:-:S13]  /*2c50*/  ISETP.NE.AND P0, PT, R19, R8, PT ;  /* 0x000000081300720c */ /* 0x000fda0003f05270 */
        /* <DEDUP_REMOVED lines=8> */
.L_x_23083:
[----:B------:R-:W-:-:S05]  /*2ce0*/  FADD.FTZ R19, R2, R19 ;  /* 0x0000001302137221 */ /* 0x000fca0000010000 */
[----:B------:R-:W-:-:S04]  /*2cf0*/  F2FP.F16.F32.PACK_AB R19, RZ, R19 ;  /* 0x00000013ff13723e */ /* 0x000fc800000000ff */
[----:B------:R-:W-:-:S07]  /*2d00*/  PRMT R10, R19, 0x7610, R10 ;  /* 0x00007610130a7816 */ /* 0x000fce000000000a */
.L_x_23084:
[----:B------:R-:W-:Y:S05]  /*2d10*/  BSYNC.RECONVERGENT B1 ;  /* 0x0000000000017941 */ /* 0x000fea0003800200 */
.L_x_23082:
        /* <DEDUP_REMOVED lines=15> */
.L_x_23086:
[----:B------:R-:W-:-:S05]  /*2e10*/  FADD.FTZ R3, R2, R3 ;  /* 0x0000000302037221 */ /* 0x000fca0000010000 */
[----:B------:R-:W-:-:S07]  /*2e20*/  F2FP.F16.F32.PACK_AB R3, RZ, R3 ;  /* 0x00000003ff03723e */ /* 0x000fce00000000ff */
.L_x_23087:
[----:B------:R-:W-:Y:S05]  /*2e30*/  BSYNC.RECONVERGENT B1 ;  /* 0x0000000000017941 */ /* 0x000fea0003800200 */
.L_x_23085:
[----:B------:R-:W-:-:S05]  /*2e40*/  HADD2.F32 R13, -RZ, R5.H1_H1 ;  /* 0x30000005ff0d7230 */ /* 0x000fca0000004100 */
[----:B------:R-:W-:-:S13]  /*2e50*/  FSETP.NAN.FTZ.AND P0, PT, R13, R13, PT ;  /* 0x0000000d0d00720b */ /* 0x000fda0003f18000 */
[----:B------:R-:W-:Y:S05]  /*2e60*/  @P0 BRA `(.L_x_23088) ;  /* 0x00000000002c0947 */ /* 0x000fea0003800000 */
[----:B------:R-:W-:Y:S02]  /*2e70*/  PRMT R13, R18, 0x9910, RZ ;  /* 0x00009910120d7816 */ /* 0x000fe400000000ff */
        /* <DEDUP_REMOVED lines=10> */
.L_x_23088:
[----:B------:R-:W-:-:S05]  /*2f20*/  FADD.FTZ R2, R2, R13 ;  /* 0x0000000d02027221 */ /* 0x000fca0000010000 */
[----:B------:R-:W-:-:S04]  /*2f30*/  F2FP.F16.F32.PACK_AB R2, RZ, R2 ;  /* 0x00000002ff02723e */ /* 0x000fc800000000ff */
[----:B------:R-:W-:Y:S01]  /*2f40*/  PRMT R18, R2, 0x7610, R18 ;  /* 0x0000761002127816 */ /* 0x000fe20000000012 */
[----:B------:R-:W-:Y:S06]  /*2f50*/  BRA `(.L_x_23089) ;  /* 0x0000000800d47947 */ /* 0x000fec0003800000 */
.L_x_23066:
[--C-:B------:R-:W-:Y:S01]  /*2f60*/  HADD2.F32 R23, -RZ, R17.reuse.H0_H0 ;  /* 0x20000011ff177230 */ /* 0x100fe20000004100 */
[----:B------:R-:W-:Y:S01]  /*2f70*/  BSSY.RECONVERGENT B1, `(.L_x_23090) ;  /* 0x0000017000017945 */ /* 0x000fe20003800200 */
[----:B------:R-:W-:-:S03]  /*2f80*/  HADD2.F32 R7, -RZ, R17.H1_H1 ;  /* 0x30000011ff077230 */ /* 0x000fc60000004100 */
[----:B------:R-:W-:Y:S02]  /*2f90*/  FSETP.NAN.FTZ.AND P0, PT, R23, R23, PT ;  /* 0x000000171700720b */ /* 0x000fe40003f18000 */
[----:B------:R-:W-:-:S11]  /*2fa0*/  FSETP.NAN.FTZ.AND P2, PT, R7, R7, PT ;  /* 0x000000070700720b */ /* 0x000fd60003f58000 */
[----:B------:R-:W-:-:S05]  /*2fb0*/  @P0 FADD.FTZ R23, R2, R23 ;  /* 0x0000001702170221 */ /* 0x000fca0000010000 */
[----:B------:R-:W-:-:S04]  /*2fc0*/  @P0 F2FP.F16.F32.PACK_AB R23, RZ, R23 ;  /* 0x00000017ff17023e */ /* 0x000fc800000000ff */
[----:B------:R-:W-:Y:S01]  /*2fd0*/  @P0 PRMT R4, R23, 0x7610, R4 ;  /* 0x0000761017040816 */ /* 0x000fe20000000004 */
[----:B------:R-:W-:Y:S06]  /*2fe0*/  @P0 BRA `(.L_x_23091) ;  /* 0x00000000003c0947 */ /* 0x000fec0003800000 */
        /* <DEDUP_REMOVED lines=15> */
.L_x_23091:
[----:B------:R-:W-:Y:S05]  /*30e0*/  BSYNC.RECONVERGENT B1 ;  /* 0x0000000000017941 */ /* 0x000fea0003800200 */
.L_x_23090:
[----:B------:R-:W-:Y:S04]  /*30f0*/  BSSY.RECONVERGENT B1, `(.L_x_23092) ;  /* 0x0000013000017945 */ /* 0x000fe80003800200 */
        /* <DEDUP_REMOVED lines=16> */
.L_x_23093:
[----:B------:R-:W-:-:S05]  /*3200*/  FADD.FTZ R7, R2, R7 ;  /* 0x0000000702077221 */ /* 0x000fca0000010000 */
[----:B------:R-:W-:-:S07]  /*3210*/  F2FP.F16.F32.PACK_AB R7, RZ, R7 ;  /* 0x00000007ff07723e */ /* 0x000fce00000000ff */
.L_x_23094:
[----:B------:R-:W-:Y:S05]  /*3220*/  BSYNC.RECONVERGENT B1 ;  /* 0x0000000000017941 */ /* 0x000fea0003800200 */
.L_x_23092:
        /* <DEDUP_REMOVED lines=20> */
.L_x_23096:
[----:B------:R-:W-:-:S05]  /*3370*/  FADD.FTZ R17, R2, R17 ;  /* 0x0000001102117221 */ /* 0x000fca0000010000 */
[----:B------:R-:W-:-:S04]  /*3380*/  F2FP.F16.F32.PACK_AB R17, RZ, R17 ;  /* 0x00000011ff11723e */ /* 0x000fc800000000ff */
[----:B------:R-:W-:-:S07]  /*3390*/  PRMT R6, R17, 0x7610, R6 ;  /* 0x0000761011067816 */ /* 0x000fce0000000006 */
.L_x_23097:
[----:B------:R-:W-:Y:S05]  /*33a0*/  BSYNC.RECONVERGENT B1 ;  /* 0x0000000000017941 */ /* 0x000fea0003800200 */
.L_x_23095:
        /* <DEDUP_REMOVED lines=20> */
.L_x_23099:
[----:B------:R-:W-:-:S05]  /*34f0*/  FADD.FTZ R17, R2, R17 ;  /* 0x0000001102117221 */ /* 0x000fca0000010000 */
[----:B------:R-:W-:-:S07]  /*3500*/  F2FP.F16.F32.PACK_AB R17, RZ, R17 ;  /* 0x00000011ff11723e */ /* 0x000fce00000000ff */
.L_x_23100:
[----:B------:R-:W-:Y:S05]  /*3510*/  BSYNC.RECONVERGENT B1 ;  /* 0x0000000000017941 */ /* 0x000fea0003800200 */
.L_x_23098:
        /* <DEDUP_REMOVED lines=19> */
.L_x_23102:
[----:B------:R-:W-:-:S05]  /*3650*/  FADD.FTZ R9, R2, R9 ;  /* 0x0000000902097221 */ /* 0x000fca0000010000 */
[----:B------:R-:W-:-:S07]  /*3660*/  F2FP.F16.F32.PACK_AB R9, RZ, R9 ;  /* 0x00000009ff09723e */ /* 0x000fce00000000ff */
.L_x_23103:
[----:B------:R-:W-:Y:S05]  /*3670*/  BSYNC.RECONVERGENT B1 ;  /* 0x0000000000017941 */ /* 0x000fea0003800200 */
.L_x_23101:
        /* <DEDUP_REMOVED lines=20> */
.L_x_23105:
[----:B------:R-:W-:-:S05]  /*37c0*/  FADD.FTZ R19, R2, R19 ;  /* 0x0000001302137221 */ /* 0x000fca0000010000 */
[----:B------:R-:W-:-:S04]  /*37d0*/  F2FP.F16.F32.PACK_AB R19, RZ, R19 ;  /* 0x00000013ff13723e */ /* 0x000fc800000000ff */
[----:B------:R-:W-:-:S07]  /*37e0*/  PRMT R10, R19, 0x7610, R10 ;  /* 0x00007610130a7816 */ /* 0x000fce000000000a */
.L_x_23106:
[----:B------:R-:W-:Y:S05]  /*37f0*/  BSYNC.RECONVERGENT B1 ;  /* 0x0000000000017941 */ /* 0x000fea0003800200 */
.L_x_23104:
        /* <DEDUP_REMOVED lines=19> */
.L_x_23108:
[----:B------:R-:W-:-:S05]  /*3930*/  FADD.FTZ R3, R2, R3 ;  /* 0x0000000302037221 */ /* 0x000fca0000010000 */
[----:B------:R-:W-:-:S07]  /*3940*/  F2FP.F16.F32.PACK_AB R3, RZ, R3 ;  /* 0x00000003ff03723e */ /* 0x000fce00000000ff */
.L_x_23109:
[----:B------:R-:W-:Y:S05]  /*3950*/  BSYNC.RECONVERGENT B1 ;  /* 0x0000000000017941 */ /* 0x000fea0003800200 */
.L_x_23107:
[----:B------:R-:W-:-:S05]  /*3960*/  HADD2.F32 R13, -RZ, R5.H1_H1 ;  /* 0x30000005ff0d7230 */ /* 0x000fca0000004100 */
[----:B------:R-:W-:-:S13]  /*3970*/  FSETP.NAN.FTZ.AND P0, PT, R13, R13, PT ;  /* 0x0000000d0d00720b */ /* 0x000fda0003f18000 */
        /* <DEDUP_REMOVED lines=16> */
.L_x_23110:
[----:B------:R-:W-:-:S05]  /*3a80*/  FADD.FTZ R2, R2, R13 ;  /* 0x0000000d02027221 */ /* 0x000fca0000010000 */
[----:B------:R-:W-:-:S04]  /*3a90*/  F2FP.F16.F32.PACK_AB R2, RZ, R2 ;  /* 0x00000002ff02723e */ /* 0x000fc800000000ff */
[----:B------:R-:W-:-:S07]  /*3aa0*/  PRMT R18, R2, 0x7610, R18 ;  /* 0x0000761002127816 */ /* 0x000fce0000000012 */
.L_x_23089:
[----:B------:R-:W-:Y:S05]  /*3ab0*/  BSYNC.RECONVERGENT B0 ;  /* 0x0000000000007941 */ /* 0x000fea0003800200 */
.L_x_23065:
        /* <DEDUP_REMOVED lines=12> */
.L_x_23111:
        /* <DEDUP_REMOVED lines=16> */
.L_x_31238:


//--------------------- .text._ZN2at6native29vectorized_elementwise_kernelILi4ENS0_13AUnaryFunctorIN3c104HalfES4_S4_ZZZNS0_21nextafter_kernel_cudaERNS_18TensorIteratorBaseEENKUlvE_clEvENKUlvE2_clEvEUlS4_S4_E_EESt5arrayIPcLm2EEEEviT0_T1_ --------------------------
	.section	.text._ZN2at6native29vectorized_elementwise_kernelILi4ENS0_13AUnaryFunctorIN3c104HalfES4_S4_ZZZNS0_21nextafter_kernel_cudaERNS_18TensorIteratorBaseEENKUlvE_clEvENKUlvE2_clEvEUlS4_S4_E_EESt5arrayIPcLm2EEEEviT0_T1_,"ax",@progbits
	.align	128
        .global         _ZN2at6native29vectorized_elementwise_kernelILi4ENS0_13AUnaryFunctorIN3c104HalfES4_S4_ZZZNS0_21nextafter_kernel_cudaERNS_18TensorIteratorBaseEENKUlvE_clEvENKUlvE2_clEvEUlS4_S4_E_EESt5arrayIPcLm2EEEEviT0_T1_
        .type           _ZN2at6native29vectorized_elementwise_kernelILi4ENS0_13AUnaryFunctorIN3c104HalfES4_S4_ZZZNS0_21nextafter_kernel_cudaERNS_18TensorIteratorBaseEENKUlvE_clEvENKUlvE2_clEvEUlS4_S4_E_EESt5arrayIPcLm2EEEEviT0_T1_,@function
        .size           _ZN2at6native29vectorized_elementwise_kernelILi4ENS0_13AUnaryFunctorIN3c104HalfES4_S4_ZZZNS0_21nextafter_kernel_cudaERNS_18TensorIteratorBaseEENKUlvE_clEvENKUlvE2_clEvEUlS4_S4_E_EESt5arrayIPcLm2EEEEviT0_T1_,(.L_x_31239 - _ZN2at6native29vectorized_elementwise_kernelILi4ENS0_13AUnaryFunctorIN3c104HalfES4_S4_ZZZNS0_21nextafter_kernel_cudaERNS_18TensorIteratorBaseEENKUlvE_clEvENKUlvE2_clEvEUlS4_S4_E_EESt5arrayIPcLm2EEEEviT0_T1_)
        .other          _ZN2at6native29vectorized_elementwise_kernelILi4ENS0_13AUnaryFunctorIN3c104HalfES4_S4_ZZZNS0_21nextafter_kernel_cudaERNS_18TensorIteratorBaseEENKUlvE_clEvENKUlvE2_clEvEUlS4_S4_E_EESt5arrayIPcLm2EEEEviT0_T1_,@"STO_CUDA_ENTRY STV_DEFAULT"
_ZN2at6native29vectorized_elementwise_kernelILi4ENS0_13AUnaryFunctorIN3c104HalfES4_S4_ZZZNS0_21nextafter_kernel_cudaERNS_18TensorIteratorBaseEENKUlvE_clEvENKUlvE2_clEvEUlS4_S4_E_EESt5arrayIPcLm2EEEEviT0_T1_:
.text._ZN2at6native29vectorized_elementwise_kernelILi4ENS0_13AUnaryFunctorIN3c104HalfES4_S4_ZZZNS0_21nextafter_kernel_cudaERNS_18TensorIteratorBaseEENKUlvE_clEvENKUlvE2_clEvEUlS4_S4_E_EESt5arrayIPcLm2EEEEviT0_T1_:
        /* <DEDUP_REMOVED lines=90> */
.L_x_23117:
[----:B------:R-:W-:-:S05]  /*05a0*/  FADD.FTZ R2, R2, R3 ;  /* 0x0000000302027221 */ /* 0x000fca0000010000 */
[----:B------:R-:W-:-:S04]  /*05b0*/  F2FP.F16.F32.PACK_AB R2, RZ, R2 ;  /* 0x00000002ff02723e */ /* 0x000fc800000000ff */
[----:B------:R-:W-:-:S07]  /*05c0*/  PRMT R6, R2, 0x7610, R6 ;  /* 0x0000761002067816 */ /* 0x000fce0000000006 */
.L_x_23116:
[----:B------:R-:W-:Y:S05]  /*05d0*/  BSYNC.RECONVERGENT B1 ;  /* 0x0000000000017941 */ /* 0x000fea0003800200 */
.L_x_23115:
        /* <DEDUP_REMOVED lines=22> */
.L_x_23120:
[----:B------:R-:W-:-:S05]  /*0740*/  FADD.FTZ R2, R3, R2 ;  /* 0x0000000203027221 */ /* 0x000fca0000010000 */
[----:B------:R-:W-:-:S04]  /*0750*/  F2FP.F16.F32.PACK_AB R2, RZ, R2 ;  /* 0x00000002ff02723e */ /* 0x000fc800000000ff */
[----:B------:R-:W-:-:S07]  /*0760*/  PRMT R8, R2, 0x7610, R8 ;  /* 0x0000761002087816 */ /* 0x000fce0000000008 */
.L_x_23119:
[----:B------:R-:W-:Y:S05]  /*0770*/  BSYNC.RECONVERGENT B1 ;  /* 0x0000000000017941 */ /* 0x000fea0003800200 */
.L_x_23118:
        /* <DEDUP_REMOVED lines=22> */
.L_x_23123:
[----:B------:R-:W-:-:S05]  /*08e0*/  FADD.FTZ R0, R3, R0 ;  /* 0x0000000003007221 */ /* 0x000fca0000010000 */
[----:B------:R-:W-:-:S07]  /*08f0*/  F2FP.F16.F32.PACK_AB R0, RZ, R0 ;  /* 0x00000000ff00723e */ /* 0x000fce00000000ff */
.L_x_23122:
[----:B------:R-:W-:Y:S05]  /*0900*/  BSYNC.RECONVERGENT B1 ;  /* 0x0000000000017941 */ /* 0x000fea0003800200 */
.L_x_23121:
        /* <DEDUP_REMOVED lines=22> */
.L_x_23126:
[----:B------:R-:W-:-:S05]  /*0a70*/  FADD.FTZ R2, R3, R2 ;  /* 0x0000000203027221 */ /* 0x000fca0000010000 */
[----:B------:R-:W-:-:S07]  /*0a80*/  F2FP.F16.F32.PACK_AB R2, RZ, R2 ;  /* 0x00000002ff02723e */ /* 0x000fce00000000ff */
.L_x_23125:
[----:B------:R-:W-:Y:S05]  /*0a90*/  BSYNC.RECONVERGENT B1 ;  /* 0x0000000000017941 */ /* 0x000fea0003800200 */
.L_x_23124:
        /* <DEDUP_REMOVED lines=22> */
.L_x_23129:
[----:B------:R-:W-:-:S05]  /*0c00*/  FADD.FTZ R3, R4, R3 ;  /* 0x0000000304037221 */ /* 0x000fca0000010000 */
[----:B------:R-:W-:-:S07]  /*0c10*/  F2FP.F16.F32.PACK_AB R3, RZ, R3 ;  /* 0x00000003ff03723e */ /* 0x000fce00000000ff */
.L_x_23128:
[----:B------:R-:W-:Y:S05]  /*0c20*/  BSYNC.RECONVERGENT B1 ;  /* 0x0000000000017941 */ /* 0x000fea0003800200 */
.L_x_23127:
        /* <DEDUP_REMOVED lines=22> */
.L_x_23132:
[----:B------:R-:W-:-:S05]  /*0d90*/  FADD.FTZ R4, R5, R4 ;  /* 0x0000000405047221 */ /* 0x000fca0000010000 */
[----:B------:R-:W-:-:S04]  /*0da0*/  F2FP.F16.F32.PACK_AB R4, RZ, R4 ;  /* 0x00000004ff04723e */ /* 0x000fc800000000ff */
[----:B------:R-:W-:-:S07]  /*0db0*/  PRMT R5, R4, 0x7610, R5 ;  /* 0x0000761004057816 */ /* 0x000fce0000000005 */
.L_x_23131:
[----:B------:R-:W-:Y:S05]  /*0dc0*/  BSYNC.RECONVERGENT B1 ;  /* 0x0000000000017941 */ /* 0x000fea0003800200 */
.L_x_23130:
        /* <DEDUP_REMOVED lines=22> */
.L_x_23135:
[----:B------:R-:W-:-:S05]  /*0f30*/  FADD.FTZ R4, R9, R4 ;  /* 0x0000000409047221 */ /* 0x000fca0000010000 */
[----:B------:R-:W-:-:S07]  /*0f40*/  F2FP.F16.F32.PACK_AB R4, RZ, R4 ;  /* 0x00000004ff04723e */ /* 0x000fce00000000ff */
.L_x_23134:
[----:B------:R-:W-:Y:S05]  /*0f50*/  BSYNC.RECONVERGENT B1 ;  /* 0x0000000000017941 */ /* 0x000fea0003800200 */
.L_x_23133:
        /* <DEDUP_REMOVED lines=20> */
.L_x_23137:
[----:B------:R-:W-:-:S05]  /*10a0*/  FADD.FTZ R9, R10, R9 ;  /* 0x000000090a097221 */ /* 0x000fca0000010000 */
[----:B------:R-:W-:-:S04]  /*10b0*/  F2FP.F16.F32.PACK_AB R9, RZ, R9 ;  /* 0x00000009ff09723e */ /* 0x000fc800000000ff */
[----:B------:R-:W-:Y:S01]  /*10c0*/  PRMT R18, R9, 0x7610, R18 ;  /* 0x0000761009127816 */ /* 0x000fe20000000012 */
[----:B------:R-:W-:Y:S06]  /*10d0*/  BRA `(.L_x_23136) ;  /* 0x0000000c00947947 */ /* 0x000fec0003800000 */
.L_x_23114:
        /* <DEDUP_REMOVED lines=27> */
.L_x_23139:
[----:B------:R-:W-:Y:S05]  /*1290*/  BSYNC.RECONVERGENT B1 ;  /* 0x0000000000017941 */ /* 0x000fea0003800200 */
.L_x_23138:
        /* <DEDUP_REMOVED lines=26> */
.L_x_23142:
[----:B------:R-:W-:-:S05]  /*1440*/  FADD.FTZ R2, R2, R3 ;  /* 0x0000000302027221 */ /* 0x000fca0000010000 */
[----:B------:R-:W-:-:S04]  /*1450*/  F2FP.F16.F32.PACK_AB R2, RZ, R2 ;  /* 0x00000002ff02723e */ /* 0x000fc800000000ff */
[----:B------:R-:W-:-:S07]  /*1460*/  PRMT R8, R2, 0x7610, R8 ;  /* 0x0000761002087816 */ /* 0x000fce0000000008 */
.L_x_23141:
[----:B------:R-:W-:Y:S05]  /*1470*/  BSYNC.RECONVERGENT B1 ;  /* 0x0000000000017941 */ /* 0x000fea0003800200 */
.L_x_23140:
        /* <DEDUP_REMOVED lines=26> */
.L_x_23145:
[----:B------:R-:W-:-:S05]  /*1620*/  FADD.FTZ R0, R0, R3 ;  /* 0x0000000300007221 */ /* 0x000fca0000010000 */
[----:B------:R-:W-:-:S07]  /*1630*/  F2FP.F16.F32.PACK_AB R0, RZ, R0 ;  /* 0x00000000ff00723e */ /* 0x000fce00000000ff */
.L_x_23144:
[----:B------:R-:W-:Y:S05]  /*1640*/  BSYNC.RECONVERGENT B1 ;  /* 0x0000000000017941 */ /* 0x000fea0003800200 */
.L_x_23143:
        /* <DEDUP_REMOVED lines=26> */
.L_x_23148:
[----:B------:R-:W-:-:S05]  /*17f0*/  FADD.FTZ R2, R2, R3 ;  /* 0x0000000302027221 */ /* 0x000fca0000010000 */
[----:B------:R-:W-:-:S07]  /*1800*/  F2FP.F16.F32.PACK_AB R2, RZ, R2 ;  /* 0x00000002ff02723e */ /* 0x000fce00000000ff */
.L_x_23147:
[----:B------:R-:W-:Y:S05]  /*1810*/  BSYNC.RECONVERGENT B1 ;  /* 0x0000000000017941 */ /* 0x000fea0003800200 */
.L_x_23146:
        /* <DEDUP_REMOVED lines=25> */
.L_x_23151:
[----:B------:R-:W-:-:S05]  /*19b0*/  FADD.FTZ R3, R3, R4 ;  /* 0x0000000403037221 */ /* 0x000fca0000010000 */
[----:B------:R-:W-:-:S07]  /*19c0*/  F2FP.F16.F32.PACK_AB R3, RZ, R3 ;  /* 0x00000003ff03723e */ /* 0x000fce00000000ff */
.L_x_23150:
[----:B------:R-:W-:Y:S05]  /*19d0*/  BSYNC.RECONVERGENT B1 ;  /* 0x0000000000017941 */ /* 0x000fea0003800200 */
.L_x_23149:
        /* <DEDUP_REMOVED lines=25> */
.L_x_23154:
[----:B------:R-:W-:-:S05]  /*1b70*/  FADD.FTZ R4, R4, R5 ;  /* 0x0000000504047221 */ /* 0x000fca0000010000 */
[----:B------:R-:W-:-:S04]  /*1b80*/  F2FP.F16.F32.PACK_AB R4, RZ, R4 ;  /* 0x00000004ff04723e */ /* 0x000fc800000000ff */
[----:B------:R-:W-:-:S07]  /*1b90*/  PRMT R5, R4, 0x7610, R5 ;  /* 0x0000761004057816 */ /* 0x000fce0000000005 */
.L_x_23153:
[----:B------:R-:W-:Y:S05]  /*1ba0*/  BSYNC.RECONVERGENT B1 ;  /* 0x0000000000017941 */ /* 0x000fea0003800200 */
.L_x_23152:
        /* <DEDUP_REMOVED lines=26> */
.L_x_23157:
[----:B------:R-:W-:-:S05]  /*1d50*/  FADD.FTZ R4, R4, R9 ;  /* 0x0000000904047221 */ /* 0x000fca0000010000 */
[----:B------:R-:W-:-:S07]  /*1d60*/  F2FP.F16.F32.PACK_AB R4, RZ, R4 ;  /* 0x00000004ff04723e */ /* 0x000fce00000000ff */
.L_x_23156:
[----:B------:R-:W-:Y:S05]  /*1d70*/  BSYNC.RECONVERGENT B1 ;  /* 0x0000000000017941 */ /* 0x000fea0003800200 */
.L_x_23155:
        /* <DEDUP_REMOVED lines=24> */
.L_x_23158:
[----:B------:R-:W-:-:S05]  /*1f00*/  FADD.FTZ R9, R9, R10 ;  /* 0x0000000a09097221 */ /* 0x000fca0000010000 */
[----:B------:R-:W-:-:S04]  /*1f10*/  F2FP.F16.F32.PACK_AB R9, RZ, R9 ;  /* 0x00000009ff09723e */ /* 0x000fc800000000ff */
[----:B------:R-:W-:-:S07]  /*1f20*/  PRMT R18, R9, 0x7610, R18 ;  /* 0x0000761009127816 */ /* 0x000fce0000000012 */
.L_x_23136:
[----:B------:R-:W-:Y:S05]  /*1f30*/  BSYNC.RECONVERGENT B0 ;  /* 0x0000000000007941 */ /* 0x000fea0003800200 */
.L_x_23113:
        /* <DEDUP_REMOVED lines=21> */
.L_x_23161:
[----:B------:R-:W-:-:S13]  /*2090*/  ISETP.GE.U32.AND P0, PT, R17, R16, PT ;  /* 0x000000101100720c */ /* 0x000fda0003f06070 */
[----:B------:R-:W-:Y:S05]  /*20a0*/  @P0 BRA `(.L_x_23163) ;  /* 0x0000000000300947 */ /* 0x000fea0003800000 */
[----:B01----:R-:W0:Y:S01]  /*20b0*/  LDC.64 R6, c[0x0][0x388] ;  /* 0x0000e200ff067b82 */ /* 0x003e220000000a00 */
[----:B------:R-:W-:Y:S02]  /*20c0*/  IMAD.IADD R9, R15, 0x1, R17 ;  /* 0x000000010f097824 */ /* 0x000fe400078e0211 */
[----:B------:R-:W-:Y:S02]  /*20d0*/  VIADD R17, R17, 0x80 ;  /* 0x0000008011117836 */ /* 0x000fe40000000000 */
[----:B0-----:R-:W-:-:S05]  /*20e0*/  IMAD.WIDE.U32 R6, R9, 0x2, R6 ;  /* 0x0000000209067825 */ /* 0x001fca00078e0006 */
[----:B------:R1:W-:Y:S02]  /*20f0*/  STG.E.U16 desc[UR4][R6.64], R2 ;  /* 0x0000000206007986 */ /* 0x0003e4000c101504 */
.L_x_23162:
[----:B------:R-:W-:-:S13]  /*2100*/  ISETP.GE.U32.AND P0, PT, R17, R16, PT ;  /* 0x000000101100720c */ /* 0x000fda0003f06070 */
[----:B------:R-:W-:Y:S05]  /*2110*/  @P0 BRA `(.L_x_23164) ;  /* 0x0000000000340947 */ /* 0x000fea0003800000 */
[----:B01----:R-:W0:Y:S01]  /*2120*/  LDC.64 R6, c[0x0][0x388] ;  /* 0x0000e200ff067b82 */ /* 0x003e220000000a00 */
[----:B------:R-:W-:Y:S02]  /*2130*/  IMAD.IADD R9, R15, 0x1, R17 ;  /* 0x000000010f097824 */ /* 0x000fe400078e0211 */
[----:B------:R-:W-:Y:S02]  /*2140*/  VIADD R17, R17, 0x80 ;  /* 0x0000008011117836 */ /* 0x000fe40000000000 */
[----:B0-----:R-:W-:-:S05]  /*2150*/  IMAD.WIDE.U32 R6, R9, 0x2, R6 ;  /* 0x0000000209067825 */ /* 0x001fca00078e0006 */
[----:B------:R2:W-:Y:S02]  /*2160*/  STG.E.U16 desc[UR4][R6.64], R3 ;  /* 0x0000000306007986 */ /* 0x0005e4000c101504 */
.L_x_23163:
        /* <DEDUP_REMOVED lines=8> */
.L_x_23164:
[----:B------:R-:W-:Y:S05]  /*21f0*/  BSYNC.RELIABLE B1 ;  /* 0x0000000000017941 */ /* 0x000fea0003800100 */
.L_x_23160:
[----:B------:R-:W-:-:S13]  /*2200*/  ISETP.GE.U32.AND P0, PT, R17, R16, PT ;  /* 0x000000101100720c */ /* 0x000fda0003f06070 */
[----:B-12---:R-:W1:Y:S01]  /*2210*/  @!P0 LDC.64 R2, c[0x0][0x388] ;  /* 0x0000e200ff028b82 */ /* 0x006e620000000a00 */
[----:B------:R-:W-:Y:S02]  /*2220*/  @!P0 IMAD.IADD R5, R15, 0x1, R17 ;  /* 0x000000010f058824 */ /* 0x000fe400078e0211 */
[----:B------:R-:W-:Y:S02]  /*2230*/  @!P0 VIADD R17, R17, 0x80 ;  /* 0x0000008011118836 */ /* 0x000fe40000000000 */
[----:B-1----:R-:W-:-:S05]  /*2240*/  @!P0 IMAD.WIDE.U32 R2, R5, 0x2, R2 ;  /* 0x0000000205028825 */ /* 0x002fca00078e0002 */
[----:B------:R3:W-:Y:S02]  /*2250*/  @!P0 STG.E.U16 desc[UR4][R2.64], R4 ;  /* 0x0000000402008986 */ /* 0x0007e4000c101504 */
.L_x_23165:
[----:B------:R-:W-:Y:S05]  /*2260*/  BSYNC.RECONVERGENT B0 ;  /* 0x0000000000007941 */ /* 0x000fea0003800200 */
.L_x_23159:
        /* <DEDUP_REMOVED lines=8> */
.L_x_23112:
[----:B------:R-:W0:Y:S01]  /*22f0*/  S2R R0, SR_TID.X ;  /* 0x0000000000007919 */ /* 0x000e220000002100 */
[----:B------:R-:W1:Y:S02]  /*2300*/  LDC.64 R2, c[0x0][0x390] ;  /* 0x0000e400ff027b82 */ /* 0x000e640000000a00 */
[----:B-1----:R-:W-:-:S04]  /*2310*/  IMAD.WIDE.U32 R2, R15, 0x2, R2 ;  /* 0x000000020f027825 */ /* 0x002fc800078e0002 */
[----:B0-----:R-:W-:-:S05]  /*2320*/  IMAD.WIDE.U32 R8, R0, 0x8, R2 ;  /* 0x0000000800087825 */ /* 0x001fca00078e0002 */
[----:B------:R0:W5:Y:S04]  /*2330*/  LDG.E.64 R4, desc[UR4][R8.64] ;  /* 0x0000000408047981 */ /* 0x000168000c1e1b00 */
[----:B------:R0:W5:Y:S01]  /*2340*/  LDG.E.64 R2, desc[UR4][R8.64+0x400] ;  /* 0x0004000408027981 */ /* 0x000162000c1e1b00 */
        /* <DEDUP_REMOVED lines=10> */
[----:B------:R-:W-:-:S02]  /*23f0*/  HADD2.F32 R9, -RZ, R2.H0_H0 ;  /* 0x20000002ff097230 */ /* 0x000fc40000004100 */
[C---:B------:R-:W-:Y:S01]  /*2400*/  FADD.FTZ R11, R6.reuse, R11 ;  /* 0x0000000b060b7221 */ /* 0x040fe20000010000 */
[----:B------:R-:W-:Y:S02]  /*2410*/  HADD2.F32 R13, -RZ, R2.H1_H1 ;  /* 0x30000002ff0d7230 */ /* 0x000fe40000004100 */
[----:B------:R-:W-:Y:S01]  /*2420*/  FADD.FTZ R2, R6, R5 ;  /* 0x0000000506027221 */ /* 0x000fe20000010000 */
[--C-:B------:R-:W-:Y:S01]  /*2430*/  HADD2.F32 R17, -RZ, R3.reuse.H0_H0 ;  /* 0x20000003ff117230 */ /* 0x100fe20000004100 */
[----:B------:R-:W-:Y:S01]  /*2440*/  F2FP.F16.F32.PACK_AB R7, R4, R7 ;  /* 0x000000070407723e */ /* 0x000fe200000000ff */
        /* <DEDUP_REMOVED lines=11> */
[C---:B------:R-:W-:Y:S02]  /*2500*/  PRMT R12, R9.reuse, 0x7632, R12 ;  /* 0x00007632090c7816 */ /* 0x040fe4000000000c */
[----:B------:R-:W-:-:S02]  /*2510*/  PRMT R5, R9, 0x7610, R5 ;  /* 0x0000761009057816 */ /* 0x000fc40000000005 */
[C---:B------:R-:W-:Y:S02]  /*2520*/  PRMT R18, R6.reuse, 0x7632, R18 ;  /* 0x0000763206127816 */ /* 0x040fe40000000012 */
[----:B------:R-:W-:Y:S01]  /*2530*/  PRMT R11, R6, 0x7610, R11 ;  /* 0x00007610060b7816 */ /* 0x000fe2000000000b */
[----:B------:R-:W-:Y:S06]  /*2540*/  BRA `(.L_x_23167) ;  /* 0x0000001400507947 */ /* 0x000fec0003800000 */
.L_x_23166:
        /* <DEDUP_REMOVED lines=22> */
.L_x_23170:
[----:B------:R-:W-:-:S05]  /*26b0*/  FADD.FTZ R7, R6, R7 ;  /* 0x0000000706077221 */ /* 0x000fca0000010000 */
[----:B------:R-:W-:-:S07]  /*26c0*/  F2FP.F16.F32.PACK_AB R7, RZ, R7 ;  /* 0x00000007ff07723e */ /* 0x000fce00000000ff */
.L_x_23171:
[----:B------:R-:W-:Y:S05]  /*26d0*/  BSYNC.RECONVERGENT B1 ;  /* 0x0000000000017941 */ /* 0x000fea0003800200 */
.L_x_23169:
        /* <DEDUP_REMOVED lines=16> */
.L_x_23173:
[----:B------:R-:W-:-:S05]  /*27e0*/  FADD.FTZ R19, R6, R19 ;  /* 0x0000001306137221 */ /* 0x000fca0000010000 */
[----:B------:R-:W-:-:S04]  /*27f0*/  F2FP.F16.F32.PACK_AB R19, RZ, R19 ;  /* 0x00000013ff13723e */ /* 0x000fc800000000ff */
[----:B------:R-:W-:-:S07]  /*2800*/  PRMT R8, R19, 0x7610, R8 ;  /* 0x0000761013087816 */ /* 0x000fce0000000008 */
.L_x_23174:
[----:B------:R-:W-:Y:S05]  /*2810*/  BSYNC.RECONVERGENT B1 ;  /* 0x0000000000017941 */ /* 0x000fea0003800200 */
.L_x_23172:
        /* <DEDUP_REMOVED lines=15> */
.L_x_23176:
[----:B------:R-:W-:-:S05]  /*2910*/  FADD.FTZ R13, R6, R13 ;  /* 0x0000000d060d7221 */ /* 0x000fca0000010000 */
[----:B------:R-:W-:-:S04]  /*2920*/  F2FP.F16.F32.PACK_AB R13, RZ, R13 ;  /* 0x0000000dff0d723e */ /* 0x000fc800000000ff */
[----:B------:R-:W-:-:S07]  /*2930*/  PRMT R4, R13, 0x7610, R4 ;  /* 0x000076100d047816 */ /* 0x000fce0000000004 */
.L_x_23177:
[----:B------:R-:W-:Y:S05]  /*2940*/  BSYNC.RECONVERGENT B1 ;  /* 0x0000000000017941 */ /* 0x000fea0003800200 */
.L_x_23175:
        /* <DEDUP_REMOVED lines=16> */
.L_x_23179:
[----:B------:R-:W-:-:S05]  /*2a50*/  FADD.FTZ R13, R6, R13 ;  /* 0x0000000d060d7221 */ /* 0x000fca0000010000 */
[----:B------:R-:W-:-:S07]  /*2a60*/  F2FP.F16.F32.PACK_AB R13, RZ, R13 ;  /* 0x0000000dff0d723e */ /* 0x000fce00000000ff */
.L_x_23180:
[----:B------:R-:W-:Y:S05]  /*2a70*/  BSYNC.RECONVERGENT B1 ;  /* 0x0000000000017941 */ /* 0x000fea0003800200 */
.L_x_23178:
        /* <DEDUP_REMOVED lines=15> */
.L_x_23182:
[----:B------:R-:W-:-:S05]  /*2b70*/  FADD.FTZ R5, R6, R5 ;  /* 0x0000000506057221 */ /* 0x000fca0000010000 */
[----:B------:R-:W-:-:S07]  /*2b80*/  F2FP.F16.F32.PACK_AB R5, RZ, R5 ;  /* 0x00000005ff05723e */ /* 0x000fce00000000ff */
.L_x_23183:
[----:B------:R-:W-:Y:S05]  /*2b90*/  BSYNC.RECONVERGENT B1 ;  /* 0x0000000000017941 */ /* 0x000fea0003800200 */
.L_x_23181:
        /* <DEDUP_REMOVED lines=16> */
.L_x_23185:
[----:B------:R-:W-:-:S05]  /*2ca0*/  FADD.FTZ R17, R6, R17 ;  /* 0x0000001106117221 */ /* 0x000fca0000010000 */
[----:B------:R-:W-:-:S04]  /*2cb0*/  F2FP.F16.F32.PACK_AB R17, RZ, R17 ;  /* 0x00000011ff11723e */ /* 0x000fc800000000ff */
[----:B------:R-:W-:-:S07]  /*2cc0*/  PRMT R12, R17, 0x7610, R12 ;  /* 0x00007610110c7816 */ /* 0x000fce000000000c */
.L_x_23186:
[----:B------:R-:W-:Y:S05]  /*2cd0*/  BSYNC.RECONVERGENT B1 ;  /* 0x0000000000017941 */ /* 0x000fea0003800200 */
.L_x_23184:
        /* <DEDUP_REMOVED lines=16> */
.L_x_23188:
[----:B------:R-:W-:-:S05]  /*2de0*/  FADD.FTZ R11, R6, R11 ;  /* 0x0000000b060b7221 */ /* 0x000fca0000010000 */
[----:B------:R-:W-:-:S07]  /*2df0*/  F2FP.F16.F32.PACK_AB R11, RZ, R11 ;  /* 0x0000000bff0b723e */ /* 0x000fce00000000ff */
.L_x_23189:
[----:B------:R-:W-:Y:S05]  /*2e00*/  BSYNC.RECONVERGENT B1 ;  /* 0x0000000000017941 */ /* 0x000fea0003800200 */
.L_x_23187:
        /* <DEDUP_REMOVED lines=14> */
.L_x_23190:
[----:B------:R-:W-:-:S05]  /*2ef0*/  FADD.FTZ R6, R6, R17 ;  /* 0x0000001106067221 */ /* 0x000fca0000010000 */
[----:B------:R-:W-:-:S04]  /*2f00*/  F2FP.F16.F32.PACK_AB R6, RZ, R6 ;  /* 0x00000006ff06723e */ /* 0x000fc800000000ff */
[----:B------:R-:W-:Y:S01]  /*2f10*/  PRMT R18, R6, 0x7610, R18 ;  /* 0x0000761006127816 */ /* 0x000fe20000000012 */
[----:B------:R-:W-:Y:S06]  /*2f20*/  BRA `(.L_x_23191) ;  /* 0x0000000800d47947 */ /* 0x000fec0003800000 */
.L_x_23168:
[--C-:B------:R-:W-:Y:S01]  /*2f30*/  HADD2.F32 R7, -RZ, R4.reuse.H0_H0 ;  /* 0x20000004ff077230 */ /* 0x100fe20000004100 */
[----:B------:R-:W-:Y:S01]  /*2f40*/  BSSY.RECONVERGENT B1, `(.L_x_23192) ;  /* 0x0000015000017945 */ /* 0x000fe20003800200 */
[----:B------:R-:W-:-:S03]  /*2f50*/  HADD2.F32 R19, -RZ, R4.H1_H1 ;  /* 0x30000004ff137230 */ /* 0x000fc60000004100 */
[----:B------:R-:W-:Y:S02]  /*2f60*/  FSETP.NAN.FTZ.AND P0, PT, R7, R7, PT ;  /* 0x000000070700720b */ /* 0x000fe40003f18000 */
[----:B------:R-:W-:-:S11]  /*2f70*/  FSETP.NAN.FTZ.AND P2, PT, R19, R19, PT ;  /* 0x000000131300720b */ /* 0x000fd60003f58000 */
[----:B------:R-:W-:-:S05]  /*2f80*/  @P0 FADD.FTZ R7, R6, R7 ;  /* 0x0000000706070221 */ /* 0x000fca0000010000 */
[----:B------:R-:W-:Y:S01]  /*2f90*/  @P0 F2FP.F16.F32.PACK_AB R7, RZ, R7 ;  /* 0x00000007ff07023e */ /* 0x000fe200000000ff */
[----:B------:R-:W-:Y:S06]  /*2fa0*/  @P0 BRA `(.L_x_23193) ;  /* 0x0000000000380947 */ /* 0x000fec0003800000 */
        /* <DEDUP_REMOVED lines=13> */
[----:B------:R-:W-:-:S07]  /*3080*/  IMAD.IADD R7, R18, 0x1, R7 ;  /* 0x0000000112077824 */ /* 0x000fce00078e0207 */
.L_x_23193:
[----:B------:R-:W-:Y:S05]  /*3090*/  BSYNC.RECONVERGENT B1 ;  /* 0x0000000000017941 */ /* 0x000fea0003800200 */
.L_x_23192:
[----:B------:R-:W-:Y:S04]  /*30a0*/  BSSY.RECONVERGENT B1, `(.L_x_23194) ;  /* 0x0000015000017945 */ /* 0x000fe80003800200 */
        /* <DEDUP_REMOVED lines=17> */
.L_x_23195:
[----:B------:R-:W-:-:S05]  /*31c0*/  FADD.FTZ R19, R6, R19 ;  /* 0x0000001306137221 */ /* 0x000fca0000010000 */
[----:B------:R-:W-:-:S04]  /*31d0*/  F2FP.F16.F32.PACK_AB R19, RZ, R19 ;  /* 0x00000013ff13723e */ /* 0x000fc800000000ff */
[----:B------:R-:W-:-:S07]  /*31e0*/  PRMT R8, R19, 0x7610, R8 ;  /* 0x0000761013087816 */ /* 0x000fce0000000008 */
.L_x_23196:
[----:B------:R-:W-:Y:S05]  /*31f0*/  BSYNC.RECONVERGENT B1 ;  /* 0x0000000000017941 */ /* 0x000fea0003800200 */
.L_x_23194:
        /* <DEDUP_REMOVED lines=20> */
.L_x_23198:
[----:B------:R-:W-:-:S05]  /*3340*/  FADD.FTZ R13, R6, R13 ;  /* 0x0000000d060d7221 */ /* 0x000fca0000010000 */
[----:B------:R-:W-:-:S04]  /*3350*/  F2FP.F16.F32.PACK_AB R13, RZ, R13 ;  /* 0x0000000dff0d723e */ /* 0x000fc800000000ff */
[----:B------:R-:W-:-:S07]  /*3360*/  PRMT R4, R13, 0x7610, R4 ;  /* 0x000076100d047816 */ /* 0x000fce0000000004 */
.L_x_23199:
[----:B------:R-:W-:Y:S05]  /*3370*/  BSYNC.RECONVERGENT B1 ;  /* 0x0000000000017941 */ /* 0x000fea0003800200 */
.L_x_23197:
        /* <DEDUP_REMOVED lines=20> */
.L_x_23201:
[----:B------:R-:W-:-:S05]  /*34c0*/  FADD.FTZ R13, R6, R13 ;  /* 0x0000000d060d7221 */ /* 0x000fca0000010000 */
[----:B------:R-:W-:-:S07]  /*34d0*/  F2FP.F16.F32.PACK_AB R13, RZ, R13 ;  /* 0x0000000dff0d723e */ /* 0x000fce00000000ff */
.L_x_23202:
[----:B------:R-:W-:Y:S05]  /*34e0*/  BSYNC.RECONVERGENT B1 ;  /* 0x0000000000017941 */ /* 0x000fea0003800200 */
.L_x_23200:
        /* <DEDUP_REMOVED lines=19> */
.L_x_23204:
[----:B------:R-:W-:-:S05]  /*3620*/  FADD.FTZ R5, R6, R5 ;  /* 0x0000000506057221 */ /* 0x000fca0000010000 */
[----:B------:R-:W-:-:S07]  /*3630*/  F2FP.F16.F32.PACK_AB R5, RZ, R5 ;  /* 0x00000005ff05723e */ /* 0x000fce00000000ff */
.L_x_23205:
[----:B------:R-:W-:Y:S05]  /*3640*/  BSYNC.RECONVERGENT B1 ;  /* 0x0000000000017941 */ /* 0x000fea0003800200 */
.L_x_23203:
        /* <DEDUP_REMOVED lines=20> */
.L_x_23207:
[----:B------:R-:W-:-:S05]  /*3790*/  FADD.FTZ R17, R6, R17 ;  /* 0x0000001106117221 */ /* 0x000fca0000010000 */
[----:B------:R-:W-:-:S04]  /*37a0*/  F2FP.F16.F32.PACK_AB R17, RZ, R17 ;  /* 0x00000011ff11723e */ /* 0x000fc800000000ff */
[----:B------:R-:W-:-:S07]  /*37b0*/  PRMT R12, R17, 0x7610, R12 ;  /* 0x00007610110c7816 */ /* 0x000fce000000000c */
.L_x_23208:
[----:B------:R-:W-:Y:S05]  /*37c0*/  BSYNC.RECONVERGENT B1 ;  /* 0x0000000000017941 */ /* 0x000fea0003800200 */
.L_x_23206:
        /* <DEDUP_REMOVED lines=19> */
.L_x_23210:
[----:B------:R-:W-:-:S05]  /*3900*/  FADD.FTZ R11, R6, R11 ;  /* 0x0000000b060b7221 */ /* 0x000fca0000010000 */
[----:B------:R-:W-:-:S07]  /*3910*/  F2FP.F16.F32.PACK_AB R11, RZ, R11 ;  /* 0x0000000bff0b723e */ /* 0x000fce00000000ff */
.L_x_23211:
[----:B------:R-:W-:Y:S05]  /*3920*/  BSYNC.RECONVERGENT B1 ;  /* 0x0000000000017941 */ /* 0x000fea0003800200 */
.L_x_23209:
        /* <DEDUP_REMOVED lines=18> */
.L_x_23212:
[----:B------:R-:W-:-:S05]  /*3a50*/  FADD.FTZ R6, R6, R17 ;  /* 0x0000001106067221 */ /* 0x000fca0000010000 */
[----:B------:R-:W-:-:S04]  /*3a60*/  F2FP.F16.F32.PACK_AB R6, RZ, R6 ;  /* 0x00000006ff06723e */ /* 0x000fc800000000ff */
[----:B------:R-:W-:-:S07]  /*3a70*/  PRMT R18, R6, 0x7610, R18 ;  /* 0x0000761006127816 */ /* 0x000fce0000000012 */
.L_x_23191:
[----:B------:R-:W-:Y:S05]  /*3a80*/  BSYNC.RECONVERGENT B0 ;  /* 0x0000000000007941 */ /* 0x000fea0003800200 */
.L_x_23167:
        /* <DEDUP_REMOVED lines=10> */
.L_x_23213:
        /* <DEDUP_REMOVED lines=13> */
.L_x_31239:


//--------------------- .text._ZN2at6native29vectorized_elementwise_kernelILi8ENS0_13AUnaryFunctorIN3c104HalfES4_S4_ZZZNS0_21nextafter_kernel_cudaERNS_18TensorIteratorBaseEENKUlvE_clEvENKUlvE2_clEvEUlS4_S4_E_EESt5arrayIPcLm2EEEEviT0_T1_ --------------------------
	.section	.text._ZN2at6native29vectorized_elementwise_kernelILi8ENS0_13AUnaryFunctorIN3c104HalfES4_S4_ZZZNS0_21nextafter_kernel_cudaERNS_18TensorIteratorBaseEENKUlvE_clEvENKUlvE2_clEvEUlS4_S4_E_EESt5arrayIPcLm2EEEEviT0_T1_,"ax",@progbits
	.align	128
        .global         _ZN2at6native29vectorized_elementwise_kernelILi8ENS0_13AUnaryFunctorIN3c104HalfES4_S4_ZZZNS0_21nextafter_kernel_cudaERNS_18TensorIteratorBaseEENKUlvE_clEvENKUlvE2_clEvEUlS4_S4_E_EESt5arrayIPcLm2EEEEviT0_T1_
        .type           _ZN2at6native29vectorized_elementwise_kernelILi8ENS0_13AUnaryFunctorIN3c104HalfES4_S4_ZZZNS0_21nextafter_kernel_cudaERNS_18TensorIteratorBaseEENKUlvE_clEvENKUlvE2_clEvEUlS4_S4_E_EESt5arrayIPcLm2EEEEviT0_T1_,@function
        .size           _ZN2at6native29vectorized_elementwise_kernelILi8ENS0_13AUnaryFunctorIN3c104HalfES4_S4_ZZZNS0_21nextafter_kernel_cudaERNS_18TensorIteratorBaseEENKUlvE_clEvENKUlvE2_clEvEUlS4_S4_E_EESt5arrayIPcLm2EEEEviT0_T1_,(.L_x_31240 - _ZN2at6native29vectorized_elementwise_kernelILi8ENS0_13AUnaryFunctorIN3c104HalfES4_S4_ZZZNS0_21nextafter_kernel_cudaERNS_18TensorIteratorBaseEENKUlvE_clEvENKUlvE2_clEvEUlS4_S4_E_EESt5arrayIPcLm2EEEEviT0_T1_)
        .other          _ZN2at6native29vectorized_elementwise_kernelILi8ENS0_13AUnaryFunctorIN3c104HalfES4_S4_ZZZNS0_21nextafter_kernel_cudaERNS_18TensorIteratorBaseEENKUlvE_clEvENKUlvE2_clEvEUlS4_S4_E_EESt5arrayIPcLm2EEEEviT0_T1_,@"STO_CUDA_ENTRY STV_DEFAULT"
_ZN2at6native29vectorized_elementwise_kernelILi8ENS0_13AUnaryFunctorIN3c104HalfES4_S4_ZZZNS0_21nextafter_kernel_cudaERNS_18TensorIteratorBaseEENKUlvE_clEvENKUlvE2_clEvEUlS4_S4_E_EESt5arrayIPcLm2EEEEviT0_T1_:
.text._ZN2at6native29vectorized_elementwise_kernelILi8ENS0_13AUnaryFunctorIN3c104HalfES4_S4_ZZZNS0_21nextafter_kernel_cudaERNS_18TensorIteratorBaseEENKUlvE_clEvENKUlvE2_clEvEUlS4_S4_E_EESt5arrayIPcLm2EEEEviT0_T1_:
[----:B------:R-:W-:Y:S01]  /*0000*/  LDC R1, c[0x0][0x37c] ;  /* 0x0000df00ff017b82 */ /* 0x000fe20000000800 */
[----:B------:R-:W-:Y:S05]  /*0010*/  EXIT ;  /* 0x000000000000794d */ /* 0x000fea0003800000 */
.L_x_23214:
        /* <DEDUP_REMOVED lines=14> */
.L_x_31240:


//--------------------- .text._ZN2at6native18elementwise_kernelILi128ELi4EZNS0_15gpu_kernel_implINS0_13BinaryFunctorIN3c108BFloat16ES5_S5_ZZZNS0_21nextafter_kernel_cudaERNS_18TensorIteratorBaseEENKUlvE_clEvENKUlvE1_clEvEUlS5_S5_E_EEEEvS7_RKT_EUliE_EEviT1_ --------------------------
	.section	.text._ZN2at6native18elementwise_kernelILi128ELi4EZNS0_15gpu_kernel_implINS0_13BinaryFunctorIN3c108BFloat16ES5_S5_ZZZNS0_21nextafter_kernel_cudaERNS_18TensorIteratorBaseEENKUlvE_clEvENKUlvE1_clEvEUlS5_S5_E_EEEEvS7_RKT_EUliE_EEviT1_,"ax",@progbits
	.align	128
        .global         _ZN2at6native18elementwise_kernelILi128ELi4EZNS0_15gpu_kernel_implINS0_13BinaryFunctorIN3c108BFloat16ES5_S5_ZZZNS0_21nextafter_kernel_cudaERNS_18TensorIteratorBaseEENKUlvE_clEvENKUlvE1_clEvEUlS5_S5_E_EEEEvS7_RKT_EUliE_EEviT1_
        .type           _ZN2at6native18elementwise_kernelILi128ELi4EZNS0_15gpu_kernel_implINS0_13BinaryFunctorIN3c108BFloat16ES5_S5_ZZZNS0_21nextafter_kernel_cudaERNS_18TensorIteratorBaseEENKUlvE_clEvENKUlvE1_clEvEUlS5_S5_E_EEEEvS7_RKT_EUliE_EEviT1_,@function
        .size           _ZN2at6native18elementwise_kernelILi128ELi4EZNS0_15gpu_kernel_implINS0_13BinaryFunctorIN3c108BFloat16ES5_S5_ZZZNS0_21nextafter_kernel_cudaERNS_18TensorIteratorBaseEENKUlvE_clEvENKUlvE1_clEvEUlS5_S5_E_EEEEvS7_RKT_EUliE_EEviT1_,(.L_x_31241 - _ZN2at6native18elementwise_kernelILi128ELi4EZNS0_15gpu_kernel_implINS0_13BinaryFunctorIN3c108BFloat16ES5_S5_ZZZNS0_21nextafter_kernel_cudaERNS_18TensorIteratorBaseEENKUlvE_clEvENKUlvE1_clEvEUlS5_S5_E_EEEEvS7_RKT_EUliE_EEviT1_)
        .other          _ZN2at6native18elementwise_kernelILi128ELi4EZNS0_15gpu_kernel_implINS0_13BinaryFunctorIN3c108BFloat16ES5_S5_ZZZNS0_21nextafter_kernel_cudaERNS_18TensorIteratorBaseEENKUlvE_clEvENKUlvE1_clEvEUlS5_S5_E_EEEEvS7_RKT_EUliE_EEviT1_,@"STO_CUDA_ENTRY STV_DEFAULT"
_ZN2at6native18elementwise_kernelILi128ELi4EZNS0_15gpu_kernel_implINS0_13BinaryFunctorIN3c108BFloat16ES5_S5_ZZZNS0_21nextafter_kernel_cudaERNS_18TensorIteratorBaseEENKUlvE_clEvENKUlvE1_clEvEUlS5_S5_E_EEEEvS7_RKT_EUliE_EEviT1_:
.text._ZN2at6native18elementwise_kernelILi128ELi4EZNS0_15gpu_kernel_implINS0_13BinaryFunctorIN3c108BFloat16ES5_S5_ZZZNS0_21nextafter_kernel_cudaERNS_18TensorIteratorBaseEENKUlvE_clEvENKUlvE1_clEvEUlS5_S5_E_EEEEvS7_RKT_EUliE_EEviT1_:
        /* <DEDUP_REMOVED lines=371> */
.L_x_23217:
        /* <DEDUP_REMOVED lines=19> */
.L_x_23221:
[----:B------:R-:W2:Y:S02]  /*1860*/  LDG.E.U8 R2, desc[UR36][R2.64] ;  /* 0x0000002402027981 */ /* 0x000ea4000c1e1100 */
[----:B--2---:R-:W-:-:S04]  /*1870*/  I2FP.F32.U32 R0, R2 ;  /* 0x0000000200007245 */ /* 0x004fc80000201000 */
[----:B------:R-:W-:-:S04]  /*1880*/  F2FP.BF16.F32.PACK_AB R0, RZ, R0 ;  /* 0x00000000ff00723e */ /* 0x000fc800000010ff */
[----:B------:R-:W-:Y:S01]  /*1890*/  PRMT R19, R0, 0x7610, R19 ;  /* 0x0000761000137816 */ /* 0x000fe20000000013 */
[----:B------:R-:W-:Y:S06]  /*18a0*/  BRA `(.L_x_23223) ;  /* 0x0000000c00e07947 */ /* 0x000fec0003800000 */
.L_x_23220:
        /* <DEDUP_REMOVED lines=11> */
.L_x_23225:
[----:B------:R-:W2:Y:S02]  /*1960*/  LDG.E R2, desc[UR36][R2.64] ;  /* 0x0000002402027981 */ /* 0x000ea4000c1e1900 */
[----:B--2---:R-:W-:-:S04]  /*1970*/  I2FP.F32.S32 R0, R2 ;  /* 0x0000000200007245 */ /* 0x004fc80000201400 */
[----:B------:R-:W-:-:S04]  /*1980*/  F2FP.BF16.F32.PACK_AB R0, RZ, R0 ;  /* 0x00000000ff00723e */ /* 0x000fc800000010ff */
[----:B------:R-:W-:Y:S01]  /*1990*/  PRMT R19, R0, 0x7610, R19 ;  /* 0x0000761000137816 */ /* 0x000fe20000000013 */
[----:B------:R-:W-:Y:S06]  /*19a0*/  BRA `(.L_x_23223) ;  /* 0x0000000c00a07947 */ /* 0x000fec0003800000 */
.L_x_23224:
[----:B------:R-:W2:Y:S02]  /*19b0*/  LDG.E.U16 R2, desc[UR36][R2.64] ;  /* 0x0000002402027981 */ /* 0x000ea4000c1e1500 */
[----:B--2---:R-:W0:Y:S02]  /*19c0*/  I2F.S16 R0, R2 ;  /* 0x0000000200007306 */ /* 0x004e240000101400 */
[----:B0-----:R-:W-:-:S04]  /*19d0*/  F2FP.BF16.F32.PACK_AB R0, RZ, R0 ;  /* 0x00000000ff00723e */ /* 0x001fc800000010ff */
[----:B------:R-:W-:Y:S01]  /*19e0*/  PRMT R19, R0, 0x7610, R19 ;  /* 0x0000761000137816 */ /* 0x000fe20000000013 */
[----:B------:R-:W-:Y:S06]  /*19f0*/  BRA `(.L_x_23223) ;  /* 0x0000000c008c7947 */ /* 0x000fec0003800000 */
.L_x_23219:
        /* <DEDUP_REMOVED lines=9> */
.L_x_23227:
[----:B------:R-:W2:Y:S02]  /*1a90*/  LDG.E.U16 R0, desc[UR36][R2.64] ;  /* 0x0000002402007981 */ /* 0x000ea4000c1e1500 */
[----:B--2---:R-:W-:-:S05]  /*1aa0*/  HADD2.F32 R0, -RZ, R0.H0_H0 ;  /* 0x20000000ff007230 */ /* 0x004fca0000004100 */
[----:B------:R-:W-:-:S04]  /*1ab0*/  F2FP.BF16.F32.PACK_AB R0, RZ, R0 ;  /* 0x00000000ff00723e */ /* 0x000fc800000010ff */
[----:B------:R-:W-:Y:S01]  /*1ac0*/  PRMT R19, R0, 0x7610, R19 ;  /* 0x0000761000137816 */ /* 0x000fe20000000013 */
[----:B------:R-:W-:Y:S06]  /*1ad0*/  BRA `(.L_x_23223) ;  /* 0x0000000c00547947 */ /* 0x000fec0003800000 */
.L_x_23226:
        /* <DEDUP_REMOVED lines=9> */
.L_x_23229:
[----:B------:R-:W2:Y:S02]  /*1b70*/  LDG.E.U16 R2, desc[UR36][R2.64] ;  /* 0x0000002402027981 */ /* 0x000ea4000c1e1500 */
[----:B--2---:R-:W-:-:S05]  /*1b80*/  HADD2.F32 R0, -RZ, R2.H0_H0 ;  /* 0x20000002ff007230 */ /* 0x004fca0000004100 */
[----:B------:R-:W-:-:S04]  /*1b90*/  F2FP.BF16.F32.PACK_AB R0, RZ, R0 ;  /* 0x00000000ff00723e */ /* 0x000fc800000010ff */
[----:B------:R-:W-:Y:S01]  /*1ba0*/  PRMT R19, R0, 0x7610, R19 ;  /* 0x0000761000137816 */ /* 0x000fe20000000013 */
[----:B------:R-:W-:Y:S06]  /*1bb0*/  BRA `(.L_x_23223) ;  /* 0x0000000c001c7947 */ /* 0x000fec0003800000 */
.L_x_23228:
        /* <DEDUP_REMOVED lines=13> */
.L_x_23218:
        /* <DEDUP_REMOVED lines=14> */
.L_x_23232:
        /* <DEDUP_REMOVED lines=13> */
.L_x_23231:
        /* <DEDUP_REMOVED lines=27> */
.L_x_23234:
        /* <DEDUP_REMOVED lines=14> */
.L_x_23233:
[----:B------:R0:W5:Y:S01]  /*20d0*/  LDG.E.U16 R19, desc[UR36][R2.64] ;  /* 0x0000002402137981 */ /* 0x000162000c1e1500 */
[----:B------:R-:W-:Y:S05]  /*20e0*/  BRA `(.L_x_23223) ;  /* 0x0000000400d07947 */ /* 0x000fea0003800000 */
.L_x_23230:
        /* <DEDUP_REMOVED lines=13> */
.L_x_23237:
        /* <DEDUP_REMOVED lines=21> */
.L_x_23241:
[----:B------:R-:W-:Y:S05]  /*2310*/  BSYNC.RECONVERGENT B1 ;  /* 0x0000000000017941 */ /* 0x000fea0003800200 */
.L_x_23240:
[----:B------:R-:W-:Y:S01]  /*2320*/  IMAD.SHL.U32 R0, R0, 0x100000, RZ ;  /* 0x0010000000007824 */ /* 0x000fe200078e00ff */
[----:B------:R-:W-:-:S04]  /*2330*/  LEA R2, R2, 0x3b800000, 0x17 ;  /* 0x3b80000002027811 */ /* 0x000fc800078eb8ff */
[----:B------:R-:W-:-:S07]  /*2340*/  LOP3.LUT R0, R2, R0, R7, 0xfe, !PT ;  /* 0x0000000002007212 */ /* 0x000fce00078efe07 */
.L_x_23239:
[----:B------:R-:W-:Y:S05]  /*2350*/  BSYNC.RECONVERGENT B0 ;  /* 0x0000000000007941 */ /* 0x000fea0003800200 */
.L_x_23238:
[----:B------:R-:W-:-:S04]  /*2360*/  F2FP.BF16.F32.PACK_AB R0, RZ, R0 ;  /* 0x00000000ff00723e */ /* 0x000fc800000010ff */
[----:B------:R-:W-:Y:S01]  /*2370*/  PRMT R19, R0, 0x7610, R19 ;  /* 0x0000761000137816 */ /* 0x000fe20000000013 */
[----:B------:R-:W-:Y:S06]  /*2380*/  BRA `(.L_x_23223) ;  /* 0x0000000400287947 */ /* 0x000fec0003800000 */
.L_x_23236:
        /* <DEDUP_REMOVED lines=21> */
.L_x_23245:
[----:B------:R-:W-:Y:S05]  /*24e0*/  BSYNC.RECONVERGENT B1 ;  /* 0x0000000000017941 */ /* 0x000fea0003800200 */
.L_x_23244:
[----:B------:R-:W-:Y:S01]  /*24f0*/  IMAD.SHL.U32 R0, R0, 0x200000, RZ ;  /* 0x0020000000007824 */ /* 0x000fe200078e00ff */
[----:B------:R-:W-:-:S04]  /*2500*/  LEA R2, R2, 0x37800000, 0x17 ;  /* 0x3780000002027811 */ /* 0x000fc800078eb8ff */
[----:B------:R-:W-:-:S07]  /*2510*/  LOP3.LUT R0, R2, R0, R7, 0xfe, !PT ;  /* 0x0000000002007212 */ /* 0x000fce00078efe07 */
.L_x_23243:
[----:B------:R-:W-:Y:S05]  /*2520*/  BSYNC.RECONVERGENT B0 ;  /* 0x0000000000007941 */ /* 0x000fea0003800200 */
.L_x_23242:
[----:B------:R-:W-:-:S04]  /*2530*/  F2FP.BF16.F32.PACK_AB R0, RZ, R0 ;  /* 0x00000000ff00723e */ /* 0x000fc800000010ff */
[----:B------:R-:W-:Y:S01]  /*2540*/  PRMT R19, R0, 0x7610, R19 ;  /* 0x0000761000137816 */ /* 0x000fe20000000013 */
[----:B------:R-:W-:Y:S06]  /*2550*/  BRA `(.L_x_23223) ;  /* 0x0000000000b47947 */ /* 0x000fec0003800000 */
.L_x_23235:
[----:B------:R-:W-:-:S09]  /*2560*/  UISETP.NE.AND UP0, UPT, UR4, 0x1c, UPT ;  /* 0x0000001c0400788c */ /* 0x000fd2000bf05270 */
[----:B------:R-:W-:Y:S05]  /*2570*/  BRA.U !UP0, `(.L_x_23246) ;  /* 0x00000001089c7547 */ /* 0x000fea000b800000 */
[----:B------:R-:W-:-:S09]  /*2580*/  UISETP.NE.AND UP0, UPT, UR4, 0x1d, UPT ;  /* 0x0000001d0400788c */ /* 0x000fd2000bf05270 */
[----:B------:R-:W-:Y:S05]  /*2590*/  BRA.U !UP0, `(.L_x_23247) ;  /* 0x0000000108807547 */ /* 0x000fea000b800000 */
[----:B------:R-:W-:-:S09]  /*25a0*/  UISETP.NE.AND UP0, UPT, UR4, 0x2c, UPT ;  /* 0x0000002c0400788c */ /* 0x000fd2000bf05270 */
[----:B------:R-:W-:Y:S05]  /*25b0*/  BRA.U !UP0, `(.L_x_23248) ;  /* 0x0000000108487547 */ /* 0x000fea000b800000 */
.L_x_23222:
        /* <DEDUP_REMOVED lines=16> */
.L_x_23249:
[----:B------:R-:W-:Y:S01]  /*26c0*/  PRMT R19, RZ, 0x7610, R19 ;  /* 0x00007610ff137816 */ /* 0x000fe20000000013 */
[----:B------:R-:W-:Y:S06]  /*26d0*/  BRA `(.L_x_23223) ;  /* 0x0000000000547947 */ /* 0x000fec0003800000 */
.L_x_23248:
        /* <DEDUP_REMOVED lines=8> */
.L_x_23251:
[----:B------:R-:W-:Y:S05]  /*2760*/  BSYNC.RECONVERGENT B0 ;  /* 0x0000000000007941 */ /* 0x000fea0003800200 */
.L_x_23250:
[----:B------:R-:W-:-:S04]  /*2770*/  F2FP.BF16.F32.PACK_AB R0, RZ, R0 ;  /* 0x00000000ff00723e */ /* 0x000fc800000010ff */
[----:B------:R-:W-:Y:S01]  /*2780*/  PRMT R19, R0, 0x7610, R19 ;  /* 0x0000761000137816 */ /* 0x000fe20000000013 */
[----:B------:R-:W-:Y:S06]  /*2790*/  BRA `(.L_x_23223) ;  /* 0x0000000000247947 */ /* 0x000fec0003800000 */
.L_x_23247:
[----:B------:R-:W2:Y:S02]  /*27a0*/  LDG.E.64 R2, desc[UR36][R2.64] ;  /* 0x0000002402027981 */ /* 0x000ea4000c1e1b00 */
[----:B--2---:R-:W0:Y:S02]  /*27b0*/  I2F.U64 R0, R2 ;  /* 0x0000000200007312 */ /* 0x004e240000301000 */
[----:B0-----:R-:W-:-:S04]  /*27c0*/  F2FP.BF16.F32.PACK_AB R0, RZ, R0 ;  /* 0x00000000ff00723e */ /* 0x001fc800000010ff */
[----:B------:R-:W-:Y:S01]  /*27d0*/  PRMT R19, R0, 0x7610, R19 ;  /* 0x0000761000137816 */ /* 0x000fe20000000013 */
[----:B------:R-:W-:Y:S06]  /*27e0*/  BRA `(.L_x_23223) ;  /* 0x0000000000107947 */ /* 0x000fec0003800000 */
.L_x_23246:
[----:B------:R-:W2:Y:S02]  /*27f0*/  LDG.E R2, desc[UR36][R2.64] ;  /* 0x0000002402027981 */ /* 0x000ea4000c1e1900 */
[----:B--2---:R-:W-:-:S04]  /*2800*/  I2FP.F32.U32 R0, R2 ;  /* 0x0000000200007245 */ /* 0x004fc80000201000 */
[----:B------:R-:W-:-:S04]  /*2810*/  F2FP.BF16.F32.PACK_AB R0, RZ, R0 ;  /* 0x00000000ff00723e */ /* 0x000fc800000010ff */
[----:B------:R-:W-:-:S07]  /*2820*/  PRMT R19, R0, 0x7610, R19 ;  /* 0x0000761000137816 */ /* 0x000fce0000000013 */
.L_x_23223:
        /* <DEDUP_REMOVED lines=18> */
.L_x_23255:
[----:B------:R-:W2:Y:S02]  /*2950*/  LDG.E.U8 R2, desc[UR36][R2.64] ;  /* 0x0000002402027981 */ /* 0x000ea4000c1e1100 */
[----:B--2---:R-:W-:-:S04]  /*2960*/  I2FP.F32.U32 R0, R2 ;  /* 0x0000000200007245 */ /* 0x004fc80000201000 */
[----:B------:R-:W-:Y:S01]  /*2970*/  F2FP.BF16.F32.PACK_AB R0, RZ, R0 ;  /* 0x00000000ff00723e */ /* 0x000fe200000010ff */
[----:B------:R-:W-:Y:S06]  /*2980*/  BRA `(.L_x_23257) ;  /* 0x0000000c00a47947 */ /* 0x000fec0003800000 */
.L_x_23254:
        /* <DEDUP_REMOVED lines=10> */
.L_x_23259:
[----:B------:R-:W2:Y:S02]  /*2a30*/  LDG.E R2, desc[UR36][R2.64] ;  /* 0x0000002402027981 */ /* 0x000ea4000c1e1900 */
[----:B--2---:R-:W-:-:S04]  /*2a40*/  I2FP.F32.S32 R0, R2 ;  /* 0x0000000200007245 */ /* 0x004fc80000201400 */
[----:B------:R-:W-:Y:S01]  /*2a50*/  F2FP.BF16.F32.PACK_AB R0, RZ, R0 ;  /* 0x00000000ff00723e */ /* 0x000fe200000010ff */
[----:B------:R-:W-:Y:S06]  /*2a60*/  BRA `(.L_x_23257) ;  /* 0x0000000c006c7947 */ /* 0x000fec0003800000 */
.L_x_23258:
[----:B------:R-:W2:Y:S02]  /*2a70*/  LDG.E.U16 R2, desc[UR36][R2.64] ;  /* 0x0000002402027981 */ /* 0x000ea4000c1e1500 */
[----:B--2---:R-:W0:Y:S02]  /*2a80*/  I2F.S16 R0, R2 ;  /* 0x0000000200007306 */ /* 0x004e240000101400 */
[----:B0-----:R-:W-:Y:S01]  /*2a90*/  F2FP.BF16.F32.PACK_AB R0, RZ, R0 ;  /* 0x00000000ff00723e */ /* 0x001fe200000010ff */
[----:B------:R-:W-:Y:S06]  /*2aa0*/  BRA `(.L_x_23257) ;  /* 0x0000000c005c7947 */ /* 0x000fec0003800000 */
.L_x_23253:
        /* <DEDUP_REMOVED lines=9> */
.L_x_23261:
[----:B------:R-:W2:Y:S02]  /*2b40*/  LDG.E.U16 R0, desc[UR36][R2.64] ;  /* 0x0000002402007981 */ /* 0x000ea4000c1e1500 */
[----:B--2---:R-:W-:-:S05]  /*2b50*/  HADD2.F32 R0, -RZ, R0.H0_H0 ;  /* 0x20000000ff007230 */ /* 0x004fca0000004100 */
[----:B------:R-:W-:Y:S01]  /*2b60*/  F2FP.BF16.F32.PACK_AB R0, RZ, R0 ;  /* 0x00000000ff00723e */ /* 0x000fe200000010ff */
[----:B------:R-:W-:Y:S06]  /*2b70*/  BRA `(.L_x_23257) ;  /* 0x0000000c00287947 */ /* 0x000fec0003800000 */
.L_x_23260:
        /* <DEDUP_REMOVED lines=9> */
.L_x_23263:
[----:B------:R-:W2:Y:S02]  /*2c10*/  LDG.E.U16 R2, desc[UR36][R2.64] ;  /* 0x0000002402027981 */ /* 0x000ea4000c1e1500 */
[----:B--2---:R-:W-:-:S05]  /*2c20*/  HADD2.F32 R0, -RZ, R2.H0_H0 ;  /* 0x20000002ff007230 */ /* 0x004fca0000004100 */
[----:B------:R-:W-:Y:S01]  /*2c30*/  F2FP.BF16.F32.PACK_AB R0, RZ, R0 ;  /* 0x00000000ff00723e */ /* 0x000fe200000010ff */
[----:B------:R-:W-:Y:S06]  /*2c40*/  BRA `(.L_x_23257) ;  /* 0x0000000800f47947 */ /* 0x000fec0003800000 */
.L_x_23262:
        /* <DEDUP_REMOVED lines=12> */
.L_x_23252:
        /* <DEDUP_REMOVED lines=13> */
.L_x_23266:
        /* <DEDUP_REMOVED lines=12> */
.L_x_23265:
        /* <DEDUP_REMOVED lines=27> */
.L_x_23268:
        /* <DEDUP_REMOVED lines=13> */
.L_x_23267:
[----:B------:R0:W5:Y:S01]  /*3120*/  LDG.E.U16 R0, desc[UR36][R2.64] ;  /* 0x0000002402007981 */ /* 0x000162000c1e1500 */
[----:B------:R-:W-:Y:S05]  /*3130*/  BRA `(.L_x_23257) ;  /* 0x0000000400b87947 */ /* 0x000fea0003800000 */
.L_x_23264:
        /* <DEDUP_REMOVED lines=12> */
.L_x_23271:
        /* <DEDUP_REMOVED lines=21> */
.L_x_23275:
[----:B------:R-:W-:Y:S05]  /*3350*/  BSYNC.RECONVERGENT B1 ;  /* 0x0000000000017941 */ /* 0x000fea0003800200 */
.L_x_23274:
[----:B------:R-:W-:Y:S02]  /*3360*/  SHF.L.U32 R0, R0, 0x14, RZ ;  /* 0x0000001400007819 */ /* 0x000fe400000006ff */
[----:B------:R-:W-:-:S04]  /*3370*/  LEA R2, R2, 0x3b800000, 0x17 ;  /* 0x3b80000002027811 */ /* 0x000fc800078eb8ff */
[----:B------:R-:W-:-:S07]  /*3380*/  LOP3.LUT R0, R2, R0, R7, 0xfe, !PT ;  /* 0x0000000002007212 */ /* 0x000fce00078efe07 */
.L_x_23273:
[----:B------:R-:W-:Y:S05]  /*3390*/  BSYNC.RECONVERGENT B0 ;  /* 0x0000000000007941 */ /* 0x000fea0003800200 */
.L_x_23272:
[----:B------:R-:W-:Y:S01]  /*33a0*/  F2FP.BF16.F32.PACK_AB R0, RZ, R0 ;  /* 0x00000000ff00723e */ /* 0x000fe200000010ff */
[----:B------:R-:W-:Y:S06]  /*33b0*/  BRA `(.L_x_23257) ;  /* 0x0000000400187947 */ /* 0x000fec0003800000 */
.L_x_23270:
        /* <DEDUP_REMOVED lines=21> */
.L_x_23279:
[----:B------:R-:W-:Y:S05]  /*3510*/  BSYNC.RECONVERGENT B1 ;  /* 0x0000000000017941 */ /* 0x000fea0003800200 */
.L_x_23278:
[----:B------:R-:W-:Y:S01]  /*3520*/  IMAD.SHL.U32 R0, R0, 0x200000, RZ ;  /* 0x0020000000007824 */ /* 0x000fe200078e00ff */
[----:B------:R-:W-:-:S04]  /*3530*/  LEA R2, R2, 0x37800000, 0x17 ;  /* 0x3780000002027811 */ /* 0x000fc800078eb8ff */
[----:B------:R-:W-:-:S07]  /*3540*/  LOP3.LUT R0, R2, R0, R7, 0xfe, !PT ;  /* 0x0000000002007212 */ /* 0x000fce00078efe07 */
.L_x_23277:
[----:B------:R-:W-:Y:S05]  /*3550*/  BSYNC.RECONVERGENT B0 ;  /* 0x0000000000007941 */ /* 0x000fea0003800200 */
.L_x_23276:
[----:B------:R-:W-:Y:S01]  /*3560*/  F2FP.BF16.F32.PACK_AB R0, RZ, R0 ;  /* 0x00000000ff00723e */ /* 0x000fe200000010ff */
[----:B------:R-:W-:Y:S06]  /*3570*/  BRA `(.L_x_23257) ;  /* 0x0000000000a87947 */ /* 0x000fec0003800000 */
.L_x_23269:
[----:B------:R-:W-:-:S09]  /*3580*/  UISETP.NE.AND UP0, UPT, UR4, 0x1c, UPT ;  /* 0x0000001c0400788c */ /* 0x000fd2000bf05270 */
[----:B------:R-:W-:Y:S05]  /*3590*/  BRA.U !UP0, `(.L_x_23280) ;  /* 0x0000000108947547 */ /* 0x000fea000b800000 */
[----:B------:R-:W-:-:S09]  /*35a0*/  UISETP.NE.AND UP0, UPT, UR4, 0x1d, UPT ;  /* 0x0000001d0400788c */ /* 0x000fd2000bf05270 */
[----:B------:R-:W-:Y:S05]  /*35b0*/  BRA.U !UP0, `(.L_x_23281) ;  /* 0x00000001087c7547 */ /* 0x000fea000b800000 */
[----:B------:R-:W-:-:S09]  /*35c0*/  UISETP.NE.AND UP0, UPT, UR4, 0x2c, UPT ;  /* 0x0000002c0400788c */ /* 0x000fd2000bf05270 */
[----:B------:R-:W-:Y:S05]  /*35d0*/  BRA.U !UP0, `(.L_x_23282) ;  /* 0x0000000108487547 */ /* 0x000fea000b800000 */
.L_x_23256:
        /* <DEDUP_REMOVED lines=16> */
.L_x_23283:
[----:B------:R-:W-:Y:S01]  /*36e0*/  PRMT R0, RZ, 0x7610, R0 ;  /* 0x00007610ff007816 */ /* 0x000fe20000000000 */
[----:B------:R-:W-:Y:S06]  /*36f0*/  BRA `(.L_x_23257) ;  /* 0x0000000000487947 */ /* 0x000fec0003800000 */
.L_x_23282:
        /* <DEDUP_REMOVED lines=8> */
.L_x_23285:
[----:B------:R-:W-:Y:S05]  /*3780*/  BSYNC.RECONVERGENT B0 ;  /* 0x0000000000007941 */ /* 0x000fea0003800200 */
.L_x_23284:
[----:B------:R-:W-:Y:S01]  /*3790*/  F2FP.BF16.F32.PACK_AB R0, RZ, R0 ;  /* 0x00000000ff00723e */ /* 0x000fe200000010ff */
[----:B------:R-:W-:Y:S06]  /*37a0*/  BRA `(.L_x_23257) ;  /* 0x00000000001c7947 */ /* 0x000fec0003800000 */
.L_x_23281:
[----:B------:R-:W2:Y:S02]  /*37b0*/  LDG.E.64 R2, desc[UR36][R2.64] ;  /* 0x0000002402027981 */ /* 0x000ea4000c1e1b00 */
[----:B--2---:R-:W0:Y:S02]  /*37c0*/  I2F.U64 R0, R2 ;  /* 0x0000000200007312 */ /* 0x004e240000301000 */
[----:B0-----:R-:W-:Y:S01]  /*37d0*/  F2FP.BF16.F32.PACK_AB R0, RZ, R0 ;  /* 0x00000000ff00723e */ /* 0x001fe200000010ff */
[----:B------:R-:W-:Y:S06]  /*37e0*/  BRA `(.L_x_23257) ;  /* 0x00000000000c7947 */ /* 0x000fec0003800000 */
.L_x_23280:
[----:B------:R-:W2:Y:S02]  /*37f0*/  LDG.E R2, desc[UR36][R2.64] ;  /* 0x0000002402027981 */ /* 0x000ea4000c1e1900 */
[----:B--2---:R-:W-:-:S04]  /*3800*/  I2FP.F32.U32 R0, R2 ;  /* 0x0000000200007245 */ /* 0x004fc80000201000 */
[----:B------:R-:W-:-:S07]  /*3810*/  F2FP.BF16.F32.PACK_AB R0, RZ, R0 ;  /* 0x00000000ff00723e */ /* 0x000fce00000010ff */
.L_x_23257:
[----:B0----5:R-:W-:Y:S01]  /*3820*/  IMAD.U32 R3, R19, 0x10000, RZ ;  /* 0x0001000013037824 */ /* 0x021fe200078e00ff */
[----:B------:R-:W-:Y:S01]  /*3830*/  BSSY.RECONVERGENT B0, `(.L_x_23286) ;  /* 0x0000021000007945 */ /* 0x000fe20003800200 */
[----:B------:R-:W-:-:S03]  /*3840*/  IMAD.U32 R2, R0, 0x10000, RZ ;  /* 0x0001000000027824 */ /* 0x000fc600078e00ff */
[----:B------:R-:W-:Y:S02]  /*3850*/  FSETP.NAN.FTZ.AND P0, PT, R3, R3, PT ;  /* 0x000000030300720b */ /* 0x000fe40003f18000 */
[----:B------:R-:W-:-:S04]  /*3860*/  FSETP.NAN.FTZ.AND P1, PT, R2, R2, PT ;  /* 0x000000020200720b */ /* 0x000fc80003f38000 */
[----:B------:R-:W-:-:S13]  /*3870*/  PLOP3.LUT P0, PT, P0, P1, PT, 0x2, 0x20 ;  /* 0x000000000020781c */ /* 0x000fda0000702072 */
[----:B------:R-:W-:-:S05]  /*3880*/  @!P0 FADD.FTZ R2, R3, R2 ;  /* 0x0000000203028221 */ /* 0x000fca0000010000 */
[----:B------:R-:W-:-:S04]  /*3890*/  @!P0 F2FP.BF16.F32.PACK_AB R2, RZ, R2 ;  /* 0x00000002ff02823e */ /* 0x000fc800000010ff */
        /* <DEDUP_REMOVED lines=17> */
.L_x_23288:
[----:B------:R-:W-:Y:S01]  /*39b0*/  LOP3.LUT R0, R0, R19, RZ, 0x3c, !PT ;  /* 0x0000001300007212 */ /* 0x000fe200078e3cff */
[----:B------:R-:W-:Y:S01]  /*39c0*/  HFMA2 R2, -RZ, RZ, 0, 5.9604644775390625e-08 ;  /* 0x00000001ff027431 */ /* 0x000fe200000001ff */
[----:B------:R-:W-:Y:S02]  /*39d0*/  ISETP.GT.U32.AND P1, PT, R3, R4, PT ;  /* 0x000000040300720c */ /* 0x000fe40003f24070 */
[----:B------:R-:W-:-:S04]  /*39e0*/  PRMT R0, R0, 0x9910, RZ ;  /* 0x0000991000007816 */ /* 0x000fc800000000ff */
[----:B------:R-:W-:-:S04]  /*39f0*/  ISETP.GT.AND P0, PT, R0, -0x1, PT ;  /* 0xffffffff0000780c */ /* 0x000fc80003f04270 */
[----:B------:R-:W-:-:S04]  /*3a00*/  SEL R0, R2, 0xffff, P0 ;  /* 0x0000ffff02007807 */ /* 0x000fc80000000000 */
[----:B------:R-:W-:-:S05]  /*3a10*/  SEL R0, R0, 0xffff, !P1 ;  /* 0x0000ffff00007807 */ /* 0x000fca0004800000 */
[----:B------:R-:W-:-:S05]  /*3a20*/  IMAD.IADD R0, R19, 0x1, R0 ;  /* 0x0000000113007824 */ /* 0x000fca00078e0200 */
[----:B------:R-:W-:-:S07]  /*3a30*/  PRMT R19, R0, 0x7610, R19 ;  /* 0x0000761000137816 */ /* 0x000fce0000000013 */
.L_x_23287:
[----:B------:R-:W-:Y:S05]  /*3a40*/  BSYNC.RECONVERGENT B0 ;  /* 0x0000000000007941 */ /* 0x000fea0003800200 */
.L_x_23286:
        /* <DEDUP_REMOVED lines=18> */
.L_x_23292:
[----:B------:R-:W-:-:S06]  /*3b70*/  IMAD.U32 R5, R19, 0x10000, RZ ;  /* 0x0001000013057824 */ /* 0x000fcc00078e00ff */
[----:B------:R-:W0:Y:S02]  /*3b80*/  F2I.S64.TRUNC R4, R5 ;  /* 0x0000000500047311 */ /* 0x000e24000020d900 */
[----:B0-----:R0:W-:Y:S01]  /*3b90*/  STG.E.U8 desc[UR36][R2.64], R4 ;  /* 0x0000000402007986 */ /* 0x0011e2000c101124 */
[----:B------:R-:W-:Y:S05]  /*3ba0*/  BRA `(.L_x_23294) ;  /* 0x0000000c00707947 */ /* 0x000fea0003800000 */
.L_x_23291:
        /* <DEDUP_REMOVED lines=10> */
.L_x_23296:
[----:B------:R-:W-:-:S06]  /*3c50*/  IMAD.U32 R19, R19, 0x10000, RZ ;  /* 0x0001000013137824 */ /* 0x000fcc00078e00ff */
[----:B------:R-:W0:Y:S02]  /*3c60*/  F2I.FTZ.TRUNC.NTZ R19, R19 ;  /* 0x0000001300137305 */ /* 0x000e24000021f100 */
[----:B0-----:R0:W-:Y:S01]  /*3c70*/  STG.E desc[UR36][R2.64], R19 ;  /* 0x0000001302007986 */ /* 0x0011e2000c101924 */
[----:B------:R-:W-:Y:S05]  /*3c80*/  BRA `(.L_x_23294) ;  /* 0x0000000c00387947 */ /* 0x000fea0003800000 */
.L_x_23295:
[----:B------:R-:W-:-:S06]  /*3c90*/  IMAD.U32 R19, R19, 0x10000, RZ ;  /* 0x0001000013137824 */ /* 0x000fcc00078e00ff */
[----:B------:R-:W0:Y:S02]  /*3ca0*/  F2I.FTZ.TRUNC.NTZ R19, R19 ;  /* 0x0000001300137305 */ /* 0x000e24000021f100 */
[----:B0-----:R0:W-:Y:S01]  /*3cb0*/  STG.E.U16 desc[UR36][R2.64], R19 ;  /* 0x0000001302007986 */ /* 0x0011e2000c101524 */
[----:B------:R-:W-:Y:S05]  /*3cc0*/  BRA `(.L_x_23294) ;  /* 0x0000000c00287947 */ /* 0x000fea0003800000 */
.L_x_23290:
        /* <DEDUP_REMOVED lines=9> */
.L_x_23298:
[----:B------:R-:W-:-:S05]  /*3d60*/  IMAD.U32 R0, R19, 0x10000, RZ ;  /* 0x0001000013007824 */ /* 0x000fca00078e00ff */
[----:B------:R-:W-:-:S05]  /*3d70*/  F2FP.F16.F32.PACK_AB R0, RZ, R0 ;  /* 0x00000000ff00723e */ /* 0x000fca00000000ff */
[----:B------:R0:W-:Y:S01]  /*3d80*/  STG.E.U16 desc[UR36][R2.64], R0 ;  /* 0x0000000002007986 */ /* 0x0001e2000c101524 */
[----:B------:R-:W-:Y:S05]  /*3d90*/  BRA `(.L_x_23294) ;  /* 0x0000000800f47947 */ /* 0x000fea0003800000 */
.L_x_23297:
        /* <DEDUP_REMOVED lines=10> */
.L_x_23300:
[----:B------:R-:W-:-:S05]  /*3e40*/  IMAD.U32 R19, R19, 0x10000, RZ ;  /* 0x0001000013137824 */ /* 0x000fca00078e00ff */
[----:B------:R-:W-:-:S04]  /*3e50*/  F2FP.F16.F32.PACK_AB R5, RZ, R19 ;  /* 0x00000013ff05723e */ /* 0x000fc800000000ff */
[----:B------:R-:W-:-:S05]  /*3e60*/  PRMT R5, R5, 0x5410, RZ ;  /* 0x0000541005057816 */ /* 0x000fca00000000ff */
[----:B------:R0:W-:Y:S01]  /*3e70*/  STG.E desc[UR36][R2.64], R5 ;  /* 0x0000000502007986 */ /* 0x0001e2000c101924 */
[----:B------:R-:W-:Y:S05]  /*3e80*/  BRA `(.L_x_23294) ;  /* 0x0000000800b87947 */ /* 0x000fea0003800000 */
.L_x_23299:
[----:B------:R-:W-:-:S04]  /*3e90*/  IMAD.U32 R4, R19, 0x10000, RZ ;  /* 0x0001000013047824 */ /* 0x000fc800078e00ff */
[----:B------:R-:W-:-:S06]  /*3ea0*/  FMUL.FTZ R4, R4, 1 ;  /* 0x3f80000004047820 */ /* 0x000fcc0000410000 */
[----:B------:R-:W0:Y:S02]  /*3eb0*/  F2F.F64.F32 R4, R4 ;  /* 0x0000000400047310 */ /* 0x000e240000201800 */
[----:B0-----:R0:W-:Y:S01]  /*3ec0*/  STG.E.64 desc[UR36][R2.64], R4 ;  /* 0x0000000402007986 */ /* 0x0011e2000c101b24 */
[----:B------:R-:W-:Y:S05]  /*3ed0*/  BRA `(.L_x_23294) ;  /* 0x0000000800a47947 */ /* 0x000fea0003800000 */
.L_x_23289:
        /* <DEDUP_REMOVED lines=13> */
.L_x_23303:
[----:B------:R-:W-:Y:S01]  /*3fb0*/  IMAD.U32 R19, R19, 0x10000, RZ ;  /* 0x0001000013137824 */ /* 0x000fe200078e00ff */
[----:B------:R-:W-:-:S03]  /*3fc0*/  CS2R R6, SRZ ;  /* 0x0000000000067805 */ /* 0x000fc6000001ff00 */
[----:B------:R-:W-:-:S06]  /*3fd0*/  FMUL.FTZ R4, R19, 1 ;  /* 0x3f80000013047820 */ /* 0x000fcc0000410000 */
[----:B------:R-:W0:Y:S02]  /*3fe0*/  F2F.F64.F32 R4, R4 ;  /* 0x0000000400047310 */ /* 0x000e240000201800 */
[----:B0-----:R0:W-:Y:S01]  /*3ff0*/  STG.E.128 desc[UR36][R2.64], R4 ;  /* 0x0000000402007986 */ /* 0x0011e2000c101d24 */
[----:B------:R-:W-:Y:S05]  /*4000*/  BRA `(.L_x_23294) ;  /* 0x0000000800587947 */ /* 0x000fea0003800000 */
.L_x_23302:
        /* <DEDUP_REMOVED lines=19> */
.L_x_23307:
[----:B------:R-:W-:Y:S05]  /*4140*/  BSYNC.RECONVERGENT B0 ;  /* 0x0000000000007941 */ /* 0x000fea0003800200 */
.L_x_23306:
[----:B------:R-:W-:-:S05]  /*4150*/  LOP3.LUT R5, R0, 0x80, R5, 0xf8, !PT ;  /* 0x0000008000057812 */ /* 0x000fca00078ef805 */
[----:B------:R0:W-:Y:S01]  /*4160*/  STG.E.U8 desc[UR36][R2.64], R5 ;  /* 0x0000000502007986 */ /* 0x0001e2000c101124 */
[----:B------:R-:W-:Y:S05]  /*4170*/  BRA `(.L_x_23294) ;  /* 0x0000000400fc7947 */ /* 0x000fea0003800000 */
.L_x_23305:
        /* <DEDUP_REMOVED lines=15> */
.L_x_23309:
[----:B------:R-:W-:Y:S05]  /*4270*/  BSYNC.RECONVERGENT B0 ;  /* 0x0000000000007941 */ /* 0x000fea0003800200 */
.L_x_23308:
[----:B------:R-:W-:-:S05]  /*4280*/  LOP3.LUT R5, R0, 0x80, R5, 0xf8, !PT ;  /* 0x0000008000057812 */ /* 0x000fca00078ef805 */
[----:B------:R0:W-:Y:S01]  /*4290*/  STG.E.U8 desc[UR36][R2.64], R5 ;  /* 0x0000000502007986 */ /* 0x0001e2000c101124 */
[----:B------:R-:W-:Y:S05]  /*42a0*/  BRA `(.L_x_23294) ;  /* 0x0000000400b07947 */ /* 0x000fea0003800000 */
.L_x_23304:
[----:B------:R0:W-:Y:S01]  /*42b0*/  STG.E.U16 desc[UR36][R2.64], R19 ;  /* 0x0000001302007986 */ /* 0x0001e2000c101524 */
[----:B------:R-:W-:Y:S05]  /*42c0*/  BRA `(.L_x_23294) ;  /* 0x0000000400a87947 */ /* 0x000fea0003800000 */
.L_x_23301:
        /* <DEDUP_REMOVED lines=8> */
[----:B------:R-:W-:-:S06]  /*4350*/  SHF.L.U32 R5, R19, 0x10, RZ ;  /* 0x0000001013057819 */ /* 0x000fcc00000006ff */
[----:B------:R-:W0:Y:S02]  /*4360*/  F2I.FTZ.U32.TRUNC.NTZ R5, R5 ;  /* 0x0000000500057305 */ /* 0x000e24000021f000 */
[----:B0-----:R0:W-:Y:S01]  /*4370*/  STG.E.U16 desc[UR36][R2.64], R5 ;  /* 0x0000000502007986 */ /* 0x0011e2000c101524 */
[----:B------:R-:W-:Y:S05]  /*4380*/  BRA `(.L_x_23294) ;  /* 0x0000000400787947 */ /* 0x000fea0003800000 */
.L_x_23312:
        /* <DEDUP_REMOVED lines=13> */
.L_x_23315:
[----:B------:R-:W-:-:S04]  /*4460*/  SHF.R.U32.HI R0, RZ, 0x14, R5 ;  /* 0x00000014ff007819 */ /* 0x000fc80000011605 */
[----:B------:R-:W-:-:S04]  /*4470*/  LOP3.LUT R0, R0, 0x1, RZ, 0xc0, !PT ;  /* 0x0000000100007812 */ /* 0x000fc800078ec0ff */
[----:B------:R-:W-:-:S04]  /*4480*/  IADD3 R0, PT, PT, R5, 0x487ffff, R0 ;  /* 0x0487ffff05007810 */ /* 0x000fc80007ffe000 */
[----:B------:R-:W-:-:S04]  /*4490*/  SHF.R.U32.HI R0, RZ, 0x14, R0 ;  /* 0x00000014ff007819 */ /* 0x000fc80000011600 */
[----:B------:R-:W-:-:S07]  /*44a0*/  LOP3.LUT R4, R0, 0xff, RZ, 0xc0, !PT ;  /* 0x000000ff00047812 */ /* 0x000fce00078ec0ff */
.L_x_23316:
[----:B------:R-:W-:-:S04]  /*44b0*/  SHF.R.U32.HI R5, RZ, 0x18, R5 ;  /* 0x00000018ff057819 */ /* 0x000fc80000011605 */
[----:B------:R-:W-:-:S04]  /*44c0*/  LOP3.LUT R4, R4, 0x80, R5, 0xf8, !PT ;  /* 0x0000008004047812 */ /* 0x000fc800078ef805 */
[----:B------:R-:W-:-:S07]  /*44d0*/  PRMT R0, R4, 0x7610, R0 ;  /* 0x0000761004007816 */ /* 0x000fce0000000000 */
.L_x_23314:
[----:B------:R-:W-:Y:S05]  /*44e0*/  BSYNC.RECONVERGENT B0 ;  /* 0x0000000000007941 */ /* 0x000fea0003800200 */
.L_x_23313:
[----:B------:R1:W-:Y:S01]  /*44f0*/  STG.E.U8 desc[UR36][R2.64], R0 ;  /* 0x0000000002007986 */ /* 0x0003e2000c101124 */
[----:B------:R-:W-:Y:S05]  /*4500*/  BRA `(.L_x_23294) ;  /* 0x0000000400187947 */ /* 0x000fea0003800000 */
.L_x_23311:
        /* <DEDUP_REMOVED lines=13> */
.L_x_23319:
[----:B------:R-:W-:-:S04]  /*45e0*/  SHF.R.U32.HI R0, RZ, 0x15, R5 ;  /* 0x00000015ff007819 */ /* 0x000fc80000011605 */
[----:B------:R-:W-:-:S04]  /*45f0*/  LOP3.LUT R0, R0, 0x1, RZ, 0xc0, !PT ;  /* 0x0000000100007812 */ /* 0x000fc800078ec0ff */
[----:B------:R-:W-:-:S04]  /*4600*/  IADD3 R0, PT, PT, R5, 0x88fffff, R0 ;  /* 0x088fffff05007810 */ /* 0x000fc80007ffe000 */
[----:B------:R-:W-:-:S04]  /*4610*/  SHF.R.U32.HI R0, RZ, 0x15, R0 ;  /* 0x00000015ff007819 */ /* 0x000fc80000011600 */
[----:B------:R-:W-:-:S07]  /*4620*/  LOP3.LUT R4, R0, 0xff, RZ, 0xc0, !PT ;  /* 0x000000ff00047812 */ /* 0x000fce00078ec0ff */
.L_x_23320:
[----:B------:R-:W-:-:S04]  /*4630*/  SHF.R.U32.HI R5, RZ, 0x18, R5 ;  /* 0x00000018ff057819 */ /* 0x000fc80000011605 */
[----:B------:R-:W-:-:S04]  /*4640*/  LOP3.LUT R4, R4, 0x80, R5, 0xf8, !PT ;  /* 0x0000008004047812 */ /* 0x000fc800078ef805 */
[----:B------:R-:W-:-:S07]  /*4650*/  PRMT R0, R4, 0x7610, R0 ;  /* 0x0000761004007816 */ /* 0x000fce0000000000 */
.L_x_23318:
[----:B------:R-:W-:Y:S05]  /*4660*/  BSYNC.RECONVERGENT B0 ;  /* 0x0000000000007941 */ /* 0x000fea0003800200 */
.L_x_23317:
[----:B------:R2:W-:Y:S01]  /*4670*/  STG.E.U8 desc[UR36][R2.64], R0 ;  /* 0x0000000002007986 */ /* 0x0005e2000c101124 */
[----:B------:R-:W-:Y:S05]  /*4680*/  BRA `(.L_x_23294) ;  /* 0x0000000000b87947 */ /* 0x000fea0003800000 */
.L_x_23310:
[----:B------:R-:W-:-:S09]  /*4690*/  UISETP.NE.AND UP0, UPT, UR4, 0x1c, UPT ;  /* 0x0000001c0400788c */ /* 0x000fd2000bf05270 */
[----:B------:R-:W-:Y:S05]  /*46a0*/  BRA.U !UP0, `(.L_x_23321) ;  /* 0x0000000108a47547 */ /* 0x000fea000b800000 */
[----:B------:R-:W-:-:S09]  /*46b0*/  UISETP.NE.AND UP0, UPT, UR4, 0x1d, UPT ;  /* 0x0000001d0400788c */ /* 0x000fd2000bf05270 */
[----:B------:R-:W-:Y:S05]  /*46c0*/  BRA.U !UP0, `(.L_x_23322) ;  /* 0x00000001088c7547 */ /* 0x000fea000b800000 */
[----:B------:R-:W-:-:S09]  /*46d0*/  UISETP.NE.AND UP0, UPT, UR4, 0x2c, UPT ;  /* 0x0000002c0400788c */ /* 0x000fd2000bf05270 */
[----:B------:R-:W-:Y:S05]  /*46e0*/  BRA.U !UP0, `(.L_x_23323) ;  /* 0x0000000108447547 */ /* 0x000fea000b800000 */
.L_x_23293:
        /* <DEDUP_REMOVED lines=16> */
.L_x_23324:
[----:B------:R-:W-:Y:S05]  /*47f0*/  BRA `(.L_x_23294) ;  /* 0x00000000005c7947 */ /* 0x000fea0003800000 */
.L_x_23323:
        /* <DEDUP_REMOVED lines=16> */
.L_x_23322:
[----:B------:R-:W-:-:S06]  /*4900*/  IMAD.U32 R4, R19, 0x10000, RZ ;  /* 0x0001000013047824 */ /* 0x000fcc00078e00ff */
[----:B------:R-:W0:Y:S02]  /*4910*/  F2I.U64.TRUNC R4, R4 ;  /* 0x0000000400047311 */ /* 0x000e24000020d800 */
[----:B0-----:R0:W-:Y:S01]  /*4920*/  STG.E.64 desc[UR36][R2.64], R4 ;  /* 0x0000000402007986 */ /* 0x0011e2000c101b24 */
[----:B------:R-:W-:Y:S05]  /*4930*/  BRA `(.L_x_23294) ;  /* 0x00000000000c7947 */ /* 0x000fea0003800000 */
.L_x_23321:
[----:B------:R-:W-:-:S06]  /*4940*/  SHF.L.U32 R19, R19, 0x10, RZ ;  /* 0x0000001013137819 */ /* 0x000fcc00000006ff */
[----:B------:R-:W0:Y:S02]  /*4950*/  F2I.FTZ.U32.TRUNC.NTZ R19, R19 ;  /* 0x0000001300137305 */ /* 0x000e24000021f000 */
[----:B0-----:R3:W-:Y:S02]  /*4960*/  STG.E desc[UR36][R2.64], R19 ;  /* 0x0000001302007986 */ /* 0x0017e4000c101924 */
.L_x_23294:
[----:B------:R-:W-:-:S07]  /*4970*/  VIADD R17, R17, 0x80 ;  /* 0x0000008011117836 */ /* 0x000fce0000000000 */
.L_x_23216:
[----:B------:R-:W-:Y:S05]  /*4980*/  BSYNC.RECONVERGENT B6 ;  /* 0x0000000000067941 */ /* 0x000fea0003800200 */
.L_x_23215:
        /* <DEDUP_REMOVED lines=358> */
.L_x_23327:
        /* <DEDUP_REMOVED lines=19> */
.L_x_23331:
[----:B------:R-:W2:Y:S02]  /*6120*/  LDG.E.U8 R2, desc[UR36][R2.64] ;  /* 0x0000002402027981 */ /* 0x000ea4000c1e1100 */
[----:B--2---:R-:W-:-:S04]  /*6130*/  I2FP.F32.U32 R0, R2 ;  /* 0x0000000200007245 */ /* 0x004fc80000201000 */
[----:B------:R-:W-:-:S04]  /*6140*/  F2FP.BF16.F32.PACK_AB R0, RZ, R0 ;  /* 0x00000000ff00723e */ /* 0x000fc800000010ff */
[----:B------:R-:W-:Y:S01]  /*6150*/  PRMT R19, R0, 0x7610, R19 ;  /* 0x0000761000137816 */ /* 0x000fe20000000013 */
[----:B------:R-:W-:Y:S06]  /*6160*/  BRA `(.L_x_23333) ;  /* 0x0000000c00e07947 */ /* 0x000fec0003800000 */
.L_x_23330:
        /* <DEDUP_REMOVED lines=11> */
.L_x_23335:
[----:B------:R-:W2:Y:S02]  /*6220*/  LDG.E R2, desc[UR36][R2.64] ;  /* 0x0000002402027981 */ /* 0x000ea4000c1e1900 */
[----:B--2---:R-:W-:-:S04]  /*6230*/  I2FP.F32.S32 R0, R2 ;  /* 0x0000000200007245 */ /* 0x004fc80000201400 */
[----:B------:R-:W-:-:S04]  /*6240*/  F2FP.BF16.F32.PACK_AB R0, RZ, R0 ;  /* 0x00000000ff00723e */ /* 0x000fc800000010ff */
[----:B------:R-:W-:Y:S01]  /*6250*/  PRMT R19, R0, 0x7610, R19 ;  /* 0x0000761000137816 */ /* 0x000fe20000000013 */
[----:B------:R-:W-:Y:S06]  /*6260*/  BRA `(.L_x_23333) ;  /* 0x0000000c00a07947 */ /* 0x000fec0003800000 */
.L_x_23334:
[----:B------:R-:W2:Y:S02]  /*6270*/  LDG.E.U16 R2, desc[UR36][R2.64] ;  /* 0x0000002402027981 */ /* 0x000ea4000c1e1500 */
[----:B--2---:R-:W0:Y:S02]  /*6280*/  I2F.S16 R0, R2 ;  /* 0x0000000200007306 */ /* 0x004e240000101400 */
[----:B0-----:R-:W-:-:S04]  /*6290*/  F2FP.BF16.F32.PACK_AB R0, RZ, R0 ;  /* 0x00000000ff00723e */ /* 0x001fc800000010ff */
[----:B------:R-:W-:Y:S01]  /*62a0*/  PRMT R19, R0, 0x7610, R19 ;  /* 0x0000761000137816 */ /* 0x000fe20000000013 */
[----:B------:R-:W-:Y:S06]  /*62b0*/  BRA `(.L_x_23333) ;  /* 0x0000000c008c7947 */ /* 0x000fec0003800000 */
.L_x_23329:
        /* <DEDUP_REMOVED lines=9> */
.L_x_23337:
[----:B------:R-:W2:Y:S02]  /*6350*/  LDG.E.U16 R0, desc[UR36][R2.64] ;  /* 0x0000002402007981 */ /* 0x000ea4000c1e1500 */
[----:B--2---:R-:W-:-:S05]  /*6360*/  HADD2.F32 R0, -RZ, R0.H0_H0 ;  /* 0x20000000ff007230 */ /* 0x004fca0000004100 */
[----:B------:R-:W-:-:S04]  /*6370*/  F2FP.BF16.F32.PACK_AB R0, RZ, R0 ;  /* 0x00000000ff00723e */ /* 0x000fc800000010ff */
[----:B------:R-:W-:Y:S01]  /*6380*/  PRMT R19, R0, 0x7610, R19 ;  /* 0x0000761000137816 */ /* 0x000fe20000000013 */
[----:B------:R-:W-:Y:S06]  /*6390*/  BRA `(.L_x_23333) ;  /* 0x0000000c00547947 */ /* 0x000fec0003800000 */
.L_x_23336:
        /* <DEDUP_REMOVED lines=9> */
.L_x_23339:
[----:B------:R-:W2:Y:S02]  /*6430*/  LDG.E.U16 R2, desc[UR36][R2.64] ;  /* 0x0000002402027981 */ /* 0x000ea4000c1e1500 */
[----:B--2---:R-:W-:-:S05]  /*6440*/  HADD2.F32 R0, -RZ, R2.H0_H0 ;  /* 0x20000002ff007230 */ /* 0x004fca0000004100 */
[----:B------:R-:W-:-:S04]  /*6450*/  F2FP.BF16.F32.PACK_AB R0, RZ, R0 ;  /* 0x00000000ff00723e */ /* 0x000fc800000010ff */
[----:B------:R-:W-:Y:S01]  /*6460*/  PRMT R19, R0, 0x7610, R19 ;  /* 0x0000761000137816 */ /* 0x000fe20000000013 */
[----:B------:R-:W-:Y:S06]  /*6470*/  BRA `(.L_x_23333) ;  /* 0x0000000c001c7947 */ /* 0x000fec0003800000 */
.L_x_23338:
        /* <DEDUP_REMOVED lines=13> */
.L_x_23328:
        /* <DEDUP_REMOVED lines=14> */
.L_x_23342:
        /* <DEDUP_REMOVED lines=13> */
.L_x_23341:
        /* <DEDUP_REMOVED lines=27> */
.L_x_23344:
        /* <DEDUP_REMOVED lines=14> */
.L_x_23343:
[----:B------:R0:W5:Y:S01]  /*6990*/  LDG.E.U16 R19, desc[UR36][R2.64] ;  /* 0x0000002402137981 */ /* 0x000162000c1e1500 */
[----:B------:R-:W-:Y:S05]  /*69a0*/  BRA `(.L_x_23333) ;  /* 0x0000000400d07947 */ /* 0x000fea0003800000 */
.L_x_23340:
        /* <DEDUP_REMOVED lines=13> */
.L_x_23347:
        /* <DEDUP_REMOVED lines=21> */
.L_x_23351:
[----:B------:R-:W-:Y:S05]  /*6bd0*/  BSYNC.RECONVERGENT B1 ;  /* 0x0000000000017941 */ /* 0x000fea0003800200 */
.L_x_23350:
[----:B------:R-:W-:Y:S01]  /*6be0*/  IMAD.SHL.U32 R0, R0, 0x100000, RZ ;  /* 0x0010000000007824 */ /* 0x000fe200078e00ff */
[----:B------:R-:W-:-:S04]  /*6bf0*/  LEA R2, R2, 0x3b800000, 0x17 ;  /* 0x3b80000002027811 */ /* 0x000fc800078eb8ff */
[----:B------:R-:W-:-:S07]  /*6c00*/  LOP3.LUT R0, R2, R0, R7, 0xfe, !PT ;  /* 0x0000000002007212 */ /* 0x000fce00078efe07 */
.L_x_23349:
[----:B------:R-:W-:Y:S05]  /*6c10*/  BSYNC.RECONVERGENT B0 ;  /* 0x0000000000007941 */ /* 0x000fea0003800200 */
.L_x_23348:
[----:B------:R-:W-:-:S04]  /*6c20*/  F2FP.BF16.F32.PACK_AB R0, RZ, R0 ;  /* 0x00000000ff00723e */ /* 0x000fc800000010ff */
[----:B------:R-:W-:Y:S01]  /*6c30*/  PRMT R19, R0, 0x7610, R19 ;  /* 0x0000761000137816 */ /* 0x000fe20000000013 */
[----:B------:R-:W-:Y:S06]  /*6c40*/  BRA `(.L_x_23333) ;  /* 0x0000000400287947 */ /* 0x000fec0003800000 */
.L_x_23346:
        /* <DEDUP_REMOVED lines=21> */
.L_x_23355:
[----:B------:R-:W-:Y:S05]  /*6da0*/  BSYNC.RECONVERGENT B1 ;  /* 0x0000000000017941 */ /* 0x000fea0003800200 */
.L_x_23354:
[----:B------:R-:W-:Y:S01]  /*6db0*/  IMAD.SHL.U32 R0, R0, 0x200000, RZ ;  /* 0x0020000000007824 */ /* 0x000fe200078e00ff */
[----:B------:R-:W-:-:S04]  /*6dc0*/  LEA R2, R2, 0x37800000, 0x17 ;  /* 0x3780000002027811 */ /* 0x000fc800078eb8ff */
[----:B------:R-:W-:-:S07]  /*6dd0*/  LOP3.LUT R0, R2, R0, R7, 0xfe, !PT ;  /* 0x0000000002007212 */ /* 0x000fce00078efe07 */
.L_x_23353:
[----:B------:R-:W-:Y:S05]  /*6de0*/  BSYNC.RECONVERGENT B0 ;  /* 0x0000000000007941 */ /* 0x000fea0003800200 */
.L_x_23352:
[----:B------:R-:W-:-:S04]  /*6df0*/  F2FP.BF16.F32.PACK_AB R0, RZ, R0 ;  /* 0x00000000ff00723e */ /* 0x000fc800000010ff */
[----:B------:R-:W-:Y:S01]  /*6e00*/  PRMT R19, R0, 0x7610, R19 ;  /* 0x0000761000137816 */ /* 0x000fe20000000013 */
[----:B------:R-:W-:Y:S06]  /*6e10*/  BRA `(.L_x_23333) ;  /* 0x0000000000b47947 */ /* 0x000fec0003800000 */
.L_x_23345:
        /* <DEDUP_REMOVED lines=14> */
.L_x_23359:
[----:B------:R-:W-:Y:S05]  /*6f00*/  BSYNC.RECONVERGENT B0 ;  /* 0x0000000000007941 */ /* 0x000fea0003800200 */
.L_x_23358:
[----:B------:R-:W-:-:S04]  /*6f10*/  F2FP.BF16.F32.PACK_AB R0, RZ, R0 ;  /* 0x00000000ff00723e */ /* 0x000fc800000010ff */
[----:B------:R-:W-:Y:S01]  /*6f20*/  PRMT R19, R0, 0x7610, R19 ;  /* 0x0000761000137816 */ /* 0x000fe20000000013 */
[----:B------:R-:W-:Y:S06]  /*6f30*/  BRA `(.L_x_23333) ;  /* 0x00000000006c7947 */ /* 0x000fec0003800000 */
.L_x_23332:
        /* <DEDUP_REMOVED lines=16> */
.L_x_23360:
[----:B------:R-:W-:Y:S01]  /*7040*/  PRMT R19, RZ, 0x7610, R19 ;  /* 0x00007610ff137816 */ /* 0x000fe20000000013 */
[----:B------:R-:W-:Y:S06]  /*7050*/  BRA `(.L_x_23333) ;  /* 0x0000000000247947 */ /* 0x000fec0003800000 */
.L_x_23357:
[----:B------:R-:W2:Y:S02]  /*7060*/  LDG.E.64 R2, desc[UR36][R2.64] ;  /* 0x0000002402027981 */ /* 0x000ea4000c1e1b00 */
[----:B--2---:R-:W0:Y:S02]  /*7070*/  I2F.U64 R0, R2 ;  /* 0x0000000200007312 */ /* 0x004e240000301000 */
[----:B0-----:R-:W-:-:S04]  /*7080*/  F2FP.BF16.F32.PACK_AB R0, RZ, R0 ;  /* 0x00000000ff00723e */ /* 0x001fc800000010ff */
[----:B------:R-:W-:Y:S01]  /*7090*/  PRMT R19, R0, 0x7610, R19 ;  /* 0x0000761000137816 */ /* 0x000fe20000000013 */
[----:B------:R-:W-:Y:S06]  /*70a0*/  BRA `(.L_x_23333) ;  /* 0x0000000000107947 */ /* 0x000fec0003800000 */
.L_x_23356:
[----:B------:R-:W2:Y:S02]  /*70b0*/  LDG.E R2, desc[UR36][R2.64] ;  /* 0x0000002402027981 */ /* 0x000ea4000c1e1900 */
[----:B--2---:R-:W-:-:S04]  /*70c0*/  I2FP.F32.U32 R0, R2 ;  /* 0x0000000200007245 */ /* 0x004fc80000201000 */
[----:B------:R-:W-:-:S04]  /*70d0*/  F2FP.BF16.F32.PACK_AB R0, RZ, R0 ;  /* 0x00000000ff00723e */ /* 0x000fc800000010ff */
[----:B------:R-:W-:-:S07]  /*70e0*/  PRMT R19, R0, 0x7610, R19 ;  /* 0x0000761000137816 */ /* 0x000fce0000000013 */
.L_x_23333:
        /* <DEDUP_REMOVED lines=18> */
.L_x_23364:
[----:B------:R-:W2:Y:S02]  /*7210*/  LDG.E.U8 R2, desc[UR36][R2.64] ;  /* 0x0000002402027981 */ /* 0x000ea4000c1e1100 */
[----:B--2---:R-:W-:-:S04]  /*7220*/  I2FP.F32.U32 R0, R2 ;  /* 0x0000000200007245 */ /* 0x004fc80000201000 */
[----:B------:R-:W-:Y:S01]  /*7230*/  F2FP.BF16.F32.PACK_AB R0, RZ, R0 ;  /* 0x00000000ff00723e */ /* 0x000fe200000010ff */
[----:B------:R-:W-:Y:S06]  /*7240*/  BRA `(.L_x_23366) ;  /* 0x0000000c00a47947 */ /* 0x000fec0003800000 */
.L_x_23363:
        /* <DEDUP_REMOVED lines=10> */
.L_x_23368:
[----:B------:R-:W2:Y:S02]  /*72f0*/  LDG.E R2, desc[UR36][R2.64] ;  /* 0x0000002402027981 */ /* 0x000ea4000c1e1900 */
[----:B--2---:R-:W-:-:S04]  /*7300*/  I2FP.F32.S32 R0, R2 ;  /* 0x0000000200007245 */ /* 0x004fc80000201400 */
[----:B------:R-:W-:Y:S01]  /*7310*/  F2FP.BF16.F32.PACK_AB R0, RZ, R0 ;  /* 0x00000000ff00723e */ /* 0x000fe200000010ff */
[----:B------:R-:W-:Y:S06]  /*7320*/  BRA `(.L_x_23366) ;  /* 0x0000000c006c7947 */ /* 0x000fec0003800000 */
.L_x_23367:
[----:B------:R-:W2:Y:S02]  /*7330*/  LDG.E.U16 R2, desc[UR36][R2.64] ;  /* 0x0000002402027981 */ /* 0x000ea4000c1e1500 */
[----:B--2---:R-:W0:Y:S02]  /*7340*/  I2F.S16 R0, R2 ;  /* 0x0000000200007306 */ /* 0x004e240000101400 */
[----:B0-----:R-:W-:Y:S01]  /*7350*/  F2FP.BF16.F32.PACK_AB R0, RZ, R0 ;  /* 0x00000000ff00723e */ /* 0x001fe200000010ff */
[----:B------:R-:W-:Y:S06]  /*7360*/  BRA `(.L_x_23366) ;  /* 0x0000000c005c7947 */ /* 0x000fec0003800000 */
.L_x_23362:
        /* <DEDUP_REMOVED lines=9> */
.L_x_23370:
[----:B------:R-:W2:Y:S02]  /*7400*/  LDG.E.U16 R0, desc[UR36][R2.64] ;  /* 0x0000002402007981 */ /* 0x000ea4000c1e1500 */
[----:B--2---:R-:W-:-:S05]  /*7410*/  HADD2.F32 R0, -RZ, R0.H0_H0 ;  /* 0x20000000ff007230 */ /* 0x004fca0000004100 */
[----:B------:R-:W-:Y:S01]  /*7420*/  F2FP.BF16.F32.PACK_AB R0, RZ, R0 ;  /* 0x00000000ff00723e */ /* 0x000fe200000010ff */
[----:B------:R-:W-:Y:S06]  /*7430*/  BRA `(.L_x_23366) ;  /* 0x0000000c00287947 */ /* 0x000fec0003800000 */
.L_x_23369:
        /* <DEDUP_REMOVED lines=9> */
.L_x_23372:
[----:B------:R-:W2:Y:S02]  /*74d0*/  LDG.E.U16 R2, desc[UR36][R2.64] ;  /* 0x0000002402027981 */ /* 0x000ea4000c1e1500 */
[----:B--2---:R-:W-:-:S05]  /*74e0*/  HADD2.F32 R0, -RZ, R2.H0_H0 ;  /* 0x20000002ff007230 */ /* 0x004fca0000004100 */
[----:B------:R-:W-:Y:S01]  /*74f0*/  F2FP.BF16.F32.PACK_AB R0, RZ, R0 ;  /* 0x00000000ff00723e */ /* 0x000fe200000010ff */
[----:B------:R-:W-:Y:S06]  /*7500*/  BRA `(.L_x_23366) ;  /* 0x0000000800f47947 */ /* 0x000fec0003800000 */
.L_x_23371:
        /* <DEDUP_REMOVED lines=12> */
.L_x_23361:
        /* <DEDUP_REMOVED lines=13> */
.L_x_23375:
        /* <DEDUP_REMOVED lines=12> */
.L_x_23374:
        /* <DEDUP_REMOVED lines=27> */
.L_x_23377:
        /* <DEDUP_REMOVED lines=13> */
.L_x_23376:
[----:B------:R0:W5:Y:S01]  /*79e0*/  LDG.E.U16 R0, desc[UR36][R2.64] ;  /* 0x0000002402007981 */ /* 0x000162000c1e1500 */
[----:B------:R-:W-:Y:S05]  /*79f0*/  BRA `(.L_x_23366) ;  /* 0x0000000400b87947 */ /* 0x000fea0003800000 */
.L_x_23373:
        /* <DEDUP_REMOVED lines=12> */
.L_x_23380:
        /* <DEDUP_REMOVED lines=21> */
.L_x_23384:
[----:B------:R-:W-:Y:S05]  /*7c10*/  BSYNC.RECONVERGENT B1 ;  /* 0x0000000000017941 */ /* 0x000fea0003800200 */
.L_x_23383:
[----:B------:R-:W-:Y:S01]  /*7c20*/  IMAD.SHL.U32 R0, R0, 0x100000, RZ ;  /* 0x0010000000007824 */ /* 0x000fe200078e00ff */
[----:B------:R-:W-:-:S04]  /*7c30*/  LEA R2, R2, 0x3b800000, 0x17 ;  /* 0x3b80000002027811 */ /* 0x000fc800078eb8ff */
[----:B------:R-:W-:-:S07]  /*7c40*/  LOP3.LUT R0, R2, R0, R7, 0xfe, !PT ;  /* 0x0000000002007212 */ /* 0x000fce00078efe07 */
.L_x_23382:
[----:B------:R-:W-:Y:S05]  /*7c50*/  BSYNC.RECONVERGENT B0 ;  /* 0x0000000000007941 */ /* 0x000fea0003800200 */
.L_x_23381:
[----:B------:R-:W-:Y:S01]  /*7c60*/  F2FP.BF16.F32.PACK_AB R0, RZ, R0 ;  /* 0x00000000ff00723e */ /* 0x000fe200000010ff */
[----:B------:R-:W-:Y:S06]  /*7c70*/  BRA `(.L_x_23366) ;  /* 0x0000000400187947 */ /* 0x000fec0003800000 */
.L_x_23379:
        /* <DEDUP_REMOVED lines=21> */
.L_x_23388:
[----:B------:R-:W-:Y:S05]  /*7dd0*/  BSYNC.RECONVERGENT B1 ;  /* 0x0000000000017941 */ /* 0x000fea0003800200 */
.L_x_23387:
[----:B------:R-:W-:Y:S01]  /*7de0*/  IMAD.SHL.U32 R0, R0, 0x200000, RZ ;  /* 0x0020000000007824 */ /* 0x000fe200078e00ff */
[----:B------:R-:W-:-:S04]  /*7df0*/  LEA R2, R2, 0x37800000, 0x17 ;  /* 0x3780000002027811 */ /* 0x000fc800078eb8ff */
[----:B------:R-:W-:-:S07]  /*7e00*/  LOP3.LUT R0, R2, R0, R7, 0xfe, !PT ;  /* 0x0000000002007212 */ /* 0x000fce00078efe07 */
.L_x_23386:
[----:B------:R-:W-:Y:S05]  /*7e10*/  BSYNC.RECONVERGENT B0 ;  /* 0x0000000000007941 */ /* 0x000fea0003800200 */
.L_x_23385:
[----:B------:R-:W-:Y:S01]  /*7e20*/  F2FP.BF16.F32.PACK_AB R0, RZ, R0 ;  /* 0x00000000ff00723e */ /* 0x000fe200000010ff */
[----:B------:R-:W-:Y:S06]  /*7e30*/  BRA `(.L_x_23366) ;  /* 0x0000000000a87947 */ /* 0x000fec0003800000 */
.L_x_23378:
        /* <DEDUP_REMOVED lines=14> */
.L_x_23392:
[----:B------:R-:W-:Y:S05]  /*7f20*/  BSYNC.RECONVERGENT B0 ;  /* 0x0000000000007941 */ /* 0x000fea0003800200 */
.L_x_23391:
[----:B------:R-:W-:Y:S01]  /*7f30*/  F2FP.BF16.F32.PACK_AB R0, RZ, R0 ;  /* 0x00000000ff00723e */ /* 0x000fe200000010ff */
[----:B------:R-:W-:Y:S06]  /*7f40*/  BRA `(.L_x_23366) ;  /* 0x0000000000647947 */ /* 0x000fec0003800000 */
.L_x_23365:
        /* <DEDUP_REMOVED lines=16> */
.L_x_23393:
[----:B------:R-:W-:Y:S01]  /*8050*/  PRMT R0, RZ, 0x7610, R0 ;  /* 0x00007610ff007816 */ /* 0x000fe20000000000 */
[----:B------:R-:W-:Y:S06]  /*8060*/  BRA `(.L_x_23366) ;  /* 0x00000000001c7947 */ /* 0x000fec0003800000 */
.L_x_23390:
[----:B------:R-:W2:Y:S02]  /*8070*/  LDG.E.64 R2, desc[UR36][R2.64] ;  /* 0x0000002402027981 */ /* 0x000ea4000c1e1b00 */
[----:B--2---:R-:W0:Y:S02]  /*8080*/  I2F.U64 R0, R2 ;  /* 0x0000000200007312 */ /* 0x004e240000301000 */
[----:B0-----:R-:W-:Y:S01]  /*8090*/  F2FP.BF16.F32.PACK_AB R0, RZ, R0 ;  /* 0x00000000ff00723e */ /* 0x001fe200000010ff */
[----:B------:R-:W-:Y:S06]  /*80a0*/  BRA `(.L_x_23366) ;  /* 0x00000000000c7947 */ /* 0x000fec0003800000 */
.L_x_23389:
[----:B------:R-:W2:Y:S02]  /*80b0*/  LDG.E R2, desc[UR36][R2.64] ;  /* 0x0000002402027981 */ /* 0x000ea4000c1e1900 */
[----:B--2---:R-:W-:-:S04]  /*80c0*/  I2FP.F32.U32 R0, R2 ;  /* 0x0000000200007245 */ /* 0x004fc80000201000 */
[----:B------:R-:W-:-:S07]  /*80d0*/  F2FP.BF16.F32.PACK_AB R0, RZ, R0 ;  /* 0x00000000ff00723e */ /* 0x000fce00000010ff */
.L_x_23366:
[----:B0----5:R-:W-:Y:S01]  /*80e0*/  IMAD.U32 R3, R19, 0x10000, RZ ;  /* 0x0001000013037824 */ /* 0x021fe200078e00ff */
[----:B------:R-:W-:Y:S01]  /*80f0*/  SHF.L.U32 R2, R0, 0x10, RZ ;  /* 0x0000001000027819 */ /* 0x000fe200000006ff */
[----:B------:R-:W-:Y:S03]  /*8100*/  BSSY.RECONVERGENT B0, `(.L_x_23394) ;  /* 0x0000021000007945 */ /* 0x000fe60003800200 */
        /* <DEDUP_REMOVED lines=22> */
.L_x_23397:
[----:B------:R-:W-:Y:S02]  /*8270*/  ISETP.NE.AND P0, PT, R3, RZ, PT ;  /* 0x000000ff0300720c */ /* 0x000fe40003f05270 */
[----:B------:R-:W-:-:S11]  /*8280*/  PRMT R19, R0, 0x7610, R19 ;  /* 0x0000761000137816 */ /* 0x000fd60000000013 */
[----:B------:R-:W-:Y:S05]  /*8290*/  @!P0 BRA `(.L_x_23396) ;  /* 0x00000000001c8947 */ /* 0x000fea0003800000 */
[----:B------:R-:W-:-:S04]  /*82a0*/  LOP3.LUT R0, R0, 0x8000, RZ, 0xc0, !PT ;  /* 0x0000800000007812 */ /* 0x000fc800078ec0ff */
[----:B------:R-:W-:-:S04]  /*82b0*/  LOP3.LUT R0, R0, 0x1, RZ, 0xfc, !PT ;  /* 0x0000000100007812 */ /* 0x000fc800078efcff */
[----:B------:R-:W-:Y:S01]  /*82c0*/  PRMT R19, R0, 0x7610, R19 ;  /* 0x0000761000137816 */ /* 0x000fe20000000013 */
[----:B------:R-:W-:Y:S06]  /*82d0*/  BRA `(.L_x_23396) ;  /* 0x00000000000c7947 */ /* 0x000fec0003800000 */
.L_x_23395:
[----:B------:R-:W-:-:S05]  /*82e0*/  FADD.FTZ R2, R3, R2 ;  /* 0x0000000203027221 */ /* 0x000fca0000010000 */
[----:B------:R-:W-:-:S04]  /*82f0*/  F2FP.BF16.F32.PACK_AB R2, RZ, R2 ;  /* 0x00000002ff02723e */ /* 0x000fc800000010ff */
[----:B------:R-:W-:-:S07]  /*8300*/  PRMT R19, R2, 0x7610, R19 ;  /* 0x0000761002137816 */ /* 0x000fce0000000013 */
.L_x_23396:
[----:B------:R-:W-:Y:S05]  /*8310*/  BSYNC.RECONVERGENT B0 ;  /* 0x0000000000007941 */ /* 0x000fea0003800200 */
.L_x_23394:
        /* <DEDUP_REMOVED lines=18> */
.L_x_23401:
[----:B------:R-:W-:-:S06]  /*8440*/  IMAD.U32 R5, R19, 0x10000, RZ ;  /* 0x0001000013057824 */ /* 0x000fcc00078e00ff */
[----:B------:R-:W0:Y:S02]  /*8450*/  F2I.S64.TRUNC R4, R5 ;  /* 0x0000000500047311 */ /* 0x000e24000020d900 */
[----:B0-----:R4:W-:Y:S01]  /*8460*/  STG.E.U8 desc[UR36][R2.64], R4 ;  /* 0x0000000402007986 */ /* 0x0019e2000c101124 */
[----:B------:R-:W-:Y:S05]  /*8470*/  BRA `(.L_x_23403) ;  /* 0x0000000c006c7947 */ /* 0x000fea0003800000 */
.L_x_23400:
        /* <DEDUP_REMOVED lines=10> */
.L_x_23405:
[----:B------:R-:W-:-:S06]  /*8520*/  IMAD.U32 R19, R19, 0x10000, RZ ;  /* 0x0001000013137824 */ /* 0x000fcc00078e00ff */
[----:B------:R-:W0:Y:S02]  /*8530*/  F2I.FTZ.TRUNC.NTZ R19, R19 ;  /* 0x0000001300137305 */ /* 0x000e24000021f100 */
[----:B0-----:R2:W-:Y:S01]  /*8540*/  STG.E desc[UR36][R2.64], R19 ;  /* 0x0000001302007986 */ /* 0x0015e2000c101924 */
[----:B------:R-:W-:Y:S05]  /*8550*/  BRA `(.L_x_23403) ;  /* 0x0000000c00347947 */ /* 0x000fea0003800000 */
.L_x_23404:
[----:B------:R-:W-:-:S06]  /*8560*/  IMAD.U32 R19, R19, 0x10000, RZ ;  /* 0x0001000013137824 */ /* 0x000fcc00078e00ff */
[----:B------:R-:W0:Y:S02]  /*8570*/  F2I.FTZ.TRUNC.NTZ R19, R19 ;  /* 0x0000001300137305 */ /* 0x000e24000021f100 */
[----:B0-----:R0:W-:Y:S01]  /*8580*/  STG.E.U16 desc[UR36][R2.64], R19 ;  /* 0x0000001302007986 */ /* 0x0011e2000c101524 */
[----:B------:R-:W-:Y:S05]  /*8590*/  BRA `(.L_x_23403) ;  /* 0x0000000c00247947 */ /* 0x000fea0003800000 */
.L_x_23399:
        /* <DEDUP_REMOVED lines=9> */
.L_x_23407:
[----:B------:R-:W-:-:S04]  /*8630*/  SHF.L.U32 R0, R19, 0x10, RZ ;  /* 0x0000001013007819 */ /* 0x000fc800000006ff */
[----:B------:R-:W-:-:S05]  /*8640*/  F2FP.F16.F32.PACK_AB R0, RZ, R0 ;  /* 0x00000000ff00723e */ /* 0x000fca00000000ff */
[----:B------:R0:W-:Y:S01]  /*8650*/  STG.E.U16 desc[UR36][R2.64], R0 ;  /* 0x0000000002007986 */ /* 0x0001e2000c101524 */
[----:B------:R-:W-:Y:S05]  /*8660*/  BRA `(.L_x_23403) ;  /* 0x0000000800f07947 */ /* 0x000fea0003800000 */
.L_x_23406:
        /* <DEDUP_REMOVED lines=10> */
.L_x_23409:
[----:B------:R-:W-:-:S05]  /*8710*/  IMAD.U32 R19, R19, 0x10000, RZ ;  /* 0x0001000013137824 */ /* 0x000fca00078e00ff */
[----:B------:R-:W-:-:S04]  /*8720*/  F2FP.F16.F32.PACK_AB R5, RZ, R19 ;  /* 0x00000013ff05723e */ /* 0x000fc800000000ff */
[----:B------:R-:W-:-:S05]  /*8730*/  PRMT R5, R5, 0x5410, RZ ;  /* 0x0000541005057816 */ /* 0x000fca00000000ff */
[----:B------:R0:W-:Y:S01]  /*8740*/  STG.E desc[UR36][R2.64], R5 ;  /* 0x0000000502007986 */ /* 0x0001e2000c101924 */
[----:B------:R-:W-:Y:S05]  /*8750*/  BRA `(.L_x_23403) ;  /* 0x0000000800b47947 */ /* 0x000fea0003800000 */
.L_x_23408:
[----:B------:R-:W-:-:S04]  /*8760*/  IMAD.U32 R4, R19, 0x10000, RZ ;  /* 0x0001000013047824 */ /* 0x000fc800078e00ff */
[----:B------:R-:W-:-:S06]  /*8770*/  FMUL.FTZ R4, R4, 1 ;  /* 0x3f80000004047820 */ /* 0x000fcc0000410000 */
[----:B------:R-:W0:Y:S02]  /*8780*/  F2F.F64.F32 R4, R4 ;  /* 0x0000000400047310 */ /* 0x000e240000201800 */
[----:B0-----:R0:W-:Y:S01]  /*8790*/  STG.E.64 desc[UR36][R2.64], R4 ;  /* 0x0000000402007986 */ /* 0x0011e2000c101b24 */
[----:B------:R-:W-:Y:S05]  /*87a0*/  BRA `(.L_x_23403) ;  /* 0x0000000800a07947 */ /* 0x000fea0003800000 */
.L_x_23398:
        /* <DEDUP_REMOVED lines=14> */
.L_x_23413:
        /* <DEDUP_REMOVED lines=18> */
.L_x_23416:
[----:B------:R-:W-:-:S04]  /*89b0*/  SHF.R.U32.HI R5, RZ, 0x18, R5 ;  /* 0x00000018ff057819 */ /* 0x000fc80000011605 */
[----:B------:R-:W-:-:S07]  /*89c0*/  LOP3.LUT R0, R0, 0x80, R5, 0xf8, !PT ;  /* 0x0000008000007812 */ /* 0x000fce00078ef805 */
.L_x_23415:
[----:B------:R-:W-:Y:S05]  /*89d0*/  BSYNC.RECONVERGENT B0 ;  /* 0x0000000000007941 */ /* 0x000fea0003800200 */
.L_x_23414:
[----:B------:R0:W-:Y:S01]  /*89e0*/  STG.E.U8 desc[UR36][R2.64], R0 ;  /* 0x0000000002007986 */ /* 0x0001e2000c101124 */
[----:B------:R-:W-:Y:S05]  /*89f0*/  BRA `(.L_x_23403) ;  /* 0x00000008000c7947 */ /* 0x000fea0003800000 */
.L_x_23412:
        /* <DEDUP_REMOVED lines=18> */
.L_x_23419:
[----:B------:R-:W-:-:S04]  /*8b20*/  SHF.R.U32.HI R5, RZ, 0x18, R5 ;  /* 0x00000018ff057819 */ /* 0x000fc80000011605 */
[----:B------:R-:W-:-:S07]  /*8b30*/  LOP3.LUT R0, R0, 0x80, R5, 0xf8, !PT ;  /* 0x0000008000007812 */ /* 0x000fce00078ef805 */
.L_x_23418:
[----:B------:R-:W-:Y:S05]  /*8b40*/  BSYNC.RECONVERGENT B0 ;  /* 0x0000000000007941 */ /* 0x000fea0003800200 */
.L_x_23417:
[----:B------:R0:W-:Y:S01]  /*8b50*/  STG.E.U8 desc[UR36][R2.64], R0 ;  /* 0x0000000002007986 */ /* 0x0001e2000c101124 */
[----:B------:R-:W-:Y:S05]  /*8b60*/  BRA `(.L_x_23403) ;  /* 0x0000000400b07947 */ /* 0x000fea0003800000 */
.L_x_23411:
[----:B------:R-:W-:-:S09]  /*8b70*/  UISETP.NE.AND UP0, UPT, UR4, 0x1c, UPT ;  /* 0x0000001c0400788c */ /* 0x000fd2000bf05270 */
[----:B------:R-:W-:Y:S05]  /*8b80*/  BRA.U !UP0, `(.L_x_23420) ;  /* 0x0000000108607547 */ /* 0x000fea000b800000 */
[----:B------:R-:W-:-:S09]  /*8b90*/  UISETP.NE.AND UP0, UPT, UR4, 0x1d, UPT ;  /* 0x0000001d0400788c */ /* 0x000fd2000bf05270 */
[----:B------:R-:W-:Y:S05]  /*8ba0*/  BRA.U !UP0, `(.L_x_23421) ;  /* 0x0000000108487547 */ /* 0x000fea000b800000 */
[----:B------:R-:W-:-:S09]  /*8bb0*/  UISETP.NE.AND UP0, UPT, UR4, 0x2c, UPT ;  /* 0x0000002c0400788c */ /* 0x000fd2000bf05270 */
[----:B------:R-:W-:Y:S05]  /*8bc0*/  BRA.U UP0, `(.L_x_23402) ;  /* 0x0000000100bc7547 */ /* 0x000fea000b800000 */
        /* <DEDUP_REMOVED lines=16> */
.L_x_23421:
[----:B------:R-:W-:-:S06]  /*8cd0*/  IMAD.U32 R4, R19, 0x10000, RZ ;  /* 0x0001000013047824 */ /* 0x000fcc00078e00ff */
[----:B------:R-:W0:Y:S02]  /*8ce0*/  F2I.U64.TRUNC R4, R4 ;  /* 0x0000000400047311 */ /* 0x000e24000020d800 */
[----:B0-----:R0:W-:Y:S01]  /*8cf0*/  STG.E.64 desc[UR36][R2.64], R4 ;  /* 0x0000000402007986 */ /* 0x0011e2000c101b24 */
[----:B------:R-:W-:Y:S05]  /*8d00*/  BRA `(.L_x_23403) ;  /* 0x0000000400487947 */ /* 0x000fea0003800000 */
.L_x_23420:
[----:B------:R-:W-:-:S06]  /*8d10*/  IMAD.U32 R19, R19, 0x10000, RZ ;  /* 0x0001000013137824 */ /* 0x000fcc00078e00ff */
[----:B------:R-:W0:Y:S02]  /*8d20*/  F2I.FTZ.U32.TRUNC.NTZ R19, R19 ;  /* 0x0000001300137305 */ /* 0x000e24000021f000 */
[----:B0-----:R0:W-:Y:S01]  /*8d30*/  STG.E desc[UR36][R2.64], R19 ;  /* 0x0000001302007986 */ /* 0x0011e2000c101924 */
[----:B------:R-:W-:Y:S05]  /*8d40*/  BRA `(.L_x_23403) ;  /* 0x0000000400387947 */ /* 0x000fea0003800000 */
.L_x_23410:
        /* <DEDUP_REMOVED lines=11> */
.L_x_23423:
[----:B------:R-:W-:Y:S02]  /*8e00*/  SHF.L.U32 R19, R19, 0x10, RZ ;  /* 0x0000001013137819 */ /* 0x000fe400000006ff */
[----:B------:R-:W-:-:S03]  /*8e10*/  CS2R R6, SRZ ;  /* 0x0000000000067805 */ /* 0x000fc6000001ff00 */
[----:B------:R-:W-:-:S06]  /*8e20*/  FMUL.FTZ R4, R19, 1 ;  /* 0x3f80000013047820 */ /* 0x000fcc0000410000 */
[----:B------:R-:W0:Y:S02]  /*8e30*/  F2F.F64.F32 R4, R4 ;  /* 0x0000000400047310 */ /* 0x000e240000201800 */
[----:B0-----:R0:W-:Y:S01]  /*8e40*/  STG.E.128 desc[UR36][R2.64], R4 ;  /* 0x0000000402007986 */ /* 0x0011e2000c101d24 */
[----:B------:R-:W-:Y:S05]  /*8e50*/  BRA `(.L_x_23403) ;  /* 0x0000000000f47947 */ /* 0x000fea0003800000 */
.L_x_23422:
[----:B------:R-:W-:-:S09]  /*8e60*/  UISETP.NE.AND UP0, UPT, UR4, 0xf, UPT ;  /* 0x0000000f0400788c */ /* 0x000fd2000bf05270 */
[----:B------:R-:W-:Y:S05]  /*8e70*/  BRA.U !UP0, `(.L_x_23424) ;  /* 0x0000000108e87547 */ /* 0x000fea000b800000 */
[----:B------:R-:W-:-:S09]  /*8e80*/  UISETP.NE.AND UP0, UPT, UR4, 0x17, UPT ;  /* 0x000000170400788c */ /* 0x000fd2000bf05270 */
[----:B------:R-:W-:Y:S05]  /*8e90*/  BRA.U !UP0, `(.L_x_23425) ;  /* 0x0000000108907547 */ /* 0x000fea000b800000 */
[----:B------:R-:W-:-:S09]  /*8ea0*/  UISETP.NE.AND UP0, UPT, UR4, 0x18, UPT ;  /* 0x000000180400788c */ /* 0x000fd2000bf05270 */
[----:B------:R-:W-:Y:S05]  /*8eb0*/  BRA.U !UP0, `(.L_x_23426) ;  /* 0x0000000108447547 */ /* 0x000fea000b800000 */
.L_x_23402:
        /* <DEDUP_REMOVED lines=16> */
.L_x_23427:
[----:B------:R-:W-:Y:S05]  /*8fc0*/  BRA `(.L_x_23403) ;  /* 0x0000000000987947 */ /* 0x000fea0003800000 */
.L_x_23426:
        /* <DEDUP_REMOVED lines=13> */
.L_x_23429:
[----:B------:R-:W-:Y:S05]  /*90a0*/  BSYNC.RECONVERGENT B0 ;  /* 0x0000000000007941 */ /* 0x000fea0003800200 */
.L_x_23428:
[----:B------:R-:W-:-:S05]  /*90b0*/  LOP3.LUT R5, R0, 0x80, R5, 0xf8, !PT ;  /* 0x0000008000057812 */ /* 0x000fca00078ef805 */
[----:B------:R0:W-:Y:S01]  /*90c0*/  STG.E.U8 desc[UR36][R2.64], R5 ;  /* 0x0000000502007986 */ /* 0x0001e2000c101124 */
[----:B------:R-:W-:Y:S05]  /*90d0*/  BRA `(.L_x_23403) ;  /* 0x0000000000547947 */ /* 0x000fea0003800000 */
.L_x_23425:
        /* <DEDUP_REMOVED lines=12> */
.L_x_23431:
[----:B------:R-:W-:Y:S01]  /*91a0*/  IMAD.MOV.U32 R0, RZ, RZ, 0x7f ;  /* 0x0000007fff007424 */ /* 0x000fe200078e00ff */
[----:B------:R-:W-:-:S04]  /*91b0*/  ISETP.GT.U32.AND P0, PT, R4, 0x7f800000, PT ;  /* 0x7f8000000400780c */ /* 0x000fc80003f04070 */
[----:B------:R-:W-:-:S09]  /*91c0*/  SEL R0, R0, 0x7c, P0 ;  /* 0x0000007c00007807 */ /* 0x000fd20000000000 */
.L_x_23432:
[----:B------:R-:W-:Y:S05]  /*91d0*/  BSYNC.RECONVERGENT B0 ;  /* 0x0000000000007941 */ /* 0x000fea0003800200 */
.L_x_23430:
[----:B------:R-:W-:-:S04]  /*91e0*/  SHF.R.U32.HI R5, RZ, 0x18, R5 ;  /* 0x00000018ff057819 */ /* 0x000fc80000011605 */
[----:B------:R-:W-:-:S05]  /*91f0*/  LOP3.LUT R5, R0, 0x80, R5, 0xf8, !PT ;  /* 0x0000008000057812 */ /* 0x000fca00078ef805 */
[----:B------:R0:W-:Y:S01]  /*9200*/  STG.E.U8 desc[UR36][R2.64], R5 ;  /* 0x0000000502007986 */ /* 0x0001e2000c101124 */
[----:B------:R-:W-:Y:S05]  /*9210*/  BRA `(.L_x_23403) ;  /* 0x0000000000047947 */ /* 0x000fea0003800000 */
.L_x_23424:
[----:B------:R0:W-:Y:S02]  /*9220*/  STG.E.U16 desc[UR36][R2.64], R19 ;  /* 0x0000001302007986 */ /* 0x0001e4000c101524 */
.L_x_23403:
[----:B------:R-:W-:-:S07]  /*9230*/  VIADD R17, R17, 0x80 ;  /* 0x0000008011117836 */ /* 0x000fce0000000000 */
.L_x_23326:
[----:B------:R-:W-:Y:S05]  /*9240*/  BSYNC.RECONVERGENT B6 ;  /* 0x0000000000067941 */ /* 0x000fea0003800200 */
.L_x_23325:
        /* <DEDUP_REMOVED lines=358> */
.L_x_23435:
        /* <DEDUP_REMOVED lines=19> */
.L_x_23439:
[----:B------:R-:W2:Y:S02]  /*a9e0*/  LDG.E.U8 R2, desc[UR36][R2.64] ;  /* 0x0000002402027981 */ /* 0x000ea4000c1e1100 */
[----:B--2---:R-:W-:-:S04]  /*a9f0*/  I2FP.F32.U32 R0, R2 ;  /* 0x0000000200007245 */ /* 0x004fc80000201000 */
[----:B------:R-:W-:-:S04]  /*aa00*/  F2FP.BF16.F32.PACK_AB R0, RZ, R0 ;  /* 0x00000000ff00723e */ /* 0x000fc800000010ff */
[----:B------:R-:W-:Y:S01]  /*aa10*/  PRMT R19, R0, 0x7610, R19 ;  /* 0x0000761000137816 */ /* 0x000fe20000000013 */
[----:B------:R-:W-:Y:S06]  /*aa20*/  BRA `(.L_x_23441) ;  /* 0x0000000c00e07947 */ /* 0x000fec0003800000 */
.L_x_23438:
        /* <DEDUP_REMOVED lines=11> */
.L_x_23443:
[----:B------:R-:W2:Y:S02]  /*aae0*/  LDG.E R2, desc[UR36][R2.64] ;  /* 0x0000002402027981 */ /* 0x000ea4000c1e1900 */
[----:B--2---:R-:W-:-:S04]  /*aaf0*/  I2FP.F32.S32 R0, R2 ;  /* 0x0000000200007245 */ /* 0x004fc80000201400 */
[----:B------:R-:W-:-:S04]  /*ab00*/  F2FP.BF16.F32.PACK_AB R0, RZ, R0 ;  /* 0x00000000ff00723e */ /* 0x000fc800000010ff */
[----:B------:R-:W-:Y:S01]  /*ab10*/  PRMT R19, R0, 0x7610, R19 ;  /* 0x0000761000137816 */ /* 0x000fe20000000013 */
[----:B------:R-:W-:Y:S06]  /*ab20*/  BRA `(.L_x_23441) ;  /* 0x0000000c00a07947 */ /* 0x000fec0003800000 */
.L_x_23442:
[----:B------:R-:W2:Y:S02]  /*ab30*/  LDG.E.U16 R2, desc[UR36][R2.64] ;  /* 0x0000002402027981 */ /* 0x000ea4000c1e1500 */
[----:B--2---:R-:W0:Y:S02]  /*ab40*/  I2F.S16 R0, R2 ;  /* 0x0000000200007306 */ /* 0x004e240000101400 */
[----:B0-----:R-:W-:-:S04]  /*ab50*/  F2FP.BF16.F32.PACK_AB R0, RZ, R0 ;  /* 0x00000000ff00723e */ /* 0x001fc800000010ff */
[----:B------:R-:W-:Y:S01]  /*ab60*/  PRMT R19, R0, 0x7610, R19 ;  /* 0x0000761000137816 */ /* 0x000fe20000000013 */
[----:B------:R-:W-:Y:S06]  /*ab70*/  BRA `(.L_x_23441) ;  /* 0x0000000c008c7947 */ /* 0x000fec0003800000 */
.L_x_23437:
        /* <DEDUP_REMOVED lines=9> */
.L_x_23445:
[----:B------:R-:W2:Y:S02]  /*ac10*/  LDG.E.U16 R0, desc[UR36][R2.64] ;  /* 0x0000002402007981 */ /* 0x000ea4000c1e1500 */
[----:B--2---:R-:W-:-:S05]  /*ac20*/  HADD2.F32 R0, -RZ, R0.H0_H0 ;  /* 0x20000000ff007230 */ /* 0x004fca0000004100 */
[----:B------:R-:W-:-:S04]  /*ac30*/  F2FP.BF16.F32.PACK_AB R0, RZ, R0 ;  /* 0x00000000ff00723e */ /* 0x000fc800000010ff */
[----:B------:R-:W-:Y:S01]  /*ac40*/  PRMT R19, R0, 0x7610, R19 ;  /* 0x0000761000137816 */ /* 0x000fe20000000013 */
[----:B------:R-:W-:Y:S06]  /*ac50*/  BRA `(.L_x_23441) ;  /* 0x0000000c00547947 */ /* 0x000fec0003800000 */
.L_x_23444:
        /* <DEDUP_REMOVED lines=9> */
.L_x_23447:
[----:B------:R-:W2:Y:S02]  /*acf0*/  LDG.E.U16 R2, desc[UR36][R2.64] ;  /* 0x0000002402027981 */ /* 0x000ea4000c1e1500 */
[----:B--2---:R-:W-:-:S05]  /*ad00*/  HADD2.F32 R0, -RZ, R2.H0_H0 ;  /* 0x20000002ff007230 */ /* 0x004fca0000004100 */
[----:B------:R-:W-:-:S04]  /*ad10*/  F2FP.BF16.F32.PACK_AB R0, RZ, R0 ;  /* 0x00000000ff00723e */ /* 0x000fc800000010ff */
[----:B------:R-:W-:Y:S01]  /*ad20*/  PRMT R19, R0, 0x7610, R19 ;  /* 0x0000761000137816 */ /* 0x000fe20000000013 */
[----:B------:R-:W-:Y:S06]  /*ad30*/  BRA `(.L_x_23441) ;  /* 0x0000000c001c7947 */ /* 0x000fec0003800000 */
.L_x_23446:
        /* <DEDUP_REMOVED lines=13> */
.L_x_23436:
        /* <DEDUP_REMOVED lines=14> */
.L_x_23450:
        /* <DEDUP_REMOVED lines=13> */
.L_x_23449:
        /* <DEDUP_REMOVED lines=27> */
.L_x_23452:
        /* <DEDUP_REMOVED lines=14> */
.L_x_23451:
[----:B------:R0:W5:Y:S01]  /*b250*/  LDG.E.U16 R19, desc[UR36][R2.64] ;  /* 0x0000002402137981 */ /* 0x000162000c1e1500 */
[----:B------:R-:W-:Y:S05]  /*b260*/  BRA `(.L_x_23441) ;  /* 0x0000000400d07947 */ /* 0x000fea0003800000 */
.L_x_23448:
        /* <DEDUP_REMOVED lines=13> */
.L_x_23455:
        /* <DEDUP_REMOVED lines=21> */
.L_x_23459:
[----:B------:R-:W-:Y:S05]  /*b490*/  BSYNC.RECONVERGENT B1 ;  /* 0x0000000000017941 */ /* 0x000fea0003800200 */
.L_x_23458:
[----:B------:R-:W-:Y:S01]  /*b4a0*/  IMAD.SHL.U32 R0, R0, 0x100000, RZ ;  /* 0x0010000000007824 */ /* 0x000fe200078e00ff */
[----:B------:R-:W-:-:S04]  /*b4b0*/  LEA R2, R2, 0x3b800000, 0x17 ;  /* 0x3b80000002027811 */ /* 0x000fc800078eb8ff */
[----:B------:R-:W-:-:S07]  /*b4c0*/  LOP3.LUT R0, R2, R0, R7, 0xfe, !PT ;  /* 0x0000000002007212 */ /* 0x000fce00078efe07 */
.L_x_23457:
[----:B------:R-:W-:Y:S05]  /*b4d0*/  BSYNC.RECONVERGENT B0 ;  /* 0x0000000000007941 */ /* 0x000fea0003800200 */
.L_x_23456:
[----:B------:R-:W-:-:S04]  /*b4e0*/  F2FP.BF16.F32.PACK_AB R0, RZ, R0 ;  /* 0x00000000ff00723e */ /* 0x000fc800000010ff */
[----:B------:R-:W-:Y:S01]  /*b4f0*/  PRMT R19, R0, 0x7610, R19 ;  /* 0x0000761000137816 */ /* 0x000fe20000000013 */
[----:B------:R-:W-:Y:S06]  /*b500*/  BRA `(.L_x_23441) ;  /* 0x0000000400287947 */ /* 0x000fec0003800000 */
.L_x_23454:
        /* <DEDUP_REMOVED lines=21> */
.L_x_23463:
[----:B------:R-:W-:Y:S05]  /*b660*/  BSYNC.RECONVERGENT B1 ;  /* 0x0000000000017941 */ /* 0x000fea0003800200 */
.L_x_23462:
[----:B------:R-:W-:Y:S01]  /*b670*/  IMAD.SHL.U32 R0, R0, 0x200000, RZ ;  /* 0x0020000000007824 */ /* 0x000fe200078e00ff */
[----:B------:R-:W-:-:S04]  /*b680*/  LEA R2, R2, 0x37800000, 0x17 ;  /* 0x3780000002027811 */ /* 0x000fc800078eb8ff */
[----:B------:R-:W-:-:S07]  /*b690*/  LOP3.LUT R0, R2, R0, R7, 0xfe, !PT ;  /* 0x0000000002007212 */ /* 0x000fce00078efe07 */
.L_x_23461:
[----:B------:R-:W-:Y:S05]  /*b6a0*/  BSYNC.RECONVERGENT B0 ;  /* 0x0000000000007941 */ /* 0x000fea0003800200 */
.L_x_23460:
[----:B------:R-:W-:-:S04]  /*b6b0*/  F2FP.BF16.F32.PACK_AB R0, RZ, R0 ;  /* 0x00000000ff00723e */ /* 0x000fc800000010ff */
[----:B------:R-:W-:Y:S01]  /*b6c0*/  PRMT R19, R0, 0x7610, R19 ;  /* 0x0000761000137816 */ /* 0x000fe20000000013 */
[----:B------:R-:W-:Y:S06]  /*b6d0*/  BRA `(.L_x_23441) ;  /* 0x0000000000b47947 */ /* 0x000fec0003800000 */
.L_x_23453:
        /* <DEDUP_REMOVED lines=14> */
.L_x_23467:
[----:B------:R-:W-:Y:S05]  /*b7c0*/  BSYNC.RECONVERGENT B0 ;  /* 0x0000000000007941 */ /* 0x000fea0003800200 */
.L_x_23466:
[----:B------:R-:W-:-:S04]  /*b7d0*/  F2FP.BF16.F32.PACK_AB R0, RZ, R0 ;  /* 0x00000000ff00723e */ /* 0x000fc800000010ff */
[----:B------:R-:W-:Y:S01]  /*b7e0*/  PRMT R19, R0, 0x7610, R19 ;  /* 0x0000761000137816 */ /* 0x000fe20000000013 */
[----:B------:R-:W-:Y:S06]  /*b7f0*/  BRA `(.L_x_23441) ;  /* 0x00000000006c7947 */ /* 0x000fec0003800000 */
.L_x_23440:
        /* <DEDUP_REMOVED lines=16> */
.L_x_23468:
[----:B------:R-:W-:Y:S01]  /*b900*/  PRMT R19, RZ, 0x7610, R19 ;  /* 0x00007610ff137816 */ /* 0x000fe20000000013 */
[----:B------:R-:W-:Y:S06]  /*b910*/  BRA `(.L_x_23441) ;  /* 0x0000000000247947 */ /* 0x000fec0003800000 */
.L_x_23465:
[----:B------:R-:W2:Y:S02]  /*b920*/  LDG.E.64 R2, desc[UR36][R2.64] ;  /* 0x0000002402027981 */ /* 0x000ea4000c1e1b00 */
[----:B--2---:R-:W0:Y:S02]  /*b930*/  I2F.U64 R0, R2 ;  /* 0x0000000200007312 */ /* 0x004e240000301000 */
[----:B0-----:R-:W-:-:S04]  /*b940*/  F2FP.BF16.F32.PACK_AB R0, RZ, R0 ;  /* 0x00000000ff00723e */ /* 0x001fc800000010ff */
[----:B------:R-:W-:Y:S01]  /*b950*/  PRMT R19, R0, 0x7610, R19 ;  /* 0x0000761000137816 */ /* 0x000fe20000000013 */
[----:B------:R-:W-:Y:S06]  /*b960*/  BRA `(.L_x_23441) ;  /* 0x0000000000107947 */ /* 0x000fec0003800000 */
.L_x_23464:
[----:B------:R-:W2:Y:S02]  /*b970*/  LDG.E R2, desc[UR36][R2.64] ;  /* 0x0000002402027981 */ /* 0x000ea4000c1e1900 */
[----:B--2---:R-:W-:-:S04]  /*b980*/  I2FP.F32.U32 R0, R2 ;  /* 0x0000000200007245 */ /* 0x004fc80000201000 */
[----:B------:R-:W-:-:S04]  /*b990*/  F2FP.BF16.F32.PACK_AB R0, RZ, R0 ;  /* 0x00000000ff00723e */ /* 0x000fc800000010ff */
[----:B------:R-:W-:-:S07]  /*b9a0*/  PRMT R19, R0, 0x7610, R19 ;  /* 0x0000761000137816 */ /* 0x000fce0000000013 */
.L_x_23441:
        /* <DEDUP_REMOVED lines=18> */
.L_x_23472:
[----:B------:R-:W2:Y:S02]  /*bad0*/  LDG.E.U8 R2, desc[UR36][R2.64] ;  /* 0x0000002402027981 */ /* 0x000ea4000c1e1100 */
[----:B--2---:R-:W-:-:S04]  /*bae0*/  I2FP.F32.U32 R0, R2 ;  /* 0x0000000200007245 */ /* 0x004fc80000201000 */
[----:B------:R-:W-:Y:S01]  /*baf0*/  F2FP.BF16.F32.PACK_AB R0, RZ, R0 ;  /* 0x00000000ff00723e */ /* 0x000fe200000010ff */
[----:B------:R-:W-:Y:S06]  /*bb00*/  BRA `(.L_x_23474) ;  /* 0x0000000c00a47947 */ /* 0x000fec0003800000 */
.L_x_23471:
        /* <DEDUP_REMOVED lines=10> */
.L_x_23476:
[----:B------:R-:W2:Y:S02]  /*bbb0*/  LDG.E R2, desc[UR36][R2.64] ;  /* 0x0000002402027981 */ /* 0x000ea4000c1e1900 */
[----:B--2---:R-:W-:-:S04]  /*bbc0*/  I2FP.F32.S32 R0, R2 ;  /* 0x0000000200007245 */ /* 0x004fc80000201400 */
[----:B------:R-:W-:Y:S01]  /*bbd0*/  F2FP.BF16.F32.PACK_AB R0, RZ, R0 ;  /* 0x00000000ff00723e */ /* 0x000fe200000010ff */
[----:B------:R-:W-:Y:S06]  /*bbe0*/  BRA `(.L_x_23474) ;  /* 0x0000000c006c7947 */ /* 0x000fec0003800000 */
.L_x_23475:
[----:B------:R-:W2:Y:S02]  /*bbf0*/  LDG.E.U16 R2, desc[UR36][R2.64] ;  /* 0x0000002402027981 */ /* 0x000ea4000c1e1500 */
[----:B--2---:R-:W0:Y:S02]  /*bc00*/  I2F.S16 R0, R2 ;  /* 0x0000000200007306 */ /* 0x004e240000101400 */
[----:B0-----:R-:W-:Y:S01]  /*bc10*/  F2FP.BF16.F32.PACK_AB R0, RZ, R0 ;  /* 0x00000000ff00723e */ /* 0x001fe200000010ff */
[----:B------:R-:W-:Y:S06]  /*bc20*/  BRA `(.L_x_23474) ;  /* 0x0000000c005c7947 */ /* 0x000fec0003800000 */
.L_x_23470:
        /* <DEDUP_REMOVED lines=9> */
.L_x_23478:
[----:B------:R-:W2:Y:S02]  /*bcc0*/  LDG.E.U16 R0, desc[UR36][R2.64] ;  /* 0x0000002402007981 */ /* 0x000ea4000c1e1500 */
[----:B--2---:R-:W-:-:S05]  /*bcd0*/  HADD2.F32 R0, -RZ, R0.H0_H0 ;  /* 0x20000000ff007230 */ /* 0x004fca0000004100 */
[----:B------:R-:W-:Y:S01]  /*bce0*/  F2FP.BF16.F32.PACK_AB R0, RZ, R0 ;  /* 0x00000000ff00723e */ /* 0x000fe200000010ff */
[----:B------:R-:W-:Y:S06]  /*bcf0*/  BRA `(.L_x_23474) ;  /* 0x0000000c00287947 */ /* 0x000fec0003800000 */
.L_x_23477:
        /* <DEDUP_REMOVED lines=9> */
.L_x_23480:
[----:B------:R-:W2:Y:S02]  /*bd90*/  LDG.E.U16 R2, desc[UR36][R2.64] ;  /* 0x0000002402027981 */ /* 0x000ea4000c1e1500 */
[----:B--2---:R-:W-:-:S05]  /*bda0*/  HADD2.F32 R0, -RZ, R2.H0_H0 ;  /* 0x20000002ff007230 */ /* 0x004fca0000004100 */
[----:B------:R-:W-:Y:S01]  /*bdb0*/  F2FP.BF16.F32.PACK_AB R0, RZ, R0 ;  /* 0x00000000ff00723e */ /* 0x000fe200000010ff */
[----:B------:R-:W-:Y:S06]  /*bdc0*/  BRA `(.L_x_23474) ;  /* 0x0000000800f47947 */ /* 0x000fec0003800000 */
.L_x_23479:
        /* <DEDUP_REMOVED lines=12> */
.L_x_23469:
        /* <DEDUP_REMOVED lines=13> */
.L_x_23483:
        /* <DEDUP_REMOVED lines=12> */
.L_x_23482:
        /* <DEDUP_REMOVED lines=27> */
.L_x_23485:
        /* <DEDUP_REMOVED lines=13> */
.L_x_23484:
[----:B------:R0:W5:Y:S01]  /*c2a0*/  LDG.E.U16 R0, desc[UR36][R2.64] ;  /* 0x0000002402007981 */ /* 0x000162000c1e1500 */
[----:B------:R-:W-:Y:S05]  /*c2b0*/  BRA `(.L_x_23474) ;  /* 0x0000000400b87947 */ /* 0x000fea0003800000 */
.L_x_23481:
        /* <DEDUP_REMOVED lines=12> */
.L_x_23488:
        /* <DEDUP_REMOVED lines=21> */
.L_x_23492:
[----:B------:R-:W-:Y:S05]  /*c4d0*/  BSYNC.RECONVERGENT B1 ;  /* 0x0000000000017941 */ /* 0x000fea0003800200 */
.L_x_23491:
[----:B------:R-:W-:Y:S01]  /*c4e0*/  IMAD.SHL.U32 R0, R0, 0x100000, RZ ;  /* 0x0010000000007824 */ /* 0x000fe200078e00ff */
[----:B------:R-:W-:-:S04]  /*c4f0*/  LEA R2, R2, 0x3b800000, 0x17 ;  /* 0x3b80000002027811 */ /* 0x000fc800078eb8ff */
[----:B------:R-:W-:-:S07]  /*c500*/  LOP3.LUT R0, R2, R0, R7, 0xfe, !PT ;  /* 0x0000000002007212 */ /* 0x000fce00078efe07 */
.L_x_23490:
[----:B------:R-:W-:Y:S05]  /*c510*/  BSYNC.RECONVERGENT B0 ;  /* 0x0000000000007941 */ /* 0x000fea0003800200 */
.L_x_23489:
[----:B------:R-:W-:Y:S01]  /*c520*/  F2FP.BF16.F32.PACK_AB R0, RZ, R0 ;  /* 0x00000000ff00723e */ /* 0x000fe200000010ff */
[----:B------:R-:W-:Y:S06]  /*c530*/  BRA `(.L_x_23474) ;  /* 0x0000000400187947 */ /* 0x000fec0003800000 */
.L_x_23487:
        /* <DEDUP_REMOVED lines=21> */
.L_x_23496:
[----:B------:R-:W-:Y:S05]  /*c690*/  BSYNC.RECONVERGENT B1 ;  /* 0x0000000000017941 */ /* 0x000fea0003800200 */
.L_x_23495:
[----:B------:R-:W-:Y:S01]  /*c6a0*/  IMAD.SHL.U32 R0, R0, 0x200000, RZ ;  /* 0x0020000000007824 */ /* 0x000fe200078e00ff */
[----:B------:R-:W-:-:S04]  /*c6b0*/  LEA R2, R2, 0x37800000, 0x17 ;  /* 0x3780000002027811 */ /* 0x000fc800078eb8ff */
[----:B------:R-:W-:-:S07]  /*c6c0*/  LOP3.LUT R0, R2, R0, R7, 0xfe, !PT ;  /* 0x0000000002007212 */ /* 0x000fce00078efe07 */
.L_x_23494:
[----:B------:R-:W-:Y:S05]  /*c6d0*/  BSYNC.RECONVERGENT B0 ;  /* 0x0000000000007941 */ /* 0x000fea0003800200 */
.L_x_23493:
[----:B------:R-:W-:Y:S01]  /*c6e0*/  F2FP.BF16.F32.PACK_AB R0, RZ, R0 ;  /* 0x00000000ff00723e */ /* 0x000fe200000010ff */
[----:B------:R-:W-:Y:S06]  /*c6f0*/  BRA `(.L_x_23474) ;  /* 0x0000000000a87947 */ /* 0x000fec0003800000 */
.L_x_23486:
        /* <DEDUP_REMOVED lines=14> */
.L_x_23500:
[----:B------:R-:W-:Y:S05]  /*c7e0*/  BSYNC.RECONVERGENT B0 ;  /* 0x0000000000007941 */ /* 0x000fea0003800200 */
.L_x_23499:
[----:B------:R-:W-:Y:S01]  /*c7f0*/  F2FP.BF16.F32.PACK_AB R0, RZ, R0 ;  /* 0x00000000ff00723e */ /* 0x000fe200000010ff */
[----:B------:R-:W-:Y:S06]  /*c800*/  BRA `(.L_x_23474) ;  /* 0x0000000000647947 */ /* 0x000fec0003800000 */
.L_x_23473:
        /* <DEDUP_REMOVED lines=16> */
.L_x_23501:
[----:B------:R-:W-:Y:S01]  /*c910*/  PRMT R0, RZ, 0x7610, R0 ;  /* 0x00007610ff007816 */ /* 0x000fe20000000000 */
[----:B------:R-:W-:Y:S06]  /*c920*/  BRA `(.L_x_23474) ;  /* 0x00000000001c7947 */ /* 0x000fec0003800000 */
.L_x_23498:
[----:B------:R-:W2:Y:S02]  /*c930*/  LDG.E.64 R2, desc[UR36][R2.64] ;  /* 0x0000002402027981 */ /* 0x000ea4000c1e1b00 */
[----:B--2---:R-:W0:Y:S02]  /*c940*/  I2F.U64 R0, R2 ;  /* 0x0000000200007312 */ /* 0x004e240000301000 */
[----:B0-----:R-:W-:Y:S01]  /*c950*/  F2FP.BF16.F32.PACK_AB R0, RZ, R0 ;  /* 0x00000000ff00723e */ /* 0x001fe200000010ff */
[----:B------:R-:W-:Y:S06]  /*c960*/  BRA `(.L_x_23474) ;  /* 0x00000000000c7947 */ /* 0x000fec0003800000 */
.L_x_23497:
[----:B------:R-:W2:Y:S02]  /*c970*/  LDG.E R2, desc[UR36][R2.64] ;  /* 0x0000002402027981 */ /* 0x000ea4000c1e1900 */
[----:B--2---:R-:W-:-:S04]  /*c980*/  I2FP.F32.U32 R0, R2 ;  /* 0x0000000200007245 */ /* 0x004fc80000201000 */
[----:B------:R-:W-:-:S07]  /*c990*/  F2FP.BF16.F32.PACK_AB R0, RZ, R0 ;  /* 0x00000000ff00723e */ /* 0x000fce00000010ff */
.L_x_23474:
[----:B0----5:R-:W-:Y:S01]  /*c9a0*/  IMAD.U32 R3, R19, 0x10000, RZ ;  /* 0x0001000013037824 */ /* 0x021fe200078e00ff */
[----:B------:R-:W-:Y:S01]  /*c9b0*/  BSSY.RECONVERGENT B0, `(.L_x_23502) ;  /* 0x0000022000007945 */ /* 0x000fe20003800200 */
[----:B------:R-:W-:-:S03]  /*c9c0*/  IMAD.U32 R2, R0, 0x10000, RZ ;  /* 0x0001000000027824 */ /* 0x000fc600078e00ff */
        /* <DEDUP_REMOVED lines=22> */
.L_x_23505:
[----:B------:R-:W-:Y:S02]  /*cb30*/  ISETP.NE.AND P0, PT, R3, RZ, PT ;  /* 0x000000ff0300720c */ /* 0x000fe40003f05270 */
[----:B------:R-:W-:-:S11]  /*cb40*/  PRMT R19, R0, 0x7610, R19 ;  /* 0x0000761000137816 */ /* 0x000fd60000000013 */
[----:B------:R-:W-:Y:S05]  /*cb50*/  @!P0 BRA `(.L_x_23504) ;  /* 0x00000000001c8947 */ /* 0x000fea0003800000 */
[----:B------:R-:W-:-:S04]  /*cb60*/  LOP3.LUT R0, R0, 0x8000, RZ, 0xc0, !PT ;  /* 0x0000800000007812 */ /* 0x000fc800078ec0ff */
[----:B------:R-:W-:-:S04]  /*cb70*/  LOP3.LUT R0, R0, 0x1, RZ, 0xfc, !PT ;  /* 0x0000000100007812 */ /* 0x000fc800078efcff */
[----:B------:R-:W-:Y:S01]  /*cb80*/  PRMT R19, R0, 0x7610, R19 ;  /* 0x0000761000137816 */ /* 0x000fe20000000013 */
[----:B------:R-:W-:Y:S06]  /*cb90*/  BRA `(.L_x_23504) ;  /* 0x00000000000c7947 */ /* 0x000fec0003800000 */
.L_x_23503:
[----:B------:R-:W-:-:S05]  /*cba0*/  FADD.FTZ R2, R3, R2 ;  /* 0x0000000203027221 */ /* 0x000fca0000010000 */
[----:B------:R-:W-:-:S04]  /*cbb0*/  F2FP.BF16.F32.PACK_AB R2, RZ, R2 ;  /* 0x00000002ff02723e */ /* 0x000fc800000010ff */
[----:B------:R-:W-:-:S07]  /*cbc0*/  PRMT R19, R2, 0x7610, R19 ;  /* 0x0000761002137816 */ /* 0x000fce0000000013 */
.L_x_23504:
[----:B------:R-:W-:Y:S05]  /*cbd0*/  BSYNC.RECONVERGENT B0 ;  /* 0x0000000000007941 */ /* 0x000fea0003800200 */
.L_x_23502:
        /* <DEDUP_REMOVED lines=18> */
.L_x_23509:
[----:B------:R-:W-:-:S06]  /*cd00*/  IMAD.U32 R5, R19, 0x10000, RZ ;  /* 0x0001000013057824 */ /* 0x000fcc00078e00ff */
[----:B------:R-:W0:Y:S02]  /*cd10*/  F2I.S64.TRUNC R4, R5 ;  /* 0x0000000500047311 */ /* 0x000e24000020d900 */
[----:B0-----:R0:W-:Y:S01]  /*cd20*/  STG.E.U8 desc[UR36][R2.64], R4 ;  /* 0x0000000402007986 */ /* 0x0011e2000c101124 */
[----:B------:R-:W-:Y:S05]  /*cd30*/  BRA `(.L_x_23511) ;  /* 0x0000000c006c7947 */ /* 0x000fea0003800000 */
.L_x_23508:
        /* <DEDUP_REMOVED lines=10> */
.L_x_23513:
[----:B------:R-:W-:-:S06]  /*cde0*/  SHF.L.U32 R19, R19, 0x10, RZ ;  /* 0x0000001013137819 */ /* 0x000fcc00000006ff */
[----:B------:R-:W0:Y:S02]  /*cdf0*/  F2I.FTZ.TRUNC.NTZ R19, R19 ;  /* 0x0000001300137305 */ /* 0x000e24000021f100 */
[----:B0-----:R0:W-:Y:S01]  /*ce00*/  STG.E desc[UR36][R2.64], R19 ;  /* 0x0000001302007986 */ /* 0x0011e2000c101924 */
[----:B------:R-:W-:Y:S05]  /*ce10*/  BRA `(.L_x_23511) ;  /* 0x0000000c00347947 */ /* 0x000fea0003800000 */
.L_x_23512:
[----:B------:R-:W-:-:S06]  /*ce20*/  IMAD.U32 R19, R19, 0x10000, RZ ;  /* 0x0001000013137824 */ /* 0x000fcc00078e00ff */
[----:B------:R-:W0:Y:S02]  /*ce30*/  F2I.FTZ.TRUNC.NTZ R19, R19 ;  /* 0x0000001300137305 */ /* 0x000e24000021f100 */
[----:B0-----:R0:W-:Y:S01]  /*ce40*/  STG.E.U16 desc[UR36][R2.64], R19 ;  /* 0x0000001302007986 */ /* 0x0011e2000c101524 */
[----:B------:R-:W-:Y:S05]  /*ce50*/  BRA `(.L_x_23511) ;  /* 0x0000000c00247947 */ /* 0x000fea0003800000 */
.L_x_23507:
        /* <DEDUP_REMOVED lines=9> */
.L_x_23515:
[----:B------:R-:W-:-:S05]  /*cef0*/  IMAD.U32 R0, R19, 0x10000, RZ ;  /* 0x0001000013007824 */ /* 0x000fca00078e00ff */
[----:B------:R-:W-:-:S05]  /*cf00*/  F2FP.F16.F32.PACK_AB R0, RZ, R0 ;  /* 0x00000000ff00723e */ /* 0x000fca00000000ff */
[----:B------:R1:W-:Y:S01]  /*cf10*/  STG.E.U16 desc[UR36][R2.64], R0 ;  /* 0x0000000002007986 */ /* 0x0003e2000c101524 */
[----:B------:R-:W-:Y:S05]  /*cf20*/  BRA `(.L_x_23511) ;  /* 0x0000000800f07947 */ /* 0x000fea0003800000 */
.L_x_23514:
        /* <DEDUP_REMOVED lines=10> */
.L_x_23517:
[----:B------:R-:W-:-:S05]  /*cfd0*/  IMAD.U32 R19, R19, 0x10000, RZ ;  /* 0x0001000013137824 */ /* 0x000fca00078e00ff */
[----:B------:R-:W-:-:S04]  /*cfe0*/  F2FP.F16.F32.PACK_AB R5, RZ, R19 ;  /* 0x00000013ff05723e */ /* 0x000fc800000000ff */
[----:B------:R-:W-:-:S05]  /*cff0*/  PRMT R5, R5, 0x5410, RZ ;  /* 0x0000541005057816 */ /* 0x000fca00000000ff */
[----:B------:R4:W-:Y:S01]  /*d000*/  STG.E desc[UR36][R2.64], R5 ;  /* 0x0000000502007986 */ /* 0x0009e2000c101924 */
[----:B------:R-:W-:Y:S05]  /*d010*/  BRA `(.L_x_23511) ;  /* 0x0000000800b47947 */ /* 0x000fea0003800000 */
.L_x_23516:
[----:B------:R-:W-:-:S04]  /*d020*/  IMAD.U32 R4, R19, 0x10000, RZ ;  /* 0x0001000013047824 */ /* 0x000fc800078e00ff */
[----:B------:R-:W-:-:S06]  /*d030*/  FMUL.FTZ R4, R4, 1 ;  /* 0x3f80000004047820 */ /* 0x000fcc0000410000 */
[----:B------:R-:W0:Y:S02]  /*d040*/  F2F.F64.F32 R4, R4 ;  /* 0x0000000400047310 */ /* 0x000e240000201800 */
[----:B0-----:R2:W-:Y:S01]  /*d050*/  STG.E.64 desc[UR36][R2.64], R4 ;  /* 0x0000000402007986 */ /* 0x0015e2000c101b24 */
[----:B------:R-:W-:Y:S05]  /*d060*/  BRA `(.L_x_23511) ;  /* 0x0000000800a07947 */ /* 0x000fea0003800000 */
.L_x_23506:
        /* <DEDUP_REMOVED lines=14> */
.L_x_23521:
        /* <DEDUP_REMOVED lines=18> */
.L_x_23524:
[----:B------:R-:W-:-:S04]  /*d270*/  SHF.R.U32.HI R5, RZ, 0x18, R5 ;  /* 0x00000018ff057819 */ /* 0x000fc80000011605 */
[----:B------:R-:W-:-:S07]  /*d280*/  LOP3.LUT R0, R0, 0x80, R5, 0xf8, !PT ;  /* 0x0000008000007812 */ /* 0x000fce00078ef805 */
.L_x_23523:
[----:B------:R-:W-:Y:S05]  /*d290*/  BSYNC.RECONVERGENT B0 ;  /* 0x0000000000007941 */ /* 0x000fea0003800200 */
.L_x_23522:
[----:B------:R0:W-:Y:S01]  /*d2a0*/  STG.E.U8 desc[UR36][R2.64], R0 ;  /* 0x0000000002007986 */ /* 0x0001e2000c101124 */
[----:B------:R-:W-:Y:S05]  /*d2b0*/  BRA `(.L_x_23511) ;  /* 0x00000008000c7947 */ /* 0x000fea0003800000 */
.L_x_23520:
        /* <DEDUP_REMOVED lines=18> */
.L_x_23527:
[----:B------:R-:W-:-:S04]  /*d3e0*/  SHF.R.U32.HI R5, RZ, 0x18, R5 ;  /* 0x00000018ff057819 */ /* 0x000fc80000011605 */
[----:B------:R-:W-:-:S07]  /*d3f0*/  LOP3.LUT R0, R0, 0x80, R5, 0xf8, !PT ;  /* 0x0000008000007812 */ /* 0x000fce00078ef805 */
.L_x_23526:
[----:B------:R-:W-:Y:S05]  /*d400*/  BSYNC.RECONVERGENT B0 ;  /* 0x0000000000007941 */ /* 0x000fea0003800200 */
.L_x_23525:
[----:B------:R0:W-:Y:S01]  /*d410*/  STG.E.U8 desc[UR36][R2.64], R0 ;  /* 0x0000000002007986 */ /* 0x0001e2000c101124 */
[----:B------:R-:W-:Y:S05]  /*d420*/  BRA `(.L_x_23511) ;  /* 0x0000000400b07947 */ /* 0x000fea0003800000 */
.L_x_23519:
        /* <DEDUP_REMOVED lines=22> */
.L_x_23529:
[----:B------:R-:W-:-:S06]  /*d590*/  IMAD.U32 R4, R19, 0x10000, RZ ;  /* 0x0001000013047824 */ /* 0x000fcc00078e00ff */
[----:B------:R-:W0:Y:S02]  /*d5a0*/  F2I.U64.TRUNC R4, R4 ;  /* 0x0000000400047311 */ /* 0x000e24000020d800 */
[----:B0-----:R0:W-:Y:S01]  /*d5b0*/  STG.E.64 desc[UR36][R2.64], R4 ;  /* 0x0000000402007986 */ /* 0x0011e2000c101b24 */
[----:B------:R-:W-:Y:S05]  /*d5c0*/  BRA `(.L_x_23511) ;  /* 0x0000000400487947 */ /* 0x000fea0003800000 */
.L_x_23528:
[----:B------:R-:W-:-:S06]  /*d5d0*/  IMAD.U32 R19, R19, 0x10000, RZ ;  /* 0x0001000013137824 */ /* 0x000fcc00078e00ff */
[----:B------:R-:W0:Y:S02]  /*d5e0*/  F2I.FTZ.U32.TRUNC.NTZ R19, R19 ;  /* 0x0000001300137305 */ /* 0x000e24000021f000 */
[----:B0-----:R0:W-:Y:S01]  /*d5f0*/  STG.E desc[UR36][R2.64], R19 ;  /* 0x0000001302007986 */ /* 0x0011e2000c101924 */
[----:B------:R-:W-:Y:S05]  /*d600*/  BRA `(.L_x_23511) ;  /* 0x0000000400387947 */ /* 0x000fea0003800000 */
.L_x_23518:
        /* <DEDUP_REMOVED lines=11> */
.L_x_23531:
[----:B------:R-:W-:Y:S01]  /*d6c0*/  IMAD.U32 R19, R19, 0x10000, RZ ;  /* 0x0001000013137824 */ /* 0x000fe200078e00ff */
[----:B------:R-:W-:-:S03]  /*d6d0*/  CS2R R6, SRZ ;  /* 0x0000000000067805 */ /* 0x000fc6000001ff00 */
[----:B------:R-:W-:-:S06]  /*d6e0*/  FMUL.FTZ R4, R19, 1 ;  /* 0x3f80000013047820 */ /* 0x000fcc0000410000 */
[----:B------:R-:W0:Y:S02]  /*d6f0*/  F2F.F64.F32 R4, R4 ;  /* 0x0000000400047310 */ /* 0x000e240000201800 */
[----:B0-----:R0:W-:Y:S01]  /*d700*/  STG.E.128 desc[UR36][R2.64], R4 ;  /* 0x0000000402007986 */ /* 0x0011e2000c101d24 */
[----:B------:R-:W-:Y:S05]  /*d710*/  BRA `(.L_x_23511) ;  /* 0x0000000000f47947 */ /* 0x000fea0003800000 */
.L_x_23530:
[----:B------:R-:W-:-:S09]  /*d720*/  UISETP.NE.AND UP0, UPT, UR4, 0xf, UPT ;  /* 0x0000000f0400788c */ /* 0x000fd2000bf05270 */
[----:B------:R-:W-:Y:S05]  /*d730*/  BRA.U !UP0, `(.L_x_23532) ;  /* 0x0000000108e87547 */ /* 0x000fea000b800000 */
[----:B------:R-:W-:-:S09]  /*d740*/  UISETP.NE.AND UP0, UPT, UR4, 0x17, UPT ;  /* 0x000000170400788c */ /* 0x000fd2000bf05270 */
[----:B------:R-:W-:Y:S05]  /*d750*/  BRA.U !UP0, `(.L_x_23533) ;  /* 0x0000000108907547 */ /* 0x000fea000b800000 */
[----:B------:R-:W-:-:S09]  /*d760*/  UISETP.NE.AND UP0, UPT, UR4, 0x18, UPT ;  /* 0x000000180400788c */ /* 0x000fd2000bf05270 */
[----:B------:R-:W-:Y:S05]  /*d770*/  BRA.U !UP0, `(.L_x_23534) ;  /* 0x0000000108447547 */ /* 0x000fea000b800000 */
.L_x_23510:
        /* <DEDUP_REMOVED lines=16> */
.L_x_23535:
[----:B------:R-:W-:Y:S05]  /*d880*/  BRA `(.L_x_23511) ;  /* 0x0000000000987947 */ /* 0x000fea0003800000 */
.L_x_23534:
        /* <DEDUP_REMOVED lines=13> */
.L_x_23537:
[----:B------:R-:W-:Y:S05]  /*d960*/  BSYNC.RECONVERGENT B0 ;  /* 0x0000000000007941 */ /* 0x000fea0003800200 */
.L_x_23536:
[----:B------:R-:W-:-:S05]  /*d970*/  LOP3.LUT R5, R0, 0x80, R5, 0xf8, !PT ;  /* 0x0000008000057812 */ /* 0x000fca00078ef805 */
[----:B------:R0:W-:Y:S01]  /*d980*/  STG.E.U8 desc[UR36][R2.64], R5 ;  /* 0x0000000502007986 */ /* 0x0001e2000c101124 */
[----:B------:R-:W-:Y:S05]  /*d990*/  BRA `(.L_x_23511) ;  /* 0x0000000000547947 */ /* 0x000fea0003800000 */
.L_x_23533:
        /* <DEDUP_REMOVED lines=12> */
.L_x_23539:
[----:B------:R-:W-:Y:S01]  /*da60*/  IMAD.MOV.U32 R0, RZ, RZ, 0x7f ;  /* 0x0000007fff007424 */ /* 0x000fe200078e00ff */
[----:B------:R-:W-:-:S04]  /*da70*/  ISETP.GT.U32.AND P0, PT, R4, 0x7f800000, PT ;  /* 0x7f8000000400780c */ /* 0x000fc80003f04070 */
[----:B------:R-:W-:-:S09]  /*da80*/  SEL R0, R0, 0x7c, P0 ;  /* 0x0000007c00007807 */ /* 0x000fd20000000000 */
.L_x_23540:
[----:B------:R-:W-:Y:S05]  /*da90*/  BSYNC.RECONVERGENT B0 ;  /* 0x0000000000007941 */ /* 0x000fea0003800200 */
.L_x_23538:
[----:B------:R-:W-:-:S04]  /*daa0*/  SHF.R.U32.HI R5, RZ, 0x18, R5 ;  /* 0x00000018ff057819 */ /* 0x000fc80000011605 */
[----:B------:R-:W-:-:S05]  /*dab0*/  LOP3.LUT R5, R0, 0x80, R5, 0xf8, !PT ;  /* 0x0000008000057812 */ /* 0x000fca00078ef805 */
[----:B------:R0:W-:Y:S01]  /*dac0*/  STG.E.U8 desc[UR36][R2.64], R5 ;  /* 0x0000000502007986 */ /* 0x0001e2000c101124 */
[----:B------:R-:W-:Y:S05]  /*dad0*/  BRA `(.L_x_23511) ;  /* 0x0000000000047947 */ /* 0x000fea0003800000 */
.L_x_23532:
[----:B------:R0:W-:Y:S02]  /*dae0*/  STG.E.U16 desc[UR36][R2.64], R19 ;  /* 0x0000001302007986 */ /* 0x0001e4000c101524 */
.L_x_23511:
[----:B------:R-:W-:-:S07]  /*daf0*/  IADD3 R17, PT, PT, R17, 0x80, RZ ;  /* 0x0000008011117810 */ /* 0x000fce0007ffe0ff */
.L_x_23434:
[----:B------:R-:W-:Y:S05]  /*db00*/  BSYNC.RECONVERGENT B6 ;  /* 0x0000000000067941 */ /* 0x000fea0003800200 */
.L_x_23433:
[----:B------:R-:W5:Y:S02]  /*db10*/  LDCU UR4, c[0x0][0x380] ;  /* 0x00007000ff0477ac */ /* 0x000f640008000800 */
[----:B-----5:R-:W-:-:S13]  /*db20*/  ISETP.GE.AND P0, PT, R17, UR4, PT ;  /* 0x0000000411007c0c */ /* 0x020fda000bf06270 */
[----:B------:R-:W-:Y:S05]  /*db30*/  @P0 EXIT ;  /* 0x000000000000094d */ /* 0x000fea0003800000 */
        /* <DEDUP_REMOVED lines=354> */
.L_x_23541:
[----:B------:R-:W3:Y:S01]  /*f160*/  LDCU.64 UR8, c[0x0][0x5f0] ;  /* 0x0000be00ff0877ac */ /* 0x000ee20008000a00 */
[----:B------:R-:W0:Y:S01]  /*f170*/  LDCU.64 UR6, c[0x0][0x5e8] ;  /* 0x0000bd00ff0677ac */ /* 0x000e220008000a00 */
[----:B------:R-:W-:-:S04]  /*f180*/  UPRMT UR4, UR39, 0x9910, URZ ;  /* 0x0000991027047896 */ /* 0x000fc800080000ff */
[----:B------:R-:W-:Y:S01]  /*f190*/  UISETP.GT.AND UP0, UPT, UR4, 0x9, UPT ;  /* 0x000000090400788c */ /* 0x000fe2000bf04270 */
[----:B---34-:R-:W-:Y:S02]  /*f1a0*/  IADD3 R2, P1, PT, R0, UR8, RZ ;  /* 0x0000000800027c10 */ /* 0x018fe4000ff3e0ff */
        /* <DEDUP_REMOVED lines=17> */
.L_x_23545:
[----:B------:R-:W2:Y:S02]  /*f2c0*/  LDG.E.U8 R2, desc[UR36][R2.64] ;  /* 0x0000002402027981 */ /* 0x000ea4000c1e1100 */
[----:B--2---:R-:W-:-:S04]  /*f2d0*/  I2FP.F32.U32 R0, R2 ;  /* 0x0000000200007245 */ /* 0x004fc80000201000 */
[----:B------:R-:W-:-:S04]  /*f2e0*/  F2FP.BF16.F32.PACK_AB R0, RZ, R0 ;  /* 0x00000000ff00723e */ /* 0x000fc800000010ff */
[----:B------:R-:W-:Y:S01]  /*f2f0*/  PRMT R19, R0, 0x7610, R19 ;  /* 0x0000761000137816 */ /* 0x000fe20000000013 */
[----:B------:R-:W-:Y:S06]  /*f300*/  BRA `(.L_x_23547) ;  /* 0x0000000c00e07947 */ /* 0x000fec0003800000 */
.L_x_23544:
        /* <DEDUP_REMOVED lines=11> */
.L_x_23549:
[----:B------:R-:W2:Y:S02]  /*f3c0*/  LDG.E R2, desc[UR36][R2.64] ;  /* 0x0000002402027981 */ /* 0x000ea4000c1e1900 */
[----:B--2---:R-:W-:-:S04]  /*f3d0*/  I2FP.F32.S32 R0, R2 ;  /* 0x0000000200007245 */ /* 0x004fc80000201400 */
[----:B------:R-:W-:-:S04]  /*f3e0*/  F2FP.BF16.F32.PACK_AB R0, RZ, R0 ;  /* 0x00000000ff00723e */ /* 0x000fc800000010ff */
[----:B------:R-:W-:Y:S01]  /*f3f0*/  PRMT R19, R0, 0x7610, R19 ;  /* 0x0000761000137816 */ /* 0x000fe20000000013 */
[----:B------:R-:W-:Y:S06]  /*f400*/  BRA `(.L_x_23547) ;  /* 0x0000000c00a07947 */ /* 0x000fec0003800000 */
.L_x_23548:
[----:B------:R-:W2:Y:S02]  /*f410*/  LDG.E.U16 R2, desc[UR36][R2.64] ;  /* 0x0000002402027981 */ /* 0x000ea4000c1e1500 */
[----:B--2---:R-:W0:Y:S02]  /*f420*/  I2F.S16 R0, R2 ;  /* 0x0000000200007306 */ /* 0x004e240000101400 */
[----:B0-----:R-:W-:-:S04]  /*f430*/  F2FP.BF16.F32.PACK_AB R0, RZ, R0 ;  /* 0x00000000ff00723e */ /* 0x001fc800000010ff */
[----:B------:R-:W-:Y:S01]  /*f440*/  PRMT R19, R0, 0x7610, R19 ;  /* 0x0000761000137816 */ /* 0x000fe20000000013 */
[----:B------:R-:W-:Y:S06]  /*f450*/  BRA `(.L_x_23547) ;  /* 0x0000000c008c7947 */ /* 0x000fec0003800000 */
.L_x_23543:
        /* <DEDUP_REMOVED lines=9> */
.L_x_23551:
[----:B------:R-:W2:Y:S02]  /*f4f0*/  LDG.E.U16 R0, desc[UR36][R2.64] ;  /* 0x0000002402007981 */ /* 0x000ea4000c1e1500 */
[----:B--2---:R-:W-:-:S05]  /*f500*/  HADD2.F32 R0, -RZ, R0.H0_H0 ;  /* 0x20000000ff007230 */ /* 0x004fca0000004100 */
[----:B------:R-:W-:-:S04]  /*f510*/  F2FP.BF16.F32.PACK_AB R0, RZ, R0 ;  /* 0x00000000ff00723e */ /* 0x000fc800000010ff */
[----:B------:R-:W-:Y:S01]  /*f520*/  PRMT R19, R0, 0x7610, R19 ;  /* 0x0000761000137816 */ /* 0x000fe20000000013 */
[----:B------:R-:W-:Y:S06]  /*f530*/  BRA `(.L_x_23547) ;  /* 0x0000000c00547947 */ /* 0x000fec0003800000 */
.L_x_23550:
        /* <DEDUP_REMOVED lines=9> */
.L_x_23553:
[----:B------:R-:W2:Y:S02]  /*f5d0*/  LDG.E.U16 R2, desc[UR36][R2.64] ;  /* 0x0000002402027981 */ /* 0x000ea4000c1e1500 */
[----:B--2---:R-:W-:-:S05]  /*f5e0*/  HADD2.F32 R0, -RZ, R2.H0_H0 ;  /* 0x20000002ff007230 */ /* 0x004fca0000004100 */
[----:B------:R-:W-:-:S04]  /*f5f0*/  F2FP.BF16.F32.PACK_AB R0, RZ, R0 ;  /* 0x00000000ff00723e */ /* 0x000fc800000010ff */
[----:B------:R-:W-:Y:S01]  /*f600*/  PRMT R19, R0, 0x7610, R19 ;  /* 0x0000761000137816 */ /* 0x000fe20000000013 */
[----:B------:R-:W-:Y:S06]  /*f610*/  BRA `(.L_x_23547) ;  /* 0x0000000c001c7947 */ /* 0x000fec0003800000 */
.L_x_23552:
        /* <DEDUP_REMOVED lines=13> */
.L_x_23542:
        /* <DEDUP_REMOVED lines=14> */
.L_x_23556:
        /* <DEDUP_REMOVED lines=13> */
.L_x_23555:
        /* <DEDUP_REMOVED lines=27> */
.L_x_23558:
        /* <DEDUP_REMOVED lines=14> */
.L_x_23557:
[----:B------:R0:W5:Y:S01]  /*fb30*/  LDG.E.U16 R19, desc[UR36][R2.64] ;  /* 0x0000002402137981 */ /* 0x000162000c1e1500 */
[----:B------:R-:W-:Y:S05]  /*fb40*/  BRA `(.L_x_23547) ;  /* 0x0000000400d07947 */ /* 0x000fea0003800000 */
.L_x_23554:
        /* <DEDUP_REMOVED lines=13> */
.L_x_23561:
        /* <DEDUP_REMOVED lines=21> */
.L_x_23565:
[----:B------:R-:W-:Y:S05]  /*fd70*/  BSYNC.RECONVERGENT B1 ;  /* 0x0000000000017941 */ /* 0x000fea0003800200 */
.L_x_23564:
[----:B------:R-:W-:Y:S01]  /*fd80*/  IMAD.SHL.U32 R0, R0, 0x100000, RZ ;  /* 0x0010000000007824 */ /* 0x000fe200078e00ff */
[----:B------:R-:W-:-:S04]  /*fd90*/  LEA R2, R2, 0x3b800000, 0x17 ;  /* 0x3b80000002027811 */ /* 0x000fc800078eb8ff */
[----:B------:R-:W-:-:S07]  /*fda0*/  LOP3.LUT R0, R2, R0, R7, 0xfe, !PT ;  /* 0x0000000002007212 */ /* 0x000fce00078efe07 */
.L_x_23563:
[----:B------:R-:W-:Y:S05]  /*fdb0*/  BSYNC.RECONVERGENT B0 ;  /* 0x0000000000007941 */ /* 0x000fea0003800200 */
.L_x_23562:
[----:B------:R-:W-:-:S04]  /*fdc0*/  F2FP.BF16.F32.PACK_AB R0, RZ, R0 ;  /* 0x00000000ff00723e */ /* 0x000fc800000010ff */
[----:B------:R-:W-:Y:S01]  /*fdd0*/  PRMT R19, R0, 0x7610, R19 ;  /* 0x0000761000137816 */ /* 0x000fe20000000013 */
[----:B------:R-:W-:Y:S06]  /*fde0*/  BRA `(.L_x_23547) ;  /* 0x0000000400287947 */ /* 0x000fec0003800000 */
.L_x_23560:
        /* <DEDUP_REMOVED lines=21> */
.L_x_23569:
[----:B------:R-:W-:Y:S05]  /*ff40*/  BSYNC.RECONVERGENT B1 ;  /* 0x0000000000017941 */ /* 0x000fea0003800200 */
.L_x_23568:
[----:B------:R-:W-:Y:S01]  /*ff50*/  IMAD.SHL.U32 R0, R0, 0x200000, RZ ;  /* 0x0020000000007824 */ /* 0x000fe200078e00ff */
[----:B------:R-:W-:-:S04]  /*ff60*/  LEA R2, R2, 0x37800000, 0x17 ;  /* 0x3780000002027811 */ /* 0x000fc800078eb8ff */
[----:B------:R-:W-:-:S07]  /*ff70*/  LOP3.LUT R0, R2, R0, R7, 0xfe, !PT ;  /* 0x0000000002007212 */ /* 0x000fce00078efe07 */
.L_x_23567:
[----:B------:R-:W-:Y:S05]  /*ff80*/  BSYNC.RECONVERGENT B0 ;  /* 0x0000000000007941 */ /* 0x000fea0003800200 */
.L_x_23566:
[----:B------:R-:W-:-:S04]  /*ff90*/  F2FP.BF16.F32.PACK_AB R0, RZ, R0 ;  /* 0x00000000ff00723e */ /* 0x000fc800000010ff */
[----:B------:R-:W-:Y:S01]  /*ffa0*/  PRMT R19, R0, 0x7610, R19 ;  /* 0x0000761000137816 */ /* 0x000fe20000000013 */
[----:B------:R-:W-:Y:S06]  /*ffb0*/  BRA `(.L_x_23547) ;  /* 0x0000000000b47947 */ /* 0x000fec0003800000 */
.L_x_23559:
        /* <DEDUP_REMOVED lines=14> */
.L_x_23573:
[----:B------:R-:W-:Y:S05]  /*100a0*/  BSYNC.RECONVERGENT B0 ;  /* 0x0000000000007941 */ /* 0x000fea0003800200 */
.L_x_23572:
[----:B------:R-:W-:-:S04]  /*100b0*/  F2FP.BF16.F32.PACK_AB R0, RZ, R0 ;  /* 0x00000000ff00723e */ /* 0x000fc800000010ff */
[----:B------:R-:W-:Y:S01]  /*100c0*/  PRMT R19, R0, 0x7610, R19 ;  /* 0x0000761000137816 */ /* 0x000fe20000000013 */
[----:B------:R-:W-:Y:S06]  /*100d0*/  BRA `(.L_x_23547) ;  /* 0x00000000006c7947 */ /* 0x000fec0003800000 */
.L_x_23546:
        /* <DEDUP_REMOVED lines=16> */
.L_x_23574:
[----:B------:R-:W-:Y:S01]  /*101e0*/  PRMT R19, RZ, 0x7610, R19 ;  /* 0x00007610ff137816 */ /* 0x000fe20000000013 */
[----:B------:R-:W-:Y:S06]  /*101f0*/  BRA `(.L_x_23547) ;  /* 0x0000000000247947 */ /* 0x000fec0003800000 */
.L_x_23571:
[----:B------:R-:W2:Y:S02]  /*10200*/  LDG.E.64 R2, desc[UR36][R2.64] ;  /* 0x0000002402027981 */ /* 0x000ea4000c1e1b00 */
[----:B--2---:R-:W0:Y:S02]  /*10210*/  I2F.U64 R0, R2 ;  /* 0x0000000200007312 */ /* 0x004e240000301000 */
[----:B0-----:R-:W-:-:S04]  /*10220*/  F2FP.BF16.F32.PACK_AB R0, RZ, R0 ;  /* 0x00000000ff00723e */ /* 0x001fc800000010ff */
[----:B------:R-:W-:Y:S01]  /*10230*/  PRMT R19, R0, 0x7610, R19 ;  /* 0x0000761000137816 */ /* 0x000fe20000000013 */
[----:B------:R-:W-:Y:S06]  /*10240*/  BRA `(.L_x_23547) ;  /* 0x0000000000107947 */ /* 0x000fec0003800000 */
.L_x_23570:
[----:B------:R-:W2:Y:S02]  /*10250*/  LDG.E R2, desc[UR36][R2.64] ;  /* 0x0000002402027981 */ /* 0x000ea4000c1e1900 */
[----:B--2---:R-:W-:-:S04]  /*10260*/  I2FP.F32.U32 R0, R2 ;  /* 0x0000000200007245 */ /* 0x004fc80000201000 */
[----:B------:R-:W-:-:S04]  /*10270*/  F2FP.BF16.F32.PACK_AB R0, RZ, R0 ;  /* 0x00000000ff00723e */ /* 0x000fc800000010ff */
[----:B------:R-:W-:-:S07]  /*10280*/  PRMT R19, R0, 0x7610, R19 ;  /* 0x0000761000137816 */ /* 0x000fce0000000013 */
.L_x_23547:
        /* <DEDUP_REMOVED lines=18> */
.L_x_23578:
[----:B------:R-:W2:Y:S02]  /*103b0*/  LDG.E.U8 R2, desc[UR36][R2.64] ;  /* 0x0000002402027981 */ /* 0x000ea4000c1e1100 */
[----:B--2---:R-:W-:-:S04]  /*103c0*/  I2FP.F32.U32 R0, R2 ;  /* 0x0000000200007245 */ /* 0x004fc80000201000 */
[----:B------:R-:W-:Y:S01]  /*103d0*/  F2FP.BF16.F32.PACK_AB R0, RZ, R0 ;  /* 0x00000000ff00723e */ /* 0x000fe200000010ff */
[----:B------:R-:W-:Y:S06]  /*103e0*/  BRA `(.L_x_23580) ;  /* 0x0000000c00a47947 */ /* 0x000fec0003800000 */
.L_x_23577:
        /* <DEDUP_REMOVED lines=10> */
.L_x_23582:
[----:B------:R-:W2:Y:S02]  /*10490*/  LDG.E R2, desc[UR36][R2.64] ;  /* 0x0000002402027981 */ /* 0x000ea4000c1e1900 */
[----:B--2---:R-:W-:-:S04]  /*104a0*/  I2FP.F32.S32 R0, R2 ;  /* 0x0000000200007245 */ /* 0x004fc80000201400 */
[----:B------:R-:W-:Y:S01]  /*104b0*/  F2FP.BF16.F32.PACK_AB R0, RZ, R0 ;  /* 0x00000000ff00723e */ /* 0x000fe200000010ff */
[----:B------:R-:W-:Y:S06]  /*104c0*/  BRA `(.L_x_23580) ;  /* 0x0000000c006c7947 */ /* 0x000fec0003800000 */
.L_x_23581:
[----:B------:R-:W2:Y:S02]  /*104d0*/  LDG.E.U16 R2, desc[UR36][R2.64] ;  /* 0x0000002402027981 */ /* 0x000ea4000c1e1500 */
[----:B--2---:R-:W0:Y:S02]  /*104e0*/  I2F.S16 R0, R2 ;  /* 0x0000000200007306 */ /* 0x004e240000101400 */
[----:B0-----:R-:W-:Y:S01]  /*104f0*/  F2FP.BF16.F32.PACK_AB R0, RZ, R0 ;  /* 0x00000000ff00723e */ /* 0x001fe200000010ff */
[----:B------:R-:W-:Y:S06]  /*10500*/  BRA `(.L_x_23580) ;  /* 0x0000000c005c7947 */ /* 0x000fec0003800000 */
.L_x_23576:
        /* <DEDUP_REMOVED lines=9> */
.L_x_23584:
[----:B------:R-:W2:Y:S02]  /*105a0*/  LDG.E.U16 R0, desc[UR36][R2.64] ;  /* 0x0000002402007981 */ /* 0x000ea4000c1e1500 */
[----:B--2---:R-:W-:-:S05]  /*105b0*/  HADD2.F32 R0, -RZ, R0.H0_H0 ;  /* 0x20000000ff007230 */ /* 0x004fca0000004100 */
[----:B------:R-:W-:Y:S01]  /*105c0*/  F2FP.BF16.F32.PACK_AB R0, RZ, R0 ;  /* 0x00000000ff00723e */ /* 0x000fe200000010ff */
[----:B------:R-:W-:Y:S06]  /*105d0*/  BRA `(.L_x_23580) ;  /* 0x0000000c00287947 */ /* 0x000fec0003800000 */
.L_x_23583:
        /* <DEDUP_REMOVED lines=9> */
.L_x_23586:
[----:B------:R-:W2:Y:S02]  /*10670*/  LDG.E.U16 R2, desc[UR36][R2.64] ;  /* 0x0000002402027981 */ /* 0x000ea4000c1e1500 */
[----:B--2---:R-:W-:-:S05]  /*10680*/  HADD2.F32 R0, -RZ, R2.H0_H0 ;  /* 0x20000002ff007230 */ /* 0x004fca0000004100 */
[----:B------:R-:W-:Y:S01]  /*10690*/  F2FP.BF16.F32.PACK_AB R0, RZ, R0 ;  /* 0x00000000ff00723e */ /* 0x000fe200000010ff */
[----:B------:R-:W-:Y:S06]  /*106a0*/  BRA `(.L_x_23580) ;  /* 0x0000000800f47947 */ /* 0x000fec0003800000 */
.L_x_23585:
        /* <DEDUP_REMOVED lines=12> */
.L_x_23575:
        /* <DEDUP_REMOVED lines=13> */
.L_x_23589:
        /* <DEDUP_REMOVED lines=12> */
.L_x_23588:
        /* <DEDUP_REMOVED lines=27> */
.L_x_23591:
        /* <DEDUP_REMOVED lines=13> */
.L_x_23590:
[----:B------:R0:W5:Y:S01]  /*10b80*/  LDG.E.U16 R0, desc[UR36][R2.64] ;  /* 0x0000002402007981 */ /* 0x000162000c1e1500 */
[----:B------:R-:W-:Y:S05]  /*10b90*/  BRA `(.L_x_23580) ;  /* 0x0000000400b87947 */ /* 0x000fea0003800000 */
.L_x_23587:
        /* <DEDUP_REMOVED lines=12> */
.L_x_23594:
        /* <DEDUP_REMOVED lines=21> */
.L_x_23598:
[----:B------:R-:W-:Y:S05]  /*10db0*/  BSYNC.RECONVERGENT B1 ;  /* 0x0000000000017941 */ /* 0x000fea0003800200 */
.L_x_23597:
[----:B------:R-:W-:Y:S01]  /*10dc0*/  IMAD.SHL.U32 R0, R0, 0x100000, RZ ;  /* 0x0010000000007824 */ /* 0x000fe200078e00ff */
[----:B------:R-:W-:-:S04]  /*10dd0*/  LEA R2, R2, 0x3b800000, 0x17 ;  /* 0x3b80000002027811 */ /* 0x000fc800078eb8ff */
[----:B------:R-:W-:-:S07]  /*10de0*/  LOP3.LUT R0, R2, R0, R7, 0xfe, !PT ;  /* 0x0000000002007212 */ /* 0x000fce00078efe07 */
.L_x_23596:
[----:B------:R-:W-:Y:S05]  /*10df0*/  BSYNC.RECONVERGENT B0 ;  /* 0x0000000000007941 */ /* 0x000fea0003800200 */
.L_x_23595:
[----:B------:R-:W-:Y:S01]  /*10e00*/  F2FP.BF16.F32.PACK_AB R0, RZ, R0 ;  /* 0x00000000ff00723e */ /* 0x000fe200000010ff */
[----:B------:R-:W-:Y:S06]  /*10e10*/  BRA `(.L_x_23580) ;  /* 0x0000000400187947 */ /* 0x000fec0003800000 */
.L_x_23593:
        /* <DEDUP_REMOVED lines=21> */
.L_x_23602:
[----:B------:R-:W-:Y:S05]  /*10f70*/  BSYNC.RECONVERGENT B1 ;  /* 0x0000000000017941 */ /* 0x000fea0003800200 */
.L_x_23601:
[----:B------:R-:W-:Y:S01]  /*10f80*/  IMAD.SHL.U32 R0, R0, 0x200000, RZ ;  /* 0x0020000000007824 */ /* 0x000fe200078e00ff */
[----:B------:R-:W-:-:S04]  /*10f90*/  LEA R2, R2, 0x37800000, 0x17 ;  /* 0x3780000002027811 */ /* 0x000fc800078eb8ff */
[----:B------:R-:W-:-:S07]  /*10fa0*/  LOP3.LUT R0, R2, R0, R7, 0xfe, !PT ;  /* 0x0000000002007212 */ /* 0x000fce00078efe07 */
.L_x_23600:
[----:B------:R-:W-:Y:S05]  /*10fb0*/  BSYNC.RECONVERGENT B0 ;  /* 0x0000000000007941 */ /* 0x000fea0003800200 */
.L_x_23599:
[----:B------:R-:W-:Y:S01]  /*10fc0*/  F2FP.BF16.F32.PACK_AB R0, RZ, R0 ;  /* 0x00000000ff00723e */ /* 0x000fe200000010ff */
[----:B------:R-:W-:Y:S06]  /*10fd0*/  BRA `(.L_x_23580) ;  /* 0x0000000000a87947 */ /* 0x000fec0003800000 */
.L_x_23592:
        /* <DEDUP_REMOVED lines=14> */
.L_x_23606:
[----:B------:R-:W-:Y:S05]  /*110c0*/  BSYNC.RECONVERGENT B0 ;  /* 0x0000000000007941 */ /* 0x000fea0003800200 */
.L_x_23605:
[----:B------:R-:W-:Y:S01]  /*110d0*/  F2FP.BF16.F32.PACK_AB R0, RZ, R0 ;  /* 0x00000000ff00723e */ /* 0x000fe200000010ff */
[----:B------:R-:W-:Y:S06]  /*110e0*/  BRA `(.L_x_23580) ;  /* 0x0000000000647947 */ /* 0x000fec0003800000 */
.L_x_23579:
        /* <DEDUP_REMOVED lines=16> */
.L_x_23607:
[----:B------:R-:W-:Y:S01]  /*111f0*/  PRMT R0, RZ, 0x7610, R0 ;  /* 0x00007610ff007816 */ /* 0x000fe20000000000 */
[----:B------:R-:W-:Y:S06]  /*11200*/  BRA `(.L_x_23580) ;  /* 0x00000000001c7947 */ /* 0x000fec0003800000 */
.L_x_23604:
[----:B------:R-:W2:Y:S02]  /*11210*/  LDG.E.64 R2, desc[UR36][R2.64] ;  /* 0x0000002402027981 */ /* 0x000ea4000c1e1b00 */
[----:B--2---:R-:W0:Y:S02]  /*11220*/  I2F.U64 R0, R2 ;  /* 0x0000000200007312 */ /* 0x004e240000301000 */
[----:B0-----:R-:W-:Y:S01]  /*11230*/  F2FP.BF16.F32.PACK_AB R0, RZ, R0 ;  /* 0x00000000ff00723e */ /* 0x001fe200000010ff */
[----:B------:R-:W-:Y:S06]  /*11240*/  BRA `(.L_x_23580) ;  /* 0x00000000000c7947 */ /* 0x000fec0003800000 */
.L_x_23603:
[----:B------:R-:W2:Y:S02]  /*11250*/  LDG.E R2, desc[UR36][R2.64] ;  /* 0x0000002402027981 */ /* 0x000ea4000c1e1900 */
[----:B--2---:R-:W-:-:S04]  /*11260*/  I2FP.F32.U32 R0, R2 ;  /* 0x0000000200007245 */ /* 0x004fc80000201000 */
[----:B------:R-:W-:-:S07]  /*11270*/  F2FP.BF16.F32.PACK_AB R0, RZ, R0 ;  /* 0x00000000ff00723e */ /* 0x000fce00000010ff */
.L_x_23580:
        /* <DEDUP_REMOVED lines=25> */
.L_x_23611:
[----:B------:R-:W-:Y:S02]  /*11410*/  ISETP.NE.AND P0, PT, R3, RZ, PT ;  /* 0x000000ff0300720c */ /* 0x000fe40003f05270 */
[----:B------:R-:W-:-:S11]  /*11420*/  PRMT R19, R0, 0x7610, R19 ;  /* 0x0000761000137816 */ /* 0x000fd60000000013 */
[----:B------:R-:W-:Y:S05]  /*11430*/  @!P0 BRA `(.L_x_23610) ;  /* 0x00000000001c8947 */ /* 0x000fea0003800000 */
[----:B------:R-:W-:-:S04]  /*11440*/  LOP3.LUT R0, R0, 0x8000, RZ, 0xc0, !PT ;  /* 0x0000800000007812 */ /* 0x000fc800078ec0ff */
[----:B------:R-:W-:-:S04]  /*11450*/  LOP3.LUT R0, R0, 0x1, RZ, 0xfc, !PT ;  /* 0x0000000100007812 */ /* 0x000fc800078efcff */
[----:B------:R-:W-:Y:S01]  /*11460*/  PRMT R19, R0, 0x7610, R19 ;  /* 0x0000761000137816 */ /* 0x000fe20000000013 */
[----:B------:R-:W-:Y:S06]  /*11470*/  BRA `(.L_x_23610) ;  /* 0x00000000000c7947 */ /* 0x000fec0003800000 */
.L_x_23609:
[----:B------:R-:W-:-:S05]  /*11480*/  FADD.FTZ R2, R3, R2 ;  /* 0x0000000203027221 */ /* 0x000fca0000010000 */
[----:B------:R-:W-:-:S04]  /*11490*/  F2FP.BF16.F32.PACK_AB R2, RZ, R2 ;  /* 0x00000002ff02723e */ /* 0x000fc800000010ff */
[----:B------:R-:W-:-:S07]  /*114a0*/  PRMT R19, R2, 0x7610, R19 ;  /* 0x0000761002137816 */ /* 0x000fce0000000013 */
.L_x_23610:
[----:B------:R-:W-:Y:S05]  /*114b0*/  BSYNC.RECONVERGENT B0 ;  /* 0x0000000000007941 */ /* 0x000fea0003800200 */
.L_x_23608:
        /* <DEDUP_REMOVED lines=13> */
[----:B0-----:R-:W-:Y:S01]  /*11590*/  STG.E.U8 desc[UR36][R16.64], R19 ;  /* 0x0000001310007986 */ /* 0x001fe2000c101124 */
[----:B------:R-:W-:Y:S05]  /*115a0*/  EXIT ;  /* 0x000000000000794d */ /* 0x000fea0003800000 */
.L_x_23615:
[----:B------:R-:W-:-:S06]  /*115b0*/  IMAD.U32 R3, R19, 0x10000, RZ ;  /* 0x0001000013037824 */ /* 0x000fcc00078e00ff */
[----:B------:R-:W0:Y:S02]  /*115c0*/  F2I.S64.TRUNC R2, R3 ;  /* 0x0000000300027311 */ /* 0x000e24000020d900 */
[----:B0-----:R-:W-:Y:S01]  /*115d0*/  STG.E.U8 desc[UR36][R16.64], R2 ;  /* 0x0000000210007986 */ /* 0x001fe2000c101124 */
[----:B------:R-:W-:Y:S05]  /*115e0*/  EXIT ;  /* 0x000000000000794d */ /* 0x000fea0003800000 */
.L_x_23614:
        /* <DEDUP_REMOVED lines=8> */
[----:B0-----:R-:W-:Y:S01]  /*11670*/  STG.E.64 desc[UR36][R16.64], R2 ;  /* 0x0000000210007986 */ /* 0x001fe2000c101b24 */
[----:B------:R-:W-:Y:S05]  /*11680*/  EXIT ;  /* 0x000000000000794d */ /* 0x000fea0003800000 */
.L_x_23618:
[----:B------:R-:W-:-:S06]  /*11690*/  SHF.L.U32 R19, R19, 0x10, RZ ;  /* 0x0000001013137819 */ /* 0x000fcc00000006ff */
[----:B------:R-:W0:Y:S02]  /*116a0*/  F2I.FTZ.TRUNC.NTZ R19, R19 ;  /* 0x0000001300137305 */ /* 0x000e24000021f100 */
[----:B0-----:R-:W-:Y:S01]  /*116b0*/  STG.E desc[UR36][R16.64], R19 ;  /* 0x0000001310007986 */ /* 0x001fe2000c101924 */
[----:B------:R-:W-:Y:S05]  /*116c0*/  EXIT ;  /* 0x000000000000794d */ /* 0x000fea0003800000 */
.L_x_23617:
[----:B------:R-:W-:-:S06]  /*116d0*/  IMAD.U32 R19, R19, 0x10000, RZ ;  /* 0x0001000013137824 */ /* 0x000fcc00078e00ff */
[----:B------:R-:W0:Y:S02]  /*116e0*/  F2I.FTZ.TRUNC.NTZ R19, R19 ;  /* 0x0000001300137305 */ /* 0x000e24000021f100 */
[----:B0-----:R-:W-:Y:S01]  /*116f0*/  STG.E.U16 desc[UR36][R16.64], R19 ;  /* 0x0000001310007986 */ /* 0x001fe2000c101524 */
[----:B------:R-:W-:Y:S05]  /*11700*/  EXIT ;  /* 0x000000000000794d */ /* 0x000fea0003800000 */
.L_x_23613:
        /* <DEDUP_REMOVED lines=9> */
.L_x_23620:
[----:B------:R-:W-:-:S05]  /*117a0*/  IMAD.U32 R0, R19, 0x10000, RZ ;  /* 0x0001000013007824 */ /* 0x000fca00078e00ff */
[----:B------:R-:W-:-:S05]  /*117b0*/  F2FP.F16.F32.PACK_AB R0, RZ, R0 ;  /* 0x00000000ff00723e */ /* 0x000fca00000000ff */
[----:B------:R-:W-:Y:S01]  /*117c0*/  STG.E.U16 desc[UR36][R16.64], R0 ;  /* 0x0000000010007986 */ /* 0x000fe2000c101524 */
[----:B------:R-:W-:Y:S05]  /*117d0*/  EXIT ;  /* 0x000000000000794d */ /* 0x000fea0003800000 */
.L_x_23619:
        /* <DEDUP_REMOVED lines=8> */
[----:B------:R-:W-:Y:S01]  /*11860*/  STG.E.64 desc[UR36][R16.64], R2 ;  /* 0x0000000210007986 */ /* 0x000fe2000c101b24 */
[----:B------:R-:W-:Y:S05]  /*11870*/  EXIT ;  /* 0x000000000000794d */ /* 0x000fea0003800000 */
.L_x_23622:
[----:B------:R-:W-:-:S05]  /*11880*/  IMAD.U32 R19, R19, 0x10000, RZ ;  /* 0x0001000013137824 */ /* 0x000fca00078e00ff */
[----:B------:R-:W-:-:S04]  /*11890*/  F2FP.F16.F32.PACK_AB R3, RZ, R19 ;  /* 0x00000013ff03723e */ /* 0x000fc800000000ff */
[----:B------:R-:W-:-:S05]  /*118a0*/  PRMT R3, R3, 0x5410, RZ ;  /* 0x0000541003037816 */ /* 0x000fca00000000ff */
[----:B------:R-:W-:Y:S01]  /*118b0*/  STG.E desc[UR36][R16.64], R3 ;  /* 0x0000000310007986 */ /* 0x000fe2000c101924 */
[----:B------:R-:W-:Y:S05]  /*118c0*/  EXIT ;  /* 0x000000000000794d */ /* 0x000fea0003800000 */
.L_x_23621:
[----:B------:R-:W-:-:S04]  /*118d0*/  IMAD.U32 R2, R19, 0x10000, RZ ;  /* 0x0001000013027824 */ /* 0x000fc800078e00ff */
[----:B------:R-:W-:-:S06]  /*118e0*/  FMUL.FTZ R2, R2, 1 ;  /* 0x3f80000002027820 */ /* 0x000fcc0000410000 */
[----:B------:R-:W0:Y:S02]  /*118f0*/  F2F.F64.F32 R2, R2 ;  /* 0x0000000200027310 */ /* 0x000e240000201800 */
[----:B0-----:R-:W-:Y:S01]  /*11900*/  STG.E.64 desc[UR36][R16.64], R2 ;  /* 0x0000000210007986 */ /* 0x001fe2000c101b24 */
[----:B------:R-:W-:Y:S05]  /*11910*/  EXIT ;  /* 0x000000000000794d */ /* 0x000fea0003800000 */
.L_x_23612:
        /* <DEDUP_REMOVED lines=12> */
[----:B0-----:R-:W-:Y:S01]  /*119e0*/  STG.E.U16 desc[UR36][R16.64], R3 ;  /* 0x0000000310007986 */ /* 0x001fe2000c101524 */
[----:B------:R-:W-:Y:S05]  /*119f0*/  EXIT ;  /* 0x000000000000794d */ /* 0x000fea0003800000 */
.L_x_23626:
        /* <DEDUP_REMOVED lines=17> */
.L_x_23629:
[----:B------:R-:W-:-:S04]  /*11b10*/  SHF.R.U32.HI R3, RZ, 0x18, R3 ;  /* 0x00000018ff037819 */ /* 0x000fc80000011603 */
[----:B------:R-:W-:-:S04]  /*11b20*/  LOP3.LUT R0, R0, 0x80, R3, 0xf8, !PT ;  /* 0x0000008000007812 */ /* 0x000fc800078ef803 */
[----:B------:R-:W-:-:S07]  /*11b30*/  PRMT R8, R0, 0x7610, R8 ;  /* 0x0000761000087816 */ /* 0x000fce0000000008 */
.L_x_23628:
[----:B------:R-:W-:Y:S05]  /*11b40*/  BSYNC.RECONVERGENT B0 ;  /* 0x0000000000007941 */ /* 0x000fea0003800200 */
.L_x_23627:
[----:B------:R-:W-:Y:S01]  /*11b50*/  STG.E.U8 desc[UR36][R16.64], R8 ;  /* 0x0000000810007986 */ /* 0x000fe2000c101124 */
[----:B------:R-:W-:Y:S05]  /*11b60*/  EXIT ;  /* 0x000000000000794d */ /* 0x000fea0003800000 */
.L_x_23625:
        /* <DEDUP_REMOVED lines=17> */
.L_x_23632:
[----:B------:R-:W-:-:S04]  /*11c80*/  SHF.R.U32.HI R3, RZ, 0x18, R3 ;  /* 0x00000018ff037819 */ /* 0x000fc80000011603 */
[----:B------:R-:W-:-:S04]  /*11c90*/  LOP3.LUT R0, R0, 0x80, R3, 0xf8, !PT ;  /* 0x0000008000007812 */ /* 0x000fc800078ef803 */
[----:B------:R-:W-:-:S07]  /*11ca0*/  PRMT R8, R0, 0x7610, R8 ;  /* 0x0000761000087816 */ /* 0x000fce0000000008 */
.L_x_23631:
[----:B------:R-:W-:Y:S05]  /*11cb0*/  BSYNC.RECONVERGENT B0 ;  /* 0x0000000000007941 */ /* 0x000fea0003800200 */
.L_x_23630:
[----:B------:R-:W-:Y:S01]  /*11cc0*/  STG.E.U8 desc[UR36][R16.64], R8 ;  /* 0x0000000810007986 */ /* 0x000fe2000c101124 */
[----:B------:R-:W-:Y:S05]  /*11cd0*/  EXIT ;  /* 0x000000000000794d */ /* 0x000fea0003800000 */
.L_x_23624:
        /* <DEDUP_REMOVED lines=22> */
.L_x_23634:
[----:B------:R-:W-:-:S06]  /*11e40*/  SHF.L.U32 R2, R19, 0x10, RZ ;  /* 0x0000001013027819 */ /* 0x000fcc00000006ff */
[----:B------:R-:W0:Y:S02]  /*11e50*/  F2I.U64.TRUNC R2, R2 ;  /* 0x0000000200027311 */ /* 0x000e24000020d800 */
[----:B0-----:R-:W-:Y:S01]  /*11e60*/  STG.E.64 desc[UR36][R16.64], R2 ;  /* 0x0000000210007986 */ /* 0x001fe2000c101b24 */
[----:B------:R-:W-:Y:S05]  /*11e70*/  EXIT ;  /* 0x000000000000794d */ /* 0x000fea0003800000 */
.L_x_23633:
[----:B------:R-:W-:-:S06]  /*11e80*/  IMAD.U32 R19, R19, 0x10000, RZ ;  /* 0x0001000013137824 */ /* 0x000fcc00078e00ff */
[----:B------:R-:W0:Y:S02]  /*11e90*/  F2I.FTZ.U32.TRUNC.NTZ R19, R19 ;  /* 0x0000001300137305 */ /* 0x000e24000021f000 */
[----:B0-----:R-:W-:Y:S01]  /*11ea0*/  STG.E desc[UR36][R16.64], R19 ;  /* 0x0000001310007986 */ /* 0x001fe2000c101924 */
[----:B------:R-:W-:Y:S05]  /*11eb0*/  EXIT ;  /* 0x000000000000794d */ /* 0x000fea0003800000 */
.L_x_23623:
        /* <DEDUP_REMOVED lines=9> */
[----:B------:R-:W-:Y:S01]  /*11f50*/  STG.E.U8 desc[UR36][R16.64], R3 ;  /* 0x0000000310007986 */ /* 0x000fe2000c101124 */
[----:B------:R-:W-:Y:S05]  /*11f60*/  EXIT ;  /* 0x000000000000794d */ /* 0x000fea0003800000 */
.L_x_23636:
[----:B------:R-:W-:Y:S01]  /*11f70*/  IMAD.U32 R19, R19, 0x10000, RZ ;  /* 0x0001000013137824 */ /* 0x000fe200078e00ff */
[----:B------:R-:W-:-:S03]  /*11f80*/  CS2R R6, SRZ ;  /* 0x0000000000067805 */ /* 0x000fc6000001ff00 */
[----:B------:R-:W-:-:S06]  /*11f90*/  FMUL.FTZ R4, R19, 1 ;  /* 0x3f80000013047820 */ /* 0x000fcc0000410000 */
[----:B------:R-:W0:Y:S02]  /*11fa0*/  F2F.F64.F32 R4, R4 ;  /* 0x0000000400047310 */ /* 0x000e240000201800 */
[----:B0-----:R-:W-:Y:S01]  /*11fb0*/  STG.E.128 desc[UR36][R16.64], R4 ;  /* 0x0000000410007986 */ /* 0x001fe2000c101d24 */
[----:B------:R-:W-:Y:S05]  /*11fc0*/  EXIT ;  /* 0x000000000000794d */ /* 0x000fea0003800000 */
.L_x_23635:
[----:B------:R-:W-:-:S09]  /*11fd0*/  UISETP.NE.AND UP0, UPT, UR4, 0xf, UPT ;  /* 0x0000000f0400788c */ /* 0x000fd2000bf05270 */
[----:B------:R-:W-:Y:S05]  /*11fe0*/  BRA.U !UP0, `(.L_x_23637) ;  /* 0x0000000108e87547 */ /* 0x000fea000b800000 */
[----:B------:R-:W-:-:S09]  /*11ff0*/  UISETP.NE.AND UP0, UPT, UR4, 0x17, UPT ;  /* 0x000000170400788c */ /* 0x000fd2000bf05270 */
[----:B------:R-:W-:Y:S05]  /*12000*/  BRA.U !UP0, `(.L_x_23638) ;  /* 0x0000000108907547 */ /* 0x000fea000b800000 */
[----:B------:R-:W-:-:S09]  /*12010*/  UISETP.NE.AND UP0, UPT, UR4, 0x18, UPT ;  /* 0x000000180400788c */ /* 0x000fd2000bf05270 */
[----:B------:R-:W-:Y:S05]  /*12020*/  BRA.U !UP0, `(.L_x_23639) ;  /* 0x0000000108447547 */ /* 0x000fea000b800000 */
.L_x_23616:
        /* <DEDUP_REMOVED lines=16> */
.L_x_23640:
[----:B------:R-:W-:Y:S05]  /*12130*/  EXIT ;  /* 0x000000000000794d */ /* 0x000fea0003800000 */
.L_x_23639:
        /* <DEDUP_REMOVED lines=13> */
.L_x_23642:
[----:B------:R-:W-:Y:S05]  /*12210*/  BSYNC.RECONVERGENT B0 ;  /* 0x0000000000007941 */ /* 0x000fea0003800200 */
.L_x_23641:
[----:B------:R-:W-:-:S05]  /*12220*/  LOP3.LUT R3, R0, 0x80, R3, 0xf8, !PT ;  /* 0x0000008000037812 */ /* 0x000fca00078ef803 */
[----:B------:R-:W-:Y:S01]  /*12230*/  STG.E.U8 desc[UR36][R16.64], R3 ;  /* 0x0000000310007986 */ /* 0x000fe2000c101124 */
[----:B------:R-:W-:Y:S05]  /*12240*/  EXIT ;  /* 0x000000000000794d */ /* 0x000fea0003800000 */
.L_x_23638:
        /* <DEDUP_REMOVED lines=12> */
.L_x_23644:
[----:B------:R-:W-:Y:S01]  /*12310*/  IMAD.MOV.U32 R0, RZ, RZ, 0x7f ;  /* 0x0000007fff007424 */ /* 0x000fe200078e00ff */
[----:B------:R-:W-:-:S04]  /*12320*/  ISETP.GT.U32.AND P0, PT, R2, 0x7f800000, PT ;  /* 0x7f8000000200780c */ /* 0x000fc80003f04070 */
[----:B------:R-:W-:-:S09]  /*12330*/  SEL R0, R0, 0x7c, P0 ;  /* 0x0000007c00007807 */ /* 0x000fd20000000000 */
.L_x_23645:
[----:B------:R-:W-:Y:S05]  /*12340*/  BSYNC.RECONVERGENT B0 ;  /* 0x0000000000007941 */ /* 0x000fea0003800200 */
.L_x_23643:
[----:B------:R-:W-:-:S04]  /*12350*/  SHF.R.U32.HI R3, RZ, 0x18, R3 ;  /* 0x00000018ff037819 */ /* 0x000fc80000011603 */
[----:B------:R-:W-:-:S05]  /*12360*/  LOP3.LUT R3, R0, 0x80, R3, 0xf8, !PT ;  /* 0x0000008000037812 */ /* 0x000fca00078ef803 */
[----:B------:R-:W-:Y:S01]  /*12370*/  STG.E.U8 desc[UR36][R16.64], R3 ;  /* 0x0000000310007986 */ /* 0x000fe2000c101124 */
[----:B------:R-:W-:Y:S05]  /*12380*/  EXIT ;  /* 0x000000000000794d */ /* 0x000fea0003800000 */
.L_x_23637:
[----:B------:R-:W-:Y:S01]  /*12390*/  STG.E.U16 desc[UR36][R16.64], R19 ;  /* 0x0000001310007986 */ /* 0x000fe2000c101524 */
[----:B------:R-:W-:Y:S05]  /*123a0*/  EXIT ;  /* 0x000000000000794d */ /* 0x000fea0003800000 */
.L_x_23646:
        /* <DEDUP_REMOVED lines=13> */
.L_x_31241:


//--------------------- .text._ZN2at6native27unrolled_elementwise_kernelINS0_13BinaryFunctorIN3c108BFloat16ES4_S4_ZZZNS0_21nextafter_kernel_cudaERNS_18TensorIteratorBaseEENKUlvE_clEvENKUlvE1_clEvEUlS4_S4_E_EESt5arrayIPcLm3EELi4E23TrivialOffsetCalculatorILi2EjESE_ILi1EjENS0_6memory12LoadWithCastILi2EEENSH_13StoreWithCastILi1EEEEEviT_T0_T2_T3_T4_T5_ --------------------------
	.section	.text._ZN2at6native27unrolled_elementwise_kernelINS0_13BinaryFunctorIN3c108BFloat16ES4_S4_ZZZNS0_21nextafter_kernel_cudaERNS_18TensorIteratorBaseEENKUlvE_clEvENKUlvE1_clEvEUlS4_S4_E_EESt5arrayIPcLm3EELi4E23TrivialOffsetCalculatorILi2EjESE_ILi1EjENS0_6memory12LoadWithCastILi2EEENSH_13StoreWithCastILi1EEEEEviT_T0_T2_T3_T4_T5_,"ax",@progbits
	.align	128
        .global         _ZN2at6native27unrolled_elementwise_kernelINS0_13BinaryFunctorIN3c108BFloat16ES4_S4_ZZZNS0_21nextafter_kernel_cudaERNS_18TensorIteratorBaseEENKUlvE_clEvENKUlvE1_clEvEUlS4_S4_E_EESt5arrayIPcLm3EELi4E23TrivialOffsetCalculatorILi2EjESE_ILi1EjENS0_6memory12LoadWithCastILi2EEENSH_13StoreWithCastILi1EEEEEviT_T0_T2_T3_T4_T5_
        .type           _ZN2at6native27unrolled_elementwise_kernelINS0_13BinaryFunctorIN3c108BFloat16ES4_S4_ZZZNS0_21nextafter_kernel_cudaERNS_18TensorIteratorBaseEENKUlvE_clEvENKUlvE1_clEvEUlS4_S4_E_EESt5arrayIPcLm3EELi4E23TrivialOffsetCalculatorILi2EjESE_ILi1EjENS0_6memory12LoadWithCastILi2EEENSH_13StoreWithCastILi1EEEEEviT_T0_T2_T3_T4_T5_,@function
        .size           _ZN2at6native27unrolled_elementwise_kernelINS0_13BinaryFunctorIN3c108BFloat16ES4_S4_ZZZNS0_21nextafter_kernel_cudaERNS_18TensorIteratorBaseEENKUlvE_clEvENKUlvE1_clEvEUlS4_S4_E_EESt5arrayIPcLm3EELi4E23TrivialOffsetCalculatorILi2EjESE_ILi1EjENS0_6memory12LoadWithCastILi2EEENSH_13StoreWithCastILi1EEEEEviT_T0_T2_T3_T4_T5_,(.L_x_31242 - _ZN2at6native27unrolled_elementwise_kernelINS0_13BinaryFunctorIN3c108BFloat16ES4_S4_ZZZNS0_21nextafter_kernel_cudaERNS_18TensorIteratorBaseEENKUlvE_clEvENKUlvE1_clEvEUlS4_S4_E_EESt5arrayIPcLm3EELi4E23TrivialOffsetCalculatorILi2EjESE_ILi1EjENS0_6memory12LoadWithCastILi2EEENSH_13StoreWithCastILi1EEEEEviT_T0_T2_T3_T4_T5_)
        .other          _ZN2at6native27unrolled_elementwise_kernelINS0_13BinaryFunctorIN3c108BFloat16ES4_S4_ZZZNS0_21nextafter_kernel_cudaERNS_18TensorIteratorBaseEENKUlvE_clEvENKUlvE1_clEvEUlS4_S4_E_EESt5arrayIPcLm3EELi4E23TrivialOffsetCalculatorILi2EjESE_ILi1EjENS0_6memory12LoadWithCastILi2EEENSH_13StoreWithCastILi1EEEEEviT_T0_T2_T3_T4_T5_,@"STO_CUDA_ENTRY STV_DEFAULT"
_ZN2at6native27unrolled_elementwise_kernelINS0_13BinaryFunctorIN3c108BFloat16ES4_S4_ZZZNS0_21nextafter_kernel_cudaERNS_18TensorIteratorBaseEENKUlvE_clEvENKUlvE1_clEvEUlS4_S4_E_EESt5arrayIPcLm3EELi4E23TrivialOffsetCalculatorILi2EjESE_ILi1EjENS0_6memory12LoadWithCastILi2EEENSH_13StoreWithCastILi1EEEEEviT_T0_T2_T3_T4_T5_:
.text._ZN2at6native27unrolled_elementwise_kernelINS0_13BinaryFunctorIN3c108BFloat16ES4_S4_ZZZNS0_21nextafter_kernel_cudaERNS_18TensorIteratorBaseEENKUlvE_clEvENKUlvE1_clEvEUlS4_S4_E_EESt5arrayIPcLm3EELi4E23TrivialOffsetCalculatorILi2EjESE_ILi1EjENS0_6memory12LoadWithCastILi2EEENSH_13StoreWithCastILi1EEEEEviT_T0_T2_T3_T4_T5_:
        /* <DEDUP_REMOVED lines=36> */
.L_x_23652:
[----:B------:R-:W2:Y:S02]  /*0240*/  LDG.E.U8 R4, desc[UR36][R4.64] ;  /* 0x0000002404047981 */ /* 0x000ea4000c1e1100 */
[----:B--2---:R-:W-:-:S04]  /*0250*/  I2FP.F32.U32 R0, R4 ;  /* 0x0000000400007245 */ /* 0x004fc80000201000 */
[----:B------:R-:W-:-:S04]  /*0260*/  F2FP.BF16.F32.PACK_AB R0, RZ, R0 ;  /* 0x00000000ff00723e */ /* 0x000fc800000010ff */
[----:B------:R-:W-:Y:S01]  /*0270*/  PRMT R24, R0, 0x7610, R24 ;  /* 0x0000761000187816 */ /* 0x000fe20000000018 */
[----:B------:R-:W-:Y:S06]  /*0280*/  BRA `(.L_x_23654) ;  /* 0x0000000c00e47947 */ /* 0x000fec0003800000 */
.L_x_23651:
        /* <DEDUP_REMOVED lines=11> */
.L_x_23656:
[----:B------:R-:W2:Y:S02]  /*0340*/  LDG.E R4, desc[UR36][R4.64] ;  /* 0x0000002404047981 */ /* 0x000ea4000c1e1900 */
[----:B--2---:R-:W-:-:S04]  /*0350*/  I2FP.F32.S32 R0, R4 ;  /* 0x0000000400007245 */ /* 0x004fc80000201400 */
[----:B------:R-:W-:-:S04]  /*0360*/  F2FP.BF16.F32.PACK_AB R0, RZ, R0 ;  /* 0x00000000ff00723e */ /* 0x000fc800000010ff */
[----:B------:R-:W-:Y:S01]  /*0370*/  PRMT R24, R0, 0x7610, R24 ;  /* 0x0000761000187816 */ /* 0x000fe20000000018 */
[----:B------:R-:W-:Y:S06]  /*0380*/  BRA `(.L_x_23654) ;  /* 0x0000000c00a47947 */ /* 0x000fec0003800000 */
.L_x_23655:
[----:B------:R-:W2:Y:S02]  /*0390*/  LDG.E.U16 R4, desc[UR36][R4.64] ;  /* 0x0000002404047981 */ /* 0x000ea4000c1e1500 */
[----:B--2---:R-:W0:Y:S02]  /*03a0*/  I2F.S16 R0, R4 ;  /* 0x0000000400007306 */ /* 0x004e240000101400 */
[----:B0-----:R-:W-:-:S04]  /*03b0*/  F2FP.BF16.F32.PACK_AB R0, RZ, R0 ;  /* 0x00000000ff00723e */ /* 0x001fc800000010ff */
[----:B------:R-:W-:Y:S01]  /*03c0*/  PRMT R24, R0, 0x7610, R24 ;  /* 0x0000761000187816 */ /* 0x000fe20000000018 */
[----:B------:R-:W-:Y:S06]  /*03d0*/  BRA `(.L_x_23654) ;  /* 0x0000000c00907947 */ /* 0x000fec0003800000 */
.L_x_23650:
        /* <DEDUP_REMOVED lines=9> */
.L_x_23658:
[----:B------:R-:W2:Y:S02]  /*0470*/  LDG.E.U16 R0, desc[UR36][R4.64] ;  /* 0x0000002404007981 */ /* 0x000ea4000c1e1500 */
[----:B--2---:R-:W-:-:S05]  /*0480*/  HADD2.F32 R0, -RZ, R0.H0_H0 ;  /* 0x20000000ff007230 */ /* 0x004fca0000004100 */
[----:B------:R-:W-:-:S04]  /*0490*/  F2FP.BF16.F32.PACK_AB R0, RZ, R0 ;  /* 0x00000000ff00723e */ /* 0x000fc800000010ff */
[----:B------:R-:W-:Y:S01]  /*04a0*/  PRMT R24, R0, 0x7610, R24 ;  /* 0x0000761000187816 */ /* 0x000fe20000000018 */
[----:B------:R-:W-:Y:S06]  /*04b0*/  BRA `(.L_x_23654) ;  /* 0x0000000c00587947 */ /* 0x000fec0003800000 */
.L_x_23657:
        /* <DEDUP_REMOVED lines=9> */
.L_x_23660:
[----:B------:R-:W2:Y:S02]  /*0550*/  LDG.E.U16 R4, desc[UR36][R4.64] ;  /* 0x0000002404047981 */ /* 0x000ea4000c1e1500 */
[----:B--2---:R-:W-:-:S05]  /*0560*/  HADD2.F32 R0, -RZ, R4.H0_H0 ;  /* 0x20000004ff007230 */ /* 0x004fca0000004100 */
[----:B------:R-:W-:-:S04]  /*0570*/  F2FP.BF16.F32.PACK_AB R0, RZ, R0 ;  /* 0x00000000ff00723e */ /* 0x000fc800000010ff */
[----:B------:R-:W-:Y:S01]  /*0580*/  PRMT R24, R0, 0x7610, R24 ;  /* 0x0000761000187816 */ /* 0x000fe20000000018 */
[----:B------:R-:W-:Y:S06]  /*0590*/  BRA `(.L_x_23654) ;  /* 0x0000000c00207947 */ /* 0x000fec0003800000 */
.L_x_23659:
        /* <DEDUP_REMOVED lines=13> */
.L_x_23649:
        /* <DEDUP_REMOVED lines=14> */
.L_x_23663:
        /* <DEDUP_REMOVED lines=13> */
.L_x_23662:
        /* <DEDUP_REMOVED lines=27> */
.L_x_23665:
        /* <DEDUP_REMOVED lines=15> */
.L_x_23664:
[----:B------:R0:W5:Y:S01]  /*0ac0*/  LDG.E.U16 R24, desc[UR36][R4.64] ;  /* 0x0000002404187981 */ /* 0x000162000c1e1500 */
[----:B------:R-:W-:Y:S05]  /*0ad0*/  BRA `(.L_x_23654) ;  /* 0x0000000400d07947 */ /* 0x000fea0003800000 */
.L_x_23661:
        /* <DEDUP_REMOVED lines=13> */
.L_x_23668:
        /* <DEDUP_REMOVED lines=21> */
.L_x_23672:
[----:B------:R-:W-:Y:S05]  /*0d00*/  BSYNC.RECONVERGENT B1 ;  /* 0x0000000000017941 */ /* 0x000fea0003800200 */
.L_x_23671:
[----:B------:R-:W-:Y:S01]  /*0d10*/  IMAD.SHL.U32 R0, R0, 0x100000, RZ ;  /* 0x0010000000007824 */ /* 0x000fe200078e00ff */
[----:B------:R-:W-:-:S04]  /*0d20*/  LEA R3, R3, 0x3b800000, 0x17 ;  /* 0x3b80000003037811 */ /* 0x000fc800078eb8ff */
[----:B------:R-:W-:-:S07]  /*0d30*/  LOP3.LUT R0, R3, R0, R7, 0xfe, !PT ;  /* 0x0000000003007212 */ /* 0x000fce00078efe07 */
.L_x_23670:
[----:B------:R-:W-:Y:S05]  /*0d40*/  BSYNC.RECONVERGENT B0 ;  /* 0x0000000000007941 */ /* 0x000fea0003800200 */
.L_x_23669:
[----:B------:R-:W-:-:S04]  /*0d50*/  F2FP.BF16.F32.PACK_AB R0, RZ, R0 ;  /* 0x00000000ff00723e */ /* 0x000fc800000010ff */
[----:B------:R-:W-:Y:S01]  /*0d60*/  PRMT R24, R0, 0x7610, R24 ;  /* 0x0000761000187816 */ /* 0x000fe20000000018 */
[----:B------:R-:W-:Y:S06]  /*0d70*/  BRA `(.L_x_23654) ;  /* 0x0000000400287947 */ /* 0x000fec0003800000 */
.L_x_23667:
        /* <DEDUP_REMOVED lines=21> */
.L_x_23676:
[----:B------:R-:W-:Y:S05]  /*0ed0*/  BSYNC.RECONVERGENT B1 ;  /* 0x0000000000017941 */ /* 0x000fea0003800200 */
.L_x_23675:
[----:B------:R-:W-:Y:S01]  /*0ee0*/  IMAD.SHL.U32 R0, R0, 0x200000, RZ ;  /* 0x0020000000007824 */ /* 0x000fe200078e00ff */
[----:B------:R-:W-:-:S04]  /*0ef0*/  LEA R3, R3, 0x37800000, 0x17 ;  /* 0x3780000003037811 */ /* 0x000fc800078eb8ff */
[----:B------:R-:W-:-:S07]  /*0f00*/  LOP3.LUT R0, R3, R0, R7, 0xfe, !PT ;  /* 0x0000000003007212 */ /* 0x000fce00078efe07 */
.L_x_23674:
[----:B------:R-:W-:Y:S05]  /*0f10*/  BSYNC.RECONVERGENT B0 ;  /* 0x0000000000007941 */ /* 0x000fea0003800200 */
.L_x_23673:
[----:B------:R-:W-:-:S04]  /*0f20*/  F2FP.BF16.F32.PACK_AB R0, RZ, R0 ;  /* 0x00000000ff00723e */ /* 0x000fc800000010ff */
[----:B------:R-:W-:Y:S01]  /*0f30*/  PRMT R24, R0, 0x7610, R24 ;  /* 0x0000761000187816 */ /* 0x000fe20000000018 */
[----:B------:R-:W-:Y:S06]  /*0f40*/  BRA `(.L_x_23654) ;  /* 0x0000000000b47947 */ /* 0x000fec0003800000 */
.L_x_23666:
[----:B------:R-:W-:-:S09]  /*0f50*/  UISETP.NE.AND UP0, UPT, UR4, 0x1c, UPT ;  /* 0x0000001c0400788c */ /* 0x000fd2000bf05270 */
[----:B------:R-:W-:Y:S05]  /*0f60*/  BRA.U !UP0, `(.L_x_23677) ;  /* 0x00000001089c7547 */ /* 0x000fea000b800000 */
[----:B------:R-:W-:-:S09]  /*0f70*/  UISETP.NE.AND UP0, UPT, UR4, 0x1d, UPT ;  /* 0x0000001d0400788c */ /* 0x000fd2000bf05270 */
[----:B------:R-:W-:Y:S05]  /*0f80*/  BRA.U !UP0, `(.L_x_23678) ;  /* 0x0000000108807547 */ /* 0x000fea000b800000 */
[----:B------:R-:W-:-:S09]  /*0f90*/  UISETP.NE.AND UP0, UPT, UR4, 0x2c, UPT ;  /* 0x0000002c0400788c */ /* 0x000fd2000bf05270 */
[----:B------:R-:W-:Y:S05]  /*0fa0*/  BRA.U !UP0, `(.L_x_23679) ;  /* 0x0000000108487547 */ /* 0x000fea000b800000 */
.L_x_23653:
        /* <DEDUP_REMOVED lines=16> */
.L_x_23680:
[----:B------:R-:W-:Y:S01]  /*10b0*/  PRMT R24, RZ, 0x7610, R24 ;  /* 0x00007610ff187816 */ /* 0x000fe20000000018 */
[----:B------:R-:W-:Y:S06]  /*10c0*/  BRA `(.L_x_23654) ;  /* 0x0000000000547947 */ /* 0x000fec0003800000 */
.L_x_23679:
        /* <DEDUP_REMOVED lines=8> */
.L_x_23682:
[----:B------:R-:W-:Y:S05]  /*1150*/  BSYNC.RECONVERGENT B0 ;  /* 0x0000000000007941 */ /* 0x000fea0003800200 */
.L_x_23681:
[----:B------:R-:W-:-:S04]  /*1160*/  F2FP.BF16.F32.PACK_AB R0, RZ, R0 ;  /* 0x00000000ff00723e */ /* 0x000fc800000010ff */
[----:B------:R-:W-:Y:S01]  /*1170*/  PRMT R24, R0, 0x7610, R24 ;  /* 0x0000761000187816 */ /* 0x000fe20000000018 */
[----:B------:R-:W-:Y:S06]  /*1180*/  BRA `(.L_x_23654) ;  /* 0x0000000000247947 */ /* 0x000fec0003800000 */
.L_x_23678:
[----:B------:R-:W2:Y:S02]  /*1190*/  LDG.E.64 R4, desc[UR36][R4.64] ;  /* 0x0000002404047981 */ /* 0x000ea4000c1e1b00 */
[----:B--2---:R-:W0:Y:S02]  /*11a0*/  I2F.U64 R0, R4 ;  /* 0x0000000400007312 */ /* 0x004e240000301000 */
[----:B0-----:R-:W-:-:S04]  /*11b0*/  F2FP.BF16.F32.PACK_AB R0, RZ, R0 ;  /* 0x00000000ff00723e */ /* 0x001fc800000010ff */
[----:B------:R-:W-:Y:S01]  /*11c0*/  PRMT R24, R0, 0x7610, R24 ;  /* 0x0000761000187816 */ /* 0x000fe20000000018 */
[----:B------:R-:W-:Y:S06]  /*11d0*/  BRA `(.L_x_23654) ;  /* 0x0000000000107947 */ /* 0x000fec0003800000 */
.L_x_23677:
[----:B------:R-:W2:Y:S02]  /*11e0*/  LDG.E R4, desc[UR36][R4.64] ;  /* 0x0000002404047981 */ /* 0x000ea4000c1e1900 */
[----:B--2---:R-:W-:-:S04]  /*11f0*/  I2FP.F32.U32 R0, R4 ;  /* 0x0000000400007245 */ /* 0x004fc80000201000 */
[----:B------:R-:W-:-:S04]  /*1200*/  F2FP.BF16.F32.PACK_AB R0, RZ, R0 ;  /* 0x00000000ff00723e */ /* 0x000fc800000010ff */
[----:B------:R-:W-:-:S07]  /*1210*/  PRMT R24, R0, 0x7610, R24 ;  /* 0x0000761000187816 */ /* 0x000fce0000000018 */
.L_x_23654:
        /* <DEDUP_REMOVED lines=21> */
.L_x_23686:
[----:B------:R-:W2:Y:S02]  /*1370*/  LDG.E.U8 R4, desc[UR36][R4.64] ;  /* 0x0000002404047981 */ /* 0x000ea4000c1e1100 */
[----:B--2---:R-:W-:-:S04]  /*1380*/  I2FP.F32.U32 R0, R4 ;  /* 0x0000000400007245 */ /* 0x004fc80000201000 */
[----:B------:R-:W-:-:S04]  /*1390*/  F2FP.BF16.F32.PACK_AB R0, RZ, R0 ;  /* 0x00000000ff00723e */ /* 0x000fc800000010ff */
[----:B------:R-:W-:Y:S01]  /*13a0*/  PRMT R23, R0, 0x7610, R23 ;  /* 0x0000761000177816 */ /* 0x000fe20000000017 */
[----:B------:R-:W-:Y:S06]  /*13b0*/  BRA `(.L_x_23688) ;  /* 0x0000000c00e47947 */ /* 0x000fec0003800000 */
.L_x_23685:
        /* <DEDUP_REMOVED lines=11> */
.L_x_23690:
[----:B------:R-:W2:Y:S02]  /*1470*/  LDG.E R4, desc[UR36][R4.64] ;  /* 0x0000002404047981 */ /* 0x000ea4000c1e1900 */
[----:B--2---:R-:W-:-:S04]  /*1480*/  I2FP.F32.S32 R0, R4 ;  /* 0x0000000400007245 */ /* 0x004fc80000201400 */
[----:B------:R-:W-:-:S04]  /*1490*/  F2FP.BF16.F32.PACK_AB R0, RZ, R0 ;  /* 0x00000000ff00723e */ /* 0x000fc800000010ff */
[----:B------:R-:W-:Y:S01]  /*14a0*/  PRMT R23, R0, 0x7610, R23 ;  /* 0x0000761000177816 */ /* 0x000fe20000000017 */
[----:B------:R-:W-:Y:S06]  /*14b0*/  BRA `(.L_x_23688) ;  /* 0x0000000c00a47947 */ /* 0x000fec0003800000 */
.L_x_23689:
[----:B------:R-:W2:Y:S02]  /*14c0*/  LDG.E.U16 R4, desc[UR36][R4.64] ;  /* 0x0000002404047981 */ /* 0x000ea4000c1e1500 */
[----:B--2---:R-:W0:Y:S02]  /*14d0*/  I2F.S16 R0, R4 ;  /* 0x0000000400007306 */ /* 0x004e240000101400 */
[----:B0-----:R-:W-:-:S04]  /*14e0*/  F2FP.BF16.F32.PACK_AB R0, RZ, R0 ;  /* 0x00000000ff00723e */ /* 0x001fc800000010ff */
[----:B------:R-:W-:Y:S01]  /*14f0*/  PRMT R23, R0, 0x7610, R23 ;  /* 0x0000761000177816 */ /* 0x000fe20000000017 */
[----:B------:R-:W-:Y:S06]  /*1500*/  BRA `(.L_x_23688) ;  /* 0x0000000c00907947 */ /* 0x000fec0003800000 */
.L_x_23684:
        /* <DEDUP_REMOVED lines=9> */
.L_x_23692:
[----:B------:R-:W2:Y:S02]  /*15a0*/  LDG.E.U16 R0, desc[UR36][R4.64] ;  /* 0x0000002404007981 */ /* 0x000ea4000c1e1500 */
[----:B--2---:R-:W-:-:S05]  /*15b0*/  HADD2.F32 R0, -RZ, R0.H0_H0 ;  /* 0x20000000ff007230 */ /* 0x004fca0000004100 */
[----:B------:R-:W-:-:S04]  /*15c0*/  F2FP.BF16.F32.PACK_AB R0, RZ, R0 ;  /* 0x00000000ff00723e */ /* 0x000fc800000010ff */
[----:B------:R-:W-:Y:S01]  /*15d0*/  PRMT R23, R0, 0x7610, R23 ;  /* 0x0000761000177816 */ /* 0x000fe20000000017 */
[----:B------:R-:W-:Y:S06]  /*15e0*/  BRA `(.L_x_23688) ;  /* 0x0000000c00587947 */ /* 0x000fec0003800000 */
.L_x_23691:
        /* <DEDUP_REMOVED lines=9> */
.L_x_23694:
[----:B------:R-:W2:Y:S02]  /*1680*/  LDG.E.U16 R4, desc[UR36][R4.64] ;  /* 0x0000002404047981 */ /* 0x000ea4000c1e1500 */
[----:B--2---:R-:W-:-:S05]  /*1690*/  HADD2.F32 R0, -RZ, R4.H0_H0 ;  /* 0x20000004ff007230 */ /* 0x004fca0000004100 */
[----:B------:R-:W-:-:S04]  /*16a0*/  F2FP.BF16.F32.PACK_AB R0, RZ, R0 ;  /* 0x00000000ff00723e */ /* 0x000fc800000010ff */
[----:B------:R-:W-:Y:S01]  /*16b0*/  PRMT R23, R0, 0x7610, R23 ;  /* 0x0000761000177816 */ /* 0x000fe20000000017 */
[----:B------:R-:W-:Y:S06]  /*16c0*/  BRA `(.L_x_23688) ;  /* 0x0000000c00207947 */ /* 0x000fec0003800000 */
.L_x_23693:
        /* <DEDUP_REMOVED lines=13> */
.L_x_23683:
        /* <DEDUP_REMOVED lines=14> */
.L_x_23697:
        /* <DEDUP_REMOVED lines=13> */
.L_x_23696:
        /* <DEDUP_REMOVED lines=27> */
.L_x_23699:
        /* <DEDUP_REMOVED lines=15> */
.L_x_23698:
[----:B------:R0:W5:Y:S01]  /*1bf0*/  LDG.E.U16 R23, desc[UR36][R4.64] ;  /* 0x0000002404177981 */ /* 0x000162000c1e1500 */
[----:B------:R-:W-:Y:S05]  /*1c00*/  BRA `(.L_x_23688) ;  /* 0x0000000400d07947 */ /* 0x000fea0003800000 */
.L_x_23695:
        /* <DEDUP_REMOVED lines=13> */
.L_x_23702:
        /* <DEDUP_REMOVED lines=21> */
.L_x_23706:
[----:B------:R-:W-:Y:S05]  /*1e30*/  BSYNC.RECONVERGENT B1 ;  /* 0x0000000000017941 */ /* 0x000fea0003800200 */
.L_x_23705:
[----:B------:R-:W-:Y:S01]  /*1e40*/  IMAD.SHL.U32 R0, R0, 0x100000, RZ ;  /* 0x0010000000007824 */ /* 0x000fe200078e00ff */
[----:B------:R-:W-:-:S04]  /*1e50*/  LEA R3, R3, 0x3b800000, 0x17 ;  /* 0x3b80000003037811 */ /* 0x000fc800078eb8ff */
[----:B------:R-:W-:-:S07]  /*1e60*/  LOP3.LUT R0, R3, R0, R7, 0xfe, !PT ;  /* 0x0000000003007212 */ /* 0x000fce00078efe07 */
.L_x_23704:
[----:B------:R-:W-:Y:S05]  /*1e70*/  BSYNC.RECONVERGENT B0 ;  /* 0x0000000000007941 */ /* 0x000fea0003800200 */
.L_x_23703:
[----:B------:R-:W-:-:S04]  /*1e80*/  F2FP.BF16.F32.PACK_AB R0, RZ, R0 ;  /* 0x00000000ff00723e */ /* 0x000fc800000010ff */
[----:B------:R-:W-:Y:S01]  /*1e90*/  PRMT R23, R0, 0x7610, R23 ;  /* 0x0000761000177816 */ /* 0x000fe20000000017 */
[----:B------:R-:W-:Y:S06]  /*1ea0*/  BRA `(.L_x_23688) ;  /* 0x0000000400287947 */ /* 0x000fec0003800000 */
.L_x_23701:
        /* <DEDUP_REMOVED lines=21> */
.L_x_23710:
[----:B------:R-:W-:Y:S05]  /*2000*/  BSYNC.RECONVERGENT B1 ;  /* 0x0000000000017941 */ /* 0x000fea0003800200 */
.L_x_23709:
[----:B------:R-:W-:Y:S01]  /*2010*/  IMAD.SHL.U32 R0, R0, 0x200000, RZ ;  /* 0x0020000000007824 */ /* 0x000fe200078e00ff */
[----:B------:R-:W-:-:S04]  /*2020*/  LEA R3, R3, 0x37800000, 0x17 ;  /* 0x3780000003037811 */ /* 0x000fc800078eb8ff */
[----:B------:R-:W-:-:S07]  /*2030*/  LOP3.LUT R0, R3, R0, R7, 0xfe, !PT ;  /* 0x0000000003007212 */ /* 0x000fce00078efe07 */
.L_x_23708:
[----:B------:R-:W-:Y:S05]  /*2040*/  BSYNC.RECONVERGENT B0 ;  /* 0x0000000000007941 */ /* 0x000fea0003800200 */
.L_x_23707:
[----:B------:R-:W-:-:S04]  /*2050*/  F2FP.BF16.F32.PACK_AB R0, RZ, R0 ;  /* 0x00000000ff00723e */ /* 0x000fc800000010ff */
[----:B------:R-:W-:Y:S01]  /*2060*/  PRMT R23, R0, 0x7610, R23 ;  /* 0x0000761000177816 */ /* 0x000fe20000000017 */
[----:B------:R-:W-:Y:S06]  /*2070*/  BRA `(.L_x_23688) ;  /* 0x0000000000b47947 */ /* 0x000fec0003800000 */
.L_x_23700:
[----:B------:R-:W-:-:S09]  /*2080*/  UISETP.NE.AND UP0, UPT, UR4, 0x1c, UPT ;  /* 0x0000001c0400788c */ /* 0x000fd2000bf05270 */
[----:B------:R-:W-:Y:S05]  /*2090*/  BRA.U !UP0, `(.L_x_23711) ;  /* 0x00000001089c7547 */ /* 0x000fea000b800000 */
[----:B------:R-:W-:-:S09]  /*20a0*/  UISETP.NE.AND UP0, UPT, UR4, 0x1d, UPT ;  /* 0x0000001d0400788c */ /* 0x000fd2000bf05270 */
[----:B------:R-:W-:Y:S05]  /*20b0*/  BRA.U !UP0, `(.L_x_23712) ;  /* 0x0000000108807547 */ /* 0x000fea000b800000 */
[----:B------:R-:W-:-:S09]  /*20c0*/  UISETP.NE.AND UP0, UPT, UR4, 0x2c, UPT ;  /* 0x0000002c0400788c */ /* 0x000fd2000bf05270 */
[----:B------:R-:W-:Y:S05]  /*20d0*/  BRA.U !UP0, `(.L_x_23713) ;  /* 0x0000000108487547 */ /* 0x000fea000b800000 */
.L_x_23687:
        /* <DEDUP_REMOVED lines=16> */
.L_x_23714:
[----:B------:R-:W-:Y:S01]  /*21e0*/  PRMT R23, RZ, 0x7610, R23 ;  /* 0x00007610ff177816 */ /* 0x000fe20000000017 */
[----:B------:R-:W-:Y:S06]  /*21f0*/  BRA `(.L_x_23688) ;  /* 0x0000000000547947 */ /* 0x000fec0003800000 */
.L_x_23713:
        /* <DEDUP_REMOVED lines=8> */
.L_x_23716:
[----:B------:R-:W-:Y:S05]  /*2280*/  BSYNC.RECONVERGENT B0 ;  /* 0x0000000000007941 */ /* 0x000fea0003800200 */
.L_x_23715:
[----:B------:R-:W-:-:S04]  /*2290*/  F2FP.BF16.F32.PACK_AB R0, RZ, R0 ;  /* 0x00000000ff00723e */ /* 0x000fc800000010ff */
[----:B------:R-:W-:Y:S01]  /*22a0*/  PRMT R23, R0, 0x7610, R23 ;  /* 0x0000761000177816 */ /* 0x000fe20000000017 */
[----:B------:R-:W-:Y:S06]  /*22b0*/  BRA `(.L_x_23688) ;  /* 0x0000000000247947 */ /* 0x000fec0003800000 */
.L_x_23712:
[----:B------:R-:W2:Y:S02]  /*22c0*/  LDG.E.64 R4, desc[UR36][R4.64] ;  /* 0x0000002404047981 */ /* 0x000ea4000c1e1b00 */
[----:B--2---:R-:W0:Y:S02]  /*22d0*/  I2F.U64 R0, R4 ;  /* 0x0000000400007312 */ /* 0x004e240000301000 */
[----:B0-----:R-:W-:-:S04]  /*22e0*/  F2FP.BF16.F32.PACK_AB R0, RZ, R0 ;  /* 0x00000000ff00723e */ /* 0x001fc800000010ff */
[----:B------:R-:W-:Y:S01]  /*22f0*/  PRMT R23, R0, 0x7610, R23 ;  /* 0x0000761000177816 */ /* 0x000fe20000000017 */
[----:B------:R-:W-:Y:S06]  /*2300*/  BRA `(.L_x_23688) ;  /* 0x0000000000107947 */ /* 0x000fec0003800000 */
.L_x_23711:
[----:B------:R-:W2:Y:S02]  /*2310*/  LDG.E R4, desc[UR36][R4.64] ;  /* 0x0000002404047981 */ /* 0x000ea4000c1e1900 */
[----:B--2---:R-:W-:-:S04]  /*2320*/  I2FP.F32.U32 R0, R4 ;  /* 0x0000000400007245 */ /* 0x004fc80000201000 */
[----:B------:R-:W-:-:S04]  /*2330*/  F2FP.BF16.F32.PACK_AB R0, RZ, R0 ;  /* 0x00000000ff00723e */ /* 0x000fc800000010ff */
[----:B------:R-:W-:-:S07]  /*2340*/  PRMT R23, R0, 0x7610, R23 ;  /* 0x0000761000177816 */ /* 0x000fce0000000017 */
.L_x_23688:
[----:B------:R-:W-:-:S07]  /*2350*/  VIADD R27, R25, 0x80 ;  /* 0x00000080191b7836 */ /* 0x000fce0000000000 */
.L_x_23648:
[----:B------:R-:W-:Y:S05]  /*2360*/  BSYNC.RECONVERGENT B6 ;  /* 0x0000000000067941 */ /* 0x000fea0003800200 */
.L_x_23647:
        /* <DEDUP_REMOVED lines=27> */
.L_x_23722:
[----:B------:R-:W2:Y:S02]  /*2520*/  LDG.E.U8 R4, desc[UR36][R4.64] ;  /* 0x0000002404047981 */ /* 0x000ea4000c1e1100 */
[----:B--2---:R-:W-:-:S04]  /*2530*/  I2FP.F32.U32 R0, R4 ;  /* 0x0000000400007245 */ /* 0x004fc80000201000 */
[----:B------:R-:W-:-:S04]  /*2540*/  F2FP.BF16.F32.PACK_AB R0, RZ, R0 ;  /* 0x00000000ff00723e */ /* 0x000fc800000010ff */
[----:B------:R-:W-:Y:S01]  /*2550*/  PRMT R22, R0, 0x7610, R22 ;  /* 0x0000761000167816 */ /* 0x000fe20000000016 */
[----:B------:R-:W-:Y:S06]  /*2560*/  BRA `(.L_x_23724) ;  /* 0x0000000c00e47947 */ /* 0x000fec0003800000 */
.L_x_23721:
        /* <DEDUP_REMOVED lines=11> */
.L_x_23726:
[----:B------:R-:W2:Y:S02]  /*2620*/  LDG.E R4, desc[UR36][R4.64] ;  /* 0x0000002404047981 */ /* 0x000ea4000c1e1900 */
[----:B--2---:R-:W-:-:S04]  /*2630*/  I2FP.F32.S32 R0, R4 ;  /* 0x0000000400007245 */ /* 0x004fc80000201400 */
[----:B------:R-:W-:-:S04]  /*2640*/  F2FP.BF16.F32.PACK_AB R0, RZ, R0 ;  /* 0x00000000ff00723e */ /* 0x000fc800000010ff */
[----:B------:R-:W-:Y:S01]  /*2650*/  PRMT R22, R0, 0x7610, R22 ;  /* 0x0000761000167816 */ /* 0x000fe20000000016 */
[----:B------:R-:W-:Y:S06]  /*2660*/  BRA `(.L_x_23724) ;  /* 0x0000000c00a47947 */ /* 0x000fec0003800000 */
.L_x_23725:
[----:B------:R-:W2:Y:S02]  /*2670*/  LDG.E.U16 R4, desc[UR36][R4.64] ;  /* 0x0000002404047981 */ /* 0x000ea4000c1e1500 */
[----:B--2---:R-:W0:Y:S02]  /*2680*/  I2F.S16 R0, R4 ;  /* 0x0000000400007306 */ /* 0x004e240000101400 */
[----:B0-----:R-:W-:-:S04]  /*2690*/  F2FP.BF16.F32.PACK_AB R0, RZ, R0 ;  /* 0x00000000ff00723e */ /* 0x001fc800000010ff */
[----:B------:R-:W-:Y:S01]  /*26a0*/  PRMT R22, R0, 0x7610, R22 ;  /* 0x0000761000167816 */ /* 0x000fe20000000016 */
[----:B------:R-:W-:Y:S06]  /*26b0*/  BRA `(.L_x_23724) ;  /* 0x0000000c00907947 */ /* 0x000fec0003800000 */
.L_x_23720:
        /* <DEDUP_REMOVED lines=9> */
.L_x_23728:
[----:B------:R-:W2:Y:S02]  /*2750*/  LDG.E.U16 R0, desc[UR36][R4.64] ;  /* 0x0000002404007981 */ /* 0x000ea4000c1e1500 */
[----:B--2---:R-:W-:-:S05]  /*2760*/  HADD2.F32 R0, -RZ, R0.H0_H0 ;  /* 0x20000000ff007230 */ /* 0x004fca0000004100 */
[----:B------:R-:W-:-:S04]  /*2770*/  F2FP.BF16.F32.PACK_AB R0, RZ, R0 ;  /* 0x00000000ff00723e */ /* 0x000fc800000010ff */
[----:B------:R-:W-:Y:S01]  /*2780*/  PRMT R22, R0, 0x7610, R22 ;  /* 0x0000761000167816 */ /* 0x000fe20000000016 */
[----:B------:R-:W-:Y:S06]  /*2790*/  BRA `(.L_x_23724) ;  /* 0x0000000c00587947 */ /* 0x000fec0003800000 */
.L_x_23727:
        /* <DEDUP_REMOVED lines=9> */
.L_x_23730:
[----:B------:R-:W2:Y:S02]  /*2830*/  LDG.E.U16 R4, desc[UR36][R4.64] ;  /* 0x0000002404047981 */ /* 0x000ea4000c1e1500 */
[----:B--2---:R-:W-:-:S05]  /*2840*/  HADD2.F32 R0, -RZ, R4.H0_H0 ;  /* 0x20000004ff007230 */ /* 0x004fca0000004100 */
[----:B------:R-:W-:-:S04]  /*2850*/  F2FP.BF16.F32.PACK_AB R0, RZ, R0 ;  /* 0x00000000ff00723e */ /* 0x000fc800000010ff */
[----:B------:R-:W-:Y:S01]  /*2860*/  PRMT R22, R0, 0x7610, R22 ;  /* 0x0000761000167816 */ /* 0x000fe20000000016 */
[----:B------:R-:W-:Y:S06]  /*2870*/  BRA `(.L_x_23724) ;  /* 0x0000000c00207947 */ /* 0x000fec0003800000 */
.L_x_23729:
        /* <DEDUP_REMOVED lines=13> */
.L_x_23719:
        /* <DEDUP_REMOVED lines=14> */
.L_x_23733:
        /* <DEDUP_REMOVED lines=13> */
.L_x_23732:
        /* <DEDUP_REMOVED lines=27> */
.L_x_23735:
        /* <DEDUP_REMOVED lines=15> */
.L_x_23734:
[----:B------:R0:W5:Y:S01]  /*2da0*/  LDG.E.U16 R22, desc[UR36][R4.64] ;  /* 0x0000002404167981 */ /* 0x000162000c1e1500 */
[----:B------:R-:W-:Y:S05]  /*2db0*/  BRA `(.L_x_23724) ;  /* 0x0000000400d07947 */ /* 0x000fea0003800000 */
.L_x_23731:
        /* <DEDUP_REMOVED lines=13> */
.L_x_23738:
        /* <DEDUP_REMOVED lines=21> */
.L_x_23742:
[----:B------:R-:W-:Y:S05]  /*2fe0*/  BSYNC.RECONVERGENT B1 ;  /* 0x0000000000017941 */ /* 0x000fea0003800200 */
.L_x_23741:
[----:B------:R-:W-:Y:S01]  /*2ff0*/  IMAD.SHL.U32 R0, R0, 0x100000, RZ ;  /* 0x0010000000007824 */ /* 0x000fe200078e00ff */
[----:B------:R-:W-:-:S04]  /*3000*/  LEA R3, R3, 0x3b800000, 0x17 ;  /* 0x3b80000003037811 */ /* 0x000fc800078eb8ff */
[----:B------:R-:W-:-:S07]  /*3010*/  LOP3.LUT R0, R3, R0, R7, 0xfe, !PT ;  /* 0x0000000003007212 */ /* 0x000fce00078efe07 */
.L_x_23740:
[----:B------:R-:W-:Y:S05]  /*3020*/  BSYNC.RECONVERGENT B0 ;  /* 0x0000000000007941 */ /* 0x000fea0003800200 */
.L_x_23739:
[----:B------:R-:W-:-:S04]  /*3030*/  F2FP.BF16.F32.PACK_AB R0, RZ, R0 ;  /* 0x00000000ff00723e */ /* 0x000fc800000010ff */
[----:B------:R-:W-:Y:S01]  /*3040*/  PRMT R22, R0, 0x7610, R22 ;  /* 0x0000761000167816 */ /* 0x000fe20000000016 */
[----:B------:R-:W-:Y:S06]  /*3050*/  BRA `(.L_x_23724) ;  /* 0x0000000400287947 */ /* 0x000fec0003800000 */
.L_x_23737:
        /* <DEDUP_REMOVED lines=21> */
.L_x_23746:
[----:B------:R-:W-:Y:S05]  /*31b0*/  BSYNC.RECONVERGENT B1 ;  /* 0x0000000000017941 */ /* 0x000fea0003800200 */
.L_x_23745:
[----:B------:R-:W-:Y:S01]  /*31c0*/  IMAD.SHL.U32 R0, R0, 0x200000, RZ ;  /* 0x0020000000007824 */ /* 0x000fe200078e00ff */
[----:B------:R-:W-:-:S04]  /*31d0*/  LEA R3, R3, 0x37800000, 0x17 ;  /* 0x3780000003037811 */ /* 0x000fc800078eb8ff */
[----:B------:R-:W-:-:S07]  /*31e0*/  LOP3.LUT R0, R3, R0, R7, 0xfe, !PT ;  /* 0x0000000003007212 */ /* 0x000fce00078efe07 */
.L_x_23744:
[----:B------:R-:W-:Y:S05]  /*31f0*/  BSYNC.RECONVERGENT B0 ;  /* 0x0000000000007941 */ /* 0x000fea0003800200 */
.L_x_23743:
[----:B------:R-:W-:-:S04]  /*3200*/  F2FP.BF16.F32.PACK_AB R0, RZ, R0 ;  /* 0x00000000ff00723e */ /* 0x000fc800000010ff */
[----:B------:R-:W-:Y:S01]  /*3210*/  PRMT R22, R0, 0x7610, R22 ;  /* 0x0000761000167816 */ /* 0x000fe20000000016 */
[----:B------:R-:W-:Y:S06]  /*3220*/  BRA `(.L_x_23724) ;  /* 0x0000000000b47947 */ /* 0x000fec0003800000 */
.L_x_23736:
        /* <DEDUP_REMOVED lines=14> */
.L_x_23750:
[----:B------:R-:W-:Y:S05]  /*3310*/  BSYNC.RECONVERGENT B0 ;  /* 0x0000000000007941 */ /* 0x000fea0003800200 */
.L_x_23749:
[----:B------:R-:W-:-:S04]  /*3320*/  F2FP.BF16.F32.PACK_AB R0, RZ, R0 ;  /* 0x00000000ff00723e */ /* 0x000fc800000010ff */
[----:B------:R-:W-:Y:S01]  /*3330*/  PRMT R22, R0, 0x7610, R22 ;  /* 0x0000761000167816 */ /* 0x000fe20000000016 */
[----:B------:R-:W-:Y:S06]  /*3340*/  BRA `(.L_x_23724) ;  /* 0x00000000006c7947 */ /* 0x000fec0003800000 */
.L_x_23723:
        /* <DEDUP_REMOVED lines=16> */
.L_x_23751:
[----:B------:R-:W-:Y:S01]  /*3450*/  PRMT R22, RZ, 0x7610, R22 ;  /* 0x00007610ff167816 */ /* 0x000fe20000000016 */
[----:B------:R-:W-:Y:S06]  /*3460*/  BRA `(.L_x_23724) ;  /* 0x0000000000247947 */ /* 0x000fec0003800000 */
.L_x_23748:
[----:B------:R-:W2:Y:S02]  /*3470*/  LDG.E.64 R4, desc[UR36][R4.64] ;  /* 0x0000002404047981 */ /* 0x000ea4000c1e1b00 */
[----:B--2---:R-:W0:Y:S02]  /*3480*/  I2F.U64 R0, R4 ;  /* 0x0000000400007312 */ /* 0x004e240000301000 */
[----:B0-----:R-:W-:-:S04]  /*3490*/  F2FP.BF16.F32.PACK_AB R0, RZ, R0 ;  /* 0x00000000ff00723e */ /* 0x001fc800000010ff */
[----:B------:R-:W-:Y:S01]  /*34a0*/  PRMT R22, R0, 0x7610, R22 ;  /* 0x0000761000167816 */ /* 0x000fe20000000016 */
[----:B------:R-:W-:Y:S06]  /*34b0*/  BRA `(.L_x_23724) ;  /* 0x0000000000107947 */ /* 0x000fec0003800000 */
.L_x_23747:
[----:B------:R-:W2:Y:S02]  /*34c0*/  LDG.E R4, desc[UR36][R4.64] ;  /* 0x0000002404047981 */ /* 0x000ea4000c1e1900 */
[----:B--2---:R-:W-:-:S04]  /*34d0*/  I2FP.F32.U32 R0, R4 ;  /* 0x0000000400007245 */ /* 0x004fc80000201000 */
[----:B------:R-:W-:-:S04]  /*34e0*/  F2FP.BF16.F32.PACK_AB R0, RZ, R0 ;  /* 0x00000000ff00723e */ /* 0x000fc800000010ff */
[----:B------:R-:W-:-:S07]  /*34f0*/  PRMT R22, R0, 0x7610, R22 ;  /* 0x0000761000167816 */ /* 0x000fce0000000016 */
.L_x_23724:
        /* <DEDUP_REMOVED lines=21> */
.L_x_23755:
[----:B------:R-:W2:Y:S02]  /*3650*/  LDG.E.U8 R4, desc[UR36][R4.64] ;  /* 0x0000002404047981 */ /* 0x000ea4000c1e1100 */
[----:B--2---:R-:W-:-:S04]  /*3660*/  I2FP.F32.U32 R0, R4 ;  /* 0x0000000400007245 */ /* 0x004fc80000201000 */
[----:B------:R-:W-:-:S04]  /*3670*/  F2FP.BF16.F32.PACK_AB R0, RZ, R0 ;  /* 0x00000000ff00723e */ /* 0x000fc800000010ff */
[----:B------:R-:W-:Y:S01]  /*3680*/  PRMT R19, R0, 0x7610, R19 ;  /* 0x0000761000137816 */ /* 0x000fe20000000013 */
[----:B------:R-:W-:Y:S06]  /*3690*/  BRA `(.L_x_23757) ;  /* 0x0000000c00e47947 */ /* 0x000fec0003800000 */
.L_x_23754:
        /* <DEDUP_REMOVED lines=11> */
.L_x_23759:
[----:B------:R-:W2:Y:S02]  /*3750*/  LDG.E R4, desc[UR36][R4.64] ;  /* 0x0000002404047981 */ /* 0x000ea4000c1e1900 */
[----:B--2---:R-:W-:-:S04]  /*3760*/  I2FP.F32.S32 R0, R4 ;  /* 0x0000000400007245 */ /* 0x004fc80000201400 */
[----:B------:R-:W-:-:S04]  /*3770*/  F2FP.BF16.F32.PACK_AB R0, RZ, R0 ;  /* 0x00000000ff00723e */ /* 0x000fc800000010ff */
[----:B------:R-:W-:Y:S01]  /*3780*/  PRMT R19, R0, 0x7610, R19 ;  /* 0x0000761000137816 */ /* 0x000fe20000000013 */
[----:B------:R-:W-:Y:S06]  /*3790*/  BRA `(.L_x_23757) ;  /* 0x0000000c00a47947 */ /* 0x000fec0003800000 */
.L_x_23758:
[----:B------:R-:W2:Y:S02]  /*37a0*/  LDG.E.U16 R4, desc[UR36][R4.64] ;  /* 0x0000002404047981 */ /* 0x000ea4000c1e1500 */
[----:B--2---:R-:W0:Y:S02]  /*37b0*/  I2F.S16 R0, R4 ;  /* 0x0000000400007306 */ /* 0x004e240000101400 */
[----:B0-----:R-:W-:-:S04]  /*37c0*/  F2FP.BF16.F32.PACK_AB R0, RZ, R0 ;  /* 0x00000000ff00723e */ /* 0x001fc800000010ff */
[----:B------:R-:W-:Y:S01]  /*37d0*/  PRMT R19, R0, 0x7610, R19 ;  /* 0x0000761000137816 */ /* 0x000fe20000000013 */
[----:B------:R-:W-:Y:S06]  /*37e0*/  BRA `(.L_x_23757) ;  /* 0x0000000c00907947 */ /* 0x000fec0003800000 */
.L_x_23753:
        /* <DEDUP_REMOVED lines=9> */
.L_x_23761:
[----:B------:R-:W2:Y:S02]  /*3880*/  LDG.E.U16 R0, desc[UR36][R4.64] ;  /* 0x0000002404007981 */ /* 0x000ea4000c1e1500 */
[----:B--2---:R-:W-:-:S05]  /*3890*/  HADD2.F32 R0, -RZ, R0.H0_H0 ;  /* 0x20000000ff007230 */ /* 0x004fca0000004100 */
[----:B------:R-:W-:-:S04]  /*38a0*/  F2FP.BF16.F32.PACK_AB R0, RZ, R0 ;  /* 0x00000000ff00723e */ /* 0x000fc800000010ff */
[----:B------:R-:W-:Y:S01]  /*38b0*/  PRMT R19, R0, 0x7610, R19 ;  /* 0x0000761000137816 */ /* 0x000fe20000000013 */
[----:B------:R-:W-:Y:S06]  /*38c0*/  BRA `(.L_x_23757) ;  /* 0x0000000c00587947 */ /* 0x000fec0003800000 */
.L_x_23760:
        /* <DEDUP_REMOVED lines=9> */
.L_x_23763:
[----:B------:R-:W2:Y:S02]  /*3960*/  LDG.E.U16 R4, desc[UR36][R4.64] ;  /* 0x0000002404047981 */ /* 0x000ea4000c1e1500 */
[----:B--2---:R-:W-:-:S05]  /*3970*/  HADD2.F32 R0, -RZ, R4.H0_H0 ;  /* 0x20000004ff007230 */ /* 0x004fca0000004100 */
[----:B------:R-:W-:-:S04]  /*3980*/  F2FP.BF16.F32.PACK_AB R0, RZ, R0 ;  /* 0x00000000ff00723e */ /* 0x000fc800000010ff */
[----:B------:R-:W-:Y:S01]  /*3990*/  PRMT R19, R0, 0x7610, R19 ;  /* 0x0000761000137816 */ /* 0x000fe20000000013 */
[----:B------:R-:W-:Y:S06]  /*39a0*/  BRA `(.L_x_23757) ;  /* 0x0000000c00207947 */ /* 0x000fec0003800000 */
.L_x_23762:
        /* <DEDUP_REMOVED lines=13> */
.L_x_23752:
        /* <DEDUP_REMOVED lines=14> */
.L_x_23766:
        /* <DEDUP_REMOVED lines=13> */
.L_x_23765:
        /* <DEDUP_REMOVED lines=27> */
.L_x_23768:
        /* <DEDUP_REMOVED lines=15> */
.L_x_23767:
[----:B------:R0:W5:Y:S01]  /*3ed0*/  LDG.E.U16 R19, desc[UR36][R4.64] ;  /* 0x0000002404137981 */ /* 0x000162000c1e1500 */
[----:B------:R-:W-:Y:S05]  /*3ee0*/  BRA `(.L_x_23757) ;  /* 0x0000000400d07947 */ /* 0x000fea0003800000 */
.L_x_23764:
        /* <DEDUP_REMOVED lines=13> */
.L_x_23771:
        /* <DEDUP_REMOVED lines=21> */
.L_x_23775:
[----:B------:R-:W-:Y:S05]  /*4110*/  BSYNC.RECONVERGENT B1 ;  /* 0x0000000000017941 */ /* 0x000fea0003800200 */
.L_x_23774:
[----:B------:R-:W-:Y:S01]  /*4120*/  IMAD.SHL.U32 R0, R0, 0x100000, RZ ;  /* 0x0010000000007824 */ /* 0x000fe200078e00ff */
[----:B------:R-:W-:-:S04]  /*4130*/  LEA R3, R3, 0x3b800000, 0x17 ;  /* 0x3b80000003037811 */ /* 0x000fc800078eb8ff */
[----:B------:R-:W-:-:S07]  /*4140*/  LOP3.LUT R0, R3, R0, R7, 0xfe, !PT ;  /* 0x0000000003007212 */ /* 0x000fce00078efe07 */
.L_x_23773:
[----:B------:R-:W-:Y:S05]  /*4150*/  BSYNC.RECONVERGENT B0 ;  /* 0x0000000000007941 */ /* 0x000fea0003800200 */
.L_x_23772:
[----:B------:R-:W-:-:S04]  /*4160*/  F2FP.BF16.F32.PACK_AB R0, RZ, R0 ;  /* 0x00000000ff00723e */ /* 0x000fc800000010ff */
[----:B------:R-:W-:Y:S01]  /*4170*/  PRMT R19, R0, 0x7610, R19 ;  /* 0x0000761000137816 */ /* 0x000fe20000000013 */
[----:B------:R-:W-:Y:S06]  /*4180*/  BRA `(.L_x_23757) ;  /* 0x0000000400287947 */ /* 0x000fec0003800000 */
.L_x_23770:
        /* <DEDUP_REMOVED lines=21> */
.L_x_23779:
[----:B------:R-:W-:Y:S05]  /*42e0*/  BSYNC.RECONVERGENT B1 ;  /* 0x0000000000017941 */ /* 0x000fea0003800200 */
.L_x_23778:
[----:B------:R-:W-:Y:S01]  /*42f0*/  IMAD.SHL.U32 R0, R0, 0x200000, RZ ;  /* 0x0020000000007824 */ /* 0x000fe200078e00ff */
[----:B------:R-:W-:-:S04]  /*4300*/  LEA R3, R3, 0x37800000, 0x17 ;  /* 0x3780000003037811 */ /* 0x000fc800078eb8ff */
[----:B------:R-:W-:-:S07]  /*4310*/  LOP3.LUT R0, R3, R0, R7, 0xfe, !PT ;  /* 0x0000000003007212 */ /* 0x000fce00078efe07 */
.L_x_23777:
[----:B------:R-:W-:Y:S05]  /*4320*/  BSYNC.RECONVERGENT B0 ;  /* 0x0000000000007941 */ /* 0x000fea0003800200 */
.L_x_23776:
[----:B------:R-:W-:-:S04]  /*4330*/  F2FP.BF16.F32.PACK_AB R0, RZ, R0 ;  /* 0x00000000ff00723e */ /* 0x000fc800000010ff */
[----:B------:R-:W-:Y:S01]  /*4340*/  PRMT R19, R0, 0x7610, R19 ;  /* 0x0000761000137816 */ /* 0x000fe20000000013 */
[----:B------:R-:W-:Y:S06]  /*4350*/  BRA `(.L_x_23757) ;  /* 0x0000000000b47947 */ /* 0x000fec0003800000 */
.L_x_23769:
        /* <DEDUP_REMOVED lines=14> */
.L_x_23783:
[----:B------:R-:W-:Y:S05]  /*4440*/  BSYNC.RECONVERGENT B0 ;  /* 0x0000000000007941 */ /* 0x000fea0003800200 */
.L_x_23782:
[----:B------:R-:W-:-:S04]  /*4450*/  F2FP.BF16.F32.PACK_AB R0, RZ, R0 ;  /* 0x00000000ff00723e */ /* 0x000fc800000010ff */
[----:B------:R-:W-:Y:S01]  /*4460*/  PRMT R19, R0, 0x7610, R19 ;  /* 0x0000761000137816 */ /* 0x000fe20000000013 */
[----:B------:R-:W-:Y:S06]  /*4470*/  BRA `(.L_x_23757) ;  /* 0x00000000006c7947 */ /* 0x000fec0003800000 */
.L_x_23756:
        /* <DEDUP_REMOVED lines=16> */
.L_x_23784:
[----:B------:R-:W-:Y:S01]  /*4580*/  PRMT R19, RZ, 0x7610, R19 ;  /* 0x00007610ff137816 */ /* 0x000fe20000000013 */
[----:B------:R-:W-:Y:S06]  /*4590*/  BRA `(.L_x_23757) ;  /* 0x0000000000247947 */ /* 0x000fec0003800000 */
.L_x_23781:
[----:B------:R-:W2:Y:S02]  /*45a0*/  LDG.E.64 R4, desc[UR36][R4.64] ;  /* 0x0000002404047981 */ /* 0x000ea4000c1e1b00 */
[----:B--2---:R-:W0:Y:S02]  /*45b0*/  I2F.U64 R0, R4 ;  /* 0x0000000400007312 */ /* 0x004e240000301000 */
[----:B0-----:R-:W-:-:S04]  /*45c0*/  F2FP.BF16.F32.PACK_AB R0, RZ, R0 ;  /* 0x00000000ff00723e */ /* 0x001fc800000010ff */
[----:B------:R-:W-:Y:S01]  /*45d0*/  PRMT R19, R0, 0x7610, R19 ;  /* 0x0000761000137816 */ /* 0x000fe20000000013 */
[----:B------:R-:W-:Y:S06]  /*45e0*/  BRA `(.L_x_23757) ;  /* 0x0000000000107947 */ /* 0x000fec0003800000 */
.L_x_23780:
[----:B------:R-:W2:Y:S02]  /*45f0*/  LDG.E R4, desc[UR36][R4.64] ;  /* 0x0000002404047981 */ /* 0x000ea4000c1e1900 */
[----:B--2---:R-:W-:-:S04]  /*4600*/  I2FP.F32.U32 R0, R4 ;  /* 0x0000000400007245 */ /* 0x004fc80000201000 */
[----:B------:R-:W-:-:S04]  /*4610*/  F2FP.BF16.F32.PACK_AB R0, RZ, R0 ;  /* 0x00000000ff00723e */ /* 0x000fc800000010ff */
[----:B------:R-:W-:-:S07]  /*4620*/  PRMT R19, R0, 0x7610, R19 ;  /* 0x0000761000137816 */ /* 0x000fce0000000013 */
.L_x_23757:
[----:B------:R-:W-:-:S07]  /*4630*/  VIADD R27, R27, 0x80 ;  /* 0x000000801b1b7836 */ /* 0x000fce0000000000 */
.L_x_23718:
[----:B------:R-:W-:Y:S05]  /*4640*/  BSYNC.RECONVERGENT B6 ;  /* 0x0000000000067941 */ /* 0x000fea0003800200 */
.L_x_23717:
        /* <DEDUP_REMOVED lines=27> */
.L_x_23790:
[----:B------:R-:W2:Y:S02]  /*4800*/  LDG.E.U8 R4, desc[UR36][R4.64] ;  /* 0x0000002404047981 */ /* 0x000ea4000c1e1100 */
[----:B--2---:R-:W-:-:S04]  /*4810*/  I2FP.F32.U32 R0, R4 ;  /* 0x0000000400007245 */ /* 0x004fc80000201000 */
[----:B------:R-:W-:-:S04]  /*4820*/  F2FP.BF16.F32.PACK_AB R0, RZ, R0 ;  /* 0x00000000ff00723e */ /* 0x000fc800000010ff */
[----:B------:R-:W-:Y:S01]  /*4830*/  PRMT R17, R0, 0x7610, R17 ;  /* 0x0000761000117816 */ /* 0x000fe20000000011 */
[----:B------:R-:W-:Y:S06]  /*4840*/  BRA `(.L_x_23792) ;  /* 0x0000000c00e47947 */ /* 0x000fec0003800000 */
.L_x_23789:
        /* <DEDUP_REMOVED lines=11> */
.L_x_23794:
[----:B------:R-:W2:Y:S02]  /*4900*/  LDG.E R4, desc[UR36][R4.64] ;  /* 0x0000002404047981 */ /* 0x000ea4000c1e1900 */
[----:B--2---:R-:W-:-:S04]  /*4910*/  I2FP.F32.S32 R0, R4 ;  /* 0x0000000400007245 */ /* 0x004fc80000201400 */
[----:B------:R-:W-:-:S04]  /*4920*/  F2FP.BF16.F32.PACK_AB R0, RZ, R0 ;  /* 0x00000000ff00723e */ /* 0x000fc800000010ff */
[----:B------:R-:W-:Y:S01]  /*4930*/  PRMT R17, R0, 0x7610, R17 ;  /* 0x0000761000117816 */ /* 0x000fe20000000011 */
[----:B------:R-:W-:Y:S06]  /*4940*/  BRA `(.L_x_23792) ;  /* 0x0000000c00a47947 */ /* 0x000fec0003800000 */
.L_x_23793:
[----:B------:R-:W2:Y:S02]  /*4950*/  LDG.E.U16 R4, desc[UR36][R4.64] ;  /* 0x0000002404047981 */ /* 0x000ea4000c1e1500 */
[----:B--2---:R-:W0:Y:S02]  /*4960*/  I2F.S16 R0, R4 ;  /* 0x0000000400007306 */ /* 0x004e240000101400 */
[----:B0-----:R-:W-:-:S04]  /*4970*/  F2FP.BF16.F32.PACK_AB R0, RZ, R0 ;  /* 0x00000000ff00723e */ /* 0x001fc800000010ff */
[----:B------:R-:W-:Y:S01]  /*4980*/  PRMT R17, R0, 0x7610, R17 ;  /* 0x0000761000117816 */ /* 0x000fe20000000011 */
[----:B------:R-:W-:Y:S06]  /*4990*/  BRA `(.L_x_23792) ;  /* 0x0000000c00907947 */ /* 0x000fec0003800000 */
.L_x_23788:
        /* <DEDUP_REMOVED lines=9> */
.L_x_23796:
[----:B------:R-:W2:Y:S02]  /*4a30*/  LDG.E.U16 R0, desc[UR36][R4.64] ;  /* 0x0000002404007981 */ /* 0x000ea4000c1e1500 */
[----:B--2---:R-:W-:-:S05]  /*4a40*/  HADD2.F32 R0, -RZ, R0.H0_H0 ;  /* 0x20000000ff007230 */ /* 0x004fca0000004100 */
[----:B------:R-:W-:-:S04]  /*4a50*/  F2FP.BF16.F32.PACK_AB R0, RZ, R0 ;  /* 0x00000000ff00723e */ /* 0x000fc800000010ff */
[----:B------:R-:W-:Y:S01]  /*4a60*/  PRMT R17, R0, 0x7610, R17 ;  /* 0x0000761000117816 */ /* 0x000fe20000000011 */
[----:B------:R-:W-:Y:S06]  /*4a70*/  BRA `(.L_x_23792) ;  /* 0x0000000c00587947 */ /* 0x000fec0003800000 */
.L_x_23795:
        /* <DEDUP_REMOVED lines=9> */
.L_x_23798:
[----:B------:R-:W2:Y:S02]  /*4b10*/  LDG.E.U16 R4, desc[UR36][R4.64] ;  /* 0x0000002404047981 */ /* 0x000ea4000c1e1500 */
[----:B--2---:R-:W-:-:S05]  /*4b20*/  HADD2.F32 R0, -RZ, R4.H0_H0 ;  /* 0x20000004ff007230 */ /* 0x004fca0000004100 */
[----:B------:R-:W-:-:S04]  /*4b30*/  F2FP.BF16.F32.PACK_AB R0, RZ, R0 ;  /* 0x00000000ff00723e */ /* 0x000fc800000010ff */
[----:B------:R-:W-:Y:S01]  /*4b40*/  PRMT R17, R0, 0x7610, R17 ;  /* 0x0000761000117816 */ /* 0x000fe20000000011 */
[----:B------:R-:W-:Y:S06]  /*4b50*/  BRA `(.L_x_23792) ;  /* 0x0000000c00207947 */ /* 0x000fec0003800000 */
.L_x_23797:
        /* <DEDUP_REMOVED lines=13> */
.L_x_23787:
        /* <DEDUP_REMOVED lines=14> */
.L_x_23801:
        /* <DEDUP_REMOVED lines=13> */
.L_x_23800:
        /* <DEDUP_REMOVED lines=27> */
.L_x_23803:
        /* <DEDUP_REMOVED lines=15> */
.L_x_23802:
[----:B------:R0:W5:Y:S01]  /*5080*/  LDG.E.U16 R17, desc[UR36][R4.64] ;  /* 0x0000002404117981 */ /* 0x000162000c1e1500 */
[----:B------:R-:W-:Y:S05]  /*5090*/  BRA `(.L_x_23792) ;  /* 0x0000000400d07947 */ /* 0x000fea0003800000 */
.L_x_23799:
        /* <DEDUP_REMOVED lines=13> */
.L_x_23806:
        /* <DEDUP_REMOVED lines=21> */
.L_x_23810:
[----:B------:R-:W-:Y:S05]  /*52c0*/  BSYNC.RECONVERGENT B1 ;  /* 0x0000000000017941 */ /* 0x000fea0003800200 */
.L_x_23809:
[----:B------:R-:W-:Y:S01]  /*52d0*/  IMAD.SHL.U32 R0, R0, 0x100000, RZ ;  /* 0x0010000000007824 */ /* 0x000fe200078e00ff */
[----:B------:R-:W-:-:S04]  /*52e0*/  LEA R3, R3, 0x3b800000, 0x17 ;  /* 0x3b80000003037811 */ /* 0x000fc800078eb8ff */
[----:B------:R-:W-:-:S07]  /*52f0*/  LOP3.LUT R0, R3, R0, R7, 0xfe, !PT ;  /* 0x0000000003007212 */ /* 0x000fce00078efe07 */
.L_x_23808:
[----:B------:R-:W-:Y:S05]  /*5300*/  BSYNC.RECONVERGENT B0 ;  /* 0x0000000000007941 */ /* 0x000fea0003800200 */
.L_x_23807:
[----:B------:R-:W-:-:S04]  /*5310*/  F2FP.BF16.F32.PACK_AB R0, RZ, R0 ;  /* 0x00000000ff00723e */ /* 0x000fc800000010ff */
[----:B------:R-:W-:Y:S01]  /*5320*/  PRMT R17, R0, 0x7610, R17 ;  /* 0x0000761000117816 */ /* 0x000fe20000000011 */
[----:B------:R-:W-:Y:S06]  /*5330*/  BRA `(.L_x_23792) ;  /* 0x0000000400287947 */ /* 0x000fec0003800000 */
.L_x_23805:
        /* <DEDUP_REMOVED lines=21> */
.L_x_23814:
[----:B------:R-:W-:Y:S05]  /*5490*/  BSYNC.RECONVERGENT B1 ;  /* 0x0000000000017941 */ /* 0x000fea0003800200 */
.L_x_23813:
[----:B------:R-:W-:Y:S01]  /*54a0*/  IMAD.SHL.U32 R0, R0, 0x200000, RZ ;  /* 0x0020000000007824 */ /* 0x000fe200078e00ff */
[----:B------:R-:W-:-:S04]  /*54b0*/  LEA R3, R3, 0x37800000, 0x17 ;  /* 0x3780000003037811 */ /* 0x000fc800078eb8ff */
[----:B------:R-:W-:-:S07]  /*54c0*/  LOP3.LUT R0, R3, R0, R7, 0xfe, !PT ;  /* 0x0000000003007212 */ /* 0x000fce00078efe07 */
.L_x_23812:
[----:B------:R-:W-:Y:S05]  /*54d0*/  BSYNC.RECONVERGENT B0 ;  /* 0x0000000000007941 */ /* 0x000fea0003800200 */
.L_x_23811:
[----:B------:R-:W-:-:S04]  /*54e0*/  F2FP.BF16.F32.PACK_AB R0, RZ, R0 ;  /* 0x00000000ff00723e */ /* 0x000fc800000010ff */
[----:B------:R-:W-:Y:S01]  /*54f0*/  PRMT R17, R0, 0x7610, R17 ;  /* 0x0000761000117816 */ /* 0x000fe20000000011 */
[----:B------:R-:W-:Y:S06]  /*5500*/  BRA `(.L_x_23792) ;  /* 0x0000000000b47947 */ /* 0x000fec0003800000 */
.L_x_23804:
        /* <DEDUP_REMOVED lines=14> */
.L_x_23818:
[----:B------:R-:W-:Y:S05]  /*55f0*/  BSYNC.RECONVERGENT B0 ;  /* 0x0000000000007941 */ /* 0x000fea0003800200 */
.L_x_23817:
[----:B------:R-:W-:-:S04]  /*5600*/  F2FP.BF16.F32.PACK_AB R0, RZ, R0 ;  /* 0x00000000ff00723e */ /* 0x000fc800000010ff */
[----:B------:R-:W-:Y:S01]  /*5610*/  PRMT R17, R0, 0x7610, R17 ;  /* 0x0000761000117816 */ /* 0x000fe20000000011 */
[----:B------:R-:W-:Y:S06]  /*5620*/  BRA `(.L_x_23792) ;  /* 0x00000000006c7947 */ /* 0x000fec0003800000 */
.L_x_23791:
        /* <DEDUP_REMOVED lines=16> */
.L_x_23819:
[----:B------:R-:W-:Y:S01]  /*5730*/  PRMT R17, RZ, 0x7610, R17 ;  /* 0x00007610ff117816 */ /* 0x000fe20000000011 */
[----:B------:R-:W-:Y:S06]  /*5740*/  BRA `(.L_x_23792) ;  /* 0x0000000000247947 */ /* 0x000fec0003800000 */
.L_x_23816:
[----:B------:R-:W2:Y:S02]  /*5750*/  LDG.E.64 R4, desc[UR36][R4.64] ;  /* 0x0000002404047981 */ /* 0x000ea4000c1e1b00 */
[----:B--2---:R-:W0:Y:S02]  /*5760*/  I2F.U64 R0, R4 ;  /* 0x0000000400007312 */ /* 0x004e240000301000 */
[----:B0-----:R-:W-:-:S04]  /*5770*/  F2FP.BF16.F32.PACK_AB R0, RZ, R0 ;  /* 0x00000000ff00723e */ /* 0x001fc800000010ff */
[----:B------:R-:W-:Y:S01]  /*5780*/  PRMT R17, R0, 0x7610, R17 ;  /* 0x0000761000117816 */ /* 0x000fe20000000011 */
[----:B------:R-:W-:Y:S06]  /*5790*/  BRA `(.L_x_23792) ;  /* 0x0000000000107947 */ /* 0x000fec0003800000 */
.L_x_23815:
[----:B------:R-:W2:Y:S02]  /*57a0*/  LDG.E R4, desc[UR36][R4.64] ;  /* 0x0000002404047981 */ /* 0x000ea4000c1e1900 */
[----:B--2---:R-:W-:-:S04]  /*57b0*/  I2FP.F32.U32 R0, R4 ;  /* 0x0000000400007245 */ /* 0x004fc80000201000 */
[----:B------:R-:W-:-:S04]  /*57c0*/  F2FP.BF16.F32.PACK_AB R0, RZ, R0 ;  /* 0x00000000ff00723e */ /* 0x000fc800000010ff */
[----:B------:R-:W-:-:S07]  /*57d0*/  PRMT R17, R0, 0x7610, R17 ;  /* 0x0000761000117816 */ /* 0x000fce0000000011 */
.L_x_23792:
        /* <DEDUP_REMOVED lines=22> */
.L_x_23823:
[----:B------:R-:W2:Y:S02]  /*5940*/  LDG.E.U8 R4, desc[UR36][R4.64] ;  /* 0x0000002404047981 */ /* 0x000ea4000c1e1100 */
[----:B--2---:R-:W-:-:S04]  /*5950*/  I2FP.F32.U32 R0, R4 ;  /* 0x0000000400007245 */ /* 0x004fc80000201000 */
[----:B------:R-:W-:-:S04]  /*5960*/  F2FP.BF16.F32.PACK_AB R0, RZ, R0 ;  /* 0x00000000ff00723e */ /* 0x000fc800000010ff */
[----:B------:R-:W-:Y:S01]  /*5970*/  PRMT R26, R0, 0x7610, R26 ;  /* 0x00007610001a7816 */ /* 0x000fe2000000001a */
[----:B------:R-:W-:Y:S06]  /*5980*/  BRA `(.L_x_23825) ;  /* 0x0000000c00e47947 */ /* 0x000fec0003800000 */
.L_x_23822:
        /* <DEDUP_REMOVED lines=11> */
.L_x_23827:
[----:B------:R-:W2:Y:S02]  /*5a40*/  LDG.E R4, desc[UR36][R4.64] ;  /* 0x0000002404047981 */ /* 0x000ea4000c1e1900 */
[----:B--2---:R-:W-:-:S04]  /*5a50*/  I2FP.F32.S32 R0, R4 ;  /* 0x0000000400007245 */ /* 0x004fc80000201400 */
[----:B------:R-:W-:-:S04]  /*5a60*/  F2FP.BF16.F32.PACK_AB R0, RZ, R0 ;  /* 0x00000000ff00723e */ /* 0x000fc800000010ff */
[----:B------:R-:W-:Y:S01]  /*5a70*/  PRMT R26, R0, 0x7610, R26 ;  /* 0x00007610001a7816 */ /* 0x000fe2000000001a */
[----:B------:R-:W-:Y:S06]  /*5a80*/  BRA `(.L_x_23825) ;  /* 0x0000000c00a47947 */ /* 0x000fec0003800000 */
.L_x_23826:
[----:B------:R-:W2:Y:S02]  /*5a90*/  LDG.E.U16 R4, desc[UR36][R4.64] ;  /* 0x0000002404047981 */ /* 0x000ea4000c1e1500 */
[----:B--2---:R-:W0:Y:S02]  /*5aa0*/  I2F.S16 R0, R4 ;  /* 0x0000000400007306 */ /* 0x004e240000101400 */
[----:B0-----:R-:W-:-:S04]  /*5ab0*/  F2FP.BF16.F32.PACK_AB R0, RZ, R0 ;  /* 0x00000000ff00723e */ /* 0x001fc800000010ff */
[----:B------:R-:W-:Y:S01]  /*5ac0*/  PRMT R26, R0, 0x7610, R26 ;  /* 0x00007610001a7816 */ /* 0x000fe2000000001a */
[----:B------:R-:W-:Y:S06]  /*5ad0*/  BRA `(.L_x_23825) ;  /* 0x0000000c00907947 */ /* 0x000fec0003800000 */
.L_x_23821:
        /* <DEDUP_REMOVED lines=9> */
.L_x_23829:
[----:B------:R-:W2:Y:S02]  /*5b70*/  LDG.E.U16 R0, desc[UR36][R4.64] ;  /* 0x0000002404007981 */ /* 0x000ea4000c1e1500 */
[----:B--2---:R-:W-:-:S05]  /*5b80*/  HADD2.F32 R0, -RZ, R0.H0_H0 ;  /* 0x20000000ff007230 */ /* 0x004fca0000004100 */
[----:B------:R-:W-:-:S04]  /*5b90*/  F2FP.BF16.F32.PACK_AB R0, RZ, R0 ;  /* 0x00000000ff00723e */ /* 0x000fc800000010ff */
[----:B------:R-:W-:Y:S01]  /*5ba0*/  PRMT R26, R0, 0x7610, R26 ;  /* 0x00007610001a7816 */ /* 0x000fe2000000001a */
[----:B------:R-:W-:Y:S06]  /*5bb0*/  BRA `(.L_x_23825) ;  /* 0x0000000c00587947 */ /* 0x000fec0003800000 */
.L_x_23828:
        /* <DEDUP_REMOVED lines=9> */
.L_x_23831:
[----:B------:R-:W2:Y:S02]  /*5c50*/  LDG.E.U16 R4, desc[UR36][R4.64] ;  /* 0x0000002404047981 */ /* 0x000ea4000c1e1500 */
[----:B--2---:R-:W-:-:S05]  /*5c60*/  HADD2.F32 R0, -RZ, R4.H0_H0 ;  /* 0x20000004ff007230 */ /* 0x004fca0000004100 */
[----:B------:R-:W-:-:S04]  /*5c70*/  F2FP.BF16.F32.PACK_AB R0, RZ, R0 ;  /* 0x00000000ff00723e */ /* 0x000fc800000010ff */
[----:B------:R-:W-:Y:S01]  /*5c80*/  PRMT R26, R0, 0x7610, R26 ;  /* 0x00007610001a7816 */ /* 0x000fe2000000001a */
[----:B------:R-:W-:Y:S06]  /*5c90*/  BRA `(.L_x_23825) ;  /* 0x0000000c00207947 */ /* 0x000fec0003800000 */
.L_x_23830:
        /* <DEDUP_REMOVED lines=13> */
.L_x_23820:
        /* <DEDUP_REMOVED lines=14> */
.L_x_23834:
        /* <DEDUP_REMOVED lines=13> */
.L_x_23833:
        /* <DEDUP_REMOVED lines=27> */
.L_x_23836:
        /* <DEDUP_REMOVED lines=15> */
.L_x_23835:
[----:B------:R0:W5:Y:S01]  /*61c0*/  LDG.E.U16 R26, desc[UR36][R4.64] ;  /* 0x00000024041a7981 */ /* 0x000162000c1e1500 */
[----:B------:R-:W-:Y:S05]  /*61d0*/  BRA `(.L_x_23825) ;  /* 0x0000000400d07947 */ /* 0x000fea0003800000 */
.L_x_23832:
        /* <DEDUP_REMOVED lines=13> */
.L_x_23839:
        /* <DEDUP_REMOVED lines=21> */
.L_x_23843:
[----:B------:R-:W-:Y:S05]  /*6400*/  BSYNC.RECONVERGENT B1 ;  /* 0x0000000000017941 */ /* 0x000fea0003800200 */
.L_x_23842:
[----:B------:R-:W-:Y:S01]  /*6410*/  IMAD.SHL.U32 R0, R0, 0x100000, RZ ;  /* 0x0010000000007824 */ /* 0x000fe200078e00ff */
[----:B------:R-:W-:-:S04]  /*6420*/  LEA R3, R3, 0x3b800000, 0x17 ;  /* 0x3b80000003037811 */ /* 0x000fc800078eb8ff */
[----:B------:R-:W-:-:S07]  /*6430*/  LOP3.LUT R0, R3, R0, R7, 0xfe, !PT ;  /* 0x0000000003007212 */ /* 0x000fce00078efe07 */
.L_x_23841:
[----:B------:R-:W-:Y:S05]  /*6440*/  BSYNC.RECONVERGENT B0 ;  /* 0x0000000000007941 */ /* 0x000fea0003800200 */
.L_x_23840:
[----:B------:R-:W-:-:S04]  /*6450*/  F2FP.BF16.F32.PACK_AB R0, RZ, R0 ;  /* 0x00000000ff00723e */ /* 0x000fc800000010ff */
[----:B------:R-:W-:Y:S01]  /*6460*/  PRMT R26, R0, 0x7610, R26 ;  /* 0x00007610001a7816 */ /* 0x000fe2000000001a */
[----:B------:R-:W-:Y:S06]  /*6470*/  BRA `(.L_x_23825) ;  /* 0x0000000400287947 */ /* 0x000fec0003800000 */
.L_x_23838:
        /* <DEDUP_REMOVED lines=21> */
.L_x_23847:
[----:B------:R-:W-:Y:S05]  /*65d0*/  BSYNC.RECONVERGENT B1 ;  /* 0x0000000000017941 */ /* 0x000fea0003800200 */
.L_x_23846:
[----:B------:R-:W-:Y:S01]  /*65e0*/  IMAD.SHL.U32 R0, R0, 0x200000, RZ ;  /* 0x0020000000007824 */ /* 0x000fe200078e00ff */
[----:B------:R-:W-:-:S04]  /*65f0*/  LEA R3, R3, 0x37800000, 0x17 ;  /* 0x3780000003037811 */ /* 0x000fc800078eb8ff */
[----:B------:R-:W-:-:S07]  /*6600*/  LOP3.LUT R0, R3, R0, R7, 0xfe, !PT ;  /* 0x0000000003007212 */ /* 0x000fce00078efe07 */
.L_x_23845:
[----:B------:R-:W-:Y:S05]  /*6610*/  BSYNC.RECONVERGENT B0 ;  /* 0x0000000000007941 */ /* 0x000fea0003800200 */
.L_x_23844:
[----:B------:R-:W-:-:S04]  /*6620*/  F2FP.BF16.F32.PACK_AB R0, RZ, R0 ;  /* 0x00000000ff00723e */ /* 0x000fc800000010ff */
[----:B------:R-:W-:Y:S01]  /*6630*/  PRMT R26, R0, 0x7610, R26 ;  /* 0x00007610001a7816 */ /* 0x000fe2000000001a */
[----:B------:R-:W-:Y:S06]  /*6640*/  BRA `(.L_x_23825) ;  /* 0x0000000000b47947 */ /* 0x000fec0003800000 */
.L_x_23837:
        /* <DEDUP_REMOVED lines=14> */
.L_x_23851:
[----:B------:R-:W-:Y:S05]  /*6730*/  BSYNC.RECONVERGENT B0 ;  /* 0x0000000000007941 */ /* 0x000fea0003800200 */
.L_x_23850:
[----:B------:R-:W-:-:S04]  /*6740*/  F2FP.BF16.F32.PACK_AB R0, RZ, R0 ;  /* 0x00000000ff00723e */ /* 0x000fc800000010ff */
[----:B------:R-:W-:Y:S01]  /*6750*/  PRMT R26, R0, 0x7610, R26 ;  /* 0x00007610001a7816 */ /* 0x000fe2000000001a */
[----:B------:R-:W-:Y:S06]  /*6760*/  BRA `(.L_x_23825) ;  /* 0x00000000006c7947 */ /* 0x000fec0003800000 */
.L_x_23824:
        /* <DEDUP_REMOVED lines=16> */
.L_x_23852:
[----:B------:R-:W-:Y:S01]  /*6870*/  PRMT R26, RZ, 0x7610, R26 ;  /* 0x00007610ff1a7816 */ /* 0x000fe2000000001a */
[----:B------:R-:W-:Y:S06]  /*6880*/  BRA `(.L_x_23825) ;  /* 0x0000000000247947 */ /* 0x000fec0003800000 */
.L_x_23849:
[----:B------:R-:W2:Y:S02]  /*6890*/  LDG.E.64 R4, desc[UR36][R4.64] ;  /* 0x0000002404047981 */ /* 0x000ea4000c1e1b00 */
[----:B--2---:R-:W0:Y:S02]  /*68a0*/  I2F.U64 R0, R4 ;  /* 0x0000000400007312 */ /* 0x004e240000301000 */
[----:B0-----:R-:W-:-:S04]  /*68b0*/  F2FP.BF16.F32.PACK_AB R0, RZ, R0 ;  /* 0x00000000ff00723e */ /* 0x001fc800000010ff */
[----:B------:R-:W-:Y:S01]  /*68c0*/  PRMT R26, R0, 0x7610, R26 ;  /* 0x00007610001a7816 */ /* 0x000fe2000000001a */
[----:B------:R-:W-:Y:S06]  /*68d0*/  BRA `(.L_x_23825) ;  /* 0x0000000000107947 */ /* 0x000fec0003800000 */
.L_x_23848:
[----:B------:R-:W2:Y:S02]  /*68e0*/  LDG.E R4, desc[UR36][R4.64] ;  /* 0x0000002404047981 */ /* 0x000ea4000c1e1900 */
[----:B--2---:R-:W-:-:S04]  /*68f0*/  I2FP.F32.U32 R0, R4 ;  /* 0x0000000400007245 */ /* 0x004fc80000201000 */
[----:B------:R-:W-:-:S04]  /*6900*/  F2FP.BF16.F32.PACK_AB R0, RZ, R0 ;  /* 0x00000000ff00723e */ /* 0x000fc800000010ff */
[----:B------:R-:W-:-:S07]  /*6910*/  PRMT R26, R0, 0x7610, R26 ;  /* 0x00007610001a7816 */ /* 0x000fce000000001a */
.L_x_23825:
[----:B------:R-:W-:-:S07]  /*6920*/  VIADD R27, R27, 0x80 ;  /* 0x000000801b1b7836 */ /* 0x000fce0000000000 */
.L_x_23786:
[----:B------:R-:W-:Y:S05]  /*6930*/  BSYNC.RECONVERGENT B6 ;  /* 0x0000000000067941 */ /* 0x000fea0003800200 */
.L_x_23785:
        /* <DEDUP_REMOVED lines=27> */
.L_x_23858:
[----:B------:R-:W2:Y:S02]  /*6af0*/  LDG.E.U8 R4, desc[UR36][R4.64] ;  /* 0x0000002404047981 */ /* 0x000ea4000c1e1100 */
[----:B--2---:R-:W-:-:S04]  /*6b00*/  I2FP.F32.U32 R0, R4 ;  /* 0x0000000400007245 */ /* 0x004fc80000201000 */
[----:B------:R-:W-:-:S04]  /*6b10*/  F2FP.BF16.F32.PACK_AB R0, RZ, R0 ;  /* 0x00000000ff00723e */ /* 0x000fc800000010ff */
[----:B------:R-:W-:Y:S01]  /*6b20*/  PRMT R18, R0, 0x7610, R18 ;  /* 0x0000761000127816 */ /* 0x000fe20000000012 */
[----:B------:R-:W-:Y:S06]  /*6b30*/  BRA `(.L_x_23860) ;  /* 0x0000000c00e47947 */ /* 0x000fec0003800000 */
.L_x_23857:
        /* <DEDUP_REMOVED lines=11> */
.L_x_23862:
[----:B------:R-:W2:Y:S02]  /*6bf0*/  LDG.E R4, desc[UR36][R4.64] ;  /* 0x0000002404047981 */ /* 0x000ea4000c1e1900 */
[----:B--2---:R-:W-:-:S04]  /*6c00*/  I2FP.F32.S32 R0, R4 ;  /* 0x0000000400007245 */ /* 0x004fc80000201400 */
[----:B------:R-:W-:-:S04]  /*6c10*/  F2FP.BF16.F32.PACK_AB R0, RZ, R0 ;  /* 0x00000000ff00723e */ /* 0x000fc800000010ff */
[----:B------:R-:W-:Y:S01]  /*6c20*/  PRMT R18, R0, 0x7610, R18 ;  /* 0x0000761000127816 */ /* 0x000fe20000000012 */
[----:B------:R-:W-:Y:S06]  /*6c30*/  BRA `(.L_x_23860) ;  /* 0x0000000c00a47947 */ /* 0x000fec0003800000 */
.L_x_23861:
[----:B------:R-:W2:Y:S02]  /*6c40*/  LDG.E.U16 R4, desc[UR36][R4.64] ;  /* 0x0000002404047981 */ /* 0x000ea4000c1e1500 */
[----:B--2---:R-:W0:Y:S02]  /*6c50*/  I2F.S16 R0, R4 ;  /* 0x0000000400007306 */ /* 0x004e240000101400 */
[----:B0-----:R-:W-:-:S04]  /*6c60*/  F2FP.BF16.F32.PACK_AB R0, RZ, R0 ;  /* 0x00000000ff00723e */ /* 0x001fc800000010ff */
[----:B------:R-:W-:Y:S01]  /*6c70*/  PRMT R18, R0, 0x7610, R18 ;  /* 0x0000761000127816 */ /* 0x000fe20000000012 */
[----:B------:R-:W-:Y:S06]  /*6c80*/  BRA `(.L_x_23860) ;  /* 0x0000000c00907947 */ /* 0x000fec0003800000 */
.L_x_23856:
        /* <DEDUP_REMOVED lines=9> */
.L_x_23864:
[----:B------:R-:W2:Y:S02]  /*6d20*/  LDG.E.U16 R0, desc[UR36][R4.64] ;  /* 0x0000002404007981 */ /* 0x000ea4000c1e1500 */
[----:B--2---:R-:W-:-:S05]  /*6d30*/  HADD2.F32 R0, -RZ, R0.H0_H0 ;  /* 0x20000000ff007230 */ /* 0x004fca0000004100 */
[----:B------:R-:W-:-:S04]  /*6d40*/  F2FP.BF16.F32.PACK_AB R0, RZ, R0 ;  /* 0x00000000ff00723e */ /* 0x000fc800000010ff */
[----:B------:R-:W-:Y:S01]  /*6d50*/  PRMT R18, R0, 0x7610, R18 ;  /* 0x0000761000127816 */ /* 0x000fe20000000012 */
[----:B------:R-:W-:Y:S06]  /*6d60*/  BRA `(.L_x_23860) ;  /* 0x0000000c00587947 */ /* 0x000fec0003800000 */
.L_x_23863:
        /* <DEDUP_REMOVED lines=9> */
.L_x_23866:
[----:B------:R-:W2:Y:S02]  /*6e00*/  LDG.E.U16 R4, desc[UR36][R4.64] ;  /* 0x0000002404047981 */ /* 0x000ea4000c1e1500 */
[----:B--2---:R-:W-:-:S05]  /*6e10*/  HADD2.F32 R0, -RZ, R4.H0_H0 ;  /* 0x20000004ff007230 */ /* 0x004fca0000004100 */
[----:B------:R-:W-:-:S04]  /*6e20*/  F2FP.BF16.F32.PACK_AB R0, RZ, R0 ;  /* 0x00000000ff00723e */ /* 0x000fc800000010ff */
[----:B------:R-:W-:Y:S01]  /*6e30*/  PRMT R18, R0, 0x7610, R18 ;  /* 0x0000761000127816 */ /* 0x000fe20000000012 */
[----:B------:R-:W-:Y:S06]  /*6e40*/  BRA `(.L_x_23860) ;  /* 0x0000000c00207947 */ /* 0x000fec0003800000 */
.L_x_23865:
        /* <DEDUP_REMOVED lines=13> */
.L_x_23855:
        /* <DEDUP_REMOVED lines=14> */
.L_x_23869:
        /* <DEDUP_REMOVED lines=13> */
.L_x_23868:
        /* <DEDUP_REMOVED lines=27> */
.L_x_23871:
        /* <DEDUP_REMOVED lines=15> */
.L_x_23870:
[----:B------:R0:W5:Y:S01]  /*7370*/  LDG.E.U16 R18, desc[UR36][R4.64] ;  /* 0x0000002404127981 */ /* 0x000162000c1e1500 */
[----:B------:R-:W-:Y:S05]  /*7380*/  BRA `(.L_x_23860) ;  /* 0x0000000400d07947 */ /* 0x000fea0003800000 */
.L_x_23867:
        /* <DEDUP_REMOVED lines=13> */
.L_x_23874:
        /* <DEDUP_REMOVED lines=21> */
.L_x_23878:
[----:B------:R-:W-:Y:S05]  /*75b0*/  BSYNC.RECONVERGENT B1 ;  /* 0x0000000000017941 */ /* 0x000fea0003800200 */
.L_x_23877:
[----:B------:R-:W-:Y:S01]  /*75c0*/  IMAD.SHL.U32 R0, R0, 0x100000, RZ ;  /* 0x0010000000007824 */ /* 0x000fe200078e00ff */
[----:B------:R-:W-:-:S04]  /*75d0*/  LEA R3, R3, 0x3b800000, 0x17 ;  /* 0x3b80000003037811 */ /* 0x000fc800078eb8ff */
[----:B------:R-:W-:-:S07]  /*75e0*/  LOP3.LUT R0, R3, R0, R7, 0xfe, !PT ;  /* 0x0000000003007212 */ /* 0x000fce00078efe07 */
.L_x_23876:
[----:B------:R-:W-:Y:S05]  /*75f0*/  BSYNC.RECONVERGENT B0 ;  /* 0x0000000000007941 */ /* 0x000fea0003800200 */
.L_x_23875:
[----:B------:R-:W-:-:S04]  /*7600*/  F2FP.BF16.F32.PACK_AB R0, RZ, R0 ;  /* 0x00000000ff00723e */ /* 0x000fc800000010ff */
[----:B------:R-:W-:Y:S01]  /*7610*/  PRMT R18, R0, 0x7610, R18 ;  /* 0x0000761000127816 */ /* 0x000fe20000000012 */
[----:B------:R-:W-:Y:S06]  /*7620*/  BRA `(.L_x_23860) ;  /* 0x0000000400287947 */ /* 0x000fec0003800000 */
.L_x_23873:
        /* <DEDUP_REMOVED lines=21> */
.L_x_23882:
[----:B------:R-:W-:Y:S05]  /*7780*/  BSYNC.RECONVERGENT B1 ;  /* 0x0000000000017941 */ /* 0x000fea0003800200 */
.L_x_23881:
[----:B------:R-:W-:Y:S01]  /*7790*/  IMAD.SHL.U32 R0, R0, 0x200000, RZ ;  /* 0x0020000000007824 */ /* 0x000fe200078e00ff */
[----:B------:R-:W-:-:S04]  /*77a0*/  LEA R3, R3, 0x37800000, 0x17 ;  /* 0x3780000003037811 */ /* 0x000fc800078eb8ff */
[----:B------:R-:W-:-:S07]  /*77b0*/  LOP3.LUT R0, R3, R0, R7, 0xfe, !PT ;  /* 0x0000000003007212 */ /* 0x000fce00078efe07 */
.L_x_23880:
[----:B------:R-:W-:Y:S05]  /*77c0*/  BSYNC.RECONVERGENT B0 ;  /* 0x0000000000007941 */ /* 0x000fea0003800200 */
.L_x_23879:
[----:B------:R-:W-:-:S04]  /*77d0*/  F2FP.BF16.F32.PACK_AB R0, RZ, R0 ;  /* 0x00000000ff00723e */ /* 0x000fc800000010ff */
[----:B------:R-:W-:Y:S01]  /*77e0*/  PRMT R18, R0, 0x7610, R18 ;  /* 0x0000761000127816 */ /* 0x000fe20000000012 */
[----:B------:R-:W-:Y:S06]  /*77f0*/  BRA `(.L_x_23860) ;  /* 0x0000000000b47947 */ /* 0x000fec0003800000 */
.L_x_23872:
        /* <DEDUP_REMOVED lines=14> */
.L_x_23886:
[----:B------:R-:W-:Y:S05]  /*78e0*/  BSYNC.RECONVERGENT B0 ;  /* 0x0000000000007941 */ /* 0x000fea0003800200 */
.L_x_23885:
[----:B------:R-:W-:-:S04]  /*78f0*/  F2FP.BF16.F32.PACK_AB R0, RZ, R0 ;  /* 0x00000000ff00723e */ /* 0x000fc800000010ff */
[----:B------:R-:W-:Y:S01]  /*7900*/  PRMT R18, R0, 0x7610, R18 ;  /* 0x0000761000127816 */ /* 0x000fe20000000012 */
[----:B------:R-:W-:Y:S06]  /*7910*/  BRA `(.L_x_23860) ;  /* 0x00000000006c7947 */ /* 0x000fec0003800000 */
.L_x_23859:
        /* <DEDUP_REMOVED lines=16> */
.L_x_23887:
[----:B------:R-:W-:Y:S01]  /*7a20*/  PRMT R18, RZ, 0x7610, R18 ;  /* 0x00007610ff127816 */ /* 0x000fe20000000012 */
[----:B------:R-:W-:Y:S06]  /*7a30*/  BRA `(.L_x_23860) ;  /* 0x0000000000247947 */ /* 0x000fec0003800000 */
.L_x_23884:
[----:B------:R-:W2:Y:S02]  /*7a40*/  LDG.E.64 R4, desc[UR36][R4.64] ;  /* 0x0000002404047981 */ /* 0x000ea4000c1e1b00 */
[----:B--2---:R-:W0:Y:S02]  /*7a50*/  I2F.U64 R0, R4 ;  /* 0x0000000400007312 */ /* 0x004e240000301000 */
[----:B0-----:R-:W-:-:S04]  /*7a60*/  F2FP.BF16.F32.PACK_AB R0, RZ, R0 ;  /* 0x00000000ff00723e */ /* 0x001fc800000010ff */
[----:B------:R-:W-:Y:S01]  /*7a70*/  PRMT R18, R0, 0x7610, R18 ;  /* 0x0000761000127816 */ /* 0x000fe20000000012 */
[----:B------:R-:W-:Y:S06]  /*7a80*/  BRA `(.L_x_23860) ;  /* 0x0000000000107947 */ /* 0x000fec0003800000 */
.L_x_23883:
[----:B------:R-:W2:Y:S02]  /*7a90*/  LDG.E R4, desc[UR36][R4.64] ;  /* 0x0000002404047981 */ /* 0x000ea4000c1e1900 */
[----:B--2---:R-:W-:-:S04]  /*7aa0*/  I2FP.F32.U32 R0, R4 ;  /* 0x0000000400007245 */ /* 0x004fc80000201000 */
[----:B------:R-:W-:-:S04]  /*7ab0*/  F2FP.BF16.F32.PACK_AB R0, RZ, R0 ;  /* 0x00000000ff00723e */ /* 0x000fc800000010ff */
[----:B------:R-:W-:-:S07]  /*7ac0*/  PRMT R18, R0, 0x7610, R18 ;  /* 0x0000761000127816 */ /* 0x000fce0000000012 */
.L_x_23860:
        /* <DEDUP_REMOVED lines=22> */
.L_x_23891:
[----:B------:R-:W2:Y:S02]  /*7c30*/  LDG.E.U8 R4, desc[UR36][R4.64] ;  /* 0x0000002404047981 */ /* 0x000ea4000c1e1100 */
[----:B--2---:R-:W-:-:S04]  /*7c40*/  I2FP.F32.U32 R0, R4 ;  /* 0x0000000400007245 */ /* 0x004fc80000201000 */
[----:B------:R-:W-:-:S04]  /*7c50*/  F2FP.BF16.F32.PACK_AB R0, RZ, R0 ;  /* 0x00000000ff00723e */ /* 0x000fc800000010ff */
[----:B------:R-:W-:Y:S01]  /*7c60*/  PRMT R3, R0, 0x7610, R3 ;  /* 0x0000761000037816 */ /* 0x000fe20000000003 */
[----:B------:R-:W-:Y:S06]  /*7c70*/  BRA `(.L_x_23854) ;  /* 0x0000000c00e07947 */ /* 0x000fec0003800000 */
.L_x_23890:
        /* <DEDUP_REMOVED lines=11> */
.L_x_23894:
[----:B------:R-:W2:Y:S02]  /*7d30*/  LDG.E R4, desc[UR36][R4.64] ;  /* 0x0000002404047981 */ /* 0x000ea4000c1e1900 */
[----:B--2---:R-:W-:-:S04]  /*7d40*/  I2FP.F32.S32 R0, R4 ;  /* 0x0000000400007245 */ /* 0x004fc80000201400 */
[----:B------:R-:W-:-:S04]  /*7d50*/  F2FP.BF16.F32.PACK_AB R0, RZ, R0 ;  /* 0x00000000ff00723e */ /* 0x000fc800000010ff */
[----:B------:R-:W-:Y:S01]  /*7d60*/  PRMT R3, R0, 0x7610, R3 ;  /* 0x0000761000037816 */ /* 0x000fe20000000003 */
[----:B------:R-:W-:Y:S06]  /*7d70*/  BRA `(.L_x_23854) ;  /* 0x0000000c00a07947 */ /* 0x000fec0003800000 */
.L_x_23893:
[----:B------:R-:W2:Y:S02]  /*7d80*/  LDG.E.U16 R4, desc[UR36][R4.64] ;  /* 0x0000002404047981 */ /* 0x000ea4000c1e1500 */
[----:B--2---:R-:W0:Y:S02]  /*7d90*/  I2F.S16 R0, R4 ;  /* 0x0000000400007306 */ /* 0x004e240000101400 */
[----:B0-----:R-:W-:-:S04]  /*7da0*/  F2FP.BF16.F32.PACK_AB R0, RZ, R0 ;  /* 0x00000000ff00723e */ /* 0x001fc800000010ff */
[----:B------:R-:W-:Y:S01]  /*7db0*/  PRMT R3, R0, 0x7610, R3 ;  /* 0x0000761000037816 */ /* 0x000fe20000000003 */
[----:B------:R-:W-:Y:S06]  /*7dc0*/  BRA `(.L_x_23854) ;  /* 0x0000000c008c7947 */ /* 0x000fec0003800000 */
.L_x_23889:
        /* <DEDUP_REMOVED lines=9> */
.L_x_23896:
[----:B------:R-:W2:Y:S02]  /*7e60*/  LDG.E.U16 R0, desc[UR36][R4.64] ;  /* 0x0000002404007981 */ /* 0x000ea4000c1e1500 */
[----:B--2---:R-:W-:-:S05]  /*7e70*/  HADD2.F32 R0, -RZ, R0.H0_H0 ;  /* 0x20000000ff007230 */ /* 0x004fca0000004100 */
[----:B------:R-:W-:-:S04]  /*7e80*/  F2FP.BF16.F32.PACK_AB R0, RZ, R0 ;  /* 0x00000000ff00723e */ /* 0x000fc800000010ff */
[----:B------:R-:W-:Y:S01]  /*7e90*/  PRMT R3, R0, 0x7610, R3 ;  /* 0x0000761000037816 */ /* 0x000fe20000000003 */
[----:B------:R-:W-:Y:S06]  /*7ea0*/  BRA `(.L_x_23854) ;  /* 0x0000000c00547947 */ /* 0x000fec0003800000 */
.L_x_23895:
        /* <DEDUP_REMOVED lines=9> */
.L_x_23898:
[----:B------:R-:W2:Y:S02]  /*7f40*/  LDG.E.U16 R4, desc[UR36][R4.64] ;  /* 0x0000002404047981 */ /* 0x000ea4000c1e1500 */
[----:B--2---:R-:W-:-:S05]  /*7f50*/  HADD2.F32 R0, -RZ, R4.H0_H0 ;  /* 0x20000004ff007230 */ /* 0x004fca0000004100 */
[----:B------:R-:W-:-:S04]  /*7f60*/  F2FP.BF16.F32.PACK_AB R0, RZ, R0 ;  /* 0x00000000ff00723e */ /* 0x000fc800000010ff */
[----:B------:R-:W-:Y:S01]  /*7f70*/  PRMT R3, R0, 0x7610, R3 ;  /* 0x0000761000037816 */ /* 0x000fe20000000003 */
[----:B------:R-:W-:Y:S06]  /*7f80*/  BRA `(.L_x_23854) ;  /* 0x0000000c001c7947 */ /* 0x000fec0003800000 */
.L_x_23897:
        /* <DEDUP_REMOVED lines=13> */
.L_x_23888:
        /* <DEDUP_REMOVED lines=14> */
.L_x_23901:
        /* <DEDUP_REMOVED lines=13> */
.L_x_23900:
        /* <DEDUP_REMOVED lines=26> */
.L_x_23903:
        /* <DEDUP_REMOVED lines=15> */
.L_x_23902:
[----:B------:R1:W5:Y:S01]  /*84a0*/  LDG.E.U16 R3, desc[UR36][R4.64] ;  /* 0x0000002404037981 */ /* 0x000362000c1e1500 */
[----:B------:R-:W-:Y:S05]  /*84b0*/  BRA `(.L_x_23854) ;  /* 0x0000000400d07947 */ /* 0x000fea0003800000 */
.L_x_23899:
        /* <DEDUP_REMOVED lines=13> */
.L_x_23906:
        /* <DEDUP_REMOVED lines=21> */
.L_x_23910:
[----:B------:R-:W-:Y:S05]  /*86e0*/  BSYNC.RECONVERGENT B1 ;  /* 0x0000000000017941 */ /* 0x000fea0003800200 */
.L_x_23909:
[----:B------:R-:W-:Y:S01]  /*86f0*/  IMAD.SHL.U32 R0, R0, 0x100000, RZ ;  /* 0x0010000000007824 */ /* 0x000fe200078e00ff */
[----:B------:R-:W-:-:S04]  /*8700*/  LEA R3, R3, 0x3b800000, 0x17 ;  /* 0x3b80000003037811 */ /* 0x000fc800078eb8ff */
[----:B------:R-:W-:-:S07]  /*8710*/  LOP3.LUT R0, R3, R0, R7, 0xfe, !PT ;  /* 0x0000000003007212 */ /* 0x000fce00078efe07 */
.L_x_23908:
[----:B------:R-:W-:Y:S05]  /*8720*/  BSYNC.RECONVERGENT B0 ;  /* 0x0000000000007941 */ /* 0x000fea0003800200 */
.L_x_23907:
[----:B------:R-:W-:-:S04]  /*8730*/  F2FP.BF16.F32.PACK_AB R0, RZ, R0 ;  /* 0x00000000ff00723e */ /* 0x000fc800000010ff */
[----:B------:R-:W-:Y:S01]  /*8740*/  PRMT R3, R0, 0x7610, R3 ;  /* 0x0000761000037816 */ /* 0x000fe20000000003 */
[----:B------:R-:W-:Y:S06]  /*8750*/  BRA `(.L_x_23854) ;  /* 0x0000000400287947 */ /* 0x000fec0003800000 */
.L_x_23905:
        /* <DEDUP_REMOVED lines=21> */
.L_x_23914:
[----:B------:R-:W-:Y:S05]  /*88b0*/  BSYNC.RECONVERGENT B1 ;  /* 0x0000000000017941 */ /* 0x000fea0003800200 */
.L_x_23913:
[----:B------:R-:W-:Y:S01]  /*88c0*/  IMAD.SHL.U32 R0, R0, 0x200000, RZ ;  /* 0x0020000000007824 */ /* 0x000fe200078e00ff */
[----:B------:R-:W-:-:S04]  /*88d0*/  LEA R3, R3, 0x37800000, 0x17 ;  /* 0x3780000003037811 */ /* 0x000fc800078eb8ff */
[----:B------:R-:W-:-:S07]  /*88e0*/  LOP3.LUT R0, R3, R0, R7, 0xfe, !PT ;  /* 0x0000000003007212 */ /* 0x000fce00078efe07 */
.L_x_23912:
[----:B------:R-:W-:Y:S05]  /*88f0*/  BSYNC.RECONVERGENT B0 ;  /* 0x0000000000007941 */ /* 0x000fea0003800200 */
.L_x_23911:
[----:B------:R-:W-:-:S04]  /*8900*/  F2FP.BF16.F32.PACK_AB R0, RZ, R0 ;  /* 0x00000000ff00723e */ /* 0x000fc800000010ff */
[----:B------:R-:W-:Y:S01]  /*8910*/  PRMT R3, R0, 0x7610, R3 ;  /* 0x0000761000037816 */ /* 0x000fe20000000003 */
[----:B------:R-:W-:Y:S06]  /*8920*/  BRA `(.L_x_23854) ;  /* 0x0000000000b47947 */ /* 0x000fec0003800000 */
.L_x_23904:
        /* <DEDUP_REMOVED lines=14> */
.L_x_23918:
[----:B------:R-:W-:Y:S05]  /*8a10*/  BSYNC.RECONVERGENT B0 ;  /* 0x0000000000007941 */ /* 0x000fea0003800200 */
.L_x_23917:
[----:B------:R-:W-:-:S04]  /*8a20*/  F2FP.BF16.F32.PACK_AB R0, RZ, R0 ;  /* 0x00000000ff00723e */ /* 0x000fc800000010ff */
[----:B------:R-:W-:Y:S01]  /*8a30*/  PRMT R3, R0, 0x7610, R3 ;  /* 0x0000761000037816 */ /* 0x000fe20000000003 */
[----:B------:R-:W-:Y:S06]  /*8a40*/  BRA `(.L_x_23854) ;  /* 0x00000000006c7947 */ /* 0x000fec0003800000 */
.L_x_23892:
        /* <DEDUP_REMOVED lines=16> */
.L_x_23919:
[----:B------:R-:W-:Y:S01]  /*8b50*/  PRMT R3, RZ, 0x7610, R3 ;  /* 0x00007610ff037816 */ /* 0x000fe20000000003 */
[----:B------:R-:W-:Y:S06]  /*8b60*/  BRA `(.L_x_23854) ;  /* 0x0000000000247947 */ /* 0x000fec0003800000 */
.L_x_23916:
[----:B------:R-:W2:Y:S02]  /*8b70*/  LDG.E.64 R4, desc[UR36][R4.64] ;  /* 0x0000002404047981 */ /* 0x000ea4000c1e1b00 */
[----:B--2---:R-:W0:Y:S02]  /*8b80*/  I2F.U64 R0, R4 ;  /* 0x0000000400007312 */ /* 0x004e240000301000 */
[----:B0-----:R-:W-:-:S04]  /*8b90*/  F2FP.BF16.F32.PACK_AB R0, RZ, R0 ;  /* 0x00000000ff00723e */ /* 0x001fc800000010ff */
[----:B------:R-:W-:Y:S01]  /*8ba0*/  PRMT R3, R0, 0x7610, R3 ;  /* 0x0000761000037816 */ /* 0x000fe20000000003 */
[----:B------:R-:W-:Y:S06]  /*8bb0*/  BRA `(.L_x_23854) ;  /* 0x0000000000107947 */ /* 0x000fec0003800000 */
.L_x_23915:
[----:B------:R-:W2:Y:S02]  /*8bc0*/  LDG.E R4, desc[UR36][R4.64] ;  /* 0x0000002404047981 */ /* 0x000ea4000c1e1900 */
[----:B--2---:R-:W-:-:S04]  /*8bd0*/  I2FP.F32.U32 R0, R4 ;  /* 0x0000000400007245 */ /* 0x004fc80000201000 */
[----:B------:R-:W-:-:S04]  /*8be0*/  F2FP.BF16.F32.PACK_AB R0, RZ, R0 ;  /* 0x00000000ff00723e */ /* 0x000fc800000010ff */
[----:B------:R-:W-:-:S07]  /*8bf0*/  PRMT R3, R0, 0x7610, R3 ;  /* 0x0000761000037816 */ /* 0x000fce0000000003 */
.L_x_23854:
[----:B------:R-:W-:Y:S05]  /*8c00*/  BSYNC.RECONVERGENT B6 ;  /* 0x0000000000067941 */ /* 0x000fea0003800200 */
.L_x_23853:
[----:B------:R-:W-:Y:S01]  /*8c10*/  ISETP.GE.AND P1, PT, R25, R16, PT ;  /* 0x000000101900720c */ /* 0x000fe20003f26270 */
[----:B------:R-:W-:-:S12]  /*8c20*/  BSSY.RECONVERGENT B0, `(.L_x_23920) ;  /* 0x0000023000007945 */ /* 0x000fd80003800200 */
[----:B------:R-:W-:Y:S05]  /*8c30*/  @P1 BRA `(.L_x_23921) ;  /* 0x0000000000841947 */ /* 0x000fea0003800000 */
[----:B01---5:R-:W-:Y:S02]  /*8c40*/  IMAD.U32 R5, R24, 0x10000, RZ ;  /* 0x0001000018057824 */ /* 0x023fe400078e00ff */
        /* <DEDUP_REMOVED lines=23> */
.L_x_23922:
        /* <DEDUP_REMOVED lines=9> */
.L_x_23921:
[----:B------:R-:W-:Y:S05]  /*8e50*/  BSYNC.RECONVERGENT B0 ;  /* 0x0000000000007941 */ /* 0x000fea0003800200 */
.L_x_23920:
[----:B-----5:R-:W-:Y:S01]  /*8e60*/  VIADD R23, R25, 0x80 ;  /* 0x0000008019177836 */ /* 0x020fe20000000000 */
[----:B------:R-:W-:Y:S04]  /*8e70*/  BSSY.RECONVERGENT B0, `(.L_x_23923) ;  /* 0x0000025000007945 */ /* 0x000fe80003800200 */
[----:B------:R-:W-:-:S13]  /*8e80*/  ISETP.GE.AND P0, PT, R23, R16, PT ;  /* 0x000000101700720c */ /* 0x000fda0003f06270 */
[----:B------:R-:W-:Y:S05]  /*8e90*/  @P0 BRA `(.L_x_23924) ;  /* 0x0000000000880947 */ /* 0x000fea0003800000 */
[----:B01----:R-:W-:Y:S02]  /*8ea0*/  IMAD.U32 R5, R22, 0x10000, RZ ;  /* 0x0001000016057824 */ /* 0x003fe400078e00ff */
        /* <DEDUP_REMOVED lines=23> */
.L_x_23926:
[----:B------:R-:W-:Y:S02]  /*9020*/  ISETP.NE.AND P0, PT, R5, RZ, PT ;  /* 0x000000ff0500720c */ /* 0x000fe40003f05270 */
[----:B------:R-:W-:-:S11]  /*9030*/  PRMT R22, R19, 0x7610, R22 ;  /* 0x0000761013167816 */ /* 0x000fd60000000016 */
[----:B------:R-:W-:Y:S05]  /*9040*/  @!P0 BRA `(.L_x_23924) ;  /* 0x00000000001c8947 */ /* 0x000fea0003800000 */
[----:B------:R-:W-:-:S04]  /*9050*/  LOP3.LUT R19, R19, 0x8000, RZ, 0xc0, !PT ;  /* 0x0000800013137812 */ /* 0x000fc800078ec0ff */
[----:B------:R-:W-:-:S04]  /*9060*/  LOP3.LUT R19, R19, 0x1, RZ, 0xfc, !PT ;  /* 0x0000000113137812 */ /* 0x000fc800078efcff */
[----:B------:R-:W-:Y:S01]  /*9070*/  PRMT R22, R19, 0x7610, R22 ;  /* 0x0000761013167816 */ /* 0x000fe20000000016 */
[----:B------:R-:W-:Y:S06]  /*9080*/  BRA `(.L_x_23924) ;  /* 0x00000000000c7947 */ /* 0x000fec0003800000 */
.L_x_23925:
[----:B------:R-:W-:-:S05]  /*9090*/  FADD.FTZ R0, R5, R0 ;  /* 0x0000000005007221 */ /* 0x000fca0000010000 */
[----:B------:R-:W-:-:S04]  /*90a0*/  F2FP.BF16.F32.PACK_AB R0, RZ, R0 ;  /* 0x00000000ff00723e */ /* 0x000fc800000010ff */
[----:B------:R-:W-:-:S07]  /*90b0*/  PRMT R22, R0, 0x7610, R22 ;  /* 0x0000761000167816 */ /* 0x000fce0000000016 */
.L_x_23924:
[----:B------:R-:W-:Y:S05]  /*90c0*/  BSYNC.RECONVERGENT B0 ;  /* 0x0000000000007941 */ /* 0x000fea0003800200 */
.L_x_23923:
[----:B01----:R-:W-:Y:S01]  /*90d0*/  VIADD R5, R25, 0x100 ;  /* 0x0000010019057836 */ /* 0x003fe20000000000 */
[----:B------:R-:W-:Y:S04]  /*90e0*/  BSSY.RECONVERGENT B0, `(.L_x_23927) ;  /* 0x0000025000007945 */ /* 0x000fe80003800200 */
[----:B------:R-:W-:-:S13]  /*90f0*/  ISETP.GE.AND P0, PT, R5, R16, PT ;  /* 0x000000100500720c */ /* 0x000fda0003f06270 */
[----:B------:R-:W-:Y:S05]  /*9100*/  @P0 BRA `(.L_x_23928) ;  /* 0x0000000000880947 */ /* 0x000fea0003800000 */
[----:B------:R-:W-:Y:S02]  /*9110*/  IMAD.U32 R5, R17, 0x10000, RZ ;  /* 0x0001000011057824 */ /* 0x000fe400078e00ff */
        /* <DEDUP_REMOVED lines=23> */
.L_x_23930:
[----:B------:R-:W-:Y:S02]  /*9290*/  ISETP.NE.AND P0, PT, R5, RZ, PT ;  /* 0x000000ff0500720c */ /* 0x000fe40003f05270 */
[----:B------:R-:W-:-:S11]  /*92a0*/  PRMT R17, R26, 0x7610, R17 ;  /* 0x000076101a117816 */ /* 0x000fd60000000011 */
[----:B------:R-:W-:Y:S05]  /*92b0*/  @!P0 BRA `(.L_x_23928) ;  /* 0x00000000001c8947 */ /* 0x000fea0003800000 */
[----:B------:R-:W-:-:S04]  /*92c0*/  LOP3.LUT R26, R26, 0x8000, RZ, 0xc0, !PT ;  /* 0x000080001a1a7812 */ /* 0x000fc800078ec0ff */
[----:B------:R-:W-:-:S04]  /*92d0*/  LOP3.LUT R26, R26, 0x1, RZ, 0xfc, !PT ;  /* 0x000000011a1a7812 */ /* 0x000fc800078efcff */
[----:B------:R-:W-:Y:S01]  /*92e0*/  PRMT R17, R26, 0x7610, R17 ;  /* 0x000076101a117816 */ /* 0x000fe20000000011 */
[----:B------:R-:W-:Y:S06]  /*92f0*/  BRA `(.L_x_23928) ;  /* 0x00000000000c7947 */ /* 0x000fec0003800000 */
.L_x_23929:
[----:B------:R-:W-:-:S05]  /*9300*/  FADD.FTZ R0, R5, R0 ;  /* 0x0000000005007221 */ /* 0x000fca0000010000 */
[----:B------:R-:W-:-:S04]  /*9310*/  F2FP.BF16.F32.PACK_AB R0, RZ, R0 ;  /* 0x00000000ff00723e */ /* 0x000fc800000010ff */
[----:B------:R-:W-:-:S07]  /*9320*/  PRMT R17, R0, 0x7610, R17 ;  /* 0x0000761000117816 */ /* 0x000fce0000000011 */
.L_x_23928:
[----:B------:R-:W-:Y:S05]  /*9330*/  BSYNC.RECONVERGENT B0 ;  /* 0x0000000000007941 */ /* 0x000fea0003800200 */
.L_x_23927:
[----:B------:R-:W-:Y:S01]  /*9340*/  VIADD R5, R25, 0x180 ;  /* 0x0000018019057836 */ /* 0x000fe20000000000 */
        /* <DEDUP_REMOVED lines=27> */
.L_x_23934:
[----:B------:R-:W-:Y:S02]  /*9500*/  ISETP.NE.AND P0, PT, R4, RZ, PT ;  /* 0x000000ff0400720c */ /* 0x000fe40003f05270 */
[----:B------:R-:W-:-:S11]  /*9510*/  PRMT R18, R3, 0x7610, R18 ;  /* 0x0000761003127816 */ /* 0x000fd60000000012 */
[----:B------:R-:W-:Y:S05]  /*9520*/  @!P0 BRA `(.L_x_23932) ;  /* 0x00000000001c8947 */ /* 0x000fea0003800000 */
[----:B------:R-:W-:-:S04]  /*9530*/  LOP3.LUT R3, R3, 0x8000, RZ, 0xc0, !PT ;  /* 0x0000800003037812 */ /* 0x000fc800078ec0ff */
[----:B------:R-:W-:-:S04]  /*9540*/  LOP3.LUT R3, R3, 0x1, RZ, 0xfc, !PT ;  /* 0x0000000103037812 */ /* 0x000fc800078efcff */
[----:B------:R-:W-:Y:S01]  /*9550*/  PRMT R18, R3, 0x7610, R18 ;  /* 0x0000761003127816 */ /* 0x000fe20000000012 */
[----:B------:R-:W-:Y:S06]  /*9560*/  BRA `(.L_x_23932) ;  /* 0x00000000000c7947 */ /* 0x000fec0003800000 */
.L_x_23933:
[----:B------:R-:W-:-:S05]  /*9570*/  FADD.FTZ R0, R5, R0 ;  /* 0x0000000005007221 */ /* 0x000fca0000010000 */
[----:B------:R-:W-:-:S04]  /*9580*/  F2FP.BF16.F32.PACK_AB R0, RZ, R0 ;  /* 0x00000000ff00723e */ /* 0x000fc800000010ff */
[----:B------:R-:W-:-:S07]  /*9590*/  PRMT R18, R0, 0x7610, R18 ;  /* 0x0000761000127816 */ /* 0x000fce0000000012 */
.L_x_23932:
[----:B------:R-:W-:Y:S05]  /*95a0*/  BSYNC.RECONVERGENT B0 ;  /* 0x0000000000007941 */ /* 0x000fea0003800200 */
.L_x_23931:
        /* <DEDUP_REMOVED lines=22> */
[----:B------:R-:W-:Y:S02]  /*9710*/  IMAD.MOV.U32 R25, RZ, RZ, R23 ;  /* 0x000000ffff197224 */ /* 0x000fe400078e0017 */
[----:B------:R-:W0:Y:S02]  /*9720*/  F2I.FTZ.TRUNC.NTZ R3, R24 ;  /* 0x0000001800037305 */ /* 0x000e24000021f100 */
[----:B0-----:R0:W-:Y:S01]  /*9730*/  STG.E.U8 desc[UR36][R8.64], R3 ;  /* 0x0000000308007986 */ /* 0x0011e2000c101124 */
[----:B------:R-:W-:Y:S05]  /*9740*/  BRA `(.L_x_23936) ;  /* 0x0000000c00d47947 */ /* 0x000fea0003800000 */
.L_x_23940:
[----:B------:R-:W-:Y:S02]  /*9750*/  IMAD.U32 R5, R24, 0x10000, RZ ;  /* 0x0001000018057824 */ /* 0x000fe400078e00ff */
[----:B------:R-:W-:-:S04]  /*9760*/  IMAD.MOV.U32 R25, RZ, RZ, R23 ;  /* 0x000000ffff197224 */ /* 0x000fc800078e0017 */
[----:B------:R-:W0:Y:S02]  /*9770*/  F2I.S64.TRUNC R4, R5 ;  /* 0x0000000500047311 */ /* 0x000e24000020d900 */
[----:B0-----:R0:W-:Y:S01]  /*9780*/  STG.E.U8 desc[UR36][R8.64], R4 ;  /* 0x0000000408007986 */ /* 0x0011e2000c101124 */
[----:B------:R-:W-:Y:S05]  /*9790*/  BRA `(.L_x_23936) ;  /* 0x0000000c00c07947 */ /* 0x000fea0003800000 */
.L_x_23939:
        /* <DEDUP_REMOVED lines=11> */
.L_x_23943:
[----:B------:R-:W-:Y:S02]  /*9850*/  IMAD.U32 R24, R24, 0x10000, RZ ;  /* 0x0001000018187824 */ /* 0x000fe400078e00ff */
[----:B------:R-:W-:Y:S02]  /*9860*/  IMAD.MOV.U32 R25, RZ, RZ, R23 ;  /* 0x000000ffff197224 */ /* 0x000fe400078e0017 */
[----:B------:R-:W0:Y:S02]  /*9870*/  F2I.FTZ.TRUNC.NTZ R3, R24 ;  /* 0x0000001800037305 */ /* 0x000e24000021f100 */
[----:B0-----:R0:W-:Y:S01]  /*9880*/  STG.E desc[UR36][R8.64], R3 ;  /* 0x0000000308007986 */ /* 0x0011e2000c101924 */
[----:B------:R-:W-:Y:S05]  /*9890*/  BRA `(.L_x_23936) ;  /* 0x0000000c00807947 */ /* 0x000fea0003800000 */
.L_x_23942:
[----:B------:R-:W-:Y:S02]  /*98a0*/  IMAD.U32 R24, R24, 0x10000, RZ ;  /* 0x0001000018187824 */ /* 0x000fe400078e00ff */
[----:B------:R-:W-:Y:S02]  /*98b0*/  IMAD.MOV.U32 R25, RZ, RZ, R23 ;  /* 0x000000ffff197224 */ /* 0x000fe400078e0017 */
[----:B------:R-:W0:Y:S02]  /*98c0*/  F2I.FTZ.TRUNC.NTZ R3, R24 ;  /* 0x0000001800037305 */ /* 0x000e24000021f100 */
[----:B0-----:R0:W-:Y:S01]  /*98d0*/  STG.E.U16 desc[UR36][R8.64], R3 ;  /* 0x0000000308007986 */ /* 0x0011e2000c101524 */
[----:B------:R-:W-:Y:S05]  /*98e0*/  BRA `(.L_x_23936) ;  /* 0x0000000c006c7947 */ /* 0x000fea0003800000 */
.L_x_23938:
        /* <DEDUP_REMOVED lines=10> */
.L_x_23945:
[----:B------:R-:W-:Y:S02]  /*9990*/  IMAD.U32 R0, R24, 0x10000, RZ ;  /* 0x0001000018007824 */ /* 0x000fe400078e00ff */
[----:B------:R-:W-:-:S03]  /*99a0*/  IMAD.MOV.U32 R25, RZ, RZ, R23 ;  /* 0x000000ffff197224 */ /* 0x000fc600078e0017 */
[----:B------:R-:W-:-:S05]  /*99b0*/  F2FP.F16.F32.PACK_AB R0, RZ, R0 ;  /* 0x00000000ff00723e */ /* 0x000fca00000000ff */
[----:B------:R1:W-:Y:S01]  /*99c0*/  STG.E.U16 desc[UR36][R8.64], R0 ;  /* 0x0000000008007986 */ /* 0x0003e2000c101524 */
[----:B------:R-:W-:Y:S05]  /*99d0*/  BRA `(.L_x_23936) ;  /* 0x0000000c00307947 */ /* 0x000fea0003800000 */
.L_x_23944:
        /* <DEDUP_REMOVED lines=11> */
.L_x_23947:
[----:B------:R-:W-:Y:S02]  /*9a90*/  IMAD.U32 R24, R24, 0x10000, RZ ;  /* 0x0001000018187824 */ /* 0x000fe400078e00ff */
[----:B------:R-:W-:-:S03]  /*9aa0*/  IMAD.MOV.U32 R25, RZ, RZ, R23 ;  /* 0x000000ffff197224 */ /* 0x000fc600078e0017 */
[----:B------:R-:W-:-:S04]  /*9ab0*/  F2FP.F16.F32.PACK_AB R3, RZ, R24 ;  /* 0x00000018ff03723e */ /* 0x000fc800000000ff */
[----:B------:R-:W-:-:S05]  /*9ac0*/  PRMT R3, R3, 0x5410, RZ ;  /* 0x0000541003037816 */ /* 0x000fca00000000ff */
[----:B------:R3:W-:Y:S01]  /*9ad0*/  STG.E desc[UR36][R8.64], R3 ;  /* 0x0000000308007986 */ /* 0x0007e2000c101924 */
[----:B------:R-:W-:Y:S05]  /*9ae0*/  BRA `(.L_x_23936) ;  /* 0x0000000800ec7947 */ /* 0x000fea0003800000 */
.L_x_23946:
[----:B------:R-:W-:Y:S02]  /*9af0*/  IMAD.U32 R4, R24, 0x10000, RZ ;  /* 0x0001000018047824 */ /* 0x000fe400078e00ff */
[----:B------:R-:W-:Y:S02]  /*9b00*/  IMAD.MOV.U32 R25, RZ, RZ, R23 ;  /* 0x000000ffff197224 */ /* 0x000fe400078e0017 */
[----:B------:R-:W-:-:S06]  /*9b10*/  FMUL.FTZ R4, R4, 1 ;  /* 0x3f80000004047820 */ /* 0x000fcc0000410000 */
[----:B------:R-:W0:Y:S02]  /*9b20*/  F2F.F64.F32 R4, R4 ;  /* 0x0000000400047310 */ /* 0x000e240000201800 */
[----:B0-----:R0:W-:Y:S01]  /*9b30*/  STG.E.64 desc[UR36][R8.64], R4 ;  /* 0x0000000408007986 */ /* 0x0011e2000c101b24 */
[----:B------:R-:W-:Y:S05]  /*9b40*/  BRA `(.L_x_23936) ;  /* 0x0000000800d47947 */ /* 0x000fea0003800000 */
.L_x_23937:
        /* <DEDUP_REMOVED lines=14> */
.L_x_23950:
[----:B------:R-:W-:Y:S01]  /*9c30*/  IMAD.U32 R24, R24, 0x10000, RZ ;  /* 0x0001000018187824 */ /* 0x000fe200078e00ff */
[----:B------:R-:W-:Y:S01]  /*9c40*/  CS2R R6, SRZ ;  /* 0x0000000000067805 */ /* 0x000fe2000001ff00 */
[----:B------:R-:W-:Y:S02]  /*9c50*/  IMAD.MOV.U32 R25, RZ, RZ, R23 ;  /* 0x000000ffff197224 */ /* 0x000fe400078e0017 */
[----:B------:R-:W-:-:S06]  /*9c60*/  FMUL.FTZ R4, R24, 1 ;  /* 0x3f80000018047820 */ /* 0x000fcc0000410000 */
[----:B------:R-:W0:Y:S02]  /*9c70*/  F2F.F64.F32 R4, R4 ;  /* 0x0000000400047310 */ /* 0x000e240000201800 */
[----:B0-----:R0:W-:Y:S01]  /*9c80*/  STG.E.128 desc[UR36][R8.64], R4 ;  /* 0x0000000408007986 */ /* 0x0011e2000c101d24 */
[----:B------:R-:W-:Y:S05]  /*9c90*/  BRA `(.L_x_23936) ;  /* 0x0000000800807947 */ /* 0x000fea0003800000 */
.L_x_23949:
        /* <DEDUP_REMOVED lines=19> */
.L_x_23954:
[----:B------:R-:W-:Y:S05]  /*9dd0*/  BSYNC.RECONVERGENT B0 ;  /* 0x0000000000007941 */ /* 0x000fea0003800200 */
.L_x_23953:
[----:B------:R-:W-:Y:S01]  /*9de0*/  LOP3.LUT R5, R0, 0x80, R5, 0xf8, !PT ;  /* 0x0000008000057812 */ /* 0x000fe200078ef805 */
[----:B------:R-:W-:-:S04]  /*9df0*/  IMAD.MOV.U32 R25, RZ, RZ, R23 ;  /* 0x000000ffff197224 */ /* 0x000fc800078e0017 */
[----:B------:R0:W-:Y:S01]  /*9e00*/  STG.E.U8 desc[UR36][R8.64], R5 ;  /* 0x0000000508007986 */ /* 0x0001e2000c101124 */
[----:B------:R-:W-:Y:S05]  /*9e10*/  BRA `(.L_x_23936) ;  /* 0x0000000800207947 */ /* 0x000fea0003800000 */
.L_x_23952:
        /* <DEDUP_REMOVED lines=15> */
.L_x_23956:
[----:B------:R-:W-:Y:S05]  /*9f10*/  BSYNC.RECONVERGENT B0 ;  /* 0x0000000000007941 */ /* 0x000fea0003800200 */
.L_x_23955:
[----:B------:R-:W-:Y:S01]  /*9f20*/  LOP3.LUT R5, R0, 0x80, R5, 0xf8, !PT ;  /* 0x0000008000057812 */ /* 0x000fe200078ef805 */
[----:B------:R-:W-:-:S04]  /*9f30*/  IMAD.MOV.U32 R25, RZ, RZ, R23 ;  /* 0x000000ffff197224 */ /* 0x000fc800078e0017 */
[----:B------:R0:W-:Y:S01]  /*9f40*/  STG.E.U8 desc[UR36][R8.64], R5 ;  /* 0x0000000508007986 */ /* 0x0001e2000c101124 */
[----:B------:R-:W-:Y:S05]  /*9f50*/  BRA `(.L_x_23936) ;  /* 0x0000000400d07947 */ /* 0x000fea0003800000 */
.L_x_23951:
[----:B------:R0:W-:Y:S01]  /*9f60*/  STG.E.U16 desc[UR36][R8.64], R24 ;  /* 0x0000001808007986 */ /* 0x0001e2000c101524 */
[----:B------:R-:W-:Y:S01]  /*9f70*/  IMAD.MOV.U32 R25, RZ, RZ, R23 ;  /* 0x000000ffff197224 */ /* 0x000fe200078e0017 */
[----:B------:R-:W-:Y:S06]  /*9f80*/  BRA `(.L_x_23936) ;  /* 0x0000000400c47947 */ /* 0x000fec0003800000 */
.L_x_23948:
        /* <DEDUP_REMOVED lines=13> */
.L_x_23959:
        /* <DEDUP_REMOVED lines=13> */
.L_x_23962:
[----:B------:R-:W-:-:S04]  /*a130*/  SHF.R.U32.HI R0, RZ, 0x14, R3 ;  /* 0x00000014ff007819 */ /* 0x000fc80000011603 */
[----:B------:R-:W-:-:S04]  /*a140*/  LOP3.LUT R0, R0, 0x1, RZ, 0xc0, !PT ;  /* 0x0000000100007812 */ /* 0x000fc800078ec0ff */
[----:B------:R-:W-:-:S04]  /*a150*/  IADD3 R0, PT, PT, R3, 0x487ffff, R0 ;  /* 0x0487ffff03007810 */ /* 0x000fc80007ffe000 */
[----:B------:R-:W-:-:S04]  /*a160*/  SHF.R.U32.HI R0, RZ, 0x14, R0 ;  /* 0x00000014ff007819 */ /* 0x000fc80000011600 */
[----:B------:R-:W-:-:S07]  /*a170*/  LOP3.LUT R0, R0, 0xff, RZ, 0xc0, !PT ;  /* 0x000000ff00007812 */ /* 0x000fce00078ec0ff */
.L_x_23963:
[----:B------:R-:W-:-:S04]  /*a180*/  SHF.R.U32.HI R3, RZ, 0x18, R3 ;  /* 0x00000018ff037819 */ /* 0x000fc80000011603 */
[----:B------:R-:W-:-:S04]  /*a190*/  LOP3.LUT R0, R0, 0x80, R3, 0xf8, !PT ;  /* 0x0000008000007812 */ /* 0x000fc800078ef803 */
[----:B------:R-:W-:-:S07]  /*a1a0*/  PRMT R4, R0, 0x7610, R4 ;  /* 0x0000761000047816 */ /* 0x000fce0000000004 */
.L_x_23961:
[----:B------:R-:W-:Y:S05]  /*a1b0*/  BSYNC.RECONVERGENT B0 ;  /* 0x0000000000007941 */ /* 0x000fea0003800200 */
.L_x_23960:
[----:B------:R0:W-:Y:S01]  /*a1c0*/  STG.E.U8 desc[UR36][R8.64], R4 ;  /* 0x0000000408007986 */ /* 0x0001e2000c101124 */
[----:B------:R-:W-:Y:S01]  /*a1d0*/  IMAD.MOV.U32 R25, RZ, RZ, R23 ;  /* 0x000000ffff197224 */ /* 0x000fe200078e0017 */
[----:B------:R-:W-:Y:S06]  /*a1e0*/  BRA `(.L_x_23936) ;  /* 0x00000004002c7947 */ /* 0x000fec0003800000 */
.L_x_23958:
        /* <DEDUP_REMOVED lines=13> */
.L_x_23966:
[----:B------:R-:W-:-:S04]  /*a2c0*/  SHF.R.U32.HI R0, RZ, 0x15, R3 ;  /* 0x00000015ff007819 */ /* 0x000fc80000011603 */
[----:B------:R-:W-:-:S04]  /*a2d0*/  LOP3.LUT R0, R0, 0x1, RZ, 0xc0, !PT ;  /* 0x0000000100007812 */ /* 0x000fc800078ec0ff */
[----:B------:R-:W-:-:S04]  /*a2e0*/  IADD3 R0, PT, PT, R3, 0x88fffff, R0 ;  /* 0x088fffff03007810 */ /* 0x000fc80007ffe000 */
[----:B------:R-:W-:-:S04]  /*a2f0*/  SHF.R.U32.HI R0, RZ, 0x15, R0 ;  /* 0x00000015ff007819 */ /* 0x000fc80000011600 */
[----:B------:R-:W-:-:S07]  /*a300*/  LOP3.LUT R0, R0, 0xff, RZ, 0xc0, !PT ;  /* 0x000000ff00007812 */ /* 0x000fce00078ec0ff */
.L_x_23967:
[----:B------:R-:W-:-:S04]  /*a310*/  SHF.R.U32.HI R3, RZ, 0x18, R3 ;  /* 0x00000018ff037819 */ /* 0x000fc80000011603 */
[----:B------:R-:W-:-:S04]  /*a320*/  LOP3.LUT R0, R0, 0x80, R3, 0xf8, !PT ;  /* 0x0000008000007812 */ /* 0x000fc800078ef803 */
[----:B------:R-:W-:-:S07]  /*a330*/  PRMT R4, R0, 0x7610, R4 ;  /* 0x0000761000047816 */ /* 0x000fce0000000004 */
.L_x_23965:
[----:B------:R-:W-:Y:S05]  /*a340*/  BSYNC.RECONVERGENT B0 ;  /* 0x0000000000007941 */ /* 0x000fea0003800200 */
.L_x_23964:
[----:B------:R0:W-:Y:S01]  /*a350*/  STG.E.U8 desc[UR36][R8.64], R4 ;  /* 0x0000000408007986 */ /* 0x0001e2000c101124 */
[----:B------:R-:W-:Y:S01]  /*a360*/  IMAD.MOV.U32 R25, RZ, RZ, R23 ;  /* 0x000000ffff197224 */ /* 0x000fe200078e0017 */
[----:B------:R-:W-:Y:S06]  /*a370*/  BRA `(.L_x_23936) ;  /* 0x0000000000c87947 */ /* 0x000fec0003800000 */
.L_x_23957:
[----:B------:R-:W-:-:S13]  /*a380*/  ISETP.NE.AND P0, PT, R0, 0x1c, PT ;  /* 0x0000001c0000780c */ /* 0x000fda0003f05270 */
[----:B------:R-:W-:Y:S05]  /*a390*/  @!P0 BRA `(.L_x_23968) ;  /* 0x0000000000b08947 */ /* 0x000fea0003800000 */
[----:B------:R-:W-:-:S13]  /*a3a0*/  ISETP.NE.AND P0, PT, R0, 0x1d, PT ;  /* 0x0000001d0000780c */ /* 0x000fda0003f05270 */
[----:B------:R-:W-:Y:S05]  /*a3b0*/  @!P0 BRA `(.L_x_23969) ;  /* 0x0000000000948947 */ /* 0x000fea0003800000 */
[----:B------:R-:W-:-:S13]  /*a3c0*/  ISETP.NE.AND P0, PT, R0, 0x2c, PT ;  /* 0x0000002c0000780c */ /* 0x000fda0003f05270 */
[----:B------:R-:W-:Y:S05]  /*a3d0*/  @!P0 BRA `(.L_x_23970) ;  /* 0x0000000000488947 */ /* 0x000fea0003800000 */
.L_x_23941:
        /* <DEDUP_REMOVED lines=16> */
.L_x_23971:
[----:B------:R-:W-:Y:S01]  /*a4e0*/  IMAD.MOV.U32 R25, RZ, RZ, R23 ;  /* 0x000000ffff197224 */ /* 0x000fe200078e0017 */
[----:B------:R-:W-:Y:S06]  /*a4f0*/  BRA `(.L_x_23936) ;  /* 0x0000000000687947 */ /* 0x000fec0003800000 */
.L_x_23970:
        /* <DEDUP_REMOVED lines=17> */
.L_x_23969:
[----:B------:R-:W-:Y:S02]  /*a610*/  IMAD.U32 R4, R24, 0x10000, RZ ;  /* 0x0001000018047824 */ /* 0x000fe400078e00ff */
[----:B------:R-:W-:-:S04]  /*a620*/  IMAD.MOV.U32 R25, RZ, RZ, R23 ;  /* 0x000000ffff197224 */ /* 0x000fc800078e0017 */
[----:B------:R-:W0:Y:S02]  /*a630*/  F2I.U64.TRUNC R4, R4 ;  /* 0x0000000400047311 */ /* 0x000e24000020d800 */
[----:B0-----:R0:W-:Y:S01]  /*a640*/  STG.E.64 desc[UR36][R8.64], R4 ;  /* 0x0000000408007986 */ /* 0x0011e2000c101b24 */
[----:B------:R-:W-:Y:S05]  /*a650*/  BRA `(.L_x_23936) ;  /* 0x0000000000107947 */ /* 0x000fea0003800000 */
.L_x_23968:
[----:B------:R-:W-:Y:S02]  /*a660*/  IMAD.U32 R24, R24, 0x10000, RZ ;  /* 0x0001000018187824 */ /* 0x000fe400078e00ff */
[----:B------:R-:W-:Y:S02]  /*a670*/  IMAD.MOV.U32 R25, RZ, RZ, R23 ;  /* 0x000000ffff197224 */ /* 0x000fe400078e0017 */
[----:B------:R-:W0:Y:S02]  /*a680*/  F2I.FTZ.U32.TRUNC.NTZ R3, R24 ;  /* 0x0000001800037305 */ /* 0x000e24000021f000 */
[----:B0-----:R0:W-:Y:S03]  /*a690*/  STG.E desc[UR36][R8.64], R3 ;  /* 0x0000000308007986 */ /* 0x0011e6000c101924 */
.L_x_23936:
[----:B------:R-:W-:Y:S05]  /*a6a0*/  BSYNC.RECONVERGENT B6 ;  /* 0x0000000000067941 */ /* 0x000fea0003800200 */
.L_x_23935:
        /* <DEDUP_REMOVED lines=25> */
.L_x_23977:
[----:B------:R-:W-:-:S06]  /*a840*/  IMAD.U32 R5, R22, 0x10000, RZ ;  /* 0x0001000016057824 */ /* 0x000fcc00078e00ff */
[----:B------:R-:W0:Y:S02]  /*a850*/  F2I.S64.TRUNC R4, R5 ;  /* 0x0000000500047311 */ /* 0x000e24000020d900 */
[----:B0-----:R0:W-:Y:S01]  /*a860*/  STG.E.U8 desc[UR36][R8.64], R4 ;  /* 0x0000000408007986 */ /* 0x0011e2000c101124 */
[----:B------:R-:W-:Y:S05]  /*a870*/  BRA `(.L_x_23979) ;  /* 0x0000000c006c7947 */ /* 0x000fea0003800000 */
.L_x_23976:
        /* <DEDUP_REMOVED lines=10> */
.L_x_23981:
[----:B------:R-:W-:-:S04]  /*a920*/  IMAD.U32 R22, R22, 0x10000, RZ ;  /* 0x0001000016167824 */ /* 0x000fc800078e00ff */
[----:B------:R-:W0:Y:S02]  /*a930*/  F2I.FTZ.TRUNC.NTZ R3, R22 ;  /* 0x0000001600037305 */ /* 0x000e24000021f100 */
[----:B0-----:R0:W-:Y:S01]  /*a940*/  STG.E desc[UR36][R8.64], R3 ;  /* 0x0000000308007986 */ /* 0x0011e2000c101924 */
[----:B------:R-:W-:Y:S05]  /*a950*/  BRA `(.L_x_23979) ;  /* 0x0000000c00347947 */ /* 0x000fea0003800000 */
.L_x_23980:
[----:B------:R-:W-:-:S04]  /*a960*/  IMAD.U32 R22, R22, 0x10000, RZ ;  /* 0x0001000016167824 */ /* 0x000fc800078e00ff */
[----:B------:R-:W0:Y:S02]  /*a970*/  F2I.FTZ.TRUNC.NTZ R3, R22 ;  /* 0x0000001600037305 */ /* 0x000e24000021f100 */
[----:B0-----:R0:W-:Y:S01]  /*a980*/  STG.E.U16 desc[UR36][R8.64], R3 ;  /* 0x0000000308007986 */ /* 0x0011e2000c101524 */
[----:B------:R-:W-:Y:S05]  /*a990*/  BRA `(.L_x_23979) ;  /* 0x0000000c00247947 */ /* 0x000fea0003800000 */
.L_x_23975:
        /* <DEDUP_REMOVED lines=9> */
.L_x_23983:
[----:B------:R-:W-:-:S05]  /*aa30*/  IMAD.U32 R0, R22, 0x10000, RZ ;  /* 0x0001000016007824 */ /* 0x000fca00078e00ff */
[----:B------:R-:W-:-:S05]  /*aa40*/  F2FP.F16.F32.PACK_AB R0, RZ, R0 ;  /* 0x00000000ff00723e */ /* 0x000fca00000000ff */
[----:B------:R0:W-:Y:S01]  /*aa50*/  STG.E.U16 desc[UR36][R8.64], R0 ;  /* 0x0000000008007986 */ /* 0x0001e2000c101524 */
[----:B------:R-:W-:Y:S05]  /*aa60*/  BRA `(.L_x_23979) ;  /* 0x0000000800f07947 */ /* 0x000fea0003800000 */
.L_x_23982:
        /* <DEDUP_REMOVED lines=10> */
.L_x_23985:
[----:B------:R-:W-:-:S05]  /*ab10*/  IMAD.U32 R22, R22, 0x10000, RZ ;  /* 0x0001000016167824 */ /* 0x000fca00078e00ff */
[----:B------:R-:W-:-:S04]  /*ab20*/  F2FP.F16.F32.PACK_AB R3, RZ, R22 ;  /* 0x00000016ff03723e */ /* 0x000fc800000000ff */
[----:B------:R-:W-:-:S05]  /*ab30*/  PRMT R3, R3, 0x5410, RZ ;  /* 0x0000541003037816 */ /* 0x000fca00000000ff */
[----:B------:R0:W-:Y:S01]  /*ab40*/  STG.E desc[UR36][R8.64], R3 ;  /* 0x0000000308007986 */ /* 0x0001e2000c101924 */
[----:B------:R-:W-:Y:S05]  /*ab50*/  BRA `(.L_x_23979) ;  /* 0x0000000800b47947 */ /* 0x000fea0003800000 */
.L_x_23984:
[----:B------:R-:W-:-:S04]  /*ab60*/  IMAD.U32 R4, R22, 0x10000, RZ ;  /* 0x0001000016047824 */ /* 0x000fc800078e00ff */
[----:B------:R-:W-:-:S06]  /*ab70*/  FMUL.FTZ R4, R4, 1 ;  /* 0x3f80000004047820 */ /* 0x000fcc0000410000 */
[----:B------:R-:W0:Y:S02]  /*ab80*/  F2F.F64.F32 R4, R4 ;  /* 0x0000000400047310 */ /* 0x000e240000201800 */
[----:B0-----:R0:W-:Y:S01]  /*ab90*/  STG.E.64 desc[UR36][R8.64], R4 ;  /* 0x0000000408007986 */ /* 0x0011e2000c101b24 */
[----:B------:R-:W-:Y:S05]  /*aba0*/  BRA `(.L_x_23979) ;  /* 0x0000000800a07947 */ /* 0x000fea0003800000 */
.L_x_23974:
        /* <DEDUP_REMOVED lines=14> */
.L_x_23989:
        /* <DEDUP_REMOVED lines=17> */
.L_x_23992:
[----:B------:R-:W-:-:S04]  /*ada0*/  SHF.R.U32.HI R3, RZ, 0x18, R5 ;  /* 0x00000018ff037819 */ /* 0x000fc80000011605 */
[----:B------:R-:W-:-:S04]  /*adb0*/  LOP3.LUT R0, R0, 0x80, R3, 0xf8, !PT ;  /* 0x0000008000007812 */ /* 0x000fc800078ef803 */
[----:B------:R-:W-:-:S07]  /*adc0*/  PRMT R4, R0, 0x7610, R4 ;  /* 0x0000761000047816 */ /* 0x000fce0000000004 */
.L_x_23991:
[----:B------:R-:W-:Y:S05]  /*add0*/  BSYNC.RECONVERGENT B0 ;  /* 0x0000000000007941 */ /* 0x000fea0003800200 */
.L_x_23990:
[----:B------:R0:W-:Y:S01]  /*ade0*/  STG.E.U8 desc[UR36][R8.64], R4 ;  /* 0x0000000408007986 */ /* 0x0001e2000c101124 */
[----:B------:R-:W-:Y:S05]  /*adf0*/  BRA `(.L_x_23979) ;  /* 0x00000008000c7947 */ /* 0x000fea0003800000 */
.L_x_23988:
        /* <DEDUP_REMOVED lines=17> */
.L_x_23995:
[----:B------:R-:W-:-:S04]  /*af10*/  SHF.R.U32.HI R3, RZ, 0x18, R5 ;  /* 0x00000018ff037819 */ /* 0x000fc80000011605 */
[----:B------:R-:W-:-:S04]  /*af20*/  LOP3.LUT R0, R0, 0x80, R3, 0xf8, !PT ;  /* 0x0000008000007812 */ /* 0x000fc800078ef803 */
[----:B------:R-:W-:-:S07]  /*af30*/  PRMT R4, R0, 0x7610, R4 ;  /* 0x0000761000047816 */ /* 0x000fce0000000004 */
.L_x_23994:
[----:B------:R-:W-:Y:S05]  /*af40*/  BSYNC.RECONVERGENT B0 ;  /* 0x0000000000007941 */ /* 0x000fea0003800200 */
.L_x_23993:
[----:B------:R0:W-:Y:S01]  /*af50*/  STG.E.U8 desc[UR36][R8.64], R4 ;  /* 0x0000000408007986 */ /* 0x0001e2000c101124 */
[----:B------:R-:W-:Y:S05]  /*af60*/  BRA `(.L_x_23979) ;  /* 0x0000000400b07947 */ /* 0x000fea0003800000 */
.L_x_23987:
        /* <DEDUP_REMOVED lines=22> */
.L_x_23997:
[----:B------:R-:W-:-:S06]  /*b0d0*/  IMAD.U32 R4, R22, 0x10000, RZ ;  /* 0x0001000016047824 */ /* 0x000fcc00078e00ff */
[----:B------:R-:W0:Y:S02]  /*b0e0*/  F2I.U64.TRUNC R4, R4 ;  /* 0x0000000400047311 */ /* 0x000e24000020d800 */
[----:B0-----:R0:W-:Y:S01]  /*b0f0*/  STG.E.64 desc[UR36][R8.64], R4 ;  /* 0x0000000408007986 */ /* 0x0011e2000c101b24 */
[----:B------:R-:W-:Y:S05]  /*b100*/  BRA `(.L_x_23979) ;  /* 0x0000000400487947 */ /* 0x000fea0003800000 */
.L_x_23996:
[----:B------:R-:W-:-:S04]  /*b110*/  IMAD.U32 R22, R22, 0x10000, RZ ;  /* 0x0001000016167824 */ /* 0x000fc800078e00ff */
[----:B------:R-:W0:Y:S02]  /*b120*/  F2I.FTZ.U32.TRUNC.NTZ R3, R22 ;  /* 0x0000001600037305 */ /* 0x000e24000021f000 */
[----:B0-----:R0:W-:Y:S01]  /*b130*/  STG.E desc[UR36][R8.64], R3 ;  /* 0x0000000308007986 */ /* 0x0011e2000c101924 */
[----:B------:R-:W-:Y:S05]  /*b140*/  BRA `(.L_x_23979) ;  /* 0x0000000400387947 */ /* 0x000fea0003800000 */
.L_x_23986:
        /* <DEDUP_REMOVED lines=11> */
.L_x_23999:
[----:B------:R-:W-:Y:S01]  /*b200*/  IMAD.U32 R22, R22, 0x10000, RZ ;  /* 0x0001000016167824 */ /* 0x000fe200078e00ff */
[----:B------:R-:W-:-:S03]  /*b210*/  CS2R R6, SRZ ;  /* 0x0000000000067805 */ /* 0x000fc6000001ff00 */
[----:B------:R-:W-:-:S06]  /*b220*/  FMUL.FTZ R4, R22, 1 ;  /* 0x3f80000016047820 */ /* 0x000fcc0000410000 */
[----:B------:R-:W0:Y:S02]  /*b230*/  F2F.F64.F32 R4, R4 ;  /* 0x0000000400047310 */ /* 0x000e240000201800 */
[----:B0-----:R4:W-:Y:S01]  /*b240*/  STG.E.128 desc[UR36][R8.64], R4 ;  /* 0x0000000408007986 */ /* 0x0019e2000c101d24 */
[----:B------:R-:W-:Y:S05]  /*b250*/  BRA `(.L_x_23979) ;  /* 0x0000000000f47947 */ /* 0x000fea0003800000 */
.L_x_23998:
[----:B------:R-:W-:-:S13]  /*b260*/  ISETP.NE.AND P0, PT, R0, 0xf, PT ;  /* 0x0000000f0000780c */ /* 0x000fda0003f05270 */
[----:B------:R-:W-:Y:S05]  /*b270*/  @!P0 BRA `(.L_x_24000) ;  /* 0x0000000000e88947 */ /* 0x000fea0003800000 */
[----:B------:R-:W-:-:S13]  /*b280*/  ISETP.NE.AND P0, PT, R0, 0x17, PT ;  /* 0x000000170000780c */ /* 0x000fda0003f05270 */
[----:B------:R-:W-:Y:S05]  /*b290*/  @!P0 BRA `(.L_x_24001) ;  /* 0x0000000000908947 */ /* 0x000fea0003800000 */
[----:B------:R-:W-:-:S13]  /*b2a0*/  ISETP.NE.AND P0, PT, R0, 0x18, PT ;  /* 0x000000180000780c */ /* 0x000fda0003f05270 */
[----:B------:R-:W-:Y:S05]  /*b2b0*/  @!P0 BRA `(.L_x_24002) ;  /* 0x0000000000448947 */ /* 0x000fea0003800000 */
.L_x_23978:
        /* <DEDUP_REMOVED lines=16> */
.L_x_24003:
[----:B------:R-:W-:Y:S05]  /*b3c0*/  BRA `(.L_x_23979) ;  /* 0x0000000000987947 */ /* 0x000fea0003800000 */
.L_x_24002:
        /* <DEDUP_REMOVED lines=13> */
.L_x_24005:
[----:B------:R-:W-:Y:S05]  /*b4a0*/  BSYNC.RECONVERGENT B0 ;  /* 0x0000000000007941 */ /* 0x000fea0003800200 */
.L_x_24004:
[----:B------:R-:W-:-:S05]  /*b4b0*/  LOP3.LUT R3, R0, 0x80, R3, 0xf8, !PT ;  /* 0x0000008000037812 */ /* 0x000fca00078ef803 */
[----:B------:R1:W-:Y:S01]  /*b4c0*/  STG.E.U8 desc[UR36][R8.64], R3 ;  /* 0x0000000308007986 */ /* 0x0003e2000c101124 */
[----:B------:R-:W-:Y:S05]  /*b4d0*/  BRA `(.L_x_23979) ;  /* 0x0000000000547947 */ /* 0x000fea0003800000 */
.L_x_24001:
        /* <DEDUP_REMOVED lines=12> */
.L_x_24007:
[----:B------:R-:W-:Y:S01]  /*b5a0*/  IMAD.MOV.U32 R0, RZ, RZ, 0x7f ;  /* 0x0000007fff007424 */ /* 0x000fe200078e00ff */
[----:B------:R-:W-:-:S04]  /*b5b0*/  ISETP.GT.U32.AND P0, PT, R4, 0x7f800000, PT ;  /* 0x7f8000000400780c */ /* 0x000fc80003f04070 */
[----:B------:R-:W-:-:S09]  /*b5c0*/  SEL R0, R0, 0x7c, P0 ;  /* 0x0000007c00007807 */ /* 0x000fd20000000000 */
.L_x_24008:
[----:B------:R-:W-:Y:S05]  /*b5d0*/  BSYNC.RECONVERGENT B0 ;  /* 0x0000000000007941 */ /* 0x000fea0003800200 */
.L_x_24006:
[----:B------:R-:W-:-:S04]  /*b5e0*/  SHF.R.U32.HI R3, RZ, 0x18, R3 ;  /* 0x00000018ff037819 */ /* 0x000fc80000011603 */
[----:B------:R-:W-:-:S05]  /*b5f0*/  LOP3.LUT R3, R0, 0x80, R3, 0xf8, !PT ;  /* 0x0000008000037812 */ /* 0x000fca00078ef803 */
[----:B------:R0:W-:Y:S01]  /*b600*/  STG.E.U8 desc[UR36][R8.64], R3 ;  /* 0x0000000308007986 */ /* 0x0001e2000c101124 */
[----:B------:R-:W-:Y:S05]  /*b610*/  BRA `(.L_x_23979) ;  /* 0x0000000000047947 */ /* 0x000fea0003800000 */
.L_x_24000:
[----:B------:R2:W-:Y:S02]  /*b620*/  STG.E.U16 desc[UR36][R8.64], R22 ;  /* 0x0000001608007986 */ /* 0x0005e4000c101524 */
.L_x_23979:
        /* <DEDUP_REMOVED lines=25> */
.L_x_24012:
[----:B------:R-:W-:-:S06]  /*b7c0*/  IMAD.U32 R5, R17, 0x10000, RZ ;  /* 0x0001000011057824 */ /* 0x000fcc00078e00ff */
[----:B------:R-:W0:Y:S02]  /*b7d0*/  F2I.S64.TRUNC R4, R5 ;  /* 0x0000000500047311 */ /* 0x000e24000020d900 */
[----:B0-----:R0:W-:Y:S01]  /*b7e0*/  STG.E.U8 desc[UR36][R8.64], R4 ;  /* 0x0000000408007986 */ /* 0x0011e2000c101124 */
[----:B------:R-:W-:Y:S05]  /*b7f0*/  BRA `(.L_x_24014) ;  /* 0x0000000c006c7947 */ /* 0x000fea0003800000 */
.L_x_24011:
        /* <DEDUP_REMOVED lines=10> */
.L_x_24016:
[----:B------:R-:W-:-:S06]  /*b8a0*/  IMAD.U32 R17, R17, 0x10000, RZ ;  /* 0x0001000011117824 */ /* 0x000fcc00078e00ff */
[----:B------:R-:W0:Y:S02]  /*b8b0*/  F2I.FTZ.TRUNC.NTZ R17, R17 ;  /* 0x0000001100117305 */ /* 0x000e24000021f100 */
[----:B0-----:R0:W-:Y:S01]  /*b8c0*/  STG.E desc[UR36][R8.64], R17 ;  /* 0x0000001108007986 */ /* 0x0011e2000c101924 */
[----:B------:R-:W-:Y:S05]  /*b8d0*/  BRA `(.L_x_24014) ;  /* 0x0000000c00347947 */ /* 0x000fea0003800000 */
.L_x_24015:
[----:B------:R-:W-:-:S06]  /*b8e0*/  IMAD.U32 R17, R17, 0x10000, RZ ;  /* 0x0001000011117824 */ /* 0x000fcc00078e00ff */
[----:B------:R-:W0:Y:S02]  /*b8f0*/  F2I.FTZ.TRUNC.NTZ R17, R17 ;  /* 0x0000001100117305 */ /* 0x000e24000021f100 */
[----:B0-----:R0:W-:Y:S01]  /*b900*/  STG.E.U16 desc[UR36][R8.64], R17 ;  /* 0x0000001108007986 */ /* 0x0011e2000c101524 */
[----:B------:R-:W-:Y:S05]  /*b910*/  BRA `(.L_x_24014) ;  /* 0x0000000c00247947 */ /* 0x000fea0003800000 */
.L_x_24010:
        /* <DEDUP_REMOVED lines=9> */
.L_x_24018:
[----:B------:R-:W-:-:S05]  /*b9b0*/  IMAD.U32 R0, R17, 0x10000, RZ ;  /* 0x0001000011007824 */ /* 0x000fca00078e00ff */
[----:B------:R-:W-:-:S05]  /*b9c0*/  F2FP.F16.F32.PACK_AB R0, RZ, R0 ;  /* 0x00000000ff00723e */ /* 0x000fca00000000ff */
[----:B------:R0:W-:Y:S01]  /*b9d0*/  STG.E.U16 desc[UR36][R8.64], R0 ;  /* 0x0000000008007986 */ /* 0x0001e2000c101524 */
[----:B------:R-:W-:Y:S05]  /*b9e0*/  BRA `(.L_x_24014) ;  /* 0x0000000800f07947 */ /* 0x000fea0003800000 */
.L_x_24017:
        /* <DEDUP_REMOVED lines=10> */
.L_x_24020:
[----:B------:R-:W-:-:S05]  /*ba90*/  IMAD.U32 R17, R17, 0x10000, RZ ;  /* 0x0001000011117824 */ /* 0x000fca00078e00ff */
[----:B------:R-:W-:-:S04]  /*baa0*/  F2FP.F16.F32.PACK_AB R3, RZ, R17 ;  /* 0x00000011ff03723e */ /* 0x000fc800000000ff */
[----:B------:R-:W-:-:S05]  /*bab0*/  PRMT R3, R3, 0x5410, RZ ;  /* 0x0000541003037816 */ /* 0x000fca00000000ff */
[----:B------:R0:W-:Y:S01]  /*bac0*/  STG.E desc[UR36][R8.64], R3 ;  /* 0x0000000308007986 */ /* 0x0001e2000c101924 */
[----:B------:R-:W-:Y:S05]  /*bad0*/  BRA `(.L_x_24014) ;  /* 0x0000000800b47947 */ /* 0x000fea0003800000 */
.L_x_24019:
[----:B------:R-:W-:-:S04]  /*bae0*/  IMAD.U32 R4, R17, 0x10000, RZ ;  /* 0x0001000011047824 */ /* 0x000fc800078e00ff */
[----:B------:R-:W-:-:S06]  /*baf0*/  FMUL.FTZ R4, R4, 1 ;  /* 0x3f80000004047820 */ /* 0x000fcc0000410000 */
[----:B------:R-:W0:Y:S02]  /*bb00*/  F2F.F64.F32 R4, R4 ;  /* 0x0000000400047310 */ /* 0x000e240000201800 */
[----:B0-----:R0:W-:Y:S01]  /*bb10*/  STG.E.64 desc[UR36][R8.64], R4 ;  /* 0x0000000408007986 */ /* 0x0011e2000c101b24 */
[----:B------:R-:W-:Y:S05]  /*bb20*/  BRA `(.L_x_24014) ;  /* 0x0000000800a07947 */ /* 0x000fea0003800000 */
.L_x_24009:
        /* <DEDUP_REMOVED lines=14> */
.L_x_24024:
        /* <DEDUP_REMOVED lines=17> */
.L_x_24027:
[----:B------:R-:W-:-:S04]  /*bd20*/  SHF.R.U32.HI R3, RZ, 0x18, R17 ;  /* 0x00000018ff037819 */ /* 0x000fc80000011611 */
[----:B------:R-:W-:-:S04]  /*bd30*/  LOP3.LUT R0, R0, 0x80, R3, 0xf8, !PT ;  /* 0x0000008000007812 */ /* 0x000fc800078ef803 */
[----:B------:R-:W-:-:S07]  /*bd40*/  PRMT R4, R0, 0x7610, R4 ;  /* 0x0000761000047816 */ /* 0x000fce0000000004 */
.L_x_24026:
[----:B------:R-:W-:Y:S05]  /*bd50*/  BSYNC.RECONVERGENT B0 ;  /* 0x0000000000007941 */ /* 0x000fea0003800200 */
.L_x_24025:
[----:B------:R0:W-:Y:S01]  /*bd60*/  STG.E.U8 desc[UR36][R8.64], R4 ;  /* 0x0000000408007986 */ /* 0x0001e2000c101124 */
[----:B------:R-:W-:Y:S05]  /*bd70*/  BRA `(.L_x_24014) ;  /* 0x00000008000c7947 */ /* 0x000fea0003800000 */
.L_x_24023:
        /* <DEDUP_REMOVED lines=17> */
.L_x_24030:
[----:B------:R-:W-:-:S04]  /*be90*/  SHF.R.U32.HI R3, RZ, 0x18, R17 ;  /* 0x00000018ff037819 */ /* 0x000fc80000011611 */
[----:B------:R-:W-:-:S04]  /*bea0*/  LOP3.LUT R0, R0, 0x80, R3, 0xf8, !PT ;  /* 0x0000008000007812 */ /* 0x000fc800078ef803 */
[----:B------:R-:W-:-:S07]  /*beb0*/  PRMT R4, R0, 0x7610, R4 ;  /* 0x0000761000047816 */ /* 0x000fce0000000004 */
.L_x_24029:
[----:B------:R-:W-:Y:S05]  /*bec0*/  BSYNC.RECONVERGENT B0 ;  /* 0x0000000000007941 */ /* 0x000fea0003800200 */
.L_x_24028:
[----:B------:R0:W-:Y:S01]  /*bed0*/  STG.E.U8 desc[UR36][R8.64], R4 ;  /* 0x0000000408007986 */ /* 0x0001e2000c101124 */
[----:B------:R-:W-:Y:S05]  /*bee0*/  BRA `(.L_x_24014) ;  /* 0x0000000400b07947 */ /* 0x000fea0003800000 */
.L_x_24022:
        /* <DEDUP_REMOVED lines=22> */
.L_x_24032:
[----:B------:R-:W-:-:S06]  /*c050*/  IMAD.U32 R4, R17, 0x10000, RZ ;  /* 0x0001000011047824 */ /* 0x000fcc00078e00ff */
[----:B------:R-:W0:Y:S02]  /*c060*/  F2I.U64.TRUNC R4, R4 ;  /* 0x0000000400047311 */ /* 0x000e24000020d800 */
[----:B0-----:R0:W-:Y:S01]  /*c070*/  STG.E.64 desc[UR36][R8.64], R4 ;  /* 0x0000000408007986 */ /* 0x0011e2000c101b24 */
[----:B------:R-:W-:Y:S05]  /*c080*/  BRA `(.L_x_24014) ;  /* 0x0000000400487947 */ /* 0x000fea0003800000 */
.L_x_24031:
[----:B------:R-:W-:-:S06]  /*c090*/  IMAD.U32 R17, R17, 0x10000, RZ ;  /* 0x0001000011117824 */ /* 0x000fcc00078e00ff */
[----:B------:R-:W0:Y:S02]  /*c0a0*/  F2I.FTZ.U32.TRUNC.NTZ R17, R17 ;  /* 0x0000001100117305 */ /* 0x000e24000021f000 */
[----:B0-----:R0:W-:Y:S01]  /*c0b0*/  STG.E desc[UR36][R8.64], R17 ;  /* 0x0000001108007986 */ /* 0x0011e2000c101924 */
[----:B------:R-:W-:Y:S05]  /*c0c0*/  BRA `(.L_x_24014) ;  /* 0x0000000400387947 */ /* 0x000fea0003800000 */
.L_x_24021:
        /* <DEDUP_REMOVED lines=11> */
.L_x_24034:
[----:B------:R-:W-:Y:S01]  /*c180*/  IMAD.U32 R17, R17, 0x10000, RZ ;  /* 0x0001000011117824 */ /* 0x000fe200078e00ff */
[----:B------:R-:W-:-:S03]  /*c190*/  CS2R R6, SRZ ;  /* 0x0000000000067805 */ /* 0x000fc6000001ff00 */
[----:B------:R-:W-:-:S06]  /*c1a0*/  FMUL.FTZ R4, R17, 1 ;  /* 0x3f80000011047820 */ /* 0x000fcc0000410000 */
[----:B------:R-:W0:Y:S02]  /*c1b0*/  F2F.F64.F32 R4, R4 ;  /* 0x0000000400047310 */ /* 0x000e240000201800 */
[----:B0-----:R4:W-:Y:S01]  /*c1c0*/  STG.E.128 desc[UR36][R8.64], R4 ;  /* 0x0000000408007986 */ /* 0x0019e2000c101d24 */
[----:B------:R-:W-:Y:S05]  /*c1d0*/  BRA `(.L_x_24014) ;  /* 0x0000000000f47947 */ /* 0x000fea0003800000 */
.L_x_24033:
[----:B------:R-:W-:-:S13]  /*c1e0*/  ISETP.NE.AND P0, PT, R0, 0xf, PT ;  /* 0x0000000f0000780c */ /* 0x000fda0003f05270 */
[----:B------:R-:W-:Y:S05]  /*c1f0*/  @!P0 BRA `(.L_x_24035) ;  /* 0x0000000000e88947 */ /* 0x000fea0003800000 */
[----:B------:R-:W-:-:S13]  /*c200*/  ISETP.NE.AND P0, PT, R0, 0x17, PT ;  /* 0x000000170000780c */ /* 0x000fda0003f05270 */
[----:B------:R-:W-:Y:S05]  /*c210*/  @!P0 BRA `(.L_x_24036) ;  /* 0x0000000000908947 */ /* 0x000fea0003800000 */
[----:B------:R-:W-:-:S13]  /*c220*/  ISETP.NE.AND P0, PT, R0, 0x18, PT ;  /* 0x000000180000780c */ /* 0x000fda0003f05270 */
[----:B------:R-:W-:Y:S05]  /*c230*/  @!P0 BRA `(.L_x_24037) ;  /* 0x0000000000448947 */ /* 0x000fea0003800000 */
.L_x_24013:
        /* <DEDUP_REMOVED lines=16> */
.L_x_24038:
[----:B------:R-:W-:Y:S05]  /*c340*/  BRA `(.L_x_24014) ;  /* 0x0000000000987947 */ /* 0x000fea0003800000 */
.L_x_24037:
        /* <DEDUP_REMOVED lines=13> */
.L_x_24040:
[----:B------:R-:W-:Y:S05]  /*c420*/  BSYNC.RECONVERGENT B0 ;  /* 0x0000000000007941 */ /* 0x000fea0003800200 */
.L_x_24039:
[----:B------:R-:W-:-:S05]  /*c430*/  LOP3.LUT R3, R0, 0x80, R3, 0xf8, !PT ;  /* 0x0000008000037812 */ /* 0x000fca00078ef803 */
[----:B------:R1:W-:Y:S01]  /*c440*/  STG.E.U8 desc[UR36][R8.64], R3 ;  /* 0x0000000308007986 */ /* 0x0003e2000c101124 */
[----:B------:R-:W-:Y:S05]  /*c450*/  BRA `(.L_x_24014) ;  /* 0x0000000000547947 */ /* 0x000fea0003800000 */
.L_x_24036:
        /* <DEDUP_REMOVED lines=12> */
.L_x_24042:
[----:B------:R-:W-:Y:S01]  /*c520*/  IMAD.MOV.U32 R0, RZ, RZ, 0x7f ;  /* 0x0000007fff007424 */ /* 0x000fe200078e00ff */
[----:B------:R-:W-:-:S04]  /*c530*/  ISETP.GT.U32.AND P0, PT, R4, 0x7f800000, PT ;  /* 0x7f8000000400780c */ /* 0x000fc80003f04070 */
[----:B------:R-:W-:-:S09]  /*c540*/  SEL R0, R0, 0x7c, P0 ;  /* 0x0000007c00007807 */ /* 0x000fd20000000000 */
.L_x_24043:
[----:B------:R-:W-:Y:S05]  /*c550*/  BSYNC.RECONVERGENT B0 ;  /* 0x0000000000007941 */ /* 0x000fea0003800200 */
.L_x_24041:
[----:B------:R-:W-:-:S04]  /*c560*/  SHF.R.U32.HI R3, RZ, 0x18, R3 ;  /* 0x00000018ff037819 */ /* 0x000fc80000011603 */
[----:B------:R-:W-:-:S05]  /*c570*/  LOP3.LUT R3, R0, 0x80, R3, 0xf8, !PT ;  /* 0x0000008000037812 */ /* 0x000fca00078ef803 */
[----:B------:R0:W-:Y:S01]  /*c580*/  STG.E.U8 desc[UR36][R8.64], R3 ;  /* 0x0000000308007986 */ /* 0x0001e2000c101124 */
[----:B------:R-:W-:Y:S05]  /*c590*/  BRA `(.L_x_24014) ;  /* 0x0000000000047947 */ /* 0x000fea0003800000 */
.L_x_24035:
[----:B------:R2:W-:Y:S02]  /*c5a0*/  STG.E.U16 desc[UR36][R8.64], R17 ;  /* 0x0000001108007986 */ /* 0x0005e4000c101524 */
.L_x_24014:
[----:B------:R-:W-:-:S07]  /*c5b0*/  VIADD R25, R25, 0x80 ;  /* 0x0000008019197836 */ /* 0x000fce0000000000 */
.L_x_23973:
[----:B------:R-:W-:Y:S05]  /*c5c0*/  BSYNC.RECONVERGENT B6 ;  /* 0x0000000000067941 */ /* 0x000fea0003800200 */
.L_x_23972:
[----:B------:R-:W-:-:S13]  /*c5d0*/  ISETP.GE.AND P0, PT, R25, R16, PT ;  /* 0x000000101900720c */ /* 0x000fda0003f06270 */
[----:B------:R-:W-:Y:S05]  /*c5e0*/  @P0 EXIT ;  /* 0x000000000000094d */ /* 0x000fea0003800000 */
[----:B0---4-:R-:W0:Y:S01]  /*c5f0*/  LDC.64 R4, c[0x0][0x388] ;  /* 0x0000e200ff047b82 */ /* 0x011e220000000a00 */
[----:B------:R-:W2:Y:S01]  /*c600*/  LDCU UR4, c[0x0][0x3b4] ;  /* 0x00007680ff0477ac */ /* 0x000ea20008000800 */
[----:B-1----:R-:W-:Y:S01]  /*c610*/  PRMT R0, R19, 0x9910, RZ ;  /* 0x0000991013007816 */ /* 0x002fe200000000ff */
        /* <DEDUP_REMOVED lines=16> */
[----:B0-----:R-:W-:Y:S01]  /*c720*/  STG.E.U8 desc[UR36][R2.64], R5 ;  /* 0x0000000502007986 */ /* 0x001fe2000c101124 */
[----:B------:R-:W-:Y:S05]  /*c730*/  EXIT ;  /* 0x000000000000794d */ /* 0x000fea0003800000 */
.L_x_24047:
[----:B------:R-:W-:-:S06]  /*c740*/  IMAD.U32 R5, R18, 0x10000, RZ ;  /* 0x0001000012057824 */ /* 0x000fcc00078e00ff */
[----:B------:R-:W0:Y:S02]  /*c750*/  F2I.S64.TRUNC R4, R5 ;  /* 0x0000000500047311 */ /* 0x000e24000020d900 */
[----:B0-----:R-:W-:Y:S01]  /*c760*/  STG.E.U8 desc[UR36][R2.64], R4 ;  /* 0x0000000402007986 */ /* 0x001fe2000c101124 */
[----:B------:R-:W-:Y:S05]  /*c770*/  EXIT ;  /* 0x000000000000794d */ /* 0x000fea0003800000 */
.L_x_24046:
        /* <DEDUP_REMOVED lines=10> */
.L_x_24050:
[----:B------:R-:W-:-:S04]  /*c820*/  IMAD.U32 R18, R18, 0x10000, RZ ;  /* 0x0001000012127824 */ /* 0x000fc800078e00ff */
[----:B------:R-:W0:Y:S02]  /*c830*/  F2I.FTZ.TRUNC.NTZ R5, R18 ;  /* 0x0000001200057305 */ /* 0x000e24000021f100 */
[----:B0-----:R-:W-:Y:S01]  /*c840*/  STG.E desc[UR36][R2.64], R5 ;  /* 0x0000000502007986 */ /* 0x001fe2000c101924 */
[----:B------:R-:W-:Y:S05]  /*c850*/  EXIT ;  /* 0x000000000000794d */ /* 0x000fea0003800000 */
.L_x_24049:
[----:B------:R-:W-:-:S04]  /*c860*/  IMAD.U32 R18, R18, 0x10000, RZ ;  /* 0x0001000012127824 */ /* 0x000fc800078e00ff */
[----:B------:R-:W0:Y:S02]  /*c870*/  F2I.FTZ.TRUNC.NTZ R5, R18 ;  /* 0x0000001200057305 */ /* 0x000e24000021f100 */
[----:B0-----:R-:W-:Y:S01]  /*c880*/  STG.E.U16 desc[UR36][R2.64], R5 ;  /* 0x0000000502007986 */ /* 0x001fe2000c101524 */
[----:B------:R-:W-:Y:S05]  /*c890*/  EXIT ;  /* 0x000000000000794d */ /* 0x000fea0003800000 */
.L_x_24045:
        /* <DEDUP_REMOVED lines=9> */
.L_x_24052:
[----:B------:R-:W-:-:S05]  /*c930*/  IMAD.U32 R0, R18, 0x10000, RZ ;  /* 0x0001000012007824 */ /* 0x000fca00078e00ff */
[----:B------:R-:W-:-:S05]  /*c940*/  F2FP.F16.F32.PACK_AB R0, RZ, R0 ;  /* 0x00000000ff00723e */ /* 0x000fca00000000ff */
[----:B------:R-:W-:Y:S01]  /*c950*/  STG.E.U16 desc[UR36][R2.64], R0 ;  /* 0x0000000002007986 */ /* 0x000fe2000c101524 */
[----:B------:R-:W-:Y:S05]  /*c960*/  EXIT ;  /* 0x000000000000794d */ /* 0x000fea0003800000 */
.L_x_24051:
        /* <DEDUP_REMOVED lines=10> */
.L_x_24054:
[----:B------:R-:W-:-:S05]  /*ca10*/  IMAD.U32 R18, R18, 0x10000, RZ ;  /* 0x0001000012127824 */ /* 0x000fca00078e00ff */
[----:B------:R-:W-:-:S04]  /*ca20*/  F2FP.F16.F32.PACK_AB R5, RZ, R18 ;  /* 0x00000012ff05723e */ /* 0x000fc800000000ff */
[----:B------:R-:W-:-:S05]  /*ca30*/  PRMT R5, R5, 0x5410, RZ ;  /* 0x0000541005057816 */ /* 0x000fca00000000ff */
[----:B------:R-:W-:Y:S01]  /*ca40*/  STG.E desc[UR36][R2.64], R5 ;  /* 0x0000000502007986 */ /* 0x000fe2000c101924 */
[----:B------:R-:W-:Y:S05]  /*ca50*/  EXIT ;  /* 0x000000000000794d */ /* 0x000fea0003800000 */
.L_x_24053:
[----:B------:R-:W-:-:S04]  /*ca60*/  IMAD.U32 R4, R18, 0x10000, RZ ;  /* 0x0001000012047824 */ /* 0x000fc800078e00ff */
[----:B------:R-:W-:-:S06]  /*ca70*/  FMUL.FTZ R4, R4, 1 ;  /* 0x3f80000004047820 */ /* 0x000fcc0000410000 */
[----:B------:R-:W0:Y:S02]  /*ca80*/  F2F.F64.F32 R4, R4 ;  /* 0x0000000400047310 */ /* 0x000e240000201800 */
[----:B0-----:R-:W-:Y:S01]  /*ca90*/  STG.E.64 desc[UR36][R2.64], R4 ;  /* 0x0000000402007986 */ /* 0x001fe2000c101b24 */
[----:B------:R-:W-:Y:S05]  /*caa0*/  EXIT ;  /* 0x000000000000794d */ /* 0x000fea0003800000 */
.L_x_24044:
        /* <DEDUP_REMOVED lines=14> */
.L_x_24058:
        /* <DEDUP_REMOVED lines=18> */
.L_x_24061:
[----:B------:R-:W-:-:S04]  /*ccb0*/  SHF.R.U32.HI R5, RZ, 0x18, R5 ;  /* 0x00000018ff057819 */ /* 0x000fc80000011605 */
[----:B------:R-:W-:-:S07]  /*ccc0*/  LOP3.LUT R0, R0, 0x80, R5, 0xf8, !PT ;  /* 0x0000008000007812 */ /* 0x000fce00078ef805 */
.L_x_24060:
[----:B------:R-:W-:Y:S05]  /*ccd0*/  BSYNC.RECONVERGENT B0 ;  /* 0x0000000000007941 */ /* 0x000fea0003800200 */
.L_x_24059:
[----:B------:R-:W-:Y:S01]  /*cce0*/  STG.E.U8 desc[UR36][R2.64], R0 ;  /* 0x0000000002007986 */ /* 0x000fe2000c101124 */
[----:B------:R-:W-:Y:S05]  /*ccf0*/  EXIT ;  /* 0x000000000000794d */ /* 0x000fea0003800000 */
.L_x_24057:
        /* <DEDUP_REMOVED lines=18> */
.L_x_24064:
[----:B------:R-:W-:-:S04]  /*ce20*/  SHF.R.U32.HI R5, RZ, 0x18, R5 ;  /* 0x00000018ff057819 */ /* 0x000fc80000011605 */
[----:B------:R-:W-:-:S07]  /*ce30*/  LOP3.LUT R0, R0, 0x80, R5, 0xf8, !PT ;  /* 0x0000008000007812 */ /* 0x000fce00078ef805 */
.L_x_24063:
[----:B------:R-:W-:Y:S05]  /*ce40*/  BSYNC.RECONVERGENT B0 ;  /* 0x0000000000007941 */ /* 0x000fea0003800200 */
.L_x_24062:
[----:B------:R-:W-:Y:S01]  /*ce50*/  STG.E.U8 desc[UR36][R2.64], R0 ;  /* 0x0000000002007986 */ /* 0x000fe2000c101124 */
[----:B------:R-:W-:Y:S05]  /*ce60*/  EXIT ;  /* 0x000000000000794d */ /* 0x000fea0003800000 */
.L_x_24056:
        /* <DEDUP_REMOVED lines=22> */
.L_x_24066:
[----:B------:R-:W-:-:S06]  /*cfd0*/  IMAD.U32 R4, R18, 0x10000, RZ ;  /* 0x0001000012047824 */ /* 0x000fcc00078e00ff */
[----:B------:R-:W0:Y:S02]  /*cfe0*/  F2I.U64.TRUNC R4, R4 ;  /* 0x0000000400047311 */ /* 0x000e24000020d800 */
[----:B0-----:R-:W-:Y:S01]  /*cff0*/  STG.E.64 desc[UR36][R2.64], R4 ;  /* 0x0000000402007986 */ /* 0x001fe2000c101b24 */
[----:B------:R-:W-:Y:S05]  /*d000*/  EXIT ;  /* 0x000000000000794d */ /* 0x000fea0003800000 */
.L_x_24065:
[----:B------:R-:W-:-:S04]  /*d010*/  IMAD.U32 R18, R18, 0x10000, RZ ;  /* 0x0001000012127824 */ /* 0x000fc800078e00ff */
[----:B------:R-:W0:Y:S02]  /*d020*/  F2I.FTZ.U32.TRUNC.NTZ R5, R18 ;  /* 0x0000001200057305 */ /* 0x000e24000021f000 */
[----:B0-----:R-:W-:Y:S01]  /*d030*/  STG.E desc[UR36][R2.64], R5 ;  /* 0x0000000502007986 */ /* 0x001fe2000c101924 */
[----:B------:R-:W-:Y:S05]  /*d040*/  EXIT ;  /* 0x000000000000794d */ /* 0x000fea0003800000 */
.L_x_24055:
        /* <DEDUP_REMOVED lines=11> */
.L_x_24068:
[----:B------:R-:W-:Y:S01]  /*d100*/  IMAD.U32 R18, R18, 0x10000, RZ ;  /* 0x0001000012127824 */ /* 0x000fe200078e00ff */
[----:B------:R-:W-:-:S03]  /*d110*/  CS2R R6, SRZ ;  /* 0x0000000000067805 */ /* 0x000fc6000001ff00 */
[----:B------:R-:W-:-:S06]  /*d120*/  FMUL.FTZ R4, R18, 1 ;  /* 0x3f80000012047820 */ /* 0x000fcc0000410000 */
[----:B------:R-:W0:Y:S02]  /*d130*/  F2F.F64.F32 R4, R4 ;  /* 0x0000000400047310 */ /* 0x000e240000201800 */
[----:B0-----:R-:W-:Y:S01]  /*d140*/  STG.E.128 desc[UR36][R2.64], R4 ;  /* 0x0000000402007986 */ /* 0x001fe2000c101d24 */
[----:B------:R-:W-:Y:S05]  /*d150*/  EXIT ;  /* 0x000000000000794d */ /* 0x000fea0003800000 */
.L_x_24067:
[----:B------:R-:W-:-:S13]  /*d160*/  ISETP.NE.AND P0, PT, R0, 0xf, PT ;  /* 0x0000000f0000780c */ /* 0x000fda0003f05270 */
[----:B------:R-:W-:Y:S05]  /*d170*/  @!P0 BRA `(.L_x_24069) ;  /* 0x0000000000e88947 */ /* 0x000fea0003800000 */
[----:B------:R-:W-:-:S13]  /*d180*/  ISETP.NE.AND P0, PT, R0, 0x17, PT ;  /* 0x000000170000780c */ /* 0x000fda0003f05270 */
[----:B------:R-:W-:Y:S05]  /*d190*/  @!P0 BRA `(.L_x_24070) ;  /* 0x0000000000908947 */ /* 0x000fea0003800000 */
[----:B------:R-:W-:-:S13]  /*d1a0*/  ISETP.NE.AND P0, PT, R0, 0x18, PT ;  /* 0x000000180000780c */ /* 0x000fda0003f05270 */
[----:B------:R-:W-:Y:S05]  /*d1b0*/  @!P0 BRA `(.L_x_24071) ;  /* 0x0000000000448947 */ /* 0x000fea0003800000 */
.L_x_24048:
        /* <DEDUP_REMOVED lines=16> */
.L_x_24072:
[----:B------:R-:W-:Y:S05]  /*d2c0*/  EXIT ;  /* 0x000000000000794d */ /* 0x000fea0003800000 */
.L_x_24071:
        /* <DEDUP_REMOVED lines=13> */
.L_x_24074:
[----:B------:R-:W-:Y:S05]  /*d3a0*/  BSYNC.RECONVERGENT B0 ;  /* 0x0000000000007941 */ /* 0x000fea0003800200 */
.L_x_24073:
[----:B------:R-:W-:-:S05]  /*d3b0*/  LOP3.LUT R5, R0, 0x80, R5, 0xf8, !PT ;  /* 0x0000008000057812 */ /* 0x000fca00078ef805 */
[----:B------:R-:W-:Y:S01]  /*d3c0*/  STG.E.U8 desc[UR36][R2.64], R5 ;  /* 0x0000000502007986 */ /* 0x000fe2000c101124 */
[----:B------:R-:W-:Y:S05]  /*d3d0*/  EXIT ;  /* 0x000000000000794d */ /* 0x000fea0003800000 */
.L_x_24070:
        /* <DEDUP_REMOVED lines=12> */
.L_x_24076:
[----:B------:R-:W-:Y:S01]  /*d4a0*/  IMAD.MOV.U32 R0, RZ, RZ, 0x7f ;  /* 0x0000007fff007424 */ /* 0x000fe200078e00ff */
[----:B------:R-:W-:-:S04]  /*d4b0*/  ISETP.GT.U32.AND P0, PT, R4, 0x7f800000, PT ;  /* 0x7f8000000400780c */ /* 0x000fc80003f04070 */
[----:B------:R-:W-:-:S09]  /*d4c0*/  SEL R0, R0, 0x7c, P0 ;  /* 0x0000007c00007807 */ /* 0x000fd20000000000 */
.L_x_24077:
[----:B------:R-:W-:Y:S05]  /*d4d0*/  BSYNC.RECONVERGENT B0 ;  /* 0x0000000000007941 */ /* 0x000fea0003800200 */
.L_x_24075:
[----:B------:R-:W-:-:S04]  /*d4e0*/  SHF.R.U32.HI R5, RZ, 0x18, R5 ;  /* 0x00000018ff057819 */ /* 0x000fc80000011605 */
[----:B------:R-:W-:-:S05]  /*d4f0*/  LOP3.LUT R5, R0, 0x80, R5, 0xf8, !PT ;  /* 0x0000008000057812 */ /* 0x000fca00078ef805 */
[----:B------:R-:W-:Y:S01]  /*d500*/  STG.E.U8 desc[UR36][R2.64], R5 ;  /* 0x0000000502007986 */ /* 0x000fe2000c101124 */
[----:B------:R-:W-:Y:S05]  /*d510*/  EXIT ;  /* 0x000000000000794d */ /* 0x000fea0003800000 */
.L_x_24069:
[----:B------:R-:W-:Y:S01]  /*d520*/  STG.E.U16 desc[UR36][R2.64], R18 ;  /* 0x0000001202007986 */ /* 0x000fe2000c101524 */
[----:B------:R-:W-:Y:S05]  /*d530*/  EXIT ;  /* 0x000000000000794d */ /* 0x000fea0003800000 */
.L_x_24078:
        /* <DEDUP_REMOVED lines=12> */
.L_x_31242:


//--------------------- .text._ZN2at6native18elementwise_kernelILi128ELi4EZNS0_22gpu_kernel_impl_nocastINS0_13BinaryFunctorIN3c108BFloat16ES5_S5_ZZZNS0_21nextafter_kernel_cudaERNS_18TensorIteratorBaseEENKUlvE_clEvENKUlvE1_clEvEUlS5_S5_E_EEEEvS7_RKT_EUliE_EEviT1_ --------------------------
	.section	.text._ZN2at6native18elementwise_kernelILi128ELi4EZNS0_22gpu_kernel_impl_nocastINS0_13BinaryFunctorIN3c108BFloat16ES5_S5_ZZZNS0_21nextafter_kernel_cudaERNS_18TensorIteratorBaseEENKUlvE_clEvENKUlvE1_clEvEUlS5_S5_E_EEEEvS7_RKT_EUliE_EEviT1_,"ax",@progbits
	.align	128
        .global         _ZN2at6native18elementwise_kernelILi128ELi4EZNS0_22gpu_kernel_impl_nocastINS0_13BinaryFunctorIN3c108BFloat16ES5_S5_ZZZNS0_21nextafter_kernel_cudaERNS_18TensorIteratorBaseEENKUlvE_clEvENKUlvE1_clEvEUlS5_S5_E_EEEEvS7_RKT_EUliE_EEviT1_
        .type           _ZN2at6native18elementwise_kernelILi128ELi4EZNS0_22gpu_kernel_impl_nocastINS0_13BinaryFunctorIN3c108BFloat16ES5_S5_ZZZNS0_21nextafter_kernel_cudaERNS_18TensorIteratorBaseEENKUlvE_clEvENKUlvE1_clEvEUlS5_S5_E_EEEEvS7_RKT_EUliE_EEviT1_,@function
        .size           _ZN2at6native18elementwise_kernelILi128ELi4EZNS0_22gpu_kernel_impl_nocastINS0_13BinaryFunctorIN3c108BFloat16ES5_S5_ZZZNS0_21nextafter_kernel_cudaERNS_18TensorIteratorBaseEENKUlvE_clEvENKUlvE1_clEvEUlS5_S5_E_EEEEvS7_RKT_EUliE_EEviT1_,(.L_x_31243 - _ZN2at6native18elementwise_kernelILi128ELi4EZNS0_22gpu_kernel_impl_nocastINS0_13BinaryFunctorIN3c108BFloat16ES5_S5_ZZZNS0_21nextafter_kernel_cudaERNS_18TensorIteratorBaseEENKUlvE_clEvENKUlvE1_clEvEUlS5_S5_E_EEEEvS7_RKT_EUliE_EEviT1_)
        .other          _ZN2at6native18elementwise_kernelILi128ELi4EZNS0_22gpu_kernel_impl_nocastINS0_13BinaryFunctorIN3c108BFloat16ES5_S5_ZZZNS0_21nextafter_kernel_cudaERNS_18TensorIteratorBaseEENKUlvE_clEvENKUlvE1_clEvEUlS5_S5_E_EEEEvS7_RKT_EUliE_EEviT1_,@"STO_CUDA_ENTRY STV_DEFAULT"
_ZN2at6native18elementwise_kernelILi128ELi4EZNS0_22gpu_kernel_impl_nocastINS0_13BinaryFunctorIN3c108BFloat16ES5_S5_ZZZNS0_21nextafter_kernel_cudaERNS_18TensorIteratorBaseEENKUlvE_clEvENKUlvE1_clEvEUlS5_S5_E_EEEEvS7_RKT_EUliE_EEviT1_:
.text._ZN2at6native18elementwise_kernelILi128ELi4EZNS0_22gpu_kernel_impl_nocastINS0_13BinaryFunctorIN3c108BFloat16ES5_S5_ZZZNS0_21nextafter_kernel_cudaERNS_18TensorIteratorBaseEENKUlvE_clEvENKUlvE1_clEvEUlS5_S5_E_EEEEvS7_RKT_EUliE_EEviT1_:
        /* <DEDUP_REMOVED lines=18> */
[----:B--2---:R-:W-:-:S04]  /*0120*/  SHF.L.U32 R0, R4, 0x10, RZ ;  /* 0x0000001004007819 */ /* 0x004fc800000006ff */
[----:B------:R-:W-:Y:S02]  /*0130*/  FSETP.NAN.FTZ.AND P0, PT, R0, R0, PT ;  /* 0x000000000000720b */ /* 0x000fe40003f18000 */
[----:B---3--:R-:W-:-:S04]  /*0140*/  SHF.L.U32 R9, R6, 0x10, RZ ;  /* 0x0000001006097819 */ /* 0x008fc800000006ff */
        /* <DEDUP_REMOVED lines=22> */
.L_x_24085:
[----:B------:R-:W-:Y:S02]  /*02b0*/  ISETP.NE.AND P0, PT, R0, RZ, PT ;  /* 0x000000ff0000720c */ /* 0x000fe40003f05270 */
[----:B------:R-:W-:-:S11]  /*02c0*/  PRMT R7, R6, 0x7610, R7 ;  /* 0x0000761006077816 */ /* 0x000fd60000000007 */
[----:B------:R-:W-:Y:S05]  /*02d0*/  @!P0 BRA `(.L_x_24084) ;  /* 0x00000000001c8947 */ /* 0x000fea0003800000 */
[----:B------:R-:W-:-:S04]  /*02e0*/  LOP3.LUT R6, R6, 0x8000, RZ, 0xc0, !PT ;  /* 0x0000800006067812 */ /* 0x000fc800078ec0ff */
[----:B------:R-:W-:-:S04]  /*02f0*/  LOP3.LUT R6, R6, 0x1, RZ, 0xfc, !PT ;  /* 0x0000000106067812 */ /* 0x000fc800078efcff */
[----:B------:R-:W-:Y:S01]  /*0300*/  PRMT R7, R6, 0x7610, R7 ;  /* 0x0000761006077816 */ /* 0x000fe20000000007 */
[----:B------:R-:W-:Y:S06]  /*0310*/  BRA `(.L_x_24084) ;  /* 0x00000000000c7947 */ /* 0x000fec0003800000 */
.L_x_24083:
[----:B------:R-:W-:-:S05]  /*0320*/  FADD.FTZ R0, R0, R9 ;  /* 0x0000000900007221 */ /* 0x000fca0000010000 */
[----:B------:R-:W-:-:S04]  /*0330*/  F2FP.BF16.F32.PACK_AB R0, RZ, R0 ;  /* 0x00000000ff00723e */ /* 0x000fc800000010ff */
[----:B------:R-:W-:-:S07]  /*0340*/  PRMT R7, R0, 0x7610, R7 ;  /* 0x0000761000077816 */ /* 0x000fce0000000007 */
.L_x_24084:
[----:B------:R-:W0:Y:S01]  /*0350*/  LDC.64 R4, c[0x0][0x5e8] ;  /* 0x00017a00ff047b82 */ /* 0x000e220000000a00 */
[----:B------:R-:W-:-:S04]  /*0360*/  IADD3 R3, PT, PT, R3, 0x80, RZ ;  /* 0x0000008003037810 */ /* 0x000fc80007ffe0ff */
        /* <DEDUP_REMOVED lines=8> */
[----:B--2---:R-:W-:-:S05]  /*03f0*/  IMAD.U32 R0, R4, 0x10000, RZ ;  /* 0x0001000004007824 */ /* 0x004fca00078e00ff */
        /* <DEDUP_REMOVED lines=24> */
.L_x_24089:
[----:B------:R-:W-:Y:S02]  /*0580*/  ISETP.NE.AND P0, PT, R0, RZ, PT ;  /* 0x000000ff0000720c */ /* 0x000fe40003f05270 */
[----:B------:R-:W-:-:S11]  /*0590*/  PRMT R7, R6, 0x7610, R7 ;  /* 0x0000761006077816 */ /* 0x000fd60000000007 */
[----:B------:R-:W-:Y:S05]  /*05a0*/  @!P0 BRA `(.L_x_24088) ;  /* 0x00000000001c8947 */ /* 0x000fea0003800000 */
[----:B------:R-:W-:-:S04]  /*05b0*/  LOP3.LUT R6, R6, 0x8000, RZ, 0xc0, !PT ;  /* 0x0000800006067812 */ /* 0x000fc800078ec0ff */
[----:B------:R-:W-:-:S04]  /*05c0*/  LOP3.LUT R6, R6, 0x1, RZ, 0xfc, !PT ;  /* 0x0000000106067812 */ /* 0x000fc800078efcff */
[----:B------:R-:W-:Y:S01]  /*05d0*/  PRMT R7, R6, 0x7610, R7 ;  /* 0x0000761006077816 */ /* 0x000fe20000000007 */
[----:B------:R-:W-:Y:S06]  /*05e0*/  BRA `(.L_x_24088) ;  /* 0x00000000000c7947 */ /* 0x000fec0003800000 */
.L_x_24087:
[----:B------:R-:W-:-:S05]  /*05f0*/  FADD.FTZ R0, R0, R9 ;  /* 0x0000000900007221 */ /* 0x000fca0000010000 */
[----:B------:R-:W-:-:S04]  /*0600*/  F2FP.BF16.F32.PACK_AB R0, RZ, R0 ;  /* 0x00000000ff00723e */ /* 0x000fc800000010ff */
[----:B------:R-:W-:-:S07]  /*0610*/  PRMT R7, R0, 0x7610, R7 ;  /* 0x0000761000077816 */ /* 0x000fce0000000007 */
.L_x_24088:
[----:B------:R-:W0:Y:S01]  /*0620*/  LDC.64 R4, c[0x0][0x5e8] ;  /* 0x00017a00ff047b82 */ /* 0x000e220000000a00 */
[----:B------:R-:W-:Y:S01]  /*0630*/  IADD3 R3, PT, PT, R3, 0x80, RZ ;  /* 0x0000008003037810 */ /* 0x000fe20007ffe0ff */
[----:B0-----:R0:W-:Y:S06]  /*0640*/  STG.E.U16 desc[UR6][R4.64], R7 ;  /* 0x0000000704007986 */ /* 0x0011ec000c101506 */
.L_x_24082:
[----:B------:R-:W-:-:S13]  /*0650*/  ISETP.GE.AND P0, PT, R3, UR4, PT ;  /* 0x0000000403007c0c */ /* 0x000fda000bf06270 */
[----:B------:R-:W-:Y:S05]  /*0660*/  @P0 BREAK.RELIABLE B1 ;  /* 0x0000000000010942 */ /* 0x000fea0003800100 */
[----:B------:R-:W-:Y:S05]  /*0670*/  @P0 BRA `(.L_x_24086) ;  /* 0x0000000000b40947 */ /* 0x000fea0003800000 */
[----:B------:R-:W-:Y:S05]  /*0680*/  BSYNC.RELIABLE B1 ;  /* 0x0000000000017941 */ /* 0x000fea0003800100 */
.L_x_24081:
[----:B0-----:R-:W0:Y:S08]  /*0690*/  LDC.64 R6, c[0x0][0x5f8] ;  /* 0x00017e00ff067b82 */ /* 0x001e300000000a00 */
[----:B------:R-:W1:Y:S01]  /*06a0*/  LDC.64 R4, c[0x0][0x5f0] ;  /* 0x00017c00ff047b82 */ /* 0x000e620000000a00 */
[----:B0-----:R-:W2:Y:S04]  /*06b0*/  LDG.E.U16 R6, desc[UR6][R6.64] ;  /* 0x0000000606067981 */ /* 0x001ea8000c1e1500 */
[----:B-1----:R-:W3:Y:S01]  /*06c0*/  LDG.E.U16 R4, desc[UR6][R4.64] ;  /* 0x0000000604047981 */ /* 0x002ee2000c1e1500 */
[----:B------:R-:W-:Y:S01]  /*06d0*/  BSSY.RECONVERGENT B2, `(.L_x_24090) ;  /* 0x0000024000027945 */ /* 0x000fe20003800200 */
[----:B--2---:R-:W-:Y:S01]  /*06e0*/  IMAD.U32 R9, R6, 0x10000, RZ ;  /* 0x0001000006097824 */ /* 0x004fe200078e00ff */
[----:B---3--:R-:W-:-:S04]  /*06f0*/  SHF.L.U32 R0, R4, 0x10, RZ ;  /* 0x0000001004007819 */ /* 0x008fc800000006ff */
        /* <DEDUP_REMOVED lines=23> */
.L_x_24093:
[----:B------:R-:W-:Y:S02]  /*0870*/  ISETP.NE.AND P0, PT, R0, RZ, PT ;  /* 0x000000ff0000720c */ /* 0x000fe40003f05270 */
[----:B------:R-:W-:-:S11]  /*0880*/  PRMT R7, R6, 0x7610, R7 ;  /* 0x0000761006077816 */ /* 0x000fd60000000007 */
[----:B------:R-:W-:Y:S05]  /*0890*/  @!P0 BRA `(.L_x_24092) ;  /* 0x00000000001c8947 */ /* 0x000fea0003800000 */
[----:B------:R-:W-:-:S04]  /*08a0*/  LOP3.LUT R6, R6, 0x8000, RZ, 0xc0, !PT ;  /* 0x0000800006067812 */ /* 0x000fc800078ec0ff */
[----:B------:R-:W-:-:S04]  /*08b0*/  LOP3.LUT R6, R6, 0x1, RZ, 0xfc, !PT ;  /* 0x0000000106067812 */ /* 0x000fc800078efcff */
[----:B------:R-:W-:Y:S01]  /*08c0*/  PRMT R7, R6, 0x7610, R7 ;  /* 0x0000761006077816 */ /* 0x000fe20000000007 */
[----:B------:R-:W-:Y:S06]  /*08d0*/  BRA `(.L_x_24092) ;  /* 0x00000000000c7947 */ /* 0x000fec0003800000 */
.L_x_24091:
[----:B------:R-:W-:-:S05]  /*08e0*/  FADD.FTZ R0, R0, R9 ;  /* 0x0000000900007221 */ /* 0x000fca0000010000 */
[----:B------:R-:W-:-:S04]  /*08f0*/  F2FP.BF16.F32.PACK_AB R0, RZ, R0 ;  /* 0x00000000ff00723e */ /* 0x000fc800000010ff */
[----:B------:R-:W-:-:S07]  /*0900*/  PRMT R7, R0, 0x7610, R7 ;  /* 0x0000761000077816 */ /* 0x000fce0000000007 */
.L_x_24092:
[----:B------:R-:W-:Y:S05]  /*0910*/  BSYNC.RECONVERGENT B2 ;  /* 0x0000000000027941 */ /* 0x000fea0003800200 */
.L_x_24090:
[----:B------:R-:W0:Y:S01]  /*0920*/  LDC.64 R4, c[0x0][0x5e8] ;  /* 0x00017a00ff047b82 */ /* 0x000e220000000a00 */
[----:B------:R-:W-:Y:S01]  /*0930*/  VIADD R3, R3, 0x80 ;  /* 0x0000008003037836 */ /* 0x000fe20000000000 */
[----:B0-----:R1:W-:Y:S06]  /*0940*/  STG.E.U16 desc[UR6][R4.64], R7 ;  /* 0x0000000704007986 */ /* 0x0013ec000c101506 */
.L_x_24086:
[----:B------:R-:W-:Y:S05]  /*0950*/  BSYNC.RECONVERGENT B0 ;  /* 0x0000000000007941 */ /* 0x000fea0003800200 */
.L_x_24080:
[----:B------:R-:W-:Y:S05]  /*0960*/  WARPSYNC.ALL ;  /* 0x0000000000007948 */ /* 0x000fea0003800000 */
[----:B------:R-:W-:-:S13]  /*0970*/  ISETP.GE.AND P0, PT, R3, UR4, PT ;  /* 0x0000000403007c0c */ /* 0x000fda000bf06270 */
[----:B------:R-:W-:Y:S05]  /*0980*/  @P0 EXIT ;  /* 0x000000000000094d */ /* 0x000fea0003800000 */
[----:B------:R-:W2:Y:S08]  /*0990*/  LDC.64 R2, c[0x0][0x5f0] ;  /* 0x00017c00ff027b82 */ /* 0x000eb00000000a00 */
[----:B01----:R-:W0:Y:S01]  /*09a0*/  LDC.64 R4, c[0x0][0x5f8] ;  /* 0x00017e00ff047b82 */ /* 0x003e220000000a00 */
[----:B--2---:R-:W2:Y:S04]  /*09b0*/  LDG.E.U16 R2, desc[UR6][R2.64] ;  /* 0x0000000602027981 */ /* 0x004ea8000c1e1500 */
[----:B0-----:R-:W3:Y:S01]  /*09c0*/  LDG.E.U16 R4, desc[UR6][R4.64] ;  /* 0x0000000604047981 */ /* 0x001ee2000c1e1500 */
        /* <DEDUP_REMOVED lines=16> */
[----:B------:R-:W-:Y:S01]  /*0ad0*/  PRMT R2, R4, 0x9910, RZ ;  /* 0x0000991004027816 */ /* 0x000fe200000000ff */
[----:B------:R-:W-:Y:S01]  /*0ae0*/  IMAD.MOV.U32 R4, RZ, RZ, 0xffff ;  /* 0x0000ffffff047424 */ /* 0x000fe200078e00ff */
[----:B------:R-:W-:Y:S02]  /*0af0*/  ISETP.GT.U32.AND P1, PT, R3, R0, PT ;  /* 0x000000000300720c */ /* 0x000fe40003f24070 */
[----:B------:R-:W-:-:S04]  /*0b00*/  ISETP.GT.AND P0, PT, R2, -0x1, PT ;  /* 0xffffffff0200780c */ /* 0x000fc80003f04270 */
[----:B------:R-:W-:-:S04]  /*0b10*/  SEL R0, R4, 0x1, !P0 ;  /* 0x0000000104007807 */ /* 0x000fc80004000000 */
[----:B------:R-:W-:-:S04]  /*0b20*/  SEL R0, R0, 0xffff, !P1 ;  /* 0x0000ffff00007807 */ /* 0x000fc80004800000 */
[----:B------:R-:W-:-:S04]  /*0b30*/  IADD3 R0, PT, PT, R5, R0, RZ ;  /* 0x0000000005007210 */ /* 0x000fc80007ffe0ff */
[----:B------:R-:W-:Y:S01]  /*0b40*/  PRMT R5, R0, 0x7610, R5 ;  /* 0x0000761000057816 */ /* 0x000fe20000000005 */
[----:B------:R-:W-:Y:S06]  /*0b50*/  BRA `(.L_x_24095) ;  /* 0x0000000000287947 */ /* 0x000fec0003800000 */
.L_x_24096:
[----:B------:R-:W-:Y:S02]  /*0b60*/  ISETP.NE.AND P0, PT, R0, RZ, PT ;  /* 0x000000ff0000720c */ /* 0x000fe40003f05270 */
[----:B------:R-:W-:-:S11]  /*0b70*/  PRMT R5, R4, 0x7610, R5 ;  /* 0x0000761004057816 */ /* 0x000fd60000000005 */
[----:B------:R-:W-:Y:S05]  /*0b80*/  @!P0 BRA `(.L_x_24095) ;  /* 0x00000000001c8947 */ /* 0x000fea0003800000 */
[----:B------:R-:W-:-:S04]  /*0b90*/  LOP3.LUT R4, R4, 0x8000, RZ, 0xc0, !PT ;  /* 0x0000800004047812 */ /* 0x000fc800078ec0ff */
[----:B------:R-:W-:-:S04]  /*0ba0*/  LOP3.LUT R4, R4, 0x1, RZ, 0xfc, !PT ;  /* 0x0000000104047812 */ /* 0x000fc800078efcff */
[----:B------:R-:W-:Y:S01]  /*0bb0*/  PRMT R5, R4, 0x7610, R5 ;  /* 0x0000761004057816 */ /* 0x000fe20000000005 */
[----:B------:R-:W-:Y:S06]  /*0bc0*/  BRA `(.L_x_24095) ;  /* 0x00000000000c7947 */ /* 0x000fec0003800000 */
.L_x_24094:
[----:B------:R-:W-:-:S05]  /*0bd0*/  FADD.FTZ R0, R0, R7 ;  /* 0x0000000700007221 */ /* 0x000fca0000010000 */
[----:B------:R-:W-:-:S04]  /*0be0*/  F2FP.BF16.F32.PACK_AB R0, RZ, R0 ;  /* 0x00000000ff00723e */ /* 0x000fc800000010ff */
[----:B------:R-:W-:-:S07]  /*0bf0*/  PRMT R5, R0, 0x7610, R5 ;  /* 0x0000761000057816 */ /* 0x000fce0000000005 */
.L_x_24095:
[----:B------:R-:W0:Y:S02]  /*0c00*/  LDC.64 R2, c[0x0][0x5e8] ;  /* 0x00017a00ff027b82 */ /* 0x000e240000000a00 */
[----:B0-----:R-:W-:Y:S01]  /*0c10*/  STG.E.U16 desc[UR6][R2.64], R5 ;  /* 0x0000000502007986 */ /* 0x001fe2000c101506 */
[----:B------:R-:W-:Y:S05]  /*0c20*/  EXIT ;  /* 0x000000000000794d */ /* 0x000fea0003800000 */
.L_x_24079:
        /* <DEDUP_REMOVED lines=356> */
.L_x_24100:
        /* <DEDUP_REMOVED lines=8> */
[----:B--2---:R-:W-:Y:S01]  /*22f0*/  IMAD.U32 R13, R11, 0x10000, RZ ;  /* 0x000100000b0d7824 */ /* 0x004fe200078e00ff */
[----:B---3--:R-:W-:-:S04]  /*2300*/  SHF.L.U32 R4, R8, 0x10, RZ ;  /* 0x0000001008047819 */ /* 0x008fc800000006ff */
        /* <DEDUP_REMOVED lines=22> */
.L_x_24103:
        /* <DEDUP_REMOVED lines=8> */
[----:B------:R-:W-:-:S07]  /*24f0*/  PRMT R11, R4, 0x7610, R11 ;  /* 0x00007610040b7816 */ /* 0x000fce000000000b */
.L_x_24102:
[----:B------:R-:W-:Y:S05]  /*2500*/  BSYNC.RECONVERGENT B2 ;  /* 0x0000000000027941 */ /* 0x000fea0003800200 */
.L_x_24101:
        /* <DEDUP_REMOVED lines=340> */
[----:B-1----:R-:W-:Y:S01]  /*3a50*/  SHF.R.U32.HI R13, RZ, UR5, R12 ;  /* 0x00000005ff0d7c19 */ /* 0x002fe2000801160c */
[----:B------:R-:W-:-:S03]  /*3a60*/  @P0 IMAD.MOV.U32 R12, RZ, RZ, RZ ;  /* 0x000000ffff0c0224 */ /* 0x000fc600078e00ff */
        /* <DEDUP_REMOVED lines=14> */
.L_x_24105:
        /* <DEDUP_REMOVED lines=8> */
[----:B--2---:R-:W-:Y:S01]  /*3bd0*/  SHF.L.U32 R11, R6, 0x10, RZ ;  /* 0x00000010060b7819 */ /* 0x004fe200000006ff */
[----:B---3--:R-:W-:-:S03]  /*3be0*/  IMAD.U32 R4, R8, 0x10000, RZ ;  /* 0x0001000008047824 */ /* 0x008fc600078e00ff */
        /* <DEDUP_REMOVED lines=23> */
.L_x_24109:
[----:B------:R-:W-:Y:S02]  /*3d60*/  ISETP.NE.AND P0, PT, R9, RZ, PT ;  /* 0x000000ff0900720c */ /* 0x000fe40003f05270 */
[----:B------:R-:W-:-:S11]  /*3d70*/  PRMT R7, R8, 0x7610, R7 ;  /* 0x0000761008077816 */ /* 0x000fd60000000007 */
[----:B------:R-:W-:Y:S05]  /*3d80*/  @!P0 BRA `(.L_x_24108) ;  /* 0x00000000001c8947 */ /* 0x000fea0003800000 */
[----:B------:R-:W-:-:S04]  /*3d90*/  LOP3.LUT R4, R8, 0x8000, RZ, 0xc0, !PT ;  /* 0x0000800008047812 */ /* 0x000fc800078ec0ff */
[----:B------:R-:W-:-:S04]  /*3da0*/  LOP3.LUT R4, R4, 0x1, RZ, 0xfc, !PT ;  /* 0x0000000104047812 */ /* 0x000fc800078efcff */
[----:B------:R-:W-:Y:S01]  /*3db0*/  PRMT R7, R4, 0x7610, R7 ;  /* 0x0000761004077816 */ /* 0x000fe20000000007 */
[----:B------:R-:W-:Y:S06]  /*3dc0*/  BRA `(.L_x_24108) ;  /* 0x00000000000c7947 */ /* 0x000fec0003800000 */
.L_x_24107:
[----:B------:R-:W-:-:S05]  /*3dd0*/  FADD.FTZ R4, R11, R4 ;  /* 0x000000040b047221 */ /* 0x000fca0000010000 */
[----:B------:R-:W-:-:S04]  /*3de0*/  F2FP.BF16.F32.PACK_AB R4, RZ, R4 ;  /* 0x00000004ff04723e */ /* 0x000fc800000010ff */
[----:B------:R-:W-:-:S07]  /*3df0*/  PRMT R7, R4, 0x7610, R7 ;  /* 0x0000761004077816 */ /* 0x000fce0000000007 */
.L_x_24108:
[----:B------:R-:W-:Y:S05]  /*3e00*/  BSYNC.RECONVERGENT B2 ;  /* 0x0000000000027941 */ /* 0x000fea0003800200 */
.L_x_24106:
[----:B------:R-:W0:Y:S01]  /*3e10*/  LDCU.64 UR8, c[0x0][0x5e8] ;  /* 0x0000bd00ff0877ac */ /* 0x000e220008000a00 */
[----:B------:R-:W-:Y:S02]  /*3e20*/  IADD3 R3, PT, PT, R3, 0x80, RZ ;  /* 0x0000008003037810 */ /* 0x000fe40007ffe0ff */
[----:B0-----:R-:W-:-:S05]  /*3e30*/  IADD3 R4, P0, PT, R5, UR8, RZ ;  /* 0x0000000805047c10 */ /* 0x001fca000ff1e0ff */
[----:B------:R-:W-:-:S05]  /*3e40*/  IMAD.X R5, RZ, RZ, UR9, P0 ;  /* 0x00000009ff057e24 */ /* 0x000fca00080e06ff */
[----:B------:R0:W-:Y:S03]  /*3e50*/  STG.E.U16 desc[UR6][R4.64], R7 ;  /* 0x0000000704007986 */ /* 0x0001e6000c101506 */
.L_x_24099:
[----:B------:R-:W-:-:S13]  /*3e60*/  ISETP.GE.AND P0, PT, R3, UR4, PT ;  /* 0x0000000403007c0c */ /* 0x000fda000bf06270 */
[----:B------:R-:W-:Y:S05]  /*3e70*/  @P0 BREAK.RELIABLE B0 ;  /* 0x0000000000000942 */ /* 0x000fea0003800100 */
[----:B------:R-:W-:Y:S05]  /*3e80*/  @P0 BRA `(.L_x_24104) ;  /* 0x0000001800380947 */ /* 0x000fea0003800000 */
[----:B------:R-:W-:Y:S05]  /*3e90*/  BSYNC.RELIABLE B0 ;  /* 0x0000000000007941 */ /* 0x000fea0003800100 */
.L_x_24098:
        /* <DEDUP_REMOVED lines=348> */
.L_x_24110:
        /* <DEDUP_REMOVED lines=33> */
.L_x_24114:
[----:B------:R-:W-:Y:S02]  /*5670*/  ISETP.NE.AND P0, PT, R9, RZ, PT ;  /* 0x000000ff0900720c */ /* 0x000fe40003f05270 */
[----:B------:R-:W-:-:S11]  /*5680*/  PRMT R7, R8, 0x7610, R7 ;  /* 0x0000761008077816 */ /* 0x000fd60000000007 */
[----:B------:R-:W-:Y:S05]  /*5690*/  @!P0 BRA `(.L_x_24113) ;  /* 0x00000000001c8947 */ /* 0x000fea0003800000 */
[----:B------:R-:W-:-:S04]  /*56a0*/  LOP3.LUT R4, R8, 0x8000, RZ, 0xc0, !PT ;  /* 0x0000800008047812 */ /* 0x000fc800078ec0ff */
[----:B------:R-:W-:-:S04]  /*56b0*/  LOP3.LUT R4, R4, 0x1, RZ, 0xfc, !PT ;  /* 0x0000000104047812 */ /* 0x000fc800078efcff */
[----:B------:R-:W-:Y:S01]  /*56c0*/  PRMT R7, R4, 0x7610, R7 ;  /* 0x0000761004077816 */ /* 0x000fe20000000007 */
[----:B------:R-:W-:Y:S06]  /*56d0*/  BRA `(.L_x_24113) ;  /* 0x00000000000c7947 */ /* 0x000fec0003800000 */
.L_x_24112:
[----:B------:R-:W-:-:S05]  /*56e0*/  FADD.FTZ R4, R11, R4 ;  /* 0x000000040b047221 */ /* 0x000fca0000010000 */
[----:B------:R-:W-:-:S04]  /*56f0*/  F2FP.BF16.F32.PACK_AB R4, RZ, R4 ;  /* 0x00000004ff04723e */ /* 0x000fc800000010ff */
[----:B------:R-:W-:-:S07]  /*5700*/  PRMT R7, R4, 0x7610, R7 ;  /* 0x0000761004077816 */ /* 0x000fce0000000007 */
.L_x_24113:
[----:B------:R-:W-:Y:S05]  /*5710*/  BSYNC.RECONVERGENT B2 ;  /* 0x0000000000027941 */ /* 0x000fea0003800200 */
.L_x_24111:
[----:B------:R-:W0:Y:S01]  /*5720*/  LDCU.64 UR8, c[0x0][0x5e8] ;  /* 0x0000bd00ff0877ac */ /* 0x000e220008000a00 */
[----:B------:R-:W-:Y:S02]  /*5730*/  IADD3 R3, PT, PT, R3, 0x80, RZ ;  /* 0x0000008003037810 */ /* 0x000fe40007ffe0ff */
[----:B0-----:R-:W-:-:S05]  /*5740*/  IADD3 R4, P0, PT, R5, UR8, RZ ;  /* 0x0000000805047c10 */ /* 0x001fca000ff1e0ff */
[----:B------:R-:W-:-:S05]  /*5750*/  IMAD.X R5, RZ, RZ, UR9, P0 ;  /* 0x00000009ff057e24 */ /* 0x000fca00080e06ff */
[----:B------:R1:W-:Y:S03]  /*5760*/  STG.E.U16 desc[UR6][R4.64], R7 ;  /* 0x0000000704007986 */ /* 0x0003e6000c101506 */
.L_x_24104:
[----:B------:R-:W-:Y:S05]  /*5770*/  BSYNC.RECONVERGENT B1 ;  /* 0x0000000000017941 */ /* 0x000fea0003800200 */
.L_x_24097:
        /* <DEDUP_REMOVED lines=11> */
[----:B------:R-:W-:-:S05]  /*5830*/  SHF.R.U32.HI R7, RZ, UR5, R6 ;  /* 0x00000005ff077c19 */ /* 0x000fca0008011606 */
[----:B------:R-:W-:-:S04]  /*5840*/  IMAD.MOV R4, RZ, RZ, -R7 ;  /* 0x000000ffff047224 */ /* 0x000fc800078e0a07 */
        /* <DEDUP_REMOVED lines=332> */
[----:B------:R-:W-:Y:S02]  /*6d10*/  IMAD R2, R7, UR11, R2 ;  /* 0x0000000b07027c24 */ /* 0x000fe4000f8e0202 */
[----:B------:R-:W-:-:S04]  /*6d20*/  @P0 IMAD.MOV R10, RZ, RZ, -R0 ;  /* 0x000000ffff0a0224 */ /* 0x000fc800078e0a00 */
[----:B0-----:R-:W-:-:S04]  /*6d30*/  @P0 IMAD R11, R15, R10, R11 ;  /* 0x0000000a0f0b0224 */ /* 0x001fc800078e020b */
[C---:B-1----:R-:W-:Y:S02]  /*6d40*/  @P0 IMAD R3, R11.reuse, R8, R3 ;  /* 0x000000080b030224 */ /* 0x042fe400078e0203 */
[C---:B------:R-:W-:Y:S02]  /*6d50*/  @P0 IMAD R4, R11.reuse, R9, R4 ;  /* 0x000000090b040224 */ /* 0x040fe400078e0204 */
[----:B-----5:R-:W-:-:S07]  /*6d60*/  @P0 IMAD R2, R11, R6, R2 ;  /* 0x000000060b020224 */ /* 0x020fce00078e0202 */
.L_x_24115:
[----:B------:R-:W0:Y:S01]  /*6d70*/  LDCU.128 UR8, c[0x0][0x5f0] ;  /* 0x0000be00ff0877ac */ /* 0x000e220008000c00 */
[----:B------:R-:W1:Y:S01]  /*6d80*/  LDCU.64 UR4, c[0x0][0x5e8] ;  /* 0x0000bd00ff0477ac */ /* 0x000e620008000a00 */
[----:B0-----:R-:W-:Y:S02]  /*6d90*/  IADD3 R6, P1, PT, R2, UR10, RZ ;  /* 0x0000000a02067c10 */ /* 0x001fe4000ff3e0ff */
[----:B------:R-:W-:Y:S02]  /*6da0*/  IADD3 R4, P0, PT, R4, UR8, RZ ;  /* 0x0000000804047c10 */ /* 0x000fe4000ff1e0ff */
[----:B------:R-:W-:Y:S02]  /*6db0*/  IADD3.X R7, PT, PT, RZ, UR11, RZ, P1, !PT ;  /* 0x0000000bff077c10 */ /* 0x000fe40008ffe4ff */
[----:B------:R-:W-:-:S03]  /*6dc0*/  IADD3.X R5, PT, PT, RZ, UR9, RZ, P0, !PT ;  /* 0x00000009ff057c10 */ /* 0x000fc600087fe4ff */
[----:B------:R-:W2:Y:S04]  /*6dd0*/  LDG.E.U16 R6, desc[UR6][R6.64] ;  /* 0x0000000606067981 */ /* 0x000ea8000c1e1500 */
[----:B------:R-:W3:Y:S01]  /*6de0*/  LDG.E.U16 R4, desc[UR6][R4.64] ;  /* 0x0000000604047981 */ /* 0x000ee2000c1e1500 */
[----:B-1----:R-:W-:Y:S01]  /*6df0*/  IADD3 R2, P2, PT, R3, UR4, RZ ;  /* 0x0000000403027c10 */ /* 0x002fe2000ff5e0ff */
[----:B------:R-:W-:Y:S03]  /*6e00*/  BSSY.RECONVERGENT B1, `(.L_x_24116) ;  /* 0x0000025000017945 */ /* 0x000fe60003800200 */
[----:B------:R-:W-:Y:S01]  /*6e10*/  IADD3.X R3, PT, PT, RZ, UR5, RZ, P2, !PT ;  /* 0x00000005ff037c10 */ /* 0x000fe200097fe4ff */
        /* <DEDUP_REMOVED lines=25> */
.L_x_24119:
[----:B------:R-:W-:Y:S02]  /*6fb0*/  ISETP.NE.AND P0, PT, R7, RZ, PT ;  /* 0x000000ff0700720c */ /* 0x000fe40003f05270 */
[----:B------:R-:W-:-:S11]  /*6fc0*/  PRMT R5, R6, 0x7610, R5 ;  /* 0x0000761006057816 */ /* 0x000fd60000000005 */
[----:B------:R-:W-:Y:S05]  /*6fd0*/  @!P0 BRA `(.L_x_24118) ;  /* 0x00000000001c8947 */ /* 0x000fea0003800000 */
[----:B------:R-:W-:-:S04]  /*6fe0*/  LOP3.LUT R0, R6, 0x8000, RZ, 0xc0, !PT ;  /* 0x0000800006007812 */ /* 0x000fc800078ec0ff */
[----:B------:R-:W-:-:S04]  /*6ff0*/  LOP3.LUT R0, R0, 0x1, RZ, 0xfc, !PT ;  /* 0x0000000100007812 */ /* 0x000fc800078efcff */
[----:B------:R-:W-:Y:S01]  /*7000*/  PRMT R5, R0, 0x7610, R5 ;  /* 0x0000761000057816 */ /* 0x000fe20000000005 */
[----:B------:R-:W-:Y:S06]  /*7010*/  BRA `(.L_x_24118) ;  /* 0x00000000000c7947 */ /* 0x000fec0003800000 */
.L_x_24117:
[----:B------:R-:W-:-:S05]  /*7020*/  FADD.FTZ R0, R9, R0 ;  /* 0x0000000009007221 */ /* 0x000fca0000010000 */
[----:B------:R-:W-:-:S04]  /*7030*/  F2FP.BF16.F32.PACK_AB R0, RZ, R0 ;  /* 0x00000000ff00723e */ /* 0x000fc800000010ff */
[----:B------:R-:W-:-:S07]  /*7040*/  PRMT R5, R0, 0x7610, R5 ;  /* 0x0000761000057816 */ /* 0x000fce0000000005 */
.L_x_24118:
[----:B------:R-:W-:Y:S05]  /*7050*/  BSYNC.RECONVERGENT B1 ;  /* 0x0000000000017941 */ /* 0x000fea0003800200 */
.L_x_24116:
[----:B------:R-:W-:Y:S01]  /*7060*/  STG.E.U16 desc[UR6][R2.64], R5 ;  /* 0x0000000502007986 */ /* 0x000fe2000c101506 */
[----:B------:R-:W-:Y:S05]  /*7070*/  EXIT ;  /* 0x000000000000794d */ /* 0x000fea0003800000 */
.L_x_24120:
        /* <DEDUP_REMOVED lines=16> */
.L_x_31243:


//--------------------- .text._ZN2at6native27unrolled_elementwise_kernelINS0_13BinaryFunctorIN3c108BFloat16ES4_S4_ZZZNS0_21nextafter_kernel_cudaERNS_18TensorIteratorBaseEENKUlvE_clEvENKUlvE1_clEvEUlS4_S4_E_EESt5arrayIPcLm3EELi4E23TrivialOffsetCalculatorILi2EjESE_ILi1EjENS0_6memory15LoadWithoutCastENSH_16StoreWithoutCastEEEviT_T0_T2_T3_T4_T5_ --------------------------
	.section	.text._ZN2at6native27unrolled_elementwise_kernelINS0_13BinaryFunctorIN3c108BFloat16ES4_S4_ZZZNS0_21nextafter_kernel_cudaERNS_18TensorIteratorBaseEENKUlvE_clEvENKUlvE1_clEvEUlS4_S4_E_EESt5arrayIPcLm3EELi4E23TrivialOffsetCalculatorILi2EjESE_ILi1EjENS0_6memory15LoadWithoutCastENSH_16StoreWithoutCastEEEviT_T0_T2_T3_T4_T5_,"ax",@progbits
	.align	128
        .global         _ZN2at6native27unrolled_elementwise_kernelINS0_13BinaryFunctorIN3c108BFloat16ES4_S4_ZZZNS0_21nextafter_kernel_cudaERNS_18TensorIteratorBaseEENKUlvE_clEvENKUlvE1_clEvEUlS4_S4_E_EESt5arrayIPcLm3EELi4E23TrivialOffsetCalculatorILi2EjESE_ILi1EjENS0_6memory15LoadWithoutCastENSH_16StoreWithoutCastEEEviT_T0_T2_T3_T4_T5_
        .type           _ZN2at6native27unrolled_elementwise_kernelINS0_13BinaryFunctorIN3c108BFloat16ES4_S4_ZZZNS0_21nextafter_kernel_cudaERNS_18TensorIteratorBaseEENKUlvE_clEvENKUlvE1_clEvEUlS4_S4_E_EESt5arrayIPcLm3EELi4E23TrivialOffsetCalculatorILi2EjESE_ILi1EjENS0_6memory15LoadWithoutCastENSH_16StoreWithoutCastEEEviT_T0_T2_T3_T4_T5_,@function
        .size           _ZN2at6native27unrolled_elementwise_kernelINS0_13BinaryFunctorIN3c108BFloat16ES4_S4_ZZZNS0_21nextafter_kernel_cudaERNS_18TensorIteratorBaseEENKUlvE_clEvENKUlvE1_clEvEUlS4_S4_E_EESt5arrayIPcLm3EELi4E23TrivialOffsetCalculatorILi2EjESE_ILi1EjENS0_6memory15LoadWithoutCastENSH_16StoreWithoutCastEEEviT_T0_T2_T3_T4_T5_,(.L_x_31244 - _ZN2at6native27unrolled_elementwise_kernelINS0_13BinaryFunctorIN3c108BFloat16ES4_S4_ZZZNS0_21nextafter_kernel_cudaERNS_18TensorIteratorBaseEENKUlvE_clEvENKUlvE1_clEvEUlS4_S4_E_EESt5arrayIPcLm3EELi4E23TrivialOffsetCalculatorILi2EjESE_ILi1EjENS0_6memory15LoadWithoutCastENSH_16StoreWithoutCastEEEviT_T0_T2_T3_T4_T5_)
        .other          _ZN2at6native27unrolled_elementwise_kernelINS0_13BinaryFunctorIN3c108BFloat16ES4_S4_ZZZNS0_21nextafter_kernel_cudaERNS_18TensorIteratorBaseEENKUlvE_clEvENKUlvE1_clEvEUlS4_S4_E_EESt5arrayIPcLm3EELi4E23TrivialOffsetCalculatorILi2EjESE_ILi1EjENS0_6memory15LoadWithoutCastENSH_16StoreWithoutCastEEEviT_T0_T2_T3_T4_T5_,@"STO_CUDA_ENTRY STV_DEFAULT"
_ZN2at6native27unrolled_elementwise_kernelINS0_13BinaryFunctorIN3c108BFloat16ES4_S4_ZZZNS0_21nextafter_kernel_cudaERNS_18TensorIteratorBaseEENKUlvE_clEvENKUlvE1_clEvEUlS4_S4_E_EESt5arrayIPcLm3EELi4E23TrivialOffsetCalculatorILi2EjESE_ILi1EjENS0_6memory15LoadWithoutCastENSH_16StoreWithoutCastEEEviT_T0_T2_T3_T4_T5_:
.text._ZN2at6native27unrolled_elementwise_kernelINS0_13BinaryFunctorIN3c108BFloat16ES4_S4_ZZZNS0_21nextafter_kernel_cudaERNS_18TensorIteratorBaseEENKUlvE_clEvENKUlvE1_clEvEUlS4_S4_E_EESt5arrayIPcLm3EELi4E23TrivialOffsetCalculatorILi2EjESE_ILi1EjENS0_6memory15LoadWithoutCastENSH_16StoreWithoutCastEEEviT_T0_T2_T3_T4_T5_:
        /* <DEDUP_REMOVED lines=53> */
[----:B-----5:R-:W-:Y:S02]  /*0350*/  IMAD.U32 R3, R20, 0x10000, RZ ;  /* 0x0001000014037824 */ /* 0x020fe400078e00ff */
        /* <DEDUP_REMOVED lines=23> */
.L_x_24123:
        /* <DEDUP_REMOVED lines=9> */
.L_x_24122:
[----:B------:R-:W-:Y:S05]  /*0560*/  BSYNC.RECONVERGENT B0 ;  /* 0x0000000000007941 */ /* 0x000fea0003800200 */
.L_x_24121:
[----:B------:R-:W-:Y:S01]  /*0570*/  VIADD R3, R19, 0x80 ;  /* 0x0000008013037836 */ /* 0x000fe20000000000 */
[----:B------:R-:W-:Y:S04]  /*0580*/  BSSY.RECONVERGENT B0, `(.L_x_24124) ;  /* 0x0000025000007945 */ /* 0x000fe80003800200 */
[----:B------:R-:W-:-:S13]  /*0590*/  ISETP.GE.AND P0, PT, R3, R18, PT ;  /* 0x000000120300720c */ /* 0x000fda0003f06270 */
[----:B------:R-:W-:Y:S05]  /*05a0*/  @P0 BRA `(.L_x_24125) ;  /* 0x0000000000880947 */ /* 0x000fea0003800000 */
[----:B-----5:R-:W-:Y:S02]  /*05b0*/  IMAD.U32 R5, R22, 0x10000, RZ ;  /* 0x0001000016057824 */ /* 0x020fe400078e00ff */
        /* <DEDUP_REMOVED lines=23> */
.L_x_24127:
[----:B------:R-:W-:Y:S02]  /*0730*/  ISETP.NE.AND P0, PT, R5, RZ, PT ;  /* 0x000000ff0500720c */ /* 0x000fe40003f05270 */
[----:B------:R-:W-:-:S11]  /*0740*/  PRMT R22, R25, 0x7610, R22 ;  /* 0x0000761019167816 */ /* 0x000fd60000000016 */
[----:B------:R-:W-:Y:S05]  /*0750*/  @!P0 BRA `(.L_x_24125) ;  /* 0x00000000001c8947 */ /* 0x000fea0003800000 */
[----:B------:R-:W-:-:S04]  /*0760*/  LOP3.LUT R25, R25, 0x8000, RZ, 0xc0, !PT ;  /* 0x0000800019197812 */ /* 0x000fc800078ec0ff */
[----:B------:R-:W-:-:S04]  /*0770*/  LOP3.LUT R25, R25, 0x1, RZ, 0xfc, !PT ;  /* 0x0000000119197812 */ /* 0x000fc800078efcff */
[----:B------:R-:W-:Y:S01]  /*0780*/  PRMT R22, R25, 0x7610, R22 ;  /* 0x0000761019167816 */ /* 0x000fe20000000016 */
[----:B------:R-:W-:Y:S06]  /*0790*/  BRA `(.L_x_24125) ;  /* 0x00000000000c7947 */ /* 0x000fec0003800000 */
.L_x_24126:
[----:B------:R-:W-:-:S05]  /*07a0*/  FADD.FTZ R2, R5, R2 ;  /* 0x0000000205027221 */ /* 0x000fca0000010000 */
[----:B------:R-:W-:-:S04]  /*07b0*/  F2FP.BF16.F32.PACK_AB R2, RZ, R2 ;  /* 0x00000002ff02723e */ /* 0x000fc800000010ff */
[----:B------:R-:W-:-:S07]  /*07c0*/  PRMT R22, R2, 0x7610, R22 ;  /* 0x0000761002167816 */ /* 0x000fce0000000016 */
.L_x_24125:
[----:B------:R-:W-:Y:S05]  /*07d0*/  BSYNC.RECONVERGENT B0 ;  /* 0x0000000000007941 */ /* 0x000fea0003800200 */
.L_x_24124:
        /* <DEDUP_REMOVED lines=28> */
.L_x_24131:
[----:B------:R-:W-:Y:S02]  /*09a0*/  ISETP.NE.AND P0, PT, R5, RZ, PT ;  /* 0x000000ff0500720c */ /* 0x000fe40003f05270 */
[----:B------:R-:W-:-:S11]  /*09b0*/  PRMT R23, R24, 0x7610, R23 ;  /* 0x0000761018177816 */ /* 0x000fd60000000017 */
[----:B------:R-:W-:Y:S05]  /*09c0*/  @!P0 BRA `(.L_x_24129) ;  /* 0x00000000001c8947 */ /* 0x000fea0003800000 */
[----:B------:R-:W-:-:S04]  /*09d0*/  LOP3.LUT R24, R24, 0x8000, RZ, 0xc0, !PT ;  /* 0x0000800018187812 */ /* 0x000fc800078ec0ff */
[----:B------:R-:W-:-:S04]  /*09e0*/  LOP3.LUT R24, R24, 0x1, RZ, 0xfc, !PT ;  /* 0x0000000118187812 */ /* 0x000fc800078efcff */
[----:B------:R-:W-:Y:S01]  /*09f0*/  PRMT R23, R24, 0x7610, R23 ;  /* 0x0000761018177816 */ /* 0x000fe20000000017 */
[----:B------:R-:W-:Y:S06]  /*0a00*/  BRA `(.L_x_24129) ;  /* 0x00000000000c7947 */ /* 0x000fec0003800000 */
.L_x_24130:
[----:B------:R-:W-:-:S05]  /*0a10*/  FADD.FTZ R2, R5, R2 ;  /* 0x0000000205027221 */ /* 0x000fca0000010000 */
[----:B------:R-:W-:-:S04]  /*0a20*/  F2FP.BF16.F32.PACK_AB R2, RZ, R2 ;  /* 0x00000002ff02723e */ /* 0x000fc800000010ff */
[----:B------:R-:W-:-:S07]  /*0a30*/  PRMT R23, R2, 0x7610, R23 ;  /* 0x0000761002177816 */ /* 0x000fce0000000017 */
.L_x_24129:
[----:B------:R-:W-:Y:S05]  /*0a40*/  BSYNC.RECONVERGENT B0 ;  /* 0x0000000000007941 */ /* 0x000fea0003800200 */
.L_x_24128:
        /* <DEDUP_REMOVED lines=28> */
.L_x_24135:
[----:B------:R-:W-:Y:S02]  /*0c10*/  ISETP.NE.AND P0, PT, R5, RZ, PT ;  /* 0x000000ff0500720c */ /* 0x000fe40003f05270 */
[----:B------:R-:W-:-:S11]  /*0c20*/  PRMT R12, R13, 0x7610, R12 ;  /* 0x000076100d0c7816 */ /* 0x000fd6000000000c */
[----:B------:R-:W-:Y:S05]  /*0c30*/  @!P0 BRA `(.L_x_24133) ;  /* 0x00000000001c8947 */ /* 0x000fea0003800000 */
[----:B------:R-:W-:-:S04]  /*0c40*/  LOP3.LUT R13, R13, 0x8000, RZ, 0xc0, !PT ;  /* 0x000080000d0d7812 */ /* 0x000fc800078ec0ff */
[----:B------:R-:W-:-:S04]  /*0c50*/  LOP3.LUT R13, R13, 0x1, RZ, 0xfc, !PT ;  /* 0x000000010d0d7812 */ /* 0x000fc800078efcff */
[----:B------:R-:W-:Y:S01]  /*0c60*/  PRMT R12, R13, 0x7610, R12 ;  /* 0x000076100d0c7816 */ /* 0x000fe2000000000c */
[----:B------:R-:W-:Y:S06]  /*0c70*/  BRA `(.L_x_24133) ;  /* 0x00000000000c7947 */ /* 0x000fec0003800000 */
.L_x_24134:
[----:B------:R-:W-:-:S05]  /*0c80*/  FADD.FTZ R2, R5, R2 ;  /* 0x0000000205027221 */ /* 0x000fca0000010000 */
[----:B------:R-:W-:-:S04]  /*0c90*/  F2FP.BF16.F32.PACK_AB R2, RZ, R2 ;  /* 0x00000002ff02723e */ /* 0x000fc800000010ff */
[----:B------:R-:W-:-:S07]  /*0ca0*/  PRMT R12, R2, 0x7610, R12 ;  /* 0x00007610020c7816 */ /* 0x000fce000000000c */
.L_x_24133:
[----:B------:R-:W-:Y:S05]  /*0cb0*/  BSYNC.RECONVERGENT B0 ;  /* 0x0000000000007941 */ /* 0x000fea0003800200 */
.L_x_24132:
        /* <DEDUP_REMOVED lines=18> */
.L_x_24137:
[----:B------:R-:W-:Y:S05]  /*0de0*/  BSYNC.RECONVERGENT B0 ;  /* 0x0000000000007941 */ /* 0x000fea0003800200 */
.L_x_24136:
[----:B------:R-:W-:-:S13]  /*0df0*/  ISETP.GE.AND P0, PT, R19, R18, PT ;  /* 0x000000121300720c */ /* 0x000fda0003f06270 */
[----:B------:R-:W-:Y:S05]  /*0e00*/  @P0 EXIT ;  /* 0x000000000000094d */ /* 0x000fea0003800000 */
[----:B01----:R-:W0:Y:S01]  /*0e10*/  LDC.64 R2, c[0x0][0x388] ;  /* 0x0000e200ff027b82 */ /* 0x003e220000000a00 */
[----:B------:R-:W-:-:S04]  /*0e20*/  IMAD R19, R0, 0x200, R19 ;  /* 0x0000020000137824 */ /* 0x000fc800078e0213 */
[----:B0-----:R-:W-:-:S05]  /*0e30*/  IMAD.WIDE.U32 R2, R19, 0x2, R2 ;  /* 0x0000000213027825 */ /* 0x001fca00078e0002 */
[----:B------:R-:W-:Y:S01]  /*0e40*/  STG.E.U16 desc[UR4][R2.64], R12 ;  /* 0x0000000c02007986 */ /* 0x000fe2000c101504 */
[----:B------:R-:W-:Y:S05]  /*0e50*/  EXIT ;  /* 0x000000000000794d */ /* 0x000fea0003800000 */
.L_x_24138:
        /* <DEDUP_REMOVED lines=10> */
.L_x_31244:


//--------------------- .text._ZN2at6native29vectorized_elementwise_kernelILi2ENS0_13BinaryFunctorIN3c108BFloat16ES4_S4_ZZZNS0_21nextafter_kernel_cudaERNS_18TensorIteratorBaseEENKUlvE_clEvENKUlvE1_clEvEUlS4_S4_E_EESt5arrayIPcLm3EEEEviT0_T1_ --------------------------
	.section	.text._ZN2at6native29vectorized_elementwise_kernelILi2ENS0_13BinaryFunctorIN3c108BFloat16ES4_S4_ZZZNS0_21nextafter_kernel_cudaERNS_18TensorIteratorBaseEENKUlvE_clEvENKUlvE1_clEvEUlS4_S4_E_EESt5arrayIPcLm3EEEEviT0_T1_,"ax",@progbits
	.align	128
        .global         _ZN2at6native29vectorized_elementwise_kernelILi2ENS0_13BinaryFunctorIN3c108BFloat16ES4_S4_ZZZNS0_21nextafter_kernel_cudaERNS_18TensorIteratorBaseEENKUlvE_clEvENKUlvE1_clEvEUlS4_S4_E_EESt5arrayIPcLm3EEEEviT0_T1_
        .type           _ZN2at6native29vectorized_elementwise_kernelILi2ENS0_13BinaryFunctorIN3c108BFloat16ES4_S4_ZZZNS0_21nextafter_kernel_cudaERNS_18TensorIteratorBaseEENKUlvE_clEvENKUlvE1_clEvEUlS4_S4_E_EESt5arrayIPcLm3EEEEviT0_T1_,@function
        .size           _ZN2at6native29vectorized_elementwise_kernelILi2ENS0_13BinaryFunctorIN3c108BFloat16ES4_S4_ZZZNS0_21nextafter_kernel_cudaERNS_18TensorIteratorBaseEENKUlvE_clEvENKUlvE1_clEvEUlS4_S4_E_EESt5arrayIPcLm3EEEEviT0_T1_,(.L_x_31245 - _ZN2at6native29vectorized_elementwise_kernelILi2ENS0_13BinaryFunctorIN3c108BFloat16ES4_S4_ZZZNS0_21nextafter_kernel_cudaERNS_18TensorIteratorBaseEENKUlvE_clEvENKUlvE1_clEvEUlS4_S4_E_EESt5arrayIPcLm3EEEEviT0_T1_)
        .other          _ZN2at6native29vectorized_elementwise_kernelILi2ENS0_13BinaryFunctorIN3c108BFloat16ES4_S4_ZZZNS0_21nextafter_kernel_cudaERNS_18TensorIteratorBaseEENKUlvE_clEvENKUlvE1_clEvEUlS4_S4_E_EESt5arrayIPcLm3EEEEviT0_T1_,@"STO_CUDA_ENTRY STV_DEFAULT"
_ZN2at6native29vectorized_elementwise_kernelILi2ENS0_13BinaryFunctorIN3c108BFloat16ES4_S4_ZZZNS0_21nextafter_kernel_cudaERNS_18TensorIteratorBaseEENKUlvE_clEvENKUlvE1_clEvEUlS4_S4_E_EESt5arrayIPcLm3EEEEviT0_T1_:
.text._ZN2at6native29vectorized_elementwise_kernelILi2ENS0_13BinaryFunctorIN3c108BFloat16ES4_S4_ZZZNS0_21nextafter_kernel_cudaERNS_18TensorIteratorBaseEENKUlvE_clEvENKUlvE1_clEvEUlS4_S4_E_EESt5arrayIPcLm3EEEEviT0_T1_:
        /* <DEDUP_REMOVED lines=124> */
.L_x_24142:
        /* <DEDUP_REMOVED lines=8> */
.L_x_24141:
[----:B------:R-:W-:Y:S05]  /*0840*/  BSYNC.RECONVERGENT B0 ;  /* 0x0000000000007941 */ /* 0x000fea0003800200 */
.L_x_24140:
[----:B------:R-:W-:Y:S01]  /*0850*/  VIADD R12, R7, 0x80 ;  /* 0x00000080070c7836 */ /* 0x000fe20000000000 */
[----:B------:R-:W-:Y:S04]  /*0860*/  BSSY.RECONVERGENT B0, `(.L_x_24143) ;  /* 0x0000024000007945 */ /* 0x000fe80003800200 */
[----:B------:R-:W-:-:S13]  /*0870*/  ISETP.GE.U32.AND P0, PT, R12, R5, PT ;  /* 0x000000050c00720c */ /* 0x000fda0003f06070 */
        /* <DEDUP_REMOVED lines=24> */
.L_x_24146:
[----:B------:R-:W-:Y:S02]  /*0a00*/  ISETP.NE.AND P0, PT, R14, RZ, PT ;  /* 0x000000ff0e00720c */ /* 0x000fe40003f05270 */
[----:B------:R-:W-:-:S11]  /*0a10*/  PRMT R8, R11, 0x7610, R8 ;  /* 0x000076100b087816 */ /* 0x000fd60000000008 */
[----:B------:R-:W-:Y:S05]  /*0a20*/  @!P0 BRA `(.L_x_24144) ;  /* 0x00000000001c8947 */ /* 0x000fea0003800000 */
[----:B------:R-:W-:-:S04]  /*0a30*/  LOP3.LUT R11, R11, 0x8000, RZ, 0xc0, !PT ;  /* 0x000080000b0b7812 */ /* 0x000fc800078ec0ff */
[----:B------:R-:W-:-:S04]  /*0a40*/  LOP3.LUT R11, R11, 0x1, RZ, 0xfc, !PT ;  /* 0x000000010b0b7812 */ /* 0x000fc800078efcff */
[----:B------:R-:W-:Y:S01]  /*0a50*/  PRMT R8, R11, 0x7610, R8 ;  /* 0x000076100b087816 */ /* 0x000fe20000000008 */
[----:B------:R-:W-:Y:S06]  /*0a60*/  BRA `(.L_x_24144) ;  /* 0x00000000000c7947 */ /* 0x000fec0003800000 */
.L_x_24145:
[----:B------:R-:W-:-:S05]  /*0a70*/  FADD.FTZ R9, R14, R9 ;  /* 0x000000090e097221 */ /* 0x000fca0000010000 */
[----:B------:R-:W-:-:S04]  /*0a80*/  F2FP.BF16.F32.PACK_AB R9, RZ, R9 ;  /* 0x00000009ff09723e */ /* 0x000fc800000010ff */
[----:B------:R-:W-:-:S07]  /*0a90*/  PRMT R8, R9, 0x7610, R8 ;  /* 0x0000761009087816 */ /* 0x000fce0000000008 */
.L_x_24144:
[----:B------:R-:W-:Y:S05]  /*0aa0*/  BSYNC.RECONVERGENT B0 ;  /* 0x0000000000007941 */ /* 0x000fea0003800200 */
.L_x_24143:
        /* <DEDUP_REMOVED lines=28> */
.L_x_24150:
[----:B------:R-:W-:Y:S02]  /*0c70*/  ISETP.NE.AND P0, PT, R14, RZ, PT ;  /* 0x000000ff0e00720c */ /* 0x000fe40003f05270 */
[----:B------:R-:W-:-:S11]  /*0c80*/  PRMT R10, R21, 0x7610, R10 ;  /* 0x00007610150a7816 */ /* 0x000fd6000000000a */
[----:B------:R-:W-:Y:S05]  /*0c90*/  @!P0 BRA `(.L_x_24148) ;  /* 0x00000000001c8947 */ /* 0x000fea0003800000 */
[----:B------:R-:W-:-:S04]  /*0ca0*/  LOP3.LUT R21, R21, 0x8000, RZ, 0xc0, !PT ;  /* 0x0000800015157812 */ /* 0x000fc800078ec0ff */
[----:B------:R-:W-:-:S04]  /*0cb0*/  LOP3.LUT R21, R21, 0x1, RZ, 0xfc, !PT ;  /* 0x0000000115157812 */ /* 0x000fc800078efcff */
[----:B------:R-:W-:Y:S01]  /*0cc0*/  PRMT R10, R21, 0x7610, R10 ;  /* 0x00007610150a7816 */ /* 0x000fe2000000000a */
[----:B------:R-:W-:Y:S06]  /*0cd0*/  BRA `(.L_x_24148) ;  /* 0x00000000000c7947 */ /* 0x000fec0003800000 */
.L_x_24149:
[----:B------:R-:W-:-:S05]  /*0ce0*/  FADD.FTZ R9, R14, R9 ;  /* 0x000000090e097221 */ /* 0x000fca0000010000 */
[----:B------:R-:W-:-:S04]  /*0cf0*/  F2FP.BF16.F32.PACK_AB R9, RZ, R9 ;  /* 0x00000009ff09723e */ /* 0x000fc800000010ff */
[----:B------:R-:W-:-:S07]  /*0d00*/  PRMT R10, R9, 0x7610, R10 ;  /* 0x00007610090a7816 */ /* 0x000fce000000000a */
.L_x_24148:
[----:B------:R-:W-:Y:S05]  /*0d10*/  BSYNC.RECONVERGENT B0 ;  /* 0x0000000000007941 */ /* 0x000fea0003800200 */
.L_x_24147:
        /* <DEDUP_REMOVED lines=28> */
.L_x_24154:
[----:B------:R-:W-:Y:S02]  /*0ee0*/  ISETP.NE.AND P0, PT, R14, RZ, PT ;  /* 0x000000ff0e00720c */ /* 0x000fe40003f05270 */
[----:B------:R-:W-:-:S11]  /*0ef0*/  PRMT R20, R25, 0x7610, R20 ;  /* 0x0000761019147816 */ /* 0x000fd60000000014 */
[----:B------:R-:W-:Y:S05]  /*0f00*/  @!P0 BRA `(.L_x_24152) ;  /* 0x00000000001c8947 */ /* 0x000fea0003800000 */
[----:B------:R-:W-:-:S04]  /*0f10*/  LOP3.LUT R25, R25, 0x8000, RZ, 0xc0, !PT ;  /* 0x0000800019197812 */ /* 0x000fc800078ec0ff */
[----:B------:R-:W-:-:S04]  /*0f20*/  LOP3.LUT R25, R25, 0x1, RZ, 0xfc, !PT ;  /* 0x0000000119197812 */ /* 0x000fc800078efcff */
[----:B------:R-:W-:Y:S01]  /*0f30*/  PRMT R20, R25, 0x7610, R20 ;  /* 0x0000761019147816 */ /* 0x000fe20000000014 */
[----:B------:R-:W-:Y:S06]  /*0f40*/  BRA `(.L_x_24152) ;  /* 0x00000000000c7947 */ /* 0x000fec0003800000 */
.L_x_24153:
[----:B------:R-:W-:-:S05]  /*0f50*/  FADD.FTZ R9, R14, R9 ;  /* 0x000000090e097221 */ /* 0x000fca0000010000 */
[----:B------:R-:W-:-:S04]  /*0f60*/  F2FP.BF16.F32.PACK_AB R9, RZ, R9 ;  /* 0x00000009ff09723e */ /* 0x000fc800000010ff */
[----:B------:R-:W-:-:S07]  /*0f70*/  PRMT R20, R9, 0x7610, R20 ;  /* 0x0000761009147816 */ /* 0x000fce0000000014 */
.L_x_24152:
[----:B------:R-:W-:Y:S05]  /*0f80*/  BSYNC.RECONVERGENT B0 ;  /* 0x0000000000007941 */ /* 0x000fea0003800200 */
.L_x_24151:
        /* <DEDUP_REMOVED lines=28> */
.L_x_24158:
[----:B------:R-:W-:Y:S02]  /*1150*/  ISETP.NE.AND P0, PT, R14, RZ, PT ;  /* 0x000000ff0e00720c */ /* 0x000fe40003f05270 */
[----:B------:R-:W-:-:S11]  /*1160*/  PRMT R27, R0, 0x7610, R27 ;  /* 0x00007610001b7816 */ /* 0x000fd6000000001b */
[----:B------:R-:W-:Y:S05]  /*1170*/  @!P0 BRA `(.L_x_24156) ;  /* 0x00000000001c8947 */ /* 0x000fea0003800000 */
[----:B------:R-:W-:-:S04]  /*1180*/  LOP3.LUT R0, R0, 0x8000, RZ, 0xc0, !PT ;  /* 0x0000800000007812 */ /* 0x000fc800078ec0ff */
[----:B------:R-:W-:-:S04]  /*1190*/  LOP3.LUT R0, R0, 0x1, RZ, 0xfc, !PT ;  /* 0x0000000100007812 */ /* 0x000fc800078efcff */
[----:B------:R-:W-:Y:S01]  /*11a0*/  PRMT R27, R0, 0x7610, R27 ;  /* 0x00007610001b7816 */ /* 0x000fe2000000001b */
[----:B------:R-:W-:Y:S06]  /*11b0*/  BRA `(.L_x_24156) ;  /* 0x00000000000c7947 */ /* 0x000fec0003800000 */
.L_x_24157:
[----:B------:R-:W-:-:S05]  /*11c0*/  FADD.FTZ R9, R14, R9 ;  /* 0x000000090e097221 */ /* 0x000fca0000010000 */
[----:B------:R-:W-:-:S04]  /*11d0*/  F2FP.BF16.F32.PACK_AB R9, RZ, R9 ;  /* 0x00000009ff09723e */ /* 0x000fc800000010ff */
[----:B------:R-:W-:-:S07]  /*11e0*/  PRMT R27, R9, 0x7610, R27 ;  /* 0x00007610091b7816 */ /* 0x000fce000000001b */
.L_x_24156:
[----:B------:R-:W-:Y:S05]  /*11f0*/  BSYNC.RECONVERGENT B0 ;  /* 0x0000000000007941 */ /* 0x000fea0003800200 */
.L_x_24155:
[----:B-----5:R-:W-:Y:S01]  /*1200*/  VIADD R0, R7, 0x280 ;  /* 0x0000028007007836 */ /* 0x020fe20000000000 */
[----:B------:R-:W-:Y:S04]  /*1210*/  BSSY.RECONVERGENT B0, `(.L_x_24159) ;  /* 0x0000025000007945 */ /* 0x000fe80003800200 */
[----:B------:R-:W-:-:S13]  /*1220*/  ISETP.GE.U32.AND P0, PT, R0, R5, PT ;  /* 0x000000050000720c */ /* 0x000fda0003f06070 */
        /* <DEDUP_REMOVED lines=25> */
.L_x_24162:
[----:B------:R-:W-:Y:S02]  /*13c0*/  ISETP.NE.AND P0, PT, R9, RZ, PT ;  /* 0x000000ff0900720c */ /* 0x000fe40003f05270 */
[----:B------:R-:W-:-:S11]  /*13d0*/  PRMT R3, R2, 0x7610, R3 ;  /* 0x0000761002037816 */ /* 0x000fd60000000003 */
[----:B------:R-:W-:Y:S05]  /*13e0*/  @!P0 BRA `(.L_x_24160) ;  /* 0x00000000001c8947 */ /* 0x000fea0003800000 */
[----:B------:R-:W-:-:S04]  /*13f0*/  LOP3.LUT R2, R2, 0x8000, RZ, 0xc0, !PT ;  /* 0x0000800002027812 */ /* 0x000fc800078ec0ff */
[----:B------:R-:W-:-:S04]  /*1400*/  LOP3.LUT R2, R2, 0x1, RZ, 0xfc, !PT ;  /* 0x0000000102027812 */ /* 0x000fc800078efcff */
[----:B------:R-:W-:Y:S01]  /*1410*/  PRMT R3, R2, 0x7610, R3 ;  /* 0x0000761002037816 */ /* 0x000fe20000000003 */
[----:B------:R-:W-:Y:S06]  /*1420*/  BRA `(.L_x_24160) ;  /* 0x00000000000c7947 */ /* 0x000fec0003800000 */
.L_x_24161:
[----:B------:R-:W-:-:S05]  /*1430*/  FADD.FTZ R0, R9, R0 ;  /* 0x0000000009007221 */ /* 0x000fca0000010000 */
[----:B------:R-:W-:-:S04]  /*1440*/  F2FP.BF16.F32.PACK_AB R0, RZ, R0 ;  /* 0x00000000ff00723e */ /* 0x000fc800000010ff */
[----:B------:R-:W-:-:S07]  /*1450*/  PRMT R3, R0, 0x7610, R3 ;  /* 0x0000761000037816 */ /* 0x000fce0000000003 */
.L_x_24160:
[----:B------:R-:W-:Y:S05]  /*1460*/  BSYNC.RECONVERGENT B0 ;  /* 0x0000000000007941 */ /* 0x000fea0003800200 */
.L_x_24159:
[----:B------:R-:W-:Y:S01]  /*1470*/  VIADD R0, R7, 0x300 ;  /* 0x0000030007007836 */ /* 0x000fe20000000000 */
        /* <DEDUP_REMOVED lines=27> */
.L_x_24166:
[----:B------:R-:W-:Y:S02]  /*1630*/  ISETP.NE.AND P0, PT, R9, RZ, PT ;  /* 0x000000ff0900720c */ /* 0x000fe40003f05270 */
[----:B------:R-:W-:-:S11]  /*1640*/  PRMT R26, R29, 0x7610, R26 ;  /* 0x000076101d1a7816 */ /* 0x000fd6000000001a */
[----:B------:R-:W-:Y:S05]  /*1650*/  @!P0 BRA `(.L_x_24164) ;  /* 0x00000000001c8947 */ /* 0x000fea0003800000 */
[----:B------:R-:W-:-:S04]  /*1660*/  LOP3.LUT R29, R29, 0x8000, RZ, 0xc0, !PT ;  /* 0x000080001d1d7812 */ /* 0x000fc800078ec0ff */
[----:B------:R-:W-:-:S04]  /*1670*/  LOP3.LUT R29, R29, 0x1, RZ, 0xfc, !PT ;  /* 0x000000011d1d7812 */ /* 0x000fc800078efcff */
[----:B------:R-:W-:Y:S01]  /*1680*/  PRMT R26, R29, 0x7610, R26 ;  /* 0x000076101d1a7816 */ /* 0x000fe2000000001a */
[----:B------:R-:W-:Y:S06]  /*1690*/  BRA `(.L_x_24164) ;  /* 0x00000000000c7947 */ /* 0x000fec0003800000 */
.L_x_24165:
[----:B------:R-:W-:-:S05]  /*16a0*/  FADD.FTZ R0, R9, R0 ;  /* 0x0000000009007221 */ /* 0x000fca0000010000 */
[----:B------:R-:W-:-:S04]  /*16b0*/  F2FP.BF16.F32.PACK_AB R0, RZ, R0 ;  /* 0x00000000ff00723e */ /* 0x000fc800000010ff */
[----:B------:R-:W-:-:S07]  /*16c0*/  PRMT R26, R0, 0x7610, R26 ;  /* 0x00007610001a7816 */ /* 0x000fce000000001a */
.L_x_24164:
[----:B------:R-:W-:Y:S05]  /*16d0*/  BSYNC.RECONVERGENT B0 ;  /* 0x0000000000007941 */ /* 0x000fea0003800200 */
.L_x_24163:
        /* <DEDUP_REMOVED lines=28> */
.L_x_24170:
[----:B------:R-:W-:Y:S02]  /*18a0*/  ISETP.NE.AND P0, PT, R9, RZ, PT ;  /* 0x000000ff0900720c */ /* 0x000fe40003f05270 */
[----:B------:R-:W-:-:S11]  /*18b0*/  PRMT R22, R23, 0x7610, R22 ;  /* 0x0000761017167816 */ /* 0x000fd60000000016 */
[----:B------:R-:W-:Y:S05]  /*18c0*/  @!P0 BRA `(.L_x_24168) ;  /* 0x00000000001c8947 */ /* 0x000fea0003800000 */
[----:B------:R-:W-:-:S04]  /*18d0*/  LOP3.LUT R23, R23, 0x8000, RZ, 0xc0, !PT ;  /* 0x0000800017177812 */ /* 0x000fc800078ec0ff */
[----:B------:R-:W-:-:S04]  /*18e0*/  LOP3.LUT R23, R23, 0x1, RZ, 0xfc, !PT ;  /* 0x0000000117177812 */ /* 0x000fc800078efcff */
[----:B------:R-:W-:Y:S01]  /*18f0*/  PRMT R22, R23, 0x7610, R22 ;  /* 0x0000761017167816 */ /* 0x000fe20000000016 */
[----:B------:R-:W-:Y:S06]  /*1900*/  BRA `(.L_x_24168) ;  /* 0x00000000000c7947 */ /* 0x000fec0003800000 */
.L_x_24169:
[----:B------:R-:W-:-:S05]  /*1910*/  FADD.FTZ R0, R9, R0 ;  /* 0x0000000009007221 */ /* 0x000fca0000010000 */
[----:B------:R-:W-:-:S04]  /*1920*/  F2FP.BF16.F32.PACK_AB R0, RZ, R0 ;  /* 0x00000000ff00723e */ /* 0x000fc800000010ff */
[----:B------:R-:W-:-:S07]  /*1930*/  PRMT R22, R0, 0x7610, R22 ;  /* 0x0000761000167816 */ /* 0x000fce0000000016 */
.L_x_24168:
[----:B------:R-:W-:Y:S05]  /*1940*/  BSYNC.RECONVERGENT B0 ;  /* 0x0000000000007941 */ /* 0x000fea0003800200 */
.L_x_24167:
        /* <DEDUP_REMOVED lines=21> */
.L_x_24173:
[----:B------:R-:W-:-:S13]  /*1aa0*/  ISETP.GE.U32.AND P0, PT, R7, R5, PT ;  /* 0x000000050700720c */ /* 0x000fda0003f06070 */
[----:B------:R-:W-:Y:S05]  /*1ab0*/  @P0 BRA `(.L_x_24175) ;  /* 0x0000000000300947 */ /* 0x000fea0003800000 */
[----:B-1----:R-:W1:Y:S01]  /*1ac0*/  LDC.64 R8, c[0x0][0x388] ;  /* 0x0000e200ff087b82 */ /* 0x002e620000000a00 */
[----:B------:R-:W-:Y:S02]  /*1ad0*/  IMAD.IADD R11, R4, 0x1, R7 ;  /* 0x00000001040b7824 */ /* 0x000fe400078e0207 */
[----:B------:R-:W-:Y:S02]  /*1ae0*/  VIADD R7, R7, 0x80 ;  /* 0x0000008007077836 */ /* 0x000fe40000000000 */
[----:B-1----:R-:W-:-:S05]  /*1af0*/  IMAD.WIDE.U32 R8, R11, 0x2, R8 ;  /* 0x000000020b087825 */ /* 0x002fca00078e0008 */
[----:B------:R2:W-:Y:S02]  /*1b00*/  STG.E.U16 desc[UR4][R8.64], R20 ;  /* 0x0000001408007986 */ /* 0x0005e4000c101504 */
.L_x_24174:
[----:B------:R-:W-:-:S13]  /*1b10*/  ISETP.GE.U32.AND P0, PT, R7, R5, PT ;  /* 0x000000050700720c */ /* 0x000fda0003f06070 */
[----:B------:R-:W-:Y:S05]  /*1b20*/  @P0 BRA `(.L_x_24176) ;  /* 0x0000000000340947 */ /* 0x000fea0003800000 */
[----:B-12---:R-:W1:Y:S01]  /*1b30*/  LDC.64 R8, c[0x0][0x388] ;  /* 0x0000e200ff087b82 */ /* 0x006e620000000a00 */
[----:B------:R-:W-:Y:S02]  /*1b40*/  IMAD.IADD R11, R4, 0x1, R7 ;  /* 0x00000001040b7824 */ /* 0x000fe400078e0207 */
[----:B------:R-:W-:Y:S02]  /*1b50*/  VIADD R7, R7, 0x80 ;  /* 0x0000008007077836 */ /* 0x000fe40000000000 */
[----:B-1----:R-:W-:-:S05]  /*1b60*/  IMAD.WIDE.U32 R8, R11, 0x2, R8 ;  /* 0x000000020b087825 */ /* 0x002fca00078e0008 */
[----:B------:R2:W-:Y:S02]  /*1b70*/  STG.E.U16 desc[UR4][R8.64], R27 ;  /* 0x0000001b08007986 */ /* 0x0005e4000c101504 */
.L_x_24175:
        /* <DEDUP_REMOVED lines=8> */
.L_x_24176:
[----:B------:R-:W-:Y:S05]  /*1c00*/  BSYNC.RELIABLE B1 ;  /* 0x0000000000017941 */ /* 0x000fea0003800100 */
.L_x_24172:
[----:B------:R-:W-:-:S13]  /*1c10*/  ISETP.GE.U32.AND P0, PT, R7, R5, PT ;  /* 0x000000050700720c */ /* 0x000fda0003f06070 */
[----:B---3--:R-:W3:Y:S01]  /*1c20*/  @!P0 LDC.64 R2, c[0x0][0x388] ;  /* 0x0000e200ff028b82 */ /* 0x008ee20000000a00 */
[----:B--2---:R-:W-:Y:S02]  /*1c30*/  @!P0 IMAD.IADD R9, R4, 0x1, R7 ;  /* 0x0000000104098824 */ /* 0x004fe400078e0207 */
[----:B------:R-:W-:Y:S02]  /*1c40*/  @!P0 VIADD R7, R7, 0x80 ;  /* 0x0000008007078836 */ /* 0x000fe40000000000 */
[----:B---3--:R-:W-:-:S05]  /*1c50*/  @!P0 IMAD.WIDE.U32 R2, R9, 0x2, R2 ;  /* 0x0000000209028825 */ /* 0x008fca00078e0002 */
[----:B------:R3:W-:Y:S02]  /*1c60*/  @!P0 STG.E.U16 desc[UR4][R2.64], R26 ;  /* 0x0000001a02008986 */ /* 0x0007e4000c101504 */
.L_x_24177:
[----:B------:R-:W-:Y:S05]  /*1c70*/  BSYNC.RECONVERGENT B0 ;  /* 0x0000000000007941 */ /* 0x000fea0003800200 */
.L_x_24171:
        /* <DEDUP_REMOVED lines=8> */
.L_x_24139:
        /* <DEDUP_REMOVED lines=16> */
[----:B--2---:R-:W-:-:S05]  /*1e00*/  IMAD.U32 R13, R10, 0x10000, RZ ;  /* 0x000100000a0d7824 */ /* 0x004fca00078e00ff */
[----:B------:R-:W-:Y:S01]  /*1e10*/  FSETP.NAN.FTZ.AND P0, PT, R13, R13, PT ;  /* 0x0000000d0d00720b */ /* 0x000fe20003f18000 */
[----:B---3--:R-:W-:-:S05]  /*1e20*/  IMAD.U32 R16, R2, 0x10000, RZ ;  /* 0x0001000002107824 */ /* 0x008fca00078e00ff */
[----:B------:R-:W-:-:S04]  /*1e30*/  FSETP.NAN.FTZ.AND P1, PT, R16, R16, PT ;  /* 0x000000101000720b */ /* 0x000fc80003f38000 */
[----:B------:R-:W-:Y:S02]  /*1e40*/  PLOP3.LUT P0, PT, P0, P1, PT, 0x2, 0x20 ;  /* 0x000000000020781c */ /* 0x000fe40000702072 */
[----:B0-----:R-:W-:-:S11]  /*1e50*/  PRMT R6, R10, 0x7632, R6 ;  /* 0x000076320a067816 */ /* 0x001fd60000000006 */
[----:B------:R-:W-:-:S05]  /*1e60*/  @!P0 FADD.FTZ R13, R13, R16 ;  /* 0x000000100d0d8221 */ /* 0x000fca0000010000 */
[----:B------:R-:W-:Y:S02]  /*1e70*/  @!P0 F2FP.BF16.F32.PACK_AB R7, RZ, R13 ;  /* 0x0000000dff07823e */ /* 0x000fe400000010ff */
        /* <DEDUP_REMOVED lines=23> */
.L_x_24180:
        /* <DEDUP_REMOVED lines=8> */
.L_x_24179:
[----:B------:R-:W-:Y:S05]  /*2070*/  BSYNC.RECONVERGENT B0 ;  /* 0x0000000000007941 */ /* 0x000fea0003800200 */
.L_x_24178:
[----:B------:R-:W-:Y:S01]  /*2080*/  PRMT R17, R2, 0x7632, R17 ;  /* 0x0000763202117816 */ /* 0x000fe20000000011 */
[----:B------:R-:W-:Y:S01]  /*2090*/  IMAD.U32 R16, R6, 0x10000, RZ ;  /* 0x0001000006107824 */ /* 0x000fe200078e00ff */
[----:B------:R-:W-:Y:S03]  /*20a0*/  BSSY.RECONVERGENT B0, `(.L_x_24181) ;  /* 0x0000021000007945 */ /* 0x000fe60003800200 */
[----:B------:R-:W-:Y:S01]  /*20b0*/  IMAD.U32 R15, R17, 0x10000, RZ ;  /* 0x00010000110f7824 */ /* 0x000fe200078e00ff */
[----:B------:R-:W-:-:S04]  /*20c0*/  FSETP.NAN.FTZ.AND P0, PT, R16, R16, PT ;  /* 0x000000101000720b */ /* 0x000fc80003f18000 */
        /* <DEDUP_REMOVED lines=20> */
.L_x_24184:
[----:B------:R-:W-:Y:S02]  /*2210*/  ISETP.NE.AND P0, PT, R15, RZ, PT ;  /* 0x000000ff0f00720c */ /* 0x000fe40003f05270 */
[----:B------:R-:W-:-:S11]  /*2220*/  PRMT R6, R2, 0x7632, R6 ;  /* 0x0000763202067816 */ /* 0x000fd60000000006 */
[----:B------:R-:W-:Y:S05]  /*2230*/  @!P0 BRA `(.L_x_24183) ;  /* 0x00000000001c8947 */ /* 0x000fea0003800000 */
[----:B------:R-:W-:-:S04]  /*2240*/  LOP3.LUT R2, R17, 0x8000, RZ, 0xc0, !PT ;  /* 0x0000800011027812 */ /* 0x000fc800078ec0ff */
[----:B------:R-:W-:-:S04]  /*2250*/  LOP3.LUT R2, R2, 0x1, RZ, 0xfc, !PT ;  /* 0x0000000102027812 */ /* 0x000fc800078efcff */
[----:B------:R-:W-:Y:S01]  /*2260*/  PRMT R6, R2, 0x7610, R6 ;  /* 0x0000761002067816 */ /* 0x000fe20000000006 */
[----:B------:R-:W-:Y:S06]  /*2270*/  BRA `(.L_x_24183) ;  /* 0x00000000000c7947 */ /* 0x000fec0003800000 */
.L_x_24182:
[----:B------:R-:W-:-:S05]  /*2280*/  FADD.FTZ R15, R16, R15 ;  /* 0x0000000f100f7221 */ /* 0x000fca0000010000 */
[----:B------:R-:W-:-:S04]  /*2290*/  F2FP.BF16.F32.PACK_AB R15, RZ, R15 ;  /* 0x0000000fff0f723e */ /* 0x000fc800000010ff */
[----:B------:R-:W-:-:S07]  /*22a0*/  PRMT R6, R15, 0x7610, R6 ;  /* 0x000076100f067816 */ /* 0x000fce0000000006 */
.L_x_24183:
[----:B------:R-:W-:Y:S05]  /*22b0*/  BSYNC.RECONVERGENT B0 ;  /* 0x0000000000007941 */ /* 0x000fea0003800200 */
.L_x_24181:
[----:B------:R-:W-:Y:S01]  /*22c0*/  IMAD.U32 R15, R8, 0x10000, RZ ;  /* 0x00010000080f7824 */ /* 0x000fe200078e00ff */
[----:B------:R-:W-:Y:S01]  /*22d0*/  BSSY.RECONVERGENT B0, `(.L_x_24185) ;  /* 0x0000021000007945 */ /* 0x000fe20003800200 */
[----:B-----5:R-:W-:-:S03]  /*22e0*/  IMAD.U32 R2, R3, 0x10000, RZ ;  /* 0x0001000003027824 */ /* 0x020fc600078e00ff */
        /* <DEDUP_REMOVED lines=21> */
.L_x_24188:
[----:B------:R-:W-:Y:S02]  /*2440*/  ISETP.NE.AND P0, PT, R2, RZ, PT ;  /* 0x000000ff0200720c */ /* 0x000fe40003f05270 */
[----:B------:R-:W-:-:S11]  /*2450*/  PRMT R8, R3, 0x7610, R8 ;  /* 0x0000761003087816 */ /* 0x000fd60000000008 */
[----:B------:R-:W-:Y:S05]  /*2460*/  @!P0 BRA `(.L_x_24187) ;  /* 0x00000000001c8947 */ /* 0x000fea0003800000 */
[----:B------:R-:W-:-:S04]  /*2470*/  LOP3.LUT R2, R3, 0x8000, RZ, 0xc0, !PT ;  /* 0x0000800003027812 */ /* 0x000fc800078ec0ff */
[----:B------:R-:W-:-:S04]  /*2480*/  LOP3.LUT R2, R2, 0x1, RZ, 0xfc, !PT ;  /* 0x0000000102027812 */ /* 0x000fc800078efcff */
[----:B------:R-:W-:Y:S01]  /*2490*/  PRMT R8, R2, 0x7610, R8 ;  /* 0x0000761002087816 */ /* 0x000fe20000000008 */
[----:B------:R-:W-:Y:S06]  /*24a0*/  BRA `(.L_x_24187) ;  /* 0x00000000000c7947 */ /* 0x000fec0003800000 */
.L_x_24186:
[----:B------:R-:W-:-:S05]  /*24b0*/  FADD.FTZ R2, R15, R2 ;  /* 0x000000020f027221 */ /* 0x000fca0000010000 */
[----:B------:R-:W-:-:S04]  /*24c0*/  F2FP.BF16.F32.PACK_AB R2, RZ, R2 ;  /* 0x00000002ff02723e */ /* 0x000fc800000010ff */
[----:B------:R-:W-:-:S07]  /*24d0*/  PRMT R8, R2, 0x7610, R8 ;  /* 0x0000761002087816 */ /* 0x000fce0000000008 */
.L_x_24187:
[----:B------:R-:W-:Y:S05]  /*24e0*/  BSYNC.RECONVERGENT B0 ;  /* 0x0000000000007941 */ /* 0x000fea0003800200 */
.L_x_24185:
        /* <DEDUP_REMOVED lines=26> */
.L_x_24192:
[----:B------:R-:W-:Y:S02]  /*2690*/  ISETP.NE.AND P0, PT, R2, RZ, PT ;  /* 0x000000ff0200720c */ /* 0x000fe40003f05270 */
[----:B------:R-:W-:-:S11]  /*26a0*/  PRMT R7, R3, 0x7632, R7 ;  /* 0x0000763203077816 */ /* 0x000fd60000000007 */
[----:B------:R-:W-:Y:S05]  /*26b0*/  @!P0 BRA `(.L_x_24191) ;  /* 0x00000000001c8947 */ /* 0x000fea0003800000 */
[----:B------:R-:W-:-:S04]  /*26c0*/  LOP3.LUT R2, R16, 0x8000, RZ, 0xc0, !PT ;  /* 0x0000800010027812 */ /* 0x000fc800078ec0ff */
[----:B------:R-:W-:-:S04]  /*26d0*/  LOP3.LUT R2, R2, 0x1, RZ, 0xfc, !PT ;  /* 0x0000000102027812 */ /* 0x000fc800078efcff */
[----:B------:R-:W-:Y:S01]  /*26e0*/  PRMT R7, R2, 0x7610, R7 ;  /* 0x0000761002077816 */ /* 0x000fe20000000007 */
[----:B------:R-:W-:Y:S06]  /*26f0*/  BRA `(.L_x_24191) ;  /* 0x00000000000c7947 */ /* 0x000fec0003800000 */
.L_x_24190:
[----:B------:R-:W-:-:S05]  /*2700*/  FADD.FTZ R2, R15, R2 ;  /* 0x000000020f027221 */ /* 0x000fca0000010000 */
[----:B------:R-:W-:-:S04]  /*2710*/  F2FP.BF16.F32.PACK_AB R2, RZ, R2 ;  /* 0x00000002ff02723e */ /* 0x000fc800000010ff */
[----:B------:R-:W-:-:S07]  /*2720*/  PRMT R7, R2, 0x7610, R7 ;  /* 0x0000761002077816 */ /* 0x000fce0000000007 */
.L_x_24191:
[----:B------:R-:W-:Y:S05]  /*2730*/  BSYNC.RECONVERGENT B0 ;  /* 0x0000000000007941 */ /* 0x000fea0003800200 */
.L_x_24189:
[----:B------:R-:W-:Y:S01]  /*2740*/  IMAD.U32 R3, R10, 0x10000, RZ ;  /* 0x000100000a037824 */ /* 0x000fe200078e00ff */
        /* <DEDUP_REMOVED lines=24> */
.L_x_24196:
[----:B------:R-:W-:Y:S02]  /*28d0*/  ISETP.NE.AND P0, PT, R2, RZ, PT ;  /* 0x000000ff0200720c */ /* 0x000fe40003f05270 */
[----:B------:R-:W-:-:S11]  /*28e0*/  PRMT R10, R5, 0x7610, R10 ;  /* 0x00007610050a7816 */ /* 0x000fd6000000000a */
[----:B------:R-:W-:Y:S05]  /*28f0*/  @!P0 BRA `(.L_x_24195) ;  /* 0x00000000001c8947 */ /* 0x000fea0003800000 */
[----:B------:R-:W-:-:S04]  /*2900*/  LOP3.LUT R2, R5, 0x8000, RZ, 0xc0, !PT ;  /* 0x0000800005027812 */ /* 0x000fc800078ec0ff */
[----:B------:R-:W-:-:S04]  /*2910*/  LOP3.LUT R2, R2, 0x1, RZ, 0xfc, !PT ;  /* 0x0000000102027812 */ /* 0x000fc800078efcff */
[----:B------:R-:W-:Y:S01]  /*2920*/  PRMT R10, R2, 0x7610, R10 ;  /* 0x00007610020a7816 */ /* 0x000fe2000000000a */
[----:B------:R-:W-:Y:S06]  /*2930*/  BRA `(.L_x_24195) ;  /* 0x00000000000c7947 */ /* 0x000fec0003800000 */
.L_x_24194:
[----:B------:R-:W-:-:S05]  /*2940*/  FADD.FTZ R2, R3, R2 ;  /* 0x0000000203027221 */ /* 0x000fca0000010000 */
[----:B------:R-:W-:-:S04]  /*2950*/  F2FP.BF16.F32.PACK_AB R2, RZ, R2 ;  /* 0x00000002ff02723e */ /* 0x000fc800000010ff */
[----:B------:R-:W-:-:S07]  /*2960*/  PRMT R10, R2, 0x7610, R10 ;  /* 0x00007610020a7816 */ /* 0x000fce000000000a */
.L_x_24195:
[----:B------:R-:W-:Y:S05]  /*2970*/  BSYNC.RECONVERGENT B0 ;  /* 0x0000000000007941 */ /* 0x000fea0003800200 */
.L_x_24193:
        /* <DEDUP_REMOVED lines=26> */
.L_x_24200:
[----:B------:R-:W-:Y:S02]  /*2b20*/  ISETP.NE.AND P0, PT, R2, RZ, PT ;  /* 0x000000ff0200720c */ /* 0x000fe40003f05270 */
[----:B------:R-:W-:-:S11]  /*2b30*/  PRMT R9, R5, 0x7632, R9 ;  /* 0x0000763205097816 */ /* 0x000fd60000000009 */
[----:B------:R-:W-:Y:S05]  /*2b40*/  @!P0 BRA `(.L_x_24199) ;  /* 0x00000000001c8947 */ /* 0x000fea0003800000 */
[----:B------:R-:W-:-:S04]  /*2b50*/  LOP3.LUT R2, R16, 0x8000, RZ, 0xc0, !PT ;  /* 0x0000800010027812 */ /* 0x000fc800078ec0ff */
[----:B------:R-:W-:-:S04]  /*2b60*/  LOP3.LUT R2, R2, 0x1, RZ, 0xfc, !PT ;  /* 0x0000000102027812 */ /* 0x000fc800078efcff */
[----:B------:R-:W-:Y:S01]  /*2b70*/  PRMT R9, R2, 0x7610, R9 ;  /* 0x0000761002097816 */ /* 0x000fe20000000009 */
[----:B------:R-:W-:Y:S06]  /*2b80*/  BRA `(.L_x_24199) ;  /* 0x00000000000c7947 */ /* 0x000fec0003800000 */
.L_x_24198:
[----:B------:R-:W-:-:S05]  /*2b90*/  FADD.FTZ R2, R3, R2 ;  /* 0x0000000203027221 */ /* 0x000fca0000010000 */
[----:B------:R-:W-:-:S04]  /*2ba0*/  F2FP.BF16.F32.PACK_AB R2, RZ, R2 ;  /* 0x00000002ff02723e */ /* 0x000fc800000010ff */
[----:B------:R-:W-:-:S07]  /*2bb0*/  PRMT R9, R2, 0x7610, R9 ;  /* 0x0000761002097816 */ /* 0x000fce0000000009 */
.L_x_24199:
[----:B------:R-:W-:Y:S05]  /*2bc0*/  BSYNC.RECONVERGENT B0 ;  /* 0x0000000000007941 */ /* 0x000fea0003800200 */
.L_x_24197:
        /* <DEDUP_REMOVED lines=25> */
.L_x_24204:
[----:B------:R-:W-:Y:S02]  /*2d60*/  ISETP.NE.AND P0, PT, R2, RZ, PT ;  /* 0x000000ff0200720c */ /* 0x000fe40003f05270 */
[----:B------:R-:W-:-:S11]  /*2d70*/  PRMT R14, R11, 0x7610, R14 ;  /* 0x000076100b0e7816 */ /* 0x000fd6000000000e */
[----:B------:R-:W-:Y:S05]  /*2d80*/  @!P0 BRA `(.L_x_24203) ;  /* 0x00000000001c8947 */ /* 0x000fea0003800000 */
[----:B------:R-:W-:-:S04]  /*2d90*/  LOP3.LUT R2, R11, 0x8000, RZ, 0xc0, !PT ;  /* 0x000080000b027812 */ /* 0x000fc800078ec0ff */
[----:B------:R-:W-:-:S04]  /*2da0*/  LOP3.LUT R2, R2, 0x1, RZ, 0xfc, !PT ;  /* 0x0000000102027812 */ /* 0x000fc800078efcff */
[----:B------:R-:W-:Y:S01]  /*2db0*/  PRMT R14, R2, 0x7610, R14 ;  /* 0x00007610020e7816 */ /* 0x000fe2000000000e */
[----:B------:R-:W-:Y:S06]  /*2dc0*/  BRA `(.L_x_24203) ;  /* 0x00000000000c7947 */ /* 0x000fec0003800000 */
.L_x_24202:
[----:B------:R-:W-:-:S05]  /*2dd0*/  FADD.FTZ R2, R3, R2 ;  /* 0x0000000203027221 */ /* 0x000fca0000010000 */
[----:B------:R-:W-:-:S04]  /*2de0*/  F2FP.BF16.F32.PACK_AB R2, RZ, R2 ;  /* 0x00000002ff02723e */ /* 0x000fc800000010ff */
[----:B------:R-:W-:-:S07]  /*2df0*/  PRMT R14, R2, 0x7610, R14 ;  /* 0x00007610020e7816 */ /* 0x000fce000000000e */
.L_x_24203:
[----:B------:R-:W-:Y:S05]  /*2e00*/  BSYNC.RECONVERGENT B0 ;  /* 0x0000000000007941 */ /* 0x000fea0003800200 */
.L_x_24201:
        /* <DEDUP_REMOVED lines=26> */
.L_x_24208:
[----:B------:R-:W-:Y:S02]  /*2fb0*/  ISETP.NE.AND P0, PT, R2, RZ, PT ;  /* 0x000000ff0200720c */ /* 0x000fe40003f05270 */
[----:B------:R-:W-:-:S11]  /*2fc0*/  PRMT R12, R11, 0x7632, R12 ;  /* 0x000076320b0c7816 */ /* 0x000fd6000000000c */
[----:B------:R-:W-:Y:S05]  /*2fd0*/  @!P0 BRA `(.L_x_24207) ;  /* 0x00000000001c8947 */ /* 0x000fea0003800000 */
[----:B------:R-:W-:-:S04]  /*2fe0*/  LOP3.LUT R2, R5, 0x8000, RZ, 0xc0, !PT ;  /* 0x0000800005027812 */ /* 0x000fc800078ec0ff */
[----:B------:R-:W-:-:S04]  /*2ff0*/  LOP3.LUT R2, R2, 0x1, RZ, 0xfc, !PT ;  /* 0x0000000102027812 */ /* 0x000fc800078efcff */
[----:B------:R-:W-:Y:S01]  /*3000*/  PRMT R12, R2, 0x7610, R12 ;  /* 0x00007610020c7816 */ /* 0x000fe2000000000c */
[----:B------:R-:W-:Y:S06]  /*3010*/  BRA `(.L_x_24207) ;  /* 0x00000000000c7947 */ /* 0x000fec0003800000 */
.L_x_24206:
[----:B------:R-:W-:-:S05]  /*3020*/  FADD.FTZ R2, R3, R2 ;  /* 0x0000000203027221 */ /* 0x000fca0000010000 */
[----:B------:R-:W-:-:S04]  /*3030*/  F2FP.BF16.F32.PACK_AB R2, RZ, R2 ;  /* 0x00000002ff02723e */ /* 0x000fc800000010ff */
[----:B------:R-:W-:-:S07]  /*3040*/  PRMT R12, R2, 0x7610, R12 ;  /* 0x00007610020c7816 */ /* 0x000fce000000000c */
.L_x_24207:
[----:B------:R-:W-:Y:S05]  /*3050*/  BSYNC.RECONVERGENT B0 ;  /* 0x0000000000007941 */ /* 0x000fea0003800200 */
.L_x_24205:
        /* <DEDUP_REMOVED lines=12> */
.L_x_24209:
        /* <DEDUP_REMOVED lines=14> */
.L_x_31245:


//--------------------- .text._ZN2at6native29vectorized_elementwise_kernelILi4ENS0_13BinaryFunctorIN3c108BFloat16ES4_S4_ZZZNS0_21nextafter_kernel_cudaERNS_18TensorIteratorBaseEENKUlvE_clEvENKUlvE1_clEvEUlS4_S4_E_EESt5arrayIPcLm3EEEEviT0_T1_ --------------------------
	.section	.text._ZN2at6native29vectorized_elementwise_kernelILi4ENS0_13BinaryFunctorIN3c108BFloat16ES4_S4_ZZZNS0_21nextafter_kernel_cudaERNS_18TensorIteratorBaseEENKUlvE_clEvENKUlvE1_clEvEUlS4_S4_E_EESt5arrayIPcLm3EEEEviT0_T1_,"ax",@progbits
	.align	128
        .global         _ZN2at6native29vectorized_elementwise_kernelILi4ENS0_13BinaryFunctorIN3c108BFloat16ES4_S4_ZZZNS0_21nextafter_kernel_cudaERNS_18TensorIteratorBaseEENKUlvE_clEvENKUlvE1_clEvEUlS4_S4_E_EESt5arrayIPcLm3EEEEviT0_T1_
        .type           _ZN2at6native29vectorized_elementwise_kernelILi4ENS0_13BinaryFunctorIN3c108BFloat16ES4_S4_ZZZNS0_21nextafter_kernel_cudaERNS_18TensorIteratorBaseEENKUlvE_clEvENKUlvE1_clEvEUlS4_S4_E_EESt5arrayIPcLm3EEEEviT0_T1_,@function
        .size           _ZN2at6native29vectorized_elementwise_kernelILi4ENS0_13BinaryFunctorIN3c108BFloat16ES4_S4_ZZZNS0_21nextafter_kernel_cudaERNS_18TensorIteratorBaseEENKUlvE_clEvENKUlvE1_clEvEUlS4_S4_E_EESt5arrayIPcLm3EEEEviT0_T1_,(.L_x_31246 - _ZN2at6native29vectorized_elementwise_kernelILi4ENS0_13BinaryFunctorIN3c108BFloat16ES4_S4_ZZZNS0_21nextafter_kernel_cudaERNS_18TensorIteratorBaseEENKUlvE_clEvENKUlvE1_clEvEUlS4_S4_E_EESt5arrayIPcLm3EEEEviT0_T1_)
        .other          _ZN2at6native29vectorized_elementwise_kernelILi4ENS0_13BinaryFunctorIN3c108BFloat16ES4_S4_ZZZNS0_21nextafter_kernel_cudaERNS_18TensorIteratorBaseEENKUlvE_clEvENKUlvE1_clEvEUlS4_S4_E_EESt5arrayIPcLm3EEEEviT0_T1_,@"STO_CUDA_ENTRY STV_DEFAULT"
_ZN2at6native29vectorized_elementwise_kernelILi4ENS0_13BinaryFunctorIN3c108BFloat16ES4_S4_ZZZNS0_21nextafter_kernel_cudaERNS_18TensorIteratorBaseEENKUlvE_clEvENKUlvE1_clEvEUlS4_S4_E_EESt5arrayIPcLm3EEEEviT0_T1_:
.text._ZN2at6native29vectorized_elementwise_kernelILi4ENS0_13BinaryFunctorIN3c108BFloat16ES4_S4_ZZZNS0_21nextafter_kernel_cudaERNS_18TensorIteratorBaseEENKUlvE_clEvENKUlvE1_clEvEUlS4_S4_E_EESt5arrayIPcLm3EEEEviT0_T1_:
        /* <DEDUP_REMOVED lines=124> */
.L_x_24213:
        /* <DEDUP_REMOVED lines=8> */
.L_x_24212:
[----:B------:R-:W-:Y:S05]  /*0840*/  BSYNC.RECONVERGENT B0 ;  /* 0x0000000000007941 */ /* 0x000fea0003800200 */
.L_x_24211:
        /* <DEDUP_REMOVED lines=27> */
.L_x_24217:
[----:B------:R-:W-:Y:S02]  /*0a00*/  ISETP.NE.AND P0, PT, R14, RZ, PT ;  /* 0x000000ff0e00720c */ /* 0x000fe40003f05270 */
[----:B------:R-:W-:-:S11]  /*0a10*/  PRMT R8, R11, 0x7610, R8 ;  /* 0x000076100b087816 */ /* 0x000fd60000000008 */
[----:B------:R-:W-:Y:S05]  /*0a20*/  @!P0 BRA `(.L_x_24215) ;  /* 0x00000000001c8947 */ /* 0x000fea0003800000 */
[----:B------:R-:W-:-:S04]  /*0a30*/  LOP3.LUT R11, R11, 0x8000, RZ, 0xc0, !PT ;  /* 0x000080000b0b7812 */ /* 0x000fc800078ec0ff */
[----:B------:R-:W-:-:S04]  /*0a40*/  LOP3.LUT R11, R11, 0x1, RZ, 0xfc, !PT ;  /* 0x000000010b0b7812 */ /* 0x000fc800078efcff */
[----:B------:R-:W-:Y:S01]  /*0a50*/  PRMT R8, R11, 0x7610, R8 ;  /* 0x000076100b087816 */ /* 0x000fe20000000008 */
[----:B------:R-:W-:Y:S06]  /*0a60*/  BRA `(.L_x_24215) ;  /* 0x00000000000c7947 */ /* 0x000fec0003800000 */
.L_x_24216:
[----:B------:R-:W-:-:S05]  /*0a70*/  FADD.FTZ R9, R14, R9 ;  /* 0x000000090e097221 */ /* 0x000fca0000010000 */
[----:B------:R-:W-:-:S04]  /*0a80*/  F2FP.BF16.F32.PACK_AB R9, RZ, R9 ;  /* 0x00000009ff09723e */ /* 0x000fc800000010ff */
[----:B------:R-:W-:-:S07]  /*0a90*/  PRMT R8, R9, 0x7610, R8 ;  /* 0x0000761009087816 */ /* 0x000fce0000000008 */
.L_x_24215:
[----:B------:R-:W-:Y:S05]  /*0aa0*/  BSYNC.RECONVERGENT B0 ;  /* 0x0000000000007941 */ /* 0x000fea0003800200 */
.L_x_24214:
        /* <DEDUP_REMOVED lines=28> */
.L_x_24221:
[----:B------:R-:W-:Y:S02]  /*0c70*/  ISETP.NE.AND P0, PT, R14, RZ, PT ;  /* 0x000000ff0e00720c */ /* 0x000fe40003f05270 */
[----:B------:R-:W-:-:S11]  /*0c80*/  PRMT R10, R21, 0x7610, R10 ;  /* 0x00007610150a7816 */ /* 0x000fd6000000000a */
[----:B------:R-:W-:Y:S05]  /*0c90*/  @!P0 BRA `(.L_x_24219) ;  /* 0x00000000001c8947 */ /* 0x000fea0003800000 */
[----:B------:R-:W-:-:S04]  /*0ca0*/  LOP3.LUT R21, R21, 0x8000, RZ, 0xc0, !PT ;  /* 0x0000800015157812 */ /* 0x000fc800078ec0ff */
[----:B------:R-:W-:-:S04]  /*0cb0*/  LOP3.LUT R21, R21, 0x1, RZ, 0xfc, !PT ;  /* 0x0000000115157812 */ /* 0x000fc800078efcff */
[----:B------:R-:W-:Y:S01]  /*0cc0*/  PRMT R10, R21, 0x7610, R10 ;  /* 0x00007610150a7816 */ /* 0x000fe2000000000a */
[----:B------:R-:W-:Y:S06]  /*0cd0*/  BRA `(.L_x_24219) ;  /* 0x00000000000c7947 */ /* 0x000fec0003800000 */
.L_x_24220:
[----:B------:R-:W-:-:S05]  /*0ce0*/  FADD.FTZ R9, R14, R9 ;  /* 0x000000090e097221 */ /* 0x000fca0000010000 */
[----:B------:R-:W-:-:S04]  /*0cf0*/  F2FP.BF16.F32.PACK_AB R9, RZ, R9 ;  /* 0x00000009ff09723e */ /* 0x000fc800000010ff */
[----:B------:R-:W-:-:S07]  /*0d00*/  PRMT R10, R9, 0x7610, R10 ;  /* 0x00007610090a7816 */ /* 0x000fce000000000a */
.L_x_24219:
[----:B------:R-:W-:Y:S05]  /*0d10*/  BSYNC.RECONVERGENT B0 ;  /* 0x0000000000007941 */ /* 0x000fea0003800200 */
.L_x_24218:
        /* <DEDUP_REMOVED lines=28> */
.L_x_24225:
[----:B------:R-:W-:Y:S02]  /*0ee0*/  ISETP.NE.AND P0, PT, R14, RZ, PT ;  /* 0x000000ff0e00720c */ /* 0x000fe40003f05270 */
[----:B------:R-:W-:-:S11]  /*0ef0*/  PRMT R20, R25, 0x7610, R20 ;  /* 0x0000761019147816 */ /* 0x000fd60000000014 */
[----:B------:R-:W-:Y:S05]  /*0f00*/  @!P0 BRA `(.L_x_24223) ;  /* 0x00000000001c8947 */ /* 0x000fea0003800000 */
[----:B------:R-:W-:-:S04]  /*0f10*/  LOP3.LUT R25, R25, 0x8000, RZ, 0xc0, !PT ;  /* 0x0000800019197812 */ /* 0x000fc800078ec0ff */
[----:B------:R-:W-:-:S04]  /*0f20*/  LOP3.LUT R25, R25, 0x1, RZ, 0xfc, !PT ;  /* 0x0000000119197812 */ /* 0x000fc800078efcff */
[----:B------:R-:W-:Y:S01]  /*0f30*/  PRMT R20, R25, 0x7610, R20 ;  /* 0x0000761019147816 */ /* 0x000fe20000000014 */
[----:B------:R-:W-:Y:S06]  /*0f40*/  BRA `(.L_x_24223) ;  /* 0x00000000000c7947 */ /* 0x000fec0003800000 */
.L_x_24224:
[----:B------:R-:W-:-:S05]  /*0f50*/  FADD.FTZ R9, R14, R9 ;  /* 0x000000090e097221 */ /* 0x000fca0000010000 */
[----:B------:R-:W-:-:S04]  /*0f60*/  F2FP.BF16.F32.PACK_AB R9, RZ, R9 ;  /* 0x00000009ff09723e */ /* 0x000fc800000010ff */
[----:B------:R-:W-:-:S07]  /*0f70*/  PRMT R20, R9, 0x7610, R20 ;  /* 0x0000761009147816 */ /* 0x000fce0000000014 */
.L_x_24223:
[----:B------:R-:W-:Y:S05]  /*0f80*/  BSYNC.RECONVERGENT B0 ;  /* 0x0000000000007941 */ /* 0x000fea0003800200 */
.L_x_24222:
        /* <DEDUP_REMOVED lines=28> */
.L_x_24229:
[----:B------:R-:W-:Y:S02]  /*1150*/  ISETP.NE.AND P0, PT, R14, RZ, PT ;  /* 0x000000ff0e00720c */ /* 0x000fe40003f05270 */
[----:B------:R-:W-:-:S11]  /*1160*/  PRMT R27, R0, 0x7610, R27 ;  /* 0x00007610001b7816 */ /* 0x000fd6000000001b */
[----:B------:R-:W-:Y:S05]  /*1170*/  @!P0 BRA `(.L_x_24227) ;  /* 0x00000000001c8947 */ /* 0x000fea0003800000 */
[----:B------:R-:W-:-:S04]  /*1180*/  LOP3.LUT R0, R0, 0x8000, RZ, 0xc0, !PT ;  /* 0x0000800000007812 */ /* 0x000fc800078ec0ff */
[----:B------:R-:W-:-:S04]  /*1190*/  LOP3.LUT R0, R0, 0x1, RZ, 0xfc, !PT ;  /* 0x0000000100007812 */ /* 0x000fc800078efcff */
[----:B------:R-:W-:Y:S01]  /*11a0*/  PRMT R27, R0, 0x7610, R27 ;  /* 0x00007610001b7816 */ /* 0x000fe2000000001b */
[----:B------:R-:W-:Y:S06]  /*11b0*/  BRA `(.L_x_24227) ;  /* 0x00000000000c7947 */ /* 0x000fec0003800000 */
.L_x_24228:
[----:B------:R-:W-:-:S05]  /*11c0*/  FADD.FTZ R9, R14, R9 ;  /* 0x000000090e097221 */ /* 0x000fca0000010000 */
[----:B------:R-:W-:-:S04]  /*11d0*/  F2FP.BF16.F32.PACK_AB R9, RZ, R9 ;  /* 0x00000009ff09723e */ /* 0x000fc800000010ff */
[----:B------:R-:W-:-:S07]  /*11e0*/  PRMT R27, R9, 0x7610, R27 ;  /* 0x00007610091b7816 */ /* 0x000fce000000001b */
.L_x_24227:
[----:B------:R-:W-:Y:S05]  /*11f0*/  BSYNC.RECONVERGENT B0 ;  /* 0x0000000000007941 */ /* 0x000fea0003800200 */
.L_x_24226:
        /* <DEDUP_REMOVED lines=28> */
.L_x_24233:
[----:B------:R-:W-:Y:S02]  /*13c0*/  ISETP.NE.AND P0, PT, R9, RZ, PT ;  /* 0x000000ff0900720c */ /* 0x000fe40003f05270 */
[----:B------:R-:W-:-:S11]  /*13d0*/  PRMT R3, R2, 0x7610, R3 ;  /* 0x0000761002037816 */ /* 0x000fd60000000003 */
[----:B------:R-:W-:Y:S05]  /*13e0*/  @!P0 BRA `(.L_x_24231) ;  /* 0x00000000001c8947 */ /* 0x000fea0003800000 */
[----:B------:R-:W-:-:S04]  /*13f0*/  LOP3.LUT R2, R2, 0x8000, RZ, 0xc0, !PT ;  /* 0x0000800002027812 */ /* 0x000fc800078ec0ff */
[----:B------:R-:W-:-:S04]  /*1400*/  LOP3.LUT R2, R2, 0x1, RZ, 0xfc, !PT ;  /* 0x0000000102027812 */ /* 0x000fc800078efcff */
[----:B------:R-:W-:Y:S01]  /*1410*/  PRMT R3, R2, 0x7610, R3 ;  /* 0x0000761002037816 */ /* 0x000fe20000000003 */
[----:B------:R-:W-:Y:S06]  /*1420*/  BRA `(.L_x_24231) ;  /* 0x00000000000c7947 */ /* 0x000fec0003800000 */
.L_x_24232:
[----:B------:R-:W-:-:S05]  /*1430*/  FADD.FTZ R0, R9, R0 ;  /* 0x0000000009007221 */ /* 0x000fca0000010000 */
[----:B------:R-:W-:-:S04]  /*1440*/  F2FP.BF16.F32.PACK_AB R0, RZ, R0 ;  /* 0x00000000ff00723e */ /* 0x000fc800000010ff */
[----:B------:R-:W-:-:S07]  /*1450*/  PRMT R3, R0, 0x7610, R3 ;  /* 0x0000761000037816 */ /* 0x000fce0000000003 */
.L_x_24231:
[----:B------:R-:W-:Y:S05]  /*1460*/  BSYNC.RECONVERGENT B0 ;  /* 0x0000000000007941 */ /* 0x000fea0003800200 */
.L_x_24230:
        /* <DEDUP_REMOVED lines=28> */
.L_x_24237:
[----:B------:R-:W-:Y:S02]  /*1630*/  ISETP.NE.AND P0, PT, R9, RZ, PT ;  /* 0x000000ff0900720c */ /* 0x000fe40003f05270 */
[----:B------:R-:W-:-:S11]  /*1640*/  PRMT R26, R29, 0x7610, R26 ;  /* 0x000076101d1a7816 */ /* 0x000fd6000000001a */
[----:B------:R-:W-:Y:S05]  /*1650*/  @!P0 BRA `(.L_x_24235) ;  /* 0x00000000001c8947 */ /* 0x000fea0003800000 */
[----:B------:R-:W-:-:S04]  /*1660*/  LOP3.LUT R29, R29, 0x8000, RZ, 0xc0, !PT ;  /* 0x000080001d1d7812 */ /* 0x000fc800078ec0ff */
[----:B------:R-:W-:-:S04]  /*1670*/  LOP3.LUT R29, R29, 0x1, RZ, 0xfc, !PT ;  /* 0x000000011d1d7812 */ /* 0x000fc800078efcff */
[----:B------:R-:W-:Y:S01]  /*1680*/  PRMT R26, R29, 0x7610, R26 ;  /* 0x000076101d1a7816 */ /* 0x000fe2000000001a */
[----:B------:R-:W-:Y:S06]  /*1690*/  BRA `(.L_x_24235) ;  /* 0x00000000000c7947 */ /* 0x000fec0003800000 */
.L_x_24236:
[----:B------:R-:W-:-:S05]  /*16a0*/  FADD.FTZ R0, R9, R0 ;  /* 0x0000000009007221 */ /* 0x000fca0000010000 */
[----:B------:R-:W-:-:S04]  /*16b0*/  F2FP.BF16.F32.PACK_AB R0, RZ, R0 ;  /* 0x00000000ff00723e */ /* 0x000fc800000010ff */
[----:B------:R-:W-:-:S07]  /*16c0*/  PRMT R26, R0, 0x7610, R26 ;  /* 0x00007610001a7816 */ /* 0x000fce000000001a */
.L_x_24235:
[----:B------:R-:W-:Y:S05]  /*16d0*/  BSYNC.RECONVERGENT B0 ;  /* 0x0000000000007941 */ /* 0x000fea0003800200 */
.L_x_24234:
        /* <DEDUP_REMOVED lines=28> */
.L_x_24241:
[----:B------:R-:W-:Y:S02]  /*18a0*/  ISETP.NE.AND P0, PT, R9, RZ, PT ;  /* 0x000000ff0900720c */ /* 0x000fe40003f05270 */
[----:B------:R-:W-:-:S11]  /*18b0*/  PRMT R22, R23, 0x7610, R22 ;  /* 0x0000761017167816 */ /* 0x000fd60000000016 */
[----:B------:R-:W-:Y:S05]  /*18c0*/  @!P0 BRA `(.L_x_24239) ;  /* 0x00000000001c8947 */ /* 0x000fea0003800000 */
[----:B------:R-:W-:-:S04]  /*18d0*/  LOP3.LUT R23, R23, 0x8000, RZ, 0xc0, !PT ;  /* 0x0000800017177812 */ /* 0x000fc800078ec0ff */
[----:B------:R-:W-:-:S04]  /*18e0*/  LOP3.LUT R23, R23, 0x1, RZ, 0xfc, !PT ;  /* 0x0000000117177812 */ /* 0x000fc800078efcff */
[----:B------:R-:W-:Y:S01]  /*18f0*/  PRMT R22, R23, 0x7610, R22 ;  /* 0x0000761017167816 */ /* 0x000fe20000000016 */
[----:B------:R-:W-:Y:S06]  /*1900*/  BRA `(.L_x_24239) ;  /* 0x00000000000c7947 */ /* 0x000fec0003800000 */
.L_x_24240:
[----:B------:R-:W-:-:S05]  /*1910*/  FADD.FTZ R0, R9, R0 ;  /* 0x0000000009007221 */ /* 0x000fca0000010000 */
[----:B------:R-:W-:-:S04]  /*1920*/  F2FP.BF16.F32.PACK_AB R0, RZ, R0 ;  /* 0x00000000ff00723e */ /* 0x000fc800000010ff */
[----:B------:R-:W-:-:S07]  /*1930*/  PRMT R22, R0, 0x7610, R22 ;  /* 0x0000761000167816 */ /* 0x000fce0000000016 */
.L_x_24239:
[----:B------:R-:W-:Y:S05]  /*1940*/  BSYNC.RECONVERGENT B0 ;  /* 0x0000000000007941 */ /* 0x000fea0003800200 */
.L_x_24238:
        /* <DEDUP_REMOVED lines=21> */
.L_x_24244:
[----:B------:R-:W-:-:S13]  /*1aa0*/  ISETP.GE.U32.AND P0, PT, R7, R5, PT ;  /* 0x000000050700720c */ /* 0x000fda0003f06070 */
[----:B------:R-:W-:Y:S05]  /*1ab0*/  @P0 BRA `(.L_x_24246) ;  /* 0x0000000000300947 */ /* 0x000fea0003800000 */
[----:B-1----:R-:W1:Y:S01]  /*1ac0*/  LDC.64 R8, c[0x0][0x388] ;  /* 0x0000e200ff087b82 */ /* 0x002e620000000a00 */
[----:B------:R-:W-:Y:S02]  /*1ad0*/  IMAD.IADD R11, R4, 0x1, R7 ;  /* 0x00000001040b7824 */ /* 0x000fe400078e0207 */
[----:B------:R-:W-:Y:S02]  /*1ae0*/  VIADD R7, R7, 0x80 ;  /* 0x0000008007077836 */ /* 0x000fe40000000000 */
[----:B-1----:R-:W-:-:S05]  /*1af0*/  IMAD.WIDE.U32 R8, R11, 0x2, R8 ;  /* 0x000000020b087825 */ /* 0x002fca00078e0008 */
[----:B------:R2:W-:Y:S02]  /*1b00*/  STG.E.U16 desc[UR4][R8.64], R20 ;  /* 0x0000001408007986 */ /* 0x0005e4000c101504 */
.L_x_24245:
[----:B------:R-:W-:-:S13]  /*1b10*/  ISETP.GE.U32.AND P0, PT, R7, R5, PT ;  /* 0x000000050700720c */ /* 0x000fda0003f06070 */
[----:B------:R-:W-:Y:S05]  /*1b20*/  @P0 BRA `(.L_x_24247) ;  /* 0x0000000000340947 */ /* 0x000fea0003800000 */
[----:B-12---:R-:W1:Y:S01]  /*1b30*/  LDC.64 R8, c[0x0][0x388] ;  /* 0x0000e200ff087b82 */ /* 0x006e620000000a00 */
[----:B------:R-:W-:Y:S02]  /*1b40*/  IMAD.IADD R11, R4, 0x1, R7 ;  /* 0x00000001040b7824 */ /* 0x000fe400078e0207 */
[----:B------:R-:W-:Y:S02]  /*1b50*/  VIADD R7, R7, 0x80 ;  /* 0x0000008007077836 */ /* 0x000fe40000000000 */
[----:B-1----:R-:W-:-:S05]  /*1b60*/  IMAD.WIDE.U32 R8, R11, 0x2, R8 ;  /* 0x000000020b087825 */ /* 0x002fca00078e0008 */
[----:B------:R2:W-:Y:S02]  /*1b70*/  STG.E.U16 desc[UR4][R8.64], R27 ;  /* 0x0000001b08007986 */ /* 0x0005e4000c101504 */
.L_x_24246:
        /* <DEDUP_REMOVED lines=8> */
.L_x_24247:
[----:B------:R-:W-:Y:S05]  /*1c00*/  BSYNC.RELIABLE B1 ;  /* 0x0000000000017941 */ /* 0x000fea0003800100 */
.L_x_24243:
[----:B------:R-:W-:-:S13]  /*1c10*/  ISETP.GE.U32.AND P0, PT, R7, R5, PT ;  /* 0x000000050700720c */ /* 0x000fda0003f06070 */
[----:B---3--:R-:W3:Y:S01]  /*1c20*/  @!P0 LDC.64 R2, c[0x0][0x388] ;  /* 0x0000e200ff028b82 */ /* 0x008ee20000000a00 */
[----:B--2---:R-:W-:Y:S02]  /*1c30*/  @!P0 IMAD.IADD R9, R4, 0x1, R7 ;  /* 0x0000000104098824 */ /* 0x004fe400078e0207 */
[----:B------:R-:W-:Y:S02]  /*1c40*/  @!P0 VIADD R7, R7, 0x80 ;  /* 0x0000008007078836 */ /* 0x000fe40000000000 */
[----:B---3--:R-:W-:-:S05]  /*1c50*/  @!P0 IMAD.WIDE.U32 R2, R9, 0x2, R2 ;  /* 0x0000000209028825 */ /* 0x008fca00078e0002 */
[----:B------:R3:W-:Y:S02]  /*1c60*/  @!P0 STG.E.U16 desc[UR4][R2.64], R26 ;  /* 0x0000001a02008986 */ /* 0x0007e4000c101504 */
.L_x_24248:
[----:B------:R-:W-:Y:S05]  /*1c70*/  BSYNC.RECONVERGENT B0 ;  /* 0x0000000000007941 */ /* 0x000fea0003800200 */
.L_x_24242:
        /* <DEDUP_REMOVED lines=8> */
.L_x_24210:
        /* <DEDUP_REMOVED lines=12> */
[----:B--2---:R-:W-:-:S05]  /*1dc0*/  IMAD.U32 R5, R16, 0x10000, RZ ;  /* 0x0001000010057824 */ /* 0x004fca00078e00ff */
[----:B------:R-:W-:Y:S01]  /*1dd0*/  FSETP.NAN.FTZ.AND P0, PT, R5, R5, PT ;  /* 0x000000050500720b */ /* 0x000fe20003f18000 */
[----:B----4-:R-:W-:-:S05]  /*1de0*/  IMAD.U32 R14, R2, 0x10000, RZ ;  /* 0x00010000020e7824 */ /* 0x010fca00078e00ff */
[----:B------:R-:W-:-:S04]  /*1df0*/  FSETP.NAN.FTZ.AND P1, PT, R14, R14, PT ;  /* 0x0000000e0e00720b */ /* 0x000fc80003f38000 */
[----:B------:R-:W-:Y:S02]  /*1e00*/  PLOP3.LUT P0, PT, P0, P1, PT, 0x2, 0x20 ;  /* 0x000000000020781c */ /* 0x000fe40000702072 */
[----:B---3--:R-:W-:Y:S02]  /*1e10*/  PRMT R13, R8, 0x7610, R13 ;  /* 0x00007610080d7816 */ /* 0x008fe4000000000d */
[----:B------:R-:W-:-:S09]  /*1e20*/  PRMT R12, R9, 0x7610, R12 ;  /* 0x00007610090c7816 */ /* 0x000fd2000000000c */
[--C-:B------:R-:W-:Y:S01]  /*1e30*/  @!P0 FADD.FTZ R5, R5, R14.reuse ;  /* 0x0000000e05058221 */ /* 0x100fe20000010000 */
[----:B------:R-:W-:-:S04]  /*1e40*/  PRMT R14, R16, 0x7610, R14 ;  /* 0x00007610100e7816 */ /* 0x000fc8000000000e */
[----:B------:R-:W-:Y:S02]  /*1e50*/  @!P0 F2FP.BF16.F32.PACK_AB R5, RZ, R5 ;  /* 0x00000005ff05823e */ /* 0x000fe400000010ff */
        /* <DEDUP_REMOVED lines=21> */
.L_x_24251:
        /* <DEDUP_REMOVED lines=8> */
.L_x_24250:
[----:B------:R-:W-:Y:S05]  /*2030*/  BSYNC.RECONVERGENT B0 ;  /* 0x0000000000007941 */ /* 0x000fea0003800200 */
.L_x_24249:
        /* <DEDUP_REMOVED lines=26> */
.L_x_24255:
[----:B------:R-:W-:Y:S02]  /*21e0*/  ISETP.NE.AND P0, PT, R15, RZ, PT ;  /* 0x000000ff0f00720c */ /* 0x000fe40003f05270 */
[----:B------:R-:W-:-:S11]  /*21f0*/  PRMT R11, R2, 0x7632, R11 ;  /* 0x00007632020b7816 */ /* 0x000fd6000000000b */
[----:B------:R-:W-:Y:S05]  /*2200*/  @!P0 BRA `(.L_x_24254) ;  /* 0x00000000001c8947 */ /* 0x000fea0003800000 */
[----:B------:R-:W-:-:S04]  /*2210*/  LOP3.LUT R2, R18, 0x8000, RZ, 0xc0, !PT ;  /* 0x0000800012027812 */ /* 0x000fc800078ec0ff */
[----:B------:R-:W-:-:S04]  /*2220*/  LOP3.LUT R2, R2, 0x1, RZ, 0xfc, !PT ;  /* 0x0000000102027812 */ /* 0x000fc800078efcff */
[----:B------:R-:W-:Y:S01]  /*2230*/  PRMT R11, R2, 0x7610, R11 ;  /* 0x00007610020b7816 */ /* 0x000fe2000000000b */
[----:B------:R-:W-:Y:S06]  /*2240*/  BRA `(.L_x_24254) ;  /* 0x00000000000c7947 */ /* 0x000fec0003800000 */
.L_x_24253:
[----:B------:R-:W-:-:S05]  /*2250*/  FADD.FTZ R15, R16, R15 ;  /* 0x0000000f100f7221 */ /* 0x000fca0000010000 */
[----:B------:R-:W-:-:S04]  /*2260*/  F2FP.BF16.F32.PACK_AB R15, RZ, R15 ;  /* 0x0000000fff0f723e */ /* 0x000fc800000010ff */
[----:B------:R-:W-:-:S07]  /*2270*/  PRMT R11, R15, 0x7610, R11 ;  /* 0x000076100f0b7816 */ /* 0x000fce000000000b */
.L_x_24254:
[----:B------:R-:W-:Y:S05]  /*2280*/  BSYNC.RECONVERGENT B0 ;  /* 0x0000000000007941 */ /* 0x000fea0003800200 */
.L_x_24252:
        /* <DEDUP_REMOVED lines=24> */
.L_x_24259:
[----:B------:R-:W-:Y:S02]  /*2410*/  ISETP.NE.AND P0, PT, R2, RZ, PT ;  /* 0x000000ff0200720c */ /* 0x000fe40003f05270 */
[----:B------:R-:W-:-:S11]  /*2420*/  PRMT R10, R3, 0x7610, R10 ;  /* 0x00007610030a7816 */ /* 0x000fd6000000000a */
[----:B------:R-:W-:Y:S05]  /*2430*/  @!P0 BRA `(.L_x_24258) ;  /* 0x00000000001c8947 */ /* 0x000fea0003800000 */
[----:B------:R-:W-:-:S04]  /*2440*/  LOP3.LUT R2, R3, 0x8000, RZ, 0xc0, !PT ;  /* 0x0000800003027812 */ /* 0x000fc800078ec0ff */
[----:B------:R-:W-:-:S04]  /*2450*/  LOP3.LUT R2, R2, 0x1, RZ, 0xfc, !PT ;  /* 0x0000000102027812 */ /* 0x000fc800078efcff */
[----:B------:R-:W-:Y:S01]  /*2460*/  PRMT R10, R2, 0x7610, R10 ;  /* 0x00007610020a7816 */ /* 0x000fe2000000000a */
[----:B------:R-:W-:Y:S06]  /*2470*/  BRA `(.L_x_24258) ;  /* 0x00000000000c7947 */ /* 0x000fec0003800000 */
.L_x_24257:
[----:B------:R-:W-:-:S05]  /*2480*/  FADD.FTZ R2, R15, R2 ;  /* 0x000000020f027221 */ /* 0x000fca0000010000 */
[----:B------:R-:W-:-:S04]  /*2490*/  F2FP.BF16.F32.PACK_AB R2, RZ, R2 ;  /* 0x00000002ff02723e */ /* 0x000fc800000010ff */
[----:B------:R-:W-:-:S07]  /*24a0*/  PRMT R10, R2, 0x7610, R10 ;  /* 0x00007610020a7816 */ /* 0x000fce000000000a */
.L_x_24258:
[----:B------:R-:W-:Y:S05]  /*24b0*/  BSYNC.RECONVERGENT B0 ;  /* 0x0000000000007941 */ /* 0x000fea0003800200 */
.L_x_24256:
        /* <DEDUP_REMOVED lines=26> */
.L_x_24263:
[----:B------:R-:W-:Y:S02]  /*2660*/  ISETP.NE.AND P0, PT, R2, RZ, PT ;  /* 0x000000ff0200720c */ /* 0x000fe40003f05270 */
[----:B------:R-:W-:-:S11]  /*2670*/  PRMT R5, R3, 0x7632, R5 ;  /* 0x0000763203057816 */ /* 0x000fd60000000005 */
[----:B------:R-:W-:Y:S05]  /*2680*/  @!P0 BRA `(.L_x_24262) ;  /* 0x00000000001c8947 */ /* 0x000fea0003800000 */
[----:B------:R-:W-:-:S04]  /*2690*/  LOP3.LUT R2, R16, 0x8000, RZ, 0xc0, !PT ;  /* 0x0000800010027812 */ /* 0x000fc800078ec0ff */
[----:B------:R-:W-:-:S04]  /*26a0*/  LOP3.LUT R2, R2, 0x1, RZ, 0xfc, !PT ;  /* 0x0000000102027812 */ /* 0x000fc800078efcff */
[----:B------:R-:W-:Y:S01]  /*26b0*/  PRMT R5, R2, 0x7610, R5 ;  /* 0x0000761002057816 */ /* 0x000fe20000000005 */
[----:B------:R-:W-:Y:S06]  /*26c0*/  BRA `(.L_x_24262) ;  /* 0x00000000000c7947 */ /* 0x000fec0003800000 */
.L_x_24261:
[----:B------:R-:W-:-:S05]  /*26d0*/  FADD.FTZ R2, R15, R2 ;  /* 0x000000020f027221 */ /* 0x000fca0000010000 */
[----:B------:R-:W-:-:S04]  /*26e0*/  F2FP.BF16.F32.PACK_AB R2, RZ, R2 ;  /* 0x00000002ff02723e */ /* 0x000fc800000010ff */
[----:B------:R-:W-:-:S07]  /*26f0*/  PRMT R5, R2, 0x7610, R5 ;  /* 0x0000761002057816 */ /* 0x000fce0000000005 */
.L_x_24262:
[----:B------:R-:W-:Y:S05]  /*2700*/  BSYNC.RECONVERGENT B0 ;  /* 0x0000000000007941 */ /* 0x000fea0003800200 */
.L_x_24260:
        /* <DEDUP_REMOVED lines=25> */
.L_x_24267:
[----:B------:R-:W-:Y:S02]  /*28a0*/  ISETP.NE.AND P0, PT, R2, RZ, PT ;  /* 0x000000ff0200720c */ /* 0x000fe40003f05270 */
[----:B------:R-:W-:-:S11]  /*28b0*/  PRMT R13, R6, 0x7610, R13 ;  /* 0x00007610060d7816 */ /* 0x000fd6000000000d */
[----:B------:R-:W-:Y:S05]  /*28c0*/  @!P0 BRA `(.L_x_24266) ;  /* 0x00000000001c8947 */ /* 0x000fea0003800000 */
[----:B------:R-:W-:-:S04]  /*28d0*/  LOP3.LUT R2, R6, 0x8000, RZ, 0xc0, !PT ;  /* 0x0000800006027812 */ /* 0x000fc800078ec0ff */
[----:B------:R-:W-:-:S04]  /*28e0*/  LOP3.LUT R2, R2, 0x1, RZ, 0xfc, !PT ;  /* 0x0000000102027812 */ /* 0x000fc800078efcff */
[----:B------:R-:W-:Y:S01]  /*28f0*/  PRMT R13, R2, 0x7610, R13 ;  /* 0x00007610020d7816 */ /* 0x000fe2000000000d */
[----:B------:R-:W-:Y:S06]  /*2900*/  BRA `(.L_x_24266) ;  /* 0x00000000000c7947 */ /* 0x000fec0003800000 */
.L_x_24265:
[----:B------:R-:W-:-:S05]  /*2910*/  FADD.FTZ R2, R3, R2 ;  /* 0x0000000203027221 */ /* 0x000fca0000010000 */
[----:B------:R-:W-:-:S04]  /*2920*/  F2FP.BF16.F32.PACK_AB R2, RZ, R2 ;  /* 0x00000002ff02723e */ /* 0x000fc800000010ff */
[----:B------:R-:W-:-:S07]  /*2930*/  PRMT R13, R2, 0x7610, R13 ;  /* 0x00007610020d7816 */ /* 0x000fce000000000d */
.L_x_24266:
[----:B------:R-:W-:Y:S05]  /*2940*/  BSYNC.RECONVERGENT B0 ;  /* 0x0000000000007941 */ /* 0x000fea0003800200 */
.L_x_24264:
        /* <DEDUP_REMOVED lines=26> */
.L_x_24271:
[----:B------:R-:W-:Y:S02]  /*2af0*/  ISETP.NE.AND P0, PT, R2, RZ, PT ;  /* 0x000000ff0200720c */ /* 0x000fe40003f05270 */
[----:B------:R-:W-:-:S11]  /*2b00*/  PRMT R8, R6, 0x7632, R8 ;  /* 0x0000763206087816 */ /* 0x000fd60000000008 */
[----:B------:R-:W-:Y:S05]  /*2b10*/  @!P0 BRA `(.L_x_24270) ;  /* 0x00000000001c8947 */ /* 0x000fea0003800000 */
[----:B------:R-:W-:-:S04]  /*2b20*/  LOP3.LUT R2, R15, 0x8000, RZ, 0xc0, !PT ;  /* 0x000080000f027812 */ /* 0x000fc800078ec0ff */
[----:B------:R-:W-:-:S04]  /*2b30*/  LOP3.LUT R2, R2, 0x1, RZ, 0xfc, !PT ;  /* 0x0000000102027812 */ /* 0x000fc800078efcff */
[----:B------:R-:W-:Y:S01]  /*2b40*/  PRMT R8, R2, 0x7610, R8 ;  /* 0x0000761002087816 */ /* 0x000fe20000000008 */
[----:B------:R-:W-:Y:S06]  /*2b50*/  BRA `(.L_x_24270) ;  /* 0x00000000000c7947 */ /* 0x000fec0003800000 */
.L_x_24269:
[----:B------:R-:W-:-:S05]  /*2b60*/  FADD.FTZ R2, R3, R2 ;  /* 0x0000000203027221 */ /* 0x000fca0000010000 */
[----:B------:R-:W-:-:S04]  /*2b70*/  F2FP.BF16.F32.PACK_AB R2, RZ, R2 ;  /* 0x00000002ff02723e */ /* 0x000fc800000010ff */
[----:B------:R-:W-:-:S07]  /*2b80*/  PRMT R8, R2, 0x7610, R8 ;  /* 0x0000761002087816 */ /* 0x000fce0000000008 */
.L_x_24270:
[----:B------:R-:W-:Y:S05]  /*2b90*/  BSYNC.RECONVERGENT B0 ;  /* 0x0000000000007941 */ /* 0x000fea0003800200 */
.L_x_24268:
        /* <DEDUP_REMOVED lines=25> */
.L_x_24275:
[----:B------:R-:W-:Y:S02]  /*2d30*/  ISETP.NE.AND P0, PT, R2, RZ, PT ;  /* 0x000000ff0200720c */ /* 0x000fe40003f05270 */
[----:B------:R-:W-:-:S11]  /*2d40*/  PRMT R12, R7, 0x7610, R12 ;  /* 0x00007610070c7816 */ /* 0x000fd6000000000c */
[----:B------:R-:W-:Y:S05]  /*2d50*/  @!P0 BRA `(.L_x_24274) ;  /* 0x00000000001c8947 */ /* 0x000fea0003800000 */
[----:B------:R-:W-:-:S04]  /*2d60*/  LOP3.LUT R2, R7, 0x8000, RZ, 0xc0, !PT ;  /* 0x0000800007027812 */ /* 0x000fc800078ec0ff */
[----:B------:R-:W-:-:S04]  /*2d70*/  LOP3.LUT R2, R2, 0x1, RZ, 0xfc, !PT ;  /* 0x0000000102027812 */ /* 0x000fc800078efcff */
[----:B------:R-:W-:Y:S01]  /*2d80*/  PRMT R12, R2, 0x7610, R12 ;  /* 0x00007610020c7816 */ /* 0x000fe2000000000c */
[----:B------:R-:W-:Y:S06]  /*2d90*/  BRA `(.L_x_24274) ;  /* 0x00000000000c7947 */ /* 0x000fec0003800000 */
.L_x_24273:
[----:B------:R-:W-:-:S05]  /*2da0*/  FADD.FTZ R2, R3, R2 ;  /* 0x0000000203027221 */ /* 0x000fca0000010000 */
[----:B------:R-:W-:-:S04]  /*2db0*/  F2FP.BF16.F32.PACK_AB R2, RZ, R2 ;  /* 0x00000002ff02723e */ /* 0x000fc800000010ff */
[----:B------:R-:W-:-:S07]  /*2dc0*/  PRMT R12, R2, 0x7610, R12 ;  /* 0x00007610020c7816 */ /* 0x000fce000000000c */
.L_x_24274:
[----:B------:R-:W-:Y:S05]  /*2dd0*/  BSYNC.RECONVERGENT B0 ;  /* 0x0000000000007941 */ /* 0x000fea0003800200 */
.L_x_24272:
        /* <DEDUP_REMOVED lines=26> */
.L_x_24279:
[----:B------:R-:W-:Y:S02]  /*2f80*/  ISETP.NE.AND P0, PT, R2, RZ, PT ;  /* 0x000000ff0200720c */ /* 0x000fe40003f05270 */
[----:B------:R-:W-:-:S11]  /*2f90*/  PRMT R9, R7, 0x7632, R9 ;  /* 0x0000763207097816 */ /* 0x000fd60000000009 */
[----:B------:R-:W-:Y:S05]  /*2fa0*/  @!P0 BRA `(.L_x_24278) ;  /* 0x00000000001c8947 */ /* 0x000fea0003800000 */
[----:B------:R-:W-:-:S04]  /*2fb0*/  LOP3.LUT R2, R6, 0x8000, RZ, 0xc0, !PT ;  /* 0x0000800006027812 */ /* 0x000fc800078ec0ff */
[----:B------:R-:W-:-:S04]  /*2fc0*/  LOP3.LUT R2, R2, 0x1, RZ, 0xfc, !PT ;  /* 0x0000000102027812 */ /* 0x000fc800078efcff */
[----:B------:R-:W-:Y:S01]  /*2fd0*/  PRMT R9, R2, 0x7610, R9 ;  /* 0x0000761002097816 */ /* 0x000fe20000000009 */
[----:B------:R-:W-:Y:S06]  /*2fe0*/  BRA `(.L_x_24278) ;  /* 0x00000000000c7947 */ /* 0x000fec0003800000 */
.L_x_24277:
[----:B------:R-:W-:-:S05]  /*2ff0*/  FADD.FTZ R2, R3, R2 ;  /* 0x0000000203027221 */ /* 0x000fca0000010000 */
[----:B------:R-:W-:-:S04]  /*3000*/  F2FP.BF16.F32.PACK_AB R2, RZ, R2 ;  /* 0x00000002ff02723e */ /* 0x000fc800000010ff */
[----:B------:R-:W-:-:S07]  /*3010*/  PRMT R9, R2, 0x7610, R9 ;  /* 0x0000761002097816 */ /* 0x000fce0000000009 */
.L_x_24278:
[----:B------:R-:W-:Y:S05]  /*3020*/  BSYNC.RECONVERGENT B0 ;  /* 0x0000000000007941 */ /* 0x000fea0003800200 */
.L_x_24276:
        /* <DEDUP_REMOVED lines=10> */
.L_x_24280:
        /* <DEDUP_REMOVED lines=11> */
.L_x_31246:


//--------------------- .text._ZN2at6native29vectorized_elementwise_kernelILi8ENS0_13BinaryFunctorIN3c108BFloat16ES4_S4_ZZZNS0_21nextafter_kernel_cudaERNS_18TensorIteratorBaseEENKUlvE_clEvENKUlvE1_clEvEUlS4_S4_E_EESt5arrayIPcLm3EEEEviT0_T1_ --------------------------
	.section	.text._ZN2at6native29vectorized_elementwise_kernelILi8ENS0_13BinaryFunctorIN3c108BFloat16ES4_S4_ZZZNS0_21nextafter_kernel_cudaERNS_18TensorIteratorBaseEENKUlvE_clEvENKUlvE1_clEvEUlS4_S4_E_EESt5arrayIPcLm3EEEEviT0_T1_,"ax",@progbits
	.align	128
        .global         _ZN2at6native29vectorized_elementwise_kernelILi8ENS0_13BinaryFunctorIN3c108BFloat16ES4_S4_ZZZNS0_21nextafter_kernel_cudaERNS_18TensorIteratorBaseEENKUlvE_clEvENKUlvE1_clEvEUlS4_S4_E_EESt5arrayIPcLm3EEEEviT0_T1_
        .type           _ZN2at6native29vectorized_elementwise_kernelILi8ENS0_13BinaryFunctorIN3c108BFloat16ES4_S4_ZZZNS0_21nextafter_kernel_cudaERNS_18TensorIteratorBaseEENKUlvE_clEvENKUlvE1_clEvEUlS4_S4_E_EESt5arrayIPcLm3EEEEviT0_T1_,@function
        .size           _ZN2at6native29vectorized_elementwise_kernelILi8ENS0_13BinaryFunctorIN3c108BFloat16ES4_S4_ZZZNS0_21nextafter_kernel_cudaERNS_18TensorIteratorBaseEENKUlvE_clEvENKUlvE1_clEvEUlS4_S4_E_EESt5arrayIPcLm3EEEEviT0_T1_,(.L_x_31247 - _ZN2at6native29vectorized_elementwise_kernelILi8ENS0_13BinaryFunctorIN3c108BFloat16ES4_S4_ZZZNS0_21nextafter_kernel_cudaERNS_18TensorIteratorBaseEENKUlvE_clEvENKUlvE1_clEvEUlS4_S4_E_EESt5arrayIPcLm3EEEEviT0_T1_)
        .other          _ZN2at6native29vectorized_elementwise_kernelILi8ENS0_13BinaryFunctorIN3c108BFloat16ES4_S4_ZZZNS0_21nextafter_kernel_cudaERNS_18TensorIteratorBaseEENKUlvE_clEvENKUlvE1_clEvEUlS4_S4_E_EESt5arrayIPcLm3EEEEviT0_T1_,@"STO_CUDA_ENTRY STV_DEFAULT"
_ZN2at6native29vectorized_elementwise_kernelILi8ENS0_13BinaryFunctorIN3c108BFloat16ES4_S4_ZZZNS0_21nextafter_kernel_cudaERNS_18TensorIteratorBaseEENKUlvE_clEvENKUlvE1_clEvEUlS4_S4_E_EESt5arrayIPcLm3EEEEviT0_T1_:
.text._ZN2at6native29vectorized_elementwise_kernelILi8ENS0_13BinaryFunctorIN3c108BFloat16ES4_S4_ZZZNS0_21nextafter_kernel_cudaERNS_18TensorIteratorBaseEENKUlvE_clEvENKUlvE1_clEvEUlS4_S4_E_EESt5arrayIPcLm3EEEEviT0_T1_:
[----:B------:R-:W-:Y:S01]  /*0000*/  LDC R1, c[0x0][0x37c] ;  /* 0x0000df00ff017b82 */ /* 0x000fe20000000800 */
[----:B------:R-:W-:Y:S05]  /*0010*/  EXIT ;  /* 0x000000000000794d */ /* 0x000fea0003800000 */
.L_x_24281:
        /* <DEDUP_REMOVED lines=14> */
.L_x_31247:


//--------------------- .text._ZN2at6native18elementwise_kernelILi128ELi4EZNS0_15gpu_kernel_implINS0_13BUnaryFunctorIN3c108BFloat16ES5_S5_ZZZNS0_21nextafter_kernel_cudaERNS_18TensorIteratorBaseEENKUlvE_clEvENKUlvE1_clEvEUlS5_S5_E_EEEEvS7_RKT_EUliE_EEviT1_ --------------------------
	.section	.text._ZN2at6native18elementwise_kernelILi128ELi4EZNS0_15gpu_kernel_implINS0_13BUnaryFunctorIN3c108BFloat16ES5_S5_ZZZNS0_21nextafter_kernel_cudaERNS_18TensorIteratorBaseEENKUlvE_clEvENKUlvE1_clEvEUlS5_S5_E_EEEEvS7_RKT_EUliE_EEviT1_,"ax",@progbits
	.align	128
        .global         _ZN2at6native18elementwise_kernelILi128ELi4EZNS0_15gpu_kernel_implINS0_13BUnaryFunctorIN3c108BFloat16ES5_S5_ZZZNS0_21nextafter_kernel_cudaERNS_18TensorIteratorBaseEENKUlvE_clEvENKUlvE1_clEvEUlS5_S5_E_EEEEvS7_RKT_EUliE_EEviT1_
        .type           _ZN2at6native18elementwise_kernelILi128ELi4EZNS0_15gpu_kernel_implINS0_13BUnaryFunctorIN3c108BFloat16ES5_S5_ZZZNS0_21nextafter_kernel_cudaERNS_18TensorIteratorBaseEENKUlvE_clEvENKUlvE1_clEvEUlS5_S5_E_EEEEvS7_RKT_EUliE_EEviT1_,@function
        .size           _ZN2at6native18elementwise_kernelILi128ELi4EZNS0_15gpu_kernel_implINS0_13BUnaryFunctorIN3c108BFloat16ES5_S5_ZZZNS0_21nextafter_kernel_cudaERNS_18TensorIteratorBaseEENKUlvE_clEvENKUlvE1_clEvEUlS5_S5_E_EEEEvS7_RKT_EUliE_EEviT1_,(.L_x_31248 - _ZN2at6native18elementwise_kernelILi128ELi4EZNS0_15gpu_kernel_implINS0_13BUnaryFunctorIN3c108BFloat16ES5_S5_ZZZNS0_21nextafter_kernel_cudaERNS_18TensorIteratorBaseEENKUlvE_clEvENKUlvE1_clEvEUlS5_S5_E_EEEEvS7_RKT_EUliE_EEviT1_)
        .other          _ZN2at6native18elementwise_kernelILi128ELi4EZNS0_15gpu_kernel_implINS0_13BUnaryFunctorIN3c108BFloat16ES5_S5_ZZZNS0_21nextafter_kernel_cudaERNS_18TensorIteratorBaseEENKUlvE_clEvENKUlvE1_clEvEUlS5_S5_E_EEEEvS7_RKT_EUliE_EEviT1_,@"STO_CUDA_ENTRY STV_DEFAULT"
_ZN2at6native18elementwise_kernelILi128ELi4EZNS0_15gpu_kernel_implINS0_13BUnaryFunctorIN3c108BFloat16ES5_S5_ZZZNS0_21nextafter_kernel_cudaERNS_18TensorIteratorBaseEENKUlvE_clEvENKUlvE1_clEvEUlS5_S5_E_EEEEvS7_RKT_EUliE_EEviT1_:
.text._ZN2at6native18elementwise_kernelILi128ELi4EZNS0_15gpu_kernel_implINS0_13BUnaryFunctorIN3c108BFloat16ES5_S5_ZZZNS0_21nextafter_kernel_cudaERNS_18TensorIteratorBaseEENKUlvE_clEvENKUlvE1_clEvEUlS5_S5_E_EEEEvS7_RKT_EUliE_EEviT1_:
        /* <DEDUP_REMOVED lines=324> */
.L_x_24284:
        /* <DEDUP_REMOVED lines=18> */
.L_x_24288:
[----:B------:R-:W2:Y:S02]  /*1560*/  LDG.E.U8 R2, desc[UR36][R2.64] ;  /* 0x0000002402027981 */ /* 0x000ea4000c1e1100 */
[----:B--2---:R-:W-:-:S04]  /*1570*/  I2FP.F32.U32 R0, R2 ;  /* 0x0000000200007245 */ /* 0x004fc80000201000 */
[----:B------:R-:W-:Y:S01]  /*1580*/  F2FP.BF16.F32.PACK_AB R0, RZ, R0 ;  /* 0x00000000ff00723e */ /* 0x000fe200000010ff */
[----:B------:R-:W-:Y:S06]  /*1590*/  BRA `(.L_x_24290) ;  /* 0x0000000c00a47947 */ /* 0x000fec0003800000 */
.L_x_24287:
        /* <DEDUP_REMOVED lines=10> */
.L_x_24292:
[----:B------:R-:W2:Y:S02]  /*1640*/  LDG.E R2, desc[UR36][R2.64] ;  /* 0x0000002402027981 */ /* 0x000ea4000c1e1900 */
[----:B--2---:R-:W-:-:S04]  /*1650*/  I2FP.F32.S32 R0, R2 ;  /* 0x0000000200007245 */ /* 0x004fc80000201400 */
[----:B------:R-:W-:Y:S01]  /*1660*/  F2FP.BF16.F32.PACK_AB R0, RZ, R0 ;  /* 0x00000000ff00723e */ /* 0x000fe200000010ff */
[----:B------:R-:W-:Y:S06]  /*1670*/  BRA `(.L_x_24290) ;  /* 0x0000000c006c7947 */ /* 0x000fec0003800000 */
.L_x_24291:
[----:B------:R-:W2:Y:S02]  /*1680*/  LDG.E.U16 R2, desc[UR36][R2.64] ;  /* 0x0000002402027981 */ /* 0x000ea4000c1e1500 */
[----:B--2---:R-:W0:Y:S02]  /*1690*/  I2F.S16 R0, R2 ;  /* 0x0000000200007306 */ /* 0x004e240000101400 */
[----:B0-----:R-:W-:Y:S01]  /*16a0*/  F2FP.BF16.F32.PACK_AB R0, RZ, R0 ;  /* 0x00000000ff00723e */ /* 0x001fe200000010ff */
[----:B------:R-:W-:Y:S06]  /*16b0*/  BRA `(.L_x_24290) ;  /* 0x0000000c005c7947 */ /* 0x000fec0003800000 */
.L_x_24286:
        /* <DEDUP_REMOVED lines=9> */
.L_x_24294:
[----:B------:R-:W2:Y:S02]  /*1750*/  LDG.E.U16 R0, desc[UR36][R2.64] ;  /* 0x0000002402007981 */ /* 0x000ea4000c1e1500 */
[----:B--2---:R-:W-:-:S05]  /*1760*/  HADD2.F32 R0, -RZ, R0.H0_H0 ;  /* 0x20000000ff007230 */ /* 0x004fca0000004100 */
[----:B------:R-:W-:Y:S01]  /*1770*/  F2FP.BF16.F32.PACK_AB R0, RZ, R0 ;  /* 0x00000000ff00723e */ /* 0x000fe200000010ff */
[----:B------:R-:W-:Y:S06]  /*1780*/  BRA `(.L_x_24290) ;  /* 0x0000000c00287947 */ /* 0x000fec0003800000 */
.L_x_24293:
        /* <DEDUP_REMOVED lines=9> */
.L_x_24296:
[----:B------:R-:W2:Y:S02]  /*1820*/  LDG.E.U16 R2, desc[UR36][R2.64] ;  /* 0x0000002402027981 */ /* 0x000ea4000c1e1500 */
[----:B--2---:R-:W-:-:S05]  /*1830*/  HADD2.F32 R0, -RZ, R2.H0_H0 ;  /* 0x20000002ff007230 */ /* 0x004fca0000004100 */
[----:B------:R-:W-:Y:S01]  /*1840*/  F2FP.BF16.F32.PACK_AB R0, RZ, R0 ;  /* 0x00000000ff00723e */ /* 0x000fe200000010ff */
[----:B------:R-:W-:Y:S06]  /*1850*/  BRA `(.L_x_24290) ;  /* 0x0000000800f47947 */ /* 0x000fec0003800000 */
.L_x_24295:
        /* <DEDUP_REMOVED lines=12> */
.L_x_24285:
        /* <DEDUP_REMOVED lines=13> */
.L_x_24299:
        /* <DEDUP_REMOVED lines=12> */
.L_x_24298:
        /* <DEDUP_REMOVED lines=27> */
.L_x_24301:
        /* <DEDUP_REMOVED lines=13> */
.L_x_24300:
[----:B------:R0:W5:Y:S01]  /*1d30*/  LDG.E.U16 R0, desc[UR36][R2.64] ;  /* 0x0000002402007981 */ /* 0x000162000c1e1500 */
[----:B------:R-:W-:Y:S05]  /*1d40*/  BRA `(.L_x_24290) ;  /* 0x0000000400b87947 */ /* 0x000fea0003800000 */
.L_x_24297:
        /* <DEDUP_REMOVED lines=12> */
.L_x_24304:
        /* <DEDUP_REMOVED lines=21> */
.L_x_24308:
[----:B------:R-:W-:Y:S05]  /*1f60*/  BSYNC.RECONVERGENT B1 ;  /* 0x0000000000017941 */ /* 0x000fea0003800200 */
.L_x_24307:
[----:B------:R-:W-:Y:S02]  /*1f70*/  SHF.L.U32 R0, R0, 0x14, RZ ;  /* 0x0000001400007819 */ /* 0x000fe400000006ff */
[----:B------:R-:W-:-:S04]  /*1f80*/  LEA R2, R2, 0x3b800000, 0x17 ;  /* 0x3b80000002027811 */ /* 0x000fc800078eb8ff */
[----:B------:R-:W-:-:S07]  /*1f90*/  LOP3.LUT R0, R2, R0, R7, 0xfe, !PT ;  /* 0x0000000002007212 */ /* 0x000fce00078efe07 */
.L_x_24306:
[----:B------:R-:W-:Y:S05]  /*1fa0*/  BSYNC.RECONVERGENT B0 ;  /* 0x0000000000007941 */ /* 0x000fea0003800200 */
.L_x_24305:
[----:B------:R-:W-:Y:S01]  /*1fb0*/  F2FP.BF16.F32.PACK_AB R0, RZ, R0 ;  /* 0x00000000ff00723e */ /* 0x000fe200000010ff */
[----:B------:R-:W-:Y:S06]  /*1fc0*/  BRA `(.L_x_24290) ;  /* 0x0000000400187947 */ /* 0x000fec0003800000 */
.L_x_24303:
        /* <DEDUP_REMOVED lines=21> */
.L_x_24312:
[----:B------:R-:W-:Y:S05]  /*2120*/  BSYNC.RECONVERGENT B1 ;  /* 0x0000000000017941 */ /* 0x000fea0003800200 */
.L_x_24311:
[----:B------:R-:W-:Y:S01]  /*2130*/  IMAD.SHL.U32 R0, R0, 0x200000, RZ ;  /* 0x0020000000007824 */ /* 0x000fe200078e00ff */
[----:B------:R-:W-:-:S04]  /*2140*/  LEA R2, R2, 0x37800000, 0x17 ;  /* 0x3780000002027811 */ /* 0x000fc800078eb8ff */
[----:B------:R-:W-:-:S07]  /*2150*/  LOP3.LUT R0, R2, R0, R7, 0xfe, !PT ;  /* 0x0000000002007212 */ /* 0x000fce00078efe07 */
.L_x_24310:
[----:B------:R-:W-:Y:S05]  /*2160*/  BSYNC.RECONVERGENT B0 ;  /* 0x0000000000007941 */ /* 0x000fea0003800200 */
.L_x_24309:
[----:B------:R-:W-:Y:S01]  /*2170*/  F2FP.BF16.F32.PACK_AB R0, RZ, R0 ;  /* 0x00000000ff00723e */ /* 0x000fe200000010ff */
[----:B------:R-:W-:Y:S06]  /*2180*/  BRA `(.L_x_24290) ;  /* 0x0000000000a87947 */ /* 0x000fec0003800000 */
.L_x_24302:
[----:B------:R-:W-:-:S09]  /*2190*/  UISETP.NE.AND UP0, UPT, UR4, 0x1c, UPT ;  /* 0x0000001c0400788c */ /* 0x000fd2000bf05270 */
[----:B------:R-:W-:Y:S05]  /*21a0*/  BRA.U !UP0, `(.L_x_24313) ;  /* 0x0000000108947547 */ /* 0x000fea000b800000 */
[----:B------:R-:W-:-:S09]  /*21b0*/  UISETP.NE.AND UP0, UPT, UR4, 0x1d, UPT ;  /* 0x0000001d0400788c */ /* 0x000fd2000bf05270 */
[----:B------:R-:W-:Y:S05]  /*21c0*/  BRA.U !UP0, `(.L_x_24314) ;  /* 0x00000001087c7547 */ /* 0x000fea000b800000 */
[----:B------:R-:W-:-:S09]  /*21d0*/  UISETP.NE.AND UP0, UPT, UR4, 0x2c, UPT ;  /* 0x0000002c0400788c */ /* 0x000fd2000bf05270 */
[----:B------:R-:W-:Y:S05]  /*21e0*/  BRA.U !UP0, `(.L_x_24315) ;  /* 0x0000000108487547 */ /* 0x000fea000b800000 */
.L_x_24289:
        /* <DEDUP_REMOVED lines=16> */
.L_x_24316:
[----:B------:R-:W-:Y:S01]  /*22f0*/  PRMT R0, RZ, 0x7610, R0 ;  /* 0x00007610ff007816 */ /* 0x000fe20000000000 */
[----:B------:R-:W-:Y:S06]  /*2300*/  BRA `(.L_x_24290) ;  /* 0x0000000000487947 */ /* 0x000fec0003800000 */
.L_x_24315:
        /* <DEDUP_REMOVED lines=8> */
.L_x_24318:
[----:B------:R-:W-:Y:S05]  /*2390*/  BSYNC.RECONVERGENT B0 ;  /* 0x0000000000007941 */ /* 0x000fea0003800200 */
.L_x_24317:
[----:B------:R-:W-:Y:S01]  /*23a0*/  F2FP.BF16.F32.PACK_AB R0, RZ, R0 ;  /* 0x00000000ff00723e */ /* 0x000fe200000010ff */
[----:B------:R-:W-:Y:S06]  /*23b0*/  BRA `(.L_x_24290) ;  /* 0x00000000001c7947 */ /* 0x000fec0003800000 */
.L_x_24314:
[----:B------:R-:W2:Y:S02]  /*23c0*/  LDG.E.64 R2, desc[UR36][R2.64] ;  /* 0x0000002402027981 */ /* 0x000ea4000c1e1b00 */
[----:B--2---:R-:W0:Y:S02]  /*23d0*/  I2F.U64 R0, R2 ;  /* 0x0000000200007312 */ /* 0x004e240000301000 */
[----:B0-----:R-:W-:Y:S01]  /*23e0*/  F2FP.BF16.F32.PACK_AB R0, RZ, R0 ;  /* 0x00000000ff00723e */ /* 0x001fe200000010ff */
[----:B------:R-:W-:Y:S06]  /*23f0*/  BRA `(.L_x_24290) ;  /* 0x00000000000c7947 */ /* 0x000fec0003800000 */
.L_x_24313:
[----:B------:R-:W2:Y:S02]  /*2400*/  LDG.E R2, desc[UR36][R2.64] ;  /* 0x0000002402027981 */ /* 0x000ea4000c1e1900 */
[----:B--2---:R-:W-:-:S04]  /*2410*/  I2FP.F32.U32 R0, R2 ;  /* 0x0000000200007245 */ /* 0x004fc80000201000 */
[----:B------:R-:W-:-:S07]  /*2420*/  F2FP.BF16.F32.PACK_AB R0, RZ, R0 ;  /* 0x00000000ff00723e */ /* 0x000fce00000010ff */
.L_x_24290:
        /* <DEDUP_REMOVED lines=10> */
[----:B------:R-:W0:Y:S01]  /*24d0*/  LDCU.U16 UR5, c[0x0][0x592] ;  /* 0x0000b240ff0577ac */ /* 0x000e220008000400 */
[----:B------:R-:W-:Y:S01]  /*24e0*/  PRMT R2, R0, 0x9910, RZ ;  /* 0x0000991000027816 */ /* 0x000fe200000000ff */
[----:B0-----:R-:W-:Y:S02]  /*24f0*/  UPRMT UR4, UR5, 0x9910, URZ ;  /* 0x0000991005047896 */ /* 0x001fe400080000ff */
[----:B------:R-:W-:-:S04]  /*2500*/  MOV R5, UR5 ;  /* 0x0000000500057c02 */ /* 0x000fc80008000f00 */
[----:B------:R-:W-:-:S13]  /*2510*/  ISETP.NE.AND P0, PT, R2, UR4, PT ;  /* 0x0000000402007c0c */ /* 0x000fda000bf05270 */
[----:B------:R-:W-:Y:S05]  /*2520*/  @!P0 BRA `(.L_x_24320) ;  /* 0x0000000000308947 */ /* 0x000fea0003800000 */
[----:B------:R-:W-:-:S13]  /*2530*/  LOP3.LUT P0, R4, R0, 0x7fff, RZ, 0xc0, !PT ;  /* 0x00007fff00047812 */ /* 0x000fda000780c0ff */
[C---:B------:R-:W-:Y:S01]  /*2540*/  @P0 LOP3.LUT R2, R19.reuse, R0, RZ, 0x3c, !PT ;  /* 0x0000000013020212 */ /* 0x040fe200078e3cff */
[----:B------:R-:W-:Y:S01]  /*2550*/  @P0 IMAD.MOV.U32 R3, RZ, RZ, 0xffff ;  /* 0x0000ffffff030424 */ /* 0x000fe200078e00ff */
[----:B------:R-:W-:Y:S02]  /*2560*/  @P0 ISETP.GT.U32.AND P3, PT, R4, UR44, PT ;  /* 0x0000002c04000c0c */ /* 0x000fe4000bf64070 */
[----:B------:R-:W-:Y:S02]  /*2570*/  @P0 PRMT R2, R2, 0x9910, RZ ;  /* 0x0000991002020816 */ /* 0x000fe400000000ff */
[----:B------:R-:W-:Y:S02]  /*2580*/  @!P0 ISETP.NE.AND P2, PT, RZ, UR44, PT ;  /* 0x0000002cff008c0c */ /* 0x000fe4000bf45270 */
[----:B------:R-:W-:Y:S02]  /*2590*/  @P0 ISETP.GT.AND P1, PT, R2, -0x1, PT ;  /* 0xffffffff0200080c */ /* 0x000fe40003f24270 */
[----:B------:R-:W-:-:S02]  /*25a0*/  @!P0 SEL R5, R19, UR38, !P2 ;  /* 0x0000002613058c07 */ /* 0x000fc4000d000000 */
[----:B------:R-:W-:-:S04]  /*25b0*/  @P0 SEL R2, R3, 0x1, !P1 ;  /* 0x0000000103020807 */ /* 0x000fc80004800000 */
[----:B------:R-:W-:-:S05]  /*25c0*/  @P0 SEL R3, R2, 0xffff, !P3 ;  /* 0x0000ffff02030807 */ /* 0x000fca0005800000 */
[----:B------:R-:W-:-:S05]  /*25d0*/  @P0 IMAD.IADD R3, R3, 0x1, R0 ;  /* 0x0000000103030824 */ /* 0x000fca00078e0200 */
[----:B------:R-:W-:-:S07]  /*25e0*/  @P0 PRMT R5, R3, 0x7610, R5 ;  /* 0x0000761003050816 */ /* 0x000fce0000000005 */
.L_x_24320:
[----:B------:R-:W-:Y:S05]  /*25f0*/  BSYNC.RECONVERGENT B0 ;  /* 0x0000000000007941 */ /* 0x000fea0003800200 */
.L_x_24319:
        /* <DEDUP_REMOVED lines=18> */
.L_x_24324:
[----:B------:R-:W-:-:S06]  /*2720*/  IMAD.U32 R5, R5, 0x10000, RZ ;  /* 0x0001000005057824 */ /* 0x000fcc00078e00ff */
[----:B------:R-:W0:Y:S02]  /*2730*/  F2I.S64.TRUNC R4, R5 ;  /* 0x0000000500047311 */ /* 0x000e24000020d900 */
[----:B0-----:R0:W-:Y:S01]  /*2740*/  STG.E.U8 desc[UR36][R2.64], R4 ;  /* 0x0000000402007986 */ /* 0x0011e2000c101124 */
[----:B------:R-:W-:Y:S05]  /*2750*/  BRA `(.L_x_24326) ;  /* 0x0000000c00707947 */ /* 0x000fea0003800000 */
.L_x_24323:
        /* <DEDUP_REMOVED lines=10> */
.L_x_24328:
[----:B------:R-:W-:-:S06]  /*2800*/  IMAD.U32 R5, R5, 0x10000, RZ ;  /* 0x0001000005057824 */ /* 0x000fcc00078e00ff */
[----:B------:R-:W0:Y:S02]  /*2810*/  F2I.FTZ.TRUNC.NTZ R5, R5 ;  /* 0x0000000500057305 */ /* 0x000e24000021f100 */
[----:B0-----:R0:W-:Y:S01]  /*2820*/  STG.E desc[UR36][R2.64], R5 ;  /* 0x0000000502007986 */ /* 0x0011e2000c101924 */
[----:B------:R-:W-:Y:S05]  /*2830*/  BRA `(.L_x_24326) ;  /* 0x0000000c00387947 */ /* 0x000fea0003800000 */
.L_x_24327:
[----:B------:R-:W-:-:S06]  /*2840*/  SHF.L.U32 R5, R5, 0x10, RZ ;  /* 0x0000001005057819 */ /* 0x000fcc00000006ff */
[----:B------:R-:W0:Y:S02]  /*2850*/  F2I.FTZ.TRUNC.NTZ R5, R5 ;  /* 0x0000000500057305 */ /* 0x000e24000021f100 */
[----:B0-----:R0:W-:Y:S01]  /*2860*/  STG.E.U16 desc[UR36][R2.64], R5 ;  /* 0x0000000502007986 */ /* 0x0011e2000c101524 */
[----:B------:R-:W-:Y:S05]  /*2870*/  BRA `(.L_x_24326) ;  /* 0x0000000c00287947 */ /* 0x000fea0003800000 */
.L_x_24322:
        /* <DEDUP_REMOVED lines=9> */
.L_x_24330:
[----:B------:R-:W-:-:S05]  /*2910*/  IMAD.U32 R0, R5, 0x10000, RZ ;  /* 0x0001000005007824 */ /* 0x000fca00078e00ff */
[----:B------:R-:W-:-:S05]  /*2920*/  F2FP.F16.F32.PACK_AB R0, RZ, R0 ;  /* 0x00000000ff00723e */ /* 0x000fca00000000ff */
[----:B------:R0:W-:Y:S01]  /*2930*/  STG.E.U16 desc[UR36][R2.64], R0 ;  /* 0x0000000002007986 */ /* 0x0001e2000c101524 */
[----:B------:R-:W-:Y:S05]  /*2940*/  BRA `(.L_x_24326) ;  /* 0x0000000800f47947 */ /* 0x000fea0003800000 */
.L_x_24329:
[----:B------:R-:W-:-:S09]  /*2950*/  UISETP.NE.AND UP0, UPT, UR4, 0x7, UPT ;  /* 0x000000070400788c */ /* 0x000fd2000bf05270 */
[----:B------:R-:W-:Y:S05]  /*2960*/  BRA.U !UP0, `(.L_x_24331) ;  /* 0x0000000108347547 */ /* 0x000fea000b800000 */
[----:B------:R-:W-:-:S09]  /*2970*/  UISETP.NE.AND UP0, UPT, UR4, 0x8, UPT ;  /* 0x000000080400788c */ /* 0x000fd2000bf05270 */
[----:B------:R-:W-:Y:S05]  /*2980*/  BRA.U !UP0, `(.L_x_24332) ;  /* 0x0000000108187547 */ /* 0x000fea000b800000 */
[----:B------:R-:W-:-:S09]  /*2990*/  UISETP.NE.AND UP0, UPT, UR4, 0x9, UPT ;  /* 0x000000090400788c */ /* 0x000fd2000bf05270 */
[----:B------:R-:W-:Y:S05]  /*29a0*/  BRA.U UP0, `(.L_x_24325) ;  /* 0x00000009003c7547 */ /* 0x000fea000b800000 */
[----:B------:R-:W-:Y:S02]  /*29b0*/  IMAD.U32 R4, R5, 0x10000, RZ ;  /* 0x0001000005047824 */ /* 0x000fe400078e00ff */
[----:B------:R-:W-:-:S05]  /*29c0*/  HFMA2 R5, -RZ, RZ, 0, 0 ;  /* 0x00000000ff057431 */ /* 0x000fca00000001ff */
[----:B------:R3:W-:Y:S01]  /*29d0*/  STG.E.64 desc[UR36][R2.64], R4 ;  /* 0x0000000402007986 */ /* 0x0007e2000c101b24 */
[----:B------:R-:W-:Y:S05]  /*29e0*/  BRA `(.L_x_24326) ;  /* 0x0000000800cc7947 */ /* 0x000fea0003800000 */
.L_x_24332:
[----:B------:R-:W-:-:S05]  /*29f0*/  IMAD.U32 R5, R5, 0x10000, RZ ;  /* 0x0001000005057824 */ /* 0x000fca00078e00ff */
[----:B------:R-:W-:-:S04]  /*2a00*/  F2FP.F16.F32.PACK_AB R5, RZ, R5 ;  /* 0x00000005ff05723e */ /* 0x000fc800000000ff */
[----:B------:R-:W-:-:S05]  /*2a10*/  PRMT R5, R5, 0x5410, RZ ;  /* 0x0000541005057816 */ /* 0x000fca00000000ff */
[----:B------:R2:W-:Y:S01]  /*2a20*/  STG.E desc[UR36][R2.64], R5 ;  /* 0x0000000502007986 */ /* 0x0005e2000c101924 */
[----:B------:R-:W-:Y:S05]  /*2a30*/  BRA `(.L_x_24326) ;  /* 0x0000000800b87947 */ /* 0x000fea0003800000 */
.L_x_24331:
[----:B------:R-:W-:-:S04]  /*2a40*/  IMAD.U32 R4, R5, 0x10000, RZ ;  /* 0x0001000005047824 */ /* 0x000fc800078e00ff */
[----:B------:R-:W-:-:S06]  /*2a50*/  FMUL.FTZ R4, R4, 1 ;  /* 0x3f80000004047820 */ /* 0x000fcc0000410000 */
[----:B------:R-:W0:Y:S02]  /*2a60*/  F2F.F64.F32 R4, R4 ;  /* 0x0000000400047310 */ /* 0x000e240000201800 */
[----:B0-----:R4:W-:Y:S01]  /*2a70*/  STG.E.64 desc[UR36][R2.64], R4 ;  /* 0x0000000402007986 */ /* 0x0019e2000c101b24 */
[----:B------:R-:W-:Y:S05]  /*2a80*/  BRA `(.L_x_24326) ;  /* 0x0000000800a47947 */ /* 0x000fea0003800000 */
.L_x_24321:
        /* <DEDUP_REMOVED lines=13> */
.L_x_24335:
[----:B------:R-:W-:Y:S02]  /*2b60*/  SHF.L.U32 R5, R5, 0x10, RZ ;  /* 0x0000001005057819 */ /* 0x000fe400000006ff */
[----:B------:R-:W-:-:S03]  /*2b70*/  CS2R R6, SRZ ;  /* 0x0000000000067805 */ /* 0x000fc6000001ff00 */
[----:B------:R-:W-:-:S06]  /*2b80*/  FMUL.FTZ R5, R5, 1 ;  /* 0x3f80000005057820 */ /* 0x000fcc0000410000 */
[----:B------:R-:W0:Y:S02]  /*2b90*/  F2F.F64.F32 R4, R5 ;  /* 0x0000000500047310 */ /* 0x000e240000201800 */
[----:B0-----:R0:W-:Y:S01]  /*2ba0*/  STG.E.128 desc[UR36][R2.64], R4 ;  /* 0x0000000402007986 */ /* 0x0011e2000c101d24 */
[----:B------:R-:W-:Y:S05]  /*2bb0*/  BRA `(.L_x_24326) ;  /* 0x0000000800587947 */ /* 0x000fea0003800000 */
.L_x_24334:
        /* <DEDUP_REMOVED lines=19> */
.L_x_24339:
[----:B------:R-:W-:Y:S05]  /*2cf0*/  BSYNC.RECONVERGENT B0 ;  /* 0x0000000000007941 */ /* 0x000fea0003800200 */
.L_x_24338:
[----:B------:R-:W-:-:S05]  /*2d00*/  LOP3.LUT R5, R0, 0x80, R5, 0xf8, !PT ;  /* 0x0000008000057812 */ /* 0x000fca00078ef805 */
[----:B------:R0:W-:Y:S01]  /*2d10*/  STG.E.U8 desc[UR36][R2.64], R5 ;  /* 0x0000000502007986 */ /* 0x0001e2000c101124 */
[----:B------:R-:W-:Y:S05]  /*2d20*/  BRA `(.L_x_24326) ;  /* 0x0000000400fc7947 */ /* 0x000fea0003800000 */
.L_x_24337:
[----:B------:R-:W-:Y:S01]  /*2d30*/  IMAD.U32 R7, R5, 0x10000, RZ ;  /* 0x0001000005077824 */ /* 0x000fe200078e00ff */
[----:B------:R-:W-:Y:S04]  /*2d40*/  BSSY.RECONVERGENT B0, `(.L_x_24340) ;  /* 0x000000e000007945 */ /* 0x000fe80003800200 */
        /* <DEDUP_REMOVED lines=13> */
.L_x_24341:
[----:B------:R-:W-:Y:S05]  /*2e20*/  BSYNC.RECONVERGENT B0 ;  /* 0x0000000000007941 */ /* 0x000fea0003800200 */
.L_x_24340:
[----:B------:R-:W-:-:S05]  /*2e30*/  LOP3.LUT R5, R0, 0x80, R5, 0xf8, !PT ;  /* 0x0000008000057812 */ /* 0x000fca00078ef805 */
[----:B------:R0:W-:Y:S01]  /*2e40*/  STG.E.U8 desc[UR36][R2.64], R5 ;  /* 0x0000000502007986 */ /* 0x0001e2000c101124 */
[----:B------:R-:W-:Y:S05]  /*2e50*/  BRA `(.L_x_24326) ;  /* 0x0000000400b07947 */ /* 0x000fea0003800000 */
.L_x_24336:
[----:B------:R0:W-:Y:S01]  /*2e60*/  STG.E.U16 desc[UR36][R2.64], R5 ;  /* 0x0000000502007986 */ /* 0x0001e2000c101524 */
[----:B------:R-:W-:Y:S05]  /*2e70*/  BRA `(.L_x_24326) ;  /* 0x0000000400a87947 */ /* 0x000fea0003800000 */
.L_x_24333:
        /* <DEDUP_REMOVED lines=12> */
.L_x_24344:
        /* <DEDUP_REMOVED lines=13> */
.L_x_24347:
[----:B------:R-:W-:-:S04]  /*3010*/  SHF.R.U32.HI R0, RZ, 0x14, R5 ;  /* 0x00000014ff007819 */ /* 0x000fc80000011605 */
[----:B------:R-:W-:-:S04]  /*3020*/  LOP3.LUT R0, R0, 0x1, RZ, 0xc0, !PT ;  /* 0x0000000100007812 */ /* 0x000fc800078ec0ff */
[----:B------:R-:W-:-:S04]  /*3030*/  IADD3 R0, PT, PT, R5, 0x487ffff, R0 ;  /* 0x0487ffff05007810 */ /* 0x000fc80007ffe000 */
[----:B------:R-:W-:-:S04]  /*3040*/  SHF.R.U32.HI R0, RZ, 0x14, R0 ;  /* 0x00000014ff007819 */ /* 0x000fc80000011600 */
[----:B------:R-:W-:-:S07]  /*3050*/  LOP3.LUT R4, R0, 0xff, RZ, 0xc0, !PT ;  /* 0x000000ff00047812 */ /* 0x000fce00078ec0ff */
.L_x_24348:
[----:B------:R-:W-:-:S04]  /*3060*/  SHF.R.U32.HI R5, RZ, 0x18, R5 ;  /* 0x00000018ff057819 */ /* 0x000fc80000011605 */
[----:B------:R-:W-:-:S04]  /*3070*/  LOP3.LUT R4, R4, 0x80, R5, 0xf8, !PT ;  /* 0x0000008004047812 */ /* 0x000fc800078ef805 */
[----:B------:R-:W-:-:S07]  /*3080*/  PRMT R0, R4, 0x7610, R0 ;  /* 0x0000761004007816 */ /* 0x000fce0000000000 */
.L_x_24346:
[----:B------:R-:W-:Y:S05]  /*3090*/  BSYNC.RECONVERGENT B0 ;  /* 0x0000000000007941 */ /* 0x000fea0003800200 */
.L_x_24345:
[----:B------:R0:W-:Y:S01]  /*30a0*/  STG.E.U8 desc[UR36][R2.64], R0 ;  /* 0x0000000002007986 */ /* 0x0001e2000c101124 */
[----:B------:R-:W-:Y:S05]  /*30b0*/  BRA `(.L_x_24326) ;  /* 0x0000000400187947 */ /* 0x000fea0003800000 */
.L_x_24343:
        /* <DEDUP_REMOVED lines=13> */
.L_x_24351:
[----:B------:R-:W-:-:S04]  /*3190*/  SHF.R.U32.HI R0, RZ, 0x15, R5 ;  /* 0x00000015ff007819 */ /* 0x000fc80000011605 */
[----:B------:R-:W-:-:S04]  /*31a0*/  LOP3.LUT R0, R0, 0x1, RZ, 0xc0, !PT ;  /* 0x0000000100007812 */ /* 0x000fc800078ec0ff */
[----:B------:R-:W-:-:S04]  /*31b0*/  IADD3 R0, PT, PT, R5, 0x88fffff, R0 ;  /* 0x088fffff05007810 */ /* 0x000fc80007ffe000 */
[----:B------:R-:W-:-:S04]  /*31c0*/  SHF.R.U32.HI R0, RZ, 0x15, R0 ;  /* 0x00000015ff007819 */ /* 0x000fc80000011600 */
[----:B------:R-:W-:-:S07]  /*31d0*/  LOP3.LUT R4, R0, 0xff, RZ, 0xc0, !PT ;  /* 0x000000ff00047812 */ /* 0x000fce00078ec0ff */
.L_x_24352:
[----:B------:R-:W-:-:S04]  /*31e0*/  SHF.R.U32.HI R5, RZ, 0x18, R5 ;  /* 0x00000018ff057819 */ /* 0x000fc80000011605 */
[----:B------:R-:W-:-:S04]  /*31f0*/  LOP3.LUT R4, R4, 0x80, R5, 0xf8, !PT ;  /* 0x0000008004047812 */ /* 0x000fc800078ef805 */
[----:B------:R-:W-:-:S07]  /*3200*/  PRMT R0, R4, 0x7610, R0 ;  /* 0x0000761004007816 */ /* 0x000fce0000000000 */
.L_x_24350:
[----:B------:R-:W-:Y:S05]  /*3210*/  BSYNC.RECONVERGENT B0 ;  /* 0x0000000000007941 */ /* 0x000fea0003800200 */
.L_x_24349:
[----:B------:R0:W-:Y:S01]  /*3220*/  STG.E.U8 desc[UR36][R2.64], R0 ;  /* 0x0000000002007986 */ /* 0x0001e2000c101124 */
[----:B------:R-:W-:Y:S05]  /*3230*/  BRA `(.L_x_24326) ;  /* 0x0000000000b87947 */ /* 0x000fea0003800000 */
.L_x_24342:
[----:B------:R-:W-:-:S09]  /*3240*/  UISETP.NE.AND UP0, UPT, UR4, 0x1c, UPT ;  /* 0x0000001c0400788c */ /* 0x000fd2000bf05270 */
[----:B------:R-:W-:Y:S05]  /*3250*/  BRA.U !UP0, `(.L_x_24353) ;  /* 0x0000000108a47547 */ /* 0x000fea000b800000 */
[----:B------:R-:W-:-:S09]  /*3260*/  UISETP.NE.AND UP0, UPT, UR4, 0x1d, UPT ;  /* 0x0000001d0400788c */ /* 0x000fd2000bf05270 */
[----:B------:R-:W-:Y:S05]  /*3270*/  BRA.U !UP0, `(.L_x_24354) ;  /* 0x00000001088c7547 */ /* 0x000fea000b800000 */
[----:B------:R-:W-:-:S09]  /*3280*/  UISETP.NE.AND UP0, UPT, UR4, 0x2c, UPT ;  /* 0x0000002c0400788c */ /* 0x000fd2000bf05270 */
[----:B------:R-:W-:Y:S05]  /*3290*/  BRA.U !UP0, `(.L_x_24355) ;  /* 0x0000000108447547 */ /* 0x000fea000b800000 */
.L_x_24325:
        /* <DEDUP_REMOVED lines=16> */
.L_x_24356:
[----:B------:R-:W-:Y:S05]  /*33a0*/  BRA `(.L_x_24326) ;  /* 0x00000000005c7947 */ /* 0x000fea0003800000 */
.L_x_24355:
        /* <DEDUP_REMOVED lines=16> */
.L_x_24354:
[----:B------:R-:W-:-:S06]  /*34b0*/  SHF.L.U32 R5, R5, 0x10, RZ ;  /* 0x0000001005057819 */ /* 0x000fcc00000006ff */
[----:B------:R-:W0:Y:S02]  /*34c0*/  F2I.U64.TRUNC R4, R5 ;  /* 0x0000000500047311 */ /* 0x000e24000020d800 */
[----:B0-----:R0:W-:Y:S01]  /*34d0*/  STG.E.64 desc[UR36][R2.64], R4 ;  /* 0x0000000402007986 */ /* 0x0011e2000c101b24 */
[----:B------:R-:W-:Y:S05]  /*34e0*/  BRA `(.L_x_24326) ;  /* 0x00000000000c7947 */ /* 0x000fea0003800000 */
.L_x_24353:
[----:B------:R-:W-:-:S06]  /*34f0*/  IMAD.U32 R5, R5, 0x10000, RZ ;  /* 0x0001000005057824 */ /* 0x000fcc00078e00ff */
[----:B------:R-:W0:Y:S02]  /*3500*/  F2I.FTZ.U32.TRUNC.NTZ R5, R5 ;  /* 0x0000000500057305 */ /* 0x000e24000021f000 */
[----:B0-----:R0:W-:Y:S02]  /*3510*/  STG.E desc[UR36][R2.64], R5 ;  /* 0x0000000502007986 */ /* 0x0011e4000c101924 */
.L_x_24326:
[----:B------:R-:W-:-:S07]  /*3520*/  VIADD R17, R17, 0x80 ;  /* 0x0000008011117836 */ /* 0x000fce0000000000 */
.L_x_24283:
[----:B------:R-:W-:Y:S05]  /*3530*/  BSYNC.RECONVERGENT B6 ;  /* 0x0000000000067941 */ /* 0x000fea0003800200 */
.L_x_24282:
        /* <DEDUP_REMOVED lines=307> */
.L_x_24359:
        /* <DEDUP_REMOVED lines=18> */
.L_x_24363:
[----:B------:R-:W2:Y:S02]  /*4990*/  LDG.E.U8 R2, desc[UR36][R2.64] ;  /* 0x0000002402027981 */ /* 0x000ea4000c1e1100 */
[----:B--2---:R-:W-:-:S04]  /*49a0*/  I2FP.F32.U32 R0, R2 ;  /* 0x0000000200007245 */ /* 0x004fc80000201000 */
[----:B------:R-:W-:Y:S01]  /*49b0*/  F2FP.BF16.F32.PACK_AB R0, RZ, R0 ;  /* 0x00000000ff00723e */ /* 0x000fe200000010ff */
[----:B------:R-:W-:Y:S06]  /*49c0*/  BRA `(.L_x_24365) ;  /* 0x0000000c00a47947 */ /* 0x000fec0003800000 */
.L_x_24362:
        /* <DEDUP_REMOVED lines=10> */
.L_x_24367:
[----:B------:R-:W2:Y:S02]  /*4a70*/  LDG.E R2, desc[UR36][R2.64] ;  /* 0x0000002402027981 */ /* 0x000ea4000c1e1900 */
[----:B--2---:R-:W-:-:S04]  /*4a80*/  I2FP.F32.S32 R0, R2 ;  /* 0x0000000200007245 */ /* 0x004fc80000201400 */
[----:B------:R-:W-:Y:S01]  /*4a90*/  F2FP.BF16.F32.PACK_AB R0, RZ, R0 ;  /* 0x00000000ff00723e */ /* 0x000fe200000010ff */
[----:B------:R-:W-:Y:S06]  /*4aa0*/  BRA `(.L_x_24365) ;  /* 0x0000000c006c7947 */ /* 0x000fec0003800000 */
.L_x_24366:
[----:B------:R-:W2:Y:S02]  /*4ab0*/  LDG.E.U16 R2, desc[UR36][R2.64] ;  /* 0x0000002402027981 */ /* 0x000ea4000c1e1500 */
[----:B--2---:R-:W0:Y:S02]  /*4ac0*/  I2F.S16 R0, R2 ;  /* 0x0000000200007306 */ /* 0x004e240000101400 */
[----:B0-----:R-:W-:Y:S01]  /*4ad0*/  F2FP.BF16.F32.PACK_AB R0, RZ, R0 ;  /* 0x00000000ff00723e */ /* 0x001fe200000010ff */
[----:B------:R-:W-:Y:S06]  /*4ae0*/  BRA `(.L_x_24365) ;  /* 0x0000000c005c7947 */ /* 0x000fec0003800000 */
.L_x_24361:
        /* <DEDUP_REMOVED lines=9> */
.L_x_24369:
[----:B------:R-:W2:Y:S02]  /*4b80*/  LDG.E.U16 R0, desc[UR36][R2.64] ;  /* 0x0000002402007981 */ /* 0x000ea4000c1e1500 */
[----:B--2---:R-:W-:-:S05]  /*4b90*/  HADD2.F32 R0, -RZ, R0.H0_H0 ;  /* 0x20000000ff007230 */ /* 0x004fca0000004100 */
[----:B------:R-:W-:Y:S01]  /*4ba0*/  F2FP.BF16.F32.PACK_AB R0, RZ, R0 ;  /* 0x00000000ff00723e */ /* 0x000fe200000010ff */
[----:B------:R-:W-:Y:S06]  /*4bb0*/  BRA `(.L_x_24365) ;  /* 0x0000000c00287947 */ /* 0x000fec0003800000 */
.L_x_24368:
        /* <DEDUP_REMOVED lines=9> */
.L_x_24371:
[----:B------:R-:W2:Y:S02]  /*4c50*/  LDG.E.U16 R2, desc[UR36][R2.64] ;  /* 0x0000002402027981 */ /* 0x000ea4000c1e1500 */
[----:B--2---:R-:W-:-:S05]  /*4c60*/  HADD2.F32 R0, -RZ, R2.H0_H0 ;  /* 0x20000002ff007230 */ /* 0x004fca0000004100 */
[----:B------:R-:W-:Y:S01]  /*4c70*/  F2FP.BF16.F32.PACK_AB R0, RZ, R0 ;  /* 0x00000000ff00723e */ /* 0x000fe200000010ff */
[----:B------:R-:W-:Y:S06]  /*4c80*/  BRA `(.L_x_24365) ;  /* 0x0000000800f47947 */ /* 0x000fec0003800000 */
.L_x_24370:
        /* <DEDUP_REMOVED lines=12> */
.L_x_24360:
        /* <DEDUP_REMOVED lines=13> */
.L_x_24374:
        /* <DEDUP_REMOVED lines=12> */
.L_x_24373:
        /* <DEDUP_REMOVED lines=27> */
.L_x_24376:
        /* <DEDUP_REMOVED lines=13> */
.L_x_24375:
[----:B------:R0:W5:Y:S01]  /*5160*/  LDG.E.U16 R0, desc[UR36][R2.64] ;  /* 0x0000002402007981 */ /* 0x000162000c1e1500 */
[----:B------:R-:W-:Y:S05]  /*5170*/  BRA `(.L_x_24365) ;  /* 0x0000000400b87947 */ /* 0x000fea0003800000 */
.L_x_24372:
        /* <DEDUP_REMOVED lines=12> */
.L_x_24379:
        /* <DEDUP_REMOVED lines=21> */
.L_x_24383:
[----:B------:R-:W-:Y:S05]  /*5390*/  BSYNC.RECONVERGENT B1 ;  /* 0x0000000000017941 */ /* 0x000fea0003800200 */
.L_x_24382:
[----:B------:R-:W-:Y:S01]  /*53a0*/  IMAD.SHL.U32 R0, R0, 0x100000, RZ ;  /* 0x0010000000007824 */ /* 0x000fe200078e00ff */
[----:B------:R-:W-:-:S04]  /*53b0*/  LEA R2, R2, 0x3b800000, 0x17 ;  /* 0x3b80000002027811 */ /* 0x000fc800078eb8ff */
[----:B------:R-:W-:-:S07]  /*53c0*/  LOP3.LUT R0, R2, R0, R7, 0xfe, !PT ;  /* 0x0000000002007212 */ /* 0x000fce00078efe07 */
.L_x_24381:
[----:B------:R-:W-:Y:S05]  /*53d0*/  BSYNC.RECONVERGENT B0 ;  /* 0x0000000000007941 */ /* 0x000fea0003800200 */
.L_x_24380:
[----:B------:R-:W-:Y:S01]  /*53e0*/  F2FP.BF16.F32.PACK_AB R0, RZ, R0 ;  /* 0x00000000ff00723e */ /* 0x000fe200000010ff */
[----:B------:R-:W-:Y:S06]  /*53f0*/  BRA `(.L_x_24365) ;  /* 0x0000000400187947 */ /* 0x000fec0003800000 */
.L_x_24378:
        /* <DEDUP_REMOVED lines=21> */
.L_x_24387:
[----:B------:R-:W-:Y:S05]  /*5550*/  BSYNC.RECONVERGENT B1 ;  /* 0x0000000000017941 */ /* 0x000fea0003800200 */
.L_x_24386:
[----:B------:R-:W-:Y:S01]  /*5560*/  IMAD.SHL.U32 R0, R0, 0x200000, RZ ;  /* 0x0020000000007824 */ /* 0x000fe200078e00ff */
[----:B------:R-:W-:-:S04]  /*5570*/  LEA R2, R2, 0x37800000, 0x17 ;  /* 0x3780000002027811 */ /* 0x000fc800078eb8ff */
[----:B------:R-:W-:-:S07]  /*5580*/  LOP3.LUT R0, R2, R0, R7, 0xfe, !PT ;  /* 0x0000000002007212 */ /* 0x000fce00078efe07 */
.L_x_24385:
[----:B------:R-:W-:Y:S05]  /*5590*/  BSYNC.RECONVERGENT B0 ;  /* 0x0000000000007941 */ /* 0x000fea0003800200 */
.L_x_24384:
[----:B------:R-:W-:Y:S01]  /*55a0*/  F2FP.BF16.F32.PACK_AB R0, RZ, R0 ;  /* 0x00000000ff00723e */ /* 0x000fe200000010ff */
[----:B------:R-:W-:Y:S06]  /*55b0*/  BRA `(.L_x_24365) ;  /* 0x0000000000a87947 */ /* 0x000fec0003800000 */
.L_x_24377:
        /* <DEDUP_REMOVED lines=14> */
.L_x_24391:
[----:B------:R-:W-:Y:S05]  /*56a0*/  BSYNC.RECONVERGENT B0 ;  /* 0x0000000000007941 */ /* 0x000fea0003800200 */
.L_x_24390:
[----:B------:R-:W-:Y:S01]  /*56b0*/  F2FP.BF16.F32.PACK_AB R0, RZ, R0 ;  /* 0x00000000ff00723e */ /* 0x000fe200000010ff */
[----:B------:R-:W-:Y:S06]  /*56c0*/  BRA `(.L_x_24365) ;  /* 0x0000000000647947 */ /* 0x000fec0003800000 */
.L_x_24364:
        /* <DEDUP_REMOVED lines=16> */
.L_x_24392:
[----:B------:R-:W-:Y:S01]  /*57d0*/  PRMT R0, RZ, 0x7610, R0 ;  /* 0x00007610ff007816 */ /* 0x000fe20000000000 */
[----:B------:R-:W-:Y:S06]  /*57e0*/  BRA `(.L_x_24365) ;  /* 0x00000000001c7947 */ /* 0x000fec0003800000 */
.L_x_24389:
[----:B------:R-:W2:Y:S02]  /*57f0*/  LDG.E.64 R2, desc[UR36][R2.64] ;  /* 0x0000002402027981 */ /* 0x000ea4000c1e1b00 */
[----:B--2---:R-:W0:Y:S02]  /*5800*/  I2F.U64 R0, R2 ;  /* 0x0000000200007312 */ /* 0x004e240000301000 */
[----:B0-----:R-:W-:Y:S01]  /*5810*/  F2FP.BF16.F32.PACK_AB R0, RZ, R0 ;  /* 0x00000000ff00723e */ /* 0x001fe200000010ff */
[----:B------:R-:W-:Y:S06]  /*5820*/  BRA `(.L_x_24365) ;  /* 0x00000000000c7947 */ /* 0x000fec0003800000 */
.L_x_24388:
[----:B------:R-:W2:Y:S02]  /*5830*/  LDG.E R2, desc[UR36][R2.64] ;  /* 0x0000002402027981 */ /* 0x000ea4000c1e1900 */
[----:B--2---:R-:W-:-:S04]  /*5840*/  I2FP.F32.U32 R0, R2 ;  /* 0x0000000200007245 */ /* 0x004fc80000201000 */
[----:B------:R-:W-:-:S07]  /*5850*/  F2FP.BF16.F32.PACK_AB R0, RZ, R0 ;  /* 0x00000000ff00723e */ /* 0x000fce00000010ff */
.L_x_24365:
[----:B0----5:R-:W-:Y:S01]  /*5860*/  IMAD.U32 R2, R0, 0x10000, RZ ;  /* 0x0001000000027824 */ /* 0x021fe200078e00ff */
[----:B------:R-:W-:Y:S01]  /*5870*/  SHF.L.U32 R3, R19, 0x10, RZ ;  /* 0x0000001013037819 */ /* 0x000fe200000006ff */
[----:B------:R-:W-:Y:S03]  /*5880*/  BSSY.RECONVERGENT B0, `(.L_x_24393) ;  /* 0x000001d000007945 */ /* 0x000fe60003800200 */
[----:B------:R-:W-:Y:S02]  /*5890*/  FSETP.NAN.FTZ.AND P0, PT, R2, R2, PT ;  /* 0x000000020200720b */ /* 0x000fe40003f18000 */
[----:B------:R-:W-:-:S04]  /*58a0*/  FSETP.NAN.FTZ.AND P1, PT, R3, R3, PT ;  /* 0x000000030300720b */ /* 0x000fc80003f38000 */
[----:B------:R-:W-:-:S13]  /*58b0*/  PLOP3.LUT P0, PT, P0, P1, PT, 0xf8, 0x8f ;  /* 0x00000000008f781c */ /* 0x000fda0000703f70 */
[----:B------:R-:W-:Y:S05]  /*58c0*/  @P0 BRA `(.L_x_24394) ;  /* 0x0000000000540947 */ /* 0x000fea0003800000 */
[----:B------:R-:W0:Y:S01]  /*58d0*/  LDCU.U16 UR5, c[0x0][0x592] ;  /* 0x0000b240ff0577ac */ /* 0x000e220008000400 */
[----:B------:R-:W-:Y:S01]  /*58e0*/  PRMT R2, R0, 0x9910, RZ ;  /* 0x0000991000027816 */ /* 0x000fe200000000ff */
[----:B0-----:R-:W-:Y:S02]  /*58f0*/  UPRMT UR4, UR5, 0x9910, URZ ;  /* 0x0000991005047896 */ /* 0x001fe400080000ff */
[----:B------:R-:W-:-:S04]  /*5900*/  IMAD.U32 R5, RZ, RZ, UR5 ;  /* 0x00000005ff057e24 */ /* 0x000fc8000f8e00ff */
[----:B------:R-:W-:-:S13]  /*5910*/  ISETP.NE.AND P0, PT, R2, UR4, PT ;  /* 0x0000000402007c0c */ /* 0x000fda000bf05270 */
        /* <DEDUP_REMOVED lines=13> */
.L_x_24396:
[----:B------:R-:W-:-:S04]  /*59f0*/  ISETP.NE.AND P0, PT, RZ, UR44, PT ;  /* 0x0000002cff007c0c */ /* 0x000fc8000bf05270 */
[----:B------:R-:W-:Y:S01]  /*5a00*/  SEL R5, R19, UR38, !P0 ;  /* 0x0000002613057c07 */ /* 0x000fe2000c000000 */
[----:B------:R-:W-:Y:S08]  /*5a10*/  BRA `(.L_x_24395) ;  /* 0x00000000000c7947 */ /* 0x000ff00003800000 */
.L_x_24394:
[----:B------:R-:W-:-:S05]  /*5a20*/  FADD.FTZ R0, R3, R2 ;  /* 0x0000000203007221 */ /* 0x000fca0000010000 */
[----:B------:R-:W-:-:S04]  /*5a30*/  F2FP.BF16.F32.PACK_AB R0, RZ, R0 ;  /* 0x00000000ff00723e */ /* 0x000fc800000010ff */
[----:B------:R-:W-:-:S07]  /*5a40*/  PRMT R5, R0, 0x7610, R5 ;  /* 0x0000761000057816 */ /* 0x000fce0000000005 */
.L_x_24395:
[----:B------:R-:W-:Y:S05]  /*5a50*/  BSYNC.RECONVERGENT B0 ;  /* 0x0000000000007941 */ /* 0x000fea0003800200 */
.L_x_24393:
        /* <DEDUP_REMOVED lines=18> */
.L_x_24400:
[----:B------:R-:W-:-:S06]  /*5b80*/  IMAD.U32 R5, R5, 0x10000, RZ ;  /* 0x0001000005057824 */ /* 0x000fcc00078e00ff */
[----:B------:R-:W0:Y:S02]  /*5b90*/  F2I.S64.TRUNC R4, R5 ;  /* 0x0000000500047311 */ /* 0x000e24000020d900 */
[----:B0-----:R4:W-:Y:S01]  /*5ba0*/  STG.E.U8 desc[UR36][R2.64], R4 ;  /* 0x0000000402007986 */ /* 0x0019e2000c101124 */
[----:B------:R-:W-:Y:S05]  /*5bb0*/  BRA `(.L_x_24402) ;  /* 0x0000000c006c7947 */ /* 0x000fea0003800000 */
.L_x_24399:
        /* <DEDUP_REMOVED lines=10> */
.L_x_24404:
[----:B------:R-:W-:-:S06]  /*5c60*/  SHF.L.U32 R5, R5, 0x10, RZ ;  /* 0x0000001005057819 */ /* 0x000fcc00000006ff */
[----:B------:R-:W0:Y:S02]  /*5c70*/  F2I.FTZ.TRUNC.NTZ R5, R5 ;  /* 0x0000000500057305 */ /* 0x000e24000021f100 */
[----:B0-----:R2:W-:Y:S01]  /*5c80*/  STG.E desc[UR36][R2.64], R5 ;  /* 0x0000000502007986 */ /* 0x0015e2000c101924 */
[----:B------:R-:W-:Y:S05]  /*5c90*/  BRA `(.L_x_24402) ;  /* 0x0000000c00347947 */ /* 0x000fea0003800000 */
.L_x_24403:
[----:B------:R-:W-:-:S06]  /*5ca0*/  IMAD.U32 R5, R5, 0x10000, RZ ;  /* 0x0001000005057824 */ /* 0x000fcc00078e00ff */
[----:B------:R-:W0:Y:S02]  /*5cb0*/  F2I.FTZ.TRUNC.NTZ R5, R5 ;  /* 0x0000000500057305 */ /* 0x000e24000021f100 */
[----:B0-----:R0:W-:Y:S01]  /*5cc0*/  STG.E.U16 desc[UR36][R2.64], R5 ;  /* 0x0000000502007986 */ /* 0x0011e2000c101524 */
[----:B------:R-:W-:Y:S05]  /*5cd0*/  BRA `(.L_x_24402) ;  /* 0x0000000c00247947 */ /* 0x000fea0003800000 */
.L_x_24398:
        /* <DEDUP_REMOVED lines=9> */
.L_x_24406:
[----:B------:R-:W-:-:S05]  /*5d70*/  IMAD.U32 R0, R5, 0x10000, RZ ;  /* 0x0001000005007824 */ /* 0x000fca00078e00ff */
[----:B------:R-:W-:-:S05]  /*5d80*/  F2FP.F16.F32.PACK_AB R0, RZ, R0 ;  /* 0x00000000ff00723e */ /* 0x000fca00000000ff */
[----:B------:R0:W-:Y:S01]  /*5d90*/  STG.E.U16 desc[UR36][R2.64], R0 ;  /* 0x0000000002007986 */ /* 0x0001e2000c101524 */
[----:B------:R-:W-:Y:S05]  /*5da0*/  BRA `(.L_x_24402) ;  /* 0x0000000800f07947 */ /* 0x000fea0003800000 */
.L_x_24405:
        /* <DEDUP_REMOVED lines=10> */
.L_x_24408:
[----:B------:R-:W-:-:S05]  /*5e50*/  IMAD.U32 R5, R5, 0x10000, RZ ;  /* 0x0001000005057824 */ /* 0x000fca00078e00ff */
[----:B------:R-:W-:-:S04]  /*5e60*/  F2FP.F16.F32.PACK_AB R5, RZ, R5 ;  /* 0x00000005ff05723e */ /* 0x000fc800000000ff */
[----:B------:R-:W-:-:S05]  /*5e70*/  PRMT R5, R5, 0x5410, RZ ;  /* 0x0000541005057816 */ /* 0x000fca00000000ff */
[----:B------:R0:W-:Y:S01]  /*5e80*/  STG.E desc[UR36][R2.64], R5 ;  /* 0x0000000502007986 */ /* 0x0001e2000c101924 */
[----:B------:R-:W-:Y:S05]  /*5e90*/  BRA `(.L_x_24402) ;  /* 0x0000000800b47947 */ /* 0x000fea0003800000 */
.L_x_24407:
[----:B------:R-:W-:-:S04]  /*5ea0*/  IMAD.U32 R4, R5, 0x10000, RZ ;  /* 0x0001000005047824 */ /* 0x000fc800078e00ff */
[----:B------:R-:W-:-:S06]  /*5eb0*/  FMUL.FTZ R4, R4, 1 ;  /* 0x3f80000004047820 */ /* 0x000fcc0000410000 */
[----:B------:R-:W0:Y:S02]  /*5ec0*/  F2F.F64.F32 R4, R4 ;  /* 0x0000000400047310 */ /* 0x000e240000201800 */
[----:B0-----:R0:W-:Y:S01]  /*5ed0*/  STG.E.64 desc[UR36][R2.64], R4 ;  /* 0x0000000402007986 */ /* 0x0011e2000c101b24 */
[----:B------:R-:W-:Y:S05]  /*5ee0*/  BRA `(.L_x_24402) ;  /* 0x0000000800a07947 */ /* 0x000fea0003800000 */
.L_x_24397:
        /* <DEDUP_REMOVED lines=14> */
.L_x_24412:
        /* <DEDUP_REMOVED lines=18> */
.L_x_24415:
[----:B------:R-:W-:-:S04]  /*60f0*/  SHF.R.U32.HI R5, RZ, 0x18, R5 ;  /* 0x00000018ff057819 */ /* 0x000fc80000011605 */
[----:B------:R-:W-:-:S07]  /*6100*/  LOP3.LUT R0, R0, 0x80, R5, 0xf8, !PT ;  /* 0x0000008000007812 */ /* 0x000fce00078ef805 */
.L_x_24414:
[----:B------:R-:W-:Y:S05]  /*6110*/  BSYNC.RECONVERGENT B0 ;  /* 0x0000000000007941 */ /* 0x000fea0003800200 */
.L_x_24413:
[----:B------:R0:W-:Y:S01]  /*6120*/  STG.E.U8 desc[UR36][R2.64], R0 ;  /* 0x0000000002007986 */ /* 0x0001e2000c101124 */
[----:B------:R-:W-:Y:S05]  /*6130*/  BRA `(.L_x_24402) ;  /* 0x00000008000c7947 */ /* 0x000fea0003800000 */
.L_x_24411:
        /* <DEDUP_REMOVED lines=18> */
.L_x_24418:
[----:B------:R-:W-:-:S04]  /*6260*/  SHF.R.U32.HI R5, RZ, 0x18, R5 ;  /* 0x00000018ff057819 */ /* 0x000fc80000011605 */
[----:B------:R-:W-:-:S07]  /*6270*/  LOP3.LUT R0, R0, 0x80, R5, 0xf8, !PT ;  /* 0x0000008000007812 */ /* 0x000fce00078ef805 */
.L_x_24417:
[----:B------:R-:W-:Y:S05]  /*6280*/  BSYNC.RECONVERGENT B0 ;  /* 0x0000000000007941 */ /* 0x000fea0003800200 */
.L_x_24416:
[----:B------:R0:W-:Y:S01]  /*6290*/  STG.E.U8 desc[UR36][R2.64], R0 ;  /* 0x0000000002007986 */ /* 0x0001e2000c101124 */
[----:B------:R-:W-:Y:S05]  /*62a0*/  BRA `(.L_x_24402) ;  /* 0x0000000400b07947 */ /* 0x000fea0003800000 */
.L_x_24410:
        /* <DEDUP_REMOVED lines=22> */
.L_x_24420:
[----:B------:R-:W-:-:S06]  /*6410*/  SHF.L.U32 R5, R5, 0x10, RZ ;  /* 0x0000001005057819 */ /* 0x000fcc00000006ff */
[----:B------:R-:W0:Y:S02]  /*6420*/  F2I.U64.TRUNC R4, R5 ;  /* 0x0000000500047311 */ /* 0x000e24000020d800 */
[----:B0-----:R0:W-:Y:S01]  /*6430*/  STG.E.64 desc[UR36][R2.64], R4 ;  /* 0x0000000402007986 */ /* 0x0011e2000c101b24 */
[----:B------:R-:W-:Y:S05]  /*6440*/  BRA `(.L_x_24402) ;  /* 0x0000000400487947 */ /* 0x000fea0003800000 */
.L_x_24419:
[----:B------:R-:W-:-:S06]  /*6450*/  IMAD.U32 R5, R5, 0x10000, RZ ;  /* 0x0001000005057824 */ /* 0x000fcc00078e00ff */
[----:B------:R-:W0:Y:S02]  /*6460*/  F2I.FTZ.U32.TRUNC.NTZ R5, R5 ;  /* 0x0000000500057305 */ /* 0x000e24000021f000 */
[----:B0-----:R0:W-:Y:S01]  /*6470*/  STG.E desc[UR36][R2.64], R5 ;  /* 0x0000000502007986 */ /* 0x0011e2000c101924 */
[----:B------:R-:W-:Y:S05]  /*6480*/  BRA `(.L_x_24402) ;  /* 0x0000000400387947 */ /* 0x000fea0003800000 */
.L_x_24409:
        /* <DEDUP_REMOVED lines=11> */
.L_x_24422:
[----:B------:R-:W-:Y:S01]  /*6540*/  IMAD.U32 R5, R5, 0x10000, RZ ;  /* 0x0001000005057824 */ /* 0x000fe200078e00ff */
[----:B------:R-:W-:-:S03]  /*6550*/  CS2R R6, SRZ ;  /* 0x0000000000067805 */ /* 0x000fc6000001ff00 */
[----:B------:R-:W-:-:S06]  /*6560*/  FMUL.FTZ R5, R5, 1 ;  /* 0x3f80000005057820 */ /* 0x000fcc0000410000 */
[----:B------:R-:W0:Y:S02]  /*6570*/  F2F.F64.F32 R4, R5 ;  /* 0x0000000500047310 */ /* 0x000e240000201800 */
[----:B0-----:R0:W-:Y:S01]  /*6580*/  STG.E.128 desc[UR36][R2.64], R4 ;  /* 0x0000000402007986 */ /* 0x0011e2000c101d24 */
[----:B------:R-:W-:Y:S05]  /*6590*/  BRA `(.L_x_24402) ;  /* 0x0000000000f47947 */ /* 0x000fea0003800000 */
.L_x_24421:
[----:B------:R-:W-:-:S09]  /*65a0*/  UISETP.NE.AND UP0, UPT, UR4, 0xf, UPT ;  /* 0x0000000f0400788c */ /* 0x000fd2000bf05270 */
[----:B------:R-:W-:Y:S05]  /*65b0*/  BRA.U !UP0, `(.L_x_24423) ;  /* 0x0000000108e87547 */ /* 0x000fea000b800000 */
[----:B------:R-:W-:-:S09]  /*65c0*/  UISETP.NE.AND UP0, UPT, UR4, 0x17, UPT ;  /* 0x000000170400788c */ /* 0x000fd2000bf05270 */
[----:B------:R-:W-:Y:S05]  /*65d0*/  BRA.U !UP0, `(.L_x_24424) ;  /* 0x0000000108907547 */ /* 0x000fea000b800000 */
[----:B------:R-:W-:-:S09]  /*65e0*/  UISETP.NE.AND UP0, UPT, UR4, 0x18, UPT ;  /* 0x000000180400788c */ /* 0x000fd2000bf05270 */
[----:B------:R-:W-:Y:S05]  /*65f0*/  BRA.U !UP0, `(.L_x_24425) ;  /* 0x0000000108447547 */ /* 0x000fea000b800000 */
.L_x_24401:
        /* <DEDUP_REMOVED lines=16> */
.L_x_24426:
[----:B------:R-:W-:Y:S05]  /*6700*/  BRA `(.L_x_24402) ;  /* 0x0000000000987947 */ /* 0x000fea0003800000 */
.L_x_24425:
        /* <DEDUP_REMOVED lines=13> */
.L_x_24428:
[----:B------:R-:W-:Y:S05]  /*67e0*/  BSYNC.RECONVERGENT B0 ;  /* 0x0000000000007941 */ /* 0x000fea0003800200 */
.L_x_24427:
[----:B------:R-:W-:-:S05]  /*67f0*/  LOP3.LUT R5, R0, 0x80, R5, 0xf8, !PT ;  /* 0x0000008000057812 */ /* 0x000fca00078ef805 */
[----:B------:R0:W-:Y:S01]  /*6800*/  STG.E.U8 desc[UR36][R2.64], R5 ;  /* 0x0000000502007986 */ /* 0x0001e2000c101124 */
[----:B------:R-:W-:Y:S05]  /*6810*/  BRA `(.L_x_24402) ;  /* 0x0000000000547947 */ /* 0x000fea0003800000 */
.L_x_24424:
        /* <DEDUP_REMOVED lines=12> */
.L_x_24430:
[----:B------:R-:W-:Y:S02]  /*68e0*/  ISETP.GT.U32.AND P0, PT, R4, 0x7f800000, PT ;  /* 0x7f8000000400780c */ /* 0x000fe40003f04070 */
[----:B------:R-:W-:-:S04]  /*68f0*/  MOV R0, 0x7f ;  /* 0x0000007f00007802 */ /* 0x000fc80000000f00 */
[----:B------:R-:W-:-:S07]  /*6900*/  SEL R0, R0, 0x7c, P0 ;  /* 0x0000007c00007807 */ /* 0x000fce0000000000 */
.L_x_24431:
[----:B------:R-:W-:Y:S05]  /*6910*/  BSYNC.RECONVERGENT B0 ;  /* 0x0000000000007941 */ /* 0x000fea0003800200 */
.L_x_24429:
[----:B------:R-:W-:-:S04]  /*6920*/  SHF.R.U32.HI R5, RZ, 0x18, R5 ;  /* 0x00000018ff057819 */ /* 0x000fc80000011605 */
[----:B------:R-:W-:-:S05]  /*6930*/  LOP3.LUT R5, R0, 0x80, R5, 0xf8, !PT ;  /* 0x0000008000057812 */ /* 0x000fca00078ef805 */
[----:B------:R0:W-:Y:S01]  /*6940*/  STG.E.U8 desc[UR36][R2.64], R5 ;  /* 0x0000000502007986 */ /* 0x0001e2000c101124 */
[----:B------:R-:W-:Y:S05]  /*6950*/  BRA `(.L_x_24402) ;  /* 0x0000000000047947 */ /* 0x000fea0003800000 */
.L_x_24423:
[----:B------:R0:W-:Y:S02]  /*6960*/  STG.E.U16 desc[UR36][R2.64], R5 ;  /* 0x0000000502007986 */ /* 0x0001e4000c101524 */
.L_x_24402:
[----:B------:R-:W-:-:S07]  /*6970*/  VIADD R17, R17, 0x80 ;  /* 0x0000008011117836 */ /* 0x000fce0000000000 */
.L_x_24358:
[----:B------:R-:W-:Y:S05]  /*6980*/  BSYNC.RECONVERGENT B6 ;  /* 0x0000000000067941 */ /* 0x000fea0003800200 */
.L_x_24357:
        /* <DEDUP_REMOVED lines=307> */
.L_x_24434:
        /* <DEDUP_REMOVED lines=18> */
.L_x_24438:
[----:B------:R-:W2:Y:S02]  /*7de0*/  LDG.E.U8 R2, desc[UR36][R2.64] ;  /* 0x0000002402027981 */ /* 0x000ea4000c1e1100 */
[----:B--2---:R-:W-:-:S04]  /*7df0*/  I2FP.F32.U32 R0, R2 ;  /* 0x0000000200007245 */ /* 0x004fc80000201000 */
[----:B------:R-:W-:Y:S01]  /*7e00*/  F2FP.BF16.F32.PACK_AB R0, RZ, R0 ;  /* 0x00000000ff00723e */ /* 0x000fe200000010ff */
[----:B------:R-:W-:Y:S06]  /*7e10*/  BRA `(.L_x_24440) ;  /* 0x0000000c00a47947 */ /* 0x000fec0003800000 */
.L_x_24437:
        /* <DEDUP_REMOVED lines=10> */
.L_x_24442:
[----:B------:R-:W2:Y:S02]  /*7ec0*/  LDG.E R2, desc[UR36][R2.64] ;  /* 0x0000002402027981 */ /* 0x000ea4000c1e1900 */
[----:B--2---:R-:W-:-:S04]  /*7ed0*/  I2FP.F32.S32 R0, R2 ;  /* 0x0000000200007245 */ /* 0x004fc80000201400 */
[----:B------:R-:W-:Y:S01]  /*7ee0*/  F2FP.BF16.F32.PACK_AB R0, RZ, R0 ;  /* 0x00000000ff00723e */ /* 0x000fe200000010ff */
[----:B------:R-:W-:Y:S06]  /*7ef0*/  BRA `(.L_x_24440) ;  /* 0x0000000c006c7947 */ /* 0x000fec0003800000 */
.L_x_24441:
[----:B------:R-:W2:Y:S02]  /*7f00*/  LDG.E.U16 R2, desc[UR36][R2.64] ;  /* 0x0000002402027981 */ /* 0x000ea4000c1e1500 */
[----:B--2---:R-:W0:Y:S02]  /*7f10*/  I2F.S16 R0, R2 ;  /* 0x0000000200007306 */ /* 0x004e240000101400 */
[----:B0-----:R-:W-:Y:S01]  /*7f20*/  F2FP.BF16.F32.PACK_AB R0, RZ, R0 ;  /* 0x00000000ff00723e */ /* 0x001fe200000010ff */
[----:B------:R-:W-:Y:S06]  /*7f30*/  BRA `(.L_x_24440) ;  /* 0x0000000c005c7947 */ /* 0x000fec0003800000 */
.L_x_24436:
        /* <DEDUP_REMOVED lines=9> */
.L_x_24444:
[----:B------:R-:W2:Y:S02]  /*7fd0*/  LDG.E.U16 R0, desc[UR36][R2.64] ;  /* 0x0000002402007981 */ /* 0x000ea4000c1e1500 */
[----:B--2---:R-:W-:-:S05]  /*7fe0*/  HADD2.F32 R0, -RZ, R0.H0_H0 ;  /* 0x20000000ff007230 */ /* 0x004fca0000004100 */
[----:B------:R-:W-:Y:S01]  /*7ff0*/  F2FP.BF16.F32.PACK_AB R0, RZ, R0 ;  /* 0x00000000ff00723e */ /* 0x000fe200000010ff */
[----:B------:R-:W-:Y:S06]  /*8000*/  BRA `(.L_x_24440) ;  /* 0x0000000c00287947 */ /* 0x000fec0003800000 */
.L_x_24443:
        /* <DEDUP_REMOVED lines=9> */
.L_x_24446:
[----:B------:R-:W2:Y:S02]  /*80a0*/  LDG.E.U16 R2, desc[UR36][R2.64] ;  /* 0x0000002402027981 */ /* 0x000ea4000c1e1500 */
[----:B--2---:R-:W-:-:S05]  /*80b0*/  HADD2.F32 R0, -RZ, R2.H0_H0 ;  /* 0x20000002ff007230 */ /* 0x004fca0000004100 */
[----:B------:R-:W-:Y:S01]  /*80c0*/  F2FP.BF16.F32.PACK_AB R0, RZ, R0 ;  /* 0x00000000ff00723e */ /* 0x000fe200000010ff */
[----:B------:R-:W-:Y:S06]  /*80d0*/  BRA `(.L_x_24440) ;  /* 0x0000000800f47947 */ /* 0x000fec0003800000 */
.L_x_24445:
        /* <DEDUP_REMOVED lines=12> */
.L_x_24435:
        /* <DEDUP_REMOVED lines=13> */
.L_x_24449:
        /* <DEDUP_REMOVED lines=12> */
.L_x_24448:
        /* <DEDUP_REMOVED lines=27> */
.L_x_24451:
        /* <DEDUP_REMOVED lines=13> */
.L_x_24450:
[----:B------:R0:W5:Y:S01]  /*85b0*/  LDG.E.U16 R0, desc[UR36][R2.64] ;  /* 0x0000002402007981 */ /* 0x000162000c1e1500 */
[----:B------:R-:W-:Y:S05]  /*85c0*/  BRA `(.L_x_24440) ;  /* 0x0000000400b87947 */ /* 0x000fea0003800000 */
.L_x_24447:
        /* <DEDUP_REMOVED lines=12> */
.L_x_24454:
        /* <DEDUP_REMOVED lines=21> */
.L_x_24458:
[----:B------:R-:W-:Y:S05]  /*87e0*/  BSYNC.RECONVERGENT B1 ;  /* 0x0000000000017941 */ /* 0x000fea0003800200 */
.L_x_24457:
[----:B------:R-:W-:Y:S02]  /*87f0*/  SHF.L.U32 R0, R0, 0x14, RZ ;  /* 0x0000001400007819 */ /* 0x000fe400000006ff */
[----:B------:R-:W-:-:S04]  /*8800*/  LEA R2, R2, 0x3b800000, 0x17 ;  /* 0x3b80000002027811 */ /* 0x000fc800078eb8ff */
[----:B------:R-:W-:-:S07]  /*8810*/  LOP3.LUT R0, R2, R0, R7, 0xfe, !PT ;  /* 0x0000000002007212 */ /* 0x000fce00078efe07 */
.L_x_24456:
[----:B------:R-:W-:Y:S05]  /*8820*/  BSYNC.RECONVERGENT B0 ;  /* 0x0000000000007941 */ /* 0x000fea0003800200 */
.L_x_24455:
[----:B------:R-:W-:Y:S01]  /*8830*/  F2FP.BF16.F32.PACK_AB R0, RZ, R0 ;  /* 0x00000000ff00723e */ /* 0x000fe200000010ff */
[----:B------:R-:W-:Y:S06]  /*8840*/  BRA `(.L_x_24440) ;  /* 0x0000000400187947 */ /* 0x000fec0003800000 */
.L_x_24453:
        /* <DEDUP_REMOVED lines=21> */
.L_x_24462:
[----:B------:R-:W-:Y:S05]  /*89a0*/  BSYNC.RECONVERGENT B1 ;  /* 0x0000000000017941 */ /* 0x000fea0003800200 */
.L_x_24461:
[----:B------:R-:W-:Y:S01]  /*89b0*/  IMAD.SHL.U32 R0, R0, 0x200000, RZ ;  /* 0x0020000000007824 */ /* 0x000fe200078e00ff */
[----:B------:R-:W-:-:S04]  /*89c0*/  LEA R2, R2, 0x37800000, 0x17 ;  /* 0x3780000002027811 */ /* 0x000fc800078eb8ff */
[----:B------:R-:W-:-:S07]  /*89d0*/  LOP3.LUT R0, R2, R0, R7, 0xfe, !PT ;  /* 0x0000000002007212 */ /* 0x000fce00078efe07 */
.L_x_24460:
[----:B------:R-:W-:Y:S05]  /*89e0*/  BSYNC.RECONVERGENT B0 ;  /* 0x0000000000007941 */ /* 0x000fea0003800200 */
.L_x_24459:
[----:B------:R-:W-:Y:S01]  /*89f0*/  F2FP.BF16.F32.PACK_AB R0, RZ, R0 ;  /* 0x00000000ff00723e */ /* 0x000fe200000010ff */
[----:B------:R-:W-:Y:S06]  /*8a00*/  BRA `(.L_x_24440) ;  /* 0x0000000000a87947 */ /* 0x000fec0003800000 */
.L_x_24452:
        /* <DEDUP_REMOVED lines=14> */
.L_x_24466:
[----:B------:R-:W-:Y:S05]  /*8af0*/  BSYNC.RECONVERGENT B0 ;  /* 0x0000000000007941 */ /* 0x000fea0003800200 */
.L_x_24465:
[----:B------:R-:W-:Y:S01]  /*8b00*/  F2FP.BF16.F32.PACK_AB R0, RZ, R0 ;  /* 0x00000000ff00723e */ /* 0x000fe200000010ff */
[----:B------:R-:W-:Y:S06]  /*8b10*/  BRA `(.L_x_24440) ;  /* 0x0000000000647947 */ /* 0x000fec0003800000 */
.L_x_24439:
        /* <DEDUP_REMOVED lines=16> */
.L_x_24467:
[----:B------:R-:W-:Y:S01]  /*8c20*/  PRMT R0, RZ, 0x7610, R0 ;  /* 0x00007610ff007816 */ /* 0x000fe20000000000 */
[----:B------:R-:W-:Y:S06]  /*8c30*/  BRA `(.L_x_24440) ;  /* 0x00000000001c7947 */ /* 0x000fec0003800000 */
.L_x_24464:
[----:B------:R-:W2:Y:S02]  /*8c40*/  LDG.E.64 R2, desc[UR36][R2.64] ;  /* 0x0000002402027981 */ /* 0x000ea4000c1e1b00 */
[----:B--2---:R-:W0:Y:S02]  /*8c50*/  I2F.U64 R0, R2 ;  /* 0x0000000200007312 */ /* 0x004e240000301000 */
[----:B0-----:R-:W-:Y:S01]  /*8c60*/  F2FP.BF16.F32.PACK_AB R0, RZ, R0 ;  /* 0x00000000ff00723e */ /* 0x001fe200000010ff */
[----:B------:R-:W-:Y:S06]  /*8c70*/  BRA `(.L_x_24440) ;  /* 0x00000000000c7947 */ /* 0x000fec0003800000 */
.L_x_24463:
[----:B------:R-:W2:Y:S02]  /*8c80*/  LDG.E R2, desc[UR36][R2.64] ;  /* 0x0000002402027981 */ /* 0x000ea4000c1e1900 */
[----:B--2---:R-:W-:-:S04]  /*8c90*/  I2FP.F32.U32 R0, R2 ;  /* 0x0000000200007245 */ /* 0x004fc80000201000 */
[----:B------:R-:W-:-:S07]  /*8ca0*/  F2FP.BF16.F32.PACK_AB R0, RZ, R0 ;  /* 0x00000000ff00723e */ /* 0x000fce00000010ff */
.L_x_24440:
[----:B0----5:R-:W-:Y:S01]  /*8cb0*/  IMAD.U32 R2, R0, 0x10000, RZ ;  /* 0x0001000000027824 */ /* 0x021fe200078e00ff */
[----:B------:R-:W-:Y:S01]  /*8cc0*/  BSSY.RECONVERGENT B0, `(.L_x_24468) ;  /* 0x000001e000007945 */ /* 0x000fe20003800200 */
[----:B------:R-:W-:-:S03]  /*8cd0*/  IMAD.U32 R3, R19, 0x10000, RZ ;  /* 0x0001000013037824 */ /* 0x000fc600078e00ff */
[----:B------:R-:W-:Y:S02]  /*8ce0*/  FSETP.NAN.FTZ.AND P0, PT, R2, R2, PT ;  /* 0x000000020200720b */ /* 0x000fe40003f18000 */
[----:B------:R-:W-:-:S04]  /*8cf0*/  FSETP.NAN.FTZ.AND P1, PT, R3, R3, PT ;  /* 0x000000030300720b */ /* 0x000fc80003f38000 */
[----:B------:R-:W-:-:S13]  /*8d00*/  PLOP3.LUT P0, PT, P0, P1, PT, 0xf8, 0x8f ;  /* 0x00000000008f781c */ /* 0x000fda0000703f70 */
[----:B------:R-:W-:Y:S05]  /*8d10*/  @P0 BRA `(.L_x_24469) ;  /* 0x0000000000540947 */ /* 0x000fea0003800000 */
[----:B------:R-:W0:Y:S01]  /*8d20*/  LDCU.U16 UR5, c[0x0][0x592] ;  /* 0x0000b240ff0577ac */ /* 0x000e220008000400 */
[----:B------:R-:W-:Y:S01]  /*8d30*/  PRMT R2, R0, 0x9910, RZ ;  /* 0x0000991000027816 */ /* 0x000fe200000000ff */
[----:B0-----:R-:W-:Y:S02]  /*8d40*/  UPRMT UR4, UR5, 0x9910, URZ ;  /* 0x0000991005047896 */ /* 0x001fe400080000ff */
[----:B------:R-:W-:-:S04]  /*8d50*/  MOV R5, UR5 ;  /* 0x0000000500057c02 */ /* 0x000fc80008000f00 */
        /* <DEDUP_REMOVED lines=14> */
.L_x_24471:
[----:B------:R-:W-:-:S04]  /*8e40*/  ISETP.NE.AND P0, PT, RZ, UR44, PT ;  /* 0x0000002cff007c0c */ /* 0x000fc8000bf05270 */
[----:B------:R-:W-:Y:S01]  /*8e50*/  SEL R5, R19, UR38, !P0 ;  /* 0x0000002613057c07 */ /* 0x000fe2000c000000 */
[----:B------:R-:W-:Y:S08]  /*8e60*/  BRA `(.L_x_24470) ;  /* 0x00000000000c7947 */ /* 0x000ff00003800000 */
.L_x_24469:
[----:B------:R-:W-:-:S05]  /*8e70*/  FADD.FTZ R0, R3, R2 ;  /* 0x0000000203007221 */ /* 0x000fca0000010000 */
[----:B------:R-:W-:-:S04]  /*8e80*/  F2FP.BF16.F32.PACK_AB R0, RZ, R0 ;  /* 0x00000000ff00723e */ /* 0x000fc800000010ff */
[----:B------:R-:W-:-:S07]  /*8e90*/  PRMT R5, R0, 0x7610, R5 ;  /* 0x0000761000057816 */ /* 0x000fce0000000005 */
.L_x_24470:
[----:B------:R-:W-:Y:S05]  /*8ea0*/  BSYNC.RECONVERGENT B0 ;  /* 0x0000000000007941 */ /* 0x000fea0003800200 */
.L_x_24468:
        /* <DEDUP_REMOVED lines=18> */
.L_x_24475:
[----:B------:R-:W-:-:S06]  /*8fd0*/  IMAD.U32 R5, R5, 0x10000, RZ ;  /* 0x0001000005057824 */ /* 0x000fcc00078e00ff */
[----:B------:R-:W0:Y:S02]  /*8fe0*/  F2I.S64.TRUNC R4, R5 ;  /* 0x0000000500047311 */ /* 0x000e24000020d900 */
[----:B0-----:R0:W-:Y:S01]  /*8ff0*/  STG.E.U8 desc[UR36][R2.64], R4 ;  /* 0x0000000402007986 */ /* 0x0011e2000c101124 */
[----:B------:R-:W-:Y:S05]  /*9000*/  BRA `(.L_x_24477) ;  /* 0x0000000c006c7947 */ /* 0x000fea0003800000 */
.L_x_24474:
        /* <DEDUP_REMOVED lines=10> */
.L_x_24479:
[----:B------:R-:W-:-:S06]  /*90b0*/  IMAD.U32 R5, R5, 0x10000, RZ ;  /* 0x0001000005057824 */ /* 0x000fcc00078e00ff */
[----:B------:R-:W0:Y:S02]  /*90c0*/  F2I.FTZ.TRUNC.NTZ R5, R5 ;  /* 0x0000000500057305 */ /* 0x000e24000021f100 */
[----:B0-----:R0:W-:Y:S01]  /*90d0*/  STG.E desc[UR36][R2.64], R5 ;  /* 0x0000000502007986 */ /* 0x0011e2000c101924 */
[----:B------:R-:W-:Y:S05]  /*90e0*/  BRA `(.L_x_24477) ;  /* 0x0000000c00347947 */ /* 0x000fea0003800000 */
.L_x_24478:
[----:B------:R-:W-:-:S06]  /*90f0*/  SHF.L.U32 R5, R5, 0x10, RZ ;  /* 0x0000001005057819 */ /* 0x000fcc00000006ff */
[----:B------:R-:W0:Y:S02]  /*9100*/  F2I.FTZ.TRUNC.NTZ R5, R5 ;  /* 0x0000000500057305 */ /* 0x000e24000021f100 */
[----:B0-----:R0:W-:Y:S01]  /*9110*/  STG.E.U16 desc[UR36][R2.64], R5 ;  /* 0x0000000502007986 */ /* 0x0011e2000c101524 */
[----:B------:R-:W-:Y:S05]  /*9120*/  BRA `(.L_x_24477) ;  /* 0x0000000c00247947 */ /* 0x000fea0003800000 */
.L_x_24473:
        /* <DEDUP_REMOVED lines=9> */
.L_x_24481:
[----:B------:R-:W-:-:S05]  /*91c0*/  IMAD.U32 R0, R5, 0x10000, RZ ;  /* 0x0001000005007824 */ /* 0x000fca00078e00ff */
[----:B------:R-:W-:-:S05]  /*91d0*/  F2FP.F16.F32.PACK_AB R0, RZ, R0 ;  /* 0x00000000ff00723e */ /* 0x000fca00000000ff */
[----:B------:R0:W-:Y:S01]  /*91e0*/  STG.E.U16 desc[UR36][R2.64], R0 ;  /* 0x0000000002007986 */ /* 0x0001e2000c101524 */
[----:B------:R-:W-:Y:S05]  /*91f0*/  BRA `(.L_x_24477) ;  /* 0x0000000800f07947 */ /* 0x000fea0003800000 */
.L_x_24480:
        /* <DEDUP_REMOVED lines=10> */
.L_x_24483:
[----:B------:R-:W-:-:S05]  /*92a0*/  IMAD.U32 R5, R5, 0x10000, RZ ;  /* 0x0001000005057824 */ /* 0x000fca00078e00ff */
[----:B------:R-:W-:-:S04]  /*92b0*/  F2FP.F16.F32.PACK_AB R5, RZ, R5 ;  /* 0x00000005ff05723e */ /* 0x000fc800000000ff */
[----:B------:R-:W-:-:S05]  /*92c0*/  PRMT R5, R5, 0x5410, RZ ;  /* 0x0000541005057816 */ /* 0x000fca00000000ff */
[----:B------:R0:W-:Y:S01]  /*92d0*/  STG.E desc[UR36][R2.64], R5 ;  /* 0x0000000502007986 */ /* 0x0001e2000c101924 */
[----:B------:R-:W-:Y:S05]  /*92e0*/  BRA `(.L_x_24477) ;  /* 0x0000000800b47947 */ /* 0x000fea0003800000 */
.L_x_24482:
[----:B------:R-:W-:-:S04]  /*92f0*/  IMAD.U32 R4, R5, 0x10000, RZ ;  /* 0x0001000005047824 */ /* 0x000fc800078e00ff */
[----:B------:R-:W-:-:S06]  /*9300*/  FMUL.FTZ R4, R4, 1 ;  /* 0x3f80000004047820 */ /* 0x000fcc0000410000 */
[----:B------:R-:W0:Y:S02]  /*9310*/  F2F.F64.F32 R4, R4 ;  /* 0x0000000400047310 */ /* 0x000e240000201800 */
[----:B0-----:R0:W-:Y:S01]  /*9320*/  STG.E.64 desc[UR36][R2.64], R4 ;  /* 0x0000000402007986 */ /* 0x0011e2000c101b24 */
[----:B------:R-:W-:Y:S05]  /*9330*/  BRA `(.L_x_24477) ;  /* 0x0000000800a07947 */ /* 0x000fea0003800000 */
.L_x_24472:
        /* <DEDUP_REMOVED lines=14> */
.L_x_24487:
        /* <DEDUP_REMOVED lines=18> */
.L_x_24490:
[----:B------:R-:W-:-:S04]  /*9540*/  SHF.R.U32.HI R5, RZ, 0x18, R5 ;  /* 0x00000018ff057819 */ /* 0x000fc80000011605 */
[----:B------:R-:W-:-:S07]  /*9550*/  LOP3.LUT R0, R0, 0x80, R5, 0xf8, !PT ;  /* 0x0000008000007812 */ /* 0x000fce00078ef805 */
.L_x_24489:
[----:B------:R-:W-:Y:S05]  /*9560*/  BSYNC.RECONVERGENT B0 ;  /* 0x0000000000007941 */ /* 0x000fea0003800200 */
.L_x_24488:
[----:B------:R0:W-:Y:S01]  /*9570*/  STG.E.U8 desc[UR36][R2.64], R0 ;  /* 0x0000000002007986 */ /* 0x0001e2000c101124 */
[----:B------:R-:W-:Y:S05]  /*9580*/  BRA `(.L_x_24477) ;  /* 0x00000008000c7947 */ /* 0x000fea0003800000 */
.L_x_24486:
        /* <DEDUP_REMOVED lines=18> */
.L_x_24493:
[----:B------:R-:W-:-:S04]  /*96b0*/  SHF.R.U32.HI R5, RZ, 0x18, R5 ;  /* 0x00000018ff057819 */ /* 0x000fc80000011605 */
[----:B------:R-:W-:-:S07]  /*96c0*/  LOP3.LUT R0, R0, 0x80, R5, 0xf8, !PT ;  /* 0x0000008000007812 */ /* 0x000fce00078ef805 */
.L_x_24492:
[----:B------:R-:W-:Y:S05]  /*96d0*/  BSYNC.RECONVERGENT B0 ;  /* 0x0000000000007941 */ /* 0x000fea0003800200 */
.L_x_24491:
[----:B------:R0:W-:Y:S01]  /*96e0*/  STG.E.U8 desc[UR36][R2.64], R0 ;  /* 0x0000000002007986 */ /* 0x0001e2000c101124 */
[----:B------:R-:W-:Y:S05]  /*96f0*/  BRA `(.L_x_24477) ;  /* 0x0000000400b07947 */ /* 0x000fea0003800000 */
.L_x_24485:
        /* <DEDUP_REMOVED lines=22> */
.L_x_24495:
[----:B------:R-:W-:-:S06]  /*9860*/  IMAD.U32 R5, R5, 0x10000, RZ ;  /* 0x0001000005057824 */ /* 0x000fcc00078e00ff */
[----:B------:R-:W0:Y:S02]  /*9870*/  F2I.U64.TRUNC R4, R5 ;  /* 0x0000000500047311 */ /* 0x000e24000020d800 */
[----:B0-----:R0:W-:Y:S01]  /*9880*/  STG.E.64 desc[UR36][R2.64], R4 ;  /* 0x0000000402007986 */ /* 0x0011e2000c101b24 */
[----:B------:R-:W-:Y:S05]  /*9890*/  BRA `(.L_x_24477) ;  /* 0x0000000400487947 */ /* 0x000fea0003800000 */
.L_x_24494:
[----:B------:R-:W-:-:S06]  /*98a0*/  SHF.L.U32 R5, R5, 0x10, RZ ;  /* 0x0000001005057819 */ /* 0x000fcc00000006ff */
[----:B------:R-:W0:Y:S02]  /*98b0*/  F2I.FTZ.U32.TRUNC.NTZ R5, R5 ;  /* 0x0000000500057305 */ /* 0x000e24000021f000 */
[----:B0-----:R0:W-:Y:S01]  /*98c0*/  STG.E desc[UR36][R2.64], R5 ;  /* 0x0000000502007986 */ /* 0x0011e2000c101924 */
[----:B------:R-:W-:Y:S05]  /*98d0*/  BRA `(.L_x_24477) ;  /* 0x0000000400387947 */ /* 0x000fea0003800000 */
.L_x_24484:
        /* <DEDUP_REMOVED lines=11> */
.L_x_24497:
[----:B------:R-:W-:Y:S01]  /*9990*/  IMAD.U32 R5, R5, 0x10000, RZ ;  /* 0x0001000005057824 */ /* 0x000fe200078e00ff */
[----:B------:R-:W-:-:S03]  /*99a0*/  CS2R R6, SRZ ;  /* 0x0000000000067805 */ /* 0x000fc6000001ff00 */
[----:B------:R-:W-:-:S06]  /*99b0*/  FMUL.FTZ R5, R5, 1 ;  /* 0x3f80000005057820 */ /* 0x000fcc0000410000 */
[----:B------:R-:W0:Y:S02]  /*99c0*/  F2F.F64.F32 R4, R5 ;  /* 0x0000000500047310 */ /* 0x000e240000201800 */
[----:B0-----:R0:W-:Y:S01]  /*99d0*/  STG.E.128 desc[UR36][R2.64], R4 ;  /* 0x0000000402007986 */ /* 0x0011e2000c101d24 */
[----:B------:R-:W-:Y:S05]  /*99e0*/  BRA `(.L_x_24477) ;  /* 0x0000000000f47947 */ /* 0x000fea0003800000 */
.L_x_24496:
[----:B------:R-:W-:-:S09]  /*99f0*/  UISETP.NE.AND UP0, UPT, UR4, 0xf, UPT ;  /* 0x0000000f0400788c */ /* 0x000fd2000bf05270 */
[----:B------:R-:W-:Y:S05]  /*9a00*/  BRA.U !UP0, `(.L_x_24498) ;  /* 0x0000000108e87547 */ /* 0x000fea000b800000 */
[----:B------:R-:W-:-:S09]  /*9a10*/  UISETP.NE.AND UP0, UPT, UR4, 0x17, UPT ;  /* 0x000000170400788c */ /* 0x000fd2000bf05270 */
[----:B------:R-:W-:Y:S05]  /*9a20*/  BRA.U !UP0, `(.L_x_24499) ;  /* 0x0000000108907547 */ /* 0x000fea000b800000 */
[----:B------:R-:W-:-:S09]  /*9a30*/  UISETP.NE.AND UP0, UPT, UR4, 0x18, UPT ;  /* 0x000000180400788c */ /* 0x000fd2000bf05270 */
[----:B------:R-:W-:Y:S05]  /*9a40*/  BRA.U !UP0, `(.L_x_24500) ;  /* 0x0000000108447547 */ /* 0x000fea000b800000 */
.L_x_24476:
        /* <DEDUP_REMOVED lines=16> */
.L_x_24501:
[----:B------:R-:W-:Y:S05]  /*9b50*/  BRA `(.L_x_24477) ;  /* 0x0000000000987947 */ /* 0x000fea0003800000 */
.L_x_24500:
        /* <DEDUP_REMOVED lines=13> */
.L_x_24503:
[----:B------:R-:W-:Y:S05]  /*9c30*/  BSYNC.RECONVERGENT B0 ;  /* 0x0000000000007941 */ /* 0x000fea0003800200 */
.L_x_24502:
[----:B------:R-:W-:-:S05]  /*9c40*/  LOP3.LUT R5, R0, 0x80, R5, 0xf8, !PT ;  /* 0x0000008000057812 */ /* 0x000fca00078ef805 */
[----:B------:R3:W-:Y:S01]  /*9c50*/  STG.E.U8 desc[UR36][R2.64], R5 ;  /* 0x0000000502007986 */ /* 0x0007e2000c101124 */
[----:B------:R-:W-:Y:S05]  /*9c60*/  BRA `(.L_x_24477) ;  /* 0x0000000000547947 */ /* 0x000fea0003800000 */
.L_x_24499:
        /* <DEDUP_REMOVED lines=12> */
.L_x_24505:
[----:B------:R-:W-:Y:S01]  /*9d30*/  IMAD.MOV.U32 R0, RZ, RZ, 0x7f ;  /* 0x0000007fff007424 */ /* 0x000fe200078e00ff */
[----:B------:R-:W-:-:S04]  /*9d40*/  ISETP.GT.U32.AND P0, PT, R4, 0x7f800000, PT ;  /* 0x7f8000000400780c */ /* 0x000fc80003f04070 */
[----:B------:R-:W-:-:S09]  /*9d50*/  SEL R0, R0, 0x7c, P0 ;  /* 0x0000007c00007807 */ /* 0x000fd20000000000 */
.L_x_24506:
[----:B------:R-:W-:Y:S05]  /*9d60*/  BSYNC.RECONVERGENT B0 ;  /* 0x0000000000007941 */ /* 0x000fea0003800200 */
.L_x_24504:
[----:B------:R-:W-:-:S04]  /*9d70*/  SHF.R.U32.HI R5, RZ, 0x18, R5 ;  /* 0x00000018ff057819 */ /* 0x000fc80000011605 */
[----:B------:R-:W-:-:S05]  /*9d80*/  LOP3.LUT R5, R0, 0x80, R5, 0xf8, !PT ;  /* 0x0000008000057812 */ /* 0x000fca00078ef805 */
[----:B------:R2:W-:Y:S01]  /*9d90*/  STG.E.U8 desc[UR36][R2.64], R5 ;  /* 0x0000000502007986 */ /* 0x0005e2000c101124 */
[----:B------:R-:W-:Y:S05]  /*9da0*/  BRA `(.L_x_24477) ;  /* 0x0000000000047947 */ /* 0x000fea0003800000 */
.L_x_24498:
[----:B------:R4:W-:Y:S02]  /*9db0*/  STG.E.U16 desc[UR36][R2.64], R5 ;  /* 0x0000000502007986 */ /* 0x0009e4000c101524 */
.L_x_24477:
[----:B------:R-:W-:-:S07]  /*9dc0*/  IADD3 R17, PT, PT, R17, 0x80, RZ ;  /* 0x0000008011117810 */ /* 0x000fce0007ffe0ff */
.L_x_24433:
[----:B------:R-:W-:Y:S05]  /*9dd0*/  BSYNC.RECONVERGENT B6 ;  /* 0x0000000000067941 */ /* 0x000fea0003800200 */
.L_x_24432:
        /* <DEDUP_REMOVED lines=306> */
.L_x_24507:
        /* <DEDUP_REMOVED lines=20> */
.L_x_24511:
[----:B------:R-:W2:Y:S02]  /*b240*/  LDG.E.U8 R2, desc[UR36][R2.64] ;  /* 0x0000002402027981 */ /* 0x000ea4000c1e1100 */
[----:B--2---:R-:W-:-:S04]  /*b250*/  I2FP.F32.U32 R0, R2 ;  /* 0x0000000200007245 */ /* 0x004fc80000201000 */
[----:B------:R-:W-:Y:S01]  /*b260*/  F2FP.BF16.F32.PACK_AB R0, RZ, R0 ;  /* 0x00000000ff00723e */ /* 0x000fe200000010ff */
[----:B------:R-:W-:Y:S06]  /*b270*/  BRA `(.L_x_24513) ;  /* 0x0000000c00a47947 */ /* 0x000fec0003800000 */
.L_x_24510:
        /* <DEDUP_REMOVED lines=10> */
.L_x_24515:
[----:B------:R-:W2:Y:S02]  /*b320*/  LDG.E R2, desc[UR36][R2.64] ;  /* 0x0000002402027981 */ /* 0x000ea4000c1e1900 */
[----:B--2---:R-:W-:-:S04]  /*b330*/  I2FP.F32.S32 R0, R2 ;  /* 0x0000000200007245 */ /* 0x004fc80000201400 */
[----:B------:R-:W-:Y:S01]  /*b340*/  F2FP.BF16.F32.PACK_AB R0, RZ, R0 ;  /* 0x00000000ff00723e */ /* 0x000fe200000010ff */
[----:B------:R-:W-:Y:S06]  /*b350*/  BRA `(.L_x_24513) ;  /* 0x0000000c006c7947 */ /* 0x000fec0003800000 */
.L_x_24514:
[----:B------:R-:W2:Y:S02]  /*b360*/  LDG.E.U16 R2, desc[UR36][R2.64] ;  /* 0x0000002402027981 */ /* 0x000ea4000c1e1500 */
[----:B--2---:R-:W0:Y:S02]  /*b370*/  I2F.S16 R0, R2 ;  /* 0x0000000200007306 */ /* 0x004e240000101400 */
[----:B0-----:R-:W-:Y:S01]  /*b380*/  F2FP.BF16.F32.PACK_AB R0, RZ, R0 ;  /* 0x00000000ff00723e */ /* 0x001fe200000010ff */
[----:B------:R-:W-:Y:S06]  /*b390*/  BRA `(.L_x_24513) ;  /* 0x0000000c005c7947 */ /* 0x000fec0003800000 */
.L_x_24509:
        /* <DEDUP_REMOVED lines=9> */
.L_x_24517:
[----:B------:R-:W2:Y:S02]  /*b430*/  LDG.E.U16 R0, desc[UR36][R2.64] ;  /* 0x0000002402007981 */ /* 0x000ea4000c1e1500 */
[----:B--2---:R-:W-:-:S05]  /*b440*/  HADD2.F32 R0, -RZ, R0.H0_H0 ;  /* 0x20000000ff007230 */ /* 0x004fca0000004100 */
[----:B------:R-:W-:Y:S01]  /*b450*/  F2FP.BF16.F32.PACK_AB R0, RZ, R0 ;  /* 0x00000000ff00723e */ /* 0x000fe200000010ff */
[----:B------:R-:W-:Y:S06]  /*b460*/  BRA `(.L_x_24513) ;  /* 0x0000000c00287947 */ /* 0x000fec0003800000 */
.L_x_24516:
        /* <DEDUP_REMOVED lines=9> */
.L_x_24519:
[----:B------:R-:W2:Y:S02]  /*b500*/  LDG.E.U16 R2, desc[UR36][R2.64] ;  /* 0x0000002402027981 */ /* 0x000ea4000c1e1500 */
[----:B--2---:R-:W-:-:S05]  /*b510*/  HADD2.F32 R0, -RZ, R2.H0_H0 ;  /* 0x20000002ff007230 */ /* 0x004fca0000004100 */
[----:B------:R-:W-:Y:S01]  /*b520*/  F2FP.BF16.F32.PACK_AB R0, RZ, R0 ;  /* 0x00000000ff00723e */ /* 0x000fe200000010ff */
[----:B------:R-:W-:Y:S06]  /*b530*/  BRA `(.L_x_24513) ;  /* 0x0000000800f47947 */ /* 0x000fec0003800000 */
.L_x_24518:
        /* <DEDUP_REMOVED lines=12> */
.L_x_24508:
        /* <DEDUP_REMOVED lines=13> */
.L_x_24522:
        /* <DEDUP_REMOVED lines=12> */
.L_x_24521:
        /* <DEDUP_REMOVED lines=27> */
.L_x_24524:
        /* <DEDUP_REMOVED lines=13> */
.L_x_24523:
[----:B------:R0:W5:Y:S01]  /*ba10*/  LDG.E.U16 R0, desc[UR36][R2.64] ;  /* 0x0000002402007981 */ /* 0x000162000c1e1500 */
[----:B------:R-:W-:Y:S05]  /*ba20*/  BRA `(.L_x_24513) ;  /* 0x0000000400b87947 */ /* 0x000fea0003800000 */
.L_x_24520:
        /* <DEDUP_REMOVED lines=12> */
.L_x_24527:
        /* <DEDUP_REMOVED lines=21> */
.L_x_24531:
[----:B------:R-:W-:Y:S05]  /*bc40*/  BSYNC.RECONVERGENT B1 ;  /* 0x0000000000017941 */ /* 0x000fea0003800200 */
.L_x_24530:
[----:B------:R-:W-:Y:S02]  /*bc50*/  SHF.L.U32 R0, R0, 0x14, RZ ;  /* 0x0000001400007819 */ /* 0x000fe400000006ff */
[----:B------:R-:W-:-:S04]  /*bc60*/  LEA R2, R2, 0x3b800000, 0x17 ;  /* 0x3b80000002027811 */ /* 0x000fc800078eb8ff */
[----:B------:R-:W-:-:S07]  /*bc70*/  LOP3.LUT R0, R2, R0, R7, 0xfe, !PT ;  /* 0x0000000002007212 */ /* 0x000fce00078efe07 */
.L_x_24529:
[----:B------:R-:W-:Y:S05]  /*bc80*/  BSYNC.RECONVERGENT B0 ;  /* 0x0000000000007941 */ /* 0x000fea0003800200 */
.L_x_24528:
[----:B------:R-:W-:Y:S01]  /*bc90*/  F2FP.BF16.F32.PACK_AB R0, RZ, R0 ;  /* 0x00000000ff00723e */ /* 0x000fe200000010ff */
[----:B------:R-:W-:Y:S06]  /*bca0*/  BRA `(.L_x_24513) ;  /* 0x0000000400187947 */ /* 0x000fec0003800000 */
.L_x_24526:
        /* <DEDUP_REMOVED lines=21> */
.L_x_24535:
[----:B------:R-:W-:Y:S05]  /*be00*/  BSYNC.RECONVERGENT B1 ;  /* 0x0000000000017941 */ /* 0x000fea0003800200 */
.L_x_24534:
[----:B------:R-:W-:Y:S01]  /*be10*/  IMAD.SHL.U32 R0, R0, 0x200000, RZ ;  /* 0x0020000000007824 */ /* 0x000fe200078e00ff */
[----:B------:R-:W-:-:S04]  /*be20*/  LEA R2, R2, 0x37800000, 0x17 ;  /* 0x3780000002027811 */ /* 0x000fc800078eb8ff */
[----:B------:R-:W-:-:S07]  /*be30*/  LOP3.LUT R0, R2, R0, R7, 0xfe, !PT ;  /* 0x0000000002007212 */ /* 0x000fce00078efe07 */
.L_x_24533:
[----:B------:R-:W-:Y:S05]  /*be40*/  BSYNC.RECONVERGENT B0 ;  /* 0x0000000000007941 */ /* 0x000fea0003800200 */
.L_x_24532:
[----:B------:R-:W-:Y:S01]  /*be50*/  F2FP.BF16.F32.PACK_AB R0, RZ, R0 ;  /* 0x00000000ff00723e */ /* 0x000fe200000010ff */
[----:B------:R-:W-:Y:S06]  /*be60*/  BRA `(.L_x_24513) ;  /* 0x0000000000a87947 */ /* 0x000fec0003800000 */
.L_x_24525:
        /* <DEDUP_REMOVED lines=14> */
.L_x_24539:
[----:B------:R-:W-:Y:S05]  /*bf50*/  BSYNC.RECONVERGENT B0 ;  /* 0x0000000000007941 */ /* 0x000fea0003800200 */
.L_x_24538:
[----:B------:R-:W-:Y:S01]  /*bf60*/  F2FP.BF16.F32.PACK_AB R0, RZ, R0 ;  /* 0x00000000ff00723e */ /* 0x000fe200000010ff */
[----:B------:R-:W-:Y:S06]  /*bf70*/  BRA `(.L_x_24513) ;  /* 0x0000000000647947 */ /* 0x000fec0003800000 */
.L_x_24512:
        /* <DEDUP_REMOVED lines=16> */
.L_x_24540:
[----:B------:R-:W-:Y:S01]  /*c080*/  PRMT R0, RZ, 0x7610, R0 ;  /* 0x00007610ff007816 */ /* 0x000fe20000000000 */
[----:B------:R-:W-:Y:S06]  /*c090*/  BRA `(.L_x_24513) ;  /* 0x00000000001c7947 */ /* 0x000fec0003800000 */
.L_x_24537:
[----:B------:R-:W2:Y:S02]  /*c0a0*/  LDG.E.64 R2, desc[UR36][R2.64] ;  /* 0x0000002402027981 */ /* 0x000ea4000c1e1b00 */
[----:B--2---:R-:W0:Y:S02]  /*c0b0*/  I2F.U64 R0, R2 ;  /* 0x0000000200007312 */ /* 0x004e240000301000 */
[----:B0-----:R-:W-:Y:S01]  /*c0c0*/  F2FP.BF16.F32.PACK_AB R0, RZ, R0 ;  /* 0x00000000ff00723e */ /* 0x001fe200000010ff */
[----:B------:R-:W-:Y:S06]  /*c0d0*/  BRA `(.L_x_24513) ;  /* 0x00000000000c7947 */ /* 0x000fec0003800000 */
.L_x_24536:
[----:B------:R-:W2:Y:S02]  /*c0e0*/  LDG.E R2, desc[UR36][R2.64] ;  /* 0x0000002402027981 */ /* 0x000ea4000c1e1900 */
[----:B--2---:R-:W-:-:S04]  /*c0f0*/  I2FP.F32.U32 R0, R2 ;  /* 0x0000000200007245 */ /* 0x004fc80000201000 */
[----:B------:R-:W-:-:S07]  /*c100*/  F2FP.BF16.F32.PACK_AB R0, RZ, R0 ;  /* 0x00000000ff00723e */ /* 0x000fce00000010ff */
.L_x_24513:
        /* <DEDUP_REMOVED lines=9> */
[----:B0-----:R-:W-:-:S06]  /*c1a0*/  UPRMT UR4, UR4, 0x9910, URZ ;  /* 0x0000991004047896 */ /* 0x001fcc00080000ff */
[----:B------:R-:W-:-:S13]  /*c1b0*/  ISETP.NE.AND P0, PT, R2, UR4, PT ;  /* 0x0000000402007c0c */ /* 0x000fda000bf05270 */
[----:B------:R-:W-:Y:S05]  /*c1c0*/  @!P0 BRA `(.L_x_24543) ;  /* 0x0000000000488947 */ /* 0x000fea0003800000 */
[----:B------:R-:W-:-:S13]  /*c1d0*/  LOP3.LUT P0, R4, R0, 0x7fff, RZ, 0xc0, !PT ;  /* 0x00007fff00047812 */ /* 0x000fda000780c0ff */
[----:B------:R-:W-:Y:S05]  /*c1e0*/  @!P0 BRA `(.L_x_24544) ;  /* 0x0000000000288947 */ /* 0x000fea0003800000 */
[----:B------:R-:W-:Y:S01]  /*c1f0*/  LOP3.LUT R19, R19, R0, RZ, 0x3c, !PT ;  /* 0x0000000013137212 */ /* 0x000fe200078e3cff */
[----:B------:R-:W-:Y:S01]  /*c200*/  HFMA2 R3, -RZ, RZ, 0, 5.9604644775390625e-08 ;  /* 0x00000001ff037431 */ /* 0x000fe200000001ff */
        /* <DEDUP_REMOVED lines=8> */
.L_x_24544:
[----:B------:R-:W-:-:S04]  /*c290*/  ISETP.NE.AND P0, PT, RZ, UR44, PT ;  /* 0x0000002cff007c0c */ /* 0x000fc8000bf05270 */
[----:B------:R-:W-:Y:S01]  /*c2a0*/  SEL R19, R19, UR38, !P0 ;  /* 0x0000002613137c07 */ /* 0x000fe2000c000000 */
[----:B------:R-:W-:Y:S08]  /*c2b0*/  BRA `(.L_x_24543) ;  /* 0x00000000000c7947 */ /* 0x000ff00003800000 */
.L_x_24542:
[----:B------:R-:W-:-:S05]  /*c2c0*/  FADD.FTZ R0, R3, R2 ;  /* 0x0000000203007221 */ /* 0x000fca0000010000 */
[----:B------:R-:W-:-:S04]  /*c2d0*/  F2FP.BF16.F32.PACK_AB R0, RZ, R0 ;  /* 0x00000000ff00723e */ /* 0x000fc800000010ff */
[----:B------:R-:W-:-:S07]  /*c2e0*/  PRMT R19, R0, 0x7610, R19 ;  /* 0x0000761000137816 */ /* 0x000fce0000000013 */
.L_x_24543:
[----:B------:R-:W-:Y:S05]  /*c2f0*/  BSYNC.RECONVERGENT B0 ;  /* 0x0000000000007941 */ /* 0x000fea0003800200 */
.L_x_24541:
        /* <DEDUP_REMOVED lines=15> */
.L_x_24548:
[----:B------:R-:W-:-:S06]  /*c3f0*/  IMAD.U32 R3, R19, 0x10000, RZ ;  /* 0x0001000013037824 */ /* 0x000fcc00078e00ff */
[----:B------:R-:W0:Y:S02]  /*c400*/  F2I.S64.TRUNC R2, R3 ;  /* 0x0000000300027311 */ /* 0x000e24000020d900 */
[----:B0-----:R-:W-:Y:S01]  /*c410*/  STG.E.U8 desc[UR36][R16.64], R2 ;  /* 0x0000000210007986 */ /* 0x001fe2000c101124 */
[----:B------:R-:W-:Y:S05]  /*c420*/  EXIT ;  /* 0x000000000000794d */ /* 0x000fea0003800000 */
.L_x_24547:
        /* <DEDUP_REMOVED lines=8> */
[----:B0-----:R-:W-:Y:S01]  /*c4b0*/  STG.E.64 desc[UR36][R16.64], R2 ;  /* 0x0000000210007986 */ /* 0x001fe2000c101b24 */
[----:B------:R-:W-:Y:S05]  /*c4c0*/  EXIT ;  /* 0x000000000000794d */ /* 0x000fea0003800000 */
.L_x_24551:
[----:B------:R-:W-:-:S06]  /*c4d0*/  IMAD.U32 R19, R19, 0x10000, RZ ;  /* 0x0001000013137824 */ /* 0x000fcc00078e00ff */
[----:B------:R-:W0:Y:S02]  /*c4e0*/  F2I.FTZ.TRUNC.NTZ R19, R19 ;  /* 0x0000001300137305 */ /* 0x000e24000021f100 */
[----:B0-----:R-:W-:Y:S01]  /*c4f0*/  STG.E desc[UR36][R16.64], R19 ;  /* 0x0000001310007986 */ /* 0x001fe2000c101924 */
[----:B------:R-:W-:Y:S05]  /*c500*/  EXIT ;  /* 0x000000000000794d */ /* 0x000fea0003800000 */
.L_x_24550:
[----:B------:R-:W-:-:S06]  /*c510*/  IMAD.U32 R19, R19, 0x10000, RZ ;  /* 0x0001000013137824 */ /* 0x000fcc00078e00ff */
[----:B------:R-:W0:Y:S02]  /*c520*/  F2I.FTZ.TRUNC.NTZ R19, R19 ;  /* 0x0000001300137305 */ /* 0x000e24000021f100 */
[----:B0-----:R-:W-:Y:S01]  /*c530*/  STG.E.U16 desc[UR36][R16.64], R19 ;  /* 0x0000001310007986 */ /* 0x001fe2000c101524 */
[----:B------:R-:W-:Y:S05]  /*c540*/  EXIT ;  /* 0x000000000000794d */ /* 0x000fea0003800000 */
.L_x_24546:
        /* <DEDUP_REMOVED lines=9> */
.L_x_24553:
[----:B------:R-:W-:-:S04]  /*c5e0*/  SHF.L.U32 R0, R19, 0x10, RZ ;  /* 0x0000001013007819 */ /* 0x000fc800000006ff */
[----:B------:R-:W-:-:S05]  /*c5f0*/  F2FP.F16.F32.PACK_AB R0, RZ, R0 ;  /* 0x00000000ff00723e */ /* 0x000fca00000000ff */
[----:B------:R-:W-:Y:S01]  /*c600*/  STG.E.U16 desc[UR36][R16.64], R0 ;  /* 0x0000000010007986 */ /* 0x000fe2000c101524 */
[----:B------:R-:W-:Y:S05]  /*c610*/  EXIT ;  /* 0x000000000000794d */ /* 0x000fea0003800000 */
.L_x_24552:
        /* <DEDUP_REMOVED lines=10> */
.L_x_24555:
[----:B------:R-:W-:-:S05]  /*c6c0*/  IMAD.U32 R19, R19, 0x10000, RZ ;  /* 0x0001000013137824 */ /* 0x000fca00078e00ff */
[----:B------:R-:W-:-:S04]  /*c6d0*/  F2FP.F16.F32.PACK_AB R3, RZ, R19 ;  /* 0x00000013ff03723e */ /* 0x000fc800000000ff */
[----:B------:R-:W-:-:S05]  /*c6e0*/  PRMT R3, R3, 0x5410, RZ ;  /* 0x0000541003037816 */ /* 0x000fca00000000ff */
[----:B------:R-:W-:Y:S01]  /*c6f0*/  STG.E desc[UR36][R16.64], R3 ;  /* 0x0000000310007986 */ /* 0x000fe2000c101924 */
[----:B------:R-:W-:Y:S05]  /*c700*/  EXIT ;  /* 0x000000000000794d */ /* 0x000fea0003800000 */
.L_x_24554:
[----:B------:R-:W-:-:S05]  /*c710*/  SHF.L.U32 R2, R19, 0x10, RZ ;  /* 0x0000001013027819 */ /* 0x000fca00000006ff */
[----:B------:R-:W-:-:S06]  /*c720*/  FMUL.FTZ R2, R2, 1 ;  /* 0x3f80000002027820 */ /* 0x000fcc0000410000 */
[----:B------:R-:W0:Y:S02]  /*c730*/  F2F.F64.F32 R2, R2 ;  /* 0x0000000200027310 */ /* 0x000e240000201800 */
[----:B0-----:R-:W-:Y:S01]  /*c740*/  STG.E.64 desc[UR36][R16.64], R2 ;  /* 0x0000000210007986 */ /* 0x001fe2000c101b24 */
[----:B------:R-:W-:Y:S05]  /*c750*/  EXIT ;  /* 0x000000000000794d */ /* 0x000fea0003800000 */
.L_x_24545:
        /* <DEDUP_REMOVED lines=14> */
.L_x_24559:
        /* <DEDUP_REMOVED lines=17> */
.L_x_24562:
[----:B------:R-:W-:-:S04]  /*c950*/  SHF.R.U32.HI R3, RZ, 0x18, R3 ;  /* 0x00000018ff037819 */ /* 0x000fc80000011603 */
[----:B------:R-:W-:-:S04]  /*c960*/  LOP3.LUT R0, R0, 0x80, R3, 0xf8, !PT ;  /* 0x0000008000007812 */ /* 0x000fc800078ef803 */
[----:B------:R-:W-:-:S07]  /*c970*/  PRMT R8, R0, 0x7610, R8 ;  /* 0x0000761000087816 */ /* 0x000fce0000000008 */
.L_x_24561:
[----:B------:R-:W-:Y:S05]  /*c980*/  BSYNC.RECONVERGENT B0 ;  /* 0x0000000000007941 */ /* 0x000fea0003800200 */
.L_x_24560:
[----:B------:R-:W-:Y:S01]  /*c990*/  STG.E.U8 desc[UR36][R16.64], R8 ;  /* 0x0000000810007986 */ /* 0x000fe2000c101124 */
[----:B------:R-:W-:Y:S05]  /*c9a0*/  EXIT ;  /* 0x000000000000794d */ /* 0x000fea0003800000 */
.L_x_24558:
        /* <DEDUP_REMOVED lines=17> */
.L_x_24565:
[----:B------:R-:W-:-:S04]  /*cac0*/  SHF.R.U32.HI R3, RZ, 0x18, R3 ;  /* 0x00000018ff037819 */ /* 0x000fc80000011603 */
[----:B------:R-:W-:-:S04]  /*cad0*/  LOP3.LUT R0, R0, 0x80, R3, 0xf8, !PT ;  /* 0x0000008000007812 */ /* 0x000fc800078ef803 */
[----:B------:R-:W-:-:S07]  /*cae0*/  PRMT R8, R0, 0x7610, R8 ;  /* 0x0000761000087816 */ /* 0x000fce0000000008 */
.L_x_24564:
[----:B------:R-:W-:Y:S05]  /*caf0*/  BSYNC.RECONVERGENT B0 ;  /* 0x0000000000007941 */ /* 0x000fea0003800200 */
.L_x_24563:
[----:B------:R-:W-:Y:S01]  /*cb00*/  STG.E.U8 desc[UR36][R16.64], R8 ;  /* 0x0000000810007986 */ /* 0x000fe2000c101124 */
[----:B------:R-:W-:Y:S05]  /*cb10*/  EXIT ;  /* 0x000000000000794d */ /* 0x000fea0003800000 */
.L_x_24557:
        /* <DEDUP_REMOVED lines=22> */
.L_x_24567:
[----:B------:R-:W-:-:S06]  /*cc80*/  IMAD.U32 R2, R19, 0x10000, RZ ;  /* 0x0001000013027824 */ /* 0x000fcc00078e00ff */
[----:B------:R-:W0:Y:S02]  /*cc90*/  F2I.U64.TRUNC R2, R2 ;  /* 0x0000000200027311 */ /* 0x000e24000020d800 */
[----:B0-----:R-:W-:Y:S01]  /*cca0*/  STG.E.64 desc[UR36][R16.64], R2 ;  /* 0x0000000210007986 */ /* 0x001fe2000c101b24 */
[----:B------:R-:W-:Y:S05]  /*ccb0*/  EXIT ;  /* 0x000000000000794d */ /* 0x000fea0003800000 */
.L_x_24566:
[----:B------:R-:W-:-:S06]  /*ccc0*/  SHF.L.U32 R19, R19, 0x10, RZ ;  /* 0x0000001013137819 */ /* 0x000fcc00000006ff */
[----:B------:R-:W0:Y:S02]  /*ccd0*/  F2I.FTZ.U32.TRUNC.NTZ R19, R19 ;  /* 0x0000001300137305 */ /* 0x000e24000021f000 */
[----:B0-----:R-:W-:Y:S01]  /*cce0*/  STG.E desc[UR36][R16.64], R19 ;  /* 0x0000001310007986 */ /* 0x001fe2000c101924 */
[----:B------:R-:W-:Y:S05]  /*ccf0*/  EXIT ;  /* 0x000000000000794d */ /* 0x000fea0003800000 */
.L_x_24556:
        /* <DEDUP_REMOVED lines=11> */
.L_x_24569:
[----:B------:R-:W-:Y:S01]  /*cdb0*/  IMAD.U32 R19, R19, 0x10000, RZ ;  /* 0x0001000013137824 */ /* 0x000fe200078e00ff */
[----:B------:R-:W-:-:S03]  /*cdc0*/  CS2R R6, SRZ ;  /* 0x0000000000067805 */ /* 0x000fc6000001ff00 */
[----:B------:R-:W-:-:S06]  /*cdd0*/  FMUL.FTZ R4, R19, 1 ;  /* 0x3f80000013047820 */ /* 0x000fcc0000410000 */
[----:B------:R-:W0:Y:S02]  /*cde0*/  F2F.F64.F32 R4, R4 ;  /* 0x0000000400047310 */ /* 0x000e240000201800 */
[----:B0-----:R-:W-:Y:S01]  /*cdf0*/  STG.E.128 desc[UR36][R16.64], R4 ;  /* 0x0000000410007986 */ /* 0x001fe2000c101d24 */
[----:B------:R-:W-:Y:S05]  /*ce00*/  EXIT ;  /* 0x000000000000794d */ /* 0x000fea0003800000 */
.L_x_24568:
[----:B------:R-:W-:-:S09]  /*ce10*/  UISETP.NE.AND UP0, UPT, UR4, 0xf, UPT ;  /* 0x0000000f0400788c */ /* 0x000fd2000bf05270 */
[----:B------:R-:W-:Y:S05]  /*ce20*/  BRA.U !UP0, `(.L_x_24570) ;  /* 0x0000000108e87547 */ /* 0x000fea000b800000 */
[----:B------:R-:W-:-:S09]  /*ce30*/  UISETP.NE.AND UP0, UPT, UR4, 0x17, UPT ;  /* 0x000000170400788c */ /* 0x000fd2000bf05270 */
[----:B------:R-:W-:Y:S05]  /*ce40*/  BRA.U !UP0, `(.L_x_24571) ;  /* 0x0000000108907547 */ /* 0x000fea000b800000 */
[----:B------:R-:W-:-:S09]  /*ce50*/  UISETP.NE.AND UP0, UPT, UR4, 0x18, UPT ;  /* 0x000000180400788c */ /* 0x000fd2000bf05270 */
[----:B------:R-:W-:Y:S05]  /*ce60*/  BRA.U !UP0, `(.L_x_24572) ;  /* 0x0000000108447547 */ /* 0x000fea000b800000 */
.L_x_24549:
        /* <DEDUP_REMOVED lines=16> */
.L_x_24573:
[----:B------:R-:W-:Y:S05]  /*cf70*/  EXIT ;  /* 0x000000000000794d */ /* 0x000fea0003800000 */
.L_x_24572:
        /* <DEDUP_REMOVED lines=13> */
.L_x_24575:
[----:B------:R-:W-:Y:S05]  /*d050*/  BSYNC.RECONVERGENT B0 ;  /* 0x0000000000007941 */ /* 0x000fea0003800200 */
.L_x_24574:
[----:B------:R-:W-:-:S05]  /*d060*/  LOP3.LUT R3, R0, 0x80, R3, 0xf8, !PT ;  /* 0x0000008000037812 */ /* 0x000fca00078ef803 */
[----:B------:R-:W-:Y:S01]  /*d070*/  STG.E.U8 desc[UR36][R16.64], R3 ;  /* 0x0000000310007986 */ /* 0x000fe2000c101124 */
[----:B------:R-:W-:Y:S05]  /*d080*/  EXIT ;  /* 0x000000000000794d */ /* 0x000fea0003800000 */
.L_x_24571:
[----:B------:R-:W-:Y:S01]  /*d090*/  SHF.L.U32 R3, R19, 0x10, RZ ;  /* 0x0000001013037819 */ /* 0x000fe200000006ff */
        /* <DEDUP_REMOVED lines=11> */
.L_x_24577:
[----:B------:R-:W-:Y:S01]  /*d150*/  IMAD.MOV.U32 R0, RZ, RZ, 0x7f ;  /* 0x0000007fff007424 */ /* 0x000fe200078e00ff */
[----:B------:R-:W-:-:S04]  /*d160*/  ISETP.GT.U32.AND P0, PT, R2, 0x7f800000, PT ;  /* 0x7f8000000200780c */ /* 0x000fc80003f04070 */
[----:B------:R-:W-:-:S09]  /*d170*/  SEL R0, R0, 0x7c, P0 ;  /* 0x0000007c00007807 */ /* 0x000fd20000000000 */
.L_x_24578:
[----:B------:R-:W-:Y:S05]  /*d180*/  BSYNC.RECONVERGENT B0 ;  /* 0x0000000000007941 */ /* 0x000fea0003800200 */
.L_x_24576:
[----:B------:R-:W-:-:S04]  /*d190*/  SHF.R.U32.HI R3, RZ, 0x18, R3 ;  /* 0x00000018ff037819 */ /* 0x000fc80000011603 */
[----:B------:R-:W-:-:S05]  /*d1a0*/  LOP3.LUT R3, R0, 0x80, R3, 0xf8, !PT ;  /* 0x0000008000037812 */ /* 0x000fca00078ef803 */
[----:B------:R-:W-:Y:S01]  /*d1b0*/  STG.E.U8 desc[UR36][R16.64], R3 ;  /* 0x0000000310007986 */ /* 0x000fe2000c101124 */
[----:B------:R-:W-:Y:S05]  /*d1c0*/  EXIT ;  /* 0x000000000000794d */ /* 0x000fea0003800000 */
.L_x_24570:
[----:B------:R-:W-:Y:S01]  /*d1d0*/  STG.E.U16 desc[UR36][R16.64], R19 ;  /* 0x0000001310007986 */ /* 0x000fe2000c101524 */
[----:B------:R-:W-:Y:S05]  /*d1e0*/  EXIT ;  /* 0x000000000000794d */ /* 0x000fea0003800000 */
.L_x_24579:
        /* <DEDUP_REMOVED lines=9> */
.L_x_31248:


//--------------------- .text._ZN2at6native27unrolled_elementwise_kernelINS0_13BUnaryFunctorIN3c108BFloat16ES4_S4_ZZZNS0_21nextafter_kernel_cudaERNS_18TensorIteratorBaseEENKUlvE_clEvENKUlvE1_clEvEUlS4_S4_E_EESt5arrayIPcLm2EELi4E23TrivialOffsetCalculatorILi1EjESF_NS0_6memory12LoadWithCastILi1EEENSG_13StoreWithCastILi1EEEEEviT_T0_T2_T3_T4_T5_ --------------------------
	.section	.text._ZN2at6native27unrolled_elementwise_kernelINS0_13BUnaryFunctorIN3c108BFloat16ES4_S4_ZZZNS0_21nextafter_kernel_cudaERNS_18TensorIteratorBaseEENKUlvE_clEvENKUlvE1_clEvEUlS4_S4_E_EESt5arrayIPcLm2EELi4E23TrivialOffsetCalculatorILi1EjESF_NS0_6memory12LoadWithCastILi1EEENSG_13StoreWithCastILi1EEEEEviT_T0_T2_T3_T4_T5_,"ax",@progbits
	.align	128
        .global         _ZN2at6native27unrolled_elementwise_kernelINS0_13BUnaryFunctorIN3c108BFloat16ES4_S4_ZZZNS0_21nextafter_kernel_cudaERNS_18TensorIteratorBaseEENKUlvE_clEvENKUlvE1_clEvEUlS4_S4_E_EESt5arrayIPcLm2EELi4E23TrivialOffsetCalculatorILi1EjESF_NS0_6memory12LoadWithCastILi1EEENSG_13StoreWithCastILi1EEEEEviT_T0_T2_T3_T4_T5_
        .type           _ZN2at6native27unrolled_elementwise_kernelINS0_13BUnaryFunctorIN3c108BFloat16ES4_S4_ZZZNS0_21nextafter_kernel_cudaERNS_18TensorIteratorBaseEENKUlvE_clEvENKUlvE1_clEvEUlS4_S4_E_EESt5arrayIPcLm2EELi4E23TrivialOffsetCalculatorILi1EjESF_NS0_6memory12LoadWithCastILi1EEENSG_13StoreWithCastILi1EEEEEviT_T0_T2_T3_T4_T5_,@function
        .size           _ZN2at6native27unrolled_elementwise_kernelINS0_13BUnaryFunctorIN3c108BFloat16ES4_S4_ZZZNS0_21nextafter_kernel_cudaERNS_18TensorIteratorBaseEENKUlvE_clEvENKUlvE1_clEvEUlS4_S4_E_EESt5arrayIPcLm2EELi4E23TrivialOffsetCalculatorILi1EjESF_NS0_6memory12LoadWithCastILi1EEENSG_13StoreWithCastILi1EEEEEviT_T0_T2_T3_T4_T5_,(.L_x_31249 - _ZN2at6native27unrolled_elementwise_kernelINS0_13BUnaryFunctorIN3c108BFloat16ES4_S4_ZZZNS0_21nextafter_kernel_cudaERNS_18TensorIteratorBaseEENKUlvE_clEvENKUlvE1_clEvEUlS4_S4_E_EESt5arrayIPcLm2EELi4E23TrivialOffsetCalculatorILi1EjESF_NS0_6memory12LoadWithCastILi1EEENSG_13StoreWithCastILi1EEEEEviT_T0_T2_T3_T4_T5_)
        .other          _ZN2at6native27unrolled_elementwise_kernelINS0_13BUnaryFunctorIN3c108BFloat16ES4_S4_ZZZNS0_21nextafter_kernel_cudaERNS_18TensorIteratorBaseEENKUlvE_clEvENKUlvE1_clEvEUlS4_S4_E_EESt5arrayIPcLm2EELi4E23TrivialOffsetCalculatorILi1EjESF_NS0_6memory12LoadWithCastILi1EEENSG_13StoreWithCastILi1EEEEEviT_T0_T2_T3_T4_T5_,@"STO_CUDA_ENTRY STV_DEFAULT"
_ZN2at6native27unrolled_elementwise_kernelINS0_13BUnaryFunctorIN3c108BFloat16ES4_S4_ZZZNS0_21nextafter_kernel_cudaERNS_18TensorIteratorBaseEENKUlvE_clEvENKUlvE1_clEvEUlS4_S4_E_EESt5arrayIPcLm2EELi4E23TrivialOffsetCalculatorILi1EjESF_NS0_6memory12LoadWithCastILi1EEENSG_13StoreWithCastILi1EEEEEviT_T0_T2_T3_T4_T5_:
.text._ZN2at6native27unrolled_elementwise_kernelINS0_13BUnaryFunctorIN3c108BFloat16ES4_S4_ZZZNS0_21nextafter_kernel_cudaERNS_18TensorIteratorBaseEENKUlvE_clEvENKUlvE1_clEvEUlS4_S4_E_EESt5arrayIPcLm2EELi4E23TrivialOffsetCalculatorILi1EjESF_NS0_6memory12LoadWithCastILi1EEENSG_13StoreWithCastILi1EEEEEviT_T0_T2_T3_T4_T5_:
        /* <DEDUP_REMOVED lines=34> */
.L_x_24585:
[----:B------:R-:W2:Y:S02]  /*0220*/  LDG.E.U8 R4, desc[UR36][R4.64] ;  /* 0x0000002404047981 */ /* 0x000ea4000c1e1100 */
[----:B--2---:R-:W-:-:S04]  /*0230*/  I2FP.F32.U32 R0, R4 ;  /* 0x0000000400007245 */ /* 0x004fc80000201000 */
[----:B------:R-:W-:-:S04]  /*0240*/  F2FP.BF16.F32.PACK_AB R0, RZ, R0 ;  /* 0x00000000ff00723e */ /* 0x000fc800000010ff */
[----:B------:R-:W-:Y:S01]  /*0250*/  PRMT R23, R0, 0x7610, R23 ;  /* 0x0000761000177816 */ /* 0x000fe20000000017 */
[----:B------:R-:W-:Y:S06]  /*0260*/  BRA `(.L_x_24587) ;  /* 0x0000000c00e47947 */ /* 0x000fec0003800000 */
.L_x_24584:
        /* <DEDUP_REMOVED lines=11> */
.L_x_24589:
[----:B------:R-:W2:Y:S02]  /*0320*/  LDG.E R4, desc[UR36][R4.64] ;  /* 0x0000002404047981 */ /* 0x000ea4000c1e1900 */
[----:B--2---:R-:W-:-:S04]  /*0330*/  I2FP.F32.S32 R0, R4 ;  /* 0x0000000400007245 */ /* 0x004fc80000201400 */
[----:B------:R-:W-:-:S04]  /*0340*/  F2FP.BF16.F32.PACK_AB R0, RZ, R0 ;  /* 0x00000000ff00723e */ /* 0x000fc800000010ff */
[----:B------:R-:W-:Y:S01]  /*0350*/  PRMT R23, R0, 0x7610, R23 ;  /* 0x0000761000177816 */ /* 0x000fe20000000017 */
[----:B------:R-:W-:Y:S06]  /*0360*/  BRA `(.L_x_24587) ;  /* 0x0000000c00a47947 */ /* 0x000fec0003800000 */
.L_x_24588:
[----:B------:R-:W2:Y:S02]  /*0370*/  LDG.E.U16 R4, desc[UR36][R4.64] ;  /* 0x0000002404047981 */ /* 0x000ea4000c1e1500 */
[----:B--2---:R-:W0:Y:S02]  /*0380*/  I2F.S16 R0, R4 ;  /* 0x0000000400007306 */ /* 0x004e240000101400 */
[----:B0-----:R-:W-:-:S04]  /*0390*/  F2FP.BF16.F32.PACK_AB R0, RZ, R0 ;  /* 0x00000000ff00723e */ /* 0x001fc800000010ff */
[----:B------:R-:W-:Y:S01]  /*03a0*/  PRMT R23, R0, 0x7610, R23 ;  /* 0x0000761000177816 */ /* 0x000fe20000000017 */
[----:B------:R-:W-:Y:S06]  /*03b0*/  BRA `(.L_x_24587) ;  /* 0x0000000c00907947 */ /* 0x000fec0003800000 */
.L_x_24583:
        /* <DEDUP_REMOVED lines=9> */
.L_x_24591:
[----:B------:R-:W2:Y:S02]  /*0450*/  LDG.E.U16 R0, desc[UR36][R4.64] ;  /* 0x0000002404007981 */ /* 0x000ea4000c1e1500 */
[----:B--2---:R-:W-:-:S05]  /*0460*/  HADD2.F32 R0, -RZ, R0.H0_H0 ;  /* 0x20000000ff007230 */ /* 0x004fca0000004100 */
[----:B------:R-:W-:-:S04]  /*0470*/  F2FP.BF16.F32.PACK_AB R0, RZ, R0 ;  /* 0x00000000ff00723e */ /* 0x000fc800000010ff */
[----:B------:R-:W-:Y:S01]  /*0480*/  PRMT R23, R0, 0x7610, R23 ;  /* 0x0000761000177816 */ /* 0x000fe20000000017 */
[----:B------:R-:W-:Y:S06]  /*0490*/  BRA `(.L_x_24587) ;  /* 0x0000000c00587947 */ /* 0x000fec0003800000 */
.L_x_24590:
        /* <DEDUP_REMOVED lines=9> */
.L_x_24593:
[----:B------:R-:W2:Y:S02]  /*0530*/  LDG.E.U16 R4, desc[UR36][R4.64] ;  /* 0x0000002404047981 */ /* 0x000ea4000c1e1500 */
[----:B--2---:R-:W-:-:S05]  /*0540*/  HADD2.F32 R0, -RZ, R4.H0_H0 ;  /* 0x20000004ff007230 */ /* 0x004fca0000004100 */
[----:B------:R-:W-:-:S04]  /*0550*/  F2FP.BF16.F32.PACK_AB R0, RZ, R0 ;  /* 0x00000000ff00723e */ /* 0x000fc800000010ff */
[----:B------:R-:W-:Y:S01]  /*0560*/  PRMT R23, R0, 0x7610, R23 ;  /* 0x0000761000177816 */ /* 0x000fe20000000017 */
[----:B------:R-:W-:Y:S06]  /*0570*/  BRA `(.L_x_24587) ;  /* 0x0000000c00207947 */ /* 0x000fec0003800000 */
.L_x_24592:
        /* <DEDUP_REMOVED lines=13> */
.L_x_24582:
        /* <DEDUP_REMOVED lines=14> */
.L_x_24596:
        /* <DEDUP_REMOVED lines=13> */
.L_x_24595:
        /* <DEDUP_REMOVED lines=27> */
.L_x_24598:
        /* <DEDUP_REMOVED lines=15> */
.L_x_24597:
[----:B------:R0:W5:Y:S01]  /*0aa0*/  LDG.E.U16 R23, desc[UR36][R4.64] ;  /* 0x0000002404177981 */ /* 0x000162000c1e1500 */
[----:B------:R-:W-:Y:S05]  /*0ab0*/  BRA `(.L_x_24587) ;  /* 0x0000000400d07947 */ /* 0x000fea0003800000 */
.L_x_24594:
        /* <DEDUP_REMOVED lines=13> */
.L_x_24601:
        /* <DEDUP_REMOVED lines=21> */
.L_x_24605:
[----:B------:R-:W-:Y:S05]  /*0ce0*/  BSYNC.RECONVERGENT B1 ;  /* 0x0000000000017941 */ /* 0x000fea0003800200 */
.L_x_24604:
[----:B------:R-:W-:Y:S01]  /*0cf0*/  IMAD.SHL.U32 R0, R0, 0x100000, RZ ;  /* 0x0010000000007824 */ /* 0x000fe200078e00ff */
[----:B------:R-:W-:-:S04]  /*0d00*/  LEA R3, R3, 0x3b800000, 0x17 ;  /* 0x3b80000003037811 */ /* 0x000fc800078eb8ff */
[----:B------:R-:W-:-:S07]  /*0d10*/  LOP3.LUT R0, R3, R0, R7, 0xfe, !PT ;  /* 0x0000000003007212 */ /* 0x000fce00078efe07 */
.L_x_24603:
[----:B------:R-:W-:Y:S05]  /*0d20*/  BSYNC.RECONVERGENT B0 ;  /* 0x0000000000007941 */ /* 0x000fea0003800200 */
.L_x_24602:
[----:B------:R-:W-:-:S04]  /*0d30*/  F2FP.BF16.F32.PACK_AB R0, RZ, R0 ;  /* 0x00000000ff00723e */ /* 0x000fc800000010ff */
[----:B------:R-:W-:Y:S01]  /*0d40*/  PRMT R23, R0, 0x7610, R23 ;  /* 0x0000761000177816 */ /* 0x000fe20000000017 */
[----:B------:R-:W-:Y:S06]  /*0d50*/  BRA `(.L_x_24587) ;  /* 0x0000000400287947 */ /* 0x000fec0003800000 */
.L_x_24600:
        /* <DEDUP_REMOVED lines=21> */
.L_x_24609:
[----:B------:R-:W-:Y:S05]  /*0eb0*/  BSYNC.RECONVERGENT B1 ;  /* 0x0000000000017941 */ /* 0x000fea0003800200 */
.L_x_24608:
[----:B------:R-:W-:Y:S01]  /*0ec0*/  IMAD.SHL.U32 R0, R0, 0x200000, RZ ;  /* 0x0020000000007824 */ /* 0x000fe200078e00ff */
[----:B------:R-:W-:-:S04]  /*0ed0*/  LEA R3, R3, 0x37800000, 0x17 ;  /* 0x3780000003037811 */ /* 0x000fc800078eb8ff */
[----:B------:R-:W-:-:S07]  /*0ee0*/  LOP3.LUT R0, R3, R0, R7, 0xfe, !PT ;  /* 0x0000000003007212 */ /* 0x000fce00078efe07 */
.L_x_24607:
[----:B------:R-:W-:Y:S05]  /*0ef0*/  BSYNC.RECONVERGENT B0 ;  /* 0x0000000000007941 */ /* 0x000fea0003800200 */
.L_x_24606:
[----:B------:R-:W-:-:S04]  /*0f00*/  F2FP.BF16.F32.PACK_AB R0, RZ, R0 ;  /* 0x00000000ff00723e */ /* 0x000fc800000010ff */
[----:B------:R-:W-:Y:S01]  /*0f10*/  PRMT R23, R0, 0x7610, R23 ;  /* 0x0000761000177816 */ /* 0x000fe20000000017 */
[----:B------:R-:W-:Y:S06]  /*0f20*/  BRA `(.L_x_24587) ;  /* 0x0000000000b47947 */ /* 0x000fec0003800000 */
.L_x_24599:
[----:B------:R-:W-:-:S09]  /*0f30*/  UISETP.NE.AND UP0, UPT, UR4, 0x1c, UPT ;  /* 0x0000001c0400788c */ /* 0x000fd2000bf05270 */
[----:B------:R-:W-:Y:S05]  /*0f40*/  BRA.U !UP0, `(.L_x_24610) ;  /* 0x00000001089c7547 */ /* 0x000fea000b800000 */
[----:B------:R-:W-:-:S09]  /*0f50*/  UISETP.NE.AND UP0, UPT, UR4, 0x1d, UPT ;  /* 0x0000001d0400788c */ /* 0x000fd2000bf05270 */
[----:B------:R-:W-:Y:S05]  /*0f60*/  BRA.U !UP0, `(.L_x_24611) ;  /* 0x0000000108807547 */ /* 0x000fea000b800000 */
[----:B------:R-:W-:-:S09]  /*0f70*/  UISETP.NE.AND UP0, UPT, UR4, 0x2c, UPT ;  /* 0x0000002c0400788c */ /* 0x000fd2000bf05270 */
[----:B------:R-:W-:Y:S05]  /*0f80*/  BRA.U !UP0, `(.L_x_24612) ;  /* 0x0000000108487547 */ /* 0x000fea000b800000 */
.L_x_24586:
        /* <DEDUP_REMOVED lines=16> */
.L_x_24613:
[----:B------:R-:W-:Y:S01]  /*1090*/  PRMT R23, RZ, 0x7610, R23 ;  /* 0x00007610ff177816 */ /* 0x000fe20000000017 */
[----:B------:R-:W-:Y:S06]  /*10a0*/  BRA `(.L_x_24587) ;  /* 0x0000000000547947 */ /* 0x000fec0003800000 */
.L_x_24612:
        /* <DEDUP_REMOVED lines=8> */
.L_x_24615:
[----:B------:R-:W-:Y:S05]  /*1130*/  BSYNC.RECONVERGENT B0 ;  /* 0x0000000000007941 */ /* 0x000fea0003800200 */
.L_x_24614:
[----:B------:R-:W-:-:S04]  /*1140*/  F2FP.BF16.F32.PACK_AB R0, RZ, R0 ;  /* 0x00000000ff00723e */ /* 0x000fc800000010ff */
[----:B------:R-:W-:Y:S01]  /*1150*/  PRMT R23, R0, 0x7610, R23 ;  /* 0x0000761000177816 */ /* 0x000fe20000000017 */
[----:B------:R-:W-:Y:S06]  /*1160*/  BRA `(.L_x_24587) ;  /* 0x0000000000247947 */ /* 0x000fec0003800000 */
.L_x_24611:
[----:B------:R-:W2:Y:S02]  /*1170*/  LDG.E.64 R4, desc[UR36][R4.64] ;  /* 0x0000002404047981 */ /* 0x000ea4000c1e1b00 */
[----:B--2---:R-:W0:Y:S02]  /*1180*/  I2F.U64 R0, R4 ;  /* 0x0000000400007312 */ /* 0x004e240000301000 */
[----:B0-----:R-:W-:-:S04]  /*1190*/  F2FP.BF16.F32.PACK_AB R0, RZ, R0 ;  /* 0x00000000ff00723e */ /* 0x001fc800000010ff */
[----:B------:R-:W-:Y:S01]  /*11a0*/  PRMT R23, R0, 0x7610, R23 ;  /* 0x0000761000177816 */ /* 0x000fe20000000017 */
[----:B------:R-:W-:Y:S06]  /*11b0*/  BRA `(.L_x_24587) ;  /* 0x0000000000107947 */ /* 0x000fec0003800000 */
.L_x_24610:
[----:B------:R-:W2:Y:S02]  /*11c0*/  LDG.E R4, desc[UR36][R4.64] ;  /* 0x0000002404047981 */ /* 0x000ea4000c1e1900 */
[----:B--2---:R-:W-:-:S04]  /*11d0*/  I2FP.F32.U32 R0, R4 ;  /* 0x0000000400007245 */ /* 0x004fc80000201000 */
[----:B------:R-:W-:-:S04]  /*11e0*/  F2FP.BF16.F32.PACK_AB R0, RZ, R0 ;  /* 0x00000000ff00723e */ /* 0x000fc800000010ff */
[----:B------:R-:W-:-:S07]  /*11f0*/  PRMT R23, R0, 0x7610, R23 ;  /* 0x0000761000177816 */ /* 0x000fce0000000017 */
.L_x_24587:
[----:B------:R-:W-:-:S07]  /*1200*/  VIADD R25, R17, 0x80 ;  /* 0x0000008011197836 */ /* 0x000fce0000000000 */
.L_x_24581:
[----:B------:R-:W-:Y:S05]  /*1210*/  BSYNC.RECONVERGENT B6 ;  /* 0x0000000000067941 */ /* 0x000fea0003800200 */
.L_x_24580:
        /* <DEDUP_REMOVED lines=26> */
.L_x_24621:
[----:B------:R-:W2:Y:S02]  /*13c0*/  LDG.E.U8 R4, desc[UR36][R4.64] ;  /* 0x0000002404047981 */ /* 0x000ea4000c1e1100 */
[----:B--2---:R-:W-:-:S04]  /*13d0*/  I2FP.F32.U32 R0, R4 ;  /* 0x0000000400007245 */ /* 0x004fc80000201000 */
[----:B------:R-:W-:-:S04]  /*13e0*/  F2FP.BF16.F32.PACK_AB R0, RZ, R0 ;  /* 0x00000000ff00723e */ /* 0x000fc800000010ff */
[----:B------:R-:W-:Y:S01]  /*13f0*/  PRMT R16, R0, 0x7610, R16 ;  /* 0x0000761000107816 */ /* 0x000fe20000000010 */
[----:B------:R-:W-:Y:S06]  /*1400*/  BRA `(.L_x_24623) ;  /* 0x0000000c00e47947 */ /* 0x000fec0003800000 */
.L_x_24620:
        /* <DEDUP_REMOVED lines=11> */
.L_x_24625:
[----:B------:R-:W2:Y:S02]  /*14c0*/  LDG.E R4, desc[UR36][R4.64] ;  /* 0x0000002404047981 */ /* 0x000ea4000c1e1900 */
[----:B--2---:R-:W-:-:S04]  /*14d0*/  I2FP.F32.S32 R0, R4 ;  /* 0x0000000400007245 */ /* 0x004fc80000201400 */
[----:B------:R-:W-:-:S04]  /*14e0*/  F2FP.BF16.F32.PACK_AB R0, RZ, R0 ;  /* 0x00000000ff00723e */ /* 0x000fc800000010ff */
[----:B------:R-:W-:Y:S01]  /*14f0*/  PRMT R16, R0, 0x7610, R16 ;  /* 0x0000761000107816 */ /* 0x000fe20000000010 */
[----:B------:R-:W-:Y:S06]  /*1500*/  BRA `(.L_x_24623) ;  /* 0x0000000c00a47947 */ /* 0x000fec0003800000 */
.L_x_24624:
[----:B------:R-:W2:Y:S02]  /*1510*/  LDG.E.U16 R4, desc[UR36][R4.64] ;  /* 0x0000002404047981 */ /* 0x000ea4000c1e1500 */
[----:B--2---:R-:W0:Y:S02]  /*1520*/  I2F.S16 R0, R4 ;  /* 0x0000000400007306 */ /* 0x004e240000101400 */
[----:B0-----:R-:W-:-:S04]  /*1530*/  F2FP.BF16.F32.PACK_AB R0, RZ, R0 ;  /* 0x00000000ff00723e */ /* 0x001fc800000010ff */
[----:B------:R-:W-:Y:S01]  /*1540*/  PRMT R16, R0, 0x7610, R16 ;  /* 0x0000761000107816 */ /* 0x000fe20000000010 */
[----:B------:R-:W-:Y:S06]  /*1550*/  BRA `(.L_x_24623) ;  /* 0x0000000c00907947 */ /* 0x000fec0003800000 */
.L_x_24619:
        /* <DEDUP_REMOVED lines=9> */
.L_x_24627:
[----:B------:R-:W2:Y:S02]  /*15f0*/  LDG.E.U16 R0, desc[UR36][R4.64] ;  /* 0x0000002404007981 */ /* 0x000ea4000c1e1500 */
[----:B--2---:R-:W-:-:S05]  /*1600*/  HADD2.F32 R0, -RZ, R0.H0_H0 ;  /* 0x20000000ff007230 */ /* 0x004fca0000004100 */
[----:B------:R-:W-:-:S04]  /*1610*/  F2FP.BF16.F32.PACK_AB R0, RZ, R0 ;  /* 0x00000000ff00723e */ /* 0x000fc800000010ff */
[----:B------:R-:W-:Y:S01]  /*1620*/  PRMT R16, R0, 0x7610, R16 ;  /* 0x0000761000107816 */ /* 0x000fe20000000010 */
[----:B------:R-:W-:Y:S06]  /*1630*/  BRA `(.L_x_24623) ;  /* 0x0000000c00587947 */ /* 0x000fec0003800000 */
.L_x_24626:
        /* <DEDUP_REMOVED lines=9> */
.L_x_24629:
[----:B------:R-:W2:Y:S02]  /*16d0*/  LDG.E.U16 R4, desc[UR36][R4.64] ;  /* 0x0000002404047981 */ /* 0x000ea4000c1e1500 */
[----:B--2---:R-:W-:-:S05]  /*16e0*/  HADD2.F32 R0, -RZ, R4.H0_H0 ;  /* 0x20000004ff007230 */ /* 0x004fca0000004100 */
[----:B------:R-:W-:-:S04]  /*16f0*/  F2FP.BF16.F32.PACK_AB R0, RZ, R0 ;  /* 0x00000000ff00723e */ /* 0x000fc800000010ff */
[----:B------:R-:W-:Y:S01]  /*1700*/  PRMT R16, R0, 0x7610, R16 ;  /* 0x0000761000107816 */ /* 0x000fe20000000010 */
[----:B------:R-:W-:Y:S06]  /*1710*/  BRA `(.L_x_24623) ;  /* 0x0000000c00207947 */ /* 0x000fec0003800000 */
.L_x_24628:
        /* <DEDUP_REMOVED lines=13> */
.L_x_24618:
        /* <DEDUP_REMOVED lines=14> */
.L_x_24632:
        /* <DEDUP_REMOVED lines=13> */
.L_x_24631:
        /* <DEDUP_REMOVED lines=27> */
.L_x_24634:
        /* <DEDUP_REMOVED lines=15> */
.L_x_24633:
[----:B------:R0:W5:Y:S01]  /*1c40*/  LDG.E.U16 R16, desc[UR36][R4.64] ;  /* 0x0000002404107981 */ /* 0x000162000c1e1500 */
[----:B------:R-:W-:Y:S05]  /*1c50*/  BRA `(.L_x_24623) ;  /* 0x0000000400d07947 */ /* 0x000fea0003800000 */
.L_x_24630:
        /* <DEDUP_REMOVED lines=13> */
.L_x_24637:
        /* <DEDUP_REMOVED lines=21> */
.L_x_24641:
[----:B------:R-:W-:Y:S05]  /*1e80*/  BSYNC.RECONVERGENT B1 ;  /* 0x0000000000017941 */ /* 0x000fea0003800200 */
.L_x_24640:
[----:B------:R-:W-:Y:S01]  /*1e90*/  IMAD.SHL.U32 R0, R0, 0x100000, RZ ;  /* 0x0010000000007824 */ /* 0x000fe200078e00ff */
[----:B------:R-:W-:-:S04]  /*1ea0*/  LEA R3, R3, 0x3b800000, 0x17 ;  /* 0x3b80000003037811 */ /* 0x000fc800078eb8ff */
[----:B------:R-:W-:-:S07]  /*1eb0*/  LOP3.LUT R0, R3, R0, R7, 0xfe, !PT ;  /* 0x0000000003007212 */ /* 0x000fce00078efe07 */
.L_x_24639:
[----:B------:R-:W-:Y:S05]  /*1ec0*/  BSYNC.RECONVERGENT B0 ;  /* 0x0000000000007941 */ /* 0x000fea0003800200 */
.L_x_24638:
[----:B------:R-:W-:-:S04]  /*1ed0*/  F2FP.BF16.F32.PACK_AB R0, RZ, R0 ;  /* 0x00000000ff00723e */ /* 0x000fc800000010ff */
[----:B------:R-:W-:Y:S01]  /*1ee0*/  PRMT R16, R0, 0x7610, R16 ;  /* 0x0000761000107816 */ /* 0x000fe20000000010 */
[----:B------:R-:W-:Y:S06]  /*1ef0*/  BRA `(.L_x_24623) ;  /* 0x0000000400287947 */ /* 0x000fec0003800000 */
.L_x_24636:
        /* <DEDUP_REMOVED lines=21> */
.L_x_24645:
[----:B------:R-:W-:Y:S05]  /*2050*/  BSYNC.RECONVERGENT B1 ;  /* 0x0000000000017941 */ /* 0x000fea0003800200 */
.L_x_24644:
[----:B------:R-:W-:Y:S01]  /*2060*/  IMAD.SHL.U32 R0, R0, 0x200000, RZ ;  /* 0x0020000000007824 */ /* 0x000fe200078e00ff */
[----:B------:R-:W-:-:S04]  /*2070*/  LEA R3, R3, 0x37800000, 0x17 ;  /* 0x3780000003037811 */ /* 0x000fc800078eb8ff */
[----:B------:R-:W-:-:S07]  /*2080*/  LOP3.LUT R0, R3, R0, R7, 0xfe, !PT ;  /* 0x0000000003007212 */ /* 0x000fce00078efe07 */
.L_x_24643:
[----:B------:R-:W-:Y:S05]  /*2090*/  BSYNC.RECONVERGENT B0 ;  /* 0x0000000000007941 */ /* 0x000fea0003800200 */
.L_x_24642:
[----:B------:R-:W-:-:S04]  /*20a0*/  F2FP.BF16.F32.PACK_AB R0, RZ, R0 ;  /* 0x00000000ff00723e */ /* 0x000fc800000010ff */
[----:B------:R-:W-:Y:S01]  /*20b0*/  PRMT R16, R0, 0x7610, R16 ;  /* 0x0000761000107816 */ /* 0x000fe20000000010 */
[----:B------:R-:W-:Y:S06]  /*20c0*/  BRA `(.L_x_24623) ;  /* 0x0000000000b47947 */ /* 0x000fec0003800000 */
.L_x_24635:
        /* <DEDUP_REMOVED lines=14> */
.L_x_24649:
[----:B------:R-:W-:Y:S05]  /*21b0*/  BSYNC.RECONVERGENT B0 ;  /* 0x0000000000007941 */ /* 0x000fea0003800200 */
.L_x_24648:
[----:B------:R-:W-:-:S04]  /*21c0*/  F2FP.BF16.F32.PACK_AB R0, RZ, R0 ;  /* 0x00000000ff00723e */ /* 0x000fc800000010ff */
[----:B------:R-:W-:Y:S01]  /*21d0*/  PRMT R16, R0, 0x7610, R16 ;  /* 0x0000761000107816 */ /* 0x000fe20000000010 */
[----:B------:R-:W-:Y:S06]  /*21e0*/  BRA `(.L_x_24623) ;  /* 0x00000000006c7947 */ /* 0x000fec0003800000 */
.L_x_24622:
        /* <DEDUP_REMOVED lines=16> */
.L_x_24650:
[----:B------:R-:W-:Y:S01]  /*22f0*/  PRMT R16, RZ, 0x7610, R16 ;  /* 0x00007610ff107816 */ /* 0x000fe20000000010 */
[----:B------:R-:W-:Y:S06]  /*2300*/  BRA `(.L_x_24623) ;  /* 0x0000000000247947 */ /* 0x000fec0003800000 */
.L_x_24647:
[----:B------:R-:W2:Y:S02]  /*2310*/  LDG.E.64 R4, desc[UR36][R4.64] ;  /* 0x0000002404047981 */ /* 0x000ea4000c1e1b00 */
[----:B--2---:R-:W0:Y:S02]  /*2320*/  I2F.U64 R0, R4 ;  /* 0x0000000400007312 */ /* 0x004e240000301000 */
[----:B0-----:R-:W-:-:S04]  /*2330*/  F2FP.BF16.F32.PACK_AB R0, RZ, R0 ;  /* 0x00000000ff00723e */ /* 0x001fc800000010ff */
[----:B------:R-:W-:Y:S01]  /*2340*/  PRMT R16, R0, 0x7610, R16 ;  /* 0x0000761000107816 */ /* 0x000fe20000000010 */
[----:B------:R-:W-:Y:S06]  /*2350*/  BRA `(.L_x_24623) ;  /* 0x0000000000107947 */ /* 0x000fec0003800000 */
.L_x_24646:
[----:B------:R-:W2:Y:S02]  /*2360*/  LDG.E R4, desc[UR36][R4.64] ;  /* 0x0000002404047981 */ /* 0x000ea4000c1e1900 */
[----:B--2---:R-:W-:-:S04]  /*2370*/  I2FP.F32.U32 R0, R4 ;  /* 0x0000000400007245 */ /* 0x004fc80000201000 */
[----:B------:R-:W-:-:S04]  /*2380*/  F2FP.BF16.F32.PACK_AB R0, RZ, R0 ;  /* 0x00000000ff00723e */ /* 0x000fc800000010ff */
[----:B------:R-:W-:-:S07]  /*2390*/  PRMT R16, R0, 0x7610, R16 ;  /* 0x0000761000107816 */ /* 0x000fce0000000010 */
.L_x_24623:
[----:B------:R-:W-:-:S07]  /*23a0*/  VIADD R25, R25, 0x80 ;  /* 0x0000008019197836 */ /* 0x000fce0000000000 */
.L_x_24617:
[----:B------:R-:W-:Y:S05]  /*23b0*/  BSYNC.RECONVERGENT B6 ;  /* 0x0000000000067941 */ /* 0x000fea0003800200 */
.L_x_24616:
        /* <DEDUP_REMOVED lines=26> */
.L_x_24656:
[----:B------:R-:W2:Y:S02]  /*2560*/  LDG.E.U8 R4, desc[UR36][R4.64] ;  /* 0x0000002404047981 */ /* 0x000ea4000c1e1100 */
[----:B--2---:R-:W-:-:S04]  /*2570*/  I2FP.F32.U32 R0, R4 ;  /* 0x0000000400007245 */ /* 0x004fc80000201000 */
[----:B------:R-:W-:-:S04]  /*2580*/  F2FP.BF16.F32.PACK_AB R0, RZ, R0 ;  /* 0x00000000ff00723e */ /* 0x000fc800000010ff */
[----:B------:R-:W-:Y:S01]  /*2590*/  PRMT R18, R0, 0x7610, R18 ;  /* 0x0000761000127816 */ /* 0x000fe20000000012 */
[----:B------:R-:W-:Y:S06]  /*25a0*/  BRA `(.L_x_24658) ;  /* 0x0000000c00e47947 */ /* 0x000fec0003800000 */
.L_x_24655:
        /* <DEDUP_REMOVED lines=11> */
.L_x_24660:
[----:B------:R-:W2:Y:S02]  /*2660*/  LDG.E R4, desc[UR36][R4.64] ;  /* 0x0000002404047981 */ /* 0x000ea4000c1e1900 */
[----:B--2---:R-:W-:-:S04]  /*2670*/  I2FP.F32.S32 R0, R4 ;  /* 0x0000000400007245 */ /* 0x004fc80000201400 */
[----:B------:R-:W-:-:S04]  /*2680*/  F2FP.BF16.F32.PACK_AB R0, RZ, R0 ;  /* 0x00000000ff00723e */ /* 0x000fc800000010ff */
[----:B------:R-:W-:Y:S01]  /*2690*/  PRMT R18, R0, 0x7610, R18 ;  /* 0x0000761000127816 */ /* 0x000fe20000000012 */
[----:B------:R-:W-:Y:S06]  /*26a0*/  BRA `(.L_x_24658) ;  /* 0x0000000c00a47947 */ /* 0x000fec0003800000 */
.L_x_24659:
[----:B------:R-:W2:Y:S02]  /*26b0*/  LDG.E.U16 R4, desc[UR36][R4.64] ;  /* 0x0000002404047981 */ /* 0x000ea4000c1e1500 */
[----:B--2---:R-:W0:Y:S02]  /*26c0*/  I2F.S16 R0, R4 ;  /* 0x0000000400007306 */ /* 0x004e240000101400 */
[----:B0-----:R-:W-:-:S04]  /*26d0*/  F2FP.BF16.F32.PACK_AB R0, RZ, R0 ;  /* 0x00000000ff00723e */ /* 0x001fc800000010ff */
[----:B------:R-:W-:Y:S01]  /*26e0*/  PRMT R18, R0, 0x7610, R18 ;  /* 0x0000761000127816 */ /* 0x000fe20000000012 */
[----:B------:R-:W-:Y:S06]  /*26f0*/  BRA `(.L_x_24658) ;  /* 0x0000000c00907947 */ /* 0x000fec0003800000 */
.L_x_24654:
        /* <DEDUP_REMOVED lines=9> */
.L_x_24662:
[----:B------:R-:W2:Y:S02]  /*2790*/  LDG.E.U16 R0, desc[UR36][R4.64] ;  /* 0x0000002404007981 */ /* 0x000ea4000c1e1500 */
[----:B--2---:R-:W-:-:S05]  /*27a0*/  HADD2.F32 R0, -RZ, R0.H0_H0 ;  /* 0x20000000ff007230 */ /* 0x004fca0000004100 */
[----:B------:R-:W-:-:S04]  /*27b0*/  F2FP.BF16.F32.PACK_AB R0, RZ, R0 ;  /* 0x00000000ff00723e */ /* 0x000fc800000010ff */
[----:B------:R-:W-:Y:S01]  /*27c0*/  PRMT R18, R0, 0x7610, R18 ;  /* 0x0000761000127816 */ /* 0x000fe20000000012 */
[----:B------:R-:W-:Y:S06]  /*27d0*/  BRA `(.L_x_24658) ;  /* 0x0000000c00587947 */ /* 0x000fec0003800000 */
.L_x_24661:
        /* <DEDUP_REMOVED lines=9> */
.L_x_24664:
[----:B------:R-:W2:Y:S02]  /*2870*/  LDG.E.U16 R4, desc[UR36][R4.64] ;  /* 0x0000002404047981 */ /* 0x000ea4000c1e1500 */
[----:B--2---:R-:W-:-:S05]  /*2880*/  HADD2.F32 R0, -RZ, R4.H0_H0 ;  /* 0x20000004ff007230 */ /* 0x004fca0000004100 */
[----:B------:R-:W-:-:S04]  /*2890*/  F2FP.BF16.F32.PACK_AB R0, RZ, R0 ;  /* 0x00000000ff00723e */ /* 0x000fc800000010ff */
[----:B------:R-:W-:Y:S01]  /*28a0*/  PRMT R18, R0, 0x7610, R18 ;  /* 0x0000761000127816 */ /* 0x000fe20000000012 */
[----:B------:R-:W-:Y:S06]  /*28b0*/  BRA `(.L_x_24658) ;  /* 0x0000000c00207947 */ /* 0x000fec0003800000 */
.L_x_24663:
        /* <DEDUP_REMOVED lines=13> */
.L_x_24653:
        /* <DEDUP_REMOVED lines=14> */
.L_x_24667:
        /* <DEDUP_REMOVED lines=13> */
.L_x_24666:
        /* <DEDUP_REMOVED lines=27> */
.L_x_24669:
        /* <DEDUP_REMOVED lines=15> */
.L_x_24668:
[----:B------:R0:W5:Y:S01]  /*2de0*/  LDG.E.U16 R18, desc[UR36][R4.64] ;  /* 0x0000002404127981 */ /* 0x000162000c1e1500 */
[----:B------:R-:W-:Y:S05]  /*2df0*/  BRA `(.L_x_24658) ;  /* 0x0000000400d07947 */ /* 0x000fea0003800000 */
.L_x_24665:
        /* <DEDUP_REMOVED lines=13> */
.L_x_24672:
        /* <DEDUP_REMOVED lines=21> */
.L_x_24676:
[----:B------:R-:W-:Y:S05]  /*3020*/  BSYNC.RECONVERGENT B1 ;  /* 0x0000000000017941 */ /* 0x000fea0003800200 */
.L_x_24675:
[----:B------:R-:W-:Y:S01]  /*3030*/  IMAD.SHL.U32 R0, R0, 0x100000, RZ ;  /* 0x0010000000007824 */ /* 0x000fe200078e00ff */
[----:B------:R-:W-:-:S04]  /*3040*/  LEA R3, R3, 0x3b800000, 0x17 ;  /* 0x3b80000003037811 */ /* 0x000fc800078eb8ff */
[----:B------:R-:W-:-:S07]  /*3050*/  LOP3.LUT R0, R3, R0, R7, 0xfe, !PT ;  /* 0x0000000003007212 */ /* 0x000fce00078efe07 */
.L_x_24674:
[----:B------:R-:W-:Y:S05]  /*3060*/  BSYNC.RECONVERGENT B0 ;  /* 0x0000000000007941 */ /* 0x000fea0003800200 */
.L_x_24673:
[----:B------:R-:W-:-:S04]  /*3070*/  F2FP.BF16.F32.PACK_AB R0, RZ, R0 ;  /* 0x00000000ff00723e */ /* 0x000fc800000010ff */
[----:B------:R-:W-:Y:S01]  /*3080*/  PRMT R18, R0, 0x7610, R18 ;  /* 0x0000761000127816 */ /* 0x000fe20000000012 */
[----:B------:R-:W-:Y:S06]  /*3090*/  BRA `(.L_x_24658) ;  /* 0x0000000400287947 */ /* 0x000fec0003800000 */
.L_x_24671:
        /* <DEDUP_REMOVED lines=21> */
.L_x_24680:
[----:B------:R-:W-:Y:S05]  /*31f0*/  BSYNC.RECONVERGENT B1 ;  /* 0x0000000000017941 */ /* 0x000fea0003800200 */
.L_x_24679:
[----:B------:R-:W-:Y:S01]  /*3200*/  IMAD.SHL.U32 R0, R0, 0x200000, RZ ;  /* 0x0020000000007824 */ /* 0x000fe200078e00ff */
[----:B------:R-:W-:-:S04]  /*3210*/  LEA R3, R3, 0x37800000, 0x17 ;  /* 0x3780000003037811 */ /* 0x000fc800078eb8ff */
[----:B------:R-:W-:-:S07]  /*3220*/  LOP3.LUT R0, R3, R0, R7, 0xfe, !PT ;  /* 0x0000000003007212 */ /* 0x000fce00078efe07 */
.L_x_24678:
[----:B------:R-:W-:Y:S05]  /*3230*/  BSYNC.RECONVERGENT B0 ;  /* 0x0000000000007941 */ /* 0x000fea0003800200 */
.L_x_24677:
[----:B------:R-:W-:-:S04]  /*3240*/  F2FP.BF16.F32.PACK_AB R0, RZ, R0 ;  /* 0x00000000ff00723e */ /* 0x000fc800000010ff */
[----:B------:R-:W-:Y:S01]  /*3250*/  PRMT R18, R0, 0x7610, R18 ;  /* 0x0000761000127816 */ /* 0x000fe20000000012 */
[----:B------:R-:W-:Y:S06]  /*3260*/  BRA `(.L_x_24658) ;  /* 0x0000000000b47947 */ /* 0x000fec0003800000 */
.L_x_24670:
        /* <DEDUP_REMOVED lines=14> */
.L_x_24684:
[----:B------:R-:W-:Y:S05]  /*3350*/  BSYNC.RECONVERGENT B0 ;  /* 0x0000000000007941 */ /* 0x000fea0003800200 */
.L_x_24683:
[----:B------:R-:W-:-:S04]  /*3360*/  F2FP.BF16.F32.PACK_AB R0, RZ, R0 ;  /* 0x00000000ff00723e */ /* 0x000fc800000010ff */
[----:B------:R-:W-:Y:S01]  /*3370*/  PRMT R18, R0, 0x7610, R18 ;  /* 0x0000761000127816 */ /* 0x000fe20000000012 */
[----:B------:R-:W-:Y:S06]  /*3380*/  BRA `(.L_x_24658) ;  /* 0x00000000006c7947 */ /* 0x000fec0003800000 */
.L_x_24657:
        /* <DEDUP_REMOVED lines=16> */
.L_x_24685:
[----:B------:R-:W-:Y:S01]  /*3490*/  PRMT R18, RZ, 0x7610, R18 ;  /* 0x00007610ff127816 */ /* 0x000fe20000000012 */
[----:B------:R-:W-:Y:S06]  /*34a0*/  BRA `(.L_x_24658) ;  /* 0x0000000000247947 */ /* 0x000fec0003800000 */
.L_x_24682:
[----:B------:R-:W2:Y:S02]  /*34b0*/  LDG.E.64 R4, desc[UR36][R4.64] ;  /* 0x0000002404047981 */ /* 0x000ea4000c1e1b00 */
[----:B--2---:R-:W0:Y:S02]  /*34c0*/  I2F.U64 R0, R4 ;  /* 0x0000000400007312 */ /* 0x004e240000301000 */
[----:B0-----:R-:W-:-:S04]  /*34d0*/  F2FP.BF16.F32.PACK_AB R0, RZ, R0 ;  /* 0x00000000ff00723e */ /* 0x001fc800000010ff */
[----:B------:R-:W-:Y:S01]  /*34e0*/  PRMT R18, R0, 0x7610, R18 ;  /* 0x0000761000127816 */ /* 0x000fe20000000012 */
[----:B------:R-:W-:Y:S06]  /*34f0*/  BRA `(.L_x_24658) ;  /* 0x0000000000107947 */ /* 0x000fec0003800000 */
.L_x_24681:
[----:B------:R-:W2:Y:S02]  /*3500*/  LDG.E R4, desc[UR36][R4.64] ;  /* 0x0000002404047981 */ /* 0x000ea4000c1e1900 */
[----:B--2---:R-:W-:-:S04]  /*3510*/  I2FP.F32.U32 R0, R4 ;  /* 0x0000000400007245 */ /* 0x004fc80000201000 */
[----:B------:R-:W-:-:S04]  /*3520*/  F2FP.BF16.F32.PACK_AB R0, RZ, R0 ;  /* 0x00000000ff00723e */ /* 0x000fc800000010ff */
[----:B------:R-:W-:-:S07]  /*3530*/  PRMT R18, R0, 0x7610, R18 ;  /* 0x0000761000127816 */ /* 0x000fce0000000012 */
.L_x_24658:
[----:B------:R-:W-:-:S07]  /*3540*/  VIADD R25, R25, 0x80 ;  /* 0x0000008019197836 */ /* 0x000fce0000000000 */
.L_x_24652:
[----:B------:R-:W-:Y:S05]  /*3550*/  BSYNC.RECONVERGENT B6 ;  /* 0x0000000000067941 */ /* 0x000fea0003800200 */
.L_x_24651:
[----:B------:R-:W1:Y:S01]  /*3560*/  LDC.U16 R19, c[0x0][0x386] ;  /* 0x0000e180ff137b82 */ /* 0x000e620000000400 */
[----:B------:R-:W-:Y:S01]  /*3570*/  ISETP.GE.AND P0, PT, R25, R22, PT ;  /* 0x000000161900720c */ /* 0x000fe20003f06270 */
[----:B------:R-:W-:Y:S01]  /*3580*/  BSSY.RECONVERGENT B6, `(.L_x_24686) ;  /* 0x0000106000067945 */ /* 0x000fe20003800200 */
[----:B------:R-:W-:-:S11]  /*3590*/  PRMT R0, RZ, 0x7610, R0 ;  /* 0x00007610ff007816 */ /* 0x000fd60000000000 */
[----:B------:R-:W-:Y:S05]  /*35a0*/  @P0 BRA `(.L_x_24687) ;  /* 0x00000010000c0947 */ /* 0x000fea0003800000 */
[----:B0-----:R-:W0:Y:S01]  /*35b0*/  LDC.64 R4, c[0x0][0x390] ;  /* 0x0000e400ff047b82 */ /* 0x001e220000000a00 */
        /* <DEDUP_REMOVED lines=20> */
.L_x_24691:
[----:B------:R-:W2:Y:S02]  /*3700*/  LDG.E.U8 R4, desc[UR36][R4.64] ;  /* 0x0000002404047981 */ /* 0x000ea4000c1e1100 */
[----:B--2---:R-:W-:-:S04]  /*3710*/  I2FP.F32.U32 R0, R4 ;  /* 0x0000000400007245 */ /* 0x004fc80000201000 */
[----:B------:R-:W-:Y:S01]  /*3720*/  F2FP.BF16.F32.PACK_AB R0, RZ, R0 ;  /* 0x00000000ff00723e */ /* 0x000fe200000010ff */
[----:B------:R-:W-:Y:S06]  /*3730*/  BRA `(.L_x_24687) ;  /* 0x0000000c00a87947 */ /* 0x000fec0003800000 */
.L_x_24690:
        /* <DEDUP_REMOVED lines=10> */
.L_x_24694:
[----:B------:R-:W2:Y:S02]  /*37e0*/  LDG.E R4, desc[UR36][R4.64] ;  /* 0x0000002404047981 */ /* 0x000ea4000c1e1900 */
[----:B--2---:R-:W-:-:S04]  /*37f0*/  I2FP.F32.S32 R0, R4 ;  /* 0x0000000400007245 */ /* 0x004fc80000201400 */
[----:B------:R-:W-:Y:S01]  /*3800*/  F2FP.BF16.F32.PACK_AB R0, RZ, R0 ;  /* 0x00000000ff00723e */ /* 0x000fe200000010ff */
[----:B------:R-:W-:Y:S06]  /*3810*/  BRA `(.L_x_24687) ;  /* 0x0000000c00707947 */ /* 0x000fec0003800000 */
.L_x_24693:
[----:B------:R-:W2:Y:S02]  /*3820*/  LDG.E.U16 R4, desc[UR36][R4.64] ;  /* 0x0000002404047981 */ /* 0x000ea4000c1e1500 */
[----:B--2---:R-:W0:Y:S02]  /*3830*/  I2F.S16 R0, R4 ;  /* 0x0000000400007306 */ /* 0x004e240000101400 */
[----:B0-----:R-:W-:Y:S01]  /*3840*/  F2FP.BF16.F32.PACK_AB R0, RZ, R0 ;  /* 0x00000000ff00723e */ /* 0x001fe200000010ff */
[----:B------:R-:W-:Y:S06]  /*3850*/  BRA `(.L_x_24687) ;  /* 0x0000000c00607947 */ /* 0x000fec0003800000 */
.L_x_24689:
        /* <DEDUP_REMOVED lines=9> */
.L_x_24696:
[----:B------:R-:W2:Y:S02]  /*38f0*/  LDG.E.U16 R0, desc[UR36][R4.64] ;  /* 0x0000002404007981 */ /* 0x000ea4000c1e1500 */
[----:B--2---:R-:W-:-:S05]  /*3900*/  HADD2.F32 R0, -RZ, R0.H0_H0 ;  /* 0x20000000ff007230 */ /* 0x004fca0000004100 */
[----:B------:R-:W-:Y:S01]  /*3910*/  F2FP.BF16.F32.PACK_AB R0, RZ, R0 ;  /* 0x00000000ff00723e */ /* 0x000fe200000010ff */
[----:B------:R-:W-:Y:S06]  /*3920*/  BRA `(.L_x_24687) ;  /* 0x0000000c002c7947 */ /* 0x000fec0003800000 */
.L_x_24695:
        /* <DEDUP_REMOVED lines=9> */
.L_x_24698:
[----:B------:R-:W2:Y:S02]  /*39c0*/  LDG.E.U16 R4, desc[UR36][R4.64] ;  /* 0x0000002404047981 */ /* 0x000ea4000c1e1500 */
[----:B--2---:R-:W-:-:S05]  /*39d0*/  HADD2.F32 R0, -RZ, R4.H0_H0 ;  /* 0x20000004ff007230 */ /* 0x004fca0000004100 */
[----:B------:R-:W-:Y:S01]  /*39e0*/  F2FP.BF16.F32.PACK_AB R0, RZ, R0 ;  /* 0x00000000ff00723e */ /* 0x000fe200000010ff */
[----:B------:R-:W-:Y:S06]  /*39f0*/  BRA `(.L_x_24687) ;  /* 0x0000000800f87947 */ /* 0x000fec0003800000 */
.L_x_24697:
        /* <DEDUP_REMOVED lines=12> */
.L_x_24688:
        /* <DEDUP_REMOVED lines=13> */
.L_x_24701:
        /* <DEDUP_REMOVED lines=12> */
.L_x_24700:
        /* <DEDUP_REMOVED lines=27> */
.L_x_24703:
        /* <DEDUP_REMOVED lines=14> */
.L_x_24702:
[----:B------:R2:W5:Y:S01]  /*3ee0*/  LDG.E.U16 R0, desc[UR36][R4.64] ;  /* 0x0000002404007981 */ /* 0x000562000c1e1500 */
[----:B------:R-:W-:Y:S05]  /*3ef0*/  BRA `(.L_x_24687) ;  /* 0x0000000400b87947 */ /* 0x000fea0003800000 */
.L_x_24699:
        /* <DEDUP_REMOVED lines=12> */
.L_x_24706:
        /* <DEDUP_REMOVED lines=21> */
.L_x_24710:
[----:B------:R-:W-:Y:S05]  /*4110*/  BSYNC.RECONVERGENT B1 ;  /* 0x0000000000017941 */ /* 0x000fea0003800200 */
.L_x_24709:
[----:B------:R-:W-:Y:S01]  /*4120*/  IMAD.SHL.U32 R0, R0, 0x100000, RZ ;  /* 0x0010000000007824 */ /* 0x000fe200078e00ff */
[----:B------:R-:W-:-:S04]  /*4130*/  LEA R3, R3, 0x3b800000, 0x17 ;  /* 0x3b80000003037811 */ /* 0x000fc800078eb8ff */
[----:B------:R-:W-:-:S07]  /*4140*/  LOP3.LUT R0, R3, R0, R7, 0xfe, !PT ;  /* 0x0000000003007212 */ /* 0x000fce00078efe07 */
.L_x_24708:
[----:B------:R-:W-:Y:S05]  /*4150*/  BSYNC.RECONVERGENT B0 ;  /* 0x0000000000007941 */ /* 0x000fea0003800200 */
.L_x_24707:
[----:B------:R-:W-:Y:S01]  /*4160*/  F2FP.BF16.F32.PACK_AB R0, RZ, R0 ;  /* 0x00000000ff00723e */ /* 0x000fe200000010ff */
[----:B------:R-:W-:Y:S06]  /*4170*/  BRA `(.L_x_24687) ;  /* 0x0000000400187947 */ /* 0x000fec0003800000 */
.L_x_24705:
        /* <DEDUP_REMOVED lines=21> */
.L_x_24714:
[----:B------:R-:W-:Y:S05]  /*42d0*/  BSYNC.RECONVERGENT B1 ;  /* 0x0000000000017941 */ /* 0x000fea0003800200 */
.L_x_24713:
[----:B------:R-:W-:Y:S01]  /*42e0*/  IMAD.SHL.U32 R0, R0, 0x200000, RZ ;  /* 0x0020000000007824 */ /* 0x000fe200078e00ff */
[----:B------:R-:W-:-:S04]  /*42f0*/  LEA R3, R3, 0x37800000, 0x17 ;  /* 0x3780000003037811 */ /* 0x000fc800078eb8ff */
[----:B------:R-:W-:-:S07]  /*4300*/  LOP3.LUT R0, R3, R0, R7, 0xfe, !PT ;  /* 0x0000000003007212 */ /* 0x000fce00078efe07 */
.L_x_24712:
[----:B------:R-:W-:Y:S05]  /*4310*/  BSYNC.RECONVERGENT B0 ;  /* 0x0000000000007941 */ /* 0x000fea0003800200 */
.L_x_24711:
[----:B------:R-:W-:Y:S01]  /*4320*/  F2FP.BF16.F32.PACK_AB R0, RZ, R0 ;  /* 0x00000000ff00723e */ /* 0x000fe200000010ff */
[----:B------:R-:W-:Y:S06]  /*4330*/  BRA `(.L_x_24687) ;  /* 0x0000000000a87947 */ /* 0x000fec0003800000 */
.L_x_24704:
        /* <DEDUP_REMOVED lines=14> */
.L_x_24718:
[----:B------:R-:W-:Y:S05]  /*4420*/  BSYNC.RECONVERGENT B0 ;  /* 0x0000000000007941 */ /* 0x000fea0003800200 */
.L_x_24717:
[----:B------:R-:W-:Y:S01]  /*4430*/  F2FP.BF16.F32.PACK_AB R0, RZ, R0 ;  /* 0x00000000ff00723e */ /* 0x000fe200000010ff */
[----:B------:R-:W-:Y:S06]  /*4440*/  BRA `(.L_x_24687) ;  /* 0x0000000000647947 */ /* 0x000fec0003800000 */
.L_x_24692:
[----:B------:R-:W-:Y:S01]  /*4450*/  MOV R14, 0x0 ;  /* 0x00000000000e7802 */ /* 0x000fe20000000f00 */
[----:B------:R-:W0:Y:S01]  /*4460*/  LDCU.64 UR4, c[0x4][0x188] ;  /* 0x01003100ff0477ac */ /* 0x000e220008000a00 */
[----:B------:R-:W-:Y:S02]  /*4470*/  IMAD.MOV.U32 R8, RZ, RZ, 0x4e ;  /* 0x0000004eff087424 */ /* 0x000fe400078e00ff */
[----:B------:R-:W-:Y:S01]  /*4480*/  IMAD.MOV.U32 R12, RZ, RZ, 0x1 ;  /* 0x00000001ff0c7424 */ /* 0x000fe200078e00ff */
[----:B------:R-:W2:Y:S01]  /*4490*/  LDCU.64 UR6, c[0x4][0x190] ;  /* 0x01003200ff0677ac */ /* 0x000ea20008000a00 */
[----:B------:R-:W3:Y:S01]  /*44a0*/  LDC.64 R14, c[0x4][R14] ;  /* 0x010000000e0e7b82 */ /* 0x000ee20000000a00 */
[----:B------:R-:W-:Y:S01]  /*44b0*/  IMAD.MOV.U32 R13, RZ, RZ, RZ ;  /* 0x000000ffff0d7224 */ /* 0x000fe200078e00ff */
[----:B------:R-:W4:Y:S01]  /*44c0*/  LDCU.64 UR8, c[0x4][0x28] ;  /* 0x01000500ff0877ac */ /* 0x000f220008000a00 */
[----:B0-----:R-:W-:Y:S02]  /*44d0*/  IMAD.U32 R4, RZ, RZ, UR4 ;  /* 0x00000004ff047e24 */ /* 0x001fe4000f8e00ff */
[----:B------:R-:W-:-:S02]  /*44e0*/  IMAD.U32 R5, RZ, RZ, UR5 ;  /* 0x00000005ff057e24 */ /* 0x000fc4000f8e00ff */
[----:B--2---:R-:W-:Y:S02]  /*44f0*/  IMAD.U32 R6, RZ, RZ, UR6 ;  /* 0x00000006ff067e24 */ /* 0x004fe4000f8e00ff */
[----:B------:R-:W-:Y:S02]  /*4500*/  IMAD.U32 R7, RZ, RZ, UR7 ;  /* 0x00000007ff077e24 */ /* 0x000fe4000f8e00ff */
[----:B----4-:R-:W-:Y:S02]  /*4510*/  IMAD.U32 R10, RZ, RZ, UR8 ;  /* 0x00000008ff0a7e24 */ /* 0x010fe4000f8e00ff */
[----:B------:R-:W-:-:S07]  /*4520*/  IMAD.U32 R11, RZ, RZ, UR9 ;  /* 0x00000009ff0b7e24 */ /* 0x000fce000f8e00ff */
[----:B------:R-:W-:-:S07]  /*4530*/  LEPC R20, `(.L_x_24719) ;  /* 0x000000001014794e */ /* 0x000fce0000000000 */
[----:B-1-3-5:R-:W-:Y:S05]  /*4540*/  CALL.ABS.NOINC R14 ;  /* 0x000000000e007343 */ /* 0x02afea0003c00000 */
.L_x_24719:
[----:B------:R-:W-:Y:S01]  /*4550*/  PRMT R0, RZ, 0x7610, R0 ;  /* 0x00007610ff007816 */ /* 0x000fe20000000000 */
[----:B------:R-:W-:Y:S06]  /*4560*/  BRA `(.L_x_24687) ;  /* 0x00000000001c7947 */ /* 0x000fec0003800000 */
.L_x_24716:
[----:B------:R-:W2:Y:S02]  /*4570*/  LDG.E.64 R4, desc[UR36][R4.64] ;  /* 0x0000002404047981 */ /* 0x000ea4000c1e1b00 */
[----:B--2---:R-:W0:Y:S02]  /*4580*/  I2F.U64 R0, R4 ;  /* 0x0000000400007312 */ /* 0x004e240000301000 */
[----:B0-----:R-:W-:Y:S01]  /*4590*/  F2FP.BF16.F32.PACK_AB R0, RZ, R0 ;  /* 0x00000000ff00723e */ /* 0x001fe200000010ff */
[----:B------:R-:W-:Y:S06]  /*45a0*/  BRA `(.L_x_24687) ;  /* 0x00000000000c7947 */ /* 0x000fec0003800000 */
.L_x_24715:
[----:B------:R-:W2:Y:S02]  /*45b0*/  LDG.E R4, desc[UR36][R4.64] ;  /* 0x0000002404047981 */ /* 0x000ea4000c1e1900 */
[----:B--2---:R-:W-:-:S04]  /*45c0*/  I2FP.F32.U32 R0, R4 ;  /* 0x0000000400007245 */ /* 0x004fc80000201000 */
[----:B------:R-:W-:-:S07]  /*45d0*/  F2FP.BF16.F32.PACK_AB R0, RZ, R0 ;  /* 0x00000000ff00723e */ /* 0x000fce00000010ff */
.L_x_24687:
[----:B------:R-:W-:Y:S05]  /*45e0*/  BSYNC.RECONVERGENT B6 ;  /* 0x0000000000067941 */ /* 0x000fea0003800200 */
.L_x_24686:
[----:B012---:R-:W-:Y:S01]  /*45f0*/  LOP3.LUT P0, R4, R19, 0x7fff, RZ, 0xc0, !PT ;  /* 0x00007fff13047812 */ /* 0x007fe2000780c0ff */
        /* <DEDUP_REMOVED lines=11> */
[----:B-----5:R-:W-:Y:S02]  /*46b0*/  IMAD.U32 R8, R23, 0x10000, RZ ;  /* 0x0001000017087824 */ /* 0x020fe400078e00ff */
[----:B------:R-:W-:-:S03]  /*46c0*/  IMAD.U32 R3, R19, 0x10000, RZ ;  /* 0x0001000013037824 */ /* 0x000fc600078e00ff */
[----:B------:R-:W-:Y:S02]  /*46d0*/  FSETP.NAN.FTZ.AND P0, PT, R8, R8, PT ;  /* 0x000000080800720b */ /* 0x000fe40003f18000 */
[----:B------:R-:W-:-:S04]  /*46e0*/  FSETP.NAN.FTZ.AND P5, PT, R3, R3, PT ;  /* 0x000000030300720b */ /* 0x000fc80003fb8000 */
[----:B------:R-:W-:-:S13]  /*46f0*/  PLOP3.LUT P0, PT, P0, P5, PT, 0xf8, 0x8f ;  /* 0x00000000008f781c */ /* 0x000fda000070bf70 */
[C---:B------:R-:W-:Y:S01]  /*4700*/  @!P0 VIADD R4, R23.reuse, 0xffffffff ;  /* 0xffffffff17048836 */ /* 0x040fe20000000000 */
[----:B------:R-:W-:Y:S01]  /*4710*/  @!P0 LOP3.LUT P5, RZ, R23, 0x7fff, RZ, 0xc0, !PT ;  /* 0x00007fff17ff8812 */ /* 0x000fe200078ac0ff */
[----:B------:R-:W-:Y:S01]  /*4720*/  @P0 FADD.FTZ R3, R8, R3 ;  /* 0x0000000308030221 */ /* 0x000fe20000010000 */
[----:B------:R-:W-:Y:S02]  /*4730*/  @!P0 PRMT R5, R19, 0x9910, RZ ;  /* 0x0000991013058816 */ /* 0x000fe400000000ff */
[----:B------:R-:W-:Y:S02]  /*4740*/  @!P0 PRMT R6, R23, 0x9910, RZ ;  /* 0x0000991017068816 */ /* 0x000fe400000000ff */
[----:B------:R-:W-:Y:S02]  /*4750*/  @!P0 SEL R4, R19, R4, !P5 ;  /* 0x0000000413048207 */ /* 0x000fe40006800000 */
[----:B------:R-:W-:Y:S02]  /*4760*/  @!P0 ISETP.NE.AND P5, PT, R6, R5, PT ;  /* 0x000000050600820c */ /* 0x000fe40003fa5270 */
[----:B------:R-:W-:-:S02]  /*4770*/  @P0 F2FP.BF16.F32.PACK_AB R5, RZ, R3 ;  /* 0x00000003ff05023e */ /* 0x000fc400000010ff */
[----:B------:R-:W-:-:S04]  /*4780*/  @!P0 SEL R4, R19, R4, !P5 ;  /* 0x0000000413048207 */ /* 0x000fc80006800000 */
[----:B------:R-:W-:-:S04]  /*4790*/  @!P0 PRMT R3, R4, 0x7610, R3 ;  /* 0x0000761004038816 */ /* 0x000fc80000000003 */
[----:B------:R-:W-:-:S07]  /*47a0*/  @P0 PRMT R3, R5, 0x7610, R3 ;  /* 0x0000761005030816 */ /* 0x000fce0000000003 */
.L_x_24723:
[----:B------:R-:W-:Y:S05]  /*47b0*/  BSYNC.RECONVERGENT B1 ;  /* 0x0000000000017941 */ /* 0x000fea0003800200 */
.L_x_24722:
[----:B------:R-:W-:Y:S04]  /*47c0*/  BSSY.RECONVERGENT B1, `(.L_x_24724) ;  /* 0x0000012000017945 */ /* 0x000fe80003800200 */
[----:B------:R-:W-:Y:S05]  /*47d0*/  @P1 BRA `(.L_x_24725) ;  /* 0x0000000000401947 */ /* 0x000fea0003800000 */
[----:B-----5:R-:W-:Y:S02]  /*47e0*/  IMAD.U32 R5, R16, 0x10000, RZ ;  /* 0x0001000010057824 */ /* 0x020fe400078e00ff */
[----:B------:R-:W-:-:S03]  /*47f0*/  IMAD.U32 R6, R19, 0x10000, RZ ;  /* 0x0001000013067824 */ /* 0x000fc600078e00ff */
        /* <DEDUP_REMOVED lines=11> */
[----:B------:R-:W-:Y:S02]  /*48b0*/  @P0 F2FP.BF16.F32.PACK_AB R4, RZ, R4 ;  /* 0x00000004ff04023e */ /* 0x000fe400000010ff */
[----:B------:R-:W-:-:S04]  /*48c0*/  @!P0 PRMT R23, R16, 0x7610, R23 ;  /* 0x0000761010178816 */ /* 0x000fc80000000017 */
[----:B------:R-:W-:-:S07]  /*48d0*/  @P0 PRMT R23, R4, 0x7610, R23 ;  /* 0x0000761004170816 */ /* 0x000fce0000000017 */
.L_x_24725:
[----:B------:R-:W-:Y:S05]  /*48e0*/  BSYNC.RECONVERGENT B1 ;  /* 0x0000000000017941 */ /* 0x000fea0003800200 */
.L_x_24724:
        /* <DEDUP_REMOVED lines=18> */
.L_x_24727:
[----:B------:R-:W-:Y:S05]  /*4a10*/  BSYNC.RECONVERGENT B1 ;  /* 0x0000000000017941 */ /* 0x000fea0003800200 */
.L_x_24726:
[----:B------:R-:W-:Y:S05]  /*4a20*/  @P4 BRA `(.L_x_24728) ;  /* 0x0000000800404947 */ /* 0x000fea0003800000 */
[----:B------:R-:W-:Y:S02]  /*4a30*/  IMAD.U32 R19, R19, 0x10000, RZ ;  /* 0x0001000013137824 */ /* 0x000fe400078e00ff */
[----:B-----5:R-:W-:-:S03]  /*4a40*/  IMAD.U32 R4, R0, 0x10000, RZ ;  /* 0x0001000000047824 */ /* 0x020fc600078e00ff */
[----:B------:R-:W-:Y:S02]  /*4a50*/  FSETP.NAN.FTZ.AND P1, PT, R19, R19, PT ;  /* 0x000000131300720b */ /* 0x000fe40003f38000 */
[----:B------:R-:W-:-:S04]  /*4a60*/  FSETP.NAN.FTZ.AND P0, PT, R4, R4, PT ;  /* 0x000000040400720b */ /* 0x000fc80003f18000 */
[----:B------:R-:W-:-:S13]  /*4a70*/  PLOP3.LUT P0, PT, P0, P1, PT, 0xf8, 0x8f ;  /* 0x00000000008f781c */ /* 0x000fda0000703f70 */
[----:B------:R-:W-:Y:S05]  /*4a80*/  @P0 BRA `(.L_x_24729) ;  /* 0x0000000000240947 */ /* 0x000fea0003800000 */
[----:B------:R-:W0:Y:S01]  /*4a90*/  LDC.U16 R5, c[0x0][0x386] ;  /* 0x0000e180ff057b82 */ /* 0x000e220000000400 */
[C---:B------:R-:W-:Y:S02]  /*4aa0*/  PRMT R4, R0.reuse, 0x9910, RZ ;  /* 0x0000991000047816 */ /* 0x040fe400000000ff */
[C---:B------:R-:W-:Y:S01]  /*4ab0*/  LOP3.LUT P1, RZ, R0.reuse, 0x7fff, RZ, 0xc0, !PT ;  /* 0x00007fff00ff7812 */ /* 0x040fe2000782c0ff */
[----:B------:R-:W-:Y:S01]  /*4ac0*/  VIADD R0, R0, 0xffffffff ;  /* 0xffffffff00007836 */ /* 0x000fe20000000000 */
[----:B0-----:R-:W-:-:S04]  /*4ad0*/  PRMT R7, R5, 0x9910, RZ ;  /* 0x0000991005077816 */ /* 0x001fc800000000ff */
[----:B------:R-:W-:-:S13]  /*4ae0*/  ISETP.NE.AND P0, PT, R4, R7, PT ;  /* 0x000000070400720c */ /* 0x000fda0003f05270 */
[----:B------:R-:W-:-:S04]  /*4af0*/  @P0 SEL R5, R5, R0, !P1 ;  /* 0x0000000005050207 */ /* 0x000fc80004800000 */
[----:B------:R-:W-:Y:S01]  /*4b00*/  PRMT R18, R5, 0x7610, R18 ;  /* 0x0000761005127816 */ /* 0x000fe20000000012 */
[----:B------:R-:W-:Y:S06]  /*4b10*/  BRA `(.L_x_24728) ;  /* 0x0000000800047947 */ /* 0x000fec0003800000 */
.L_x_24729:
[----:B------:R-:W-:-:S05]  /*4b20*/  FADD.FTZ R0, R19, R4 ;  /* 0x0000000413007221 */ /* 0x000fca0000010000 */
[----:B------:R-:W-:-:S04]  /*4b30*/  F2FP.BF16.F32.PACK_AB R0, RZ, R0 ;  /* 0x00000000ff00723e */ /* 0x000fc800000010ff */
[----:B------:R-:W-:Y:S01]  /*4b40*/  PRMT R18, R0, 0x7610, R18 ;  /* 0x0000761000127816 */ /* 0x000fe20000000012 */
[----:B------:R-:W-:Y:S06]  /*4b50*/  BRA `(.L_x_24728) ;  /* 0x0000000400f47947 */ /* 0x000fec0003800000 */
.L_x_24721:
[----:B------:R-:W0:Y:S01]  /*4b60*/  LDC.U16 R5, c[0x0][0x386] ;  /* 0x0000e180ff057b82 */ /* 0x000e220000000400 */
[----:B------:R-:W-:Y:S01]  /*4b70*/  ISETP.GE.AND P3, PT, R17, R22, PT ;  /* 0x000000161100720c */ /* 0x000fe20003f66270 */
[----:B------:R-:W-:Y:S01]  /*4b80*/  BSSY.RECONVERGENT B1, `(.L_x_24730) ;  /* 0x000001c000017945 */ /* 0x000fe20003800200 */
[----:B0-----:R-:W-:-:S04]  /*4b90*/  LOP3.LUT R6, R5, 0x8000, RZ, 0xc0, !PT ;  /* 0x0000800005067812 */ /* 0x001fc800078ec0ff */
[----:B------:R-:W-:-:S07]  /*4ba0*/  LOP3.LUT R6, R6, 0x1, RZ, 0xfc, !PT ;  /* 0x0000000106067812 */ /* 0x000fce00078efcff */
[----:B------:R-:W-:Y:S05]  /*4bb0*/  @P3 BRA `(.L_x_24731) ;  /* 0x0000000000603947 */ /* 0x000fea0003800000 */
[----:B-----5:R-:W-:Y:S02]  /*4bc0*/  IMAD.U32 R3, R23, 0x10000, RZ ;  /* 0x0001000017037824 */ /* 0x020fe400078e00ff */
[----:B------:R-:W-:-:S03]  /*4bd0*/  IMAD.U32 R8, R5, 0x10000, RZ ;  /* 0x0001000005087824 */ /* 0x000fc600078e00ff */
[----:B------:R-:W-:Y:S02]  /*4be0*/  FSETP.NAN.FTZ.AND P0, PT, R3, R3, PT ;  /* 0x000000030300720b */ /* 0x000fe40003f18000 */
[----:B------:R-:W-:-:S04]  /*4bf0*/  FSETP.NAN.FTZ.AND P1, PT, R8, R8, PT ;  /* 0x000000080800720b */ /* 0x000fc80003f38000 */
[----:B------:R-:W-:-:S13]  /*4c00*/  PLOP3.LUT P0, PT, P0, P1, PT, 0x2, 0x20 ;  /* 0x000000000020781c */ /* 0x000fda0000702072 */
[----:B------:R-:W-:-:S05]  /*4c10*/  @!P0 FADD.FTZ R3, R8, R3 ;  /* 0x0000000308038221 */ /* 0x000fca0000010000 */
[----:B------:R-:W-:Y:S01]  /*4c20*/  @!P0 F2FP.BF16.F32.PACK_AB R3, RZ, R3 ;  /* 0x00000003ff03823e */ /* 0x000fe200000010ff */
        /* <DEDUP_REMOVED lines=17> */
.L_x_24731:
[----:B------:R-:W-:Y:S05]  /*4d40*/  BSYNC.RECONVERGENT B1 ;  /* 0x0000000000017941 */ /* 0x000fea0003800200 */
.L_x_24730:
        /* <DEDUP_REMOVED lines=28> */
.L_x_24734:
[----:B------:R-:W-:-:S05]  /*4f10*/  FADD.FTZ R7, R8, R7 ;  /* 0x0000000708077221 */ /* 0x000fca0000010000 */
[----:B------:R-:W-:-:S04]  /*4f20*/  F2FP.BF16.F32.PACK_AB R7, RZ, R7 ;  /* 0x00000007ff07723e */ /* 0x000fc800000010ff */
[----:B------:R-:W-:-:S07]  /*4f30*/  PRMT R23, R7, 0x7610, R23 ;  /* 0x0000761007177816 */ /* 0x000fce0000000017 */
.L_x_24733:
[----:B------:R-:W-:Y:S05]  /*4f40*/  BSYNC.RECONVERGENT B1 ;  /* 0x0000000000017941 */ /* 0x000fea0003800200 */
.L_x_24732:
        /* <DEDUP_REMOVED lines=28> */
.L_x_24737:
[----:B------:R-:W-:-:S05]  /*5110*/  FADD.FTZ R7, R8, R7 ;  /* 0x0000000708077221 */ /* 0x000fca0000010000 */
[----:B------:R-:W-:-:S04]  /*5120*/  F2FP.BF16.F32.PACK_AB R7, RZ, R7 ;  /* 0x00000007ff07723e */ /* 0x000fc800000010ff */
[----:B------:R-:W-:-:S07]  /*5130*/  PRMT R16, R7, 0x7610, R16 ;  /* 0x0000761007107816 */ /* 0x000fce0000000010 */
.L_x_24736:
[----:B------:R-:W-:Y:S05]  /*5140*/  BSYNC.RECONVERGENT B1 ;  /* 0x0000000000017941 */ /* 0x000fea0003800200 */
.L_x_24735:
[----:B------:R-:W-:-:S05]  /*5150*/  VIADD R7, R17, 0x180 ;  /* 0x0000018011077836 */ /* 0x000fca0000000000 */
        /* <DEDUP_REMOVED lines=26> */
.L_x_24738:
[----:B------:R-:W-:-:S05]  /*5300*/  FADD.FTZ R0, R8, R7 ;  /* 0x0000000708007221 */ /* 0x000fca0000010000 */
[----:B------:R-:W-:-:S04]  /*5310*/  F2FP.BF16.F32.PACK_AB R0, RZ, R0 ;  /* 0x00000000ff00723e */ /* 0x000fc800000010ff */
[----:B------:R-:W-:-:S07]  /*5320*/  PRMT R18, R0, 0x7610, R18 ;  /* 0x0000761000127816 */ /* 0x000fce0000000012 */
.L_x_24728:
[----:B------:R-:W-:Y:S05]  /*5330*/  BSYNC.RECONVERGENT B0 ;  /* 0x0000000000007941 */ /* 0x000fea0003800200 */
.L_x_24720:
[----:B------:R-:W0:Y:S01]  /*5340*/  LDC.U8 R19, c[0x0][0x3a4] ;  /* 0x0000e900ff137b82 */ /* 0x000e220000000000 */
[----:B------:R-:W-:Y:S04]  /*5350*/  BSSY.RECONVERGENT B6, `(.L_x_24739) ;  /* 0x00000f9000067945 */ /* 0x000fe80003800200 */
[----:B------:R-:W-:Y:S05]  /*5360*/  @P3 BRA `(.L_x_24740) ;  /* 0x0000000c00dc3947 */ /* 0x000fea0003800000 */
[----:B------:R-:W1:Y:S01]  /*5370*/  LDCU UR4, c[0x0][0x3a8] ;  /* 0x00007500ff0477ac */ /* 0x000e620008000800 */
[----:B------:R-:W2:Y:S01]  /*5380*/  LDC.64 R8, c[0x0][0x388] ;  /* 0x0000e200ff087b82 */ /* 0x000ea20000000a00 */
[----:B-----5:R-:W-:Y:S01]  /*5390*/  IMAD R0, R2, 0x200, R17 ;  /* 0x0000020002007824 */ /* 0x020fe200078e0211 */
        /* <DEDUP_REMOVED lines=19> */
.L_x_24744:
[----:B------:R-:W-:-:S06]  /*54d0*/  IMAD.U32 R5, R3, 0x10000, RZ ;  /* 0x0001000003057824 */ /* 0x000fcc00078e00ff */
[----:B------:R-:W0:Y:S02]  /*54e0*/  F2I.S64.TRUNC R4, R5 ;  /* 0x0000000500047311 */ /* 0x000e24000020d900 */
[----:B0-----:R0:W-:Y:S01]  /*54f0*/  STG.E.U8 desc[UR36][R8.64], R4 ;  /* 0x0000000408007986 */ /* 0x0011e2000c101124 */
[----:B------:R-:W-:Y:S05]  /*5500*/  BRA `(.L_x_24746) ;  /* 0x0000000c00707947 */ /* 0x000fea0003800000 */
.L_x_24743:
        /* <DEDUP_REMOVED lines=10> */
.L_x_24748:
[----:B------:R-:W-:-:S06]  /*55b0*/  IMAD.U32 R3, R3, 0x10000, RZ ;  /* 0x0001000003037824 */ /* 0x000fcc00078e00ff */
[----:B------:R-:W0:Y:S02]  /*55c0*/  F2I.FTZ.TRUNC.NTZ R3, R3 ;  /* 0x0000000300037305 */ /* 0x000e24000021f100 */
[----:B0-----:R0:W-:Y:S01]  /*55d0*/  STG.E desc[UR36][R8.64], R3 ;  /* 0x0000000308007986 */ /* 0x0011e2000c101924 */
[----:B------:R-:W-:Y:S05]  /*55e0*/  BRA `(.L_x_24746) ;  /* 0x0000000c00387947 */ /* 0x000fea0003800000 */
.L_x_24747:
[----:B------:R-:W-:-:S06]  /*55f0*/  IMAD.U32 R3, R3, 0x10000, RZ ;  /* 0x0001000003037824 */ /* 0x000fcc00078e00ff */
[----:B------:R-:W0:Y:S02]  /*5600*/  F2I.FTZ.TRUNC.NTZ R3, R3 ;  /* 0x0000000300037305 */ /* 0x000e24000021f100 */
[----:B0-----:R0:W-:Y:S01]  /*5610*/  STG.E.U16 desc[UR36][R8.64], R3 ;  /* 0x0000000308007986 */ /* 0x0011e2000c101524 */
[----:B------:R-:W-:Y:S05]  /*5620*/  BRA `(.L_x_24746) ;  /* 0x0000000c00287947 */ /* 0x000fea0003800000 */
.L_x_24742:
        /* <DEDUP_REMOVED lines=9> */
.L_x_24750:
[----:B------:R-:W-:-:S05]  /*56c0*/  IMAD.U32 R0, R3, 0x10000, RZ ;  /* 0x0001000003007824 */ /* 0x000fca00078e00ff */
[----:B------:R-:W-:-:S05]  /*56d0*/  F2FP.F16.F32.PACK_AB R0, RZ, R0 ;  /* 0x00000000ff00723e */ /* 0x000fca00000000ff */
[----:B------:R0:W-:Y:S01]  /*56e0*/  STG.E.U16 desc[UR36][R8.64], R0 ;  /* 0x0000000008007986 */ /* 0x0001e2000c101524 */
[----:B------:R-:W-:Y:S05]  /*56f0*/  BRA `(.L_x_24746) ;  /* 0x0000000800f47947 */ /* 0x000fea0003800000 */
.L_x_24749:
        /* <DEDUP_REMOVED lines=10> */
.L_x_24752:
[----:B------:R-:W-:-:S05]  /*57a0*/  IMAD.U32 R3, R3, 0x10000, RZ ;  /* 0x0001000003037824 */ /* 0x000fca00078e00ff */
[----:B------:R-:W-:-:S04]  /*57b0*/  F2FP.F16.F32.PACK_AB R3, RZ, R3 ;  /* 0x00000003ff03723e */ /* 0x000fc800000000ff */
[----:B------:R-:W-:-:S05]  /*57c0*/  PRMT R3, R3, 0x5410, RZ ;  /* 0x0000541003037816 */ /* 0x000fca00000000ff */
[----:B------:R0:W-:Y:S01]  /*57d0*/  STG.E desc[UR36][R8.64], R3 ;  /* 0x0000000308007986 */ /* 0x0001e2000c101924 */
[----:B------:R-:W-:Y:S05]  /*57e0*/  BRA `(.L_x_24746) ;  /* 0x0000000800b87947 */ /* 0x000fea0003800000 */
.L_x_24751:
[----:B------:R-:W-:-:S04]  /*57f0*/  IMAD.U32 R4, R3, 0x10000, RZ ;  /* 0x0001000003047824 */ /* 0x000fc800078e00ff */
[----:B------:R-:W-:-:S06]  /*5800*/  FMUL.FTZ R4, R4, 1 ;  /* 0x3f80000004047820 */ /* 0x000fcc0000410000 */
[----:B------:R-:W0:Y:S02]  /*5810*/  F2F.F64.F32 R4, R4 ;  /* 0x0000000400047310 */ /* 0x000e240000201800 */
[----:B0-----:R0:W-:Y:S01]  /*5820*/  STG.E.64 desc[UR36][R8.64], R4 ;  /* 0x0000000408007986 */ /* 0x0011e2000c101b24 */
[----:B------:R-:W-:Y:S05]  /*5830*/  BRA `(.L_x_24746) ;  /* 0x0000000800a47947 */ /* 0x000fea0003800000 */
.L_x_24741:
        /* <DEDUP_REMOVED lines=13> */
.L_x_24755:
[----:B------:R-:W-:Y:S01]  /*5910*/  IMAD.U32 R3, R3, 0x10000, RZ ;  /* 0x0001000003037824 */ /* 0x000fe200078e00ff */
[----:B------:R-:W-:-:S03]  /*5920*/  CS2R R6, SRZ ;  /* 0x0000000000067805 */ /* 0x000fc6000001ff00 */
[----:B------:R-:W-:-:S04]  /*5930*/  FMUL.FTZ R3, R3, 1 ;  /* 0x3f80000003037820 */ /* 0x000fc80000410000 */
[----:B------:R-:W0:Y:S02]  /*5940*/  F2F.F64.F32 R4, R3 ;  /* 0x0000000300047310 */ /* 0x000e240000201800 */
[----:B0-----:R3:W-:Y:S01]  /*5950*/  STG.E.128 desc[UR36][R8.64], R4 ;  /* 0x0000000408007986 */ /* 0x0017e2000c101d24 */
[----:B------:R-:W-:Y:S05]  /*5960*/  BRA `(.L_x_24746) ;  /* 0x0000000800587947 */ /* 0x000fea0003800000 */
.L_x_24754:
        /* <DEDUP_REMOVED lines=19> */
.L_x_24759:
[----:B------:R-:W-:Y:S05]  /*5aa0*/  BSYNC.RECONVERGENT B0 ;  /* 0x0000000000007941 */ /* 0x000fea0003800200 */
.L_x_24758:
[----:B------:R-:W-:-:S05]  /*5ab0*/  LOP3.LUT R5, R0, 0x80, R5, 0xf8, !PT ;  /* 0x0000008000057812 */ /* 0x000fca00078ef805 */
[----:B------:R2:W-:Y:S01]  /*5ac0*/  STG.E.U8 desc[UR36][R8.64], R5 ;  /* 0x0000000508007986 */ /* 0x0005e2000c101124 */
[----:B------:R-:W-:Y:S05]  /*5ad0*/  BRA `(.L_x_24746) ;  /* 0x0000000400fc7947 */ /* 0x000fea0003800000 */
.L_x_24757:
        /* <DEDUP_REMOVED lines=15> */
.L_x_24761:
[----:B------:R-:W-:Y:S05]  /*5bd0*/  BSYNC.RECONVERGENT B0 ;  /* 0x0000000000007941 */ /* 0x000fea0003800200 */
.L_x_24760:
[----:B------:R-:W-:-:S05]  /*5be0*/  LOP3.LUT R5, R0, 0x80, R5, 0xf8, !PT ;  /* 0x0000008000057812 */ /* 0x000fca00078ef805 */
[----:B------:R1:W-:Y:S01]  /*5bf0*/  STG.E.U8 desc[UR36][R8.64], R5 ;  /* 0x0000000508007986 */ /* 0x0003e2000c101124 */
[----:B------:R-:W-:Y:S05]  /*5c00*/  BRA `(.L_x_24746) ;  /* 0x0000000400b07947 */ /* 0x000fea0003800000 */
.L_x_24756:
[----:B------:R0:W-:Y:S01]  /*5c10*/  STG.E.U16 desc[UR36][R8.64], R3 ;  /* 0x0000000308007986 */ /* 0x0001e2000c101524 */
[----:B------:R-:W-:Y:S05]  /*5c20*/  BRA `(.L_x_24746) ;  /* 0x0000000400a87947 */ /* 0x000fea0003800000 */
.L_x_24753:
        /* <DEDUP_REMOVED lines=12> */
.L_x_24764:
        /* <DEDUP_REMOVED lines=13> */
.L_x_24767:
[----:B------:R-:W-:-:S04]  /*5dc0*/  SHF.R.U32.HI R0, RZ, 0x14, R3 ;  /* 0x00000014ff007819 */ /* 0x000fc80000011603 */
[----:B------:R-:W-:-:S04]  /*5dd0*/  LOP3.LUT R0, R0, 0x1, RZ, 0xc0, !PT ;  /* 0x0000000100007812 */ /* 0x000fc800078ec0ff */
[----:B------:R-:W-:-:S04]  /*5de0*/  IADD3 R0, PT, PT, R3, 0x487ffff, R0 ;  /* 0x0487ffff03007810 */ /* 0x000fc80007ffe000 */
[----:B------:R-:W-:-:S04]  /*5df0*/  SHF.R.U32.HI R0, RZ, 0x14, R0 ;  /* 0x00000014ff007819 */ /* 0x000fc80000011600 */
[----:B------:R-:W-:-:S07]  /*5e00*/  LOP3.LUT R0, R0, 0xff, RZ, 0xc0, !PT ;  /* 0x000000ff00007812 */ /* 0x000fce00078ec0ff */
.L_x_24768:
[----:B------:R-:W-:-:S04]  /*5e10*/  SHF.R.U32.HI R3, RZ, 0x18, R3 ;  /* 0x00000018ff037819 */ /* 0x000fc80000011603 */
[----:B------:R-:W-:-:S04]  /*5e20*/  LOP3.LUT R0, R0, 0x80, R3, 0xf8, !PT ;  /* 0x0000008000007812 */ /* 0x000fc800078ef803 */
[----:B------:R-:W-:-:S07]  /*5e30*/  PRMT R4, R0, 0x7610, R4 ;  /* 0x0000761000047816 */ /* 0x000fce0000000004 */
.L_x_24766:
[----:B------:R-:W-:Y:S05]  /*5e40*/  BSYNC.RECONVERGENT B0 ;  /* 0x0000000000007941 */ /* 0x000fea0003800200 */
.L_x_24765:
[----:B------:R0:W-:Y:S01]  /*5e50*/  STG.E.U8 desc[UR36][R8.64], R4 ;  /* 0x0000000408007986 */ /* 0x0001e2000c101124 */
[----:B------:R-:W-:Y:S05]  /*5e60*/  BRA `(.L_x_24746) ;  /* 0x0000000400187947 */ /* 0x000fea0003800000 */
.L_x_24763:
        /* <DEDUP_REMOVED lines=13> */
.L_x_24771:
[----:B------:R-:W-:-:S04]  /*5f40*/  SHF.R.U32.HI R0, RZ, 0x15, R3 ;  /* 0x00000015ff007819 */ /* 0x000fc80000011603 */
[----:B------:R-:W-:-:S04]  /*5f50*/  LOP3.LUT R0, R0, 0x1, RZ, 0xc0, !PT ;  /* 0x0000000100007812 */ /* 0x000fc800078ec0ff */
[----:B------:R-:W-:-:S04]  /*5f60*/  IADD3 R0, PT, PT, R3, 0x88fffff, R0 ;  /* 0x088fffff03007810 */ /* 0x000fc80007ffe000 */
[----:B------:R-:W-:-:S04]  /*5f70*/  SHF.R.U32.HI R0, RZ, 0x15, R0 ;  /* 0x00000015ff007819 */ /* 0x000fc80000011600 */
[----:B------:R-:W-:-:S07]  /*5f80*/  LOP3.LUT R0, R0, 0xff, RZ, 0xc0, !PT ;  /* 0x000000ff00007812 */ /* 0x000fce00078ec0ff */
.L_x_24772:
[----:B------:R-:W-:-:S04]  /*5f90*/  SHF.R.U32.HI R3, RZ, 0x18, R3 ;  /* 0x00000018ff037819 */ /* 0x000fc80000011603 */
[----:B------:R-:W-:-:S04]  /*5fa0*/  LOP3.LUT R0, R0, 0x80, R3, 0xf8, !PT ;  /* 0x0000008000007812 */ /* 0x000fc800078ef803 */
[----:B------:R-:W-:-:S07]  /*5fb0*/  PRMT R4, R0, 0x7610, R4 ;  /* 0x0000761000047816 */ /* 0x000fce0000000004 */
.L_x_24770:
[----:B------:R-:W-:Y:S05]  /*5fc0*/  BSYNC.RECONVERGENT B0 ;  /* 0x0000000000007941 */ /* 0x000fea0003800200 */
.L_x_24769:
[----:B------:R0:W-:Y:S01]  /*5fd0*/  STG.E.U8 desc[UR36][R8.64], R4 ;  /* 0x0000000408007986 */ /* 0x0001e2000c101124 */
[----:B------:R-:W-:Y:S05]  /*5fe0*/  BRA `(.L_x_24746) ;  /* 0x0000000000b87947 */ /* 0x000fea0003800000 */
.L_x_24762:
[----:B------:R-:W-:-:S13]  /*5ff0*/  ISETP.NE.AND P0, PT, R0, 0x1c, PT ;  /* 0x0000001c0000780c */ /* 0x000fda0003f05270 */
[----:B------:R-:W-:Y:S05]  /*6000*/  @!P0 BRA `(.L_x_24773) ;  /* 0x0000000000a48947 */ /* 0x000fea0003800000 */
[----:B------:R-:W-:-:S13]  /*6010*/  ISETP.NE.AND P0, PT, R0, 0x1d, PT ;  /* 0x0000001d0000780c */ /* 0x000fda0003f05270 */
[----:B------:R-:W-:Y:S05]  /*6020*/  @!P0 BRA `(.L_x_24774) ;  /* 0x00000000008c8947 */ /* 0x000fea0003800000 */
[----:B------:R-:W-:-:S13]  /*6030*/  ISETP.NE.AND P0, PT, R0, 0x2c, PT ;  /* 0x0000002c0000780c */ /* 0x000fda0003f05270 */
[----:B------:R-:W-:Y:S05]  /*6040*/  @!P0 BRA `(.L_x_24775) ;  /* 0x0000000000448947 */ /* 0x000fea0003800000 */
.L_x_24745:
        /* <DEDUP_REMOVED lines=16> */
.L_x_24776:
[----:B------:R-:W-:Y:S05]  /*6150*/  BRA `(.L_x_24746) ;  /* 0x00000000005c7947 */ /* 0x000fea0003800000 */
.L_x_24775:
        /* <DEDUP_REMOVED lines=16> */
.L_x_24774:
[----:B------:R-:W-:-:S06]  /*6260*/  IMAD.U32 R4, R3, 0x10000, RZ ;  /* 0x0001000003047824 */ /* 0x000fcc00078e00ff */
[----:B------:R-:W0:Y:S02]  /*6270*/  F2I.U64.TRUNC R4, R4 ;  /* 0x0000000400047311 */ /* 0x000e24000020d800 */
[----:B0-----:R0:W-:Y:S01]  /*6280*/  STG.E.64 desc[UR36][R8.64], R4 ;  /* 0x0000000408007986 */ /* 0x0011e2000c101b24 */
[----:B------:R-:W-:Y:S05]  /*6290*/  BRA `(.L_x_24746) ;  /* 0x00000000000c7947 */ /* 0x000fea0003800000 */
.L_x_24773:
[----:B------:R-:W-:-:S06]  /*62a0*/  IMAD.U32 R3, R3, 0x10000, RZ ;  /* 0x0001000003037824 */ /* 0x000fcc00078e00ff */
[----:B------:R-:W0:Y:S02]  /*62b0*/  F2I.FTZ.U32.TRUNC.NTZ R3, R3 ;  /* 0x0000000300037305 */ /* 0x000e24000021f000 */
[----:B0-----:R0:W-:Y:S02]  /*62c0*/  STG.E desc[UR36][R8.64], R3 ;  /* 0x0000000308007986 */ /* 0x0011e4000c101924 */
.L_x_24746:
[----:B------:R-:W-:-:S07]  /*62d0*/  VIADD R17, R17, 0x80 ;  /* 0x0000008011117836 */ /* 0x000fce0000000000 */
.L_x_24740:
[----:B------:R-:W-:Y:S05]  /*62e0*/  BSYNC.RECONVERGENT B6 ;  /* 0x0000000000067941 */ /* 0x000fea0003800200 */
.L_x_24739:
[----:B------:R-:W-:Y:S01]  /*62f0*/  ISETP.GE.AND P0, PT, R17, R22, PT ;  /* 0x000000161100720c */ /* 0x000fe20003f06270 */
[----:B------:R-:W-:-:S12]  /*6300*/  BSSY.RECONVERGENT B6, `(.L_x_24777) ;  /* 0x00001f0000067945 */ /* 0x000fd80003800200 */
[----:B------:R-:W-:Y:S05]  /*6310*/  @P0 BRA `(.L_x_24778) ;  /* 0x0000001c00b80947 */ /* 0x000fea0003800000 */
[----:B------:R-:W0:Y:S02]  /*6320*/  LDCU UR4, c[0x0][0x3a8] ;  /* 0x00007500ff0477ac */ /* 0x000e240008000800 */
[----:B01234-:R-:W0:Y:S01]  /*6330*/  LDC.64 R8, c[0x0][0x388] ;  /* 0x0000e200ff087b82 */ /* 0x01fe220000000a00 */
[----:B-----5:R-:W-:Y:S01]  /*6340*/  IMAD R0, R2, 0x200, R17 ;  /* 0x0000020002007824 */ /* 0x020fe200078e0211 */
[----:B------:R-:W-:-:S03]  /*6350*/  PRMT R4, R19, 0x9910, RZ ;  /* 0x0000991013047816 */ /* 0x000fc600000000ff */
        /* <DEDUP_REMOVED lines=18> */
.L_x_24782:
[----:B------:R-:W-:-:S06]  /*6480*/  IMAD.U32 R5, R23, 0x10000, RZ ;  /* 0x0001000017057824 */ /* 0x000fcc00078e00ff */
[----:B------:R-:W0:Y:S02]  /*6490*/  F2I.S64.TRUNC R4, R5 ;  /* 0x0000000500047311 */ /* 0x000e24000020d900 */
[----:B0-----:R4:W-:Y:S01]  /*64a0*/  STG.E.U8 desc[UR36][R8.64], R4 ;  /* 0x0000000408007986 */ /* 0x0019e2000c101124 */
[----:B------:R-:W-:Y:S05]  /*64b0*/  BRA `(.L_x_24784) ;  /* 0x0000000c006c7947 */ /* 0x000fea0003800000 */
.L_x_24781:
        /* <DEDUP_REMOVED lines=10> */
.L_x_24786:
[----:B------:R-:W-:-:S06]  /*6560*/  IMAD.U32 R23, R23, 0x10000, RZ ;  /* 0x0001000017177824 */ /* 0x000fcc00078e00ff */
[----:B------:R-:W0:Y:S02]  /*6570*/  F2I.FTZ.TRUNC.NTZ R23, R23 ;  /* 0x0000001700177305 */ /* 0x000e24000021f100 */
[----:B0-----:R2:W-:Y:S01]  /*6580*/  STG.E desc[UR36][R8.64], R23 ;  /* 0x0000001708007986 */ /* 0x0015e2000c101924 */
[----:B------:R-:W-:Y:S05]  /*6590*/  BRA `(.L_x_24784) ;  /* 0x0000000c00347947 */ /* 0x000fea0003800000 */
.L_x_24785:
[----:B------:R-:W-:-:S06]  /*65a0*/  IMAD.U32 R23, R23, 0x10000, RZ ;  /* 0x0001000017177824 */ /* 0x000fcc00078e00ff */
[----:B------:R-:W0:Y:S02]  /*65b0*/  F2I.FTZ.TRUNC.NTZ R23, R23 ;  /* 0x0000001700177305 */ /* 0x000e24000021f100 */
[----:B0-----:R0:W-:Y:S01]  /*65c0*/  STG.E.U16 desc[UR36][R8.64], R23 ;  /* 0x0000001708007986 */ /* 0x0011e2000c101524 */
[----:B------:R-:W-:Y:S05]  /*65d0*/  BRA `(.L_x_24784) ;  /* 0x0000000c00247947 */ /* 0x000fea0003800000 */
.L_x_24780:
        /* <DEDUP_REMOVED lines=9> */
.L_x_24788:
[----:B------:R-:W-:-:S05]  /*6670*/  IMAD.U32 R0, R23, 0x10000, RZ ;  /* 0x0001000017007824 */ /* 0x000fca00078e00ff */
[----:B------:R-:W-:-:S05]  /*6680*/  F2FP.F16.F32.PACK_AB R0, RZ, R0 ;  /* 0x00000000ff00723e */ /* 0x000fca00000000ff */
[----:B------:R0:W-:Y:S01]  /*6690*/  STG.E.U16 desc[UR36][R8.64], R0 ;  /* 0x0000000008007986 */ /* 0x0001e2000c101524 */
[----:B------:R-:W-:Y:S05]  /*66a0*/  BRA `(.L_x_24784) ;  /* 0x0000000800f07947 */ /* 0x000fea0003800000 */
.L_x_24787:
        /* <DEDUP_REMOVED lines=10> */
.L_x_24790:
[----:B------:R-:W-:-:S05]  /*6750*/  IMAD.U32 R23, R23, 0x10000, RZ ;  /* 0x0001000017177824 */ /* 0x000fca00078e00ff */
[----:B------:R-:W-:-:S04]  /*6760*/  F2FP.F16.F32.PACK_AB R3, RZ, R23 ;  /* 0x00000017ff03723e */ /* 0x000fc800000000ff */
[----:B------:R-:W-:-:S05]  /*6770*/  PRMT R3, R3, 0x5410, RZ ;  /* 0x0000541003037816 */ /* 0x000fca00000000ff */
[----:B------:R0:W-:Y:S01]  /*6780*/  STG.E desc[UR36][R8.64], R3 ;  /* 0x0000000308007986 */ /* 0x0001e2000c101924 */
[----:B------:R-:W-:Y:S05]  /*6790*/  BRA `(.L_x_24784) ;  /* 0x0000000800b47947 */ /* 0x000fea0003800000 */
.L_x_24789:
[----:B------:R-:W-:-:S04]  /*67a0*/  IMAD.U32 R4, R23, 0x10000, RZ ;  /* 0x0001000017047824 */ /* 0x000fc800078e00ff */
[----:B------:R-:W-:-:S06]  /*67b0*/  FMUL.FTZ R4, R4, 1 ;  /* 0x3f80000004047820 */ /* 0x000fcc0000410000 */
[----:B------:R-:W0:Y:S02]  /*67c0*/  F2F.F64.F32 R4, R4 ;  /* 0x0000000400047310 */ /* 0x000e240000201800 */
[----:B0-----:R0:W-:Y:S01]  /*67d0*/  STG.E.64 desc[UR36][R8.64], R4 ;  /* 0x0000000408007986 */ /* 0x0011e2000c101b24 */
[----:B------:R-:W-:Y:S05]  /*67e0*/  BRA `(.L_x_24784) ;  /* 0x0000000800a07947 */ /* 0x000fea0003800000 */
.L_x_24779:
        /* <DEDUP_REMOVED lines=14> */
.L_x_24794:
        /* <DEDUP_REMOVED lines=17> */
.L_x_24797:
[----:B------:R-:W-:-:S04]  /*69e0*/  SHF.R.U32.HI R3, RZ, 0x18, R23 ;  /* 0x00000018ff037819 */ /* 0x000fc80000011617 */
[----:B------:R-:W-:-:S04]  /*69f0*/  LOP3.LUT R0, R0, 0x80, R3, 0xf8, !PT ;  /* 0x0000008000007812 */ /* 0x000fc800078ef803 */
[----:B------:R-:W-:-:S07]  /*6a00*/  PRMT R4, R0, 0x7610, R4 ;  /* 0x0000761000047816 */ /* 0x000fce0000000004 */
.L_x_24796:
[----:B------:R-:W-:Y:S05]  /*6a10*/  BSYNC.RECONVERGENT B0 ;  /* 0x0000000000007941 */ /* 0x000fea0003800200 */
.L_x_24795:
[----:B------:R0:W-:Y:S01]  /*6a20*/  STG.E.U8 desc[UR36][R8.64], R4 ;  /* 0x0000000408007986 */ /* 0x0001e2000c101124 */
[----:B------:R-:W-:Y:S05]  /*6a30*/  BRA `(.L_x_24784) ;  /* 0x00000008000c7947 */ /* 0x000fea0003800000 */
.L_x_24793:
        /* <DEDUP_REMOVED lines=17> */
.L_x_24800:
[----:B------:R-:W-:-:S04]  /*6b50*/  SHF.R.U32.HI R3, RZ, 0x18, R23 ;  /* 0x00000018ff037819 */ /* 0x000fc80000011617 */
[----:B------:R-:W-:-:S04]  /*6b60*/  LOP3.LUT R0, R0, 0x80, R3, 0xf8, !PT ;  /* 0x0000008000007812 */ /* 0x000fc800078ef803 */
[----:B------:R-:W-:-:S07]  /*6b70*/  PRMT R4, R0, 0x7610, R4 ;  /* 0x0000761000047816 */ /* 0x000fce0000000004 */
.L_x_24799:
[----:B------:R-:W-:Y:S05]  /*6b80*/  BSYNC.RECONVERGENT B0 ;  /* 0x0000000000007941 */ /* 0x000fea0003800200 */
.L_x_24798:
[----:B------:R0:W-:Y:S01]  /*6b90*/  STG.E.U8 desc[UR36][R8.64], R4 ;  /* 0x0000000408007986 */ /* 0x0001e2000c101124 */
[----:B------:R-:W-:Y:S05]  /*6ba0*/  BRA `(.L_x_24784) ;  /* 0x0000000400b07947 */ /* 0x000fea0003800000 */
.L_x_24792:
        /* <DEDUP_REMOVED lines=22> */
.L_x_24802:
[----:B------:R-:W-:-:S06]  /*6d10*/  IMAD.U32 R4, R23, 0x10000, RZ ;  /* 0x0001000017047824 */ /* 0x000fcc00078e00ff */
[----:B------:R-:W0:Y:S02]  /*6d20*/  F2I.U64.TRUNC R4, R4 ;  /* 0x0000000400047311 */ /* 0x000e24000020d800 */
[----:B0-----:R0:W-:Y:S01]  /*6d30*/  STG.E.64 desc[UR36][R8.64], R4 ;  /* 0x0000000408007986 */ /* 0x0011e2000c101b24 */
[----:B------:R-:W-:Y:S05]  /*6d40*/  BRA `(.L_x_24784) ;  /* 0x0000000400487947 */ /* 0x000fea0003800000 */
.L_x_24801:
[----:B------:R-:W-:-:S06]  /*6d50*/  IMAD.U32 R23, R23, 0x10000, RZ ;  /* 0x0001000017177824 */ /* 0x000fcc00078e00ff */
[----:B------:R-:W0:Y:S02]  /*6d60*/  F2I.FTZ.U32.TRUNC.NTZ R23, R23 ;  /* 0x0000001700177305 */ /* 0x000e24000021f000 */
[----:B0-----:R0:W-:Y:S01]  /*6d70*/  STG.E desc[UR36][R8.64], R23 ;  /* 0x0000001708007986 */ /* 0x0011e2000c101924 */
[----:B------:R-:W-:Y:S05]  /*6d80*/  BRA `(.L_x_24784) ;  /* 0x0000000400387947 */ /* 0x000fea0003800000 */
.L_x_24791:
        /* <DEDUP_REMOVED lines=11> */
.L_x_24804:
[----:B------:R-:W-:Y:S01]  /*6e40*/  IMAD.U32 R23, R23, 0x10000, RZ ;  /* 0x0001000017177824 */ /* 0x000fe200078e00ff */
[----:B------:R-:W-:-:S03]  /*6e50*/  CS2R R6, SRZ ;  /* 0x0000000000067805 */ /* 0x000fc6000001ff00 */
[----:B------:R-:W-:-:S06]  /*6e60*/  FMUL.FTZ R4, R23, 1 ;  /* 0x3f80000017047820 */ /* 0x000fcc0000410000 */
[----:B------:R-:W0:Y:S02]  /*6e70*/  F2F.F64.F32 R4, R4 ;  /* 0x0000000400047310 */ /* 0x000e240000201800 */
[----:B0-----:R0:W-:Y:S01]  /*6e80*/  STG.E.128 desc[UR36][R8.64], R4 ;  /* 0x0000000408007986 */ /* 0x0011e2000c101d24 */
[----:B------:R-:W-:Y:S05]  /*6e90*/  BRA `(.L_x_24784) ;  /* 0x0000000000f47947 */ /* 0x000fea0003800000 */
.L_x_24803:
[----:B------:R-:W-:-:S13]  /*6ea0*/  ISETP.NE.AND P0, PT, R0, 0xf, PT ;  /* 0x0000000f0000780c */ /* 0x000fda0003f05270 */
[----:B------:R-:W-:Y:S05]  /*6eb0*/  @!P0 BRA `(.L_x_24805) ;  /* 0x0000000000e88947 */ /* 0x000fea0003800000 */
[----:B------:R-:W-:-:S13]  /*6ec0*/  ISETP.NE.AND P0, PT, R0, 0x17, PT ;  /* 0x000000170000780c */ /* 0x000fda0003f05270 */
[----:B------:R-:W-:Y:S05]  /*6ed0*/  @!P0 BRA `(.L_x_24806) ;  /* 0x0000000000908947 */ /* 0x000fea0003800000 */
[----:B------:R-:W-:-:S13]  /*6ee0*/  ISETP.NE.AND P0, PT, R0, 0x18, PT ;  /* 0x000000180000780c */ /* 0x000fda0003f05270 */
[----:B------:R-:W-:Y:S05]  /*6ef0*/  @!P0 BRA `(.L_x_24807) ;  /* 0x0000000000448947 */ /* 0x000fea0003800000 */
.L_x_24783:
        /* <DEDUP_REMOVED lines=16> */
.L_x_24808:
[----:B------:R-:W-:Y:S05]  /*7000*/  BRA `(.L_x_24784) ;  /* 0x0000000000987947 */ /* 0x000fea0003800000 */
.L_x_24807:
        /* <DEDUP_REMOVED lines=13> */
.L_x_24810:
[----:B------:R-:W-:Y:S05]  /*70e0*/  BSYNC.RECONVERGENT B0 ;  /* 0x0000000000007941 */ /* 0x000fea0003800200 */
.L_x_24809:
[----:B------:R-:W-:-:S05]  /*70f0*/  LOP3.LUT R3, R0, 0x80, R3, 0xf8, !PT ;  /* 0x0000008000037812 */ /* 0x000fca00078ef803 */
[----:B------:R0:W-:Y:S01]  /*7100*/  STG.E.U8 desc[UR36][R8.64], R3 ;  /* 0x0000000308007986 */ /* 0x0001e2000c101124 */
[----:B------:R-:W-:Y:S05]  /*7110*/  BRA `(.L_x_24784) ;  /* 0x0000000000547947 */ /* 0x000fea0003800000 */
.L_x_24806:
        /* <DEDUP_REMOVED lines=12> */
.L_x_24812:
[----:B------:R-:W-:Y:S01]  /*71e0*/  IMAD.MOV.U32 R0, RZ, RZ, 0x7f ;  /* 0x0000007fff007424 */ /* 0x000fe200078e00ff */
[----:B------:R-:W-:-:S04]  /*71f0*/  ISETP.GT.U32.AND P0, PT, R4, 0x7f800000, PT ;  /* 0x7f8000000400780c */ /* 0x000fc80003f04070 */
[----:B------:R-:W-:-:S09]  /*7200*/  SEL R0, R0, 0x7c, P0 ;  /* 0x0000007c00007807 */ /* 0x000fd20000000000 */
.L_x_24813:
[----:B------:R-:W-:Y:S05]  /*7210*/  BSYNC.RECONVERGENT B0 ;  /* 0x0000000000007941 */ /* 0x000fea0003800200 */
.L_x_24811:
[----:B------:R-:W-:-:S04]  /*7220*/  SHF.R.U32.HI R3, RZ, 0x18, R3 ;  /* 0x00000018ff037819 */ /* 0x000fc80000011603 */
[----:B------:R-:W-:-:S05]  /*7230*/  LOP3.LUT R3, R0, 0x80, R3, 0xf8, !PT ;  /* 0x0000008000037812 */ /* 0x000fca00078ef803 */
[----:B------:R0:W-:Y:S01]  /*7240*/  STG.E.U8 desc[UR36][R8.64], R3 ;  /* 0x0000000308007986 */ /* 0x0001e2000c101124 */
[----:B------:R-:W-:Y:S05]  /*7250*/  BRA `(.L_x_24784) ;  /* 0x0000000000047947 */ /* 0x000fea0003800000 */
.L_x_24805:
[----:B------:R0:W-:Y:S02]  /*7260*/  STG.E.U16 desc[UR36][R8.64], R23 ;  /* 0x0000001708007986 */ /* 0x0001e4000c101524 */
.L_x_24784:
        /* <DEDUP_REMOVED lines=25> */
.L_x_24817:
[----:B------:R-:W-:-:S06]  /*7400*/  IMAD.U32 R5, R16, 0x10000, RZ ;  /* 0x0001000010057824 */ /* 0x000fcc00078e00ff */
[----:B------:R-:W0:Y:S02]  /*7410*/  F2I.S64.TRUNC R4, R5 ;  /* 0x0000000500047311 */ /* 0x000e24000020d900 */
[----:B0-----:R0:W-:Y:S01]  /*7420*/  STG.E.U8 desc[UR36][R8.64], R4 ;  /* 0x0000000408007986 */ /* 0x0011e2000c101124 */
[----:B------:R-:W-:Y:S05]  /*7430*/  BRA `(.L_x_24819) ;  /* 0x0000000c006c7947 */ /* 0x000fea0003800000 */
.L_x_24816:
        /* <DEDUP_REMOVED lines=10> */
.L_x_24821:
[----:B------:R-:W-:-:S04]  /*74e0*/  IMAD.U32 R16, R16, 0x10000, RZ ;  /* 0x0001000010107824 */ /* 0x000fc800078e00ff */
[----:B------:R-:W0:Y:S02]  /*74f0*/  F2I.FTZ.TRUNC.NTZ R3, R16 ;  /* 0x0000001000037305 */ /* 0x000e24000021f100 */
[----:B0-----:R0:W-:Y:S01]  /*7500*/  STG.E desc[UR36][R8.64], R3 ;  /* 0x0000000308007986 */ /* 0x0011e2000c101924 */
[----:B------:R-:W-:Y:S05]  /*7510*/  BRA `(.L_x_24819) ;  /* 0x0000000c00347947 */ /* 0x000fea0003800000 */
.L_x_24820:
[----:B------:R-:W-:-:S04]  /*7520*/  IMAD.U32 R16, R16, 0x10000, RZ ;  /* 0x0001000010107824 */ /* 0x000fc800078e00ff */
[----:B------:R-:W0:Y:S02]  /*7530*/  F2I.FTZ.TRUNC.NTZ R3, R16 ;  /* 0x0000001000037305 */ /* 0x000e24000021f100 */
[----:B0-----:R0:W-:Y:S01]  /*7540*/  STG.E.U16 desc[UR36][R8.64], R3 ;  /* 0x0000000308007986 */ /* 0x0011e2000c101524 */
[----:B------:R-:W-:Y:S05]  /*7550*/  BRA `(.L_x_24819) ;  /* 0x0000000c00247947 */ /* 0x000fea0003800000 */
.L_x_24815:
        /* <DEDUP_REMOVED lines=9> */
.L_x_24823:
[----:B------:R-:W-:-:S05]  /*75f0*/  IMAD.U32 R0, R16, 0x10000, RZ ;  /* 0x0001000010007824 */ /* 0x000fca00078e00ff */
[----:B------:R-:W-:-:S05]  /*7600*/  F2FP.F16.F32.PACK_AB R0, RZ, R0 ;  /* 0x00000000ff00723e */ /* 0x000fca00000000ff */
[----:B------:R0:W-:Y:S01]  /*7610*/  STG.E.U16 desc[UR36][R8.64], R0 ;  /* 0x0000000008007986 */ /* 0x0001e2000c101524 */
[----:B------:R-:W-:Y:S05]  /*7620*/  BRA `(.L_x_24819) ;  /* 0x0000000800f07947 */ /* 0x000fea0003800000 */
.L_x_24822:
        /* <DEDUP_REMOVED lines=10> */
.L_x_24825:
[----:B------:R-:W-:-:S05]  /*76d0*/  IMAD.U32 R16, R16, 0x10000, RZ ;  /* 0x0001000010107824 */ /* 0x000fca00078e00ff */
[----:B------:R-:W-:-:S04]  /*76e0*/  F2FP.F16.F32.PACK_AB R3, RZ, R16 ;  /* 0x00000010ff03723e */ /* 0x000fc800000000ff */
[----:B------:R-:W-:-:S05]  /*76f0*/  PRMT R3, R3, 0x5410, RZ ;  /* 0x0000541003037816 */ /* 0x000fca00000000ff */
[----:B------:R0:W-:Y:S01]  /*7700*/  STG.E desc[UR36][R8.64], R3 ;  /* 0x0000000308007986 */ /* 0x0001e2000c101924 */
[----:B------:R-:W-:Y:S05]  /*7710*/  BRA `(.L_x_24819) ;  /* 0x0000000800b47947 */ /* 0x000fea0003800000 */
.L_x_24824:
[----:B------:R-:W-:-:S04]  /*7720*/  IMAD.U32 R4, R16, 0x10000, RZ ;  /* 0x0001000010047824 */ /* 0x000fc800078e00ff */
[----:B------:R-:W-:-:S06]  /*7730*/  FMUL.FTZ R4, R4, 1 ;  /* 0x3f80000004047820 */ /* 0x000fcc0000410000 */
[----:B------:R-:W0:Y:S02]  /*7740*/  F2F.F64.F32 R4, R4 ;  /* 0x0000000400047310 */ /* 0x000e240000201800 */
[----:B0-----:R0:W-:Y:S01]  /*7750*/  STG.E.64 desc[UR36][R8.64], R4 ;  /* 0x0000000408007986 */ /* 0x0011e2000c101b24 */
[----:B------:R-:W-:Y:S05]  /*7760*/  BRA `(.L_x_24819) ;  /* 0x0000000800a07947 */ /* 0x000fea0003800000 */
.L_x_24814:
        /* <DEDUP_REMOVED lines=14> */
.L_x_24829:
        /* <DEDUP_REMOVED lines=17> */
.L_x_24832:
[----:B------:R-:W-:-:S04]  /*7960*/  SHF.R.U32.HI R3, RZ, 0x18, R5 ;  /* 0x00000018ff037819 */ /* 0x000fc80000011605 */
[----:B------:R-:W-:-:S04]  /*7970*/  LOP3.LUT R0, R0, 0x80, R3, 0xf8, !PT ;  /* 0x0000008000007812 */ /* 0x000fc800078ef803 */
[----:B------:R-:W-:-:S07]  /*7980*/  PRMT R4, R0, 0x7610, R4 ;  /* 0x0000761000047816 */ /* 0x000fce0000000004 */
.L_x_24831:
[----:B------:R-:W-:Y:S05]  /*7990*/  BSYNC.RECONVERGENT B0 ;  /* 0x0000000000007941 */ /* 0x000fea0003800200 */
.L_x_24830:
[----:B------:R0:W-:Y:S01]  /*79a0*/  STG.E.U8 desc[UR36][R8.64], R4 ;  /* 0x0000000408007986 */ /* 0x0001e2000c101124 */
[----:B------:R-:W-:Y:S05]  /*79b0*/  BRA `(.L_x_24819) ;  /* 0x00000008000c7947 */ /* 0x000fea0003800000 */
.L_x_24828:
        /* <DEDUP_REMOVED lines=17> */
.L_x_24835:
[----:B------:R-:W-:-:S04]  /*7ad0*/  SHF.R.U32.HI R3, RZ, 0x18, R5 ;  /* 0x00000018ff037819 */ /* 0x000fc80000011605 */
[----:B------:R-:W-:-:S04]  /*7ae0*/  LOP3.LUT R0, R0, 0x80, R3, 0xf8, !PT ;  /* 0x0000008000007812 */ /* 0x000fc800078ef803 */
[----:B------:R-:W-:-:S07]  /*7af0*/  PRMT R4, R0, 0x7610, R4 ;  /* 0x0000761000047816 */ /* 0x000fce0000000004 */
.L_x_24834:
[----:B------:R-:W-:Y:S05]  /*7b00*/  BSYNC.RECONVERGENT B0 ;  /* 0x0000000000007941 */ /* 0x000fea0003800200 */
.L_x_24833:
[----:B------:R0:W-:Y:S01]  /*7b10*/  STG.E.U8 desc[UR36][R8.64], R4 ;  /* 0x0000000408007986 */ /* 0x0001e2000c101124 */
[----:B------:R-:W-:Y:S05]  /*7b20*/  BRA `(.L_x_24819) ;  /* 0x0000000400b07947 */ /* 0x000fea0003800000 */
.L_x_24827:
        /* <DEDUP_REMOVED lines=22> */
.L_x_24837:
[----:B------:R-:W-:-:S06]  /*7c90*/  IMAD.U32 R4, R16, 0x10000, RZ ;  /* 0x0001000010047824 */ /* 0x000fcc00078e00ff */
[----:B------:R-:W0:Y:S02]  /*7ca0*/  F2I.U64.TRUNC R4, R4 ;  /* 0x0000000400047311 */ /* 0x000e24000020d800 */
[----:B0-----:R0:W-:Y:S01]  /*7cb0*/  STG.E.64 desc[UR36][R8.64], R4 ;  /* 0x0000000408007986 */ /* 0x0011e2000c101b24 */
[----:B------:R-:W-:Y:S05]  /*7cc0*/  BRA `(.L_x_24819) ;  /* 0x0000000400487947 */ /* 0x000fea0003800000 */
.L_x_24836:
[----:B------:R-:W-:-:S04]  /*7cd0*/  IMAD.U32 R16, R16, 0x10000, RZ ;  /* 0x0001000010107824 */ /* 0x000fc800078e00ff */
[----:B------:R-:W0:Y:S02]  /*7ce0*/  F2I.FTZ.U32.TRUNC.NTZ R3, R16 ;  /* 0x0000001000037305 */ /* 0x000e24000021f000 */
[----:B0-----:R0:W-:Y:S01]  /*7cf0*/  STG.E desc[UR36][R8.64], R3 ;  /* 0x0000000308007986 */ /* 0x0011e2000c101924 */
[----:B------:R-:W-:Y:S05]  /*7d00*/  BRA `(.L_x_24819) ;  /* 0x0000000400387947 */ /* 0x000fea0003800000 */
.L_x_24826:
        /* <DEDUP_REMOVED lines=11> */
.L_x_24839:
[----:B------:R-:W-:Y:S01]  /*7dc0*/  IMAD.U32 R16, R16, 0x10000, RZ ;  /* 0x0001000010107824 */ /* 0x000fe200078e00ff */
[----:B------:R-:W-:-:S03]  /*7dd0*/  CS2R R6, SRZ ;  /* 0x0000000000067805 */ /* 0x000fc6000001ff00 */
[----:B------:R-:W-:-:S06]  /*7de0*/  FMUL.FTZ R4, R16, 1 ;  /* 0x3f80000010047820 */ /* 0x000fcc0000410000 */
[----:B------:R-:W0:Y:S02]  /*7df0*/  F2F.F64.F32 R4, R4 ;  /* 0x0000000400047310 */ /* 0x000e240000201800 */
[----:B0-----:R1:W-:Y:S01]  /*7e00*/  STG.E.128 desc[UR36][R8.64], R4 ;  /* 0x0000000408007986 */ /* 0x0013e2000c101d24 */
[----:B------:R-:W-:Y:S05]  /*7e10*/  BRA `(.L_x_24819) ;  /* 0x0000000000f47947 */ /* 0x000fea0003800000 */
.L_x_24838:
[----:B------:R-:W-:-:S13]  /*7e20*/  ISETP.NE.AND P0, PT, R0, 0xf, PT ;  /* 0x0000000f0000780c */ /* 0x000fda0003f05270 */
[----:B------:R-:W-:Y:S05]  /*7e30*/  @!P0 BRA `(.L_x_24840) ;  /* 0x0000000000e88947 */ /* 0x000fea0003800000 */
[----:B------:R-:W-:-:S13]  /*7e40*/  ISETP.NE.AND P0, PT, R0, 0x17, PT ;  /* 0x000000170000780c */ /* 0x000fda0003f05270 */
[----:B------:R-:W-:Y:S05]  /*7e50*/  @!P0 BRA `(.L_x_24841) ;  /* 0x0000000000908947 */ /* 0x000fea0003800000 */
[----:B------:R-:W-:-:S13]  /*7e60*/  ISETP.NE.AND P0, PT, R0, 0x18, PT ;  /* 0x000000180000780c */ /* 0x000fda0003f05270 */
[----:B------:R-:W-:Y:S05]  /*7e70*/  @!P0 BRA `(.L_x_24842) ;  /* 0x0000000000448947 */ /* 0x000fea0003800000 */
.L_x_24818:
        /* <DEDUP_REMOVED lines=16> */
.L_x_24843:
[----:B------:R-:W-:Y:S05]  /*7f80*/  BRA `(.L_x_24819) ;  /* 0x0000000000987947 */ /* 0x000fea0003800000 */
.L_x_24842:
        /* <DEDUP_REMOVED lines=13> */
.L_x_24845:
[----:B------:R-:W-:Y:S05]  /*8060*/  BSYNC.RECONVERGENT B0 ;  /* 0x0000000000007941 */ /* 0x000fea0003800200 */
.L_x_24844:
[----:B------:R-:W-:-:S05]  /*8070*/  LOP3.LUT R3, R0, 0x80, R3, 0xf8, !PT ;  /* 0x0000008000037812 */ /* 0x000fca00078ef803 */
[----:B------:R3:W-:Y:S01]  /*8080*/  STG.E.U8 desc[UR36][R8.64], R3 ;  /* 0x0000000308007986 */ /* 0x0007e2000c101124 */
[----:B------:R-:W-:Y:S05]  /*8090*/  BRA `(.L_x_24819) ;  /* 0x0000000000547947 */ /* 0x000fea0003800000 */
.L_x_24841:
        /* <DEDUP_REMOVED lines=12> */
.L_x_24847:
[----:B------:R-:W-:Y:S01]  /*8160*/  IMAD.MOV.U32 R0, RZ, RZ, 0x7f ;  /* 0x0000007fff007424 */ /* 0x000fe200078e00ff */
[----:B------:R-:W-:-:S04]  /*8170*/  ISETP.GT.U32.AND P0, PT, R4, 0x7f800000, PT ;  /* 0x7f8000000400780c */ /* 0x000fc80003f04070 */
[----:B------:R-:W-:-:S09]  /*8180*/  SEL R0, R0, 0x7c, P0 ;  /* 0x0000007c00007807 */ /* 0x000fd20000000000 */
.L_x_24848:
[----:B------:R-:W-:Y:S05]  /*8190*/  BSYNC.RECONVERGENT B0 ;  /* 0x0000000000007941 */ /* 0x000fea0003800200 */
.L_x_24846:
[----:B------:R-:W-:-:S04]  /*81a0*/  SHF.R.U32.HI R3, RZ, 0x18, R3 ;  /* 0x00000018ff037819 */ /* 0x000fc80000011603 */
[----:B------:R-:W-:-:S05]  /*81b0*/  LOP3.LUT R3, R0, 0x80, R3, 0xf8, !PT ;  /* 0x0000008000037812 */ /* 0x000fca00078ef803 */
[----:B------:R2:W-:Y:S01]  /*81c0*/  STG.E.U8 desc[UR36][R8.64], R3 ;  /* 0x0000000308007986 */ /* 0x0005e2000c101124 */
[----:B------:R-:W-:Y:S05]  /*81d0*/  BRA `(.L_x_24819) ;  /* 0x0000000000047947 */ /* 0x000fea0003800000 */
.L_x_24840:
[----:B------:R4:W-:Y:S02]  /*81e0*/  STG.E.U16 desc[UR36][R8.64], R16 ;  /* 0x0000001008007986 */ /* 0x0009e4000c101524 */
.L_x_24819:
[----:B------:R-:W-:-:S07]  /*81f0*/  VIADD R17, R17, 0x80 ;  /* 0x0000008011117836 */ /* 0x000fce0000000000 */
.L_x_24778:
[----:B------:R-:W-:Y:S05]  /*8200*/  BSYNC.RECONVERGENT B6 ;  /* 0x0000000000067941 */ /* 0x000fea0003800200 */
.L_x_24777:
[----:B------:R-:W-:-:S13]  /*8210*/  ISETP.GE.AND P0, PT, R17, R22, PT ;  /* 0x000000161100720c */ /* 0x000fda0003f06270 */
[----:B------:R-:W-:Y:S05]  /*8220*/  @P0 EXIT ;  /* 0x000000000000094d */ /* 0x000fea0003800000 */
[----:B01234-:R-:W0:Y:S01]  /*8230*/  LDC.64 R4, c[0x0][0x388] ;  /* 0x0000e200ff047b82 */ /* 0x01fe220000000a00 */
[----:B------:R-:W1:Y:S01]  /*8240*/  LDCU UR4, c[0x0][0x3a8] ;  /* 0x00007500ff0477ac */ /* 0x000e620008000800 */
[----:B-----5:R-:W-:Y:S01]  /*8250*/  PRMT R0, R19, 0x9910, RZ ;  /* 0x0000991013007816 */ /* 0x020fe200000000ff */
        /* <DEDUP_REMOVED lines=18> */
.L_x_24852:
[----:B------:R-:W-:-:S06]  /*8380*/  IMAD.U32 R5, R18, 0x10000, RZ ;  /* 0x0001000012057824 */ /* 0x000fcc00078e00ff */
[----:B------:R-:W0:Y:S02]  /*8390*/  F2I.S64.TRUNC R4, R5 ;  /* 0x0000000500047311 */ /* 0x000e24000020d900 */
[----:B0-----:R-:W-:Y:S01]  /*83a0*/  STG.E.U8 desc[UR36][R2.64], R4 ;  /* 0x0000000402007986 */ /* 0x001fe2000c101124 */
[----:B------:R-:W-:Y:S05]  /*83b0*/  EXIT ;  /* 0x000000000000794d */ /* 0x000fea0003800000 */
.L_x_24851:
        /* <DEDUP_REMOVED lines=10> */
.L_x_24855:
[----:B------:R-:W-:-:S04]  /*8460*/  IMAD.U32 R18, R18, 0x10000, RZ ;  /* 0x0001000012127824 */ /* 0x000fc800078e00ff */
[----:B------:R-:W0:Y:S02]  /*8470*/  F2I.FTZ.TRUNC.NTZ R5, R18 ;  /* 0x0000001200057305 */ /* 0x000e24000021f100 */
[----:B0-----:R-:W-:Y:S01]  /*8480*/  STG.E desc[UR36][R2.64], R5 ;  /* 0x0000000502007986 */ /* 0x001fe2000c101924 */
[----:B------:R-:W-:Y:S05]  /*8490*/  EXIT ;  /* 0x000000000000794d */ /* 0x000fea0003800000 */
.L_x_24854:
[----:B------:R-:W-:-:S04]  /*84a0*/  IMAD.U32 R18, R18, 0x10000, RZ ;  /* 0x0001000012127824 */ /* 0x000fc800078e00ff */
[----:B------:R-:W0:Y:S02]  /*84b0*/  F2I.FTZ.TRUNC.NTZ R5, R18 ;  /* 0x0000001200057305 */ /* 0x000e24000021f100 */
[----:B0-----:R-:W-:Y:S01]  /*84c0*/  STG.E.U16 desc[UR36][R2.64], R5 ;  /* 0x0000000502007986 */ /* 0x001fe2000c101524 */
[----:B------:R-:W-:Y:S05]  /*84d0*/  EXIT ;  /* 0x000000000000794d */ /* 0x000fea0003800000 */
.L_x_24850:
        /* <DEDUP_REMOVED lines=9> */
.L_x_24857:
[----:B------:R-:W-:-:S05]  /*8570*/  IMAD.U32 R0, R18, 0x10000, RZ ;  /* 0x0001000012007824 */ /* 0x000fca00078e00ff */
[----:B------:R-:W-:-:S05]  /*8580*/  F2FP.F16.F32.PACK_AB R0, RZ, R0 ;  /* 0x00000000ff00723e */ /* 0x000fca00000000ff */
[----:B------:R-:W-:Y:S01]  /*8590*/  STG.E.U16 desc[UR36][R2.64], R0 ;  /* 0x0000000002007986 */ /* 0x000fe2000c101524 */
[----:B------:R-:W-:Y:S05]  /*85a0*/  EXIT ;  /* 0x000000000000794d */ /* 0x000fea0003800000 */
.L_x_24856:
        /* <DEDUP_REMOVED lines=10> */
.L_x_24859:
[----:B------:R-:W-:-:S05]  /*8650*/  IMAD.U32 R18, R18, 0x10000, RZ ;  /* 0x0001000012127824 */ /* 0x000fca00078e00ff */
[----:B------:R-:W-:-:S04]  /*8660*/  F2FP.F16.F32.PACK_AB R5, RZ, R18 ;  /* 0x00000012ff05723e */ /* 0x000fc800000000ff */
[----:B------:R-:W-:-:S05]  /*8670*/  PRMT R5, R5, 0x5410, RZ ;  /* 0x0000541005057816 */ /* 0x000fca00000000ff */
[----:B------:R-:W-:Y:S01]  /*8680*/  STG.E desc[UR36][R2.64], R5 ;  /* 0x0000000502007986 */ /* 0x000fe2000c101924 */
[----:B------:R-:W-:Y:S05]  /*8690*/  EXIT ;  /* 0x000000000000794d */ /* 0x000fea0003800000 */
.L_x_24858:
[----:B------:R-:W-:-:S04]  /*86a0*/  IMAD.U32 R4, R18, 0x10000, RZ ;  /* 0x0001000012047824 */ /* 0x000fc800078e00ff */
[----:B------:R-:W-:-:S06]  /*86b0*/  FMUL.FTZ R4, R4, 1 ;  /* 0x3f80000004047820 */ /* 0x000fcc0000410000 */
[----:B------:R-:W0:Y:S02]  /*86c0*/  F2F.F64.F32 R4, R4 ;  /* 0x0000000400047310 */ /* 0x000e240000201800 */
[----:B0-----:R-:W-:Y:S01]  /*86d0*/  STG.E.64 desc[UR36][R2.64], R4 ;  /* 0x0000000402007986 */ /* 0x001fe2000c101b24 */
[----:B------:R-:W-:Y:S05]  /*86e0*/  EXIT ;  /* 0x000000000000794d */ /* 0x000fea0003800000 */
.L_x_24849:
        /* <DEDUP_REMOVED lines=14> */
.L_x_24863:
        /* <DEDUP_REMOVED lines=18> */
.L_x_24866:
[----:B------:R-:W-:-:S04]  /*88f0*/  SHF.R.U32.HI R5, RZ, 0x18, R5 ;  /* 0x00000018ff057819 */ /* 0x000fc80000011605 */
[----:B------:R-:W-:-:S07]  /*8900*/  LOP3.LUT R0, R0, 0x80, R5, 0xf8, !PT ;  /* 0x0000008000007812 */ /* 0x000fce00078ef805 */
.L_x_24865:
[----:B------:R-:W-:Y:S05]  /*8910*/  BSYNC.RECONVERGENT B0 ;  /* 0x0000000000007941 */ /* 0x000fea0003800200 */
.L_x_24864:
[----:B------:R-:W-:Y:S01]  /*8920*/  STG.E.U8 desc[UR36][R2.64], R0 ;  /* 0x0000000002007986 */ /* 0x000fe2000c101124 */
[----:B------:R-:W-:Y:S05]  /*8930*/  EXIT ;  /* 0x000000000000794d */ /* 0x000fea0003800000 */
.L_x_24862:
        /* <DEDUP_REMOVED lines=18> */
.L_x_24869:
[----:B------:R-:W-:-:S04]  /*8a60*/  SHF.R.U32.HI R5, RZ, 0x18, R5 ;  /* 0x00000018ff057819 */ /* 0x000fc80000011605 */
[----:B------:R-:W-:-:S07]  /*8a70*/  LOP3.LUT R0, R0, 0x80, R5, 0xf8, !PT ;  /* 0x0000008000007812 */ /* 0x000fce00078ef805 */
.L_x_24868:
[----:B------:R-:W-:Y:S05]  /*8a80*/  BSYNC.RECONVERGENT B0 ;  /* 0x0000000000007941 */ /* 0x000fea0003800200 */
.L_x_24867:
[----:B------:R-:W-:Y:S01]  /*8a90*/  STG.E.U8 desc[UR36][R2.64], R0 ;  /* 0x0000000002007986 */ /* 0x000fe2000c101124 */
[----:B------:R-:W-:Y:S05]  /*8aa0*/  EXIT ;  /* 0x000000000000794d */ /* 0x000fea0003800000 */
.L_x_24861:
        /* <DEDUP_REMOVED lines=22> */
.L_x_24871:
[----:B------:R-:W-:-:S06]  /*8c10*/  IMAD.U32 R4, R18, 0x10000, RZ ;  /* 0x0001000012047824 */ /* 0x000fcc00078e00ff */
[----:B------:R-:W0:Y:S02]  /*8c20*/  F2I.U64.TRUNC R4, R4 ;  /* 0x0000000400047311 */ /* 0x000e24000020d800 */
[----:B0-----:R-:W-:Y:S01]  /*8c30*/  STG.E.64 desc[UR36][R2.64], R4 ;  /* 0x0000000402007986 */ /* 0x001fe2000c101b24 */
[----:B------:R-:W-:Y:S05]  /*8c40*/  EXIT ;  /* 0x000000000000794d */ /* 0x000fea0003800000 */
.L_x_24870:
[----:B------:R-:W-:-:S04]  /*8c50*/  IMAD.U32 R18, R18, 0x10000, RZ ;  /* 0x0001000012127824 */ /* 0x000fc800078e00ff */
[----:B------:R-:W0:Y:S02]  /*8c60*/  F2I.FTZ.U32.TRUNC.NTZ R5, R18 ;  /* 0x0000001200057305 */ /* 0x000e24000021f000 */
[----:B0-----:R-:W-:Y:S01]  /*8c70*/  STG.E desc[UR36][R2.64], R5 ;  /* 0x0000000502007986 */ /* 0x001fe2000c101924 */
[----:B------:R-:W-:Y:S05]  /*8c80*/  EXIT ;  /* 0x000000000000794d */ /* 0x000fea0003800000 */
.L_x_24860:
        /* <DEDUP_REMOVED lines=11> */
.L_x_24873:
[----:B------:R-:W-:Y:S01]  /*8d40*/  IMAD.U32 R18, R18, 0x10000, RZ ;  /* 0x0001000012127824 */ /* 0x000fe200078e00ff */
[----:B------:R-:W-:-:S03]  /*8d50*/  CS2R R6, SRZ ;  /* 0x0000000000067805 */ /* 0x000fc6000001ff00 */
[----:B------:R-:W-:-:S06]  /*8d60*/  FMUL.FTZ R4, R18, 1 ;  /* 0x3f80000012047820 */ /* 0x000fcc0000410000 */
[----:B------:R-:W0:Y:S02]  /*8d70*/  F2F.F64.F32 R4, R4 ;  /* 0x0000000400047310 */ /* 0x000e240000201800 */
[----:B0-----:R-:W-:Y:S01]  /*8d80*/  STG.E.128 desc[UR36][R2.64], R4 ;  /* 0x0000000402007986 */ /* 0x001fe2000c101d24 */
[----:B------:R-:W-:Y:S05]  /*8d90*/  EXIT ;  /* 0x000000000000794d */ /* 0x000fea0003800000 */
.L_x_24872:
[----:B------:R-:W-:-:S13]  /*8da0*/  ISETP.NE.AND P0, PT, R0, 0xf, PT ;  /* 0x0000000f0000780c */ /* 0x000fda0003f05270 */
[----:B------:R-:W-:Y:S05]  /*8db0*/  @!P0 BRA `(.L_x_24874) ;  /* 0x0000000000e88947 */ /* 0x000fea0003800000 */
[----:B------:R-:W-:-:S13]  /*8dc0*/  ISETP.NE.AND P0, PT, R0, 0x17, PT ;  /* 0x000000170000780c */ /* 0x000fda0003f05270 */
[----:B------:R-:W-:Y:S05]  /*8dd0*/  @!P0 BRA `(.L_x_24875) ;  /* 0x0000000000908947 */ /* 0x000fea0003800000 */
[----:B------:R-:W-:-:S13]  /*8de0*/  ISETP.NE.AND P0, PT, R0, 0x18, PT ;  /* 0x000000180000780c */ /* 0x000fda0003f05270 */
[----:B------:R-:W-:Y:S05]  /*8df0*/  @!P0 BRA `(.L_x_24876) ;  /* 0x0000000000448947 */ /* 0x000fea0003800000 */
.L_x_24853:
        /* <DEDUP_REMOVED lines=16> */
.L_x_24877:
[----:B------:R-:W-:Y:S05]  /*8f00*/  EXIT ;  /* 0x000000000000794d */ /* 0x000fea0003800000 */
.L_x_24876:
        /* <DEDUP_REMOVED lines=13> */
.L_x_24879:
[----:B------:R-:W-:Y:S05]  /*8fe0*/  BSYNC.RECONVERGENT B0 ;  /* 0x0000000000007941 */ /* 0x000fea0003800200 */
.L_x_24878:
[----:B------:R-:W-:-:S05]  /*8ff0*/  LOP3.LUT R5, R0, 0x80, R5, 0xf8, !PT ;  /* 0x0000008000057812 */ /* 0x000fca00078ef805 */
[----:B------:R-:W-:Y:S01]  /*9000*/  STG.E.U8 desc[UR36][R2.64], R5 ;  /* 0x0000000502007986 */ /* 0x000fe2000c101124 */
[----:B------:R-:W-:Y:S05]  /*9010*/  EXIT ;  /* 0x000000000000794d */ /* 0x000fea0003800000 */
.L_x_24875:
        /* <DEDUP_REMOVED lines=12> */
.L_x_24881:
[----:B------:R-:W-:Y:S01]  /*90e0*/  IMAD.MOV.U32 R0, RZ, RZ, 0x7f ;  /* 0x0000007fff007424 */ /* 0x000fe200078e00ff */
[----:B------:R-:W-:-:S04]  /*90f0*/  ISETP.GT.U32.AND P0, PT, R4, 0x7f800000, PT ;  /* 0x7f8000000400780c */ /* 0x000fc80003f04070 */
[----:B------:R-:W-:-:S09]  /*9100*/  SEL R0, R0, 0x7c, P0 ;  /* 0x0000007c00007807 */ /* 0x000fd20000000000 */
.L_x_24882:
[----:B------:R-:W-:Y:S05]  /*9110*/  BSYNC.RECONVERGENT B0 ;  /* 0x0000000000007941 */ /* 0x000fea0003800200 */
.L_x_24880:
[----:B------:R-:W-:-:S04]  /*9120*/  SHF.R.U32.HI R5, RZ, 0x18, R5 ;  /* 0x00000018ff057819 */ /* 0x000fc80000011605 */
[----:B------:R-:W-:-:S05]  /*9130*/  LOP3.LUT R5, R0, 0x80, R5, 0xf8, !PT ;  /* 0x0000008000057812 */ /* 0x000fca00078ef805 */
[----:B------:R-:W-:Y:S01]  /*9140*/  STG.E.U8 desc[UR36][R2.64], R5 ;  /* 0x0000000502007986 */ /* 0x000fe2000c101124 */
[----:B------:R-:W-:Y:S05]  /*9150*/  EXIT ;  /* 0x000000000000794d */ /* 0x000fea0003800000 */
.L_x_24874:
[----:B------:R-:W-:Y:S01]  /*9160*/  STG.E.U16 desc[UR36][R2.64], R18 ;  /* 0x0000001202007986 */ /* 0x000fe2000c101524 */
[----:B------:R-:W-:Y:S05]  /*9170*/  EXIT ;  /* 0x000000000000794d */ /* 0x000fea0003800000 */
.L_x_24883:
        /* <DEDUP_REMOVED lines=16> */
.L_x_31249:


//--------------------- .text._ZN2at6native18elementwise_kernelILi128ELi4EZNS0_22gpu_kernel_impl_nocastINS0_13BUnaryFunctorIN3c108BFloat16ES5_S5_ZZZNS0_21nextafter_kernel_cudaERNS_18TensorIteratorBaseEENKUlvE_clEvENKUlvE1_clEvEUlS5_S5_E_EEEEvS7_RKT_EUliE_EEviT1_ --------------------------
	.section	.text._ZN2at6native18elementwise_kernelILi128ELi4EZNS0_22gpu_kernel_impl_nocastINS0_13BUnaryFunctorIN3c108BFloat16ES5_S5_ZZZNS0_21nextafter_kernel_cudaERNS_18TensorIteratorBaseEENKUlvE_clEvENKUlvE1_clEvEUlS5_S5_E_EEEEvS7_RKT_EUliE_EEviT1_,"ax",@progbits
	.align	128
        .global         _ZN2at6native18elementwise_kernelILi128ELi4EZNS0_22gpu_kernel_impl_nocastINS0_13BUnaryFunctorIN3c108BFloat16ES5_S5_ZZZNS0_21nextafter_kernel_cudaERNS_18TensorIteratorBaseEENKUlvE_clEvENKUlvE1_clEvEUlS5_S5_E_EEEEvS7_RKT_EUliE_EEviT1_
        .type           _ZN2at6native18elementwise_kernelILi128ELi4EZNS0_22gpu_kernel_impl_nocastINS0_13BUnaryFunctorIN3c108BFloat16ES5_S5_ZZZNS0_21nextafter_kernel_cudaERNS_18TensorIteratorBaseEENKUlvE_clEvENKUlvE1_clEvEUlS5_S5_E_EEEEvS7_RKT_EUliE_EEviT1_,@function
        .size           _ZN2at6native18elementwise_kernelILi128ELi4EZNS0_22gpu_kernel_impl_nocastINS0_13BUnaryFunctorIN3c108BFloat16ES5_S5_ZZZNS0_21nextafter_kernel_cudaERNS_18TensorIteratorBaseEENKUlvE_clEvENKUlvE1_clEvEUlS5_S5_E_EEEEvS7_RKT_EUliE_EEviT1_,(.L_x_31250 - _ZN2at6native18elementwise_kernelILi128ELi4EZNS0_22gpu_kernel_impl_nocastINS0_13BUnaryFunctorIN3c108BFloat16ES5_S5_ZZZNS0_21nextafter_kernel_cudaERNS_18TensorIteratorBaseEENKUlvE_clEvENKUlvE1_clEvEUlS5_S5_E_EEEEvS7_RKT_EUliE_EEviT1_)
        .other          _ZN2at6native18elementwise_kernelILi128ELi4EZNS0_22gpu_kernel_impl_nocastINS0_13BUnaryFunctorIN3c108BFloat16ES5_S5_ZZZNS0_21nextafter_kernel_cudaERNS_18TensorIteratorBaseEENKUlvE_clEvENKUlvE1_clEvEUlS5_S5_E_EEEEvS7_RKT_EUliE_EEviT1_,@"STO_CUDA_ENTRY STV_DEFAULT"
_ZN2at6native18elementwise_kernelILi128ELi4EZNS0_22gpu_kernel_impl_nocastINS0_13BUnaryFunctorIN3c108BFloat16ES5_S5_ZZZNS0_21nextafter_kernel_cudaERNS_18TensorIteratorBaseEENKUlvE_clEvENKUlvE1_clEvEUlS5_S5_E_EEEEvS7_RKT_EUliE_EEviT1_:
.text._ZN2at6native18elementwise_kernelILi128ELi4EZNS0_22gpu_kernel_impl_nocastINS0_13BUnaryFunctorIN3c108BFloat16ES5_S5_ZZZNS0_21nextafter_kernel_cudaERNS_18TensorIteratorBaseEENKUlvE_clEvENKUlvE1_clEvEUlS5_S5_E_EEEEvS7_RKT_EUliE_EEviT1_:
        /* <DEDUP_REMOVED lines=22> */
[----:B------:R-:W-:-:S04]  /*0160*/  SHF.L.U32 R7, R0, 0x10, RZ ;  /* 0x0000001000077819 */ /* 0x000fc800000006ff */
[----:B------:R-:W-:Y:S01]  /*0170*/  FSETP.NAN.FTZ.AND P1, PT, R7, R7, PT ;  /* 0x000000070700720b */ /* 0x000fe20003f38000 */
[----:B--2---:R-:W-:-:S05]  /*0180*/  IMAD.U32 R2, R4, 0x10000, RZ ;  /* 0x0001000004027824 */ /* 0x004fca00078e00ff */
        /* <DEDUP_REMOVED lines=12> */
.L_x_24889:
[----:B------:R-:W-:-:S05]  /*0250*/  FADD.FTZ R2, R2, R7 ;  /* 0x0000000702027221 */ /* 0x000fca0000010000 */
[----:B------:R-:W-:-:S07]  /*0260*/  F2FP.BF16.F32.PACK_AB R2, RZ, R2 ;  /* 0x00000002ff02723e */ /* 0x000fce00000010ff */
.L_x_24890:
        /* <DEDUP_REMOVED lines=23> */
.L_x_24892:
[----:B------:R-:W-:-:S05]  /*03e0*/  FADD.FTZ R2, R7, R2 ;  /* 0x0000000207027221 */ /* 0x000fca0000010000 */
[----:B------:R-:W-:-:S07]  /*03f0*/  F2FP.BF16.F32.PACK_AB R2, RZ, R2 ;  /* 0x00000002ff02723e */ /* 0x000fce00000010ff */
.L_x_24893:
[----:B------:R-:W0:Y:S01]  /*0400*/  LDC.64 R4, c[0x0][0x580] ;  /* 0x00016000ff047b82 */ /* 0x000e220000000a00 */
[----:B------:R-:W-:Y:S01]  /*0410*/  VIADD R3, R3, 0x80 ;  /* 0x0000008003037836 */ /* 0x000fe20000000000 */
[----:B0-----:R0:W-:Y:S06]  /*0420*/  STG.E.U16 desc[UR6][R4.64], R2 ;  /* 0x0000000204007986 */ /* 0x0011ec000c101506 */
.L_x_24888:
[----:B------:R-:W-:-:S13]  /*0430*/  ISETP.GE.AND P0, PT, R3, UR4, PT ;  /* 0x0000000403007c0c */ /* 0x000fda000bf06270 */
[----:B------:R-:W-:Y:S05]  /*0440*/  @P0 BREAK.RELIABLE B1 ;  /* 0x0000000000010942 */ /* 0x000fea0003800100 */
[----:B------:R-:W-:Y:S05]  /*0450*/  @P0 BRA `(.L_x_24891) ;  /* 0x00000000005c0947 */ /* 0x000fea0003800000 */
[----:B------:R-:W-:Y:S05]  /*0460*/  BSYNC.RELIABLE B1 ;  /* 0x0000000000017941 */ /* 0x000fea0003800100 */
.L_x_24887:
        /* <DEDUP_REMOVED lines=17> */
.L_x_24894:
[----:B------:R-:W-:-:S05]  /*0580*/  FADD.FTZ R2, R7, R2 ;  /* 0x0000000207027221 */ /* 0x000fca0000010000 */
[----:B------:R-:W-:-:S07]  /*0590*/  F2FP.BF16.F32.PACK_AB R2, RZ, R2 ;  /* 0x00000002ff02723e */ /* 0x000fce00000010ff */
.L_x_24895:
[----:B------:R-:W0:Y:S01]  /*05a0*/  LDC.64 R4, c[0x0][0x580] ;  /* 0x00016000ff047b82 */ /* 0x000e220000000a00 */
[----:B------:R-:W-:Y:S01]  /*05b0*/  VIADD R3, R3, 0x80 ;  /* 0x0000008003037836 */ /* 0x000fe20000000000 */
[----:B0-----:R1:W-:Y:S06]  /*05c0*/  STG.E.U16 desc[UR6][R4.64], R2 ;  /* 0x0000000204007986 */ /* 0x0013ec000c101506 */
.L_x_24891:
[----:B------:R-:W-:Y:S05]  /*05d0*/  BSYNC.RECONVERGENT B0 ;  /* 0x0000000000007941 */ /* 0x000fea0003800200 */
.L_x_24886:
[----:B------:R-:W-:Y:S05]  /*05e0*/  WARPSYNC.ALL ;  /* 0x0000000000007948 */ /* 0x000fea0003800000 */
[----:B------:R-:W-:-:S13]  /*05f0*/  ISETP.GE.AND P0, PT, R3, UR4, PT ;  /* 0x0000000403007c0c */ /* 0x000fda000bf06270 */
[----:B------:R-:W-:Y:S05]  /*0600*/  @P0 EXIT ;  /* 0x000000000000094d */ /* 0x000fea0003800000 */
[----:B01----:R-:W0:Y:S02]  /*0610*/  LDC.64 R2, c[0x0][0x588] ;  /* 0x00016200ff027b82 */ /* 0x003e240000000a00 */
[----:B0-----:R-:W2:Y:S01]  /*0620*/  LDG.E.U16 R4, desc[UR6][R2.64] ;  /* 0x0000000602047981 */ /* 0x001ea2000c1e1500 */
[----:B------:R-:W-:-:S04]  /*0630*/  SHF.L.U32 R6, R0, 0x10, RZ ;  /* 0x0000001000067819 */ /* 0x000fc800000006ff */
[----:B------:R-:W-:Y:S01]  /*0640*/  FSETP.NAN.FTZ.AND P1, PT, R6, R6, PT ;  /* 0x000000060600720b */ /* 0x000fe20003f38000 */
[----:B--2---:R-:W-:-:S05]  /*0650*/  IMAD.U32 R5, R4, 0x10000, RZ ;  /* 0x0001000004057824 */ /* 0x004fca00078e00ff */
[----:B------:R-:W-:-:S04]  /*0660*/  FSETP.NAN.FTZ.AND P0, PT, R5, R5, PT ;  /* 0x000000050500720b */ /* 0x000fc80003f18000 */
[----:B------:R-:W-:-:S13]  /*0670*/  PLOP3.LUT P0, PT, P0, P1, PT, 0xf8, 0x8f ;  /* 0x00000000008f781c */ /* 0x000fda0000703f70 */
[----:B------:R-:W-:Y:S05]  /*0680*/  @P0 BRA `(.L_x_24896) ;  /* 0x00000000002c0947 */ /* 0x000fea0003800000 */
[----:B------:R-:W0:Y:S01]  /*0690*/  LDC.64 R2, c[0x0][0x580] ;  /* 0x00016000ff027b82 */ /* 0x000e220000000a00 */
[C---:B------:R-:W-:Y:S02]  /*06a0*/  PRMT R6, R4.reuse, 0x9910, RZ ;  /* 0x0000991004067816 */ /* 0x040fe400000000ff */
[C---:B------:R-:W-:Y:S02]  /*06b0*/  LOP3.LUT P0, RZ, R4.reuse, 0x7fff, RZ, 0xc0, !PT ;  /* 0x00007fff04ff7812 */ /* 0x040fe4000780c0ff */
[----:B------:R-:W-:Y:S01]  /*06c0*/  IADD3 R5, PT, PT, R4, -0x1, RZ ;  /* 0xffffffff04057810 */ /* 0x000fe20007ffe0ff */
[----:B------:R-:W-:Y:S01]  /*06d0*/  IMAD.MOV.U32 R4, RZ, RZ, R6 ;  /* 0x000000ffff047224 */ /* 0x000fe200078e0006 */
[C---:B------:R-:W-:Y:S02]  /*06e0*/  PRMT R7, R0.reuse, 0x9910, RZ ;  /* 0x0000991000077816 */ /* 0x040fe400000000ff */
[----:B------:R-:W-:Y:S02]  /*06f0*/  SEL R5, R0, R5, !P0 ;  /* 0x0000000500057207 */ /* 0x000fe40004000000 */
[----:B------:R-:W-:-:S04]  /*0700*/  ISETP.NE.AND P0, PT, R4, R7, PT ;  /* 0x000000070400720c */ /* 0x000fc80003f05270 */
[----:B------:R-:W-:-:S05]  /*0710*/  SEL R5, R0, R5, !P0 ;  /* 0x0000000500057207 */ /* 0x000fca0004000000 */
[----:B0-----:R-:W-:Y:S01]  /*0720*/  STG.E.U16 desc[UR6][R2.64], R5 ;  /* 0x0000000502007986 */ /* 0x001fe2000c101506 */
[----:B------:R-:W-:Y:S05]  /*0730*/  EXIT ;  /* 0x000000000000794d */ /* 0x000fea0003800000 */
.L_x_24896:
[----:B------:R-:W0:Y:S01]  /*0740*/  LDC.64 R2, c[0x0][0x580] ;  /* 0x00016000ff027b82 */ /* 0x000e220000000a00 */
[----:B------:R-:W-:-:S05]  /*0750*/  FADD.FTZ R5, R6, R5 ;  /* 0x0000000506057221 */ /* 0x000fca0000010000 */
[----:B------:R-:W-:-:S05]  /*0760*/  F2FP.BF16.F32.PACK_AB R5, RZ, R5 ;  /* 0x00000005ff05723e */ /* 0x000fca00000010ff */
[----:B0-----:R-:W-:Y:S01]  /*0770*/  STG.E.U16 desc[UR6][R2.64], R5 ;  /* 0x0000000502007986 */ /* 0x001fe2000c101506 */
[----:B------:R-:W-:Y:S05]  /*0780*/  EXIT ;  /* 0x000000000000794d */ /* 0x000fea0003800000 */
.L_x_24885:
        /* <DEDUP_REMOVED lines=31> */
.L_x_24900:
[----:B------:R-:W-:-:S05]  /*0980*/  FADD.FTZ R2, R9, R2 ;  /* 0x0000000209027221 */ /* 0x000fca0000010000 */
[----:B------:R-:W-:-:S04]  /*0990*/  F2FP.BF16.F32.PACK_AB R2, RZ, R2 ;  /* 0x00000002ff02723e */ /* 0x000fc800000010ff */
[----:B------:R-:W-:-:S07]  /*09a0*/  PRMT R9, R2, 0x7610, R9 ;  /* 0x0000761002097816 */ /* 0x000fce0000000009 */
.L_x_24901:
        /* <DEDUP_REMOVED lines=9> */
[----:B------:R-:W-:Y:S02]  /*0a40*/  FSETP.NAN.FTZ.AND P1, PT, R9, R9, PT ;  /* 0x000000090900720b */ /* 0x000fe40003f38000 */
[----:B--2---:R-:W-:-:S04]  /*0a50*/  SHF.L.U32 R2, R7, 0x10, RZ ;  /* 0x0000001007027819 */ /* 0x004fc800000006ff */
        /* <DEDUP_REMOVED lines=21> */
.L_x_24903:
[----:B------:R-:W-:-:S05]  /*0bb0*/  FADD.FTZ R2, R9, R2 ;  /* 0x0000000209027221 */ /* 0x000fca0000010000 */
[----:B------:R-:W-:-:S04]  /*0bc0*/  F2FP.BF16.F32.PACK_AB R2, RZ, R2 ;  /* 0x00000002ff02723e */ /* 0x000fc800000010ff */
[----:B------:R-:W-:-:S07]  /*0bd0*/  PRMT R9, R2, 0x7610, R9 ;  /* 0x0000761002097816 */ /* 0x000fce0000000009 */
.L_x_24904:
[----:B------:R-:W0:Y:S01]  /*0be0*/  LDC.64 R6, c[0x0][0x580] ;  /* 0x00016000ff067b82 */ /* 0x000e220000000a00 */
[----:B------:R-:W-:Y:S01]  /*0bf0*/  VIADD R3, R3, 0x80 ;  /* 0x0000008003037836 */ /* 0x000fe20000000000 */
[----:B0-----:R0:W-:Y:S06]  /*0c00*/  STG.E.U16 desc[UR6][R6.64], R9 ;  /* 0x0000000906007986 */ /* 0x0011ec000c101506 */
.L_x_24899:
[----:B------:R-:W-:-:S13]  /*0c10*/  ISETP.GE.AND P0, PT, R3, UR4, PT ;  /* 0x0000000403007c0c */ /* 0x000fda000bf06270 */
[----:B------:R-:W-:Y:S05]  /*0c20*/  @P0 BREAK.RELIABLE B1 ;  /* 0x0000000000010942 */ /* 0x000fea0003800100 */
[----:B------:R-:W-:Y:S05]  /*0c30*/  @P0 BRA `(.L_x_24902) ;  /* 0x0000000000840947 */ /* 0x000fea0003800000 */
[----:B------:R-:W-:Y:S05]  /*0c40*/  BSYNC.RELIABLE B1 ;  /* 0x0000000000017941 */ /* 0x000fea0003800100 */
.L_x_24898:
        /* <DEDUP_REMOVED lines=26> */
.L_x_24905:
[----:B------:R-:W-:-:S05]  /*0df0*/  FADD.FTZ R2, R9, R2 ;  /* 0x0000000209027221 */ /* 0x000fca0000010000 */
[----:B------:R-:W-:-:S04]  /*0e00*/  F2FP.BF16.F32.PACK_AB R2, RZ, R2 ;  /* 0x00000002ff02723e */ /* 0x000fc800000010ff */
[----:B------:R-:W-:-:S07]  /*0e10*/  PRMT R9, R2, 0x7610, R9 ;  /* 0x0000761002097816 */ /* 0x000fce0000000009 */
.L_x_24906:
[----:B------:R-:W0:Y:S01]  /*0e20*/  LDC.64 R6, c[0x0][0x580] ;  /* 0x00016000ff067b82 */ /* 0x000e220000000a00 */
[----:B------:R-:W-:Y:S01]  /*0e30*/  VIADD R3, R3, 0x80 ;  /* 0x0000008003037836 */ /* 0x000fe20000000000 */
[----:B0-----:R1:W-:Y:S06]  /*0e40*/  STG.E.U16 desc[UR6][R6.64], R9 ;  /* 0x0000000906007986 */ /* 0x0013ec000c101506 */
.L_x_24902:
[----:B------:R-:W-:Y:S05]  /*0e50*/  BSYNC.RECONVERGENT B0 ;  /* 0x0000000000007941 */ /* 0x000fea0003800200 */
.L_x_24897:
[----:B------:R-:W-:Y:S05]  /*0e60*/  WARPSYNC.ALL ;  /* 0x0000000000007948 */ /* 0x000fea0003800000 */
[----:B------:R-:W-:-:S13]  /*0e70*/  ISETP.GE.AND P0, PT, R3, UR4, PT ;  /* 0x0000000403007c0c */ /* 0x000fda000bf06270 */
[----:B------:R-:W-:Y:S05]  /*0e80*/  @P0 EXIT ;  /* 0x000000000000094d */ /* 0x000fea0003800000 */
[----:B------:R-:W2:Y:S02]  /*0e90*/  LDC.64 R2, c[0x0][0x588] ;  /* 0x00016200ff027b82 */ /* 0x000ea40000000a00 */
[----:B--2---:R-:W2:Y:S01]  /*0ea0*/  LDG.E.U16 R3, desc[UR6][R2.64] ;  /* 0x0000000602037981 */ /* 0x004ea2000c1e1500 */
[----:B01----:R-:W-:-:S04]  /*0eb0*/  SHF.L.U32 R7, R0, 0x10, RZ ;  /* 0x0000001000077819 */ /* 0x003fc800000006ff */
        /* <DEDUP_REMOVED lines=23> */
.L_x_24907:
[----:B------:R-:W-:-:S05]  /*1030*/  FADD.FTZ R6, R7, R6 ;  /* 0x0000000607067221 */ /* 0x000fca0000010000 */
[----:B------:R-:W-:-:S04]  /*1040*/  F2FP.BF16.F32.PACK_AB R6, RZ, R6 ;  /* 0x00000006ff06723e */ /* 0x000fc800000010ff */
[----:B------:R-:W-:-:S07]  /*1050*/  PRMT R7, R6, 0x7610, R7 ;  /* 0x0000761006077816 */ /* 0x000fce0000000007 */
.L_x_24908:
[----:B------:R-:W0:Y:S02]  /*1060*/  LDC.64 R2, c[0x0][0x580] ;  /* 0x00016000ff027b82 */ /* 0x000e240000000a00 */
[----:B0-----:R-:W-:Y:S01]  /*1070*/  STG.E.U16 desc[UR6][R2.64], R7 ;  /* 0x0000000702007986 */ /* 0x001fe2000c101506 */
[----:B------:R-:W-:Y:S05]  /*1080*/  EXIT ;  /* 0x000000000000794d */ /* 0x000fea0003800000 */
.L_x_24884:
        /* <DEDUP_REMOVED lines=308> */
.L_x_24913:
[----:B------:R-:W0:Y:S02]  /*23d0*/  LDCU.64 UR8, c[0x0][0x588] ;  /* 0x0000b100ff0877ac */ /* 0x000e240008000a00 */
[----:B0-----:R-:W-:-:S04]  /*23e0*/  IADD3 R6, P0, PT, R6, UR8, RZ ;  /* 0x0000000806067c10 */ /* 0x001fc8000ff1e0ff */
[----:B------:R-:W-:Y:S01]  /*23f0*/  IADD3.X R7, PT, PT, RZ, UR9, RZ, P0, !PT ;  /* 0x00000009ff077c10 */ /* 0x000fe200087fe4ff */
[----:B------:R-:W-:Y:S01]  /*2400*/  IMAD.U32 R10, R0, 0x10000, RZ ;  /* 0x00010000000a7824 */ /* 0x000fe200078e00ff */
[----:B------:R-:W0:Y:S04]  /*2410*/  LDCU.64 UR8, c[0x0][0x580] ;  /* 0x0000b000ff0877ac */ /* 0x000e280008000a00 */
[----:B------:R-:W2:Y:S01]  /*2420*/  LDG.E.U16 R7, desc[UR6][R6.64] ;  /* 0x0000000606077981 */ /* 0x000ea2000c1e1500 */
[----:B------:R-:W-:Y:S02]  /*2430*/  FSETP.NAN.FTZ.AND P1, PT, R10, R10, PT ;  /* 0x0000000a0a00720b */ /* 0x000fe40003f38000 */
[----:B------:R-:W-:Y:S02]  /*2440*/  IADD3 R3, PT, PT, R3, 0x80, RZ ;  /* 0x0000008003037810 */ /* 0x000fe40007ffe0ff */
[----:B--2---:R-:W-:-:S04]  /*2450*/  SHF.L.U32 R9, R7, 0x10, RZ ;  /* 0x0000001007097819 */ /* 0x004fc800000006ff */
        /* <DEDUP_REMOVED lines=9> */
[----:B------:R-:W-:Y:S02]  /*24f0*/  @P0 F2FP.BF16.F32.PACK_AB R8, RZ, R6 ;  /* 0x00000006ff08023e */ /* 0x000fe400000010ff */
[----:B0-----:R-:W-:Y:S02]  /*2500*/  IADD3 R6, P2, PT, R5, UR8, RZ ;  /* 0x0000000805067c10 */ /* 0x001fe4000ff5e0ff */
[----:B------:R-:W-:-:S03]  /*2510*/  @!P0 SEL R5, R0, R7, !P1 ;  /* 0x0000000700058207 */ /* 0x000fc60004800000 */
[----:B------:R-:W-:Y:S01]  /*2520*/  IMAD.X R7, RZ, RZ, UR9, P2 ;  /* 0x00000009ff077e24 */ /* 0x000fe200090e06ff */
[----:B------:R-:W-:Y:S02]  /*2530*/  @P0 PRMT R5, R8, 0x7610, R5 ;  /* 0x0000761008050816 */ /* 0x000fe40000000005 */
        /* <DEDUP_REMOVED lines=302> */
.L_x_24915:
        /* <DEDUP_REMOVED lines=22> */
[----:B------:R-:W-:-:S05]  /*3980*/  @P0 PRMT R5, R8, 0x7610, R5 ;  /* 0x0000761008050816 */ /* 0x000fca0000000005 */
[----:B------:R0:W-:Y:S02]  /*3990*/  STG.E.U16 desc[UR6][R6.64], R5 ;  /* 0x0000000506007986 */ /* 0x0001e4000c101506 */
.L_x_24912:
[----:B------:R-:W-:-:S13]  /*39a0*/  ISETP.GE.AND P0, PT, R3, UR4, PT ;  /* 0x0000000403007c0c */ /* 0x000fda000bf06270 */
[----:B------:R-:W-:Y:S05]  /*39b0*/  @P0 BREAK.RELIABLE B1 ;  /* 0x0000000000010942 */ /* 0x000fea0003800100 */
[----:B------:R-:W-:Y:S05]  /*39c0*/  @P0 BRA `(.L_x_24914) ;  /* 0x00000014000c0947 */ /* 0x000fea0003800000 */
[----:B------:R-:W-:Y:S05]  /*39d0*/  BSYNC.RELIABLE B1 ;  /* 0x0000000000017941 */ /* 0x000fea0003800100 */
.L_x_24911:
        /* <DEDUP_REMOVED lines=298> */
.L_x_24916:
        /* <DEDUP_REMOVED lines=24> */
.L_x_24914:
[----:B------:R-:W-:Y:S05]  /*4e00*/  BSYNC.RECONVERGENT B0 ;  /* 0x0000000000007941 */ /* 0x000fea0003800200 */
.L_x_24910:
        /* <DEDUP_REMOVED lines=301> */
.L_x_24917:
[----:B------:R-:W0:Y:S02]  /*60e0*/  LDCU.128 UR8, c[0x0][0x580] ;  /* 0x0000b000ff0877ac */ /* 0x000e240008000c00 */
[----:B0-----:R-:W-:-:S04]  /*60f0*/  IADD3 R4, P0, PT, R2, UR10, RZ ;  /* 0x0000000a02047c10 */ /* 0x001fc8000ff1e0ff */
[----:B------:R-:W-:-:S06]  /*6100*/  IADD3.X R5, PT, PT, RZ, UR11, RZ, P0, !PT ;  /* 0x0000000bff057c10 */ /* 0x000fcc00087fe4ff */
[----:B------:R-:W2:Y:S01]  /*6110*/  LDG.E.U16 R5, desc[UR6][R4.64] ;  /* 0x0000000604057981 */ /* 0x000ea2000c1e1500 */
[----:B------:R-:W-:Y:S01]  /*6120*/  IMAD.U32 R7, R0, 0x10000, RZ ;  /* 0x0001000000077824 */ /* 0x000fe200078e00ff */
[----:B------:R-:W-:-:S04]  /*6130*/  IADD3 R2, P1, PT, R3, UR8, RZ ;  /* 0x0000000803027c10 */ /* 0x000fc8000ff3e0ff */
[----:B------:R-:W-:Y:S02]  /*6140*/  FSETP.NAN.FTZ.AND P2, PT, R7, R7, PT ;  /* 0x000000070700720b */ /* 0x000fe40003f58000 */
[----:B------:R-:W-:Y:S02]  /*6150*/  IADD3.X R3, PT, PT, RZ, UR9, RZ, P1, !PT ;  /* 0x00000009ff037c10 */ /* 0x000fe40008ffe4ff */
[----:B--2---:R-:W-:-:S04]  /*6160*/  SHF.L.U32 R6, R5, 0x10, RZ ;  /* 0x0000001005067819 */ /* 0x004fc800000006ff */
[----:B------:R-:W-:-:S04]  /*6170*/  FSETP.NAN.FTZ.AND P0, PT, R6, R6, PT ;  /* 0x000000060600720b */ /* 0x000fc80003f18000 */
[----:B------:R-:W-:-:S13]  /*6180*/  PLOP3.LUT P0, PT, P0, P2, PT, 0xf8, 0x8f ;  /* 0x00000000008f781c */ /* 0x000fda0000705f70 */
[----:B------:R-:W-:Y:S05]  /*6190*/  @P0 BRA `(.L_x_24918) ;  /* 0x0000000000240947 */ /* 0x000fea0003800000 */
[C---:B------:R-:W-:Y:S02]  /*61a0*/  PRMT R4, R5.reuse, 0x9910, RZ ;  /* 0x0000991005047816 */ /* 0x040fe400000000ff */
[C---:B------:R-:W-:Y:S01]  /*61b0*/  LOP3.LUT P0, RZ, R5.reuse, 0x7fff, RZ, 0xc0, !PT ;  /* 0x00007fff05ff7812 */ /* 0x040fe2000780c0ff */
[----:B------:R-:W-:Y:S01]  /*61c0*/  VIADD R5, R5, 0xffffffff ;  /* 0xffffffff05057836 */ /* 0x000fe20000000000 */
[----:B------:R-:W-:-:S04]  /*61d0*/  PRMT R7, R0, 0x9910, RZ ;  /* 0x0000991000077816 */ /* 0x000fc800000000ff */
[----:B------:R-:W-:Y:S02]  /*61e0*/  SEL R5, R0, R5, !P0 ;  /* 0x0000000500057207 */ /* 0x000fe40004000000 */
[----:B------:R-:W-:-:S04]  /*61f0*/  ISETP.NE.AND P0, PT, R4, R7, PT ;  /* 0x000000070400720c */ /* 0x000fc80003f05270 */
[----:B------:R-:W-:-:S05]  /*6200*/  SEL R5, R0, R5, !P0 ;  /* 0x0000000500057207 */ /* 0x000fca0004000000 */
[----:B------:R-:W-:Y:S01]  /*6210*/  STG.E.U16 desc[UR6][R2.64], R5 ;  /* 0x0000000502007986 */ /* 0x000fe2000c101506 */
[----:B------:R-:W-:Y:S05]  /*6220*/  EXIT ;  /* 0x000000000000794d */ /* 0x000fea0003800000 */
.L_x_24918:
[----:B------:R-:W-:-:S05]  /*6230*/  FADD.FTZ R0, R7, R6 ;  /* 0x0000000607007221 */ /* 0x000fca0000010000 */
[----:B------:R-:W-:-:S05]  /*6240*/  F2FP.BF16.F32.PACK_AB R0, RZ, R0 ;  /* 0x00000000ff00723e */ /* 0x000fca00000010ff */
[----:B------:R-:W-:Y:S01]  /*6250*/  STG.E.U16 desc[UR6][R2.64], R0 ;  /* 0x0000000002007986 */ /* 0x000fe2000c101506 */
[----:B------:R-:W-:Y:S05]  /*6260*/  EXIT ;  /* 0x000000000000794d */ /* 0x000fea0003800000 */
.L_x_24909:
        /* <DEDUP_REMOVED lines=305> */
.L_x_24922:
[----:B------:R-:W0:Y:S02]  /*7580*/  LDCU.64 UR8, c[0x0][0x588] ;  /* 0x0000b100ff0877ac */ /* 0x000e240008000a00 */
[----:B0-----:R-:W-:-:S04]  /*7590*/  IADD3 R8, P0, PT, R8, UR8, RZ ;  /* 0x0000000808087c10 */ /* 0x001fc8000ff1e0ff */
[----:B------:R-:W-:-:S06]  /*75a0*/  IADD3.X R9, PT, PT, RZ, UR9, RZ, P0, !PT ;  /* 0x00000009ff097c10 */ /* 0x000fcc00087fe4ff */
[----:B------:R-:W2:Y:S01]  /*75b0*/  LDG.E.U16 R9, desc[UR6][R8.64] ;  /* 0x0000000608097981 */ /* 0x000ea2000c1e1500 */
[----:B------:R-:W-:Y:S01]  /*75c0*/  IMAD.U32 R11, R0, 0x10000, RZ ;  /* 0x00010000000b7824 */ /* 0x000fe200078e00ff */
[----:B------:R-:W-:Y:S04]  /*75d0*/  BSSY.RECONVERGENT B2, `(.L_x_24923) ;  /* 0x0000019000027945 */ /* 0x000fe80003800200 */
[----:B------:R-:W-:Y:S02]  /*75e0*/  FSETP.NAN.FTZ.AND P1, PT, R11, R11, PT ;  /* 0x0000000b0b00720b */ /* 0x000fe40003f38000 */
[----:B--2---:R-:W-:-:S04]  /*75f0*/  SHF.L.U32 R10, R9, 0x10, RZ ;  /* 0x00000010090a7819 */ /* 0x004fc800000006ff */
        /* <DEDUP_REMOVED lines=19> */
[----:B------:R-:W-:-:S04]  /*7730*/  @P1 SEL R8, R8, 0xffff, !P2 ;  /* 0x0000ffff08081807 */ /* 0x000fc80005000000 */
[----:B------:R-:W-:-:S04]  /*7740*/  @P1 IADD3 R8, PT, PT, R9, R8, RZ ;  /* 0x0000000809081210 */ /* 0x000fc80007ffe0ff */
[----:B------:R-:W-:-:S07]  /*7750*/  @P1 PRMT R11, R8, 0x7610, R11 ;  /* 0x00007610080b1816 */ /* 0x000fce000000000b */
.L_x_24924:
[----:B------:R-:W-:Y:S05]  /*7760*/  BSYNC.RECONVERGENT B2 ;  /* 0x0000000000027941 */ /* 0x000fea0003800200 */
.L_x_24923:
[----:B------:R-:W0:Y:S01]  /*7770*/  LDCU.64 UR8, c[0x0][0x580] ;  /* 0x0000b000ff0877ac */ /* 0x000e220008000a00 */
[----:B------:R-:W-:Y:S01]  /*7780*/  VIADD R3, R3, 0x80 ;  /* 0x0000008003037836 */ /* 0x000fe20000000000 */
[----:B0-----:R-:W-:-:S04]  /*7790*/  IADD3 R8, P0, PT, R7, UR8, RZ ;  /* 0x0000000807087c10 */ /* 0x001fc8000ff1e0ff */
[----:B------:R-:W-:Y:S02]  /*77a0*/  IADD3.X R9, PT, PT, RZ, UR9, RZ, P0, !PT ;  /* 0x00000009ff097c10 */ /* 0x000fe400087fe4ff */
        /* <DEDUP_REMOVED lines=302> */
.L_x_24926:
[----:B------:R-:W0:Y:S02]  /*8a90*/  LDCU.64 UR8, c[0x0][0x588] ;  /* 0x0000b100ff0877ac */ /* 0x000e240008000a00 */
[----:B0-----:R-:W-:-:S04]  /*8aa0*/  IADD3 R8, P0, PT, R8, UR8, RZ ;  /* 0x0000000808087c10 */ /* 0x001fc8000ff1e0ff */
[----:B------:R-:W-:-:S06]  /*8ab0*/  IADD3.X R9, PT, PT, RZ, UR9, RZ, P0, !PT ;  /* 0x00000009ff097c10 */ /* 0x000fcc00087fe4ff */
[----:B------:R-:W2:Y:S01]  /*8ac0*/  LDG.E.U16 R9, desc[UR6][R8.64] ;  /* 0x0000000608097981 */ /* 0x000ea2000c1e1500 */
[----:B------:R-:W-:Y:S01]  /*8ad0*/  SHF.L.U32 R11, R0, 0x10, RZ ;  /* 0x00000010000b7819 */ /* 0x000fe200000006ff */
[----:B------:R-:W-:Y:S03]  /*8ae0*/  BSSY.RECONVERGENT B2, `(.L_x_24927) ;  /* 0x000001b000027945 */ /* 0x000fe60003800200 */
        /* <DEDUP_REMOVED lines=23> */
.L_x_24928:
[----:B------:R-:W-:-:S05]  /*8c60*/  FADD.FTZ R8, R11, R10 ;  /* 0x0000000a0b087221 */ /* 0x000fca0000010000 */
[----:B------:R-:W-:-:S04]  /*8c70*/  F2FP.BF16.F32.PACK_AB R8, RZ, R8 ;  /* 0x00000008ff08723e */ /* 0x000fc800000010ff */
[----:B------:R-:W-:-:S07]  /*8c80*/  PRMT R11, R8, 0x7610, R11 ;  /* 0x00007610080b7816 */ /* 0x000fce000000000b */
.L_x_24929:
[----:B------:R-:W-:Y:S05]  /*8c90*/  BSYNC.RECONVERGENT B2 ;  /* 0x0000000000027941 */ /* 0x000fea0003800200 */
.L_x_24927:
[----:B------:R-:W0:Y:S01]  /*8ca0*/  LDCU.64 UR8, c[0x0][0x580] ;  /* 0x0000b000ff0877ac */ /* 0x000e220008000a00 */
[----:B------:R-:W-:Y:S02]  /*8cb0*/  IADD3 R3, PT, PT, R3, 0x80, RZ ;  /* 0x0000008003037810 */ /* 0x000fe40007ffe0ff */
[----:B0-----:R-:W-:-:S04]  /*8cc0*/  IADD3 R8, P0, PT, R7, UR8, RZ ;  /* 0x0000000807087c10 */ /* 0x001fc8000ff1e0ff */
[----:B------:R-:W-:-:S05]  /*8cd0*/  IADD3.X R9, PT, PT, RZ, UR9, RZ, P0, !PT ;  /* 0x00000009ff097c10 */ /* 0x000fca00087fe4ff */
[----:B------:R0:W-:Y:S04]  /*8ce0*/  STG.E.U16 desc[UR6][R8.64], R11 ;  /* 0x0000000b08007986 */ /* 0x0001e8000c101506 */
.L_x_24921:
[----:B------:R-:W-:-:S13]  /*8cf0*/  ISETP.GE.AND P0, PT, R3, UR4, PT ;  /* 0x0000000403007c0c */ /* 0x000fda000bf06270 */
[----:B------:R-:W-:Y:S05]  /*8d00*/  @P0 BREAK.RELIABLE B0 ;  /* 0x0000000000000942 */ /* 0x000fea0003800100 */
[----:B------:R-:W-:Y:S05]  /*8d10*/  @P0 BRA `(.L_x_24925) ;  /* 0x0000001400440947 */ /* 0x000fea0003800000 */
[----:B------:R-:W-:Y:S05]  /*8d20*/  BSYNC.RELIABLE B0 ;  /* 0x0000000000007941 */ /* 0x000fea0003800100 */
.L_x_24920:
        /* <DEDUP_REMOVED lines=298> */
.L_x_24930:
[----:B------:R-:W0:Y:S02]  /*9fd0*/  LDCU.64 UR8, c[0x0][0x588] ;  /* 0x0000b100ff0877ac */ /* 0x000e240008000a00 */
[----:B0-----:R-:W-:-:S05]  /*9fe0*/  IADD3 R8, P0, PT, R8, UR8, RZ ;  /* 0x0000000808087c10 */ /* 0x001fca000ff1e0ff */
[----:B------:R-:W-:-:S06]  /*9ff0*/  IMAD.X R9, RZ, RZ, UR9, P0 ;  /* 0x00000009ff097e24 */ /* 0x000fcc00080e06ff */
[----:B------:R-:W2:Y:S01]  /*a000*/  LDG.E.U16 R9, desc[UR6][R8.64] ;  /* 0x0000000608097981 */ /* 0x000ea2000c1e1500 */
[----:B------:R-:W-:Y:S01]  /*a010*/  SHF.L.U32 R11, R0, 0x10, RZ ;  /* 0x00000010000b7819 */ /* 0x000fe200000006ff */
[----:B------:R-:W-:Y:S03]  /*a020*/  BSSY.RECONVERGENT B2, `(.L_x_24931) ;  /* 0x000001b000027945 */ /* 0x000fe60003800200 */
        /* <DEDUP_REMOVED lines=23> */
.L_x_24932:
[----:B------:R-:W-:-:S05]  /*a1a0*/  FADD.FTZ R8, R11, R10 ;  /* 0x0000000a0b087221 */ /* 0x000fca0000010000 */
[----:B------:R-:W-:-:S04]  /*a1b0*/  F2FP.BF16.F32.PACK_AB R8, RZ, R8 ;  /* 0x00000008ff08723e */ /* 0x000fc800000010ff */
[----:B------:R-:W-:-:S07]  /*a1c0*/  PRMT R11, R8, 0x7610, R11 ;  /* 0x00007610080b7816 */ /* 0x000fce000000000b */
.L_x_24933:
[----:B------:R-:W-:Y:S05]  /*a1d0*/  BSYNC.RECONVERGENT B2 ;  /* 0x0000000000027941 */ /* 0x000fea0003800200 */
.L_x_24931:
[----:B------:R-:W0:Y:S01]  /*a1e0*/  LDCU.64 UR8, c[0x0][0x580] ;  /* 0x0000b000ff0877ac */ /* 0x000e220008000a00 */
[----:B------:R-:W-:Y:S02]  /*a1f0*/  IADD3 R3, PT, PT, R3, 0x80, RZ ;  /* 0x0000008003037810 */ /* 0x000fe40007ffe0ff */
[----:B0-----:R-:W-:-:S05]  /*a200*/  IADD3 R8, P0, PT, R7, UR8, RZ ;  /* 0x0000000807087c10 */ /* 0x001fca000ff1e0ff */
[----:B------:R-:W-:-:S05]  /*a210*/  IMAD.X R9, RZ, RZ, UR9, P0 ;  /* 0x00000009ff097e24 */ /* 0x000fca00080e06ff */
[----:B------:R1:W-:Y:S03]  /*a220*/  STG.E.U16 desc[UR6][R8.64], R11 ;  /* 0x0000000b08007986 */ /* 0x0003e6000c101506 */
.L_x_24925:
[----:B------:R-:W-:Y:S05]  /*a230*/  BSYNC.RECONVERGENT B1 ;  /* 0x0000000000017941 */ /* 0x000fea0003800200 */
.L_x_24919:
        /* <DEDUP_REMOVED lines=301> */
.L_x_24934:
[----:B------:R-:W0:Y:S02]  /*b510*/  LDCU.128 UR8, c[0x0][0x580] ;  /* 0x0000b000ff0877ac */ /* 0x000e240008000c00 */
[----:B0-----:R-:W-:-:S04]  /*b520*/  IADD3 R6, P0, PT, R2, UR10, RZ ;  /* 0x0000000a02067c10 */ /* 0x001fc8000ff1e0ff */
[----:B------:R-:W-:-:S05]  /*b530*/  IADD3.X R7, PT, PT, RZ, UR11, RZ, P0, !PT ;  /* 0x0000000bff077c10 */ /* 0x000fca00087fe4ff */
[----:B------:R-:W2:Y:S01]  /*b540*/  LDG.E.U16 R9, desc[UR6][R6.64] ;  /* 0x0000000606097981 */ /* 0x000ea2000c1e1500 */
[----:B------:R-:W-:Y:S01]  /*b550*/  IMAD.U32 R11, R0, 0x10000, RZ ;  /* 0x00010000000b7824 */ /* 0x000fe200078e00ff */
[----:B------:R-:W-:Y:S01]  /*b560*/  IADD3 R2, P1, PT, R3, UR8, RZ ;  /* 0x0000000803027c10 */ /* 0x000fe2000ff3e0ff */
[----:B------:R-:W-:Y:S03]  /*b570*/  BSSY.RECONVERGENT B1, `(.L_x_24935) ;  /* 0x000001c000017945 */ /* 0x000fe60003800200 */
[----:B------:R-:W-:Y:S02]  /*b580*/  FSETP.NAN.FTZ.AND P2, PT, R11, R11, PT ;  /* 0x0000000b0b00720b */ /* 0x000fe40003f58000 */
[----:B------:R-:W-:Y:S02]  /*b590*/  IADD3.X R3, PT, PT, RZ, UR9, RZ, P1, !PT ;  /* 0x00000009ff037c10 */ /* 0x000fe40008ffe4ff */
        /* <DEDUP_REMOVED lines=22> */
.L_x_24936:
[----:B------:R-:W-:-:S05]  /*b700*/  FADD.FTZ R0, R11, R8 ;  /* 0x000000080b007221 */ /* 0x000fca0000010000 */
[----:B------:R-:W-:-:S04]  /*b710*/  F2FP.BF16.F32.PACK_AB R0, RZ, R0 ;  /* 0x00000000ff00723e */ /* 0x000fc800000010ff */
[----:B------:R-:W-:-:S07]  /*b720*/  PRMT R7, R0, 0x7610, R7 ;  /* 0x0000761000077816 */ /* 0x000fce0000000007 */
.L_x_24937:
[----:B------:R-:W-:Y:S05]  /*b730*/  BSYNC.RECONVERGENT B1 ;  /* 0x0000000000017941 */ /* 0x000fea0003800200 */
.L_x_24935:
[----:B------:R-:W-:Y:S01]  /*b740*/  STG.E.U16 desc[UR6][R2.64], R7 ;  /* 0x0000000702007986 */ /* 0x000fe2000c101506 */
[----:B------:R-:W-:Y:S05]  /*b750*/  EXIT ;  /* 0x000000000000794d */ /* 0x000fea0003800000 */
.L_x_24938:
        /* <DEDUP_REMOVED lines=10> */
.L_x_31250:


//--------------------- .text._ZN2at6native27unrolled_elementwise_kernelINS0_13BUnaryFunctorIN3c108BFloat16ES4_S4_ZZZNS0_21nextafter_kernel_cudaERNS_18TensorIteratorBaseEENKUlvE_clEvENKUlvE1_clEvEUlS4_S4_E_EESt5arrayIPcLm2EELi4E23TrivialOffsetCalculatorILi1EjESF_NS0_6memory15LoadWithoutCastENSG_16StoreWithoutCastEEEviT_T0_T2_T3_T4_T5_ --------------------------
	.section	.text._ZN2at6native27unrolled_elementwise_kernelINS0_13BUnaryFunctorIN3c108BFloat16ES4_S4_ZZZNS0_21nextafter_kernel_cudaERNS_18TensorIteratorBaseEENKUlvE_clEvENKUlvE1_clEvEUlS4_S4_E_EESt5arrayIPcLm2EELi4E23TrivialOffsetCalculatorILi1EjESF_NS0_6memory15LoadWithoutCastENSG_16StoreWithoutCastEEEviT_T0_T2_T3_T4_T5_,"ax",@progbits
	.align	128
        .global         _ZN2at6native27unrolled_elementwise_kernelINS0_13BUnaryFunctorIN3c108BFloat16ES4_S4_ZZZNS0_21nextafter_kernel_cudaERNS_18TensorIteratorBaseEENKUlvE_clEvENKUlvE1_clEvEUlS4_S4_E_EESt5arrayIPcLm2EELi4E23TrivialOffsetCalculatorILi1EjESF_NS0_6memory15LoadWithoutCastENSG_16StoreWithoutCastEEEviT_T0_T2_T3_T4_T5_
        .type           _ZN2at6native27unrolled_elementwise_kernelINS0_13BUnaryFunctorIN3c108BFloat16ES4_S4_ZZZNS0_21nextafter_kernel_cudaERNS_18TensorIteratorBaseEENKUlvE_clEvENKUlvE1_clEvEUlS4_S4_E_EESt5arrayIPcLm2EELi4E23TrivialOffsetCalculatorILi1EjESF_NS0_6memory15LoadWithoutCastENSG_16StoreWithoutCastEEEviT_T0_T2_T3_T4_T5_,@function
        .size           _ZN2at6native27unrolled_elementwise_kernelINS0_13BUnaryFunctorIN3c108BFloat16ES4_S4_ZZZNS0_21nextafter_kernel_cudaERNS_18TensorIteratorBaseEENKUlvE_clEvENKUlvE1_clEvEUlS4_S4_E_EESt5arrayIPcLm2EELi4E23TrivialOffsetCalculatorILi1EjESF_NS0_6memory15LoadWithoutCastENSG_16StoreWithoutCastEEEviT_T0_T2_T3_T4_T5_,(.L_x_31251 - _ZN2at6native27unrolled_elementwise_kernelINS0_13BUnaryFunctorIN3c108BFloat16ES4_S4_ZZZNS0_21nextafter_kernel_cudaERNS_18TensorIteratorBaseEENKUlvE_clEvENKUlvE1_clEvEUlS4_S4_E_EESt5arrayIPcLm2EELi4E23TrivialOffsetCalculatorILi1EjESF_NS0_6memory15LoadWithoutCastENSG_16StoreWithoutCastEEEviT_T0_T2_T3_T4_T5_)
        .other          _ZN2at6native27unrolled_elementwise_kernelINS0_13BUnaryFunctorIN3c108BFloat16ES4_S4_ZZZNS0_21nextafter_kernel_cudaERNS_18TensorIteratorBaseEENKUlvE_clEvENKUlvE1_clEvEUlS4_S4_E_EESt5arrayIPcLm2EELi4E23TrivialOffsetCalculatorILi1EjESF_NS0_6memory15LoadWithoutCastENSG_16StoreWithoutCastEEEviT_T0_T2_T3_T4_T5_,@"STO_CUDA_ENTRY STV_DEFAULT"
_ZN2at6native27unrolled_elementwise_kernelINS0_13BUnaryFunctorIN3c108BFloat16ES4_S4_ZZZNS0_21nextafter_kernel_cudaERNS_18TensorIteratorBaseEENKUlvE_clEvENKUlvE1_clEvEUlS4_S4_E_EESt5arrayIPcLm2EELi4E23TrivialOffsetCalculatorILi1EjESF_NS0_6memory15LoadWithoutCastENSG_16StoreWithoutCastEEEviT_T0_T2_T3_T4_T5_:
.text._ZN2at6native27unrolled_elementwise_kernelINS0_13BUnaryFunctorIN3c108BFloat16ES4_S4_ZZZNS0_21nextafter_kernel_cudaERNS_18TensorIteratorBaseEENKUlvE_clEvENKUlvE1_clEvEUlS4_S4_E_EESt5arrayIPcLm2EELi4E23TrivialOffsetCalculatorILi1EjESF_NS0_6memory15LoadWithoutCastENSG_16StoreWithoutCastEEEviT_T0_T2_T3_T4_T5_:
        /* <DEDUP_REMOVED lines=57> */
[----:B------:R-:W-:Y:S02]  /*0390*/  @P0 F2FP.BF16.F32.PACK_AB R4, RZ, R4 ;  /* 0x00000004ff04023e */ /* 0x000fe400000010ff */
[----:B------:R-:W-:Y:S02]  /*03a0*/  @!P0 SEL R13, R8, R13, !P5 ;  /* 0x0000000d080d8207 */ /* 0x000fe40006800000 */
[----:B------:R-:W-:-:S04]  /*03b0*/  @!P0 ISETP.NE.AND P5, PT, R10, R9, PT ;  /* 0x000000090a00820c */ /* 0x000fc80003fa5270 */
[----:B------:R-:W-:-:S04]  /*03c0*/  @!P0 SEL R13, R8, R13, !P5 ;  /* 0x0000000d080d8207 */ /* 0x000fc80006800000 */
[----:B------:R-:W-:-:S04]  /*03d0*/  @!P0 PRMT R9, R13, 0x7610, R9 ;  /* 0x000076100d098816 */ /* 0x000fc80000000009 */
[----:B------:R-:W-:-:S07]  /*03e0*/  @P0 PRMT R9, R4, 0x7610, R9 ;  /* 0x0000761004090816 */ /* 0x000fce0000000009 */
.L_x_24942:
[----:B------:R-:W-:Y:S05]  /*03f0*/  BSYNC.RECONVERGENT B1 ;  /* 0x0000000000017941 */ /* 0x000fea0003800200 */
.L_x_24941:
        /* <DEDUP_REMOVED lines=18> */
.L_x_24944:
[----:B------:R-:W-:Y:S05]  /*0520*/  BSYNC.RECONVERGENT B1 ;  /* 0x0000000000017941 */ /* 0x000fea0003800200 */
.L_x_24943:
        /* <DEDUP_REMOVED lines=18> */
.L_x_24946:
[----:B------:R-:W-:Y:S05]  /*0650*/  BSYNC.RECONVERGENT B1 ;  /* 0x0000000000017941 */ /* 0x000fea0003800200 */
.L_x_24945:
[----:B------:R-:W-:Y:S05]  /*0660*/  @P2 BRA `(.L_x_24947) ;  /* 0x00000008002c2947 */ /* 0x000fea0003800000 */
[----:B-----5:R-:W-:Y:S02]  /*0670*/  IMAD.U32 R10, R6, 0x10000, RZ ;  /* 0x00010000060a7824 */ /* 0x020fe400078e00ff */
[----:B------:R-:W-:-:S03]  /*0680*/  IMAD.U32 R13, R8, 0x10000, RZ ;  /* 0x00010000080d7824 */ /* 0x000fc600078e00ff */
        /* <DEDUP_REMOVED lines=12> */
[----:B------:R-:W-:-:S04]  /*0750*/  @P0 F2FP.BF16.F32.PACK_AB R6, RZ, R6 ;  /* 0x00000006ff06023e */ /* 0x000fc800000010ff */
[----:B------:R-:W-:Y:S01]  /*0760*/  @P0 PRMT R7, R6, 0x7610, R7 ;  /* 0x0000761006070816 */ /* 0x000fe20000000007 */
[----:B------:R-:W-:Y:S06]  /*0770*/  BRA `(.L_x_24947) ;  /* 0x0000000400e87947 */ /* 0x000fec0003800000 */
.L_x_24940:
[----:B------:R-:W-:Y:S01]  /*0780*/  ISETP.GE.AND P3, PT, R3, R2, PT ;  /* 0x000000020300720c */ /* 0x000fe20003f66270 */
[----:B------:R-:W-:Y:S01]  /*0790*/  BSSY.RECONVERGENT B1, `(.L_x_24948) ;  /* 0x000001d000017945 */ /* 0x000fe20003800200 */
[----:B------:R-:W-:-:S04]  /*07a0*/  LOP3.LUT R12, R8, 0x8000, RZ, 0xc0, !PT ;  /* 0x00008000080c7812 */ /* 0x000fc800078ec0ff */
        /* <DEDUP_REMOVED lines=27> */
.L_x_24949:
[----:B------:R-:W-:Y:S05]  /*0960*/  BSYNC.RECONVERGENT B1 ;  /* 0x0000000000017941 */ /* 0x000fea0003800200 */
.L_x_24948:
        /* <DEDUP_REMOVED lines=27> */
.L_x_24952:
[----:B------:R-:W-:-:S05]  /*0b20*/  FADD.FTZ R4, R13, R4 ;  /* 0x000000040d047221 */ /* 0x000fca0000010000 */
[----:B------:R-:W-:-:S07]  /*0b30*/  F2FP.BF16.F32.PACK_AB R4, RZ, R4 ;  /* 0x00000004ff04723e */ /* 0x000fce00000010ff */
.L_x_24951:
[----:B------:R-:W-:Y:S05]  /*0b40*/  BSYNC.RECONVERGENT B1 ;  /* 0x0000000000017941 */ /* 0x000fea0003800200 */
.L_x_24950:
[----:B-----5:R-:W-:Y:S01]  /*0b50*/  VIADD R11, R3, 0x100 ;  /* 0x00000100030b7836 */ /* 0x020fe20000000000 */
        /* <DEDUP_REMOVED lines=27> */
.L_x_24955:
[----:B------:R-:W-:-:S05]  /*0d10*/  FADD.FTZ R7, R14, R11 ;  /* 0x0000000b0e077221 */ /* 0x000fca0000010000 */
[----:B------:R-:W-:-:S04]  /*0d20*/  F2FP.BF16.F32.PACK_AB R7, RZ, R7 ;  /* 0x00000007ff07723e */ /* 0x000fc800000010ff */
[----:B------:R-:W-:-:S07]  /*0d30*/  PRMT R11, R7, 0x7610, R11 ;  /* 0x00007610070b7816 */ /* 0x000fce000000000b */
.L_x_24954:
[----:B------:R-:W-:Y:S05]  /*0d40*/  BSYNC.RECONVERGENT B1 ;  /* 0x0000000000017941 */ /* 0x000fea0003800200 */
.L_x_24953:
[----:B------:R-:W-:-:S05]  /*0d50*/  VIADD R7, R3, 0x180 ;  /* 0x0000018003077836 */ /* 0x000fca0000000000 */
        /* <DEDUP_REMOVED lines=25> */
.L_x_24956:
[----:B------:R-:W-:-:S05]  /*0ef0*/  FADD.FTZ R6, R14, R7 ;  /* 0x000000070e067221 */ /* 0x000fca0000010000 */
[----:B------:R-:W-:-:S04]  /*0f00*/  F2FP.BF16.F32.PACK_AB R6, RZ, R6 ;  /* 0x00000006ff06723e */ /* 0x000fc800000010ff */
[----:B------:R-:W-:-:S07]  /*0f10*/  PRMT R7, R6, 0x7610, R7 ;  /* 0x0000761006077816 */ /* 0x000fce0000000007 */
.L_x_24947:
[----:B------:R-:W-:Y:S05]  /*0f20*/  BSYNC.RECONVERGENT B0 ;  /* 0x0000000000007941 */ /* 0x000fea0003800200 */
.L_x_24939:
        /* <DEDUP_REMOVED lines=18> */
.L_x_24958:
[----:B------:R-:W-:Y:S05]  /*1050*/  BSYNC.RECONVERGENT B0 ;  /* 0x0000000000007941 */ /* 0x000fea0003800200 */
.L_x_24957:
[----:B------:R-:W-:-:S13]  /*1060*/  ISETP.GE.AND P0, PT, R3, R2, PT ;  /* 0x000000020300720c */ /* 0x000fda0003f06270 */
[----:B------:R-:W-:Y:S05]  /*1070*/  @P0 EXIT ;  /* 0x000000000000094d */ /* 0x000fea0003800000 */
[----:B-1----:R-:W1:Y:S01]  /*1080*/  LDC.64 R4, c[0x0][0x388] ;  /* 0x0000e200ff047b82 */ /* 0x002e620000000a00 */
[----:B------:R-:W-:-:S04]  /*1090*/  IMAD R3, R0, 0x200, R3 ;  /* 0x0000020000037824 */ /* 0x000fc800078e0203 */
[----:B-1----:R-:W-:-:S05]  /*10a0*/  IMAD.WIDE.U32 R2, R3, 0x2, R4 ;  /* 0x0000000203027825 */ /* 0x002fca00078e0004 */
[----:B------:R-:W-:Y:S01]  /*10b0*/  STG.E.U16 desc[UR4][R2.64], R7 ;  /* 0x0000000702007986 */ /* 0x000fe2000c101504 */
[----:B------:R-:W-:Y:S05]  /*10c0*/  EXIT ;  /* 0x000000000000794d */ /* 0x000fea0003800000 */
.L_x_24959:
        /* <DEDUP_REMOVED lines=11> */
.L_x_31251:


//--------------------- .text._ZN2at6native29vectorized_elementwise_kernelILi2ENS0_13BUnaryFunctorIN3c108BFloat16ES4_S4_ZZZNS0_21nextafter_kernel_cudaERNS_18TensorIteratorBaseEENKUlvE_clEvENKUlvE1_clEvEUlS4_S4_E_EESt5arrayIPcLm2EEEEviT0_T1_ --------------------------
	.section	.text._ZN2at6native29vectorized_elementwise_kernelILi2ENS0_13BUnaryFunctorIN3c108BFloat16ES4_S4_ZZZNS0_21nextafter_kernel_cudaERNS_18TensorIteratorBaseEENKUlvE_clEvENKUlvE1_clEvEUlS4_S4_E_EESt5arrayIPcLm2EEEEviT0_T1_,"ax",@progbits
	.align	128
        .global         _ZN2at6native29vectorized_elementwise_kernelILi2ENS0_13BUnaryFunctorIN3c108BFloat16ES4_S4_ZZZNS0_21nextafter_kernel_cudaERNS_18TensorIteratorBaseEENKUlvE_clEvENKUlvE1_clEvEUlS4_S4_E_EESt5arrayIPcLm2EEEEviT0_T1_
        .type           _ZN2at6native29vectorized_elementwise_kernelILi2ENS0_13BUnaryFunctorIN3c108BFloat16ES4_S4_ZZZNS0_21nextafter_kernel_cudaERNS_18TensorIteratorBaseEENKUlvE_clEvENKUlvE1_clEvEUlS4_S4_E_EESt5arrayIPcLm2EEEEviT0_T1_,@function
        .size           _ZN2at6native29vectorized_elementwise_kernelILi2ENS0_13BUnaryFunctorIN3c108BFloat16ES4_S4_ZZZNS0_21nextafter_kernel_cudaERNS_18TensorIteratorBaseEENKUlvE_clEvENKUlvE1_clEvEUlS4_S4_E_EESt5arrayIPcLm2EEEEviT0_T1_,(.L_x_31252 - _ZN2at6native29vectorized_elementwise_kernelILi2ENS0_13BUnaryFunctorIN3c108BFloat16ES4_S4_ZZZNS0_21nextafter_kernel_cudaERNS_18TensorIteratorBaseEENKUlvE_clEvENKUlvE1_clEvEUlS4_S4_E_EESt5arrayIPcLm2EEEEviT0_T1_)
        .other          _ZN2at6native29vectorized_elementwise_kernelILi2ENS0_13BUnaryFunctorIN3c108BFloat16ES4_S4_ZZZNS0_21nextafter_kernel_cudaERNS_18TensorIteratorBaseEENKUlvE_clEvENKUlvE1_clEvEUlS4_S4_E_EESt5arrayIPcLm2EEEEviT0_T1_,@"STO_CUDA_ENTRY STV_DEFAULT"
_ZN2at6native29vectorized_elementwise_kernelILi2ENS0_13BUnaryFunctorIN3c108BFloat16ES4_S4_ZZZNS0_21nextafter_kernel_cudaERNS_18TensorIteratorBaseEENKUlvE_clEvENKUlvE1_clEvEUlS4_S4_E_EESt5arrayIPcLm2EEEEviT0_T1_:
.text._ZN2at6native29vectorized_elementwise_kernelILi2ENS0_13BUnaryFunctorIN3c108BFloat16ES4_S4_ZZZNS0_21nextafter_kernel_cudaERNS_18TensorIteratorBaseEENKUlvE_clEvENKUlvE1_clEvEUlS4_S4_E_EESt5arrayIPcLm2EEEEviT0_T1_:
        /* <DEDUP_REMOVED lines=94> */
.L_x_24964:
[----:B------:R-:W-:Y:S05]  /*05e0*/  BSYNC.RECONVERGENT B1 ;  /* 0x0000000000017941 */ /* 0x000fea0003800200 */
.L_x_24963:
[-C--:B------:R-:W-:Y:S01]  /*05f0*/  ISETP.GE.U32.AND P0, PT, R10, R17.reuse, PT ;  /* 0x000000110a00720c */ /* 0x080fe20003f06070 */
[----:B------:R-:W-:Y:S01]  /*0600*/  BSSY.RECONVERGENT B1, `(.L_x_24965) ;  /* 0x0000014000017945 */ /* 0x000fe20003800200 */
[----:B------:R-:W-:Y:S01]  /*0610*/  ISETP.GE.U32.AND P1, PT, R4, R17, PT ;  /* 0x000000110400720c */ /* 0x000fe20003f26070 */
[----:B------:R-:W-:-:S10]  /*0620*/  VIADD R4, R18, 0x280 ;  /* 0x0000028012047836 */ /* 0x000fd40000000000 */
        /* <DEDUP_REMOVED lines=17> */
.L_x_24966:
[----:B------:R-:W-:Y:S05]  /*0740*/  BSYNC.RECONVERGENT B1 ;  /* 0x0000000000017941 */ /* 0x000fea0003800200 */
.L_x_24965:
[----:B------:R-:W-:Y:S01]  /*0750*/  BSSY.RECONVERGENT B1, `(.L_x_24967) ;  /* 0x0000014000017945 */ /* 0x000fe20003800200 */
[----:B------:R-:W-:Y:S01]  /*0760*/  ISETP.GE.U32.AND P5, PT, R4, R17, PT ;  /* 0x000000110400720c */ /* 0x000fe20003fa6070 */
[----:B------:R-:W-:Y:S02]  /*0770*/  VIADD R6, R18, 0x300 ;  /* 0x0000030012067836 */ /* 0x000fe40000000000 */
[----:B------:R-:W-:Y:S10]  /*0780*/  @P4 BRA `(.L_x_24968) ;  /* 0x0000000000404947 */ /* 0x000ff40003800000 */
[----:B-----5:R-:W-:Y:S02]  /*0790*/  IMAD.U32 R5, R22, 0x10000, RZ ;  /* 0x0001000016057824 */ /* 0x020fe400078e00ff */
[----:B------:R-:W-:-:S03]  /*07a0*/  IMAD.U32 R8, R0, 0x10000, RZ ;  /* 0x0001000000087824 */ /* 0x000fc600078e00ff */
        /* <DEDUP_REMOVED lines=11> */
[----:B------:R-:W-:Y:S02]  /*0860*/  @P0 F2FP.BF16.F32.PACK_AB R5, RZ, R4 ;  /* 0x00000004ff05023e */ /* 0x000fe400000010ff */
[----:B------:R-:W-:-:S04]  /*0870*/  @!P0 PRMT R4, R3, 0x7610, R4 ;  /* 0x0000761003048816 */ /* 0x000fc80000000004 */
[----:B------:R-:W-:-:S07]  /*0880*/  @P0 PRMT R4, R5, 0x7610, R4 ;  /* 0x0000761005040816 */ /* 0x000fce0000000004 */
.L_x_24968:
[----:B------:R-:W-:Y:S05]  /*0890*/  BSYNC.RECONVERGENT B1 ;  /* 0x0000000000017941 */ /* 0x000fea0003800200 */
.L_x_24967:
        /* <DEDUP_REMOVED lines=20> */
.L_x_24970:
[----:B------:R-:W-:Y:S05]  /*09e0*/  BSYNC.RECONVERGENT B1 ;  /* 0x0000000000017941 */ /* 0x000fea0003800200 */
.L_x_24969:
[----:B------:R-:W-:Y:S01]  /*09f0*/  BSSY.RECONVERGENT B1, `(.L_x_24971) ;  /* 0x0000013000017945 */ /* 0x000fe20003800200 */
[----:B------:R-:W-:-:S03]  /*0a00*/  ISETP.GE.U32.AND P3, PT, R6, R17, PT ;  /* 0x000000110600720c */ /* 0x000fc60003f66070 */
        /* <DEDUP_REMOVED lines=17> */
.L_x_24972:
[----:B------:R-:W-:Y:S05]  /*0b20*/  BSYNC.RECONVERGENT B1 ;  /* 0x0000000000017941 */ /* 0x000fea0003800200 */
.L_x_24971:
        /* <DEDUP_REMOVED lines=18> */
.L_x_24974:
[----:B------:R-:W-:Y:S05]  /*0c50*/  BSYNC.RECONVERGENT B1 ;  /* 0x0000000000017941 */ /* 0x000fea0003800200 */
.L_x_24973:
        /* <DEDUP_REMOVED lines=18> */
.L_x_24976:
[----:B------:R-:W-:Y:S05]  /*0d80*/  BSYNC.RECONVERGENT B1 ;  /* 0x0000000000017941 */ /* 0x000fea0003800200 */
.L_x_24975:
        /* <DEDUP_REMOVED lines=16> */
[----:B------:R-:W-:Y:S01]  /*0e90*/  @P0 PRMT R5, R0, 0x7610, R5 ;  /* 0x0000761000050816 */ /* 0x000fe20000000005 */
[----:B------:R-:W-:Y:S06]  /*0ea0*/  BRA `(.L_x_24977) ;  /* 0x0000000c00e07947 */ /* 0x000fec0003800000 */
.L_x_24962:
[----:B------:R-:W-:Y:S01]  /*0eb0*/  ISETP.GE.U32.AND P2, PT, R18, R17, PT ;  /* 0x000000111200720c */ /* 0x000fe20003f46070 */
        /* <DEDUP_REMOVED lines=29> */
.L_x_24979:
[----:B------:R-:W-:Y:S05]  /*1090*/  BSYNC.RECONVERGENT B1 ;  /* 0x0000000000017941 */ /* 0x000fea0003800200 */
.L_x_24978:
        /* <DEDUP_REMOVED lines=27> */
.L_x_24982:
[----:B------:R-:W-:-:S05]  /*1250*/  FADD.FTZ R2, R3, R2 ;  /* 0x0000000203027221 */ /* 0x000fca0000010000 */
[----:B------:R-:W-:-:S07]  /*1260*/  F2FP.BF16.F32.PACK_AB R2, RZ, R2 ;  /* 0x00000002ff02723e */ /* 0x000fce00000010ff */
.L_x_24981:
[----:B------:R-:W-:Y:S05]  /*1270*/  BSYNC.RECONVERGENT B1 ;  /* 0x0000000000017941 */ /* 0x000fea0003800200 */
.L_x_24980:
        /* <DEDUP_REMOVED lines=28> */
.L_x_24985:
[----:B------:R-:W-:-:S05]  /*1440*/  FADD.FTZ R3, R4, R3 ;  /* 0x0000000304037221 */ /* 0x000fca0000010000 */
[----:B------:R-:W-:-:S04]  /*1450*/  F2FP.BF16.F32.PACK_AB R3, RZ, R3 ;  /* 0x00000003ff03723e */ /* 0x000fc800000010ff */
[----:B------:R-:W-:-:S07]  /*1460*/  PRMT R4, R3, 0x7610, R4 ;  /* 0x0000761003047816 */ /* 0x000fce0000000004 */
.L_x_24984:
[----:B------:R-:W-:Y:S05]  /*1470*/  BSYNC.RECONVERGENT B1 ;  /* 0x0000000000017941 */ /* 0x000fea0003800200 */
.L_x_24983:
        /* <DEDUP_REMOVED lines=28> */
.L_x_24988:
[----:B------:R-:W-:-:S05]  /*1640*/  FADD.FTZ R3, R6, R3 ;  /* 0x0000000306037221 */ /* 0x000fca0000010000 */
[----:B------:R-:W-:-:S07]  /*1650*/  F2FP.BF16.F32.PACK_AB R3, RZ, R3 ;  /* 0x00000003ff03723e */ /* 0x000fce00000010ff */
.L_x_24987:
[----:B------:R-:W-:Y:S05]  /*1660*/  BSYNC.RECONVERGENT B1 ;  /* 0x0000000000017941 */ /* 0x000fea0003800200 */
.L_x_24986:
        /* <DEDUP_REMOVED lines=27> */
.L_x_24991:
[----:B------:R-:W-:-:S05]  /*1820*/  FADD.FTZ R5, R6, R5 ;  /* 0x0000000506057221 */ /* 0x000fca0000010000 */
[----:B------:R-:W-:-:S04]  /*1830*/  F2FP.BF16.F32.PACK_AB R5, RZ, R5 ;  /* 0x00000005ff05723e */ /* 0x000fc800000010ff */
[----:B------:R-:W-:-:S07]  /*1840*/  PRMT R6, R5, 0x7610, R6 ;  /* 0x0000761005067816 */ /* 0x000fce0000000006 */
.L_x_24990:
[----:B------:R-:W-:Y:S05]  /*1850*/  BSYNC.RECONVERGENT B1 ;  /* 0x0000000000017941 */ /* 0x000fea0003800200 */
.L_x_24989:
        /* <DEDUP_REMOVED lines=28> */
.L_x_24994:
[----:B------:R-:W-:-:S05]  /*1a20*/  FADD.FTZ R5, R8, R5 ;  /* 0x0000000508057221 */ /* 0x000fca0000010000 */
[----:B------:R-:W-:-:S04]  /*1a30*/  F2FP.BF16.F32.PACK_AB R5, RZ, R5 ;  /* 0x00000005ff05723e */ /* 0x000fc800000010ff */
[----:B------:R-:W-:-:S07]  /*1a40*/  PRMT R7, R5, 0x7610, R7 ;  /* 0x0000761005077816 */ /* 0x000fce0000000007 */
.L_x_24993:
[----:B------:R-:W-:Y:S05]  /*1a50*/  BSYNC.RECONVERGENT B1 ;  /* 0x0000000000017941 */ /* 0x000fea0003800200 */
.L_x_24992:
        /* <DEDUP_REMOVED lines=27> */
.L_x_24997:
[----:B------:R-:W-:-:S05]  /*1c10*/  FADD.FTZ R5, R8, R5 ;  /* 0x0000000508057221 */ /* 0x000fca0000010000 */
[----:B------:R-:W-:-:S04]  /*1c20*/  F2FP.BF16.F32.PACK_AB R5, RZ, R5 ;  /* 0x00000005ff05723e */ /* 0x000fc800000010ff */
[----:B------:R-:W-:-:S07]  /*1c30*/  PRMT R8, R5, 0x7610, R8 ;  /* 0x0000761005087816 */ /* 0x000fce0000000008 */
.L_x_24996:
[----:B------:R-:W-:Y:S05]  /*1c40*/  BSYNC.RECONVERGENT B1 ;  /* 0x0000000000017941 */ /* 0x000fea0003800200 */
.L_x_24995:
[----:B------:R-:W-:-:S05]  /*1c50*/  VIADD R14, R18, 0x380 ;  /* 0x00000380120e7836 */ /* 0x000fca0000000000 */
        /* <DEDUP_REMOVED lines=26> */
.L_x_24998:
[----:B------:R-:W-:-:S05]  /*1e00*/  FADD.FTZ R0, R14, R5 ;  /* 0x000000050e007221 */ /* 0x000fca0000010000 */
[----:B------:R-:W-:-:S04]  /*1e10*/  F2FP.BF16.F32.PACK_AB R0, RZ, R0 ;  /* 0x00000000ff00723e */ /* 0x000fc800000010ff */
[----:B------:R-:W-:-:S07]  /*1e20*/  PRMT R5, R0, 0x7610, R5 ;  /* 0x0000761000057816 */ /* 0x000fce0000000005 */
.L_x_24977:
[----:B------:R-:W-:Y:S05]  /*1e30*/  BSYNC.RECONVERGENT B0 ;  /* 0x0000000000007941 */ /* 0x000fea0003800200 */
.L_x_24961:
        /* <DEDUP_REMOVED lines=21> */
.L_x_25001:
[----:B------:R-:W-:-:S13]  /*1f90*/  ISETP.GE.U32.AND P0, PT, R18, R17, PT ;  /* 0x000000111200720c */ /* 0x000fda0003f06070 */
[----:B------:R-:W-:Y:S05]  /*1fa0*/  @P0 BRA `(.L_x_25003) ;  /* 0x0000000000300947 */ /* 0x000fea0003800000 */
[----:B-1----:R-:W1:Y:S01]  /*1fb0*/  LDC.64 R10, c[0x0][0x388] ;  /* 0x0000e200ff0a7b82 */ /* 0x002e620000000a00 */
[----:B0-----:R-:W-:Y:S02]  /*1fc0*/  IMAD.IADD R9, R16, 0x1, R18 ;  /* 0x0000000110097824 */ /* 0x001fe400078e0212 */
[----:B------:R-:W-:Y:S02]  /*1fd0*/  VIADD R18, R18, 0x80 ;  /* 0x0000008012127836 */ /* 0x000fe40000000000 */
[----:B-1----:R-:W-:-:S05]  /*1fe0*/  IMAD.WIDE.U32 R10, R9, 0x2, R10 ;  /* 0x00000002090a7825 */ /* 0x002fca00078e000a */
[----:B------:R1:W-:Y:S02]  /*1ff0*/  STG.E.U16 desc[UR4][R10.64], R3 ;  /* 0x000000030a007986 */ /* 0x0003e4000c101504 */
.L_x_25002:
[----:B------:R-:W-:-:S13]  /*2000*/  ISETP.GE.U32.AND P0, PT, R18, R17, PT ;  /* 0x000000111200720c */ /* 0x000fda0003f06070 */
[----:B------:R-:W-:Y:S05]  /*2010*/  @P0 BRA `(.L_x_25004) ;  /* 0x0000000000340947 */ /* 0x000fea0003800000 */
[----:B01----:R-:W0:Y:S01]  /*2020*/  LDC.64 R2, c[0x0][0x388] ;  /* 0x0000e200ff027b82 */ /* 0x003e220000000a00 */
[----:B------:R-:W-:Y:S02]  /*2030*/  IMAD.IADD R9, R16, 0x1, R18 ;  /* 0x0000000110097824 */ /* 0x000fe400078e0212 */
[----:B------:R-:W-:Y:S02]  /*2040*/  VIADD R18, R18, 0x80 ;  /* 0x0000008012127836 */ /* 0x000fe40000000000 */
[----:B0-----:R-:W-:-:S05]  /*2050*/  IMAD.WIDE.U32 R2, R9, 0x2, R2 ;  /* 0x0000000209027825 */ /* 0x001fca00078e0002 */
[----:B------:R2:W-:Y:S02]  /*2060*/  STG.E.U16 desc[UR4][R2.64], R6 ;  /* 0x0000000602007986 */ /* 0x0005e4000c101504 */
.L_x_25003:
        /* <DEDUP_REMOVED lines=8> */
.L_x_25004:
[----:B------:R-:W-:Y:S05]  /*20f0*/  BSYNC.RELIABLE B1 ;  /* 0x0000000000017941 */ /* 0x000fea0003800100 */
.L_x_25000:
[----:B------:R-:W-:-:S13]  /*2100*/  ISETP.GE.U32.AND P0, PT, R18, R17, PT ;  /* 0x000000111200720c */ /* 0x000fda0003f06070 */
[----:B012---:R-:W0:Y:S01]  /*2110*/  @!P0 LDC.64 R2, c[0x0][0x388] ;  /* 0x0000e200ff028b82 */ /* 0x007e220000000a00 */
[----:B------:R-:W-:Y:S02]  /*2120*/  @!P0 IMAD.IADD R7, R16, 0x1, R18 ;  /* 0x0000000110078824 */ /* 0x000fe400078e0212 */
[----:B------:R-:W-:Y:S02]  /*2130*/  @!P0 VIADD R18, R18, 0x80 ;  /* 0x0000008012128836 */ /* 0x000fe40000000000 */
[----:B0-----:R-:W-:-:S05]  /*2140*/  @!P0 IMAD.WIDE.U32 R2, R7, 0x2, R2 ;  /* 0x0000000207028825 */ /* 0x001fca00078e0002 */
[----:B------:R3:W-:Y:S02]  /*2150*/  @!P0 STG.E.U16 desc[UR4][R2.64], R8 ;  /* 0x0000000802008986 */ /* 0x0007e4000c101504 */
.L_x_25005:
[----:B------:R-:W-:Y:S05]  /*2160*/  BSYNC.RECONVERGENT B0 ;  /* 0x0000000000007941 */ /* 0x000fea0003800200 */
.L_x_24999:
        /* <DEDUP_REMOVED lines=8> */
.L_x_24960:
        /* <DEDUP_REMOVED lines=14> */
[----:B------:R-:W-:Y:S02]  /*22d0*/  IMAD.U32 R3, R21, 0x10000, RZ ;  /* 0x0001000015037824 */ /* 0x000fe400078e00ff */
[----:B------:R-:W-:Y:S02]  /*22e0*/  IMAD.U32 R8, R0, 0x10000, RZ ;  /* 0x0001000000087824 */ /* 0x000fe400078e00ff */
[----:B------:R-:W-:Y:S01]  /*22f0*/  IMAD.U32 R27, R23, 0x10000, RZ ;  /* 0x00010000171b7824 */ /* 0x000fe200078e00ff */
[----:B------:R-:W-:Y:S01]  /*2300*/  FSETP.NAN.FTZ.AND P1, PT, R3, R3, PT ;  /* 0x000000030300720b */ /* 0x000fe20003f38000 */
[----:B------:R-:W-:Y:S01]  /*2310*/  IMAD.U32 R19, R17, 0x10000, RZ ;  /* 0x0001000011137824 */ /* 0x000fe200078e00ff */
[----:B------:R-:W-:Y:S01]  /*2320*/  FSETP.NAN.FTZ.AND P3, PT, R8, R8, PT ;  /* 0x000000080800720b */ /* 0x000fe20003f78000 */
[----:B------:R-:W-:Y:S01]  /*2330*/  IMAD.U32 R15, R13, 0x10000, RZ ;  /* 0x000100000d0f7824 */ /* 0x000fe200078e00ff */
        /* <DEDUP_REMOVED lines=19> */
[----:B------:R-:W-:Y:S01]  /*2470*/  @P1 F2FP.BF16.F32.PACK_AB R10, RZ, R3 ;  /* 0x00000003ff0a123e */ /* 0x000fe200000010ff */
[----:B------:R-:W-:Y:S01]  /*2480*/  @P2 FADD.FTZ R15, R8, R15 ;  /* 0x0000000f080f2221 */ /* 0x000fe20000010000 */
[----:B------:R-:W-:Y:S01]  /*2490*/  @!P1 ISETP.NE.AND P5, PT, R2, R21, PT ;  /* 0x000000150200920c */ /* 0x000fe20003fa5270 */
[----:B------:R-:W-:Y:S01]  /*24a0*/  IMAD.U32 R21, R11, 0x10000, RZ ;  /* 0x000100000b157824 */ /* 0x000fe200078e00ff */
        /* <DEDUP_REMOVED lines=12> */
[----:B------:R-:W-:Y:S02]  /*2570*/  @!P4 SEL R23, R0, R23, !P6 ;  /* 0x000000170017c207 */ /* 0x000fe40007000000 */
[----:B------:R-:W-:Y:S02]  /*2580*/  @!P0 ISETP.NE.AND P5, PT, R2, R25, PT ;  /* 0x000000190200820c */ /* 0x000fe40003fa5270 */
[----:B------:R-:W-:Y:S02]  /*2590*/  FSETP.NAN.FTZ.AND P1, PT, R21, R21, PT ;  /* 0x000000151500720b */ /* 0x000fe40003f38000 */
[----:B------:R-:W-:Y:S01]  /*25a0*/  @!P4 PRMT R2, R23, 0x7610, R2 ;  /* 0x000076101702c816 */ /* 0x000fe20000000002 */
[C---:B------:R-:W-:Y:S01]  /*25b0*/  @!P0 VIADD R23, R17.reuse, 0xffffffff ;  /* 0xffffffff11178836 */ /* 0x040fe20000000000 */
[C---:B------:R-:W-:Y:S02]  /*25c0*/  @!P0 LOP3.LUT P6, RZ, R17.reuse, 0x7fff, RZ, 0xc0, !PT ;  /* 0x00007fff11ff8812 */ /* 0x040fe400078cc0ff */
[----:B------:R-:W-:Y:S01]  /*25d0*/  @!P2 PRMT R6, R17, 0xbb32, RZ ;  /* 0x0000bb321106a816 */ /* 0x000fe200000000ff */
[----:B------:R-:W-:Y:S01]  /*25e0*/  IMAD.U32 R17, R9, 0x10000, RZ ;  /* 0x0001000009117824 */ /* 0x000fe200078e00ff */
[----:B------:R-:W-:-:S02]  /*25f0*/  @P4 F2FP.BF16.F32.PACK_AB R10, RZ, R27 ;  /* 0x0000001bff0a423e */ /* 0x000fc400000010ff */
[----:B------:R-:W-:Y:S02]  /*2600*/  PLOP3.LUT P1, PT, P1, P3, PT, 0xf8, 0x8f ;  /* 0x00000000008f781c */ /* 0x000fe40000f27f70 */
[C---:B------:R-:W-:Y:S02]  /*2610*/  @!P2 PRMT R27, R0.reuse, 0x9910, RZ ;  /* 0x00009910001ba816 */ /* 0x040fe400000000ff */
[----:B------:R-:W-:Y:S01]  /*2620*/  @!P0 SEL R25, R0, R23, !P6 ;  /* 0x0000001700198207 */ /* 0x000fe20007000000 */
[----:B------:R-:W-:Y:S01]  /*2630*/  IMAD.U32 R23, R7, 0x10000, RZ ;  /* 0x0001000007177824 */ /* 0x000fe200078e00ff */
[----:B------:R-:W-:Y:S02]  /*2640*/  @P4 PRMT R2, R10, 0x7610, R2 ;  /* 0x000076100a024816 */ /* 0x000fe40000000002 */
[----:B------:R-:W-:Y:S02]  /*2650*/  @!P2 ISETP.NE.AND P6, PT, R6, R27, PT ;  /* 0x0000001b0600a20c */ /* 0x000fe40003fc5270 */
[----:B------:R-:W-:-:S02]  /*2660*/  FSETP.NAN.FTZ.AND P4, PT, R17, R17, PT ;  /* 0x000000111100720b */ /* 0x000fc40003f98000 */
[----:B------:R-:W-:Y:S01]  /*2670*/  @!P0 SEL R6, R0, R25, !P5 ;  /* 0x0000001900068207 */ /* 0x000fe20006800000 */
[----:B------:R-:W-:Y:S01]  /*2680*/  @!P1 VIADD R25, R11, 0xffffffff ;  /* 0xffffffff0b199836 */ /* 0x000fe20000000000 */
[C---:B------:R-:W-:Y:S01]  /*2690*/  @!P2 LOP3.LUT P5, RZ, R13.reuse, 0x7fff, RZ, 0xc0, !PT ;  /* 0x00007fff0dffa812 */ /* 0x040fe200078ac0ff */
[----:B------:R-:W-:Y:S01]  /*26a0*/  @!P2 VIADD R13, R13, 0xffffffff ;  /* 0xffffffff0d0da836 */ /* 0x000fe20000000000 */
[----:B------:R-:W-:Y:S01]  /*26b0*/  PLOP3.LUT P4, PT, P4, P3, PT, 0xf8, 0x8f ;  /* 0x00000000008f781c */ /* 0x000fe20002787f70 */
[----:B------:R-:W-:Y:S01]  /*26c0*/  @P1 FADD.FTZ R21, R8, R21 ;  /* 0x0000001508151221 */ /* 0x000fe20000010000 */
[C---:B------:R-:W-:Y:S02]  /*26d0*/  @!P1 PRMT R27, R0.reuse, 0x9910, RZ ;  /* 0x00009910001b9816 */ /* 0x040fe400000000ff */
[----:B------:R-:W-:Y:S02]  /*26e0*/  @!P2 SEL R13, R0, R13, !P5 ;  /* 0x0000000d000da207 */ /* 0x000fe40006800000 */
[----:B------:R-:W-:-:S02]  /*26f0*/  @!P1 LOP3.LUT P5, RZ, R11, 0x7fff, RZ, 0xc0, !PT ;  /* 0x00007fff0bff9812 */ /* 0x000fc400078ac0ff */
[----:B------:R-:W-:Y:S02]  /*2700*/  @!P1 PRMT R12, R11, 0x9910, RZ ;  /* 0x000099100b0c9816 */ /* 0x000fe400000000ff */
[----:B------:R-:W-:Y:S02]  /*2710*/  @!P2 SEL R10, R0, R13, !P6 ;  /* 0x0000000d000aa207 */ /* 0x000fe40007000000 */
[----:B------:R-:W-:Y:S01]  /*2720*/  FSETP.NAN.FTZ.AND P6, PT, R23, R23, PT ;  /* 0x000000171700720b */ /* 0x000fe20003fd8000 */
[----:B------:R-:W-:Y:S01]  /*2730*/  @P4 FADD.FTZ R17, R8, R17 ;  /* 0x0000001108114221 */ /* 0x000fe20000010000 */
[----:B------:R-:W-:Y:S02]  /*2740*/  @!P1 SEL R25, R0, R25, !P5 ;  /* 0x0000001900199207 */ /* 0x000fe40006800000 */
[----:B------:R-:W-:Y:S02]  /*2750*/  @!P1 ISETP.NE.AND P5, PT, R12, R27, PT ;  /* 0x0000001b0c00920c */ /* 0x000fe40003fa5270 */
[----:B------:R-:W-:-:S02]  /*2760*/  PLOP3.LUT P6, PT, P6, P3, PT, 0xf8, 0x8f ;  /* 0x00000000008f781c */ /* 0x000fc400037c7f70 */
[----:B------:R-:W-:Y:S02]  /*2770*/  @!P4 PRMT R12, R11, 0xbb32, RZ ;  /* 0x0000bb320b0cc816 */ /* 0x000fe400000000ff */
[C---:B------:R-:W-:Y:S02]  /*2780*/  @!P1 SEL R11, R0.reuse, R25, !P5 ;  /* 0x00000019000b9207 */ /* 0x040fe40006800000 */
[C---:B------:R-:W-:Y:S01]  /*2790*/  @!P4 LOP3.LUT P5, RZ, R9.reuse, 0x7fff, RZ, 0xc0, !PT ;  /* 0x00007fff09ffc812 */ /* 0x040fe200078ac0ff */
[----:B------:R-:W-:Y:S01]  /*27a0*/  @!P4 VIADD R9, R9, 0xffffffff ;  /* 0xffffffff0909c836 */ /* 0x000fe20000000000 */
[C---:B------:R-:W-:Y:S02]  /*27b0*/  @!P4 PRMT R13, R0.reuse, 0x9910, RZ ;  /* 0x00009910000dc816 */ /* 0x040fe400000000ff */
[----:B------:R-:W-:Y:S02]  /*27c0*/  @P0 F2FP.BF16.F32.PACK_AB R19, RZ, R19 ;  /* 0x00000013ff13023e */ /* 0x000fe400000010ff */
[----:B------:R-:W-:Y:S01]  /*27d0*/  @!P4 SEL R9, R0, R9, !P5 ;  /* 0x000000090009c207 */ /* 0x000fe20006800000 */
[----:B------:R-:W-:Y:S01]  /*27e0*/  @!P6 VIADD R25, R7, 0xffffffff ;  /* 0xffffffff0719e836 */ /* 0x000fe20000000000 */
[----:B------:R-:W-:Y:S01]  /*27f0*/  @!P4 ISETP.NE.AND P5, PT, R12, R13, PT ;  /* 0x0000000d0c00c20c */ /* 0x000fe20003fa5270 */
[----:B------:R-:W-:Y:S01]  /*2800*/  IMAD.U32 R13, R5, 0x10000, RZ ;  /* 0x00010000050d7824 */ /* 0x000fe200078e00ff */
[----:B------:R-:W-:Y:S01]  /*2810*/  @!P6 PRMT R27, R0, 0x9910, RZ ;  /* 0x00009910001be816 */ /* 0x000fe200000000ff */
[----:B------:R-:W-:Y:S01]  /*2820*/  @P6 FADD.FTZ R23, R8, R23 ;  /* 0x0000001708176221 */ /* 0x000fe20000010000 */
[----:B------:R-:W-:-:S02]  /*2830*/  @!P4 SEL R9, R0, R9, !P5 ;  /* 0x000000090009c207 */ /* 0x000fc40006800000 */
[C---:B------:R-:W-:Y:S02]  /*2840*/  @!P6 LOP3.LUT P5, RZ, R7.reuse, 0x7fff, RZ, 0xc0, !PT ;  /* 0x00007fff07ffe812 */ /* 0x040fe400078ac0ff */
[----:B------:R-:W-:Y:S02]  /*2850*/  @!P6 PRMT R12, R7, 0x9910, RZ ;  /* 0x00009910070ce816 */ /* 0x000fe400000000ff */
[----:B------:R-:W-:Y:S02]  /*2860*/  @!P6 SEL R25, R0, R25, !P5 ;  /* 0x000000190019e207 */ /* 0x000fe40006800000 */
[----:B------:R-:W-:Y:S02]  /*2870*/  FSETP.NAN.FTZ.AND P5, PT, R13, R13, PT ;  /* 0x0000000d0d00720b */ /* 0x000fe40003fb8000 */
[----:B------:R-:W-:Y:S02]  /*2880*/  @P1 F2FP.BF16.F32.PACK_AB R21, RZ, R21 ;  /* 0x00000015ff15123e */ /* 0x000fe400000010ff */
[----:B------:R-:W-:-:S02]  /*2890*/  PLOP3.LUT P3, PT, P5, P3, PT, 0xf8, 0x8f ;  /* 0x00000000008f781c */ /* 0x000fc40002f67f70 */
[----:B------:R-:W-:Y:S02]  /*28a0*/  @!P6 ISETP.NE.AND P5, PT, R12, R27, PT ;  /* 0x0000001b0c00e20c */ /* 0x000fe40003fa5270 */
[----:B------:R-:W-:Y:S02]  /*28b0*/  @P4 F2FP.BF16.F32.PACK_AB R17, RZ, R17 ;  /* 0x00000011ff11423e */ /* 0x000fe400000010ff */
[----:B------:R-:W-:Y:S02]  /*28c0*/  @P6 F2FP.BF16.F32.PACK_AB R23, RZ, R23 ;  /* 0x00000017ff17623e */ /* 0x000fe400000010ff */
[----:B------:R-:W-:-:S05]  /*28d0*/  @P0 PRMT R6, R19, 0x7610, R6 ;  /* 0x0000761013060816 */ /* 0x000fca0000000006 */
[----:B------:R-:W-:Y:S01]  /*28e0*/  @!P3 PRMT R14, R0, 0x9910, RZ ;  /* 0x00009910000eb816 */ /* 0x000fe200000000ff */
[----:B------:R-:W-:Y:S01]  /*28f0*/  @P3 FADD.FTZ R8, R8, R13 ;  /* 0x0000000d08083221 */ /* 0x000fe20000010000 */
[----:B------:R-:W-:Y:S02]  /*2900*/  @!P3 PRMT R12, R7, 0xbb32, RZ ;  /* 0x0000bb32070cb816 */ /* 0x000fe400000000ff */
[----:B------:R-:W-:Y:S01]  /*2910*/  @!P6 SEL R7, R0, R25, !P5 ;  /* 0x000000190007e207 */ /* 0x000fe20006800000 */
[--C-:B------:R-:W-:Y:S01]  /*2920*/  @!P3 IMAD.MOV.U32 R25, RZ, RZ, R14.reuse ;  /* 0x000000ffff19b224 */ /* 0x100fe200078e000e */
[C---:B------:R-:W-:Y:S01]  /*2930*/  @!P3 LOP3.LUT P5, RZ, R5.reuse, 0x7fff, RZ, 0xc0, !PT ;  /* 0x00007fff05ffb812 */ /* 0x040fe200078ac0ff */
[----:B------:R-:W-:Y:S01]  /*2940*/  @!P3 VIADD R5, R5, 0xffffffff ;  /* 0xffffffff0505b836 */ /* 0x000fe20000000000 */
[----:B------:R-:W-:Y:S02]  /*2950*/  @!P4 PRMT R14, R9, 0x7610, R14 ;  /* 0x00007610090ec816 */ /* 0x000fe4000000000e */
[----:B------:R-:W-:-:S02]  /*2960*/  @P3 F2FP.BF16.F32.PACK_AB R8, RZ, R8 ;  /* 0x00000008ff08323e */ /* 0x000fc400000010ff */
[----:B------:R-:W-:Y:S02]  /*2970*/  @!P3 SEL R5, R0, R5, !P5 ;  /* 0x000000050005b207 */ /* 0x000fe40006800000 */
[----:B------:R-:W-:Y:S02]  /*2980*/  @!P3 ISETP.NE.AND P5, PT, R12, R25, PT ;  /* 0x000000190c00b20c */ /* 0x000fe40003fa5270 */
[----:B------:R-:W-:Y:S02]  /*2990*/  @P2 F2FP.BF16.F32.PACK_AB R12, RZ, R15 ;  /* 0x0000000fff0c223e */ /* 0x000fe400000010ff */
[----:B------:R-:W-:Y:S02]  /*29a0*/  @!P2 PRMT R15, R10, 0x7610, R15 ;  /* 0x000076100a0fa816 */ /* 0x000fe4000000000f */
[----:B------:R-:W-:Y:S02]  /*29b0*/  @!P3 SEL R5, R0, R5, !P5 ;  /* 0x000000050005b207 */ /* 0x000fe40006800000 */
[----:B------:R-:W-:-:S02]  /*29c0*/  @P2 PRMT R15, R12, 0x7610, R15 ;  /* 0x000076100c0f2816 */ /* 0x000fc4000000000f */
        /* <DEDUP_REMOVED lines=8> */
.L_x_25006:
[----:B------:R-:W-:Y:S01]  /*2a50*/  IMAD.U32 R3, R21, 0x10000, RZ ;  /* 0x0001000015037824 */ /* 0x000fe200078e00ff */
[C---:B------:R-:W-:Y:S01]  /*2a60*/  LOP3.LUT R10, R0.reuse, 0x8000, RZ, 0xc0, !PT ;  /* 0x00008000000a7812 */ /* 0x040fe200078ec0ff */
[----:B------:R-:W-:Y:S01]  /*2a70*/  IMAD.U32 R12, R0, 0x10000, RZ ;  /* 0x00010000000c7824 */ /* 0x000fe200078e00ff */
[----:B------:R-:W-:Y:S01]  /*2a80*/  BSSY.RECONVERGENT B0, `(.L_x_25008) ;  /* 0x000001b000007945 */ /* 0x000fe20003800200 */
[----:B------:R-:W-:Y:S01]  /*2a90*/  IMAD.U32 R15, R23, 0x10000, RZ ;  /* 0x00010000170f7824 */ /* 0x000fe200078e00ff */
[----:B------:R-:W-:Y:S02]  /*2aa0*/  FSETP.NAN.FTZ.AND P1, PT, R3, R3, PT ;  /* 0x000000030300720b */ /* 0x000fe40003f38000 */
[----:B------:R-:W-:Y:S02]  /*2ab0*/  FSETP.NAN.FTZ.AND P0, PT, R12, R12, PT ;  /* 0x0000000c0c00720b */ /* 0x000fe40003f18000 */
[----:B------:R-:W-:Y:S02]  /*2ac0*/  FSETP.NAN.FTZ.AND P2, PT, R15, R15, PT ;  /* 0x0000000f0f00720b */ /* 0x000fe40003f58000 */
[----:B------:R-:W-:-:S02]  /*2ad0*/  PLOP3.LUT P1, PT, P1, P0, PT, 0x2, 0x20 ;  /* 0x000000000020781c */ /* 0x000fc40000f20072 */
[----:B------:R-:W-:Y:S02]  /*2ae0*/  PLOP3.LUT P2, PT, P2, P0, PT, 0xf8, 0x8f ;  /* 0x00000000008f781c */ /* 0x000fe40001741f70 */
[----:B------:R-:W-:-:S09]  /*2af0*/  LOP3.LUT R10, R10, 0x1, RZ, 0xfc, !PT ;  /* 0x000000010a0a7812 */ /* 0x000fd200078efcff */
        /* <DEDUP_REMOVED lines=19> */
.L_x_25009:
[----:B------:R-:W-:Y:S05]  /*2c30*/  BSYNC.RECONVERGENT B0 ;  /* 0x0000000000007941 */ /* 0x000fea0003800200 */
.L_x_25008:
        /* <DEDUP_REMOVED lines=19> */
.L_x_25011:
[----:B------:R-:W-:-:S05]  /*2d70*/  FADD.FTZ R15, R12, R15 ;  /* 0x0000000f0c0f7221 */ /* 0x000fca0000010000 */
[----:B------:R-:W-:-:S04]  /*2d80*/  F2FP.BF16.F32.PACK_AB R15, RZ, R15 ;  /* 0x0000000fff0f723e */ /* 0x000fc800000010ff */
[----:B------:R-:W-:-:S07]  /*2d90*/  PRMT R2, R15, 0x7610, R2 ;  /* 0x000076100f027816 */ /* 0x000fce0000000002 */
.L_x_25012:
[----:B------:R-:W-:Y:S05]  /*2da0*/  BSYNC.RECONVERGENT B0 ;  /* 0x0000000000007941 */ /* 0x000fea0003800200 */
.L_x_25010:
[----:B------:R-:W-:Y:S01]  /*2db0*/  IMAD.U32 R15, R17, 0x10000, RZ ;  /* 0x00010000110f7824 */ /* 0x000fe200078e00ff */
        /* <DEDUP_REMOVED lines=21> */
.L_x_25014:
[----:B------:R-:W-:-:S05]  /*2f10*/  FADD.FTZ R15, R12, R15 ;  /* 0x0000000f0c0f7221 */ /* 0x000fca0000010000 */
[----:B------:R-:W-:-:S04]  /*2f20*/  F2FP.BF16.F32.PACK_AB R15, RZ, R15 ;  /* 0x0000000fff0f723e */ /* 0x000fc800000010ff */
[----:B------:R-:W-:-:S07]  /*2f30*/  PRMT R6, R15, 0x7610, R6 ;  /* 0x000076100f067816 */ /* 0x000fce0000000006 */
.L_x_25015:
[----:B------:R-:W-:Y:S05]  /*2f40*/  BSYNC.RECONVERGENT B0 ;  /* 0x0000000000007941 */ /* 0x000fea0003800200 */
.L_x_25013:
        /* <DEDUP_REMOVED lines=23> */
.L_x_25017:
[----:B------:R-:W-:-:S05]  /*30c0*/  FADD.FTZ R15, R12, R15 ;  /* 0x0000000f0c0f7221 */ /* 0x000fca0000010000 */
[----:B------:R-:W-:-:S07]  /*30d0*/  F2FP.BF16.F32.PACK_AB R15, RZ, R15 ;  /* 0x0000000fff0f723e */ /* 0x000fce00000010ff */
.L_x_25018:
[----:B------:R-:W-:Y:S05]  /*30e0*/  BSYNC.RECONVERGENT B0 ;  /* 0x0000000000007941 */ /* 0x000fea0003800200 */
.L_x_25016:
        /* <DEDUP_REMOVED lines=23> */
.L_x_25020:
[----:B------:R-:W-:-:S05]  /*3260*/  FADD.FTZ R13, R12, R13 ;  /* 0x0000000d0c0d7221 */ /* 0x000fca0000010000 */
[----:B------:R-:W-:-:S07]  /*3270*/  F2FP.BF16.F32.PACK_AB R13, RZ, R13 ;  /* 0x0000000dff0d723e */ /* 0x000fce00000010ff */
.L_x_25021:
[----:B------:R-:W-:Y:S05]  /*3280*/  BSYNC.RECONVERGENT B0 ;  /* 0x0000000000007941 */ /* 0x000fea0003800200 */
.L_x_25019:
        /* <DEDUP_REMOVED lines=22> */
.L_x_25023:
[----:B------:R-:W-:-:S05]  /*33f0*/  FADD.FTZ R17, R12, R17 ;  /* 0x000000110c117221 */ /* 0x000fca0000010000 */
[----:B------:R-:W-:-:S04]  /*3400*/  F2FP.BF16.F32.PACK_AB R17, RZ, R17 ;  /* 0x00000011ff11723e */ /* 0x000fc800000010ff */
[----:B------:R-:W-:-:S07]  /*3410*/  PRMT R14, R17, 0x7610, R14 ;  /* 0x00007610110e7816 */ /* 0x000fce000000000e */
.L_x_25024:
[----:B------:R-:W-:Y:S05]  /*3420*/  BSYNC.RECONVERGENT B0 ;  /* 0x0000000000007941 */ /* 0x000fea0003800200 */
.L_x_25022:
        /* <DEDUP_REMOVED lines=23> */
.L_x_25026:
[----:B------:R-:W-:-:S05]  /*35a0*/  FADD.FTZ R9, R12, R9 ;  /* 0x000000090c097221 */ /* 0x000fca0000010000 */
[----:B------:R-:W-:-:S07]  /*35b0*/  F2FP.BF16.F32.PACK_AB R9, RZ, R9 ;  /* 0x00000009ff09723e */ /* 0x000fce00000010ff */
.L_x_25027:
[----:B------:R-:W-:Y:S05]  /*35c0*/  BSYNC.RECONVERGENT B0 ;  /* 0x0000000000007941 */ /* 0x000fea0003800200 */
.L_x_25025:
        /* <DEDUP_REMOVED lines=23> */
.L_x_25028:
[----:B------:R-:W-:-:S05]  /*3740*/  FADD.FTZ R11, R12, R11 ;  /* 0x0000000b0c0b7221 */ /* 0x000fca0000010000 */
[----:B------:R-:W-:-:S04]  /*3750*/  F2FP.BF16.F32.PACK_AB R11, RZ, R11 ;  /* 0x0000000bff0b723e */ /* 0x000fc800000010ff */
[----:B------:R-:W-:-:S07]  /*3760*/  PRMT R12, R11, 0x7610, R12 ;  /* 0x000076100b0c7816 */ /* 0x000fce000000000c */
.L_x_25029:
[----:B------:R-:W-:Y:S05]  /*3770*/  BSYNC.RECONVERGENT B0 ;  /* 0x0000000000007941 */ /* 0x000fea0003800200 */
.L_x_25007:
        /* <DEDUP_REMOVED lines=12> */
.L_x_25030:
        /* <DEDUP_REMOVED lines=12> */
.L_x_31252:


//--------------------- .text._ZN2at6native29vectorized_elementwise_kernelILi4ENS0_13BUnaryFunctorIN3c108BFloat16ES4_S4_ZZZNS0_21nextafter_kernel_cudaERNS_18TensorIteratorBaseEENKUlvE_clEvENKUlvE1_clEvEUlS4_S4_E_EESt5arrayIPcLm2EEEEviT0_T1_ --------------------------
	.section	.text._ZN2at6native29vectorized_elementwise_kernelILi4ENS0_13BUnaryFunctorIN3c108BFloat16ES4_S4_ZZZNS0_21nextafter_kernel_cudaERNS_18TensorIteratorBaseEENKUlvE_clEvENKUlvE1_clEvEUlS4_S4_E_EESt5arrayIPcLm2EEEEviT0_T1_,"ax",@progbits
	.align	128
        .global         _ZN2at6native29vectorized_elementwise_kernelILi4ENS0_13BUnaryFunctorIN3c108BFloat16ES4_S4_ZZZNS0_21nextafter_kernel_cudaERNS_18TensorIteratorBaseEENKUlvE_clEvENKUlvE1_clEvEUlS4_S4_E_EESt5arrayIPcLm2EEEEviT0_T1_
        .type           _ZN2at6native29vectorized_elementwise_kernelILi4ENS0_13BUnaryFunctorIN3c108BFloat16ES4_S4_ZZZNS0_21nextafter_kernel_cudaERNS_18TensorIteratorBaseEENKUlvE_clEvENKUlvE1_clEvEUlS4_S4_E_EESt5arrayIPcLm2EEEEviT0_T1_,@function
        .size           _ZN2at6native29vectorized_elementwise_kernelILi4ENS0_13BUnaryFunctorIN3c108BFloat16ES4_S4_ZZZNS0_21nextafter_kernel_cudaERNS_18TensorIteratorBaseEENKUlvE_clEvENKUlvE1_clEvEUlS4_S4_E_EESt5arrayIPcLm2EEEEviT0_T1_,(.L_x_31253 - _ZN2at6native29vectorized_elementwise_kernelILi4ENS0_13BUnaryFunctorIN3c108BFloat16ES4_S4_ZZZNS0_21nextafter_kernel_cudaERNS_18TensorIteratorBaseEENKUlvE_clEvENKUlvE1_clEvEUlS4_S4_E_EESt5arrayIPcLm2EEEEviT0_T1_)
        .other          _ZN2at6native29vectorized_elementwise_kernelILi4ENS0_13BUnaryFunctorIN3c108BFloat16ES4_S4_ZZZNS0_21nextafter_kernel_cudaERNS_18TensorIteratorBaseEENKUlvE_clEvENKUlvE1_clEvEUlS4_S4_E_EESt5arrayIPcLm2EEEEviT0_T1_,@"STO_CUDA_ENTRY STV_DEFAULT"
_ZN2at6native29vectorized_elementwise_kernelILi4ENS0_13BUnaryFunctorIN3c108BFloat16ES4_S4_ZZZNS0_21nextafter_kernel_cudaERNS_18TensorIteratorBaseEENKUlvE_clEvENKUlvE1_clEvEUlS4_S4_E_EESt5arrayIPcLm2EEEEviT0_T1_:
.text._ZN2at6native29vectorized_elementwise_kernelILi4ENS0_13BUnaryFunctorIN3c108BFloat16ES4_S4_ZZZNS0_21nextafter_kernel_cudaERNS_18TensorIteratorBaseEENKUlvE_clEvENKUlvE1_clEvEUlS4_S4_E_EESt5arrayIPcLm2EEEEviT0_T1_:
        /* <DEDUP_REMOVED lines=94> */
.L_x_25035:
[----:B------:R-:W-:Y:S05]  /*05e0*/  BSYNC.RECONVERGENT B1 ;  /* 0x0000000000017941 */ /* 0x000fea0003800200 */
.L_x_25034:
        /* <DEDUP_REMOVED lines=21> */
.L_x_25037:
[----:B------:R-:W-:Y:S05]  /*0740*/  BSYNC.RECONVERGENT B1 ;  /* 0x0000000000017941 */ /* 0x000fea0003800200 */
.L_x_25036:
        /* <DEDUP_REMOVED lines=20> */
.L_x_25039:
[----:B------:R-:W-:Y:S05]  /*0890*/  BSYNC.RECONVERGENT B1 ;  /* 0x0000000000017941 */ /* 0x000fea0003800200 */
.L_x_25038:
        /* <DEDUP_REMOVED lines=20> */
.L_x_25041:
[----:B------:R-:W-:Y:S05]  /*09e0*/  BSYNC.RECONVERGENT B1 ;  /* 0x0000000000017941 */ /* 0x000fea0003800200 */
.L_x_25040:
        /* <DEDUP_REMOVED lines=19> */
.L_x_25043:
[----:B------:R-:W-:Y:S05]  /*0b20*/  BSYNC.RECONVERGENT B1 ;  /* 0x0000000000017941 */ /* 0x000fea0003800200 */
.L_x_25042:
        /* <DEDUP_REMOVED lines=18> */
.L_x_25045:
[----:B------:R-:W-:Y:S05]  /*0c50*/  BSYNC.RECONVERGENT B1 ;  /* 0x0000000000017941 */ /* 0x000fea0003800200 */
.L_x_25044:
        /* <DEDUP_REMOVED lines=18> */
.L_x_25047:
[----:B------:R-:W-:Y:S05]  /*0d80*/  BSYNC.RECONVERGENT B1 ;  /* 0x0000000000017941 */ /* 0x000fea0003800200 */
.L_x_25046:
        /* <DEDUP_REMOVED lines=18> */
.L_x_25033:
        /* <DEDUP_REMOVED lines=30> */
.L_x_25050:
[----:B------:R-:W-:Y:S05]  /*1090*/  BSYNC.RECONVERGENT B1 ;  /* 0x0000000000017941 */ /* 0x000fea0003800200 */
.L_x_25049:
        /* <DEDUP_REMOVED lines=27> */
.L_x_25053:
[----:B------:R-:W-:-:S05]  /*1250*/  FADD.FTZ R2, R3, R2 ;  /* 0x0000000203027221 */ /* 0x000fca0000010000 */
[----:B------:R-:W-:-:S07]  /*1260*/  F2FP.BF16.F32.PACK_AB R2, RZ, R2 ;  /* 0x00000002ff02723e */ /* 0x000fce00000010ff */
.L_x_25052:
[----:B------:R-:W-:Y:S05]  /*1270*/  BSYNC.RECONVERGENT B1 ;  /* 0x0000000000017941 */ /* 0x000fea0003800200 */
.L_x_25051:
        /* <DEDUP_REMOVED lines=28> */
.L_x_25056:
[----:B------:R-:W-:-:S05]  /*1440*/  FADD.FTZ R3, R4, R3 ;  /* 0x0000000304037221 */ /* 0x000fca0000010000 */
[----:B------:R-:W-:-:S04]  /*1450*/  F2FP.BF16.F32.PACK_AB R3, RZ, R3 ;  /* 0x00000003ff03723e */ /* 0x000fc800000010ff */
[----:B------:R-:W-:-:S07]  /*1460*/  PRMT R4, R3, 0x7610, R4 ;  /* 0x0000761003047816 */ /* 0x000fce0000000004 */
.L_x_25055:
[----:B------:R-:W-:Y:S05]  /*1470*/  BSYNC.RECONVERGENT B1 ;  /* 0x0000000000017941 */ /* 0x000fea0003800200 */
.L_x_25054:
        /* <DEDUP_REMOVED lines=28> */
.L_x_25059:
[----:B------:R-:W-:-:S05]  /*1640*/  FADD.FTZ R3, R6, R3 ;  /* 0x0000000306037221 */ /* 0x000fca0000010000 */
[----:B------:R-:W-:-:S07]  /*1650*/  F2FP.BF16.F32.PACK_AB R3, RZ, R3 ;  /* 0x00000003ff03723e */ /* 0x000fce00000010ff */
.L_x_25058:
[----:B------:R-:W-:Y:S05]  /*1660*/  BSYNC.RECONVERGENT B1 ;  /* 0x0000000000017941 */ /* 0x000fea0003800200 */
.L_x_25057:
        /* <DEDUP_REMOVED lines=27> */
.L_x_25062:
[----:B------:R-:W-:-:S05]  /*1820*/  FADD.FTZ R5, R6, R5 ;  /* 0x0000000506057221 */ /* 0x000fca0000010000 */
[----:B------:R-:W-:-:S04]  /*1830*/  F2FP.BF16.F32.PACK_AB R5, RZ, R5 ;  /* 0x00000005ff05723e */ /* 0x000fc800000010ff */
[----:B------:R-:W-:-:S07]  /*1840*/  PRMT R6, R5, 0x7610, R6 ;  /* 0x0000761005067816 */ /* 0x000fce0000000006 */
.L_x_25061:
[----:B------:R-:W-:Y:S05]  /*1850*/  BSYNC.RECONVERGENT B1 ;  /* 0x0000000000017941 */ /* 0x000fea0003800200 */
.L_x_25060:
        /* <DEDUP_REMOVED lines=28> */
.L_x_25065:
[----:B------:R-:W-:-:S05]  /*1a20*/  FADD.FTZ R5, R8, R5 ;  /* 0x0000000508057221 */ /* 0x000fca0000010000 */
[----:B------:R-:W-:-:S04]  /*1a30*/  F2FP.BF16.F32.PACK_AB R5, RZ, R5 ;  /* 0x00000005ff05723e */ /* 0x000fc800000010ff */
[----:B------:R-:W-:-:S07]  /*1a40*/  PRMT R7, R5, 0x7610, R7 ;  /* 0x0000761005077816 */ /* 0x000fce0000000007 */
.L_x_25064:
[----:B------:R-:W-:Y:S05]  /*1a50*/  BSYNC.RECONVERGENT B1 ;  /* 0x0000000000017941 */ /* 0x000fea0003800200 */
.L_x_25063:
        /* <DEDUP_REMOVED lines=27> */
.L_x_25068:
[----:B------:R-:W-:-:S05]  /*1c10*/  FADD.FTZ R5, R8, R5 ;  /* 0x0000000508057221 */ /* 0x000fca0000010000 */
[----:B------:R-:W-:-:S04]  /*1c20*/  F2FP.BF16.F32.PACK_AB R5, RZ, R5 ;  /* 0x00000005ff05723e */ /* 0x000fc800000010ff */
[----:B------:R-:W-:-:S07]  /*1c30*/  PRMT R8, R5, 0x7610, R8 ;  /* 0x0000761005087816 */ /* 0x000fce0000000008 */
.L_x_25067:
[----:B------:R-:W-:Y:S05]  /*1c40*/  BSYNC.RECONVERGENT B1 ;  /* 0x0000000000017941 */ /* 0x000fea0003800200 */
.L_x_25066:
        /* <DEDUP_REMOVED lines=27> */
.L_x_25069:
[----:B------:R-:W-:-:S05]  /*1e00*/  FADD.FTZ R0, R14, R5 ;  /* 0x000000050e007221 */ /* 0x000fca0000010000 */
[----:B------:R-:W-:-:S04]  /*1e10*/  F2FP.BF16.F32.PACK_AB R0, RZ, R0 ;  /* 0x00000000ff00723e */ /* 0x000fc800000010ff */
[----:B------:R-:W-:-:S07]  /*1e20*/  PRMT R5, R0, 0x7610, R5 ;  /* 0x0000761000057816 */ /* 0x000fce0000000005 */
.L_x_25048:
[----:B------:R-:W-:Y:S05]  /*1e30*/  BSYNC.RECONVERGENT B0 ;  /* 0x0000000000007941 */ /* 0x000fea0003800200 */
.L_x_25032:
        /* <DEDUP_REMOVED lines=21> */
.L_x_25072:
[----:B------:R-:W-:-:S13]  /*1f90*/  ISETP.GE.U32.AND P0, PT, R18, R17, PT ;  /* 0x000000111200720c */ /* 0x000fda0003f06070 */
[----:B------:R-:W-:Y:S05]  /*1fa0*/  @P0 BRA `(.L_x_25074) ;  /* 0x0000000000300947 */ /* 0x000fea0003800000 */
[----:B-1----:R-:W1:Y:S01]  /*1fb0*/  LDC.64 R10, c[0x0][0x388] ;  /* 0x0000e200ff0a7b82 */ /* 0x002e620000000a00 */
[----:B0-----:R-:W-:Y:S02]  /*1fc0*/  IMAD.IADD R9, R16, 0x1, R18 ;  /* 0x0000000110097824 */ /* 0x001fe400078e0212 */
[----:B------:R-:W-:Y:S02]  /*1fd0*/  VIADD R18, R18, 0x80 ;  /* 0x0000008012127836 */ /* 0x000fe40000000000 */
[----:B-1----:R-:W-:-:S05]  /*1fe0*/  IMAD.WIDE.U32 R10, R9, 0x2, R10 ;  /* 0x00000002090a7825 */ /* 0x002fca00078e000a */
[----:B------:R1:W-:Y:S02]  /*1ff0*/  STG.E.U16 desc[UR4][R10.64], R3 ;  /* 0x000000030a007986 */ /* 0x0003e4000c101504 */
.L_x_25073:
[----:B------:R-:W-:-:S13]  /*2000*/  ISETP.GE.U32.AND P0, PT, R18, R17, PT ;  /* 0x000000111200720c */ /* 0x000fda0003f06070 */
[----:B------:R-:W-:Y:S05]  /*2010*/  @P0 BRA `(.L_x_25075) ;  /* 0x0000000000340947 */ /* 0x000fea0003800000 */
[----:B01----:R-:W0:Y:S01]  /*2020*/  LDC.64 R2, c[0x0][0x388] ;  /* 0x0000e200ff027b82 */ /* 0x003e220000000a00 */
[----:B------:R-:W-:Y:S02]  /*2030*/  IMAD.IADD R9, R16, 0x1, R18 ;  /* 0x0000000110097824 */ /* 0x000fe400078e0212 */
[----:B------:R-:W-:Y:S02]  /*2040*/  VIADD R18, R18, 0x80 ;  /* 0x0000008012127836 */ /* 0x000fe40000000000 */
[----:B0-----:R-:W-:-:S05]  /*2050*/  IMAD.WIDE.U32 R2, R9, 0x2, R2 ;  /* 0x0000000209027825 */ /* 0x001fca00078e0002 */
[----:B------:R2:W-:Y:S02]  /*2060*/  STG.E.U16 desc[UR4][R2.64], R6 ;  /* 0x0000000602007986 */ /* 0x0005e4000c101504 */
.L_x_25074:
        /* <DEDUP_REMOVED lines=8> */
.L_x_25075:
[----:B------:R-:W-:Y:S05]  /*20f0*/  BSYNC.RELIABLE B1 ;  /* 0x0000000000017941 */ /* 0x000fea0003800100 */
.L_x_25071:
[----:B------:R-:W-:-:S13]  /*2100*/  ISETP.GE.U32.AND P0, PT, R18, R17, PT ;  /* 0x000000111200720c */ /* 0x000fda0003f06070 */
[----:B012---:R-:W0:Y:S01]  /*2110*/  @!P0 LDC.64 R2, c[0x0][0x388] ;  /* 0x0000e200ff028b82 */ /* 0x007e220000000a00 */
[----:B------:R-:W-:Y:S02]  /*2120*/  @!P0 IMAD.IADD R7, R16, 0x1, R18 ;  /* 0x0000000110078824 */ /* 0x000fe400078e0212 */
[----:B------:R-:W-:Y:S02]  /*2130*/  @!P0 VIADD R18, R18, 0x80 ;  /* 0x0000008012128836 */ /* 0x000fe40000000000 */
[----:B0-----:R-:W-:-:S05]  /*2140*/  @!P0 IMAD.WIDE.U32 R2, R7, 0x2, R2 ;  /* 0x0000000207028825 */ /* 0x001fca00078e0002 */
[----:B------:R3:W-:Y:S02]  /*2150*/  @!P0 STG.E.U16 desc[UR4][R2.64], R8 ;  /* 0x0000000802008986 */ /* 0x0007e4000c101504 */
.L_x_25076:
[----:B------:R-:W-:Y:S05]  /*2160*/  BSYNC.RECONVERGENT B0 ;  /* 0x0000000000007941 */ /* 0x000fea0003800200 */
.L_x_25070:
        /* <DEDUP_REMOVED lines=8> */
.L_x_25031:
        /* <DEDUP_REMOVED lines=12> */
[----:B------:R-:W-:Y:S02]  /*22b0*/  IMAD.U32 R17, R4, 0x10000, RZ ;  /* 0x0001000004117824 */ /* 0x000fe400078e00ff */
[----:B------:R-:W-:Y:S02]  /*22c0*/  IMAD.U32 R10, R0, 0x10000, RZ ;  /* 0x00010000000a7824 */ /* 0x000fe400078e00ff */
[----:B------:R-:W-:Y:S01]  /*22d0*/  IMAD.U32 R9, R19, 0x10000, RZ ;  /* 0x0001000013097824 */ /* 0x000fe200078e00ff */
[----:B------:R-:W-:Y:S01]  /*22e0*/  FSETP.NAN.FTZ.AND P5, PT, R17, R17, PT ;  /* 0x000000111100720b */ /* 0x000fe20003fb8000 */
[----:B------:R-:W-:Y:S01]  /*22f0*/  IMAD.U32 R15, R5, 0x10000, RZ ;  /* 0x00010000050f7824 */ /* 0x000fe200078e00ff */
[----:B------:R-:W-:Y:S02]  /*2300*/  FSETP.NAN.FTZ.AND P3, PT, R10, R10, PT ;  /* 0x0000000a0a00720b */ /* 0x000fe40003f78000 */
[----:B------:R-:W-:Y:S02]  /*2310*/  FSETP.NAN.FTZ.AND P4, PT, R9, R9, PT ;  /* 0x000000090900720b */ /* 0x000fe40003f98000 */
[----:B------:R-:W-:-:S02]  /*2320*/  PLOP3.LUT P5, PT, P5, P3, PT, 0xf8, 0x8f ;  /* 0x00000000008f781c */ /* 0x000fc40002fa7f70 */
[----:B------:R-:W-:Y:S02]  /*2330*/  FSETP.NAN.FTZ.AND P0, PT, R15, R15, PT ;  /* 0x0000000f0f00720b */ /* 0x000fe40003f18000 */
[----:B------:R-:W-:Y:S02]  /*2340*/  PLOP3.LUT P4, PT, P4, P3, PT, 0xf8, 0x8f ;  /* 0x00000000008f781c */ /* 0x000fe40002787f70 */
[----:B------:R-:W-:-:S07]  /*2350*/  PLOP3.LUT P0, PT, P0, P3, PT, 0xf8, 0x8f ;  /* 0x00000000008f781c */ /* 0x000fce0000707f70 */
[----:B------:R-:W-:Y:S02]  /*2360*/  @!P5 PRMT R21, R0, 0x9910, RZ ;  /* 0x000099100015d816 */ /* 0x000fe400000000ff */
[C---:B------:R-:W-:Y:S02]  /*2370*/  @!P5 PRMT R6, R4.reuse, 0x9910, RZ ;  /* 0x000099100406d816 */ /* 0x040fe400000000ff */
[----:B------:R-:W-:Y:S01]  /*2380*/  @!P5 LOP3.LUT P6, RZ, R4, 0x7fff, RZ, 0xc0, !PT ;  /* 0x00007fff04ffd812 */ /* 0x000fe200078cc0ff */
[----:B------:R-:W-:Y:S01]  /*2390*/  @P4 FADD.FTZ R9, R10, R9 ;  /* 0x000000090a094221 */ /* 0x000fe20000010000 */
[----:B------:R-:W-:Y:S01]  /*23a0*/  @!P5 ISETP.NE.AND P1, PT, R6, R21, PT ;  /* 0x000000150600d20c */ /* 0x000fe20003f25270 */
[----:B------:R-:W-:Y:S02]  /*23b0*/  @!P5 VIADD R21, R4, 0xffffffff ;  /* 0xffffffff0415d836 */ /* 0x000fe40000000000 */
[----:B------:R-:W-:Y:S01]  /*23c0*/  @P5 FADD.FTZ R6, R10, R17 ;  /* 0x000000110a065221 */ /* 0x000fe20000010000 */
[----:B------:R-:W-:Y:S01]  /*23d0*/  IMAD.U32 R17, R13, 0x10000, RZ ;  /* 0x000100000d117824 */ /* 0x000fe200078e00ff */
[----:B------:R-:W-:Y:S01]  /*23e0*/  @!P4 PRMT R4, R4, 0xbb32, RZ ;  /* 0x0000bb320404c816 */ /* 0x000fe200000000ff */
[----:B------:R-:W-:Y:S01]  /*23f0*/  @P0 FADD.FTZ R15, R10, R15 ;  /* 0x0000000f0a0f0221 */ /* 0x000fe20000010000 */
[----:B------:R-:W-:-:S02]  /*2400*/  @!P5 SEL R21, R0, R21, !P6 ;  /* 0x000000150015d207 */ /* 0x000fc40007000000 */
[----:B------:R-:W-:Y:S02]  /*2410*/  FSETP.NAN.FTZ.AND P2, PT, R17, R17, PT ;  /* 0x000000111100720b */ /* 0x000fe40003f58000 */
[C---:B------:R-:W-:Y:S02]  /*2420*/  @!P5 SEL R21, R0.reuse, R21, !P1 ;  /* 0x000000150015d207 */ /* 0x040fe40004800000 */
[----:B------:R-:W-:Y:S02]  /*2430*/  @P5 F2FP.BF16.F32.PACK_AB R18, RZ, R6 ;  /* 0x00000006ff12523e */ /* 0x000fe400000010ff */
[----:B------:R-:W-:Y:S02]  /*2440*/  PLOP3.LUT P2, PT, P2, P3, PT, 0xf8, 0x8f ;  /* 0x00000000008f781c */ /* 0x000fe40001747f70 */
[----:B------:R-:W-:Y:S01]  /*2450*/  @!P5 PRMT R6, R21, 0x7610, R6 ;  /* 0x000076101506d816 */ /* 0x000fe20000000006 */
[----:B------:R-:W-:Y:S01]  /*2460*/  @!P4 VIADD R21, R19, 0xffffffff ;  /* 0xffffffff1315c836 */ /* 0x000fe20000000000 */
[----:B------:R-:W-:-:S02]  /*2470*/  @!P4 PRMT R23, R0, 0x9910, RZ ;  /* 0x000099100017c816 */ /* 0x000fc400000000ff */
[----:B------:R-:W-:Y:S02]  /*2480*/  @!P0 PRMT R12, R0, 0x9910, RZ ;  /* 0x00009910000c8816 */ /* 0x000fe400000000ff */
[----:B------:R-:W-:Y:S02]  /*2490*/  @!P0 PRMT R14, R5, 0x9910, RZ ;  /* 0x00009910050e8816 */ /* 0x000fe400000000ff */
[----:B------:R-:W-:Y:S02]  /*24a0*/  @P5 PRMT R6, R18, 0x7610, R6 ;  /* 0x0000761012065816 */ /* 0x000fe40000000006 */
[----:B------:R-:W-:Y:S01]  /*24b0*/  @!P4 ISETP.NE.AND P1, PT, R4, R23, PT ;  /* 0x000000170400c20c */ /* 0x000fe20003f25270 */
[----:B------:R-:W-:Y:S01]  /*24c0*/  @!P0 IMAD.MOV.U32 R23, RZ, RZ, R12 ;  /* 0x000000ffff178224 */ /* 0x000fe200078e000c */
[----:B------:R-:W-:Y:S01]  /*24d0*/  @!P4 LOP3.LUT P5, RZ, R19, 0x7fff, RZ, 0xc0, !PT ;  /* 0x00007fff13ffc812 */ /* 0x000fe200078ac0ff */
[----:B------:R-:W-:Y:S01]  /*24e0*/  @!P0 IMAD.MOV.U32 R4, RZ, RZ, R14 ;  /* 0x000000ffff048224 */ /* 0x000fe200078e000e */
[----:B------:R-:W-:Y:S01]  /*24f0*/  @P4 F2FP.BF16.F32.PACK_AB R12, RZ, R9 ;  /* 0x00000009ff0c423e */ /* 0x000fe200000010ff */
[----:B------:R-:W-:Y:S01]  /*2500*/  IMAD.U32 R19, R2, 0x10000, RZ ;  /* 0x0001000002137824 */ /* 0x000fe200078e00ff */
[----:B------:R-:W-:Y:S01]  /*2510*/  @!P4 SEL R21, R0, R21, !P5 ;  /* 0x000000150015c207 */ /* 0x000fe20006800000 */
[----:B------:R-:W-:Y:S01]  /*2520*/  @P2 FADD.FTZ R17, R10, R17 ;  /* 0x000000110a112221 */ /* 0x000fe20000010000 */
[----:B------:R-:W-:Y:S01]  /*2530*/  @!P0 ISETP.NE.AND P6, PT, R4, R23, PT ;  /* 0x000000170400820c */ /* 0x000fe20003fc5270 */
[C---:B------:R-:W-:Y:S01]  /*2540*/  @!P0 VIADD R23, R5.reuse, 0xffffffff ;  /* 0xffffffff05178836 */ /* 0x040fe20000000000 */
[----:B------:R-:W-:-:S02]  /*2550*/  @!P0 LOP3.LUT P5, RZ, R5, 0x7fff, RZ, 0xc0, !PT ;  /* 0x00007fff05ff8812 */ /* 0x000fc400078ac0ff */
[----:B------:R-:W-:Y:S02]  /*2560*/  @!P2 PRMT R4, R5, 0xbb32, RZ ;  /* 0x0000bb320504a816 */ /* 0x000fe400000000ff */
[C---:B------:R-:W-:Y:S02]  /*2570*/  @!P4 SEL R21, R0.reuse, R21, !P1 ;  /* 0x000000150015c207 */ /* 0x040fe40004800000 */
[C---:B------:R-:W-:Y:S02]  /*2580*/  @!P2 PRMT R5, R0.reuse, 0x9910, RZ ;  /* 0x000099100005a816 */ /* 0x040fe400000000ff */
[----:B------:R-:W-:Y:S02]  /*2590*/  FSETP.NAN.FTZ.AND P1, PT, R19, R19, PT ;  /* 0x000000131300720b */ /* 0x000fe40003f38000 */
[----:B------:R-:W-:Y:S01]  /*25a0*/  @!P4 PRMT R9, R21, 0x7610, R9 ;  /* 0x000076101509c816 */ /* 0x000fe20000000009 */
[----:B------:R-:W-:Y:S01]  /*25b0*/  @!P2 IMAD.MOV.U32 R21, RZ, RZ, R5 ;  /* 0x000000ffff15a224 */ /* 0x000fe200078e0005 */
[----:B------:R-:W-:Y:S01]  /*25c0*/  PLOP3.LUT P1, PT, P1, P3, PT, 0xf8, 0x8f ;  /* 0x00000000008f781c */ /* 0x000fe20000f27f70 */
[----:B------:R-:W-:Y:S01]  /*25d0*/  IMAD.U32 R5, R11, 0x10000, RZ ;  /* 0x000100000b057824 */ /* 0x000fe200078e00ff */
[----:B------:R-:W-:-:S02]  /*25e0*/  @!P0 SEL R23, R0, R23, !P5 ;  /* 0x0000001700178207 */ /* 0x000fc40006800000 */
[----:B------:R-:W-:Y:S02]  /*25f0*/  @P4 PRMT R9, R12, 0x7610, R9 ;  /* 0x000076100c094816 */ /* 0x000fe40000000009 */
[----:B------:R-:W-:Y:S01]  /*2600*/  @!P2 ISETP.NE.AND P5, PT, R4, R21, PT ;  /* 0x000000150400a20c */ /* 0x000fe20003fa5270 */
[----:B------:R-:W-:Y:S01]  /*2610*/  IMAD.U32 R21, R3, 0x10000, RZ ;  /* 0x0001000003157824 */ /* 0x000fe200078e00ff */
[----:B------:R-:W-:Y:S02]  /*2620*/  FSETP.NAN.FTZ.AND P4, PT, R5, R5, PT ;  /* 0x000000050500720b */ /* 0x000fe40003f98000 */
[----:B------:R-:W-:Y:S02]  /*2630*/  @!P0 SEL R4, R0, R23, !P6 ;  /* 0x0000001700048207 */ /* 0x000fe40007000000 */
[C---:B------:R-:W-:Y:S01]  /*2640*/  @!P2 LOP3.LUT P6, RZ, R13.reuse, 0x7fff, RZ, 0xc0, !PT ;  /* 0x00007fff0dffa812 */ /* 0x040fe200078cc0ff */
[----:B------:R-:W-:Y:S01]  /*2650*/  @!P2 VIADD R13, R13, 0xffffffff ;  /* 0xffffffff0d0da836 */ /* 0x000fe20000000000 */
[----:B------:R-:W-:Y:S01]  /*2660*/  PLOP3.LUT P4, PT, P4, P3, PT, 0xf8, 0x8f ;  /* 0x00000000008f781c */ /* 0x000fe20002787f70 */
[----:B------:R-:W-:Y:S01]  /*2670*/  @!P1 VIADD R23, R2, 0xffffffff ;  /* 0xffffffff02179836 */ /* 0x000fe20000000000 */
[----:B------:R-:W-:Y:S01]  /*2680*/  @!P1 PRMT R25, R0, 0x9910, RZ ;  /* 0x0000991000199816 */ /* 0x000fe200000000ff */
[----:B------:R-:W-:Y:S01]  /*2690*/  @P1 FADD.FTZ R19, R10, R19 ;  /* 0x000000130a131221 */ /* 0x000fe20000010000 */
[----:B------:R-:W-:-:S02]  /*26a0*/  @!P2 SEL R13, R0, R13, !P6 ;  /* 0x0000000d000da207 */ /* 0x000fc40007000000 */
[C---:B------:R-:W-:Y:S02]  /*26b0*/  @!P1 LOP3.LUT P6, RZ, R2.reuse, 0x7fff, RZ, 0xc0, !PT ;  /* 0x00007fff02ff9812 */ /* 0x040fe400078cc0ff */
[----:B------:R-:W-:Y:S02]  /*26c0*/  @!P1 PRMT R14, R2, 0x9910, RZ ;  /* 0x00009910020e9816 */ /* 0x000fe400000000ff */
[C---:B------:R-:W-:Y:S02]  /*26d0*/  @!P2 SEL R12, R0.reuse, R13, !P5 ;  /* 0x0000000d000ca207 */ /* 0x040fe40006800000 */
[----:B------:R-:W-:Y:S02]  /*26e0*/  FSETP.NAN.FTZ.AND P5, PT, R21, R21, PT ;  /* 0x000000151500720b */ /* 0x000fe40003fb8000 */
[----:B------:R-:W-:Y:S02]  /*26f0*/  @!P1 SEL R23, R0, R23, !P6 ;  /* 0x0000001700179207 */ /* 0x000fe40007000000 */
[----:B------:R-:W-:-:S02]  /*2700*/  @!P1 ISETP.NE.AND P6, PT, R14, R25, PT ;  /* 0x000000190e00920c */ /* 0x000fc40003fc5270 */
[----:B------:R-:W-:Y:S02]  /*2710*/  PLOP3.LUT P5, PT, P5, P3, PT, 0xf8, 0x8f ;  /* 0x00000000008f781c */ /* 0x000fe40002fa7f70 */
[----:B------:R-:W-:Y:S02]  /*2720*/  @!P4 PRMT R13, R2, 0xbb32, RZ ;  /* 0x0000bb32020dc816 */ /* 0x000fe400000000ff */
[C---:B------:R-:W-:Y:S02]  /*2730*/  @!P1 SEL R2, R0.reuse, R23, !P6 ;  /* 0x0000001700029207 */ /* 0x040fe40007000000 */
[C---:B------:R-:W-:Y:S01]  /*2740*/  @!P4 LOP3.LUT P6, RZ, R11.reuse, 0x7fff, RZ, 0xc0, !PT ;  /* 0x00007fff0bffc812 */ /* 0x040fe200078cc0ff */
[----:B------:R-:W-:Y:S01]  /*2750*/  @!P4 VIADD R11, R11, 0xffffffff ;  /* 0xffffffff0b0bc836 */ /* 0x000fe20000000000 */
[----:B------:R-:W-:Y:S02]  /*2760*/  @!P4 PRMT R14, R0, 0x9910, RZ ;  /* 0x00009910000ec816 */ /* 0x000fe400000000ff */
[----:B------:R-:W-:-:S02]  /*2770*/  @P0 F2FP.BF16.F32.PACK_AB R15, RZ, R15 ;  /* 0x0000000fff0f023e */ /* 0x000fc400000010ff */
[C---:B------:R-:W-:Y:S01]  /*2780*/  @!P4 SEL R11, R0.reuse, R11, !P6 ;  /* 0x0000000b000bc207 */ /* 0x040fe20007000000 */
[----:B------:R-:W-:Y:S01]  /*2790*/  @!P5 VIADD R23, R3, 0xffffffff ;  /* 0xffffffff0317d836 */ /* 0x000fe20000000000 */
[----:B------:R-:W-:Y:S01]  /*27a0*/  @!P4 ISETP.NE.AND P6, PT, R13, R14, PT ;  /* 0x0000000e0d00c20c */ /* 0x000fe20003fc5270 */
[----:B------:R-:W-:Y:S01]  /*27b0*/  IMAD.U32 R13, R7, 0x10000, RZ ;  /* 0x00010000070d7824 */ /* 0x000fe200078e00ff */
[----:B------:R-:W-:Y:S01]  /*27c0*/  @!P5 PRMT R25, R0, 0x9910, RZ ;  /* 0x000099100019d816 */ /* 0x000fe200000000ff */
[----:B------:R-:W-:Y:S01]  /*27d0*/  @P5 FADD.FTZ R21, R10, R21 ;  /* 0x000000150a155221 */ /* 0x000fe20000010000 */
[----:B------:R-:W-:Y:S02]  /*27e0*/  @!P4 SEL R11, R0, R11, !P6 ;  /* 0x0000000b000bc207 */ /* 0x000fe40007000000 */
[C---:B------:R-:W-:Y:S02]  /*27f0*/  @!P5 LOP3.LUT P6, RZ, R3.reuse, 0x7fff, RZ, 0xc0, !PT ;  /* 0x00007fff03ffd812 */ /* 0x040fe400078cc0ff */
[----:B------:R-:W-:-:S02]  /*2800*/  @!P5 PRMT R14, R3, 0x9910, RZ ;  /* 0x00009910030ed816 */ /* 0x000fc400000000ff */
[----:B------:R-:W-:Y:S02]  /*2810*/  @!P5 SEL R23, R0, R23, !P6 ;  /* 0x000000170017d207 */ /* 0x000fe40007000000 */
[----:B------:R-:W-:Y:S02]  /*2820*/  FSETP.NAN.FTZ.AND P6, PT, R13, R13, PT ;  /* 0x0000000d0d00720b */ /* 0x000fe40003fd8000 */
[----:B------:R-:W-:Y:S02]  /*2830*/  @P2 F2FP.BF16.F32.PACK_AB R17, RZ, R17 ;  /* 0x00000011ff11223e */ /* 0x000fe400000010ff */
[----:B------:R-:W-:Y:S02]  /*2840*/  PLOP3.LUT P3, PT, P6, P3, PT, 0xf8, 0x8f ;  /* 0x00000000008f781c */ /* 0x000fe40003767f70 */
[----:B------:R-:W-:Y:S02]  /*2850*/  @!P5 ISETP.NE.AND P6, PT, R14, R25, PT ;  /* 0x000000190e00d20c */ /* 0x000fe40003fc5270 */
[----:B------:R-:W-:-:S02]  /*2860*/  @P1 F2FP.BF16.F32.PACK_AB R19, RZ, R19 ;  /* 0x00000013ff13123e */ /* 0x000fc400000010ff */
[----:B------:R-:W-:Y:S02]  /*2870*/  @P5 F2FP.BF16.F32.PACK_AB R21, RZ, R21 ;  /* 0x00000015ff15523e */ /* 0x000fe400000010ff */
[----:B------:R-:W-:-:S05]  /*2880*/  @P0 PRMT R4, R15, 0x7610, R4 ;  /* 0x000076100f040816 */ /* 0x000fca0000000004 */
        /* <DEDUP_REMOVED lines=8> */
[--C-:B------:R-:W-:Y:S01]  /*2910*/  @P3 FADD.FTZ R10, R10, R13.reuse ;  /* 0x0000000d0a0a3221 */ /* 0x100fe20000010000 */
[----:B------:R-:W-:Y:S02]  /*2920*/  @!P1 PRMT R13, R2, 0x7610, R13 ;  /* 0x00007610020d9816 */ /* 0x000fe4000000000d */
[----:B------:R-:W-:Y:S02]  /*2930*/  @!P3 SEL R23, R0, R23, !P6 ;  /* 0x000000170017b207 */ /* 0x000fe40007000000 */
[----:B------:R-:W-:Y:S02]  /*2940*/  @!P4 PRMT R2, R11, 0x7610, R2 ;  /* 0x000076100b02c816 */ /* 0x000fe40000000002 */
[----:B------:R-:W-:-:S02]  /*2950*/  @!P2 PRMT R5, R12, 0x7610, R5 ;  /* 0x000076100c05a816 */ /* 0x000fc40000000005 */
[----:B------:R-:W-:Y:S02]  /*2960*/  @P4 F2FP.BF16.F32.PACK_AB R7, RZ, R7 ;  /* 0x00000007ff07423e */ /* 0x000fe400000010ff */
[----:B------:R-:W-:Y:S02]  /*2970*/  @P3 F2FP.BF16.F32.PACK_AB R10, RZ, R10 ;  /* 0x0000000aff0a323e */ /* 0x000fe400000010ff */
[----:B------:R-:W-:Y:S02]  /*2980*/  @!P5 PRMT R11, R3, 0x7610, R11 ;  /* 0x00007610030bd816 */ /* 0x000fe4000000000b */
[----:B------:R-:W-:Y:S02]  /*2990*/  @!P3 PRMT R18, R23, 0x7610, R18 ;  /* 0x000076101712b816 */ /* 0x000fe40000000012 */
[----:B------:R-:W-:Y:S02]  /*29a0*/  @P2 PRMT R5, R17, 0x7610, R5 ;  /* 0x0000761011052816 */ /* 0x000fe40000000005 */
[----:B------:R-:W-:-:S02]  /*29b0*/  @P1 PRMT R13, R19, 0x7610, R13 ;  /* 0x00007610130d1816 */ /* 0x000fc4000000000d */
[----:B------:R-:W-:Y:S02]  /*29c0*/  @P4 PRMT R2, R7, 0x7610, R2 ;  /* 0x0000761007024816 */ /* 0x000fe40000000002 */
[----:B------:R-:W-:Y:S02]  /*29d0*/  @P5 PRMT R11, R21, 0x7610, R11 ;  /* 0x00007610150b5816 */ /* 0x000fe4000000000b */
[----:B------:R-:W-:Y:S01]  /*29e0*/  @P3 PRMT R18, R10, 0x7610, R18 ;  /* 0x000076100a123816 */ /* 0x000fe20000000012 */
[----:B------:R-:W-:Y:S06]  /*29f0*/  BRA `(.L_x_25078) ;  /* 0x0000000c00507947 */ /* 0x000fec0003800000 */
.L_x_25077:
        /* <DEDUP_REMOVED lines=12> */
[----:B------:R-:W-:-:S04]  /*2ac0*/  @!P1 F2FP.BF16.F32.PACK_AB R15, RZ, R15 ;  /* 0x0000000fff0f923e */ /* 0x000fc800000010ff */
        /* <DEDUP_REMOVED lines=18> */
.L_x_25080:
[----:B------:R-:W-:Y:S05]  /*2bf0*/  BSYNC.RECONVERGENT B0 ;  /* 0x0000000000007941 */ /* 0x000fea0003800200 */
.L_x_25079:
        /* <DEDUP_REMOVED lines=20> */
.L_x_25082:
[----:B------:R-:W-:-:S05]  /*2d40*/  FADD.FTZ R9, R14, R9 ;  /* 0x000000090e097221 */ /* 0x000fca0000010000 */
[----:B------:R-:W-:-:S07]  /*2d50*/  F2FP.BF16.F32.PACK_AB R9, RZ, R9 ;  /* 0x00000009ff09723e */ /* 0x000fce00000010ff */
.L_x_25083:
[----:B------:R-:W-:Y:S05]  /*2d60*/  BSYNC.RECONVERGENT B0 ;  /* 0x0000000000007941 */ /* 0x000fea0003800200 */
.L_x_25081:
        /* <DEDUP_REMOVED lines=22> */
.L_x_25085:
[----:B------:R-:W-:-:S05]  /*2ed0*/  FADD.FTZ R15, R14, R15 ;  /* 0x0000000f0e0f7221 */ /* 0x000fca0000010000 */
[----:B------:R-:W-:-:S04]  /*2ee0*/  F2FP.BF16.F32.PACK_AB R15, RZ, R15 ;  /* 0x0000000fff0f723e */ /* 0x000fc800000010ff */
[----:B------:R-:W-:-:S07]  /*2ef0*/  PRMT R4, R15, 0x7610, R4 ;  /* 0x000076100f047816 */ /* 0x000fce0000000004 */
.L_x_25086:
[----:B------:R-:W-:Y:S05]  /*2f00*/  BSYNC.RECONVERGENT B0 ;  /* 0x0000000000007941 */ /* 0x000fea0003800200 */
.L_x_25084:
        /* <DEDUP_REMOVED lines=23> */
.L_x_25088:
[----:B------:R-:W-:-:S05]  /*3080*/  FADD.FTZ R15, R14, R15 ;  /* 0x0000000f0e0f7221 */ /* 0x000fca0000010000 */
[----:B------:R-:W-:-:S04]  /*3090*/  F2FP.BF16.F32.PACK_AB R15, RZ, R15 ;  /* 0x0000000fff0f723e */ /* 0x000fc800000010ff */
[----:B------:R-:W-:-:S07]  /*30a0*/  PRMT R5, R15, 0x7610, R5 ;  /* 0x000076100f057816 */ /* 0x000fce0000000005 */
.L_x_25089:
[----:B------:R-:W-:Y:S05]  /*30b0*/  BSYNC.RECONVERGENT B0 ;  /* 0x0000000000007941 */ /* 0x000fea0003800200 */
.L_x_25087:
        /* <DEDUP_REMOVED lines=22> */
.L_x_25091:
[----:B------:R-:W-:-:S05]  /*3220*/  FADD.FTZ R13, R14, R13 ;  /* 0x0000000d0e0d7221 */ /* 0x000fca0000010000 */
[----:B------:R-:W-:-:S07]  /*3230*/  F2FP.BF16.F32.PACK_AB R13, RZ, R13 ;  /* 0x0000000dff0d723e */ /* 0x000fce00000010ff */
.L_x_25092:
[----:B------:R-:W-:Y:S05]  /*3240*/  BSYNC.RECONVERGENT B0 ;  /* 0x0000000000007941 */ /* 0x000fea0003800200 */
.L_x_25090:
        /* <DEDUP_REMOVED lines=22> */
.L_x_25094:
[----:B------:R-:W-:-:S05]  /*33b0*/  FADD.FTZ R15, R14, R15 ;  /* 0x0000000f0e0f7221 */ /* 0x000fca0000010000 */
[----:B------:R-:W-:-:S04]  /*33c0*/  F2FP.BF16.F32.PACK_AB R15, RZ, R15 ;  /* 0x0000000fff0f723e */ /* 0x000fc800000010ff */
[----:B------:R-:W-:-:S07]  /*33d0*/  PRMT R2, R15, 0x7610, R2 ;  /* 0x000076100f027816 */ /* 0x000fce0000000002 */
.L_x_25095:
[----:B------:R-:W-:Y:S05]  /*33e0*/  BSYNC.RECONVERGENT B0 ;  /* 0x0000000000007941 */ /* 0x000fea0003800200 */
.L_x_25093:
        /* <DEDUP_REMOVED lines=23> */
.L_x_25097:
[----:B------:R-:W-:-:S05]  /*3560*/  FADD.FTZ R11, R14, R11 ;  /* 0x0000000b0e0b7221 */ /* 0x000fca0000010000 */
[----:B------:R-:W-:-:S07]  /*3570*/  F2FP.BF16.F32.PACK_AB R11, RZ, R11 ;  /* 0x0000000bff0b723e */ /* 0x000fce00000010ff */
.L_x_25098:
[----:B------:R-:W-:Y:S05]  /*3580*/  BSYNC.RECONVERGENT B0 ;  /* 0x0000000000007941 */ /* 0x000fea0003800200 */
.L_x_25096:
[----:B------:R-:W-:Y:S01]  /*3590*/  IMAD.U32 R15, R7, 0x10000, RZ ;  /* 0x00010000070f7824 */ /* 0x000fe200078e00ff */
        /* <DEDUP_REMOVED lines=22> */
.L_x_25099:
[----:B------:R-:W-:-:S05]  /*3700*/  FADD.FTZ R14, R14, R15 ;  /* 0x0000000f0e0e7221 */ /* 0x000fca0000010000 */
[----:B------:R-:W-:-:S04]  /*3710*/  F2FP.BF16.F32.PACK_AB R14, RZ, R14 ;  /* 0x0000000eff0e723e */ /* 0x000fc800000010ff */
[----:B------:R-:W-:-:S07]  /*3720*/  PRMT R18, R14, 0x7610, R18 ;  /* 0x000076100e127816 */ /* 0x000fce0000000012 */
.L_x_25100:
[----:B------:R-:W-:Y:S05]  /*3730*/  BSYNC.RECONVERGENT B0 ;  /* 0x0000000000007941 */ /* 0x000fea0003800200 */
.L_x_25078:
        /* <DEDUP_REMOVED lines=10> */
.L_x_25101:
        /* <DEDUP_REMOVED lines=10> */
.L_x_31253:


//--------------------- .text._ZN2at6native29vectorized_elementwise_kernelILi8ENS0_13BUnaryFunctorIN3c108BFloat16ES4_S4_ZZZNS0_21nextafter_kernel_cudaERNS_18TensorIteratorBaseEENKUlvE_clEvENKUlvE1_clEvEUlS4_S4_E_EESt5arrayIPcLm2EEEEviT0_T1_ --------------------------
	.section	.text._ZN2at6native29vectorized_elementwise_kernelILi8ENS0_13BUnaryFunctorIN3c108BFloat16ES4_S4_ZZZNS0_21nextafter_kernel_cudaERNS_18TensorIteratorBaseEENKUlvE_clEvENKUlvE1_clEvEUlS4_S4_E_EESt5arrayIPcLm2EEEEviT0_T1_,"ax",@progbits
	.align	128
        .global         _ZN2at6native29vectorized_elementwise_kernelILi8ENS0_13BUnaryFunctorIN3c108BFloat16ES4_S4_ZZZNS0_21nextafter_kernel_cudaERNS_18TensorIteratorBaseEENKUlvE_clEvENKUlvE1_clEvEUlS4_S4_E_EESt5arrayIPcLm2EEEEviT0_T1_
        .type           _ZN2at6native29vectorized_elementwise_kernelILi8ENS0_13BUnaryFunctorIN3c108BFloat16ES4_S4_ZZZNS0_21nextafter_kernel_cudaERNS_18TensorIteratorBaseEENKUlvE_clEvENKUlvE1_clEvEUlS4_S4_E_EESt5arrayIPcLm2EEEEviT0_T1_,@function
        .size           _ZN2at6native29vectorized_elementwise_kernelILi8ENS0_13BUnaryFunctorIN3c108BFloat16ES4_S4_ZZZNS0_21nextafter_kernel_cudaERNS_18TensorIteratorBaseEENKUlvE_clEvENKUlvE1_clEvEUlS4_S4_E_EESt5arrayIPcLm2EEEEviT0_T1_,(.L_x_31254 - _ZN2at6native29vectorized_elementwise_kernelILi8ENS0_13BUnaryFunctorIN3c108BFloat16ES4_S4_ZZZNS0_21nextafter_kernel_cudaERNS_18TensorIteratorBaseEENKUlvE_clEvENKUlvE1_clEvEUlS4_S4_E_EESt5arrayIPcLm2EEEEviT0_T1_)
        .other          _ZN2at6native29vectorized_elementwise_kernelILi8ENS0_13BUnaryFunctorIN3c108BFloat16ES4_S4_ZZZNS0_21nextafter_kernel_cudaERNS_18TensorIteratorBaseEENKUlvE_clEvENKUlvE1_clEvEUlS4_S4_E_EESt5arrayIPcLm2EEEEviT0_T1_,@"STO_CUDA_ENTRY STV_DEFAULT"
_ZN2at6native29vectorized_elementwise_kernelILi8ENS0_13BUnaryFunctorIN3c108BFloat16ES4_S4_ZZZNS0_21nextafter_kernel_cudaERNS_18TensorIteratorBaseEENKUlvE_clEvENKUlvE1_clEvEUlS4_S4_E_EESt5arrayIPcLm2EEEEviT0_T1_:
.text._ZN2at6native29vectorized_elementwise_kernelILi8ENS0_13BUnaryFunctorIN3c108BFloat16ES4_S4_ZZZNS0_21nextafter_kernel_cudaERNS_18TensorIteratorBaseEENKUlvE_clEvENKUlvE1_clEvEUlS4_S4_E_EESt5arrayIPcLm2EEEEviT0_T1_:
[----:B------:R-:W-:Y:S01]  /*0000*/  LDC R1, c[0x0][0x37c] ;  /* 0x0000df00ff017b82 */ /* 0x000fe20000000800 */
[----:B------:R-:W-:Y:S05]  /*0010*/  EXIT ;  /* 0x000000000000794d */ /* 0x000fea0003800000 */
.L_x_25102:
        /* <DEDUP_REMOVED lines=14> */
.L_x_31254:


//--------------------- .text._ZN2at6native18elementwise_kernelILi128ELi4EZNS0_15gpu_kernel_implINS0_13AUnaryFunctorIN3c108BFloat16ES5_S5_ZZZNS0_21nextafter_kernel_cudaERNS_18TensorIteratorBaseEENKUlvE_clEvENKUlvE1_clEvEUlS5_S5_E_EEEEvS7_RKT_EUliE_EEviT1_ --------------------------
	.section	.text._ZN2at6native18elementwise_kernelILi128ELi4EZNS0_15gpu_kernel_implINS0_13AUnaryFunctorIN3c108BFloat16ES5_S5_ZZZNS0_21nextafter_kernel_cudaERNS_18TensorIteratorBaseEENKUlvE_clEvENKUlvE1_clEvEUlS5_S5_E_EEEEvS7_RKT_EUliE_EEviT1_,"ax",@progbits
	.align	128
        .global         _ZN2at6native18elementwise_kernelILi128ELi4EZNS0_15gpu_kernel_implINS0_13AUnaryFunctorIN3c108BFloat16ES5_S5_ZZZNS0_21nextafter_kernel_cudaERNS_18TensorIteratorBaseEENKUlvE_clEvENKUlvE1_clEvEUlS5_S5_E_EEEEvS7_RKT_EUliE_EEviT1_
        .type           _ZN2at6native18elementwise_kernelILi128ELi4EZNS0_15gpu_kernel_implINS0_13AUnaryFunctorIN3c108BFloat16ES5_S5_ZZZNS0_21nextafter_kernel_cudaERNS_18TensorIteratorBaseEENKUlvE_clEvENKUlvE1_clEvEUlS5_S5_E_EEEEvS7_RKT_EUliE_EEviT1_,@function
        .size           _ZN2at6native18elementwise_kernelILi128ELi4EZNS0_15gpu_kernel_implINS0_13AUnaryFunctorIN3c108BFloat16ES5_S5_ZZZNS0_21nextafter_kernel_cudaERNS_18TensorIteratorBaseEENKUlvE_clEvENKUlvE1_clEvEUlS5_S5_E_EEEEvS7_RKT_EUliE_EEviT1_,(.L_x_31255 - _ZN2at6native18elementwise_kernelILi128ELi4EZNS0_15gpu_kernel_implINS0_13AUnaryFunctorIN3c108BFloat16ES5_S5_ZZZNS0_21nextafter_kernel_cudaERNS_18TensorIteratorBaseEENKUlvE_clEvENKUlvE1_clEvEUlS5_S5_E_EEEEvS7_RKT_EUliE_EEviT1_)
        .other          _ZN2at6native18elementwise_kernelILi128ELi4EZNS0_15gpu_kernel_implINS0_13AUnaryFunctorIN3c108BFloat16ES5_S5_ZZZNS0_21nextafter_kernel_cudaERNS_18TensorIteratorBaseEENKUlvE_clEvENKUlvE1_clEvEUlS5_S5_E_EEEEvS7_RKT_EUliE_EEviT1_,@"STO_CUDA_ENTRY STV_DEFAULT"
_ZN2at6native18elementwise_kernelILi128ELi4EZNS0_15gpu_kernel_implINS0_13AUnaryFunctorIN3c108BFloat16ES5_S5_ZZZNS0_21nextafter_kernel_cudaERNS_18TensorIteratorBaseEENKUlvE_clEvENKUlvE1_clEvEUlS5_S5_E_EEEEvS7_RKT_EUliE_EEviT1_:
.text._ZN2at6native18elementwise_kernelILi128ELi4EZNS0_15gpu_kernel_implINS0_13AUnaryFunctorIN3c108BFloat16ES5_S5_ZZZNS0_21nextafter_kernel_cudaERNS_18TensorIteratorBaseEENKUlvE_clEvENKUlvE1_clEvEUlS5_S5_E_EEEEvS7_RKT_EUliE_EEviT1_:
        /* <DEDUP_REMOVED lines=322> */
.L_x_25105:
        /* <DEDUP_REMOVED lines=18> */
.L_x_25109:
[----:B------:R-:W2:Y:S02]  /*1540*/  LDG.E.U8 R2, desc[UR36][R2.64] ;  /* 0x0000002402027981 */ /* 0x000ea4000c1e1100 */
[----:B--2---:R-:W-:-:S04]  /*1550*/  I2FP.F32.U32 R0, R2 ;  /* 0x0000000200007245 */ /* 0x004fc80000201000 */
[----:B------:R-:W-:Y:S01]  /*1560*/  F2FP.BF16.F32.PACK_AB R0, RZ, R0 ;  /* 0x00000000ff00723e */ /* 0x000fe200000010ff */
[----:B------:R-:W-:Y:S06]  /*1570*/  BRA `(.L_x_25111) ;  /* 0x0000000c00a47947 */ /* 0x000fec0003800000 */
.L_x_25108:
        /* <DEDUP_REMOVED lines=10> */
.L_x_25113:
[----:B------:R-:W2:Y:S02]  /*1620*/  LDG.E R2, desc[UR36][R2.64] ;  /* 0x0000002402027981 */ /* 0x000ea4000c1e1900 */
[----:B--2---:R-:W-:-:S04]  /*1630*/  I2FP.F32.S32 R0, R2 ;  /* 0x0000000200007245 */ /* 0x004fc80000201400 */
[----:B------:R-:W-:Y:S01]  /*1640*/  F2FP.BF16.F32.PACK_AB R0, RZ, R0 ;  /* 0x00000000ff00723e */ /* 0x000fe200000010ff */
[----:B------:R-:W-:Y:S06]  /*1650*/  BRA `(.L_x_25111) ;  /* 0x0000000c006c7947 */ /* 0x000fec0003800000 */
.L_x_25112:
[----:B------:R-:W2:Y:S02]  /*1660*/  LDG.E.U16 R2, desc[UR36][R2.64] ;  /* 0x0000002402027981 */ /* 0x000ea4000c1e1500 */
[----:B--2---:R-:W0:Y:S02]  /*1670*/  I2F.S16 R0, R2 ;  /* 0x0000000200007306 */ /* 0x004e240000101400 */
[----:B0-----:R-:W-:Y:S01]  /*1680*/  F2FP.BF16.F32.PACK_AB R0, RZ, R0 ;  /* 0x00000000ff00723e */ /* 0x001fe200000010ff */
[----:B------:R-:W-:Y:S06]  /*1690*/  BRA `(.L_x_25111) ;  /* 0x0000000c005c7947 */ /* 0x000fec0003800000 */
.L_x_25107:
        /* <DEDUP_REMOVED lines=9> */
.L_x_25115:
[----:B------:R-:W2:Y:S02]  /*1730*/  LDG.E.U16 R0, desc[UR36][R2.64] ;  /* 0x0000002402007981 */ /* 0x000ea4000c1e1500 */
[----:B--2---:R-:W-:-:S05]  /*1740*/  HADD2.F32 R0, -RZ, R0.H0_H0 ;  /* 0x20000000ff007230 */ /* 0x004fca0000004100 */
[----:B------:R-:W-:Y:S01]  /*1750*/  F2FP.BF16.F32.PACK_AB R0, RZ, R0 ;  /* 0x00000000ff00723e */ /* 0x000fe200000010ff */
[----:B------:R-:W-:Y:S06]  /*1760*/  BRA `(.L_x_25111) ;  /* 0x0000000c00287947 */ /* 0x000fec0003800000 */
.L_x_25114:
        /* <DEDUP_REMOVED lines=9> */
.L_x_25117:
[----:B------:R-:W2:Y:S02]  /*1800*/  LDG.E.U16 R2, desc[UR36][R2.64] ;  /* 0x0000002402027981 */ /* 0x000ea4000c1e1500 */
[----:B--2---:R-:W-:-:S05]  /*1810*/  HADD2.F32 R0, -RZ, R2.H0_H0 ;  /* 0x20000002ff007230 */ /* 0x004fca0000004100 */
[----:B------:R-:W-:Y:S01]  /*1820*/  F2FP.BF16.F32.PACK_AB R0, RZ, R0 ;  /* 0x00000000ff00723e */ /* 0x000fe200000010ff */
[----:B------:R-:W-:Y:S06]  /*1830*/  BRA `(.L_x_25111) ;  /* 0x0000000800f47947 */ /* 0x000fec0003800000 */
.L_x_25116:
        /* <DEDUP_REMOVED lines=12> */
.L_x_25106:
        /* <DEDUP_REMOVED lines=13> */
.L_x_25120:
        /* <DEDUP_REMOVED lines=12> */
.L_x_25119:
        /* <DEDUP_REMOVED lines=27> */
.L_x_25122:
        /* <DEDUP_REMOVED lines=13> */
.L_x_25121:
[----:B------:R0:W5:Y:S01]  /*1d10*/  LDG.E.U16 R0, desc[UR36][R2.64] ;  /* 0x0000002402007981 */ /* 0x000162000c1e1500 */
[----:B------:R-:W-:Y:S05]  /*1d20*/  BRA `(.L_x_25111) ;  /* 0x0000000400b87947 */ /* 0x000fea0003800000 */
.L_x_25118:
        /* <DEDUP_REMOVED lines=12> */
.L_x_25125:
        /* <DEDUP_REMOVED lines=21> */
.L_x_25129:
[----:B------:R-:W-:Y:S05]  /*1f40*/  BSYNC.RECONVERGENT B1 ;  /* 0x0000000000017941 */ /* 0x000fea0003800200 */
.L_x_25128:
[----:B------:R-:W-:Y:S01]  /*1f50*/  IMAD.SHL.U32 R0, R0, 0x100000, RZ ;  /* 0x0010000000007824 */ /* 0x000fe200078e00ff */
[----:B------:R-:W-:-:S04]  /*1f60*/  LEA R2, R2, 0x3b800000, 0x17 ;  /* 0x3b80000002027811 */ /* 0x000fc800078eb8ff */
[----:B------:R-:W-:-:S07]  /*1f70*/  LOP3.LUT R0, R2, R0, R7, 0xfe, !PT ;  /* 0x0000000002007212 */ /* 0x000fce00078efe07 */
.L_x_25127:
[----:B------:R-:W-:Y:S05]  /*1f80*/  BSYNC.RECONVERGENT B0 ;  /* 0x0000000000007941 */ /* 0x000fea0003800200 */
.L_x_25126:
[----:B------:R-:W-:Y:S01]  /*1f90*/  F2FP.BF16.F32.PACK_AB R0, RZ, R0 ;  /* 0x00000000ff00723e */ /* 0x000fe200000010ff */
[----:B------:R-:W-:Y:S06]  /*1fa0*/  BRA `(.L_x_25111) ;  /* 0x0000000400187947 */ /* 0x000fec0003800000 */
.L_x_25124:
        /* <DEDUP_REMOVED lines=21> */
.L_x_25133:
[----:B------:R-:W-:Y:S05]  /*2100*/  BSYNC.RECONVERGENT B1 ;  /* 0x0000000000017941 */ /* 0x000fea0003800200 */
.L_x_25132:
[----:B------:R-:W-:Y:S01]  /*2110*/  IMAD.SHL.U32 R0, R0, 0x200000, RZ ;  /* 0x0020000000007824 */ /* 0x000fe200078e00ff */
[----:B------:R-:W-:-:S04]  /*2120*/  LEA R2, R2, 0x37800000, 0x17 ;  /* 0x3780000002027811 */ /* 0x000fc800078eb8ff */
[----:B------:R-:W-:-:S07]  /*2130*/  LOP3.LUT R0, R2, R0, R7, 0xfe, !PT ;  /* 0x0000000002007212 */ /* 0x000fce00078efe07 */
.L_x_25131:
[----:B------:R-:W-:Y:S05]  /*2140*/  BSYNC.RECONVERGENT B0 ;  /* 0x0000000000007941 */ /* 0x000fea0003800200 */
.L_x_25130:
[----:B------:R-:W-:Y:S01]  /*2150*/  F2FP.BF16.F32.PACK_AB R0, RZ, R0 ;  /* 0x00000000ff00723e */ /* 0x000fe200000010ff */
[----:B------:R-:W-:Y:S06]  /*2160*/  BRA `(.L_x_25111) ;  /* 0x0000000000a87947 */ /* 0x000fec0003800000 */
.L_x_25123:
[----:B------:R-:W-:-:S09]  /*2170*/  UISETP.NE.AND UP0, UPT, UR4, 0x1c, UPT ;  /* 0x0000001c0400788c */ /* 0x000fd2000bf05270 */
[----:B------:R-:W-:Y:S05]  /*2180*/  BRA.U !UP0, `(.L_x_25134) ;  /* 0x0000000108947547 */ /* 0x000fea000b800000 */
[----:B------:R-:W-:-:S09]  /*2190*/  UISETP.NE.AND UP0, UPT, UR4, 0x1d, UPT ;  /* 0x0000001d0400788c */ /* 0x000fd2000bf05270 */
[----:B------:R-:W-:Y:S05]  /*21a0*/  BRA.U !UP0, `(.L_x_25135) ;  /* 0x00000001087c7547 */ /* 0x000fea000b800000 */
[----:B------:R-:W-:-:S09]  /*21b0*/  UISETP.NE.AND UP0, UPT, UR4, 0x2c, UPT ;  /* 0x0000002c0400788c */ /* 0x000fd2000bf05270 */
[----:B------:R-:W-:Y:S05]  /*21c0*/  BRA.U !UP0, `(.L_x_25136) ;  /* 0x0000000108487547 */ /* 0x000fea000b800000 */
.L_x_25110:
        /* <DEDUP_REMOVED lines=16> */
.L_x_25137:
[----:B------:R-:W-:Y:S01]  /*22d0*/  PRMT R0, RZ, 0x7610, R0 ;  /* 0x00007610ff007816 */ /* 0x000fe20000000000 */
[----:B------:R-:W-:Y:S06]  /*22e0*/  BRA `(.L_x_25111) ;  /* 0x0000000000487947 */ /* 0x000fec0003800000 */
.L_x_25136:
        /* <DEDUP_REMOVED lines=8> */
.L_x_25139:
[----:B------:R-:W-:Y:S05]  /*2370*/  BSYNC.RECONVERGENT B0 ;  /* 0x0000000000007941 */ /* 0x000fea0003800200 */
.L_x_25138:
[----:B------:R-:W-:Y:S01]  /*2380*/  F2FP.BF16.F32.PACK_AB R0, RZ, R0 ;  /* 0x00000000ff00723e */ /* 0x000fe200000010ff */
[----:B------:R-:W-:Y:S06]  /*2390*/  BRA `(.L_x_25111) ;  /* 0x00000000001c7947 */ /* 0x000fec0003800000 */
.L_x_25135:
[----:B------:R-:W2:Y:S02]  /*23a0*/  LDG.E.64 R2, desc[UR36][R2.64] ;  /* 0x0000002402027981 */ /* 0x000ea4000c1e1b00 */
[----:B--2---:R-:W0:Y:S02]  /*23b0*/  I2F.U64 R0, R2 ;  /* 0x0000000200007312 */ /* 0x004e240000301000 */
[----:B0-----:R-:W-:Y:S01]  /*23c0*/  F2FP.BF16.F32.PACK_AB R0, RZ, R0 ;  /* 0x00000000ff00723e */ /* 0x001fe200000010ff */
[----:B------:R-:W-:Y:S06]  /*23d0*/  BRA `(.L_x_25111) ;  /* 0x00000000000c7947 */ /* 0x000fec0003800000 */
.L_x_25134:
[----:B------:R-:W2:Y:S02]  /*23e0*/  LDG.E R2, desc[UR36][R2.64] ;  /* 0x0000002402027981 */ /* 0x000ea4000c1e1900 */
[----:B--2---:R-:W-:-:S04]  /*23f0*/  I2FP.F32.U32 R0, R2 ;  /* 0x0000000200007245 */ /* 0x004fc80000201000 */
[----:B------:R-:W-:-:S07]  /*2400*/  F2FP.BF16.F32.PACK_AB R0, RZ, R0 ;  /* 0x00000000ff00723e */ /* 0x000fce00000010ff */
.L_x_25111:
[----:B0-----:R-:W-:Y:S01]  /*2410*/  IMAD.U32 R3, R19, 0x10000, RZ ;  /* 0x0001000013037824 */ /* 0x001fe200078e00ff */
[----:B------:R-:W-:Y:S01]  /*2420*/  BSSY.RECONVERGENT B0, `(.L_x_25140) ;  /* 0x0000022000007945 */ /* 0x000fe20003800200 */
[----:B-----5:R-:W-:-:S03]  /*2430*/  IMAD.U32 R2, R0, 0x10000, RZ ;  /* 0x0001000000027824 */ /* 0x020fc600078e00ff */
        /* <DEDUP_REMOVED lines=10> */
[----:B------:R-:W-:-:S04]  /*24e0*/  IMAD.U32 R5, RZ, RZ, UR5 ;  /* 0x00000005ff057e24 */ /* 0x000fc8000f8e00ff */
[----:B------:R-:W-:-:S13]  /*24f0*/  ISETP.NE.AND P0, PT, R2, UR4, PT ;  /* 0x0000000402007c0c */ /* 0x000fda000bf05270 */
        /* <DEDUP_REMOVED lines=11> */
.L_x_25142:
[----:B------:R-:W-:Y:S01]  /*25b0*/  LOP3.LUT R0, R19, R0, RZ, 0x3c, !PT ;  /* 0x0000000013007212 */ /* 0x000fe200078e3cff */
[----:B------:R-:W-:Y:S01]  /*25c0*/  IMAD.MOV.U32 R2, RZ, RZ, 0xffff ;  /* 0x0000ffffff027424 */ /* 0x000fe200078e00ff */
[----:B------:R-:W-:Y:S02]  /*25d0*/  ISETP.LT.U32.AND P1, PT, R3, UR43, PT ;  /* 0x0000002b03007c0c */ /* 0x000fe4000bf21070 */
[----:B------:R-:W-:-:S04]  /*25e0*/  PRMT R0, R0, 0x9910, RZ ;  /* 0x0000991000007816 */ /* 0x000fc800000000ff */
[----:B------:R-:W-:-:S04]  /*25f0*/  ISETP.GT.AND P0, PT, R0, -0x1, PT ;  /* 0xffffffff0000780c */ /* 0x000fc80003f04270 */
[----:B------:R-:W-:-:S04]  /*2600*/  SEL R0, R2, 0x1, !P0 ;  /* 0x0000000102007807 */ /* 0x000fc80004000000 */
[----:B------:R-:W-:-:S04]  /*2610*/  SEL R0, R0, 0xffff, !P1 ;  /* 0x0000ffff00007807 */ /* 0x000fc80004800000 */
[----:B------:R-:W-:-:S04]  /*2620*/  IADD3 R0, PT, PT, R19, R0, RZ ;  /* 0x0000000013007210 */ /* 0x000fc80007ffe0ff */
[----:B------:R-:W-:-:S07]  /*2630*/  PRMT R5, R0, 0x7610, R5 ;  /* 0x0000761000057816 */ /* 0x000fce0000000005 */
.L_x_25141:
[----:B------:R-:W-:Y:S05]  /*2640*/  BSYNC.RECONVERGENT B0 ;  /* 0x0000000000007941 */ /* 0x000fea0003800200 */
.L_x_25140:
        /* <DEDUP_REMOVED lines=18> */
.L_x_25146:
[----:B------:R-:W-:-:S06]  /*2770*/  IMAD.U32 R5, R5, 0x10000, RZ ;  /* 0x0001000005057824 */ /* 0x000fcc00078e00ff */
[----:B------:R-:W0:Y:S02]  /*2780*/  F2I.S64.TRUNC R4, R5 ;  /* 0x0000000500047311 */ /* 0x000e24000020d900 */
[----:B0-----:R0:W-:Y:S01]  /*2790*/  STG.E.U8 desc[UR36][R2.64], R4 ;  /* 0x0000000402007986 */ /* 0x0011e2000c101124 */
[----:B------:R-:W-:Y:S05]  /*27a0*/  BRA `(.L_x_25148) ;  /* 0x0000000c00707947 */ /* 0x000fea0003800000 */
.L_x_25145:
        /* <DEDUP_REMOVED lines=10> */
.L_x_25150:
[----:B------:R-:W-:-:S06]  /*2850*/  SHF.L.U32 R5, R5, 0x10, RZ ;  /* 0x0000001005057819 */ /* 0x000fcc00000006ff */
[----:B------:R-:W0:Y:S02]  /*2860*/  F2I.FTZ.TRUNC.NTZ R5, R5 ;  /* 0x0000000500057305 */ /* 0x000e24000021f100 */
[----:B0-----:R0:W-:Y:S01]  /*2870*/  STG.E desc[UR36][R2.64], R5 ;  /* 0x0000000502007986 */ /* 0x0011e2000c101924 */
[----:B------:R-:W-:Y:S05]  /*2880*/  BRA `(.L_x_25148) ;  /* 0x0000000c00387947 */ /* 0x000fea0003800000 */
.L_x_25149:
[----:B------:R-:W-:-:S06]  /*2890*/  IMAD.U32 R5, R5, 0x10000, RZ ;  /* 0x0001000005057824 */ /* 0x000fcc00078e00ff */
[----:B------:R-:W0:Y:S02]  /*28a0*/  F2I.FTZ.TRUNC.NTZ R5, R5 ;  /* 0x0000000500057305 */ /* 0x000e24000021f100 */
[----:B0-----:R0:W-:Y:S01]  /*28b0*/  STG.E.U16 desc[UR36][R2.64], R5 ;  /* 0x0000000502007986 */ /* 0x0011e2000c101524 */
[----:B------:R-:W-:Y:S05]  /*28c0*/  BRA `(.L_x_25148) ;  /* 0x0000000c00287947 */ /* 0x000fea0003800000 */
.L_x_25144:
        /* <DEDUP_REMOVED lines=9> */
.L_x_25152:
[----:B------:R-:W-:-:S05]  /*2960*/  IMAD.U32 R0, R5, 0x10000, RZ ;  /* 0x0001000005007824 */ /* 0x000fca00078e00ff */
[----:B------:R-:W-:-:S05]  /*2970*/  F2FP.F16.F32.PACK_AB R0, RZ, R0 ;  /* 0x00000000ff00723e */ /* 0x000fca00000000ff */
[----:B------:R0:W-:Y:S01]  /*2980*/  STG.E.U16 desc[UR36][R2.64], R0 ;  /* 0x0000000002007986 */ /* 0x0001e2000c101524 */
[----:B------:R-:W-:Y:S05]  /*2990*/  BRA `(.L_x_25148) ;  /* 0x0000000800f47947 */ /* 0x000fea0003800000 */
.L_x_25151:
        /* <DEDUP_REMOVED lines=10> */
.L_x_25154:
[----:B------:R-:W-:-:S05]  /*2a40*/  IMAD.U32 R5, R5, 0x10000, RZ ;  /* 0x0001000005057824 */ /* 0x000fca00078e00ff */
[----:B------:R-:W-:-:S04]  /*2a50*/  F2FP.F16.F32.PACK_AB R5, RZ, R5 ;  /* 0x00000005ff05723e */ /* 0x000fc800000000ff */
[----:B------:R-:W-:-:S05]  /*2a60*/  PRMT R5, R5, 0x5410, RZ ;  /* 0x0000541005057816 */ /* 0x000fca00000000ff */
[----:B------:R0:W-:Y:S01]  /*2a70*/  STG.E desc[UR36][R2.64], R5 ;  /* 0x0000000502007986 */ /* 0x0001e2000c101924 */
[----:B------:R-:W-:Y:S05]  /*2a80*/  BRA `(.L_x_25148) ;  /* 0x0000000800b87947 */ /* 0x000fea0003800000 */
.L_x_25153:
[----:B------:R-:W-:-:S04]  /*2a90*/  IMAD.U32 R4, R5, 0x10000, RZ ;  /* 0x0001000005047824 */ /* 0x000fc800078e00ff */
[----:B------:R-:W-:-:S06]  /*2aa0*/  FMUL.FTZ R4, R4, 1 ;  /* 0x3f80000004047820 */ /* 0x000fcc0000410000 */
[----:B------:R-:W0:Y:S02]  /*2ab0*/  F2F.F64.F32 R4, R4 ;  /* 0x0000000400047310 */ /* 0x000e240000201800 */
[----:B0-----:R0:W-:Y:S01]  /*2ac0*/  STG.E.64 desc[UR36][R2.64], R4 ;  /* 0x0000000402007986 */ /* 0x0011e2000c101b24 */
[----:B------:R-:W-:Y:S05]  /*2ad0*/  BRA `(.L_x_25148) ;  /* 0x0000000800a47947 */ /* 0x000fea0003800000 */
.L_x_25143:
        /* <DEDUP_REMOVED lines=13> */
.L_x_25157:
[----:B------:R-:W-:Y:S01]  /*2bb0*/  IMAD.U32 R5, R5, 0x10000, RZ ;  /* 0x0001000005057824 */ /* 0x000fe200078e00ff */
[----:B------:R-:W-:-:S03]  /*2bc0*/  CS2R R6, SRZ ;  /* 0x0000000000067805 */ /* 0x000fc6000001ff00 */
[----:B------:R-:W-:-:S06]  /*2bd0*/  FMUL.FTZ R5, R5, 1 ;  /* 0x3f80000005057820 */ /* 0x000fcc0000410000 */
[----:B------:R-:W0:Y:S02]  /*2be0*/  F2F.F64.F32 R4, R5 ;  /* 0x0000000500047310 */ /* 0x000e240000201800 */
[----:B0-----:R0:W-:Y:S01]  /*2bf0*/  STG.E.128 desc[UR36][R2.64], R4 ;  /* 0x0000000402007986 */ /* 0x0011e2000c101d24 */
[----:B------:R-:W-:Y:S05]  /*2c00*/  BRA `(.L_x_25148) ;  /* 0x0000000800587947 */ /* 0x000fea0003800000 */
.L_x_25156:
[----:B------:R-:W-:-:S09]  /*2c10*/  UISETP.NE.AND UP0, UPT, UR4, 0xf, UPT ;  /* 0x0000000f0400788c */ /* 0x000fd2000bf05270 */
[----:B------:R-:W-:Y:S05]  /*2c20*/  BRA.U !UP0, `(.L_x_25158) ;  /* 0x0000000108a07547 */ /* 0x000fea000b800000 */
[----:B------:R-:W-:-:S09]  /*2c30*/  UISETP.NE.AND UP0, UPT, UR4, 0x17, UPT ;  /* 0x000000170400788c */ /* 0x000fd2000bf05270 */
[----:B------:R-:W-:Y:S05]  /*2c40*/  BRA.U !UP0, `(.L_x_25159) ;  /* 0x00000001084c7547 */ /* 0x000fea000b800000 */
[----:B------:R-:W-:-:S09]  /*2c50*/  UISETP.NE.AND UP0, UPT, UR4, 0x18, UPT ;  /* 0x000000180400788c */ /* 0x000fd2000bf05270 */
[----:B------:R-:W-:Y:S05]  /*2c60*/  BRA.U UP0, `(.L_x_25147) ;  /* 0x0000000500a07547 */ /* 0x000fea000b800000 */
[----:B------:R-:W-:Y:S01]  /*2c70*/  SHF.L.U32 R7, R5, 0x10, RZ ;  /* 0x0000001005077819 */ /* 0x000fe200000006ff */
        /* <DEDUP_REMOVED lines=12> */
.L_x_25161:
[----:B------:R-:W-:Y:S05]  /*2d40*/  BSYNC.RECONVERGENT B0 ;  /* 0x0000000000007941 */ /* 0x000fea0003800200 */
.L_x_25160:
[----:B------:R-:W-:-:S05]  /*2d50*/  LOP3.LUT R5, R0, 0x80, R5, 0xf8, !PT ;  /* 0x0000008000057812 */ /* 0x000fca00078ef805 */
[----:B------:R0:W-:Y:S01]  /*2d60*/  STG.E.U8 desc[UR36][R2.64], R5 ;  /* 0x0000000502007986 */ /* 0x0001e2000c101124 */
[----:B------:R-:W-:Y:S05]  /*2d70*/  BRA `(.L_x_25148) ;  /* 0x0000000400fc7947 */ /* 0x000fea0003800000 */
.L_x_25159:
        /* <DEDUP_REMOVED lines=15> */
.L_x_25163:
[----:B------:R-:W-:Y:S05]  /*2e70*/  BSYNC.RECONVERGENT B0 ;  /* 0x0000000000007941 */ /* 0x000fea0003800200 */
.L_x_25162:
[----:B------:R-:W-:-:S05]  /*2e80*/  LOP3.LUT R5, R0, 0x80, R5, 0xf8, !PT ;  /* 0x0000008000057812 */ /* 0x000fca00078ef805 */
[----:B------:R0:W-:Y:S01]  /*2e90*/  STG.E.U8 desc[UR36][R2.64], R5 ;  /* 0x0000000502007986 */ /* 0x0001e2000c101124 */
[----:B------:R-:W-:Y:S05]  /*2ea0*/  BRA `(.L_x_25148) ;  /* 0x0000000400b07947 */ /* 0x000fea0003800000 */
.L_x_25158:
[----:B------:R0:W-:Y:S01]  /*2eb0*/  STG.E.U16 desc[UR36][R2.64], R5 ;  /* 0x0000000502007986 */ /* 0x0001e2000c101524 */
[----:B------:R-:W-:Y:S05]  /*2ec0*/  BRA `(.L_x_25148) ;  /* 0x0000000400a87947 */ /* 0x000fea0003800000 */
.L_x_25155:
        /* <DEDUP_REMOVED lines=12> */
.L_x_25166:
        /* <DEDUP_REMOVED lines=13> */
.L_x_25169:
[----:B------:R-:W-:-:S04]  /*3060*/  SHF.R.U32.HI R0, RZ, 0x14, R5 ;  /* 0x00000014ff007819 */ /* 0x000fc80000011605 */
[----:B------:R-:W-:-:S04]  /*3070*/  LOP3.LUT R0, R0, 0x1, RZ, 0xc0, !PT ;  /* 0x0000000100007812 */ /* 0x000fc800078ec0ff */
[----:B------:R-:W-:-:S04]  /*3080*/  IADD3 R0, PT, PT, R5, 0x487ffff, R0 ;  /* 0x0487ffff05007810 */ /* 0x000fc80007ffe000 */
[----:B------:R-:W-:-:S04]  /*3090*/  SHF.R.U32.HI R0, RZ, 0x14, R0 ;  /* 0x00000014ff007819 */ /* 0x000fc80000011600 */
[----:B------:R-:W-:-:S07]  /*30a0*/  LOP3.LUT R4, R0, 0xff, RZ, 0xc0, !PT ;  /* 0x000000ff00047812 */ /* 0x000fce00078ec0ff */
.L_x_25170:
[----:B------:R-:W-:-:S04]  /*30b0*/  SHF.R.U32.HI R5, RZ, 0x18, R5 ;  /* 0x00000018ff057819 */ /* 0x000fc80000011605 */
[----:B------:R-:W-:-:S04]  /*30c0*/  LOP3.LUT R4, R4, 0x80, R5, 0xf8, !PT ;  /* 0x0000008004047812 */ /* 0x000fc800078ef805 */
[----:B------:R-:W-:-:S07]  /*30d0*/  PRMT R0, R4, 0x7610, R0 ;  /* 0x0000761004007816 */ /* 0x000fce0000000000 */
.L_x_25168:
[----:B------:R-:W-:Y:S05]  /*30e0*/  BSYNC.RECONVERGENT B0 ;  /* 0x0000000000007941 */ /* 0x000fea0003800200 */
.L_x_25167:
[----:B------:R1:W-:Y:S01]  /*30f0*/  STG.E.U8 desc[UR36][R2.64], R0 ;  /* 0x0000000002007986 */ /* 0x0003e2000c101124 */
[----:B------:R-:W-:Y:S05]  /*3100*/  BRA `(.L_x_25148) ;  /* 0x0000000400187947 */ /* 0x000fea0003800000 */
.L_x_25165:
[----:B------:R-:W-:Y:S01]  /*3110*/  IMAD.U32 R5, R5, 0x10000, RZ ;  /* 0x0001000005057824 */ /* 0x000fe200078e00ff */
        /* <DEDUP_REMOVED lines=12> */
.L_x_25173:
[----:B------:R-:W-:-:S04]  /*31e0*/  SHF.R.U32.HI R0, RZ, 0x15, R5 ;  /* 0x00000015ff007819 */ /* 0x000fc80000011605 */
[----:B------:R-:W-:-:S04]  /*31f0*/  LOP3.LUT R0, R0, 0x1, RZ, 0xc0, !PT ;  /* 0x0000000100007812 */ /* 0x000fc800078ec0ff */
[----:B------:R-:W-:-:S04]  /*3200*/  IADD3 R0, PT, PT, R5, 0x88fffff, R0 ;  /* 0x088fffff05007810 */ /* 0x000fc80007ffe000 */
[----:B------:R-:W-:-:S04]  /*3210*/  SHF.R.U32.HI R0, RZ, 0x15, R0 ;  /* 0x00000015ff007819 */ /* 0x000fc80000011600 */
[----:B------:R-:W-:-:S07]  /*3220*/  LOP3.LUT R4, R0, 0xff, RZ, 0xc0, !PT ;  /* 0x000000ff00047812 */ /* 0x000fce00078ec0ff */
.L_x_25174:
[----:B------:R-:W-:-:S04]  /*3230*/  SHF.R.U32.HI R5, RZ, 0x18, R5 ;  /* 0x00000018ff057819 */ /* 0x000fc80000011605 */
[----:B------:R-:W-:-:S04]  /*3240*/  LOP3.LUT R4, R4, 0x80, R5, 0xf8, !PT ;  /* 0x0000008004047812 */ /* 0x000fc800078ef805 */
[----:B------:R-:W-:-:S07]  /*3250*/  PRMT R0, R4, 0x7610, R0 ;  /* 0x0000761004007816 */ /* 0x000fce0000000000 */
.L_x_25172:
[----:B------:R-:W-:Y:S05]  /*3260*/  BSYNC.RECONVERGENT B0 ;  /* 0x0000000000007941 */ /* 0x000fea0003800200 */
.L_x_25171:
[----:B------:R0:W-:Y:S01]  /*3270*/  STG.E.U8 desc[UR36][R2.64], R0 ;  /* 0x0000000002007986 */ /* 0x0001e2000c101124 */
[----:B------:R-:W-:Y:S05]  /*3280*/  BRA `(.L_x_25148) ;  /* 0x0000000000b87947 */ /* 0x000fea0003800000 */
.L_x_25164:
[----:B------:R-:W-:-:S09]  /*3290*/  UISETP.NE.AND UP0, UPT, UR4, 0x1c, UPT ;  /* 0x0000001c0400788c */ /* 0x000fd2000bf05270 */
[----:B------:R-:W-:Y:S05]  /*32a0*/  BRA.U !UP0, `(.L_x_25175) ;  /* 0x0000000108a47547 */ /* 0x000fea000b800000 */
[----:B------:R-:W-:-:S09]  /*32b0*/  UISETP.NE.AND UP0, UPT, UR4, 0x1d, UPT ;  /* 0x0000001d0400788c */ /* 0x000fd2000bf05270 */
[----:B------:R-:W-:Y:S05]  /*32c0*/  BRA.U !UP0, `(.L_x_25176) ;  /* 0x00000001088c7547 */ /* 0x000fea000b800000 */
[----:B------:R-:W-:-:S09]  /*32d0*/  UISETP.NE.AND UP0, UPT, UR4, 0x2c, UPT ;  /* 0x0000002c0400788c */ /* 0x000fd2000bf05270 */
[----:B------:R-:W-:Y:S05]  /*32e0*/  BRA.U !UP0, `(.L_x_25177) ;  /* 0x0000000108447547 */ /* 0x000fea000b800000 */
.L_x_25147:
        /* <DEDUP_REMOVED lines=16> */
.L_x_25178:
[----:B------:R-:W-:Y:S05]  /*33f0*/  BRA `(.L_x_25148) ;  /* 0x00000000005c7947 */ /* 0x000fea0003800000 */
.L_x_25177:
        /* <DEDUP_REMOVED lines=16> */
.L_x_25176:
[----:B------:R-:W-:-:S06]  /*3500*/  IMAD.U32 R5, R5, 0x10000, RZ ;  /* 0x0001000005057824 */ /* 0x000fcc00078e00ff */
[----:B------:R-:W0:Y:S02]  /*3510*/  F2I.U64.TRUNC R4, R5 ;  /* 0x0000000500047311 */ /* 0x000e24000020d800 */
[----:B0-----:R0:W-:Y:S01]  /*3520*/  STG.E.64 desc[UR36][R2.64], R4 ;  /* 0x0000000402007986 */ /* 0x0011e2000c101b24 */
[----:B------:R-:W-:Y:S05]  /*3530*/  BRA `(.L_x_25148) ;  /* 0x00000000000c7947 */ /* 0x000fea0003800000 */
.L_x_25175:
[----:B------:R-:W-:-:S06]  /*3540*/  SHF.L.U32 R5, R5, 0x10, RZ ;  /* 0x0000001005057819 */ /* 0x000fcc00000006ff */
[----:B------:R-:W0:Y:S02]  /*3550*/  F2I.FTZ.U32.TRUNC.NTZ R5, R5 ;  /* 0x0000000500057305 */ /* 0x000e24000021f000 */
[----:B0-----:R3:W-:Y:S02]  /*3560*/  STG.E desc[UR36][R2.64], R5 ;  /* 0x0000000502007986 */ /* 0x0017e4000c101924 */
.L_x_25148:
[----:B------:R-:W-:-:S07]  /*3570*/  VIADD R17, R17, 0x80 ;  /* 0x0000008011117836 */ /* 0x000fce0000000000 */
.L_x_25104:
[----:B------:R-:W-:Y:S05]  /*3580*/  BSYNC.RECONVERGENT B6 ;  /* 0x0000000000067941 */ /* 0x000fea0003800200 */
.L_x_25103:
        /* <DEDUP_REMOVED lines=307> */
.L_x_25181:
        /* <DEDUP_REMOVED lines=18> */
.L_x_25185:
[----:B------:R-:W2:Y:S02]  /*49e0*/  LDG.E.U8 R2, desc[UR36][R2.64] ;  /* 0x0000002402027981 */ /* 0x000ea4000c1e1100 */
[----:B--2---:R-:W-:-:S04]  /*49f0*/  I2FP.F32.U32 R0, R2 ;  /* 0x0000000200007245 */ /* 0x004fc80000201000 */
[----:B------:R-:W-:Y:S01]  /*4a00*/  F2FP.BF16.F32.PACK_AB R0, RZ, R0 ;  /* 0x00000000ff00723e */ /* 0x000fe200000010ff */
[----:B------:R-:W-:Y:S06]  /*4a10*/  BRA `(.L_x_25187) ;  /* 0x0000000c00a47947 */ /* 0x000fec0003800000 */
.L_x_25184:
        /* <DEDUP_REMOVED lines=10> */
.L_x_25189:
[----:B------:R-:W2:Y:S02]  /*4ac0*/  LDG.E R2, desc[UR36][R2.64] ;  /* 0x0000002402027981 */ /* 0x000ea4000c1e1900 */
[----:B--2---:R-:W-:-:S04]  /*4ad0*/  I2FP.F32.S32 R0, R2 ;  /* 0x0000000200007245 */ /* 0x004fc80000201400 */
[----:B------:R-:W-:Y:S01]  /*4ae0*/  F2FP.BF16.F32.PACK_AB R0, RZ, R0 ;  /* 0x00000000ff00723e */ /* 0x000fe200000010ff */
[----:B------:R-:W-:Y:S06]  /*4af0*/  BRA `(.L_x_25187) ;  /* 0x0000000c006c7947 */ /* 0x000fec0003800000 */
.L_x_25188:
[----:B------:R-:W2:Y:S02]  /*4b00*/  LDG.E.U16 R2, desc[UR36][R2.64] ;  /* 0x0000002402027981 */ /* 0x000ea4000c1e1500 */
[----:B--2---:R-:W0:Y:S02]  /*4b10*/  I2F.S16 R0, R2 ;  /* 0x0000000200007306 */ /* 0x004e240000101400 */
[----:B0-----:R-:W-:Y:S01]  /*4b20*/  F2FP.BF16.F32.PACK_AB R0, RZ, R0 ;  /* 0x00000000ff00723e */ /* 0x001fe200000010ff */
[----:B------:R-:W-:Y:S06]  /*4b30*/  BRA `(.L_x_25187) ;  /* 0x0000000c005c7947 */ /* 0x000fec0003800000 */
.L_x_25183:
        /* <DEDUP_REMOVED lines=9> */
.L_x_25191:
[----:B------:R-:W2:Y:S02]  /*4bd0*/  LDG.E.U16 R0, desc[UR36][R2.64] ;  /* 0x0000002402007981 */ /* 0x000ea4000c1e1500 */
[----:B--2---:R-:W-:-:S05]  /*4be0*/  HADD2.F32 R0, -RZ, R0.H0_H0 ;  /* 0x20000000ff007230 */ /* 0x004fca0000004100 */
[----:B------:R-:W-:Y:S01]  /*4bf0*/  F2FP.BF16.F32.PACK_AB R0, RZ, R0 ;  /* 0x00000000ff00723e */ /* 0x000fe200000010ff */
[----:B------:R-:W-:Y:S06]  /*4c00*/  BRA `(.L_x_25187) ;  /* 0x0000000c00287947 */ /* 0x000fec0003800000 */
.L_x_25190:
        /* <DEDUP_REMOVED lines=9> */
.L_x_25193:
[----:B------:R-:W2:Y:S02]  /*4ca0*/  LDG.E.U16 R2, desc[UR36][R2.64] ;  /* 0x0000002402027981 */ /* 0x000ea4000c1e1500 */
[----:B--2---:R-:W-:-:S05]  /*4cb0*/  HADD2.F32 R0, -RZ, R2.H0_H0 ;  /* 0x20000002ff007230 */ /* 0x004fca0000004100 */
[----:B------:R-:W-:Y:S01]  /*4cc0*/  F2FP.BF16.F32.PACK_AB R0, RZ, R0 ;  /* 0x00000000ff00723e */ /* 0x000fe200000010ff */
[----:B------:R-:W-:Y:S06]  /*4cd0*/  BRA `(.L_x_25187) ;  /* 0x0000000800f47947 */ /* 0x000fec0003800000 */
.L_x_25192:
        /* <DEDUP_REMOVED lines=12> */
.L_x_25182:
        /* <DEDUP_REMOVED lines=13> */
.L_x_25196:
        /* <DEDUP_REMOVED lines=12> */
.L_x_25195:
        /* <DEDUP_REMOVED lines=27> */
.L_x_25198:
        /* <DEDUP_REMOVED lines=13> */
.L_x_25197:
[----:B------:R0:W5:Y:S01]  /*51b0*/  LDG.E.U16 R0, desc[UR36][R2.64] ;  /* 0x0000002402007981 */ /* 0x000162000c1e1500 */
[----:B------:R-:W-:Y:S05]  /*51c0*/  BRA `(.L_x_25187) ;  /* 0x0000000400b87947 */ /* 0x000fea0003800000 */
.L_x_25194:
        /* <DEDUP_REMOVED lines=12> */
.L_x_25201:
        /* <DEDUP_REMOVED lines=21> */
.L_x_25205:
[----:B------:R-:W-:Y:S05]  /*53e0*/  BSYNC.RECONVERGENT B1 ;  /* 0x0000000000017941 */ /* 0x000fea0003800200 */
.L_x_25204:
[----:B------:R-:W-:Y:S02]  /*53f0*/  SHF.L.U32 R0, R0, 0x14, RZ ;  /* 0x0000001400007819 */ /* 0x000fe400000006ff */
[----:B------:R-:W-:-:S04]  /*5400*/  LEA R2, R2, 0x3b800000, 0x17 ;  /* 0x3b80000002027811 */ /* 0x000fc800078eb8ff */
[----:B------:R-:W-:-:S07]  /*5410*/  LOP3.LUT R0, R2, R0, R7, 0xfe, !PT ;  /* 0x0000000002007212 */ /* 0x000fce00078efe07 */
.L_x_25203:
[----:B------:R-:W-:Y:S05]  /*5420*/  BSYNC.RECONVERGENT B0 ;  /* 0x0000000000007941 */ /* 0x000fea0003800200 */
.L_x_25202:
[----:B------:R-:W-:Y:S01]  /*5430*/  F2FP.BF16.F32.PACK_AB R0, RZ, R0 ;  /* 0x00000000ff00723e */ /* 0x000fe200000010ff */
[----:B------:R-:W-:Y:S06]  /*5440*/  BRA `(.L_x_25187) ;  /* 0x0000000400187947 */ /* 0x000fec0003800000 */
.L_x_25200:
        /* <DEDUP_REMOVED lines=21> */
.L_x_25209:
[----:B------:R-:W-:Y:S05]  /*55a0*/  BSYNC.RECONVERGENT B1 ;  /* 0x0000000000017941 */ /* 0x000fea0003800200 */
.L_x_25208:
[----:B------:R-:W-:Y:S01]  /*55b0*/  IMAD.SHL.U32 R0, R0, 0x200000, RZ ;  /* 0x0020000000007824 */ /* 0x000fe200078e00ff */
[----:B------:R-:W-:-:S04]  /*55c0*/  LEA R2, R2, 0x37800000, 0x17 ;  /* 0x3780000002027811 */ /* 0x000fc800078eb8ff */
[----:B------:R-:W-:-:S07]  /*55d0*/  LOP3.LUT R0, R2, R0, R7, 0xfe, !PT ;  /* 0x0000000002007212 */ /* 0x000fce00078efe07 */
.L_x_25207:
[----:B------:R-:W-:Y:S05]  /*55e0*/  BSYNC.RECONVERGENT B0 ;  /* 0x0000000000007941 */ /* 0x000fea0003800200 */
.L_x_25206:
[----:B------:R-:W-:Y:S01]  /*55f0*/  F2FP.BF16.F32.PACK_AB R0, RZ, R0 ;  /* 0x00000000ff00723e */ /* 0x000fe200000010ff */
[----:B------:R-:W-:Y:S06]  /*5600*/  BRA `(.L_x_25187) ;  /* 0x0000000000a87947 */ /* 0x000fec0003800000 */
.L_x_25199:
        /* <DEDUP_REMOVED lines=14> */
.L_x_25213:
[----:B------:R-:W-:Y:S05]  /*56f0*/  BSYNC.RECONVERGENT B0 ;  /* 0x0000000000007941 */ /* 0x000fea0003800200 */
.L_x_25212:
[----:B------:R-:W-:Y:S01]  /*5700*/  F2FP.BF16.F32.PACK_AB R0, RZ, R0 ;  /* 0x00000000ff00723e */ /* 0x000fe200000010ff */
[----:B------:R-:W-:Y:S06]  /*5710*/  BRA `(.L_x_25187) ;  /* 0x0000000000647947 */ /* 0x000fec0003800000 */
.L_x_25186:
        /* <DEDUP_REMOVED lines=16> */
.L_x_25214:
[----:B------:R-:W-:Y:S01]  /*5820*/  PRMT R0, RZ, 0x7610, R0 ;  /* 0x00007610ff007816 */ /* 0x000fe20000000000 */
[----:B------:R-:W-:Y:S06]  /*5830*/  BRA `(.L_x_25187) ;  /* 0x00000000001c7947 */ /* 0x000fec0003800000 */
.L_x_25211:
[----:B------:R-:W2:Y:S02]  /*5840*/  LDG.E.64 R2, desc[UR36][R2.64] ;  /* 0x0000002402027981 */ /* 0x000ea4000c1e1b00 */
[----:B--2---:R-:W0:Y:S02]  /*5850*/  I2F.U64 R0, R2 ;  /* 0x0000000200007312 */ /* 0x004e240000301000 */
[----:B0-----:R-:W-:Y:S01]  /*5860*/  F2FP.BF16.F32.PACK_AB R0, RZ, R0 ;  /* 0x00000000ff00723e */ /* 0x001fe200000010ff */
[----:B------:R-:W-:Y:S06]  /*5870*/  BRA `(.L_x_25187) ;  /* 0x00000000000c7947 */ /* 0x000fec0003800000 */
.L_x_25210:
[----:B------:R-:W2:Y:S02]  /*5880*/  LDG.E R2, desc[UR36][R2.64] ;  /* 0x0000002402027981 */ /* 0x000ea4000c1e1900 */
[----:B--2---:R-:W-:-:S04]  /*5890*/  I2FP.F32.U32 R0, R2 ;  /* 0x0000000200007245 */ /* 0x004fc80000201000 */
[----:B------:R-:W-:-:S07]  /*58a0*/  F2FP.BF16.F32.PACK_AB R0, RZ, R0 ;  /* 0x00000000ff00723e */ /* 0x000fce00000010ff */
.L_x_25187:
[----:B0-----:R-:W-:Y:S01]  /*58b0*/  IMAD.U32 R3, R19, 0x10000, RZ ;  /* 0x0001000013037824 */ /* 0x001fe200078e00ff */
[----:B------:R-:W-:Y:S01]  /*58c0*/  BSSY.RECONVERGENT B0, `(.L_x_25215) ;  /* 0x0000023000007945 */ /* 0x000fe20003800200 */
[----:B-----5:R-:W-:-:S03]  /*58d0*/  IMAD.U32 R2, R0, 0x10000, RZ ;  /* 0x0001000000027824 */ /* 0x020fc600078e00ff */
        /* <DEDUP_REMOVED lines=23> */
.L_x_25218:
[----:B------:R-:W-:Y:S02]  /*5a50*/  ISETP.NE.AND P0, PT, R3, RZ, PT ;  /* 0x000000ff0300720c */ /* 0x000fe40003f05270 */
[----:B------:R-:W-:-:S11]  /*5a60*/  PRMT R5, R0, 0x7610, R5 ;  /* 0x0000761000057816 */ /* 0x000fd60000000005 */
[----:B------:R-:W-:Y:S05]  /*5a70*/  @!P0 BRA `(.L_x_25217) ;  /* 0x00000000001c8947 */ /* 0x000fea0003800000 */
[----:B------:R-:W-:-:S04]  /*5a80*/  LOP3.LUT R0, R0, 0x8000, RZ, 0xc0, !PT ;  /* 0x0000800000007812 */ /* 0x000fc800078ec0ff */
[----:B------:R-:W-:-:S04]  /*5a90*/  LOP3.LUT R0, R0, 0x1, RZ, 0xfc, !PT ;  /* 0x0000000100007812 */ /* 0x000fc800078efcff */
[----:B------:R-:W-:Y:S01]  /*5aa0*/  PRMT R5, R0, 0x7610, R5 ;  /* 0x0000761000057816 */ /* 0x000fe20000000005 */
[----:B------:R-:W-:Y:S06]  /*5ab0*/  BRA `(.L_x_25217) ;  /* 0x00000000000c7947 */ /* 0x000fec0003800000 */
.L_x_25216:
[----:B------:R-:W-:-:S05]  /*5ac0*/  FADD.FTZ R2, R3, R2 ;  /* 0x0000000203027221 */ /* 0x000fca0000010000 */
[----:B------:R-:W-:-:S04]  /*5ad0*/  F2FP.BF16.F32.PACK_AB R2, RZ, R2 ;  /* 0x00000002ff02723e */ /* 0x000fc800000010ff */
[----:B------:R-:W-:-:S07]  /*5ae0*/  PRMT R5, R2, 0x7610, R5 ;  /* 0x0000761002057816 */ /* 0x000fce0000000005 */
.L_x_25217:
[----:B------:R-:W-:Y:S05]  /*5af0*/  BSYNC.RECONVERGENT B0 ;  /* 0x0000000000007941 */ /* 0x000fea0003800200 */
.L_x_25215:
        /* <DEDUP_REMOVED lines=18> */
.L_x_25222:
[----:B------:R-:W-:-:S06]  /*5c20*/  IMAD.U32 R5, R5, 0x10000, RZ ;  /* 0x0001000005057824 */ /* 0x000fcc00078e00ff */
[----:B------:R-:W0:Y:S02]  /*5c30*/  F2I.S64.TRUNC R4, R5 ;  /* 0x0000000500047311 */ /* 0x000e24000020d900 */
[----:B0-----:R0:W-:Y:S01]  /*5c40*/  STG.E.U8 desc[UR36][R2.64], R4 ;  /* 0x0000000402007986 */ /* 0x0011e2000c101124 */
[----:B------:R-:W-:Y:S05]  /*5c50*/  BRA `(.L_x_25224) ;  /* 0x0000000c006c7947 */ /* 0x000fea0003800000 */
.L_x_25221:
        /* <DEDUP_REMOVED lines=10> */
.L_x_25226:
[----:B------:R-:W-:-:S06]  /*5d00*/  IMAD.U32 R5, R5, 0x10000, RZ ;  /* 0x0001000005057824 */ /* 0x000fcc00078e00ff */
[----:B------:R-:W0:Y:S02]  /*5d10*/  F2I.FTZ.TRUNC.NTZ R5, R5 ;  /* 0x0000000500057305 */ /* 0x000e24000021f100 */
[----:B0-----:R0:W-:Y:S01]  /*5d20*/  STG.E desc[UR36][R2.64], R5 ;  /* 0x0000000502007986 */ /* 0x0011e2000c101924 */
[----:B------:R-:W-:Y:S05]  /*5d30*/  BRA `(.L_x_25224) ;  /* 0x0000000c00347947 */ /* 0x000fea0003800000 */
.L_x_25225:
[----:B------:R-:W-:-:S06]  /*5d40*/  SHF.L.U32 R5, R5, 0x10, RZ ;  /* 0x0000001005057819 */ /* 0x000fcc00000006ff */
[----:B------:R-:W0:Y:S02]  /*5d50*/  F2I.FTZ.TRUNC.NTZ R5, R5 ;  /* 0x0000000500057305 */ /* 0x000e24000021f100 */
[----:B0-----:R0:W-:Y:S01]  /*5d60*/  STG.E.U16 desc[UR36][R2.64], R5 ;  /* 0x0000000502007986 */ /* 0x0011e2000c101524 */
[----:B------:R-:W-:Y:S05]  /*5d70*/  BRA `(.L_x_25224) ;  /* 0x0000000c00247947 */ /* 0x000fea0003800000 */
.L_x_25220:
        /* <DEDUP_REMOVED lines=9> */
.L_x_25228:
[----:B------:R-:W-:-:S05]  /*5e10*/  IMAD.U32 R0, R5, 0x10000, RZ ;  /* 0x0001000005007824 */ /* 0x000fca00078e00ff */
[----:B------:R-:W-:-:S05]  /*5e20*/  F2FP.F16.F32.PACK_AB R0, RZ, R0 ;  /* 0x00000000ff00723e */ /* 0x000fca00000000ff */
[----:B------:R0:W-:Y:S01]  /*5e30*/  STG.E.U16 desc[UR36][R2.64], R0 ;  /* 0x0000000002007986 */ /* 0x0001e2000c101524 */
[----:B------:R-:W-:Y:S05]  /*5e40*/  BRA `(.L_x_25224) ;  /* 0x0000000800f07947 */ /* 0x000fea0003800000 */
.L_x_25227:
        /* <DEDUP_REMOVED lines=10> */
.L_x_25230:
[----:B------:R-:W-:-:S05]  /*5ef0*/  IMAD.U32 R5, R5, 0x10000, RZ ;  /* 0x0001000005057824 */ /* 0x000fca00078e00ff */
[----:B------:R-:W-:-:S04]  /*5f00*/  F2FP.F16.F32.PACK_AB R5, RZ, R5 ;  /* 0x00000005ff05723e */ /* 0x000fc800000000ff */
[----:B------:R-:W-:-:S05]  /*5f10*/  PRMT R5, R5, 0x5410, RZ ;  /* 0x0000541005057816 */ /* 0x000fca00000000ff */
[----:B------:R0:W-:Y:S01]  /*5f20*/  STG.E desc[UR36][R2.64], R5 ;  /* 0x0000000502007986 */ /* 0x0001e2000c101924 */
[----:B------:R-:W-:Y:S05]  /*5f30*/  BRA `(.L_x_25224) ;  /* 0x0000000800b47947 */ /* 0x000fea0003800000 */
.L_x_25229:
[----:B------:R-:W-:-:S04]  /*5f40*/  IMAD.U32 R4, R5, 0x10000, RZ ;  /* 0x0001000005047824 */ /* 0x000fc800078e00ff */
[----:B------:R-:W-:-:S06]  /*5f50*/  FMUL.FTZ R4, R4, 1 ;  /* 0x3f80000004047820 */ /* 0x000fcc0000410000 */
[----:B------:R-:W0:Y:S02]  /*5f60*/  F2F.F64.F32 R4, R4 ;  /* 0x0000000400047310 */ /* 0x000e240000201800 */
[----:B0-----:R0:W-:Y:S01]  /*5f70*/  STG.E.64 desc[UR36][R2.64], R4 ;  /* 0x0000000402007986 */ /* 0x0011e2000c101b24 */
[----:B------:R-:W-:Y:S05]  /*5f80*/  BRA `(.L_x_25224) ;  /* 0x0000000800a07947 */ /* 0x000fea0003800000 */
.L_x_25219:
        /* <DEDUP_REMOVED lines=14> */
.L_x_25234:
        /* <DEDUP_REMOVED lines=18> */
.L_x_25237:
[----:B------:R-:W-:-:S04]  /*6190*/  SHF.R.U32.HI R5, RZ, 0x18, R5 ;  /* 0x00000018ff057819 */ /* 0x000fc80000011605 */
[----:B------:R-:W-:-:S07]  /*61a0*/  LOP3.LUT R0, R0, 0x80, R5, 0xf8, !PT ;  /* 0x0000008000007812 */ /* 0x000fce00078ef805 */
.L_x_25236:
[----:B------:R-:W-:Y:S05]  /*61b0*/  BSYNC.RECONVERGENT B0 ;  /* 0x0000000000007941 */ /* 0x000fea0003800200 */
.L_x_25235:
[----:B------:R4:W-:Y:S01]  /*61c0*/  STG.E.U8 desc[UR36][R2.64], R0 ;  /* 0x0000000002007986 */ /* 0x0009e2000c101124 */
[----:B------:R-:W-:Y:S05]  /*61d0*/  BRA `(.L_x_25224) ;  /* 0x00000008000c7947 */ /* 0x000fea0003800000 */
.L_x_25233:
        /* <DEDUP_REMOVED lines=18> */
.L_x_25240:
[----:B------:R-:W-:-:S04]  /*6300*/  SHF.R.U32.HI R5, RZ, 0x18, R5 ;  /* 0x00000018ff057819 */ /* 0x000fc80000011605 */
[----:B------:R-:W-:-:S07]  /*6310*/  LOP3.LUT R0, R0, 0x80, R5, 0xf8, !PT ;  /* 0x0000008000007812 */ /* 0x000fce00078ef805 */
.L_x_25239:
[----:B------:R-:W-:Y:S05]  /*6320*/  BSYNC.RECONVERGENT B0 ;  /* 0x0000000000007941 */ /* 0x000fea0003800200 */
.L_x_25238:
[----:B------:R3:W-:Y:S01]  /*6330*/  STG.E.U8 desc[UR36][R2.64], R0 ;  /* 0x0000000002007986 */ /* 0x0007e2000c101124 */
[----:B------:R-:W-:Y:S05]  /*6340*/  BRA `(.L_x_25224) ;  /* 0x0000000400b07947 */ /* 0x000fea0003800000 */
.L_x_25232:
        /* <DEDUP_REMOVED lines=22> */
.L_x_25242:
[----:B------:R-:W-:-:S06]  /*64b0*/  IMAD.U32 R5, R5, 0x10000, RZ ;  /* 0x0001000005057824 */ /* 0x000fcc00078e00ff */
[----:B------:R-:W0:Y:S02]  /*64c0*/  F2I.U64.TRUNC R4, R5 ;  /* 0x0000000500047311 */ /* 0x000e24000020d800 */
[----:B0-----:R0:W-:Y:S01]  /*64d0*/  STG.E.64 desc[UR36][R2.64], R4 ;  /* 0x0000000402007986 */ /* 0x0011e2000c101b24 */
[----:B------:R-:W-:Y:S05]  /*64e0*/  BRA `(.L_x_25224) ;  /* 0x0000000400487947 */ /* 0x000fea0003800000 */
.L_x_25241:
[----:B------:R-:W-:-:S06]  /*64f0*/  SHF.L.U32 R5, R5, 0x10, RZ ;  /* 0x0000001005057819 */ /* 0x000fcc00000006ff */
[----:B------:R-:W0:Y:S02]  /*6500*/  F2I.FTZ.U32.TRUNC.NTZ R5, R5 ;  /* 0x0000000500057305 */ /* 0x000e24000021f000 */
[----:B0-----:R2:W-:Y:S01]  /*6510*/  STG.E desc[UR36][R2.64], R5 ;  /* 0x0000000502007986 */ /* 0x0015e2000c101924 */
[----:B------:R-:W-:Y:S05]  /*6520*/  BRA `(.L_x_25224) ;  /* 0x0000000400387947 */ /* 0x000fea0003800000 */
.L_x_25231:
        /* <DEDUP_REMOVED lines=11> */
.L_x_25244:
[----:B------:R-:W-:Y:S01]  /*65e0*/  IMAD.U32 R5, R5, 0x10000, RZ ;  /* 0x0001000005057824 */ /* 0x000fe200078e00ff */
[----:B------:R-:W-:-:S03]  /*65f0*/  CS2R R6, SRZ ;  /* 0x0000000000067805 */ /* 0x000fc6000001ff00 */
[----:B------:R-:W-:-:S06]  /*6600*/  FMUL.FTZ R5, R5, 1 ;  /* 0x3f80000005057820 */ /* 0x000fcc0000410000 */
[----:B------:R-:W0:Y:S02]  /*6610*/  F2F.F64.F32 R4, R5 ;  /* 0x0000000500047310 */ /* 0x000e240000201800 */
[----:B0-----:R0:W-:Y:S01]  /*6620*/  STG.E.128 desc[UR36][R2.64], R4 ;  /* 0x0000000402007986 */ /* 0x0011e2000c101d24 */
[----:B------:R-:W-:Y:S05]  /*6630*/  BRA `(.L_x_25224) ;  /* 0x0000000000f47947 */ /* 0x000fea0003800000 */
.L_x_25243:
[----:B------:R-:W-:-:S09]  /*6640*/  UISETP.NE.AND UP0, UPT, UR4, 0xf, UPT ;  /* 0x0000000f0400788c */ /* 0x000fd2000bf05270 */
[----:B------:R-:W-:Y:S05]  /*6650*/  BRA.U !UP0, `(.L_x_25245) ;  /* 0x0000000108e87547 */ /* 0x000fea000b800000 */
[----:B------:R-:W-:-:S09]  /*6660*/  UISETP.NE.AND UP0, UPT, UR4, 0x17, UPT ;  /* 0x000000170400788c */ /* 0x000fd2000bf05270 */
[----:B------:R-:W-:Y:S05]  /*6670*/  BRA.U !UP0, `(.L_x_25246) ;  /* 0x0000000108907547 */ /* 0x000fea000b800000 */
[----:B------:R-:W-:-:S09]  /*6680*/  UISETP.NE.AND UP0, UPT, UR4, 0x18, UPT ;  /* 0x000000180400788c */ /* 0x000fd2000bf05270 */
[----:B------:R-:W-:Y:S05]  /*6690*/  BRA.U !UP0, `(.L_x_25247) ;  /* 0x0000000108447547 */ /* 0x000fea000b800000 */
.L_x_25223:
        /* <DEDUP_REMOVED lines=16> */
.L_x_25248:
[----:B------:R-:W-:Y:S05]  /*67a0*/  BRA `(.L_x_25224) ;  /* 0x0000000000987947 */ /* 0x000fea0003800000 */
.L_x_25247:
        /* <DEDUP_REMOVED lines=13> */
.L_x_25250:
[----:B------:R-:W-:Y:S05]  /*6880*/  BSYNC.RECONVERGENT B0 ;  /* 0x0000000000007941 */ /* 0x000fea0003800200 */
.L_x_25249:
[----:B------:R-:W-:-:S05]  /*6890*/  LOP3.LUT R5, R0, 0x80, R5, 0xf8, !PT ;  /* 0x0000008000057812 */ /* 0x000fca00078ef805 */
[----:B------:R0:W-:Y:S01]  /*68a0*/  STG.E.U8 desc[UR36][R2.64], R5 ;  /* 0x0000000502007986 */ /* 0x0001e2000c101124 */
[----:B------:R-:W-:Y:S05]  /*68b0*/  BRA `(.L_x_25224) ;  /* 0x0000000000547947 */ /* 0x000fea0003800000 */
.L_x_25246:
        /* <DEDUP_REMOVED lines=12> */
.L_x_25252:
[----:B------:R-:W-:Y:S01]  /*6980*/  IMAD.MOV.U32 R0, RZ, RZ, 0x7f ;  /* 0x0000007fff007424 */ /* 0x000fe200078e00ff */
[----:B------:R-:W-:-:S04]  /*6990*/  ISETP.GT.U32.AND P0, PT, R4, 0x7f800000, PT ;  /* 0x7f8000000400780c */ /* 0x000fc80003f04070 */
[----:B------:R-:W-:-:S09]  /*69a0*/  SEL R0, R0, 0x7c, P0 ;  /* 0x0000007c00007807 */ /* 0x000fd20000000000 */
.L_x_25253:
[----:B------:R-:W-:Y:S05]  /*69b0*/  BSYNC.RECONVERGENT B0 ;  /* 0x0000000000007941 */ /* 0x000fea0003800200 */
.L_x_25251:
[----:B------:R-:W-:-:S04]  /*69c0*/  SHF.R.U32.HI R5, RZ, 0x18, R5 ;  /* 0x00000018ff057819 */ /* 0x000fc80000011605 */
[----:B------:R-:W-:-:S05]  /*69d0*/  LOP3.LUT R5, R0, 0x80, R5, 0xf8, !PT ;  /* 0x0000008000057812 */ /* 0x000fca00078ef805 */
[----:B------:R0:W-:Y:S01]  /*69e0*/  STG.E.U8 desc[UR36][R2.64], R5 ;  /* 0x0000000502007986 */ /* 0x0001e2000c101124 */
[----:B------:R-:W-:Y:S05]  /*69f0*/  BRA `(.L_x_25224) ;  /* 0x0000000000047947 */ /* 0x000fea0003800000 */
.L_x_25245:
[----:B------:R0:W-:Y:S02]  /*6a00*/  STG.E.U16 desc[UR36][R2.64], R5 ;  /* 0x0000000502007986 */ /* 0x0001e4000c101524 */
.L_x_25224:
[----:B------:R-:W-:-:S07]  /*6a10*/  IADD3 R17, PT, PT, R17, 0x80, RZ ;  /* 0x0000008011117810 */ /* 0x000fce0007ffe0ff */
.L_x_25180:
[----:B------:R-:W-:Y:S05]  /*6a20*/  BSYNC.RECONVERGENT B6 ;  /* 0x0000000000067941 */ /* 0x000fea0003800200 */
.L_x_25179:
[----:B------:R-:W5:Y:S01]  /*6a30*/  LDCU UR4, c[0x0][0x380] ;  /* 0x00007000ff0477ac */ /* 0x000f620008000800 */
[----:B------:R-:W-:Y:S01]  /*6a40*/  BSSY.RECONVERGENT B6, `(.L_x_25254) ;  /* 0x0000348000067945 */ /* 0x000fe20003800200 */
[----:B-----5:R-:W-:-:S13]  /*6a50*/  ISETP.GE.AND P0, PT, R17, UR4, PT ;  /* 0x0000000411007c0c */ /* 0x020fda000bf06270 */
[----:B------:R-:W-:Y:S05]  /*6a60*/  @P0 BRA `(.L_x_25255) ;  /* 0x0000003400140947 */ /* 0x000fea0003800000 */
[----:B------:R-:W5:Y:S01]  /*6a70*/  LDCU UR4, c[0x0][0x388] ;  /* 0x00007100ff0477ac */ /* 0x000f620008000800 */
[----:B01-34-:R-:W-:Y:S02]  /*6a80*/  IMAD.MOV.U32 R0, RZ, RZ, RZ ;  /* 0x000000ffff007224 */ /* 0x01bfe400078e00ff */
        /* <DEDUP_REMOVED lines=301> */
.L_x_25256:
        /* <DEDUP_REMOVED lines=18> */
.L_x_25260:
[----:B------:R-:W2:Y:S02]  /*7e80*/  LDG.E.U8 R2, desc[UR36][R2.64] ;  /* 0x0000002402027981 */ /* 0x000ea4000c1e1100 */
[----:B--2---:R-:W-:-:S04]  /*7e90*/  I2FP.F32.U32 R0, R2 ;  /* 0x0000000200007245 */ /* 0x004fc80000201000 */
[----:B------:R-:W-:Y:S01]  /*7ea0*/  F2FP.BF16.F32.PACK_AB R0, RZ, R0 ;  /* 0x00000000ff00723e */ /* 0x000fe200000010ff */
[----:B------:R-:W-:Y:S06]  /*7eb0*/  BRA `(.L_x_25262) ;  /* 0x0000000c00a47947 */ /* 0x000fec0003800000 */
.L_x_25259:
        /* <DEDUP_REMOVED lines=10> */
.L_x_25264:
[----:B------:R-:W2:Y:S02]  /*7f60*/  LDG.E R2, desc[UR36][R2.64] ;  /* 0x0000002402027981 */ /* 0x000ea4000c1e1900 */
[----:B--2---:R-:W-:-:S04]  /*7f70*/  I2FP.F32.S32 R0, R2 ;  /* 0x0000000200007245 */ /* 0x004fc80000201400 */
[----:B------:R-:W-:Y:S01]  /*7f80*/  F2FP.BF16.F32.PACK_AB R0, RZ, R0 ;  /* 0x00000000ff00723e */ /* 0x000fe200000010ff */
[----:B------:R-:W-:Y:S06]  /*7f90*/  BRA `(.L_x_25262) ;  /* 0x0000000c006c7947 */ /* 0x000fec0003800000 */
.L_x_25263:
[----:B------:R-:W2:Y:S02]  /*7fa0*/  LDG.E.U16 R2, desc[UR36][R2.64] ;  /* 0x0000002402027981 */ /* 0x000ea4000c1e1500 */
[----:B--2---:R-:W0:Y:S02]  /*7fb0*/  I2F.S16 R0, R2 ;  /* 0x0000000200007306 */ /* 0x004e240000101400 */
[----:B0-----:R-:W-:Y:S01]  /*7fc0*/  F2FP.BF16.F32.PACK_AB R0, RZ, R0 ;  /* 0x00000000ff00723e */ /* 0x001fe200000010ff */
[----:B------:R-:W-:Y:S06]  /*7fd0*/  BRA `(.L_x_25262) ;  /* 0x0000000c005c7947 */ /* 0x000fec0003800000 */
.L_x_25258:
        /* <DEDUP_REMOVED lines=9> */
.L_x_25266:
[----:B------:R-:W2:Y:S02]  /*8070*/  LDG.E.U16 R0, desc[UR36][R2.64] ;  /* 0x0000002402007981 */ /* 0x000ea4000c1e1500 */
[----:B--2---:R-:W-:-:S05]  /*8080*/  HADD2.F32 R0, -RZ, R0.H0_H0 ;  /* 0x20000000ff007230 */ /* 0x004fca0000004100 */
[----:B------:R-:W-:Y:S01]  /*8090*/  F2FP.BF16.F32.PACK_AB R0, RZ, R0 ;  /* 0x00000000ff00723e */ /* 0x000fe200000010ff */
[----:B------:R-:W-:Y:S06]  /*80a0*/  BRA `(.L_x_25262) ;  /* 0x0000000c00287947 */ /* 0x000fec0003800000 */
.L_x_25265:
        /* <DEDUP_REMOVED lines=9> */
.L_x_25268:
[----:B------:R-:W2:Y:S02]  /*8140*/  LDG.E.U16 R2, desc[UR36][R2.64] ;  /* 0x0000002402027981 */ /* 0x000ea4000c1e1500 */
[----:B--2---:R-:W-:-:S05]  /*8150*/  HADD2.F32 R0, -RZ, R2.H0_H0 ;  /* 0x20000002ff007230 */ /* 0x004fca0000004100 */
[----:B------:R-:W-:Y:S01]  /*8160*/  F2FP.BF16.F32.PACK_AB R0, RZ, R0 ;  /* 0x00000000ff00723e */ /* 0x000fe200000010ff */
[----:B------:R-:W-:Y:S06]  /*8170*/  BRA `(.L_x_25262) ;  /* 0x0000000800f47947 */ /* 0x000fec0003800000 */
.L_x_25267:
        /* <DEDUP_REMOVED lines=12> */
.L_x_25257:
        /* <DEDUP_REMOVED lines=13> */
.L_x_25271:
        /* <DEDUP_REMOVED lines=12> */
.L_x_25270:
        /* <DEDUP_REMOVED lines=24> */
[----:B------:R-:W-:-:S04]  /*8550*/  F2FP.BF16.F32.PACK_AB R5, RZ, R5 ;  /* 0x00000005ff05723e */ /* 0x000fc800000010ff */
[----:B------:R-:W-:Y:S01]  /*8560*/  PRMT R0, R5, 0x7610, R0 ;  /* 0x0000761005007816 */ /* 0x000fe20000000000 */
[----:B------:R-:W-:Y:S06]  /*8570*/  BRA `(.L_x_25262) ;  /* 0x0000000400f47947 */ /* 0x000fec0003800000 */
.L_x_25273:
        /* <DEDUP_REMOVED lines=13> */
.L_x_25272:
[----:B------:R0:W5:Y:S01]  /*8650*/  LDG.E.U16 R0, desc[UR36][R2.64] ;  /* 0x0000002402007981 */ /* 0x000162000c1e1500 */
[----:B------:R-:W-:Y:S05]  /*8660*/  BRA `(.L_x_25262) ;  /* 0x0000000400b87947 */ /* 0x000fea0003800000 */
.L_x_25269:
        /* <DEDUP_REMOVED lines=12> */
.L_x_25276:
        /* <DEDUP_REMOVED lines=21> */
.L_x_25280:
[----:B------:R-:W-:Y:S05]  /*8880*/  BSYNC.RECONVERGENT B1 ;  /* 0x0000000000017941 */ /* 0x000fea0003800200 */
.L_x_25279:
[----:B------:R-:W-:Y:S01]  /*8890*/  IMAD.SHL.U32 R0, R0, 0x100000, RZ ;  /* 0x0010000000007824 */ /* 0x000fe200078e00ff */
[----:B------:R-:W-:-:S04]  /*88a0*/  LEA R2, R2, 0x3b800000, 0x17 ;  /* 0x3b80000002027811 */ /* 0x000fc800078eb8ff */
[----:B------:R-:W-:-:S07]  /*88b0*/  LOP3.LUT R0, R2, R0, R7, 0xfe, !PT ;  /* 0x0000000002007212 */ /* 0x000fce00078efe07 */
.L_x_25278:
[----:B------:R-:W-:Y:S05]  /*88c0*/  BSYNC.RECONVERGENT B0 ;  /* 0x0000000000007941 */ /* 0x000fea0003800200 */
.L_x_25277:
[----:B------:R-:W-:Y:S01]  /*88d0*/  F2FP.BF16.F32.PACK_AB R0, RZ, R0 ;  /* 0x00000000ff00723e */ /* 0x000fe200000010ff */
[----:B------:R-:W-:Y:S06]  /*88e0*/  BRA `(.L_x_25262) ;  /* 0x0000000400187947 */ /* 0x000fec0003800000 */
.L_x_25275:
        /* <DEDUP_REMOVED lines=21> */
.L_x_25284:
[----:B------:R-:W-:Y:S05]  /*8a40*/  BSYNC.RECONVERGENT B1 ;  /* 0x0000000000017941 */ /* 0x000fea0003800200 */
.L_x_25283:
[----:B------:R-:W-:Y:S02]  /*8a50*/  SHF.L.U32 R0, R0, 0x15, RZ ;  /* 0x0000001500007819 */ /* 0x000fe400000006ff */
[----:B------:R-:W-:-:S04]  /*8a60*/  LEA R2, R2, 0x37800000, 0x17 ;  /* 0x3780000002027811 */ /* 0x000fc800078eb8ff */
[----:B------:R-:W-:-:S07]  /*8a70*/  LOP3.LUT R0, R2, R0, R7, 0xfe, !PT ;  /* 0x0000000002007212 */ /* 0x000fce00078efe07 */
.L_x_25282:
[----:B------:R-:W-:Y:S05]  /*8a80*/  BSYNC.RECONVERGENT B0 ;  /* 0x0000000000007941 */ /* 0x000fea0003800200 */
.L_x_25281:
[----:B------:R-:W-:Y:S01]  /*8a90*/  F2FP.BF16.F32.PACK_AB R0, RZ, R0 ;  /* 0x00000000ff00723e */ /* 0x000fe200000010ff */
[----:B------:R-:W-:Y:S06]  /*8aa0*/  BRA `(.L_x_25262) ;  /* 0x0000000000a87947 */ /* 0x000fec0003800000 */
.L_x_25274:
        /* <DEDUP_REMOVED lines=14> */
.L_x_25288:
[----:B------:R-:W-:Y:S05]  /*8b90*/  BSYNC.RECONVERGENT B0 ;  /* 0x0000000000007941 */ /* 0x000fea0003800200 */
.L_x_25287:
[----:B------:R-:W-:Y:S01]  /*8ba0*/  F2FP.BF16.F32.PACK_AB R0, RZ, R0 ;  /* 0x00000000ff00723e */ /* 0x000fe200000010ff */
[----:B------:R-:W-:Y:S06]  /*8bb0*/  BRA `(.L_x_25262) ;  /* 0x0000000000647947 */ /* 0x000fec0003800000 */
.L_x_25261:
        /* <DEDUP_REMOVED lines=16> */
.L_x_25289:
[----:B------:R-:W-:Y:S01]  /*8cc0*/  PRMT R0, RZ, 0x7610, R0 ;  /* 0x00007610ff007816 */ /* 0x000fe20000000000 */
[----:B------:R-:W-:Y:S06]  /*8cd0*/  BRA `(.L_x_25262) ;  /* 0x00000000001c7947 */ /* 0x000fec0003800000 */
.L_x_25286:
[----:B------:R-:W2:Y:S02]  /*8ce0*/  LDG.E.64 R2, desc[UR36][R2.64] ;  /* 0x0000002402027981 */ /* 0x000ea4000c1e1b00 */
[----:B--2---:R-:W0:Y:S02]  /*8cf0*/  I2F.U64 R0, R2 ;  /* 0x0000000200007312 */ /* 0x004e240000301000 */
[----:B0-----:R-:W-:Y:S01]  /*8d00*/  F2FP.BF16.F32.PACK_AB R0, RZ, R0 ;  /* 0x00000000ff00723e */ /* 0x001fe200000010ff */
[----:B------:R-:W-:Y:S06]  /*8d10*/  BRA `(.L_x_25262) ;  /* 0x00000000000c7947 */ /* 0x000fec0003800000 */
.L_x_25285:
[----:B------:R-:W2:Y:S02]  /*8d20*/  LDG.E R2, desc[UR36][R2.64] ;  /* 0x0000002402027981 */ /* 0x000ea4000c1e1900 */
[----:B--2---:R-:W-:-:S04]  /*8d30*/  I2FP.F32.U32 R0, R2 ;  /* 0x0000000200007245 */ /* 0x004fc80000201000 */
[----:B------:R-:W-:-:S07]  /*8d40*/  F2FP.BF16.F32.PACK_AB R0, RZ, R0 ;  /* 0x00000000ff00723e */ /* 0x000fce00000010ff */
.L_x_25262:
        /* <DEDUP_REMOVED lines=15> */
[----:B------:R-:W-:Y:S05]  /*8e40*/  BRA.U !UP0, `(.L_x_25293) ;  /* 0x0000000108287547 */ /* 0x000fea000b800000 */
[----:B------:R-:W-:Y:S01]  /*8e50*/  LOP3.LUT R0, R19, R0, RZ, 0x3c, !PT ;  /* 0x0000000013007212 */ /* 0x000fe200078e3cff */
[----:B------:R-:W-:Y:S01]  /*8e60*/  HFMA2 R2, -RZ, RZ, 0, 5.9604644775390625e-08 ;  /* 0x00000001ff027431 */ /* 0x000fe200000001ff */
        /* <DEDUP_REMOVED lines=8> */
.L_x_25293:
[----:B------:R-:W-:Y:S02]  /*8ef0*/  ISETP.NE.AND P0, PT, R3, RZ, PT ;  /* 0x000000ff0300720c */ /* 0x000fe40003f05270 */
[----:B------:R-:W-:-:S11]  /*8f00*/  PRMT R5, R0, 0x7610, R5 ;  /* 0x0000761000057816 */ /* 0x000fd60000000005 */
[----:B------:R-:W-:Y:S05]  /*8f10*/  @!P0 BRA `(.L_x_25292) ;  /* 0x00000000001c8947 */ /* 0x000fea0003800000 */
[----:B------:R-:W-:-:S04]  /*8f20*/  LOP3.LUT R0, R0, 0x8000, RZ, 0xc0, !PT ;  /* 0x0000800000007812 */ /* 0x000fc800078ec0ff */
[----:B------:R-:W-:-:S04]  /*8f30*/  LOP3.LUT R0, R0, 0x1, RZ, 0xfc, !PT ;  /* 0x0000000100007812 */ /* 0x000fc800078efcff */
[----:B------:R-:W-:Y:S01]  /*8f40*/  PRMT R5, R0, 0x7610, R5 ;  /* 0x0000761000057816 */ /* 0x000fe20000000005 */
[----:B------:R-:W-:Y:S06]  /*8f50*/  BRA `(.L_x_25292) ;  /* 0x00000000000c7947 */ /* 0x000fec0003800000 */
.L_x_25291:
[----:B------:R-:W-:-:S05]  /*8f60*/  FADD.FTZ R2, R3, R2 ;  /* 0x0000000203027221 */ /* 0x000fca0000010000 */
[----:B------:R-:W-:-:S04]  /*8f70*/  F2FP.BF16.F32.PACK_AB R2, RZ, R2 ;  /* 0x00000002ff02723e */ /* 0x000fc800000010ff */
[----:B------:R-:W-:-:S07]  /*8f80*/  PRMT R5, R2, 0x7610, R5 ;  /* 0x0000761002057816 */ /* 0x000fce0000000005 */
.L_x_25292:
[----:B------:R-:W-:Y:S05]  /*8f90*/  BSYNC.RECONVERGENT B0 ;  /* 0x0000000000007941 */ /* 0x000fea0003800200 */
.L_x_25290:
        /* <DEDUP_REMOVED lines=18> */
.L_x_25297:
[----:B------:R-:W-:-:S06]  /*90c0*/  SHF.L.U32 R5, R5, 0x10, RZ ;  /* 0x0000001005057819 */ /* 0x000fcc00000006ff */
[----:B------:R-:W0:Y:S02]  /*90d0*/  F2I.S64.TRUNC R4, R5 ;  /* 0x0000000500047311 */ /* 0x000e24000020d900 */
[----:B0-----:R0:W-:Y:S01]  /*90e0*/  STG.E.U8 desc[UR36][R2.64], R4 ;  /* 0x0000000402007986 */ /* 0x0011e2000c101124 */
[----:B------:R-:W-:Y:S05]  /*90f0*/  BRA `(.L_x_25299) ;  /* 0x0000000c006c7947 */ /* 0x000fea0003800000 */
.L_x_25296:
        /* <DEDUP_REMOVED lines=10> */
.L_x_25301:
[----:B------:R-:W-:-:S06]  /*91a0*/  IMAD.U32 R5, R5, 0x10000, RZ ;  /* 0x0001000005057824 */ /* 0x000fcc00078e00ff */
[----:B------:R-:W0:Y:S02]  /*91b0*/  F2I.FTZ.TRUNC.NTZ R5, R5 ;  /* 0x0000000500057305 */ /* 0x000e24000021f100 */
[----:B0-----:R0:W-:Y:S01]  /*91c0*/  STG.E desc[UR36][R2.64], R5 ;  /* 0x0000000502007986 */ /* 0x0011e2000c101924 */
[----:B------:R-:W-:Y:S05]  /*91d0*/  BRA `(.L_x_25299) ;  /* 0x0000000c00347947 */ /* 0x000fea0003800000 */
.L_x_25300:
[----:B------:R-:W-:-:S06]  /*91e0*/  IMAD.U32 R5, R5, 0x10000, RZ ;  /* 0x0001000005057824 */ /* 0x000fcc00078e00ff */
[----:B------:R-:W0:Y:S02]  /*91f0*/  F2I.FTZ.TRUNC.NTZ R5, R5 ;  /* 0x0000000500057305 */ /* 0x000e24000021f100 */
[----:B0-----:R0:W-:Y:S01]  /*9200*/  STG.E.U16 desc[UR36][R2.64], R5 ;  /* 0x0000000502007986 */ /* 0x0011e2000c101524 */
[----:B------:R-:W-:Y:S05]  /*9210*/  BRA `(.L_x_25299) ;  /* 0x0000000c00247947 */ /* 0x000fea0003800000 */
.L_x_25295:
        /* <DEDUP_REMOVED lines=9> */
.L_x_25303:
[----:B------:R-:W-:-:S05]  /*92b0*/  IMAD.U32 R0, R5, 0x10000, RZ ;  /* 0x0001000005007824 */ /* 0x000fca00078e00ff */
[----:B------:R-:W-:-:S05]  /*92c0*/  F2FP.F16.F32.PACK_AB R0, RZ, R0 ;  /* 0x00000000ff00723e */ /* 0x000fca00000000ff */
[----:B------:R0:W-:Y:S01]  /*92d0*/  STG.E.U16 desc[UR36][R2.64], R0 ;  /* 0x0000000002007986 */ /* 0x0001e2000c101524 */
[----:B------:R-:W-:Y:S05]  /*92e0*/  BRA `(.L_x_25299) ;  /* 0x0000000800f07947 */ /* 0x000fea0003800000 */
.L_x_25302:
        /* <DEDUP_REMOVED lines=10> */
.L_x_25305:
[----:B------:R-:W-:-:S04]  /*9390*/  SHF.L.U32 R5, R5, 0x10, RZ ;  /* 0x0000001005057819 */ /* 0x000fc800000006ff */
[----:B------:R-:W-:-:S04]  /*93a0*/  F2FP.F16.F32.PACK_AB R5, RZ, R5 ;  /* 0x00000005ff05723e */ /* 0x000fc800000000ff */
[----:B------:R-:W-:-:S05]  /*93b0*/  PRMT R5, R5, 0x5410, RZ ;  /* 0x0000541005057816 */ /* 0x000fca00000000ff */
[----:B------:R0:W-:Y:S01]  /*93c0*/  STG.E desc[UR36][R2.64], R5 ;  /* 0x0000000502007986 */ /* 0x0001e2000c101924 */
[----:B------:R-:W-:Y:S05]  /*93d0*/  BRA `(.L_x_25299) ;  /* 0x0000000800b47947 */ /* 0x000fea0003800000 */
.L_x_25304:
[----:B------:R-:W-:-:S04]  /*93e0*/  IMAD.U32 R4, R5, 0x10000, RZ ;  /* 0x0001000005047824 */ /* 0x000fc800078e00ff */
[----:B------:R-:W-:-:S06]  /*93f0*/  FMUL.FTZ R4, R4, 1 ;  /* 0x3f80000004047820 */ /* 0x000fcc0000410000 */
[----:B------:R-:W0:Y:S02]  /*9400*/  F2F.F64.F32 R4, R4 ;  /* 0x0000000400047310 */ /* 0x000e240000201800 */
[----:B0-----:R0:W-:Y:S01]  /*9410*/  STG.E.64 desc[UR36][R2.64], R4 ;  /* 0x0000000402007986 */ /* 0x0011e2000c101b24 */
[----:B------:R-:W-:Y:S05]  /*9420*/  BRA `(.L_x_25299) ;  /* 0x0000000800a07947 */ /* 0x000fea0003800000 */
.L_x_25294:
        /* <DEDUP_REMOVED lines=14> */
.L_x_25309:
        /* <DEDUP_REMOVED lines=18> */
.L_x_25312:
[----:B------:R-:W-:-:S04]  /*9630*/  SHF.R.U32.HI R5, RZ, 0x18, R5 ;  /* 0x00000018ff057819 */ /* 0x000fc80000011605 */
[----:B------:R-:W-:-:S07]  /*9640*/  LOP3.LUT R0, R0, 0x80, R5, 0xf8, !PT ;  /* 0x0000008000007812 */ /* 0x000fce00078ef805 */
.L_x_25311:
[----:B------:R-:W-:Y:S05]  /*9650*/  BSYNC.RECONVERGENT B0 ;  /* 0x0000000000007941 */ /* 0x000fea0003800200 */
.L_x_25310:
[----:B------:R0:W-:Y:S01]  /*9660*/  STG.E.U8 desc[UR36][R2.64], R0 ;  /* 0x0000000002007986 */ /* 0x0001e2000c101124 */
[----:B------:R-:W-:Y:S05]  /*9670*/  BRA `(.L_x_25299) ;  /* 0x00000008000c7947 */ /* 0x000fea0003800000 */
.L_x_25308:
        /* <DEDUP_REMOVED lines=18> */
.L_x_25315:
[----:B------:R-:W-:-:S04]  /*97a0*/  SHF.R.U32.HI R5, RZ, 0x18, R5 ;  /* 0x00000018ff057819 */ /* 0x000fc80000011605 */
[----:B------:R-:W-:-:S07]  /*97b0*/  LOP3.LUT R0, R0, 0x80, R5, 0xf8, !PT ;  /* 0x0000008000007812 */ /* 0x000fce00078ef805 */
.L_x_25314:
[----:B------:R-:W-:Y:S05]  /*97c0*/  BSYNC.RECONVERGENT B0 ;  /* 0x0000000000007941 */ /* 0x000fea0003800200 */
.L_x_25313:
[----:B------:R0:W-:Y:S01]  /*97d0*/  STG.E.U8 desc[UR36][R2.64], R0 ;  /* 0x0000000002007986 */ /* 0x0001e2000c101124 */
[----:B------:R-:W-:Y:S05]  /*97e0*/  BRA `(.L_x_25299) ;  /* 0x0000000400b07947 */ /* 0x000fea0003800000 */
.L_x_25307:
        /* <DEDUP_REMOVED lines=22> */
.L_x_25317:
[----:B------:R-:W-:-:S06]  /*9950*/  IMAD.U32 R5, R5, 0x10000, RZ ;  /* 0x0001000005057824 */ /* 0x000fcc00078e00ff */
[----:B------:R-:W0:Y:S02]  /*9960*/  F2I.U64.TRUNC R4, R5 ;  /* 0x0000000500047311 */ /* 0x000e24000020d800 */
[----:B0-----:R0:W-:Y:S01]  /*9970*/  STG.E.64 desc[UR36][R2.64], R4 ;  /* 0x0000000402007986 */ /* 0x0011e2000c101b24 */
[----:B------:R-:W-:Y:S05]  /*9980*/  BRA `(.L_x_25299) ;  /* 0x0000000400487947 */ /* 0x000fea0003800000 */
.L_x_25316:
[----:B------:R-:W-:-:S06]  /*9990*/  IMAD.U32 R5, R5, 0x10000, RZ ;  /* 0x0001000005057824 */ /* 0x000fcc00078e00ff */
[----:B------:R-:W0:Y:S02]  /*99a0*/  F2I.FTZ.U32.TRUNC.NTZ R5, R5 ;  /* 0x0000000500057305 */ /* 0x000e24000021f000 */
[----:B0-----:R0:W-:Y:S01]  /*99b0*/  STG.E desc[UR36][R2.64], R5 ;  /* 0x0000000502007986 */ /* 0x0011e2000c101924 */
[----:B------:R-:W-:Y:S05]  /*99c0*/  BRA `(.L_x_25299) ;  /* 0x0000000400387947 */ /* 0x000fea0003800000 */
.L_x_25306:
        /* <DEDUP_REMOVED lines=11> */
.L_x_25319:
[----:B------:R-:W-:Y:S01]  /*9a80*/  IMAD.U32 R5, R5, 0x10000, RZ ;  /* 0x0001000005057824 */ /* 0x000fe200078e00ff */
[----:B------:R-:W-:-:S03]  /*9a90*/  CS2R R6, SRZ ;  /* 0x0000000000067805 */ /* 0x000fc6000001ff00 */
[----:B------:R-:W-:-:S06]  /*9aa0*/  FMUL.FTZ R5, R5, 1 ;  /* 0x3f80000005057820 */ /* 0x000fcc0000410000 */
[----:B------:R-:W0:Y:S02]  /*9ab0*/  F2F.F64.F32 R4, R5 ;  /* 0x0000000500047310 */ /* 0x000e240000201800 */
[----:B0-----:R0:W-:Y:S01]  /*9ac0*/  STG.E.128 desc[UR36][R2.64], R4 ;  /* 0x0000000402007986 */ /* 0x0011e2000c101d24 */
[----:B------:R-:W-:Y:S05]  /*9ad0*/  BRA `(.L_x_25299) ;  /* 0x0000000000f47947 */ /* 0x000fea0003800000 */
.L_x_25318:
[----:B------:R-:W-:-:S09]  /*9ae0*/  UISETP.NE.AND UP0, UPT, UR4, 0xf, UPT ;  /* 0x0000000f0400788c */ /* 0x000fd2000bf05270 */
[----:B------:R-:W-:Y:S05]  /*9af0*/  BRA.U !UP0, `(.L_x_25320) ;  /* 0x0000000108e87547 */ /* 0x000fea000b800000 */
[----:B------:R-:W-:-:S09]  /*9b00*/  UISETP.NE.AND UP0, UPT, UR4, 0x17, UPT ;  /* 0x000000170400788c */ /* 0x000fd2000bf05270 */
[----:B------:R-:W-:Y:S05]  /*9b10*/  BRA.U !UP0, `(.L_x_25321) ;  /* 0x0000000108907547 */ /* 0x000fea000b800000 */
[----:B------:R-:W-:-:S09]  /*9b20*/  UISETP.NE.AND UP0, UPT, UR4, 0x18, UPT ;  /* 0x000000180400788c */ /* 0x000fd2000bf05270 */
[----:B------:R-:W-:Y:S05]  /*9b30*/  BRA.U !UP0, `(.L_x_25322) ;  /* 0x0000000108447547 */ /* 0x000fea000b800000 */
.L_x_25298:
        /* <DEDUP_REMOVED lines=16> */
.L_x_25323:
[----:B------:R-:W-:Y:S05]  /*9c40*/  BRA `(.L_x_25299) ;  /* 0x0000000000987947 */ /* 0x000fea0003800000 */
.L_x_25322:
        /* <DEDUP_REMOVED lines=13> */
.L_x_25325:
[----:B------:R-:W-:Y:S05]  /*9d20*/  BSYNC.RECONVERGENT B0 ;  /* 0x0000000000007941 */ /* 0x000fea0003800200 */
.L_x_25324:
[----:B------:R-:W-:-:S05]  /*9d30*/  LOP3.LUT R5, R0, 0x80, R5, 0xf8, !PT ;  /* 0x0000008000057812 */ /* 0x000fca00078ef805 */
[----:B------:R2:W-:Y:S01]  /*9d40*/  STG.E.U8 desc[UR36][R2.64], R5 ;  /* 0x0000000502007986 */ /* 0x0005e2000c101124 */
[----:B------:R-:W-:Y:S05]  /*9d50*/  BRA `(.L_x_25299) ;  /* 0x0000000000547947 */ /* 0x000fea0003800000 */
.L_x_25321:
        /* <DEDUP_REMOVED lines=12> */
.L_x_25327:
[----:B------:R-:W-:Y:S01]  /*9e20*/  IMAD.MOV.U32 R0, RZ, RZ, 0x7f ;  /* 0x0000007fff007424 */ /* 0x000fe200078e00ff */
[----:B------:R-:W-:-:S04]  /*9e30*/  ISETP.GT.U32.AND P0, PT, R4, 0x7f800000, PT ;  /* 0x7f8000000400780c */ /* 0x000fc80003f04070 */
[----:B------:R-:W-:-:S09]  /*9e40*/  SEL R0, R0, 0x7c, P0 ;  /* 0x0000007c00007807 */ /* 0x000fd20000000000 */
.L_x_25328:
[----:B------:R-:W-:Y:S05]  /*9e50*/  BSYNC.RECONVERGENT B0 ;  /* 0x0000000000007941 */ /* 0x000fea0003800200 */
.L_x_25326:
[----:B------:R-:W-:-:S04]  /*9e60*/  SHF.R.U32.HI R5, RZ, 0x18, R5 ;  /* 0x00000018ff057819 */ /* 0x000fc80000011605 */
[----:B------:R-:W-:-:S05]  /*9e70*/  LOP3.LUT R5, R0, 0x80, R5, 0xf8, !PT ;  /* 0x0000008000057812 */ /* 0x000fca00078ef805 */
[----:B------:R3:W-:Y:S01]  /*9e80*/  STG.E.U8 desc[UR36][R2.64], R5 ;  /* 0x0000000502007986 */ /* 0x0007e2000c101124 */
[----:B------:R-:W-:Y:S05]  /*9e90*/  BRA `(.L_x_25299) ;  /* 0x0000000000047947 */ /* 0x000fea0003800000 */
.L_x_25320:
[----:B------:R4:W-:Y:S02]  /*9ea0*/  STG.E.U16 desc[UR36][R2.64], R5 ;  /* 0x0000000502007986 */ /* 0x0009e4000c101524 */
.L_x_25299:
[----:B------:R-:W-:-:S07]  /*9eb0*/  VIADD R17, R17, 0x80 ;  /* 0x0000008011117836 */ /* 0x000fce0000000000 */
.L_x_25255:
[----:B------:R-:W-:Y:S05]  /*9ec0*/  BSYNC.RECONVERGENT B6 ;  /* 0x0000000000067941 */ /* 0x000fea0003800200 */
.L_x_25254:
[----:B------:R-:W5:Y:S02]  /*9ed0*/  LDCU UR4, c[0x0][0x380] ;  /* 0x00007000ff0477ac */ /* 0x000f640008000800 */
[----:B-----5:R-:W-:-:S13]  /*9ee0*/  ISETP.GE.AND P0, PT, R17, UR4, PT ;  /* 0x0000000411007c0c */ /* 0x020fda000bf06270 */
[----:B------:R-:W-:Y:S05]  /*9ef0*/  @P0 EXIT ;  /* 0x000000000000094d */ /* 0x000fea0003800000 */
[----:B------:R-:W5:Y:S01]  /*9f00*/  LDCU UR4, c[0x0][0x388] ;  /* 0x00007100ff0477ac */ /* 0x000f620008000800 */
[----:B01-34-:R-:W-:Y:S02]  /*9f10*/  HFMA2 R0, -RZ, RZ, 0, 0 ;  /* 0x00000000ff007431 */ /* 0x01bfe400000001ff */
        /* <DEDUP_REMOVED lines=301> */
.L_x_25329:
[----:B------:R-:W2:Y:S01]  /*b1f0*/  LDCU.128 UR8, c[0x0][0x580] ;  /* 0x0000b000ff0877ac */ /* 0x000ea20008000c00 */
[----:B------:R-:W-:-:S04]  /*b200*/  UPRMT UR4, UR40, 0x9910, URZ ;  /* 0x0000991028047896 */ /* 0x000fc800080000ff */
[----:B------:R-:W-:Y:S01]  /*b210*/  UISETP.GT.AND UP0, UPT, UR4, 0x9, UPT ;  /* 0x000000090400788c */ /* 0x000fe2000bf04270 */
[----:B--2---:R-:W-:Y:S02]  /*b220*/  IADD3 R2, P1, PT, R0, UR10, RZ ;  /* 0x0000000a00027c10 */ /* 0x004fe4000ff3e0ff */
        /* <DEDUP_REMOVED lines=16> */
.L_x_25333:
[----:B------:R-:W2:Y:S02]  /*b330*/  LDG.E.U8 R2, desc[UR36][R2.64] ;  /* 0x0000002402027981 */ /* 0x000ea4000c1e1100 */
[----:B--2---:R-:W-:-:S04]  /*b340*/  I2FP.F32.U32 R0, R2 ;  /* 0x0000000200007245 */ /* 0x004fc80000201000 */
[----:B------:R-:W-:Y:S01]  /*b350*/  F2FP.BF16.F32.PACK_AB R0, RZ, R0 ;  /* 0x00000000ff00723e */ /* 0x000fe200000010ff */
[----:B------:R-:W-:Y:S06]  /*b360*/  BRA `(.L_x_25335) ;  /* 0x0000000c00a47947 */ /* 0x000fec0003800000 */
.L_x_25332:
        /* <DEDUP_REMOVED lines=10> */
.L_x_25337:
[----:B------:R-:W2:Y:S02]  /*b410*/  LDG.E R2, desc[UR36][R2.64] ;  /* 0x0000002402027981 */ /* 0x000ea4000c1e1900 */
[----:B--2---:R-:W-:-:S04]  /*b420*/  I2FP.F32.S32 R0, R2 ;  /* 0x0000000200007245 */ /* 0x004fc80000201400 */
[----:B------:R-:W-:Y:S01]  /*b430*/  F2FP.BF16.F32.PACK_AB R0, RZ, R0 ;  /* 0x00000000ff00723e */ /* 0x000fe200000010ff */
[----:B------:R-:W-:Y:S06]  /*b440*/  BRA `(.L_x_25335) ;  /* 0x0000000c006c7947 */ /* 0x000fec0003800000 */
.L_x_25336:
[----:B------:R-:W2:Y:S02]  /*b450*/  LDG.E.U16 R2, desc[UR36][R2.64] ;  /* 0x0000002402027981 */ /* 0x000ea4000c1e1500 */
[----:B--2---:R-:W0:Y:S02]  /*b460*/  I2F.S16 R0, R2 ;  /* 0x0000000200007306 */ /* 0x004e240000101400 */
[----:B0-----:R-:W-:Y:S01]  /*b470*/  F2FP.BF16.F32.PACK_AB R0, RZ, R0 ;  /* 0x00000000ff00723e */ /* 0x001fe200000010ff */
[----:B------:R-:W-:Y:S06]  /*b480*/  BRA `(.L_x_25335) ;  /* 0x0000000c005c7947 */ /* 0x000fec0003800000 */
.L_x_25331:
        /* <DEDUP_REMOVED lines=9> */
.L_x_25339:
[----:B------:R-:W2:Y:S02]  /*b520*/  LDG.E.U16 R0, desc[UR36][R2.64] ;  /* 0x0000002402007981 */ /* 0x000ea4000c1e1500 */
[----:B--2---:R-:W-:-:S05]  /*b530*/  HADD2.F32 R0, -RZ, R0.H0_H0 ;  /* 0x20000000ff007230 */ /* 0x004fca0000004100 */
[----:B------:R-:W-:Y:S01]  /*b540*/  F2FP.BF16.F32.PACK_AB R0, RZ, R0 ;  /* 0x00000000ff00723e */ /* 0x000fe200000010ff */
[----:B------:R-:W-:Y:S06]  /*b550*/  BRA `(.L_x_25335) ;  /* 0x0000000c00287947 */ /* 0x000fec0003800000 */
.L_x_25338:
        /* <DEDUP_REMOVED lines=9> */
.L_x_25341:
[----:B------:R-:W2:Y:S02]  /*b5f0*/  LDG.E.U16 R2, desc[UR36][R2.64] ;  /* 0x0000002402027981 */ /* 0x000ea4000c1e1500 */
[----:B--2---:R-:W-:-:S05]  /*b600*/  HADD2.F32 R0, -RZ, R2.H0_H0 ;  /* 0x20000002ff007230 */ /* 0x004fca0000004100 */
[----:B------:R-:W-:Y:S01]  /*b610*/  F2FP.BF16.F32.PACK_AB R0, RZ, R0 ;  /* 0x00000000ff00723e */ /* 0x000fe200000010ff */
[----:B------:R-:W-:Y:S06]  /*b620*/  BRA `(.L_x_25335) ;  /* 0x0000000800f47947 */ /* 0x000fec0003800000 */
.L_x_25340:
        /* <DEDUP_REMOVED lines=12> */
.L_x_25330:
        /* <DEDUP_REMOVED lines=13> */
.L_x_25344:
        /* <DEDUP_REMOVED lines=12> */
.L_x_25343:
        /* <DEDUP_REMOVED lines=27> */
.L_x_25346:
        /* <DEDUP_REMOVED lines=13> */
.L_x_25345:
[----:B------:R0:W5:Y:S01]  /*bb00*/  LDG.E.U16 R0, desc[UR36][R2.64] ;  /* 0x0000002402007981 */ /* 0x000162000c1e1500 */
[----:B------:R-:W-:Y:S05]  /*bb10*/  BRA `(.L_x_25335) ;  /* 0x0000000400b87947 */ /* 0x000fea0003800000 */
.L_x_25342:
        /* <DEDUP_REMOVED lines=12> */
.L_x_25349:
        /* <DEDUP_REMOVED lines=21> */
.L_x_25353:
[----:B------:R-:W-:Y:S05]  /*bd30*/  BSYNC.RECONVERGENT B1 ;  /* 0x0000000000017941 */ /* 0x000fea0003800200 */
.L_x_25352:
[----:B------:R-:W-:Y:S01]  /*bd40*/  IMAD.SHL.U32 R0, R0, 0x100000, RZ ;  /* 0x0010000000007824 */ /* 0x000fe200078e00ff */
[----:B------:R-:W-:-:S04]  /*bd50*/  LEA R2, R2, 0x3b800000, 0x17 ;  /* 0x3b80000002027811 */ /* 0x000fc800078eb8ff */
[----:B------:R-:W-:-:S07]  /*bd60*/  LOP3.LUT R0, R2, R0, R7, 0xfe, !PT ;  /* 0x0000000002007212 */ /* 0x000fce00078efe07 */
.L_x_25351:
[----:B------:R-:W-:Y:S05]  /*bd70*/  BSYNC.RECONVERGENT B0 ;  /* 0x0000000000007941 */ /* 0x000fea0003800200 */
.L_x_25350:
[----:B------:R-:W-:Y:S01]  /*bd80*/  F2FP.BF16.F32.PACK_AB R0, RZ, R0 ;  /* 0x00000000ff00723e */ /* 0x000fe200000010ff */
[----:B------:R-:W-:Y:S06]  /*bd90*/  BRA `(.L_x_25335) ;  /* 0x0000000400187947 */ /* 0x000fec0003800000 */
.L_x_25348:
        /* <DEDUP_REMOVED lines=21> */
.L_x_25357:
[----:B------:R-:W-:Y:S05]  /*bef0*/  BSYNC.RECONVERGENT B1 ;  /* 0x0000000000017941 */ /* 0x000fea0003800200 */
.L_x_25356:
[----:B------:R-:W-:Y:S02]  /*bf00*/  SHF.L.U32 R0, R0, 0x15, RZ ;  /* 0x0000001500007819 */ /* 0x000fe400000006ff */
[----:B------:R-:W-:-:S04]  /*bf10*/  LEA R2, R2, 0x37800000, 0x17 ;  /* 0x3780000002027811 */ /* 0x000fc800078eb8ff */
[----:B------:R-:W-:-:S07]  /*bf20*/  LOP3.LUT R0, R2, R0, R7, 0xfe, !PT ;  /* 0x0000000002007212 */ /* 0x000fce00078efe07 */
.L_x_25355:
[----:B------:R-:W-:Y:S05]  /*bf30*/  BSYNC.RECONVERGENT B0 ;  /* 0x0000000000007941 */ /* 0x000fea0003800200 */
.L_x_25354:
[----:B------:R-:W-:Y:S01]  /*bf40*/  F2FP.BF16.F32.PACK_AB R0, RZ, R0 ;  /* 0x00000000ff00723e */ /* 0x000fe200000010ff */
[----:B------:R-:W-:Y:S06]  /*bf50*/  BRA `(.L_x_25335) ;  /* 0x0000000000a87947 */ /* 0x000fec0003800000 */
.L_x_25347:
        /* <DEDUP_REMOVED lines=14> */
.L_x_25361:
[----:B------:R-:W-:Y:S05]  /*c040*/  BSYNC.RECONVERGENT B0 ;  /* 0x0000000000007941 */ /* 0x000fea0003800200 */
.L_x_25360:
[----:B------:R-:W-:Y:S01]  /*c050*/  F2FP.BF16.F32.PACK_AB R0, RZ, R0 ;  /* 0x00000000ff00723e */ /* 0x000fe200000010ff */
[----:B------:R-:W-:Y:S06]  /*c060*/  BRA `(.L_x_25335) ;  /* 0x0000000000647947 */ /* 0x000fec0003800000 */
.L_x_25334:
        /* <DEDUP_REMOVED lines=16> */
.L_x_25362:
[----:B------:R-:W-:Y:S01]  /*c170*/  PRMT R0, RZ, 0x7610, R0 ;  /* 0x00007610ff007816 */ /* 0x000fe20000000000 */
[----:B------:R-:W-:Y:S06]  /*c180*/  BRA `(.L_x_25335) ;  /* 0x00000000001c7947 */ /* 0x000fec0003800000 */
.L_x_25359:
[----:B------:R-:W2:Y:S02]  /*c190*/  LDG.E.64 R2, desc[UR36][R2.64] ;  /* 0x0000002402027981 */ /* 0x000ea4000c1e1b00 */
[----:B--2---:R-:W0:Y:S02]  /*c1a0*/  I2F.U64 R0, R2 ;  /* 0x0000000200007312 */ /* 0x004e240000301000 */
[----:B0-----:R-:W-:Y:S01]  /*c1b0*/  F2FP.BF16.F32.PACK_AB R0, RZ, R0 ;  /* 0x00000000ff00723e */ /* 0x001fe200000010ff */
[----:B------:R-:W-:Y:S06]  /*c1c0*/  BRA `(.L_x_25335) ;  /* 0x00000000000c7947 */ /* 0x000fec0003800000 */
.L_x_25358:
[----:B------:R-:W2:Y:S02]  /*c1d0*/  LDG.E R2, desc[UR36][R2.64] ;  /* 0x0000002402027981 */ /* 0x000ea4000c1e1900 */
[----:B--2---:R-:W-:-:S04]  /*c1e0*/  I2FP.F32.U32 R0, R2 ;  /* 0x0000000200007245 */ /* 0x004fc80000201000 */
[----:B------:R-:W-:-:S07]  /*c1f0*/  F2FP.BF16.F32.PACK_AB R0, RZ, R0 ;  /* 0x00000000ff00723e */ /* 0x000fce00000010ff */
.L_x_25335:
        /* <DEDUP_REMOVED lines=25> */
.L_x_25366:
[----:B------:R-:W-:Y:S02]  /*c390*/  ISETP.NE.AND P0, PT, R3, RZ, PT ;  /* 0x000000ff0300720c */ /* 0x000fe40003f05270 */
[----:B------:R-:W-:-:S11]  /*c3a0*/  PRMT R19, R0, 0x7610, R19 ;  /* 0x0000761000137816 */ /* 0x000fd60000000013 */
[----:B------:R-:W-:Y:S05]  /*c3b0*/  @!P0 BRA `(.L_x_25365) ;  /* 0x00000000001c8947 */ /* 0x000fea0003800000 */
[----:B------:R-:W-:-:S04]  /*c3c0*/  LOP3.LUT R0, R0, 0x8000, RZ, 0xc0, !PT ;  /* 0x0000800000007812 */ /* 0x000fc800078ec0ff */
[----:B------:R-:W-:-:S04]  /*c3d0*/  LOP3.LUT R0, R0, 0x1, RZ, 0xfc, !PT ;  /* 0x0000000100007812 */ /* 0x000fc800078efcff */
[----:B------:R-:W-:Y:S01]  /*c3e0*/  PRMT R19, R0, 0x7610, R19 ;  /* 0x0000761000137816 */ /* 0x000fe20000000013 */
[----:B------:R-:W-:Y:S06]  /*c3f0*/  BRA `(.L_x_25365) ;  /* 0x00000000000c7947 */ /* 0x000fec0003800000 */
.L_x_25364:
[----:B------:R-:W-:-:S05]  /*c400*/  FADD.FTZ R2, R3, R2 ;  /* 0x0000000203027221 */ /* 0x000fca0000010000 */
[----:B------:R-:W-:-:S04]  /*c410*/  F2FP.BF16.F32.PACK_AB R2, RZ, R2 ;  /* 0x00000002ff02723e */ /* 0x000fc800000010ff */
[----:B------:R-:W-:-:S07]  /*c420*/  PRMT R19, R2, 0x7610, R19 ;  /* 0x0000761002137816 */ /* 0x000fce0000000013 */
.L_x_25365:
[----:B------:R-:W-:Y:S05]  /*c430*/  BSYNC.RECONVERGENT B0 ;  /* 0x0000000000007941 */ /* 0x000fea0003800200 */
.L_x_25363:
        /* <DEDUP_REMOVED lines=15> */
.L_x_25370:
[----:B------:R-:W-:-:S06]  /*c530*/  IMAD.U32 R3, R19, 0x10000, RZ ;  /* 0x0001000013037824 */ /* 0x000fcc00078e00ff */
[----:B------:R-:W0:Y:S02]  /*c540*/  F2I.S64.TRUNC R2, R3 ;  /* 0x0000000300027311 */ /* 0x000e24000020d900 */
[----:B0-----:R-:W-:Y:S01]  /*c550*/  STG.E.U8 desc[UR36][R16.64], R2 ;  /* 0x0000000210007986 */ /* 0x001fe2000c101124 */
[----:B------:R-:W-:Y:S05]  /*c560*/  EXIT ;  /* 0x000000000000794d */ /* 0x000fea0003800000 */
.L_x_25369:
        /* <DEDUP_REMOVED lines=10> */
.L_x_25373:
[----:B------:R-:W-:-:S06]  /*c610*/  SHF.L.U32 R19, R19, 0x10, RZ ;  /* 0x0000001013137819 */ /* 0x000fcc00000006ff */
[----:B------:R-:W0:Y:S02]  /*c620*/  F2I.FTZ.TRUNC.NTZ R19, R19 ;  /* 0x0000001300137305 */ /* 0x000e24000021f100 */
[----:B0-----:R-:W-:Y:S01]  /*c630*/  STG.E desc[UR36][R16.64], R19 ;  /* 0x0000001310007986 */ /* 0x001fe2000c101924 */
[----:B------:R-:W-:Y:S05]  /*c640*/  EXIT ;  /* 0x000000000000794d */ /* 0x000fea0003800000 */
.L_x_25372:
[----:B------:R-:W-:-:S06]  /*c650*/  IMAD.U32 R19, R19, 0x10000, RZ ;  /* 0x0001000013137824 */ /* 0x000fcc00078e00ff */
[----:B------:R-:W0:Y:S02]  /*c660*/  F2I.FTZ.TRUNC.NTZ R19, R19 ;  /* 0x0000001300137305 */ /* 0x000e24000021f100 */
[----:B0-----:R-:W-:Y:S01]  /*c670*/  STG.E.U16 desc[UR36][R16.64], R19 ;  /* 0x0000001310007986 */ /* 0x001fe2000c101524 */
[----:B------:R-:W-:Y:S05]  /*c680*/  EXIT ;  /* 0x000000000000794d */ /* 0x000fea0003800000 */
.L_x_25368:
        /* <DEDUP_REMOVED lines=9> */
.L_x_25375:
[----:B------:R-:W-:-:S05]  /*c720*/  IMAD.U32 R0, R19, 0x10000, RZ ;  /* 0x0001000013007824 */ /* 0x000fca00078e00ff */
[----:B------:R-:W-:-:S05]  /*c730*/  F2FP.F16.F32.PACK_AB R0, RZ, R0 ;  /* 0x00000000ff00723e */ /* 0x000fca00000000ff */
[----:B------:R-:W-:Y:S01]  /*c740*/  STG.E.U16 desc[UR36][R16.64], R0 ;  /* 0x0000000010007986 */ /* 0x000fe2000c101524 */
[----:B------:R-:W-:Y:S05]  /*c750*/  EXIT ;  /* 0x000000000000794d */ /* 0x000fea0003800000 */
.L_x_25374:
        /* <DEDUP_REMOVED lines=8> */
[----:B------:R-:W-:Y:S01]  /*c7e0*/  STG.E.64 desc[UR36][R16.64], R2 ;  /* 0x0000000210007986 */ /* 0x000fe2000c101b24 */
[----:B------:R-:W-:Y:S05]  /*c7f0*/  EXIT ;  /* 0x000000000000794d */ /* 0x000fea0003800000 */
.L_x_25377:
[----:B------:R-:W-:-:S05]  /*c800*/  IMAD.U32 R19, R19, 0x10000, RZ ;  /* 0x0001000013137824 */ /* 0x000fca00078e00ff */
[----:B------:R-:W-:-:S04]  /*c810*/  F2FP.F16.F32.PACK_AB R3, RZ, R19 ;  /* 0x00000013ff03723e */ /* 0x000fc800000000ff */
[----:B------:R-:W-:-:S05]  /*c820*/  PRMT R3, R3, 0x5410, RZ ;  /* 0x0000541003037816 */ /* 0x000fca00000000ff */
[----:B------:R-:W-:Y:S01]  /*c830*/  STG.E desc[UR36][R16.64], R3 ;  /* 0x0000000310007986 */ /* 0x000fe2000c101924 */
[----:B------:R-:W-:Y:S05]  /*c840*/  EXIT ;  /* 0x000000000000794d */ /* 0x000fea0003800000 */
.L_x_25376:
[----:B------:R-:W-:-:S04]  /*c850*/  IMAD.U32 R2, R19, 0x10000, RZ ;  /* 0x0001000013027824 */ /* 0x000fc800078e00ff */
[----:B------:R-:W-:-:S06]  /*c860*/  FMUL.FTZ R2, R2, 1 ;  /* 0x3f80000002027820 */ /* 0x000fcc0000410000 */
[----:B------:R-:W0:Y:S02]  /*c870*/  F2F.F64.F32 R2, R2 ;  /* 0x0000000200027310 */ /* 0x000e240000201800 */
[----:B0-----:R-:W-:Y:S01]  /*c880*/  STG.E.64 desc[UR36][R16.64], R2 ;  /* 0x0000000210007986 */ /* 0x001fe2000c101b24 */
[----:B------:R-:W-:Y:S05]  /*c890*/  EXIT ;  /* 0x000000000000794d */ /* 0x000fea0003800000 */
.L_x_25367:
        /* <DEDUP_REMOVED lines=12> */
[----:B0-----:R-:W-:Y:S01]  /*c960*/  STG.E.U16 desc[UR36][R16.64], R3 ;  /* 0x0000000310007986 */ /* 0x001fe2000c101524 */
[----:B------:R-:W-:Y:S05]  /*c970*/  EXIT ;  /* 0x000000000000794d */ /* 0x000fea0003800000 */
.L_x_25381:
        /* <DEDUP_REMOVED lines=17> */
.L_x_25384:
[----:B------:R-:W-:-:S04]  /*ca90*/  SHF.R.U32.HI R3, RZ, 0x18, R3 ;  /* 0x00000018ff037819 */ /* 0x000fc80000011603 */
[----:B------:R-:W-:-:S04]  /*caa0*/  LOP3.LUT R0, R0, 0x80, R3, 0xf8, !PT ;  /* 0x0000008000007812 */ /* 0x000fc800078ef803 */
[----:B------:R-:W-:-:S07]  /*cab0*/  PRMT R8, R0, 0x7610, R8 ;  /* 0x0000761000087816 */ /* 0x000fce0000000008 */
.L_x_25383:
[----:B------:R-:W-:Y:S05]  /*cac0*/  BSYNC.RECONVERGENT B0 ;  /* 0x0000000000007941 */ /* 0x000fea0003800200 */
.L_x_25382:
[----:B------:R-:W-:Y:S01]  /*cad0*/  STG.E.U8 desc[UR36][R16.64], R8 ;  /* 0x0000000810007986 */ /* 0x000fe2000c101124 */
[----:B------:R-:W-:Y:S05]  /*cae0*/  EXIT ;  /* 0x000000000000794d */ /* 0x000fea0003800000 */
.L_x_25380:
        /* <DEDUP_REMOVED lines=17> */
.L_x_25387:
[----:B------:R-:W-:-:S04]  /*cc00*/  SHF.R.U32.HI R3, RZ, 0x18, R3 ;  /* 0x00000018ff037819 */ /* 0x000fc80000011603 */
[----:B------:R-:W-:-:S04]  /*cc10*/  LOP3.LUT R0, R0, 0x80, R3, 0xf8, !PT ;  /* 0x0000008000007812 */ /* 0x000fc800078ef803 */
[----:B------:R-:W-:-:S07]  /*cc20*/  PRMT R8, R0, 0x7610, R8 ;  /* 0x0000761000087816 */ /* 0x000fce0000000008 */
.L_x_25386:
[----:B------:R-:W-:Y:S05]  /*cc30*/  BSYNC.RECONVERGENT B0 ;  /* 0x0000000000007941 */ /* 0x000fea0003800200 */
.L_x_25385:
[----:B------:R-:W-:Y:S01]  /*cc40*/  STG.E.U8 desc[UR36][R16.64], R8 ;  /* 0x0000000810007986 */ /* 0x000fe2000c101124 */
[----:B------:R-:W-:Y:S05]  /*cc50*/  EXIT ;  /* 0x000000000000794d */ /* 0x000fea0003800000 */
.L_x_25379:
        /* <DEDUP_REMOVED lines=22> */
.L_x_25389:
[----:B------:R-:W-:-:S06]  /*cdc0*/  IMAD.U32 R2, R19, 0x10000, RZ ;  /* 0x0001000013027824 */ /* 0x000fcc00078e00ff */
[----:B------:R-:W0:Y:S02]  /*cdd0*/  F2I.U64.TRUNC R2, R2 ;  /* 0x0000000200027311 */ /* 0x000e24000020d800 */
[----:B0-----:R-:W-:Y:S01]  /*cde0*/  STG.E.64 desc[UR36][R16.64], R2 ;  /* 0x0000000210007986 */ /* 0x001fe2000c101b24 */
[----:B------:R-:W-:Y:S05]  /*cdf0*/  EXIT ;  /* 0x000000000000794d */ /* 0x000fea0003800000 */
.L_x_25388:
[----:B------:R-:W-:-:S06]  /*ce00*/  IMAD.U32 R19, R19, 0x10000, RZ ;  /* 0x0001000013137824 */ /* 0x000fcc00078e00ff */
[----:B------:R-:W0:Y:S02]  /*ce10*/  F2I.FTZ.U32.TRUNC.NTZ R19, R19 ;  /* 0x0000001300137305 */ /* 0x000e24000021f000 */
[----:B0-----:R-:W-:Y:S01]  /*ce20*/  STG.E desc[UR36][R16.64], R19 ;  /* 0x0000001310007986 */ /* 0x001fe2000c101924 */
[----:B------:R-:W-:Y:S05]  /*ce30*/  EXIT ;  /* 0x000000000000794d */ /* 0x000fea0003800000 */
.L_x_25378:
        /* <DEDUP_REMOVED lines=9> */
[----:B------:R-:W-:Y:S01]  /*ced0*/  STG.E.U8 desc[UR36][R16.64], R3 ;  /* 0x0000000310007986 */ /* 0x000fe2000c101124 */
[----:B------:R-:W-:Y:S05]  /*cee0*/  EXIT ;  /* 0x000000000000794d */ /* 0x000fea0003800000 */
.L_x_25391:
[----:B------:R-:W-:Y:S01]  /*cef0*/  IMAD.U32 R19, R19, 0x10000, RZ ;  /* 0x0001000013137824 */ /* 0x000fe200078e00ff */
[----:B------:R-:W-:-:S03]  /*cf00*/  CS2R R6, SRZ ;  /* 0x0000000000067805 */ /* 0x000fc6000001ff00 */
[----:B------:R-:W-:-:S06]  /*cf10*/  FMUL.FTZ R4, R19, 1 ;  /* 0x3f80000013047820 */ /* 0x000fcc0000410000 */
[----:B------:R-:W0:Y:S02]  /*cf20*/  F2F.F64.F32 R4, R4 ;  /* 0x0000000400047310 */ /* 0x000e240000201800 */
[----:B0-----:R-:W-:Y:S01]  /*cf30*/  STG.E.128 desc[UR36][R16.64], R4 ;  /* 0x0000000410007986 */ /* 0x001fe2000c101d24 */
[----:B------:R-:W-:Y:S05]  /*cf40*/  EXIT ;  /* 0x000000000000794d */ /* 0x000fea0003800000 */
.L_x_25390:
[----:B------:R-:W-:-:S09]  /*cf50*/  UISETP.NE.AND UP0, UPT, UR4, 0xf, UPT ;  /* 0x0000000f0400788c */ /* 0x000fd2000bf05270 */
[----:B------:R-:W-:Y:S05]  /*cf60*/  BRA.U !UP0, `(.L_x_25392) ;  /* 0x0000000108e87547 */ /* 0x000fea000b800000 */
[----:B------:R-:W-:-:S09]  /*cf70*/  UISETP.NE.AND UP0, UPT, UR4, 0x17, UPT ;  /* 0x000000170400788c */ /* 0x000fd2000bf05270 */
[----:B------:R-:W-:Y:S05]  /*cf80*/  BRA.U !UP0, `(.L_x_25393) ;  /* 0x0000000108907547 */ /* 0x000fea000b800000 */
[----:B------:R-:W-:-:S09]  /*cf90*/  UISETP.NE.AND UP0, UPT, UR4, 0x18, UPT ;  /* 0x000000180400788c */ /* 0x000fd2000bf05270 */
[----:B------:R-:W-:Y:S05]  /*cfa0*/  BRA.U !UP0, `(.L_x_25394) ;  /* 0x0000000108447547 */ /* 0x000fea000b800000 */
.L_x_25371:
        /* <DEDUP_REMOVED lines=16> */
.L_x_25395:
[----:B------:R-:W-:Y:S05]  /*d0b0*/  EXIT ;  /* 0x000000000000794d */ /* 0x000fea0003800000 */
.L_x_25394:
        /* <DEDUP_REMOVED lines=13> */
.L_x_25397:
[----:B------:R-:W-:Y:S05]  /*d190*/  BSYNC.RECONVERGENT B0 ;  /* 0x0000000000007941 */ /* 0x000fea0003800200 */
.L_x_25396:
[----:B------:R-:W-:-:S05]  /*d1a0*/  LOP3.LUT R3, R0, 0x80, R3, 0xf8, !PT ;  /* 0x0000008000037812 */ /* 0x000fca00078ef803 */
[----:B------:R-:W-:Y:S01]  /*d1b0*/  STG.E.U8 desc[UR36][R16.64], R3 ;  /* 0x0000000310007986 */ /* 0x000fe2000c101124 */
[----:B------:R-:W-:Y:S05]  /*d1c0*/  EXIT ;  /* 0x000000000000794d */ /* 0x000fea0003800000 */
.L_x_25393:
        /* <DEDUP_REMOVED lines=12> */
.L_x_25399:
[----:B------:R-:W-:Y:S01]  /*d290*/  IMAD.MOV.U32 R0, RZ, RZ, 0x7f ;  /* 0x0000007fff007424 */ /* 0x000fe200078e00ff */
[----:B------:R-:W-:-:S04]  /*d2a0*/  ISETP.GT.U32.AND P0, PT, R2, 0x7f800000, PT ;  /* 0x7f8000000200780c */ /* 0x000fc80003f04070 */
[----:B------:R-:W-:-:S09]  /*d2b0*/  SEL R0, R0, 0x7c, P0 ;  /* 0x0000007c00007807 */ /* 0x000fd20000000000 */
.L_x_25400:
[----:B------:R-:W-:Y:S05]  /*d2c0*/  BSYNC.RECONVERGENT B0 ;  /* 0x0000000000007941 */ /* 0x000fea0003800200 */
.L_x_25398:
[----:B------:R-:W-:-:S04]  /*d2d0*/  SHF.R.U32.HI R3, RZ, 0x18, R3 ;  /* 0x00000018ff037819 */ /* 0x000fc80000011603 */
[----:B------:R-:W-:-:S05]  /*d2e0*/  LOP3.LUT R3, R0, 0x80, R3, 0xf8, !PT ;  /* 0x0000008000037812 */ /* 0x000fca00078ef803 */
[----:B------:R-:W-:Y:S01]  /*d2f0*/  STG.E.U8 desc[UR36][R16.64], R3 ;  /* 0x0000000310007986 */ /* 0x000fe2000c101124 */
[----:B------:R-:W-:Y:S05]  /*d300*/  EXIT ;  /* 0x000000000000794d */ /* 0x000fea0003800000 */
.L_x_25392:
[----:B------:R-:W-:Y:S01]  /*d310*/  STG.E.U16 desc[UR36][R16.64], R19 ;  /* 0x0000001310007986 */ /* 0x000fe2000c101524 */
[----:B------:R-:W-:Y:S05]  /*d320*/  EXIT ;  /* 0x000000000000794d */ /* 0x000fea0003800000 */
.L_x_25401:
        /* <DEDUP_REMOVED lines=13> */
.L_x_31255:


//--------------------- .text._ZN2at6native27unrolled_elementwise_kernelINS0_13AUnaryFunctorIN3c108BFloat16ES4_S4_ZZZNS0_21nextafter_kernel_cudaERNS_18TensorIteratorBaseEENKUlvE_clEvENKUlvE1_clEvEUlS4_S4_E_EESt5arrayIPcLm2EELi4E23TrivialOffsetCalculatorILi1EjESF_NS0_6memory12LoadWithCastILi1EEENSG_13StoreWithCastILi1EEEEEviT_T0_T2_T3_T4_T5_ --------------------------
	.section	.text._ZN2at6native27unrolled_elementwise_kernelINS0_13AUnaryFunctorIN3c108BFloat16ES4_S4_ZZZNS0_21nextafter_kernel_cudaERNS_18TensorIteratorBaseEENKUlvE_clEvENKUlvE1_clEvEUlS4_S4_E_EESt5arrayIPcLm2EELi4E23TrivialOffsetCalculatorILi1EjESF_NS0_6memory12LoadWithCastILi1EEENSG_13StoreWithCastILi1EEEEEviT_T0_T2_T3_T4_T5_,"ax",@progbits
	.align	128
        .global         _ZN2at6native27unrolled_elementwise_kernelINS0_13AUnaryFunctorIN3c108BFloat16ES4_S4_ZZZNS0_21nextafter_kernel_cudaERNS_18TensorIteratorBaseEENKUlvE_clEvENKUlvE1_clEvEUlS4_S4_E_EESt5arrayIPcLm2EELi4E23TrivialOffsetCalculatorILi1EjESF_NS0_6memory12LoadWithCastILi1EEENSG_13StoreWithCastILi1EEEEEviT_T0_T2_T3_T4_T5_
        .type           _ZN2at6native27unrolled_elementwise_kernelINS0_13AUnaryFunctorIN3c108BFloat16ES4_S4_ZZZNS0_21nextafter_kernel_cudaERNS_18TensorIteratorBaseEENKUlvE_clEvENKUlvE1_clEvEUlS4_S4_E_EESt5arrayIPcLm2EELi4E23TrivialOffsetCalculatorILi1EjESF_NS0_6memory12LoadWithCastILi1EEENSG_13StoreWithCastILi1EEEEEviT_T0_T2_T3_T4_T5_,@function
        .size           _ZN2at6native27unrolled_elementwise_kernelINS0_13AUnaryFunctorIN3c108BFloat16ES4_S4_ZZZNS0_21nextafter_kernel_cudaERNS_18TensorIteratorBaseEENKUlvE_clEvENKUlvE1_clEvEUlS4_S4_E_EESt5arrayIPcLm2EELi4E23TrivialOffsetCalculatorILi1EjESF_NS0_6memory12LoadWithCastILi1EEENSG_13StoreWithCastILi1EEEEEviT_T0_T2_T3_T4_T5_,(.L_x_31256 - _ZN2at6native27unrolled_elementwise_kernelINS0_13AUnaryFunctorIN3c108BFloat16ES4_S4_ZZZNS0_21nextafter_kernel_cudaERNS_18TensorIteratorBaseEENKUlvE_clEvENKUlvE1_clEvEUlS4_S4_E_EESt5arrayIPcLm2EELi4E23TrivialOffsetCalculatorILi1EjESF_NS0_6memory12LoadWithCastILi1EEENSG_13StoreWithCastILi1EEEEEviT_T0_T2_T3_T4_T5_)
        .other          _ZN2at6native27unrolled_elementwise_kernelINS0_13AUnaryFunctorIN3c108BFloat16ES4_S4_ZZZNS0_21nextafter_kernel_cudaERNS_18TensorIteratorBaseEENKUlvE_clEvENKUlvE1_clEvEUlS4_S4_E_EESt5arrayIPcLm2EELi4E23TrivialOffsetCalculatorILi1EjESF_NS0_6memory12LoadWithCastILi1EEENSG_13StoreWithCastILi1EEEEEviT_T0_T2_T3_T4_T5_,@"STO_CUDA_ENTRY STV_DEFAULT"
_ZN2at6native27unrolled_elementwise_kernelINS0_13AUnaryFunctorIN3c108BFloat16ES4_S4_ZZZNS0_21nextafter_kernel_cudaERNS_18TensorIteratorBaseEENKUlvE_clEvENKUlvE1_clEvEUlS4_S4_E_EESt5arrayIPcLm2EELi4E23TrivialOffsetCalculatorILi1EjESF_NS0_6memory12LoadWithCastILi1EEENSG_13StoreWithCastILi1EEEEEviT_T0_T2_T3_T4_T5_:
.text._ZN2at6native27unrolled_elementwise_kernelINS0_13AUnaryFunctorIN3c108BFloat16ES4_S4_ZZZNS0_21nextafter_kernel_cudaERNS_18TensorIteratorBaseEENKUlvE_clEvENKUlvE1_clEvEUlS4_S4_E_EESt5arrayIPcLm2EELi4E23TrivialOffsetCalculatorILi1EjESF_NS0_6memory12LoadWithCastILi1EEENSG_13StoreWithCastILi1EEEEEviT_T0_T2_T3_T4_T5_:
        /* <DEDUP_REMOVED lines=36> */
.L_x_25407:
[----:B------:R-:W2:Y:S02]  /*0240*/  LDG.E.U8 R4, desc[UR36][R4.64] ;  /* 0x0000002404047981 */ /* 0x000ea4000c1e1100 */
[----:B--2---:R-:W-:-:S04]  /*0250*/  I2FP.F32.U32 R0, R4 ;  /* 0x0000000400007245 */ /* 0x004fc80000201000 */
[----:B------:R-:W-:-:S04]  /*0260*/  F2FP.BF16.F32.PACK_AB R0, RZ, R0 ;  /* 0x00000000ff00723e */ /* 0x000fc800000010ff */
[----:B------:R-:W-:Y:S01]  /*0270*/  PRMT R23, R0, 0x7610, R23 ;  /* 0x0000761000177816 */ /* 0x000fe20000000017 */
[----:B------:R-:W-:Y:S06]  /*0280*/  BRA `(.L_x_25409) ;  /* 0x0000000c00e47947 */ /* 0x000fec0003800000 */
.L_x_25406:
        /* <DEDUP_REMOVED lines=11> */
.L_x_25411:
[----:B------:R-:W2:Y:S02]  /*0340*/  LDG.E R4, desc[UR36][R4.64] ;  /* 0x0000002404047981 */ /* 0x000ea4000c1e1900 */
[----:B--2---:R-:W-:-:S04]  /*0350*/  I2FP.F32.S32 R0, R4 ;  /* 0x0000000400007245 */ /* 0x004fc80000201400 */
[----:B------:R-:W-:-:S04]  /*0360*/  F2FP.BF16.F32.PACK_AB R0, RZ, R0 ;  /* 0x00000000ff00723e */ /* 0x000fc800000010ff */
[----:B------:R-:W-:Y:S01]  /*0370*/  PRMT R23, R0, 0x7610, R23 ;  /* 0x0000761000177816 */ /* 0x000fe20000000017 */
[----:B------:R-:W-:Y:S06]  /*0380*/  BRA `(.L_x_25409) ;  /* 0x0000000c00a47947 */ /* 0x000fec0003800000 */
.L_x_25410:
[----:B------:R-:W2:Y:S02]  /*0390*/  LDG.E.U16 R4, desc[UR36][R4.64] ;  /* 0x0000002404047981 */ /* 0x000ea4000c1e1500 */
[----:B--2---:R-:W0:Y:S02]  /*03a0*/  I2F.S16 R0, R4 ;  /* 0x0000000400007306 */ /* 0x004e240000101400 */
[----:B0-----:R-:W-:-:S04]  /*03b0*/  F2FP.BF16.F32.PACK_AB R0, RZ, R0 ;  /* 0x00000000ff00723e */ /* 0x001fc800000010ff */
[----:B------:R-:W-:Y:S01]  /*03c0*/  PRMT R23, R0, 0x7610, R23 ;  /* 0x0000761000177816 */ /* 0x000fe20000000017 */
[----:B------:R-:W-:Y:S06]  /*03d0*/  BRA `(.L_x_25409) ;  /* 0x0000000c00907947 */ /* 0x000fec0003800000 */
.L_x_25405:
        /* <DEDUP_REMOVED lines=9> */
.L_x_25413:
[----:B------:R-:W2:Y:S02]  /*0470*/  LDG.E.U16 R0, desc[UR36][R4.64] ;  /* 0x0000002404007981 */ /* 0x000ea4000c1e1500 */
[----:B--2---:R-:W-:-:S05]  /*0480*/  HADD2.F32 R0, -RZ, R0.H0_H0 ;  /* 0x20000000ff007230 */ /* 0x004fca0000004100 */
[----:B------:R-:W-:-:S04]  /*0490*/  F2FP.BF16.F32.PACK_AB R0, RZ, R0 ;  /* 0x00000000ff00723e */ /* 0x000fc800000010ff */
[----:B------:R-:W-:Y:S01]  /*04a0*/  PRMT R23, R0, 0x7610, R23 ;  /* 0x0000761000177816 */ /* 0x000fe20000000017 */
[----:B------:R-:W-:Y:S06]  /*04b0*/  BRA `(.L_x_25409) ;  /* 0x0000000c00587947 */ /* 0x000fec0003800000 */
.L_x_25412:
        /* <DEDUP_REMOVED lines=9> */
.L_x_25415:
[----:B------:R-:W2:Y:S02]  /*0550*/  LDG.E.U16 R4, desc[UR36][R4.64] ;  /* 0x0000002404047981 */ /* 0x000ea4000c1e1500 */
[----:B--2---:R-:W-:-:S05]  /*0560*/  HADD2.F32 R0, -RZ, R4.H0_H0 ;  /* 0x20000004ff007230 */ /* 0x004fca0000004100 */
[----:B------:R-:W-:-:S04]  /*0570*/  F2FP.BF16.F32.PACK_AB R0, RZ, R0 ;  /* 0x00000000ff00723e */ /* 0x000fc800000010ff */
[----:B------:R-:W-:Y:S01]  /*0580*/  PRMT R23, R0, 0x7610, R23 ;  /* 0x0000761000177816 */ /* 0x000fe20000000017 */
[----:B------:R-:W-:Y:S06]  /*0590*/  BRA `(.L_x_25409) ;  /* 0x0000000c00207947 */ /* 0x000fec0003800000 */
.L_x_25414:
        /* <DEDUP_REMOVED lines=13> */
.L_x_25404:
        /* <DEDUP_REMOVED lines=14> */
.L_x_25418:
        /* <DEDUP_REMOVED lines=13> */
.L_x_25417:
        /* <DEDUP_REMOVED lines=27> */
.L_x_25420:
        /* <DEDUP_REMOVED lines=15> */
.L_x_25419:
[----:B------:R0:W5:Y:S01]  /*0ac0*/  LDG.E.U16 R23, desc[UR36][R4.64] ;  /* 0x0000002404177981 */ /* 0x000162000c1e1500 */
[----:B------:R-:W-:Y:S05]  /*0ad0*/  BRA `(.L_x_25409) ;  /* 0x0000000400d07947 */ /* 0x000fea0003800000 */
.L_x_25416:
        /* <DEDUP_REMOVED lines=13> */
.L_x_25423:
        /* <DEDUP_REMOVED lines=21> */
.L_x_25427:
[----:B------:R-:W-:Y:S05]  /*0d00*/  BSYNC.RECONVERGENT B1 ;  /* 0x0000000000017941 */ /* 0x000fea0003800200 */
.L_x_25426:
[----:B------:R-:W-:Y:S01]  /*0d10*/  IMAD.SHL.U32 R0, R0, 0x100000, RZ ;  /* 0x0010000000007824 */ /* 0x000fe200078e00ff */
[----:B------:R-:W-:-:S04]  /*0d20*/  LEA R3, R3, 0x3b800000, 0x17 ;  /* 0x3b80000003037811 */ /* 0x000fc800078eb8ff */
[----:B------:R-:W-:-:S07]  /*0d30*/  LOP3.LUT R0, R3, R0, R7, 0xfe, !PT ;  /* 0x0000000003007212 */ /* 0x000fce00078efe07 */
.L_x_25425:
[----:B------:R-:W-:Y:S05]  /*0d40*/  BSYNC.RECONVERGENT B0 ;  /* 0x0000000000007941 */ /* 0x000fea0003800200 */
.L_x_25424:
[----:B------:R-:W-:-:S04]  /*0d50*/  F2FP.BF16.F32.PACK_AB R0, RZ, R0 ;  /* 0x00000000ff00723e */ /* 0x000fc800000010ff */
[----:B------:R-:W-:Y:S01]  /*0d60*/  PRMT R23, R0, 0x7610, R23 ;  /* 0x0000761000177816 */ /* 0x000fe20000000017 */
[----:B------:R-:W-:Y:S06]  /*0d70*/  BRA `(.L_x_25409) ;  /* 0x0000000400287947 */ /* 0x000fec0003800000 */
.L_x_25422:
        /* <DEDUP_REMOVED lines=21> */
.L_x_25431:
[----:B------:R-:W-:Y:S05]  /*0ed0*/  BSYNC.RECONVERGENT B1 ;  /* 0x0000000000017941 */ /* 0x000fea0003800200 */
.L_x_25430:
[----:B------:R-:W-:Y:S01]  /*0ee0*/  IMAD.SHL.U32 R0, R0, 0x200000, RZ ;  /* 0x0020000000007824 */ /* 0x000fe200078e00ff */
[----:B------:R-:W-:-:S04]  /*0ef0*/  LEA R3, R3, 0x37800000, 0x17 ;  /* 0x3780000003037811 */ /* 0x000fc800078eb8ff */
[----:B------:R-:W-:-:S07]  /*0f00*/  LOP3.LUT R0, R3, R0, R7, 0xfe, !PT ;  /* 0x0000000003007212 */ /* 0x000fce00078efe07 */
.L_x_25429:
[----:B------:R-:W-:Y:S05]  /*0f10*/  BSYNC.RECONVERGENT B0 ;  /* 0x0000000000007941 */ /* 0x000fea0003800200 */
.L_x_25428:
[----:B------:R-:W-:-:S04]  /*0f20*/  F2FP.BF16.F32.PACK_AB R0, RZ, R0 ;  /* 0x00000000ff00723e */ /* 0x000fc800000010ff */
[----:B------:R-:W-:Y:S01]  /*0f30*/  PRMT R23, R0, 0x7610, R23 ;  /* 0x0000761000177816 */ /* 0x000fe20000000017 */
[----:B------:R-:W-:Y:S06]  /*0f40*/  BRA `(.L_x_25409) ;  /* 0x0000000000b47947 */ /* 0x000fec0003800000 */
.L_x_25421:
[----:B------:R-:W-:-:S09]  /*0f50*/  UISETP.NE.AND UP0, UPT, UR4, 0x1c, UPT ;  /* 0x0000001c0400788c */ /* 0x000fd2000bf05270 */
[----:B------:R-:W-:Y:S05]  /*0f60*/  BRA.U !UP0, `(.L_x_25432) ;  /* 0x00000001089c7547 */ /* 0x000fea000b800000 */
[----:B------:R-:W-:-:S09]  /*0f70*/  UISETP.NE.AND UP0, UPT, UR4, 0x1d, UPT ;  /* 0x0000001d0400788c */ /* 0x000fd2000bf05270 */
[----:B------:R-:W-:Y:S05]  /*0f80*/  BRA.U !UP0, `(.L_x_25433) ;  /* 0x0000000108807547 */ /* 0x000fea000b800000 */
[----:B------:R-:W-:-:S09]  /*0f90*/  UISETP.NE.AND UP0, UPT, UR4, 0x2c, UPT ;  /* 0x0000002c0400788c */ /* 0x000fd2000bf05270 */
[----:B------:R-:W-:Y:S05]  /*0fa0*/  BRA.U !UP0, `(.L_x_25434) ;  /* 0x0000000108487547 */ /* 0x000fea000b800000 */
.L_x_25408:
        /* <DEDUP_REMOVED lines=16> */
.L_x_25435:
[----:B------:R-:W-:Y:S01]  /*10b0*/  PRMT R23, RZ, 0x7610, R23 ;  /* 0x00007610ff177816 */ /* 0x000fe20000000017 */
[----:B------:R-:W-:Y:S06]  /*10c0*/  BRA `(.L_x_25409) ;  /* 0x0000000000547947 */ /* 0x000fec0003800000 */
.L_x_25434:
        /* <DEDUP_REMOVED lines=8> */
.L_x_25437:
[----:B------:R-:W-:Y:S05]  /*1150*/  BSYNC.RECONVERGENT B0 ;  /* 0x0000000000007941 */ /* 0x000fea0003800200 */
.L_x_25436:
[----:B------:R-:W-:-:S04]  /*1160*/  F2FP.BF16.F32.PACK_AB R0, RZ, R0 ;  /* 0x00000000ff00723e */ /* 0x000fc800000010ff */
[----:B------:R-:W-:Y:S01]  /*1170*/  PRMT R23, R0, 0x7610, R23 ;  /* 0x0000761000177816 */ /* 0x000fe20000000017 */
[----:B------:R-:W-:Y:S06]  /*1180*/  BRA `(.L_x_25409) ;  /* 0x0000000000247947 */ /* 0x000fec0003800000 */
.L_x_25433:
[----:B------:R-:W2:Y:S02]  /*1190*/  LDG.E.64 R4, desc[UR36][R4.64] ;  /* 0x0000002404047981 */ /* 0x000ea4000c1e1b00 */
[----:B--2---:R-:W0:Y:S02]  /*11a0*/  I2F.U64 R0, R4 ;  /* 0x0000000400007312 */ /* 0x004e240000301000 */
[----:B0-----:R-:W-:-:S04]  /*11b0*/  F2FP.BF16.F32.PACK_AB R0, RZ, R0 ;  /* 0x00000000ff00723e */ /* 0x001fc800000010ff */
[----:B------:R-:W-:Y:S01]  /*11c0*/  PRMT R23, R0, 0x7610, R23 ;  /* 0x0000761000177816 */ /* 0x000fe20000000017 */
[----:B------:R-:W-:Y:S06]  /*11d0*/  BRA `(.L_x_25409) ;  /* 0x0000000000107947 */ /* 0x000fec0003800000 */
.L_x_25432:
[----:B------:R-:W2:Y:S02]  /*11e0*/  LDG.E R4, desc[UR36][R4.64] ;  /* 0x0000002404047981 */ /* 0x000ea4000c1e1900 */
[----:B--2---:R-:W-:-:S04]  /*11f0*/  I2FP.F32.U32 R0, R4 ;  /* 0x0000000400007245 */ /* 0x004fc80000201000 */
[----:B------:R-:W-:-:S04]  /*1200*/  F2FP.BF16.F32.PACK_AB R0, RZ, R0 ;  /* 0x00000000ff00723e */ /* 0x000fc800000010ff */
[----:B------:R-:W-:-:S07]  /*1210*/  PRMT R23, R0, 0x7610, R23 ;  /* 0x0000761000177816 */ /* 0x000fce0000000017 */
.L_x_25409:
[----:B------:R-:W-:-:S07]  /*1220*/  VIADD R27, R17, 0x80 ;  /* 0x00000080111b7836 */ /* 0x000fce0000000000 */
.L_x_25403:
[----:B------:R-:W-:Y:S05]  /*1230*/  BSYNC.RECONVERGENT B6 ;  /* 0x0000000000067941 */ /* 0x000fea0003800200 */
.L_x_25402:
        /* <DEDUP_REMOVED lines=26> */
.L_x_25443:
[----:B------:R-:W2:Y:S02]  /*13e0*/  LDG.E.U8 R4, desc[UR36][R4.64] ;  /* 0x0000002404047981 */ /* 0x000ea4000c1e1100 */
[----:B--2---:R-:W-:-:S04]  /*13f0*/  I2FP.F32.U32 R0, R4 ;  /* 0x0000000400007245 */ /* 0x004fc80000201000 */
[----:B------:R-:W-:-:S04]  /*1400*/  F2FP.BF16.F32.PACK_AB R0, RZ, R0 ;  /* 0x00000000ff00723e */ /* 0x000fc800000010ff */
[----:B------:R-:W-:Y:S01]  /*1410*/  PRMT R19, R0, 0x7610, R19 ;  /* 0x0000761000137816 */ /* 0x000fe20000000013 */
[----:B------:R-:W-:Y:S06]  /*1420*/  BRA `(.L_x_25445) ;  /* 0x0000000c00e47947 */ /* 0x000fec0003800000 */
.L_x_25442:
        /* <DEDUP_REMOVED lines=11> */
.L_x_25447:
[----:B------:R-:W2:Y:S02]  /*14e0*/  LDG.E R4, desc[UR36][R4.64] ;  /* 0x0000002404047981 */ /* 0x000ea4000c1e1900 */
[----:B--2---:R-:W-:-:S04]  /*14f0*/  I2FP.F32.S32 R0, R4 ;  /* 0x0000000400007245 */ /* 0x004fc80000201400 */
[----:B------:R-:W-:-:S04]  /*1500*/  F2FP.BF16.F32.PACK_AB R0, RZ, R0 ;  /* 0x00000000ff00723e */ /* 0x000fc800000010ff */
[----:B------:R-:W-:Y:S01]  /*1510*/  PRMT R19, R0, 0x7610, R19 ;  /* 0x0000761000137816 */ /* 0x000fe20000000013 */
[----:B------:R-:W-:Y:S06]  /*1520*/  BRA `(.L_x_25445) ;  /* 0x0000000c00a47947 */ /* 0x000fec0003800000 */
.L_x_25446:
[----:B------:R-:W2:Y:S02]  /*1530*/  LDG.E.U16 R4, desc[UR36][R4.64] ;  /* 0x0000002404047981 */ /* 0x000ea4000c1e1500 */
[----:B--2---:R-:W0:Y:S02]  /*1540*/  I2F.S16 R0, R4 ;  /* 0x0000000400007306 */ /* 0x004e240000101400 */
[----:B0-----:R-:W-:-:S04]  /*1550*/  F2FP.BF16.F32.PACK_AB R0, RZ, R0 ;  /* 0x00000000ff00723e */ /* 0x001fc800000010ff */
[----:B------:R-:W-:Y:S01]  /*1560*/  PRMT R19, R0, 0x7610, R19 ;  /* 0x0000761000137816 */ /* 0x000fe20000000013 */
[----:B------:R-:W-:Y:S06]  /*1570*/  BRA `(.L_x_25445) ;  /* 0x0000000c00907947 */ /* 0x000fec0003800000 */
.L_x_25441:
        /* <DEDUP_REMOVED lines=9> */
.L_x_25449:
[----:B------:R-:W2:Y:S02]  /*1610*/  LDG.E.U16 R0, desc[UR36][R4.64] ;  /* 0x0000002404007981 */ /* 0x000ea4000c1e1500 */
[----:B--2---:R-:W-:-:S05]  /*1620*/  HADD2.F32 R0, -RZ, R0.H0_H0 ;  /* 0x20000000ff007230 */ /* 0x004fca0000004100 */
[----:B------:R-:W-:-:S04]  /*1630*/  F2FP.BF16.F32.PACK_AB R0, RZ, R0 ;  /* 0x00000000ff00723e */ /* 0x000fc800000010ff */
[----:B------:R-:W-:Y:S01]  /*1640*/  PRMT R19, R0, 0x7610, R19 ;  /* 0x0000761000137816 */ /* 0x000fe20000000013 */
[----:B------:R-:W-:Y:S06]  /*1650*/  BRA `(.L_x_25445) ;  /* 0x0000000c00587947 */ /* 0x000fec0003800000 */
.L_x_25448:
        /* <DEDUP_REMOVED lines=9> */
.L_x_25451:
[----:B------:R-:W2:Y:S02]  /*16f0*/  LDG.E.U16 R4, desc[UR36][R4.64] ;  /* 0x0000002404047981 */ /* 0x000ea4000c1e1500 */
[----:B--2---:R-:W-:-:S05]  /*1700*/  HADD2.F32 R0, -RZ, R4.H0_H0 ;  /* 0x20000004ff007230 */ /* 0x004fca0000004100 */
[----:B------:R-:W-:-:S04]  /*1710*/  F2FP.BF16.F32.PACK_AB R0, RZ, R0 ;  /* 0x00000000ff00723e */ /* 0x000fc800000010ff */
[----:B------:R-:W-:Y:S01]  /*1720*/  PRMT R19, R0, 0x7610, R19 ;  /* 0x0000761000137816 */ /* 0x000fe20000000013 */
[----:B------:R-:W-:Y:S06]  /*1730*/  BRA `(.L_x_25445) ;  /* 0x0000000c00207947 */ /* 0x000fec0003800000 */
.L_x_25450:
        /* <DEDUP_REMOVED lines=13> */
.L_x_25440:
        /* <DEDUP_REMOVED lines=14> */
.L_x_25454:
        /* <DEDUP_REMOVED lines=13> */
.L_x_25453:
        /* <DEDUP_REMOVED lines=27> */
.L_x_25456:
        /* <DEDUP_REMOVED lines=15> */
.L_x_25455:
[----:B------:R0:W5:Y:S01]  /*1c60*/  LDG.E.U16 R19, desc[UR36][R4.64] ;  /* 0x0000002404137981 */ /* 0x000162000c1e1500 */
[----:B------:R-:W-:Y:S05]  /*1c70*/  BRA `(.L_x_25445) ;  /* 0x0000000400d07947 */ /* 0x000fea0003800000 */
.L_x_25452:
        /* <DEDUP_REMOVED lines=13> */
.L_x_25459:
        /* <DEDUP_REMOVED lines=21> */
.L_x_25463:
[----:B------:R-:W-:Y:S05]  /*1ea0*/  BSYNC.RECONVERGENT B1 ;  /* 0x0000000000017941 */ /* 0x000fea0003800200 */
.L_x_25462:
[----:B------:R-:W-:Y:S01]  /*1eb0*/  IMAD.SHL.U32 R0, R0, 0x100000, RZ ;  /* 0x0010000000007824 */ /* 0x000fe200078e00ff */
[----:B------:R-:W-:-:S04]  /*1ec0*/  LEA R3, R3, 0x3b800000, 0x17 ;  /* 0x3b80000003037811 */ /* 0x000fc800078eb8ff */
[----:B------:R-:W-:-:S07]  /*1ed0*/  LOP3.LUT R0, R3, R0, R7, 0xfe, !PT ;  /* 0x0000000003007212 */ /* 0x000fce00078efe07 */
.L_x_25461:
[----:B------:R-:W-:Y:S05]  /*1ee0*/  BSYNC.RECONVERGENT B0 ;  /* 0x0000000000007941 */ /* 0x000fea0003800200 */
.L_x_25460:
[----:B------:R-:W-:-:S04]  /*1ef0*/  F2FP.BF16.F32.PACK_AB R0, RZ, R0 ;  /* 0x00000000ff00723e */ /* 0x000fc800000010ff */
[----:B------:R-:W-:Y:S01]  /*1f00*/  PRMT R19, R0, 0x7610, R19 ;  /* 0x0000761000137816 */ /* 0x000fe20000000013 */
[----:B------:R-:W-:Y:S06]  /*1f10*/  BRA `(.L_x_25445) ;  /* 0x0000000400287947 */ /* 0x000fec0003800000 */
.L_x_25458:
        /* <DEDUP_REMOVED lines=21> */
.L_x_25467:
[----:B------:R-:W-:Y:S05]  /*2070*/  BSYNC.RECONVERGENT B1 ;  /* 0x0000000000017941 */ /* 0x000fea0003800200 */
.L_x_25466:
[----:B------:R-:W-:Y:S01]  /*2080*/  IMAD.SHL.U32 R0, R0, 0x200000, RZ ;  /* 0x0020000000007824 */ /* 0x000fe200078e00ff */
[----:B------:R-:W-:-:S04]  /*2090*/  LEA R3, R3, 0x37800000, 0x17 ;  /* 0x3780000003037811 */ /* 0x000fc800078eb8ff */
[----:B------:R-:W-:-:S07]  /*20a0*/  LOP3.LUT R0, R3, R0, R7, 0xfe, !PT ;  /* 0x0000000003007212 */ /* 0x000fce00078efe07 */
.L_x_25465:
[----:B------:R-:W-:Y:S05]  /*20b0*/  BSYNC.RECONVERGENT B0 ;  /* 0x0000000000007941 */ /* 0x000fea0003800200 */
.L_x_25464:
[----:B------:R-:W-:-:S04]  /*20c0*/  F2FP.BF16.F32.PACK_AB R0, RZ, R0 ;  /* 0x00000000ff00723e */ /* 0x000fc800000010ff */
[----:B------:R-:W-:Y:S01]  /*20d0*/  PRMT R19, R0, 0x7610, R19 ;  /* 0x0000761000137816 */ /* 0x000fe20000000013 */
[----:B------:R-:W-:Y:S06]  /*20e0*/  BRA `(.L_x_25445) ;  /* 0x0000000000b47947 */ /* 0x000fec0003800000 */
.L_x_25457:
        /* <DEDUP_REMOVED lines=14> */
.L_x_25471:
[----:B------:R-:W-:Y:S05]  /*21d0*/  BSYNC.RECONVERGENT B0 ;  /* 0x0000000000007941 */ /* 0x000fea0003800200 */
.L_x_25470:
[----:B------:R-:W-:-:S04]  /*21e0*/  F2FP.BF16.F32.PACK_AB R0, RZ, R0 ;  /* 0x00000000ff00723e */ /* 0x000fc800000010ff */
[----:B------:R-:W-:Y:S01]  /*21f0*/  PRMT R19, R0, 0x7610, R19 ;  /* 0x0000761000137816 */ /* 0x000fe20000000013 */
[----:B------:R-:W-:Y:S06]  /*2200*/  BRA `(.L_x_25445) ;  /* 0x00000000006c7947 */ /* 0x000fec0003800000 */
.L_x_25444:
        /* <DEDUP_REMOVED lines=16> */
.L_x_25472:
[----:B------:R-:W-:Y:S01]  /*2310*/  PRMT R19, RZ, 0x7610, R19 ;  /* 0x00007610ff137816 */ /* 0x000fe20000000013 */
[----:B------:R-:W-:Y:S06]  /*2320*/  BRA `(.L_x_25445) ;  /* 0x0000000000247947 */ /* 0x000fec0003800000 */
.L_x_25469:
[----:B------:R-:W2:Y:S02]  /*2330*/  LDG.E.64 R4, desc[UR36][R4.64] ;  /* 0x0000002404047981 */ /* 0x000ea4000c1e1b00 */
[----:B--2---:R-:W0:Y:S02]  /*2340*/  I2F.U64 R0, R4 ;  /* 0x0000000400007312 */ /* 0x004e240000301000 */
[----:B0-----:R-:W-:-:S04]  /*2350*/  F2FP.BF16.F32.PACK_AB R0, RZ, R0 ;  /* 0x00000000ff00723e */ /* 0x001fc800000010ff */
[----:B------:R-:W-:Y:S01]  /*2360*/  PRMT R19, R0, 0x7610, R19 ;  /* 0x0000761000137816 */ /* 0x000fe20000000013 */
[----:B------:R-:W-:Y:S06]  /*2370*/  BRA `(.L_x_25445) ;  /* 0x0000000000107947 */ /* 0x000fec0003800000 */
.L_x_25468:
[----:B------:R-:W2:Y:S02]  /*2380*/  LDG.E R4, desc[UR36][R4.64] ;  /* 0x0000002404047981 */ /* 0x000ea4000c1e1900 */
[----:B--2---:R-:W-:-:S04]  /*2390*/  I2FP.F32.U32 R0, R4 ;  /* 0x0000000400007245 */ /* 0x004fc80000201000 */
[----:B------:R-:W-:-:S04]  /*23a0*/  F2FP.BF16.F32.PACK_AB R0, RZ, R0 ;  /* 0x00000000ff00723e */ /* 0x000fc800000010ff */
[----:B------:R-:W-:-:S07]  /*23b0*/  PRMT R19, R0, 0x7610, R19 ;  /* 0x0000761000137816 */ /* 0x000fce0000000013 */
.L_x_25445:
[----:B------:R-:W-:-:S07]  /*23c0*/  VIADD R27, R27, 0x80 ;  /* 0x000000801b1b7836 */ /* 0x000fce0000000000 */
.L_x_25439:
[----:B------:R-:W-:Y:S05]  /*23d0*/  BSYNC.RECONVERGENT B6 ;  /* 0x0000000000067941 */ /* 0x000fea0003800200 */
.L_x_25438:
        /* <DEDUP_REMOVED lines=26> */
.L_x_25478:
[----:B------:R-:W2:Y:S02]  /*2580*/  LDG.E.U8 R4, desc[UR36][R4.64] ;  /* 0x0000002404047981 */ /* 0x000ea4000c1e1100 */
[----:B--2---:R-:W-:-:S04]  /*2590*/  I2FP.F32.U32 R0, R4 ;  /* 0x0000000400007245 */ /* 0x004fc80000201000 */
[----:B------:R-:W-:-:S04]  /*25a0*/  F2FP.BF16.F32.PACK_AB R0, RZ, R0 ;  /* 0x00000000ff00723e */ /* 0x000fc800000010ff */
[----:B------:R-:W-:Y:S01]  /*25b0*/  PRMT R25, R0, 0x7610, R25 ;  /* 0x0000761000197816 */ /* 0x000fe20000000019 */
[----:B------:R-:W-:Y:S06]  /*25c0*/  BRA `(.L_x_25480) ;  /* 0x0000000c00e47947 */ /* 0x000fec0003800000 */
.L_x_25477:
        /* <DEDUP_REMOVED lines=11> */
.L_x_25482:
[----:B------:R-:W2:Y:S02]  /*2680*/  LDG.E R4, desc[UR36][R4.64] ;  /* 0x0000002404047981 */ /* 0x000ea4000c1e1900 */
[----:B--2---:R-:W-:-:S04]  /*2690*/  I2FP.F32.S32 R0, R4 ;  /* 0x0000000400007245 */ /* 0x004fc80000201400 */
[----:B------:R-:W-:-:S04]  /*26a0*/  F2FP.BF16.F32.PACK_AB R0, RZ, R0 ;  /* 0x00000000ff00723e */ /* 0x000fc800000010ff */
[----:B------:R-:W-:Y:S01]  /*26b0*/  PRMT R25, R0, 0x7610, R25 ;  /* 0x0000761000197816 */ /* 0x000fe20000000019 */
[----:B------:R-:W-:Y:S06]  /*26c0*/  BRA `(.L_x_25480) ;  /* 0x0000000c00a47947 */ /* 0x000fec0003800000 */
.L_x_25481:
[----:B------:R-:W2:Y:S02]  /*26d0*/  LDG.E.U16 R4, desc[UR36][R4.64] ;  /* 0x0000002404047981 */ /* 0x000ea4000c1e1500 */
[----:B--2---:R-:W0:Y:S02]  /*26e0*/  I2F.S16 R0, R4 ;  /* 0x0000000400007306 */ /* 0x004e240000101400 */
[----:B0-----:R-:W-:-:S04]  /*26f0*/  F2FP.BF16.F32.PACK_AB R0, RZ, R0 ;  /* 0x00000000ff00723e */ /* 0x001fc800000010ff */
[----:B------:R-:W-:Y:S01]  /*2700*/  PRMT R25, R0, 0x7610, R25 ;  /* 0x0000761000197816 */ /* 0x000fe20000000019 */
[----:B------:R-:W-:Y:S06]  /*2710*/  BRA `(.L_x_25480) ;  /* 0x0000000c00907947 */ /* 0x000fec0003800000 */
.L_x_25476:
        /* <DEDUP_REMOVED lines=9> */
.L_x_25484:
[----:B------:R-:W2:Y:S02]  /*27b0*/  LDG.E.U16 R0, desc[UR36][R4.64] ;  /* 0x0000002404007981 */ /* 0x000ea4000c1e1500 */
[----:B--2---:R-:W-:-:S05]  /*27c0*/  HADD2.F32 R0, -RZ, R0.H0_H0 ;  /* 0x20000000ff007230 */ /* 0x004fca0000004100 */
[----:B------:R-:W-:-:S04]  /*27d0*/  F2FP.BF16.F32.PACK_AB R0, RZ, R0 ;  /* 0x00000000ff00723e */ /* 0x000fc800000010ff */
[----:B------:R-:W-:Y:S01]  /*27e0*/  PRMT R25, R0, 0x7610, R25 ;  /* 0x0000761000197816 */ /* 0x000fe20000000019 */
[----:B------:R-:W-:Y:S06]  /*27f0*/  BRA `(.L_x_25480) ;  /* 0x0000000c00587947 */ /* 0x000fec0003800000 */
.L_x_25483:
        /* <DEDUP_REMOVED lines=9> */
.L_x_25486:
[----:B------:R-:W2:Y:S02]  /*2890*/  LDG.E.U16 R4, desc[UR36][R4.64] ;  /* 0x0000002404047981 */ /* 0x000ea4000c1e1500 */
[----:B--2---:R-:W-:-:S05]  /*28a0*/  HADD2.F32 R0, -RZ, R4.H0_H0 ;  /* 0x20000004ff007230 */ /* 0x004fca0000004100 */
[----:B------:R-:W-:-:S04]  /*28b0*/  F2FP.BF16.F32.PACK_AB R0, RZ, R0 ;  /* 0x00000000ff00723e */ /* 0x000fc800000010ff */
[----:B------:R-:W-:Y:S01]  /*28c0*/  PRMT R25, R0, 0x7610, R25 ;  /* 0x0000761000197816 */ /* 0x000fe20000000019 */
[----:B------:R-:W-:Y:S06]  /*28d0*/  BRA `(.L_x_25480) ;  /* 0x0000000c00207947 */ /* 0x000fec0003800000 */
.L_x_25485:
        /* <DEDUP_REMOVED lines=13> */
.L_x_25475:
        /* <DEDUP_REMOVED lines=14> */
.L_x_25489:
        /* <DEDUP_REMOVED lines=13> */
.L_x_25488:
        /* <DEDUP_REMOVED lines=27> */
.L_x_25491:
        /* <DEDUP_REMOVED lines=15> */
.L_x_25490:
[----:B------:R0:W5:Y:S01]  /*2e00*/  LDG.E.U16 R25, desc[UR36][R4.64] ;  /* 0x0000002404197981 */ /* 0x000162000c1e1500 */
[----:B------:R-:W-:Y:S05]  /*2e10*/  BRA `(.L_x_25480) ;  /* 0x0000000400d07947 */ /* 0x000fea0003800000 */
.L_x_25487:
        /* <DEDUP_REMOVED lines=13> */
.L_x_25494:
        /* <DEDUP_REMOVED lines=21> */
.L_x_25498:
[----:B------:R-:W-:Y:S05]  /*3040*/  BSYNC.RECONVERGENT B1 ;  /* 0x0000000000017941 */ /* 0x000fea0003800200 */
.L_x_25497:
[----:B------:R-:W-:Y:S01]  /*3050*/  IMAD.SHL.U32 R0, R0, 0x100000, RZ ;  /* 0x0010000000007824 */ /* 0x000fe200078e00ff */
[----:B------:R-:W-:-:S04]  /*3060*/  LEA R3, R3, 0x3b800000, 0x17 ;  /* 0x3b80000003037811 */ /* 0x000fc800078eb8ff */
[----:B------:R-:W-:-:S07]  /*3070*/  LOP3.LUT R0, R3, R0, R7, 0xfe, !PT ;  /* 0x0000000003007212 */ /* 0x000fce00078efe07 */
.L_x_25496:
[----:B------:R-:W-:Y:S05]  /*3080*/  BSYNC.RECONVERGENT B0 ;  /* 0x0000000000007941 */ /* 0x000fea0003800200 */
.L_x_25495:
[----:B------:R-:W-:-:S04]  /*3090*/  F2FP.BF16.F32.PACK_AB R0, RZ, R0 ;  /* 0x00000000ff00723e */ /* 0x000fc800000010ff */
[----:B------:R-:W-:Y:S01]  /*30a0*/  PRMT R25, R0, 0x7610, R25 ;  /* 0x0000761000197816 */ /* 0x000fe20000000019 */
[----:B------:R-:W-:Y:S06]  /*30b0*/  BRA `(.L_x_25480) ;  /* 0x0000000400287947 */ /* 0x000fec0003800000 */
.L_x_25493:
        /* <DEDUP_REMOVED lines=21> */
.L_x_25502:
[----:B------:R-:W-:Y:S05]  /*3210*/  BSYNC.RECONVERGENT B1 ;  /* 0x0000000000017941 */ /* 0x000fea0003800200 */
.L_x_25501:
[----:B------:R-:W-:Y:S01]  /*3220*/  IMAD.SHL.U32 R0, R0, 0x200000, RZ ;  /* 0x0020000000007824 */ /* 0x000fe200078e00ff */
[----:B------:R-:W-:-:S04]  /*3230*/  LEA R3, R3, 0x37800000, 0x17 ;  /* 0x3780000003037811 */ /* 0x000fc800078eb8ff */
[----:B------:R-:W-:-:S07]  /*3240*/  LOP3.LUT R0, R3, R0, R7, 0xfe, !PT ;  /* 0x0000000003007212 */ /* 0x000fce00078efe07 */
.L_x_25500:
[----:B------:R-:W-:Y:S05]  /*3250*/  BSYNC.RECONVERGENT B0 ;  /* 0x0000000000007941 */ /* 0x000fea0003800200 */
.L_x_25499:
[----:B------:R-:W-:-:S04]  /*3260*/  F2FP.BF16.F32.PACK_AB R0, RZ, R0 ;  /* 0x00000000ff00723e */ /* 0x000fc800000010ff */
[----:B------:R-:W-:Y:S01]  /*3270*/  PRMT R25, R0, 0x7610, R25 ;  /* 0x0000761000197816 */ /* 0x000fe20000000019 */
[----:B------:R-:W-:Y:S06]  /*3280*/  BRA `(.L_x_25480) ;  /* 0x0000000000b47947 */ /* 0x000fec0003800000 */
.L_x_25492:
        /* <DEDUP_REMOVED lines=14> */
.L_x_25506:
[----:B------:R-:W-:Y:S05]  /*3370*/  BSYNC.RECONVERGENT B0 ;  /* 0x0000000000007941 */ /* 0x000fea0003800200 */
.L_x_25505:
[----:B------:R-:W-:-:S04]  /*3380*/  F2FP.BF16.F32.PACK_AB R0, RZ, R0 ;  /* 0x00000000ff00723e */ /* 0x000fc800000010ff */
[----:B------:R-:W-:Y:S01]  /*3390*/  PRMT R25, R0, 0x7610, R25 ;  /* 0x0000761000197816 */ /* 0x000fe20000000019 */
[----:B------:R-:W-:Y:S06]  /*33a0*/  BRA `(.L_x_25480) ;  /* 0x00000000006c7947 */ /* 0x000fec0003800000 */
.L_x_25479:
        /* <DEDUP_REMOVED lines=16> */
.L_x_25507:
[----:B------:R-:W-:Y:S01]  /*34b0*/  PRMT R25, RZ, 0x7610, R25 ;  /* 0x00007610ff197816 */ /* 0x000fe20000000019 */
[----:B------:R-:W-:Y:S06]  /*34c0*/  BRA `(.L_x_25480) ;  /* 0x0000000000247947 */ /* 0x000fec0003800000 */
.L_x_25504:
[----:B------:R-:W2:Y:S02]  /*34d0*/  LDG.E.64 R4, desc[UR36][R4.64] ;  /* 0x0000002404047981 */ /* 0x000ea4000c1e1b00 */
[----:B--2---:R-:W0:Y:S02]  /*34e0*/  I2F.U64 R0, R4 ;  /* 0x0000000400007312 */ /* 0x004e240000301000 */
[----:B0-----:R-:W-:-:S04]  /*34f0*/  F2FP.BF16.F32.PACK_AB R0, RZ, R0 ;  /* 0x00000000ff00723e */ /* 0x001fc800000010ff */
[----:B------:R-:W-:Y:S01]  /*3500*/  PRMT R25, R0, 0x7610, R25 ;  /* 0x0000761000197816 */ /* 0x000fe20000000019 */
[----:B------:R-:W-:Y:S06]  /*3510*/  BRA `(.L_x_25480) ;  /* 0x0000000000107947 */ /* 0x000fec0003800000 */
.L_x_25503:
[----:B------:R-:W2:Y:S02]  /*3520*/  LDG.E R4, desc[UR36][R4.64] ;  /* 0x0000002404047981 */ /* 0x000ea4000c1e1900 */
[----:B--2---:R-:W-:-:S04]  /*3530*/  I2FP.F32.U32 R0, R4 ;  /* 0x0000000400007245 */ /* 0x004fc80000201000 */
[----:B------:R-:W-:-:S04]  /*3540*/  F2FP.BF16.F32.PACK_AB R0, RZ, R0 ;  /* 0x00000000ff00723e */ /* 0x000fc800000010ff */
[----:B------:R-:W-:-:S07]  /*3550*/  PRMT R25, R0, 0x7610, R25 ;  /* 0x0000761000197816 */ /* 0x000fce0000000019 */
.L_x_25480:
[----:B------:R-:W-:-:S07]  /*3560*/  VIADD R27, R27, 0x80 ;  /* 0x000000801b1b7836 */ /* 0x000fce0000000000 */
.L_x_25474:
[----:B------:R-:W-:Y:S05]  /*3570*/  BSYNC.RECONVERGENT B6 ;  /* 0x0000000000067941 */ /* 0x000fea0003800200 */
.L_x_25473:
        /* <DEDUP_REMOVED lines=26> */
.L_x_25513:
[----:B------:R-:W2:Y:S02]  /*3720*/  LDG.E.U8 R4, desc[UR36][R4.64] ;  /* 0x0000002404047981 */ /* 0x000ea4000c1e1100 */
[----:B--2---:R-:W-:-:S04]  /*3730*/  I2FP.F32.U32 R0, R4 ;  /* 0x0000000400007245 */ /* 0x004fc80000201000 */
[----:B------:R-:W-:-:S04]  /*3740*/  F2FP.BF16.F32.PACK_AB R0, RZ, R0 ;  /* 0x00000000ff00723e */ /* 0x000fc800000010ff */
[----:B------:R-:W-:Y:S01]  /*3750*/  PRMT R3, R0, 0x7610, R3 ;  /* 0x0000761000037816 */ /* 0x000fe20000000003 */
[----:B------:R-:W-:Y:S06]  /*3760*/  BRA `(.L_x_25509) ;  /* 0x0000000c00e07947 */ /* 0x000fec0003800000 */
.L_x_25512:
        /* <DEDUP_REMOVED lines=11> */
.L_x_25516:
[----:B------:R-:W2:Y:S02]  /*3820*/  LDG.E R4, desc[UR36][R4.64] ;  /* 0x0000002404047981 */ /* 0x000ea4000c1e1900 */
[----:B--2---:R-:W-:-:S04]  /*3830*/  I2FP.F32.S32 R0, R4 ;  /* 0x0000000400007245 */ /* 0x004fc80000201400 */
[----:B------:R-:W-:-:S04]  /*3840*/  F2FP.BF16.F32.PACK_AB R0, RZ, R0 ;  /* 0x00000000ff00723e */ /* 0x000fc800000010ff */
[----:B------:R-:W-:Y:S01]  /*3850*/  PRMT R3, R0, 0x7610, R3 ;  /* 0x0000761000037816 */ /* 0x000fe20000000003 */
[----:B------:R-:W-:Y:S06]  /*3860*/  BRA `(.L_x_25509) ;  /* 0x0000000c00a07947 */ /* 0x000fec0003800000 */
.L_x_25515:
[----:B------:R-:W2:Y:S02]  /*3870*/  LDG.E.U16 R4, desc[UR36][R4.64] ;  /* 0x0000002404047981 */ /* 0x000ea4000c1e1500 */
[----:B--2---:R-:W0:Y:S02]  /*3880*/  I2F.S16 R0, R4 ;  /* 0x0000000400007306 */ /* 0x004e240000101400 */
[----:B0-----:R-:W-:-:S04]  /*3890*/  F2FP.BF16.F32.PACK_AB R0, RZ, R0 ;  /* 0x00000000ff00723e */ /* 0x001fc800000010ff */
[----:B------:R-:W-:Y:S01]  /*38a0*/  PRMT R3, R0, 0x7610, R3 ;  /* 0x0000761000037816 */ /* 0x000fe20000000003 */
[----:B------:R-:W-:Y:S06]  /*38b0*/  BRA `(.L_x_25509) ;  /* 0x0000000c008c7947 */ /* 0x000fec0003800000 */
.L_x_25511:
        /* <DEDUP_REMOVED lines=9> */
.L_x_25518:
[----:B------:R-:W2:Y:S02]  /*3950*/  LDG.E.U16 R0, desc[UR36][R4.64] ;  /* 0x0000002404007981 */ /* 0x000ea4000c1e1500 */
[----:B--2---:R-:W-:-:S05]  /*3960*/  HADD2.F32 R0, -RZ, R0.H0_H0 ;  /* 0x20000000ff007230 */ /* 0x004fca0000004100 */
[----:B------:R-:W-:-:S04]  /*3970*/  F2FP.BF16.F32.PACK_AB R0, RZ, R0 ;  /* 0x00000000ff00723e */ /* 0x000fc800000010ff */
[----:B------:R-:W-:Y:S01]  /*3980*/  PRMT R3, R0, 0x7610, R3 ;  /* 0x0000761000037816 */ /* 0x000fe20000000003 */
[----:B------:R-:W-:Y:S06]  /*3990*/  BRA `(.L_x_25509) ;  /* 0x0000000c00547947 */ /* 0x000fec0003800000 */
.L_x_25517:
        /* <DEDUP_REMOVED lines=9> */
.L_x_25520:
[----:B------:R-:W2:Y:S02]  /*3a30*/  LDG.E.U16 R4, desc[UR36][R4.64] ;  /* 0x0000002404047981 */ /* 0x000ea4000c1e1500 */
[----:B--2---:R-:W-:-:S05]  /*3a40*/  HADD2.F32 R0, -RZ, R4.H0_H0 ;  /* 0x20000004ff007230 */ /* 0x004fca0000004100 */
[----:B------:R-:W-:-:S04]  /*3a50*/  F2FP.BF16.F32.PACK_AB R0, RZ, R0 ;  /* 0x00000000ff00723e */ /* 0x000fc800000010ff */
[----:B------:R-:W-:Y:S01]  /*3a60*/  PRMT R3, R0, 0x7610, R3 ;  /* 0x0000761000037816 */ /* 0x000fe20000000003 */
[----:B------:R-:W-:Y:S06]  /*3a70*/  BRA `(.L_x_25509) ;  /* 0x0000000c001c7947 */ /* 0x000fec0003800000 */
.L_x_25519:
        /* <DEDUP_REMOVED lines=13> */
.L_x_25510:
        /* <DEDUP_REMOVED lines=14> */
.L_x_25523:
        /* <DEDUP_REMOVED lines=13> */
.L_x_25522:
        /* <DEDUP_REMOVED lines=26> */
.L_x_25525:
        /* <DEDUP_REMOVED lines=15> */
.L_x_25524:
[----:B------:R1:W5:Y:S01]  /*3f90*/  LDG.E.U16 R3, desc[UR36][R4.64] ;  /* 0x0000002404037981 */ /* 0x000362000c1e1500 */
[----:B------:R-:W-:Y:S05]  /*3fa0*/  BRA `(.L_x_25509) ;  /* 0x0000000400d07947 */ /* 0x000fea0003800000 */
.L_x_25521:
        /* <DEDUP_REMOVED lines=13> */
.L_x_25528:
        /* <DEDUP_REMOVED lines=21> */
.L_x_25532:
[----:B------:R-:W-:Y:S05]  /*41d0*/  BSYNC.RECONVERGENT B1 ;  /* 0x0000000000017941 */ /* 0x000fea0003800200 */
.L_x_25531:
[----:B------:R-:W-:Y:S01]  /*41e0*/  IMAD.SHL.U32 R0, R0, 0x100000, RZ ;  /* 0x0010000000007824 */ /* 0x000fe200078e00ff */
[----:B------:R-:W-:-:S04]  /*41f0*/  LEA R3, R3, 0x3b800000, 0x17 ;  /* 0x3b80000003037811 */ /* 0x000fc800078eb8ff */
[----:B------:R-:W-:-:S07]  /*4200*/  LOP3.LUT R0, R3, R0, R7, 0xfe, !PT ;  /* 0x0000000003007212 */ /* 0x000fce00078efe07 */
.L_x_25530:
[----:B------:R-:W-:Y:S05]  /*4210*/  BSYNC.RECONVERGENT B0 ;  /* 0x0000000000007941 */ /* 0x000fea0003800200 */
.L_x_25529:
[----:B------:R-:W-:-:S04]  /*4220*/  F2FP.BF16.F32.PACK_AB R0, RZ, R0 ;  /* 0x00000000ff00723e */ /* 0x000fc800000010ff */
[----:B------:R-:W-:Y:S01]  /*4230*/  PRMT R3, R0, 0x7610, R3 ;  /* 0x0000761000037816 */ /* 0x000fe20000000003 */
[----:B------:R-:W-:Y:S06]  /*4240*/  BRA `(.L_x_25509) ;  /* 0x0000000400287947 */ /* 0x000fec0003800000 */
.L_x_25527:
        /* <DEDUP_REMOVED lines=21> */
.L_x_25536:
[----:B------:R-:W-:Y:S05]  /*43a0*/  BSYNC.RECONVERGENT B1 ;  /* 0x0000000000017941 */ /* 0x000fea0003800200 */
.L_x_25535:
[----:B------:R-:W-:Y:S01]  /*43b0*/  IMAD.SHL.U32 R0, R0, 0x200000, RZ ;  /* 0x0020000000007824 */ /* 0x000fe200078e00ff */
[----:B------:R-:W-:-:S04]  /*43c0*/  LEA R3, R3, 0x37800000, 0x17 ;  /* 0x3780000003037811 */ /* 0x000fc800078eb8ff */
[----:B------:R-:W-:-:S07]  /*43d0*/  LOP3.LUT R0, R3, R0, R7, 0xfe, !PT ;  /* 0x0000000003007212 */ /* 0x000fce00078efe07 */
.L_x_25534:
[----:B------:R-:W-:Y:S05]  /*43e0*/  BSYNC.RECONVERGENT B0 ;  /* 0x0000000000007941 */ /* 0x000fea0003800200 */
.L_x_25533:
[----:B------:R-:W-:-:S04]  /*43f0*/  F2FP.BF16.F32.PACK_AB R0, RZ, R0 ;  /* 0x00000000ff00723e */ /* 0x000fc800000010ff */
[----:B------:R-:W-:Y:S01]  /*4400*/  PRMT R3, R0, 0x7610, R3 ;  /* 0x0000761000037816 */ /* 0x000fe20000000003 */
[----:B------:R-:W-:Y:S06]  /*4410*/  BRA `(.L_x_25509) ;  /* 0x0000000000b47947 */ /* 0x000fec0003800000 */
.L_x_25526:
        /* <DEDUP_REMOVED lines=14> */
.L_x_25540:
[----:B------:R-:W-:Y:S05]  /*4500*/  BSYNC.RECONVERGENT B0 ;  /* 0x0000000000007941 */ /* 0x000fea0003800200 */
.L_x_25539:
[----:B------:R-:W-:-:S04]  /*4510*/  F2FP.BF16.F32.PACK_AB R0, RZ, R0 ;  /* 0x00000000ff00723e */ /* 0x000fc800000010ff */
[----:B------:R-:W-:Y:S01]  /*4520*/  PRMT R3, R0, 0x7610, R3 ;  /* 0x0000761000037816 */ /* 0x000fe20000000003 */
[----:B------:R-:W-:Y:S06]  /*4530*/  BRA `(.L_x_25509) ;  /* 0x00000000006c7947 */ /* 0x000fec0003800000 */
.L_x_25514:
        /* <DEDUP_REMOVED lines=16> */
.L_x_25541:
[----:B------:R-:W-:Y:S01]  /*4640*/  PRMT R3, RZ, 0x7610, R3 ;  /* 0x00007610ff037816 */ /* 0x000fe20000000003 */
[----:B------:R-:W-:Y:S06]  /*4650*/  BRA `(.L_x_25509) ;  /* 0x0000000000247947 */ /* 0x000fec0003800000 */
.L_x_25538:
[----:B------:R-:W2:Y:S02]  /*4660*/  LDG.E.64 R4, desc[UR36][R4.64] ;  /* 0x0000002404047981 */ /* 0x000ea4000c1e1b00 */
[----:B--2---:R-:W0:Y:S02]  /*4670*/  I2F.U64 R0, R4 ;  /* 0x0000000400007312 */ /* 0x004e240000301000 */
[----:B0-----:R-:W-:-:S04]  /*4680*/  F2FP.BF16.F32.PACK_AB R0, RZ, R0 ;  /* 0x00000000ff00723e */ /* 0x001fc800000010ff */
[----:B------:R-:W-:Y:S01]  /*4690*/  PRMT R3, R0, 0x7610, R3 ;  /* 0x0000761000037816 */ /* 0x000fe20000000003 */
[----:B------:R-:W-:Y:S06]  /*46a0*/  BRA `(.L_x_25509) ;  /* 0x0000000000107947 */ /* 0x000fec0003800000 */
.L_x_25537:
[----:B------:R-:W2:Y:S02]  /*46b0*/  LDG.E R4, desc[UR36][R4.64] ;  /* 0x0000002404047981 */ /* 0x000ea4000c1e1900 */
[----:B--2---:R-:W-:-:S04]  /*46c0*/  I2FP.F32.U32 R0, R4 ;  /* 0x0000000400007245 */ /* 0x004fc80000201000 */
[----:B------:R-:W-:-:S04]  /*46d0*/  F2FP.BF16.F32.PACK_AB R0, RZ, R0 ;  /* 0x00000000ff00723e */ /* 0x000fc800000010ff */
[----:B------:R-:W-:-:S07]  /*46e0*/  PRMT R3, R0, 0x7610, R3 ;  /* 0x0000761000037816 */ /* 0x000fce0000000003 */
.L_x_25509:
[----:B------:R-:W-:Y:S05]  /*46f0*/  BSYNC.RECONVERGENT B6 ;  /* 0x0000000000067941 */ /* 0x000fea0003800200 */
.L_x_25508:
[----:B------:R-:W-:Y:S01]  /*4700*/  LOP3.LUT P0, R0, R16, 0x7fff, RZ, 0xc0, !PT ;  /* 0x00007fff10007812 */ /* 0x000fe2000780c0ff */
[----:B------:R-:W-:-:S12]  /*4710*/  BSSY.RECONVERGENT B0, `(.L_x_25542) ;  /* 0x00000e1000007945 */ /* 0x000fd80003800200 */
[----:B------:R-:W-:Y:S05]  /*4720*/  @P0 BRA `(.L_x_25543) ;  /* 0x0000000400a40947 */ /* 0x000fea0003800000 */
[----:B------:R-:W-:Y:S01]  /*4730*/  ISETP.GE.AND P2, PT, R17, R22, PT ;  /* 0x000000161100720c */ /* 0x000fe20003f46270 */
[----:B------:R-:W-:-:S12]  /*4740*/  BSSY.RECONVERGENT B1, `(.L_x_25544) ;  /* 0x0000018000017945 */ /* 0x000fd80003800200 */
[----:B------:R-:W-:Y:S05]  /*4750*/  @P2 BRA `(.L_x_25545) ;  /* 0x0000000000582947 */ /* 0x000fea0003800000 */
[----:B01----:R-:W-:Y:S02]  /*4760*/  IMAD.U32 R5, R16, 0x10000, RZ ;  /* 0x0001000010057824 */ /* 0x003fe400078e00ff */
        /* <DEDUP_REMOVED lines=18> */
.L_x_25546:
[----:B------:R-:W-:-:S05]  /*4890*/  FADD.FTZ R0, R5, R0 ;  /* 0x0000000005007221 */ /* 0x000fca0000010000 */
[----:B------:R-:W-:-:S04]  /*48a0*/  F2FP.BF16.F32.PACK_AB R0, RZ, R0 ;  /* 0x00000000ff00723e */ /* 0x000fc800000010ff */
[----:B------:R-:W-:-:S07]  /*48b0*/  PRMT R5, R0, 0x7610, R5 ;  /* 0x0000761000057816 */ /* 0x000fce0000000005 */
.L_x_25545:
[----:B------:R-:W-:Y:S05]  /*48c0*/  BSYNC.RECONVERGENT B1 ;  /* 0x0000000000017941 */ /* 0x000fea0003800200 */
.L_x_25544:
[----:B------:R-:W-:Y:S01]  /*48d0*/  VIADD R7, R17, 0x80 ;  /* 0x0000008011077836 */ /* 0x000fe20000000000 */
[----:B------:R-:W-:Y:S04]  /*48e0*/  BSSY.RECONVERGENT B1, `(.L_x_25547) ;  /* 0x0000019000017945 */ /* 0x000fe80003800200 */
[----:B------:R-:W-:-:S13]  /*48f0*/  ISETP.GE.AND P0, PT, R7, R22, PT ;  /* 0x000000160700720c */ /* 0x000fda0003f06270 */
[----:B------:R-:W-:Y:S05]  /*4900*/  @P0 BRA `(.L_x_25548) ;  /* 0x0000000000580947 */ /* 0x000fea0003800000 */
[----:B------:R-:W-:Y:S02]  /*4910*/  IMAD.U32 R7, R16, 0x10000, RZ ;  /* 0x0001000010077824 */ /* 0x000fe400078e00ff */
[----:B-----5:R-:W-:-:S03]  /*4920*/  IMAD.U32 R0, R19, 0x10000, RZ ;  /* 0x0001000013007824 */ /* 0x020fc600078e00ff */
[----:B------:R-:W-:Y:S02]  /*4930*/  FSETP.NAN.FTZ.AND P0, PT, R7, R7, PT ;  /* 0x000000070700720b */ /* 0x000fe40003f18000 */
[----:B------:R-:W-:-:S04]  /*4940*/  FSETP.NAN.FTZ.AND P1, PT, R0, R0, PT ;  /* 0x000000000000720b */ /* 0x000fc80003f38000 */
[----:B------:R-:W-:-:S13]  /*4950*/  PLOP3.LUT P0, PT, P0, P1, PT, 0xf8, 0x8f ;  /* 0x00000000008f781c */ /* 0x000fda0000703f70 */
[----:B------:R-:W-:Y:S05]  /*4960*/  @P0 BRA `(.L_x_25549) ;  /* 0x0000000000340947 */ /* 0x000fea0003800000 */
[----:B------:R-:W2:Y:S01]  /*4970*/  LDCU.U16 UR5, c[0x0][0x386] ;  /* 0x000070c0ff0577ac */ /* 0x000ea20008000400 */
[----:B------:R-:W-:Y:S01]  /*4980*/  PRMT R0, R19, 0x9910, RZ ;  /* 0x0000991013007816 */ /* 0x000fe200000000ff */
[----:B--2---:R-:W-:Y:S02]  /*4990*/  UPRMT UR4, UR5, 0x9910, URZ ;  /* 0x0000991005047896 */ /* 0x004fe400080000ff */
        /* <DEDUP_REMOVED lines=10> */
.L_x_25549:
[----:B------:R-:W-:-:S05]  /*4a40*/  FADD.FTZ R0, R7, R0 ;  /* 0x0000000007007221 */ /* 0x000fca0000010000 */
[----:B------:R-:W-:-:S04]  /*4a50*/  F2FP.BF16.F32.PACK_AB R0, RZ, R0 ;  /* 0x00000000ff00723e */ /* 0x000fc800000010ff */
[----:B------:R-:W-:-:S07]  /*4a60*/  PRMT R23, R0, 0x7610, R23 ;  /* 0x0000761000177816 */ /* 0x000fce0000000017 */
.L_x_25548:
[----:B------:R-:W-:Y:S05]  /*4a70*/  BSYNC.RECONVERGENT B1 ;  /* 0x0000000000017941 */ /* 0x000fea0003800200 */
.L_x_25547:
        /* <DEDUP_REMOVED lines=23> */
.L_x_25552:
[----:B------:R-:W-:-:S05]  /*4bf0*/  FADD.FTZ R0, R7, R0 ;  /* 0x0000000007007221 */ /* 0x000fca0000010000 */
[----:B------:R-:W-:-:S04]  /*4c00*/  F2FP.BF16.F32.PACK_AB R0, RZ, R0 ;  /* 0x00000000ff00723e */ /* 0x000fc800000010ff */
[----:B------:R-:W-:-:S07]  /*4c10*/  PRMT R18, R0, 0x7610, R18 ;  /* 0x0000761000127816 */ /* 0x000fce0000000012 */
.L_x_25551:
[----:B------:R-:W-:Y:S05]  /*4c20*/  BSYNC.RECONVERGENT B1 ;  /* 0x0000000000017941 */ /* 0x000fea0003800200 */
.L_x_25550:
[----:B------:R-:W-:-:S05]  /*4c30*/  VIADD R7, R17, 0x180 ;  /* 0x0000018011077836 */ /* 0x000fca0000000000 */
        /* <DEDUP_REMOVED lines=10> */
[----:B--2---:R-:W-:-:S06]  /*4ce0*/  UPRMT UR4, UR4, 0x9910, URZ ;  /* 0x0000991004047896 */ /* 0x004fcc00080000ff */
        /* <DEDUP_REMOVED lines=9> */
.L_x_25554:
[----:B------:R-:W-:-:S05]  /*4d80*/  FADD.FTZ R0, R7, R0 ;  /* 0x0000000007007221 */ /* 0x000fca0000010000 */
[----:B------:R-:W-:-:S04]  /*4d90*/  F2FP.BF16.F32.PACK_AB R0, RZ, R0 ;  /* 0x00000000ff00723e */ /* 0x000fc800000010ff */
[----:B------:R-:W-:Y:S01]  /*4da0*/  PRMT R16, R0, 0x7610, R16 ;  /* 0x0000761000107816 */ /* 0x000fe20000000010 */
[----:B------:R-:W-:Y:S06]  /*4db0*/  BRA `(.L_x_25553) ;  /* 0x0000000400d87947 */ /* 0x000fec0003800000 */
.L_x_25543:
        /* <DEDUP_REMOVED lines=27> */
.L_x_25556:
[----:B------:R-:W-:Y:S05]  /*4f70*/  BSYNC.RECONVERGENT B1 ;  /* 0x0000000000017941 */ /* 0x000fea0003800200 */
.L_x_25555:
[----:B------:R-:W-:Y:S01]  /*4f80*/  VIADD R7, R17, 0x80 ;  /* 0x0000008011077836 */ /* 0x000fe20000000000 */
[----:B------:R-:W-:Y:S04]  /*4f90*/  BSSY.RECONVERGENT B1, `(.L_x_25557) ;  /* 0x000001d000017945 */ /* 0x000fe80003800200 */
[----:B------:R-:W-:-:S13]  /*4fa0*/  ISETP.GE.AND P0, PT, R7, R22, PT ;  /* 0x000000160700720c */ /* 0x000fda0003f06270 */
        /* <DEDUP_REMOVED lines=24> */
.L_x_25559:
[----:B------:R-:W-:-:S05]  /*5130*/  FADD.FTZ R4, R7, R4 ;  /* 0x0000000407047221 */ /* 0x000fca0000010000 */
[----:B------:R-:W-:-:S04]  /*5140*/  F2FP.BF16.F32.PACK_AB R4, RZ, R4 ;  /* 0x00000004ff04723e */ /* 0x000fc800000010ff */
[----:B------:R-:W-:-:S07]  /*5150*/  PRMT R23, R4, 0x7610, R23 ;  /* 0x0000761004177816 */ /* 0x000fce0000000017 */
.L_x_25558:
[----:B------:R-:W-:Y:S05]  /*5160*/  BSYNC.RECONVERGENT B1 ;  /* 0x0000000000017941 */ /* 0x000fea0003800200 */
.L_x_25557:
        /* <DEDUP_REMOVED lines=27> */
.L_x_25562:
[----:B------:R-:W-:-:S05]  /*5320*/  FADD.FTZ R4, R7, R4 ;  /* 0x0000000407047221 */ /* 0x000fca0000010000 */
[----:B------:R-:W-:-:S04]  /*5330*/  F2FP.BF16.F32.PACK_AB R4, RZ, R4 ;  /* 0x00000004ff04723e */ /* 0x000fc800000010ff */
[----:B------:R-:W-:-:S07]  /*5340*/  PRMT R18, R4, 0x7610, R18 ;  /* 0x0000761004127816 */ /* 0x000fce0000000012 */
.L_x_25561:
[----:B------:R-:W-:Y:S05]  /*5350*/  BSYNC.RECONVERGENT B1 ;  /* 0x0000000000017941 */ /* 0x000fea0003800200 */
.L_x_25560:
[----:B------:R-:W-:-:S05]  /*5360*/  VIADD R7, R17, 0x180 ;  /* 0x0000018011077836 */ /* 0x000fca0000000000 */
        /* <DEDUP_REMOVED lines=24> */
.L_x_25563:
[----:B------:R-:W-:-:S05]  /*54f0*/  FADD.FTZ R0, R7, R4 ;  /* 0x0000000407007221 */ /* 0x000fca0000010000 */
[----:B------:R-:W-:-:S04]  /*5500*/  F2FP.BF16.F32.PACK_AB R0, RZ, R0 ;  /* 0x00000000ff00723e */ /* 0x000fc800000010ff */
[----:B------:R-:W-:-:S07]  /*5510*/  PRMT R16, R0, 0x7610, R16 ;  /* 0x0000761000107816 */ /* 0x000fce0000000010 */
.L_x_25553:
[----:B------:R-:W-:Y:S05]  /*5520*/  BSYNC.RECONVERGENT B0 ;  /* 0x0000000000007941 */ /* 0x000fea0003800200 */
.L_x_25542:
[----:B-----5:R-:W2:Y:S01]  /*5530*/  LDC.U8 R19, c[0x0][0x3a4] ;  /* 0x0000e900ff137b82 */ /* 0x020ea20000000000 */
[----:B------:R-:W-:Y:S04]  /*5540*/  BSSY.RECONVERGENT B6, `(.L_x_25564) ;  /* 0x00000f9000067945 */ /* 0x000fe80003800200 */
[----:B------:R-:W-:Y:S05]  /*5550*/  @P2 BRA `(.L_x_25565) ;  /* 0x0000000c00dc2947 */ /* 0x000fea0003800000 */
[----:B------:R-:W3:Y:S01]  /*5560*/  LDCU UR4, c[0x0][0x3a8] ;  /* 0x00007500ff0477ac */ /* 0x000ee20008000800 */
[----:B------:R-:W4:Y:S01]  /*5570*/  LDC.64 R8, c[0x0][0x388] ;  /* 0x0000e200ff087b82 */ /* 0x000f220000000a00 */
[----:B------:R-:W-:Y:S01]  /*5580*/  IMAD R0, R2, 0x200, R17 ;  /* 0x0000020002007824 */ /* 0x000fe200078e0211 */
[----:B012---:R-:W-:-:S03]  /*5590*/  PRMT R4, R19, 0x9910, RZ ;  /* 0x0000991013047816 */ /* 0x007fc600000000ff */
[----:B---3--:R-:W-:Y:S02]  /*55a0*/  IMAD R3, R0, UR4, RZ ;  /* 0x0000000400037c24 */ /* 0x008fe4000f8e02ff */
[----:B------:R-:W-:-:S05]  /*55b0*/  IMAD.MOV.U32 R0, RZ, RZ, R4 ;  /* 0x000000ffff007224 */ /* 0x000fca00078e0004 */
[----:B------:R-:W-:Y:S02]  /*55c0*/  ISETP.GT.AND P0, PT, R0, 0x9, PT ;  /* 0x000000090000780c */ /* 0x000fe40003f04270 */
[----:B----4-:R-:W-:-:S05]  /*55d0*/  IADD3 R8, P1, PT, R3, R8, RZ ;  /* 0x0000000803087210 */ /* 0x010fca0007f3e0ff */
        /* <DEDUP_REMOVED lines=14> */
.L_x_25569:
[----:B------:R-:W-:-:S06]  /*56c0*/  IMAD.U32 R5, R5, 0x10000, RZ ;  /* 0x0001000005057824 */ /* 0x000fcc00078e00ff */
[----:B------:R-:W0:Y:S02]  /*56d0*/  F2I.S64.TRUNC R4, R5 ;  /* 0x0000000500047311 */ /* 0x000e24000020d900 */
[----:B0-----:R0:W-:Y:S01]  /*56e0*/  STG.E.U8 desc[UR36][R8.64], R4 ;  /* 0x0000000408007986 */ /* 0x0011e2000c101124 */
[----:B------:R-:W-:Y:S05]  /*56f0*/  BRA `(.L_x_25571) ;  /* 0x0000000c00707947 */ /* 0x000fea0003800000 */
.L_x_25568:
        /* <DEDUP_REMOVED lines=10> */
.L_x_25573:
[----:B------:R-:W-:-:S06]  /*57a0*/  IMAD.U32 R5, R5, 0x10000, RZ ;  /* 0x0001000005057824 */ /* 0x000fcc00078e00ff */
[----:B------:R-:W0:Y:S02]  /*57b0*/  F2I.FTZ.TRUNC.NTZ R5, R5 ;  /* 0x0000000500057305 */ /* 0x000e24000021f100 */
[----:B0-----:R0:W-:Y:S01]  /*57c0*/  STG.E desc[UR36][R8.64], R5 ;  /* 0x0000000508007986 */ /* 0x0011e2000c101924 */
[----:B------:R-:W-:Y:S05]  /*57d0*/  BRA `(.L_x_25571) ;  /* 0x0000000c00387947 */ /* 0x000fea0003800000 */
.L_x_25572:
[----:B------:R-:W-:-:S06]  /*57e0*/  IMAD.U32 R5, R5, 0x10000, RZ ;  /* 0x0001000005057824 */ /* 0x000fcc00078e00ff */
[----:B------:R-:W0:Y:S02]  /*57f0*/  F2I.FTZ.TRUNC.NTZ R5, R5 ;  /* 0x0000000500057305 */ /* 0x000e24000021f100 */
[----:B0-----:R0:W-:Y:S01]  /*5800*/  STG.E.U16 desc[UR36][R8.64], R5 ;  /* 0x0000000508007986 */ /* 0x0011e2000c101524 */
[----:B------:R-:W-:Y:S05]  /*5810*/  BRA `(.L_x_25571) ;  /* 0x0000000c00287947 */ /* 0x000fea0003800000 */
.L_x_25567:
        /* <DEDUP_REMOVED lines=9> */
.L_x_25575:
[----:B------:R-:W-:-:S05]  /*58b0*/  IMAD.U32 R0, R5, 0x10000, RZ ;  /* 0x0001000005007824 */ /* 0x000fca00078e00ff */
[----:B------:R-:W-:-:S05]  /*58c0*/  F2FP.F16.F32.PACK_AB R0, RZ, R0 ;  /* 0x00000000ff00723e */ /* 0x000fca00000000ff */
[----:B------:R0:W-:Y:S01]  /*58d0*/  STG.E.U16 desc[UR36][R8.64], R0 ;  /* 0x0000000008007986 */ /* 0x0001e2000c101524 */
[----:B------:R-:W-:Y:S05]  /*58e0*/  BRA `(.L_x_25571) ;  /* 0x0000000800f47947 */ /* 0x000fea0003800000 */
.L_x_25574:
        /* <DEDUP_REMOVED lines=10> */
.L_x_25577:
[----:B------:R-:W-:-:S05]  /*5990*/  IMAD.U32 R5, R5, 0x10000, RZ ;  /* 0x0001000005057824 */ /* 0x000fca00078e00ff */
[----:B------:R-:W-:-:S04]  /*59a0*/  F2FP.F16.F32.PACK_AB R3, RZ, R5 ;  /* 0x00000005ff03723e */ /* 0x000fc800000000ff */
[----:B------:R-:W-:-:S05]  /*59b0*/  PRMT R3, R3, 0x5410, RZ ;  /* 0x0000541003037816 */ /* 0x000fca00000000ff */
[----:B------:R0:W-:Y:S01]  /*59c0*/  STG.E desc[UR36][R8.64], R3 ;  /* 0x0000000308007986 */ /* 0x0001e2000c101924 */
[----:B------:R-:W-:Y:S05]  /*59d0*/  BRA `(.L_x_25571) ;  /* 0x0000000800b87947 */ /* 0x000fea0003800000 */
.L_x_25576:
[----:B------:R-:W-:-:S04]  /*59e0*/  IMAD.U32 R4, R5, 0x10000, RZ ;  /* 0x0001000005047824 */ /* 0x000fc800078e00ff */
[----:B------:R-:W-:-:S06]  /*59f0*/  FMUL.FTZ R4, R4, 1 ;  /* 0x3f80000004047820 */ /* 0x000fcc0000410000 */
[----:B------:R-:W0:Y:S02]  /*5a00*/  F2F.F64.F32 R4, R4 ;  /* 0x0000000400047310 */ /* 0x000e240000201800 */
[----:B0-----:R0:W-:Y:S01]  /*5a10*/  STG.E.64 desc[UR36][R8.64], R4 ;  /* 0x0000000408007986 */ /* 0x0011e2000c101b24 */
[----:B------:R-:W-:Y:S05]  /*5a20*/  BRA `(.L_x_25571) ;  /* 0x0000000800a47947 */ /* 0x000fea0003800000 */
.L_x_25566:
        /* <DEDUP_REMOVED lines=13> */
.L_x_25580:
[----:B------:R-:W-:Y:S01]  /*5b00*/  IMAD.U32 R5, R5, 0x10000, RZ ;  /* 0x0001000005057824 */ /* 0x000fe200078e00ff */
[----:B------:R-:W-:-:S03]  /*5b10*/  CS2R R6, SRZ ;  /* 0x0000000000067805 */ /* 0x000fc6000001ff00 */
[----:B------:R-:W-:-:S06]  /*5b20*/  FMUL.FTZ R5, R5, 1 ;  /* 0x3f80000005057820 */ /* 0x000fcc0000410000 */
[----:B------:R-:W0:Y:S02]  /*5b30*/  F2F.F64.F32 R4, R5 ;  /* 0x0000000500047310 */ /* 0x000e240000201800 */
[----:B0-----:R0:W-:Y:S01]  /*5b40*/  STG.E.128 desc[UR36][R8.64], R4 ;  /* 0x0000000408007986 */ /* 0x0011e2000c101d24 */
[----:B------:R-:W-:Y:S05]  /*5b50*/  BRA `(.L_x_25571) ;  /* 0x0000000800587947 */ /* 0x000fea0003800000 */
.L_x_25579:
        /* <DEDUP_REMOVED lines=19> */
.L_x_25584:
[----:B------:R-:W-:Y:S05]  /*5c90*/  BSYNC.RECONVERGENT B0 ;  /* 0x0000000000007941 */ /* 0x000fea0003800200 */
.L_x_25583:
[----:B------:R-:W-:-:S05]  /*5ca0*/  LOP3.LUT R5, R0, 0x80, R5, 0xf8, !PT ;  /* 0x0000008000057812 */ /* 0x000fca00078ef805 */
[----:B------:R0:W-:Y:S01]  /*5cb0*/  STG.E.U8 desc[UR36][R8.64], R5 ;  /* 0x0000000508007986 */ /* 0x0001e2000c101124 */
[----:B------:R-:W-:Y:S05]  /*5cc0*/  BRA `(.L_x_25571) ;  /* 0x0000000400fc7947 */ /* 0x000fea0003800000 */
.L_x_25582:
        /* <DEDUP_REMOVED lines=15> */
.L_x_25586:
[----:B------:R-:W-:Y:S05]  /*5dc0*/  BSYNC.RECONVERGENT B0 ;  /* 0x0000000000007941 */ /* 0x000fea0003800200 */
.L_x_25585:
[----:B------:R-:W-:-:S05]  /*5dd0*/  LOP3.LUT R5, R0, 0x80, R5, 0xf8, !PT ;  /* 0x0000008000057812 */ /* 0x000fca00078ef805 */
[----:B------:R0:W-:Y:S01]  /*5de0*/  STG.E.U8 desc[UR36][R8.64], R5 ;  /* 0x0000000508007986 */ /* 0x0001e2000c101124 */
[----:B------:R-:W-:Y:S05]  /*5df0*/  BRA `(.L_x_25571) ;  /* 0x0000000400b07947 */ /* 0x000fea0003800000 */
.L_x_25581:
[----:B------:R0:W-:Y:S01]  /*5e00*/  STG.E.U16 desc[UR36][R8.64], R5 ;  /* 0x0000000508007986 */ /* 0x0001e2000c101524 */
[----:B------:R-:W-:Y:S05]  /*5e10*/  BRA `(.L_x_25571) ;  /* 0x0000000400a87947 */ /* 0x000fea0003800000 */
.L_x_25578:
        /* <DEDUP_REMOVED lines=12> */
.L_x_25589:
        /* <DEDUP_REMOVED lines=13> */
.L_x_25592:
[----:B------:R-:W-:-:S04]  /*5fb0*/  SHF.R.U32.HI R0, RZ, 0x14, R3 ;  /* 0x00000014ff007819 */ /* 0x000fc80000011603 */
[----:B------:R-:W-:-:S04]  /*5fc0*/  LOP3.LUT R0, R0, 0x1, RZ, 0xc0, !PT ;  /* 0x0000000100007812 */ /* 0x000fc800078ec0ff */
[----:B------:R-:W-:-:S04]  /*5fd0*/  IADD3 R0, PT, PT, R3, 0x487ffff, R0 ;  /* 0x0487ffff03007810 */ /* 0x000fc80007ffe000 */
[----:B------:R-:W-:-:S04]  /*5fe0*/  SHF.R.U32.HI R0, RZ, 0x14, R0 ;  /* 0x00000014ff007819 */ /* 0x000fc80000011600 */
[----:B------:R-:W-:-:S07]  /*5ff0*/  LOP3.LUT R0, R0, 0xff, RZ, 0xc0, !PT ;  /* 0x000000ff00007812 */ /* 0x000fce00078ec0ff */
.L_x_25593:
[----:B------:R-:W-:-:S04]  /*6000*/  SHF.R.U32.HI R3, RZ, 0x18, R3 ;  /* 0x00000018ff037819 */ /* 0x000fc80000011603 */
[----:B------:R-:W-:-:S04]  /*6010*/  LOP3.LUT R0, R0, 0x80, R3, 0xf8, !PT ;  /* 0x0000008000007812 */ /* 0x000fc800078ef803 */
[----:B------:R-:W-:-:S07]  /*6020*/  PRMT R4, R0, 0x7610, R4 ;  /* 0x0000761000047816 */ /* 0x000fce0000000004 */
.L_x_25591:
[----:B------:R-:W-:Y:S05]  /*6030*/  BSYNC.RECONVERGENT B0 ;  /* 0x0000000000007941 */ /* 0x000fea0003800200 */
.L_x_25590:
[----:B------:R1:W-:Y:S01]  /*6040*/  STG.E.U8 desc[UR36][R8.64], R4 ;  /* 0x0000000408007986 */ /* 0x0003e2000c101124 */
[----:B------:R-:W-:Y:S05]  /*6050*/  BRA `(.L_x_25571) ;  /* 0x0000000400187947 */ /* 0x000fea0003800000 */
.L_x_25588:
        /* <DEDUP_REMOVED lines=13> */
.L_x_25596:
[----:B------:R-:W-:-:S04]  /*6130*/  SHF.R.U32.HI R0, RZ, 0x15, R3 ;  /* 0x00000015ff007819 */ /* 0x000fc80000011603 */
[----:B------:R-:W-:-:S04]  /*6140*/  LOP3.LUT R0, R0, 0x1, RZ, 0xc0, !PT ;  /* 0x0000000100007812 */ /* 0x000fc800078ec0ff */
[----:B------:R-:W-:-:S04]  /*6150*/  IADD3 R0, PT, PT, R3, 0x88fffff, R0 ;  /* 0x088fffff03007810 */ /* 0x000fc80007ffe000 */
[----:B------:R-:W-:-:S04]  /*6160*/  SHF.R.U32.HI R0, RZ, 0x15, R0 ;  /* 0x00000015ff007819 */ /* 0x000fc80000011600 */
[----:B------:R-:W-:-:S07]  /*6170*/  LOP3.LUT R0, R0, 0xff, RZ, 0xc0, !PT ;  /* 0x000000ff00007812 */ /* 0x000fce00078ec0ff */
.L_x_25597:
[----:B------:R-:W-:-:S04]  /*6180*/  SHF.R.U32.HI R3, RZ, 0x18, R3 ;  /* 0x00000018ff037819 */ /* 0x000fc80000011603 */
[----:B------:R-:W-:-:S04]  /*6190*/  LOP3.LUT R0, R0, 0x80, R3, 0xf8, !PT ;  /* 0x0000008000007812 */ /* 0x000fc800078ef803 */
[----:B------:R-:W-:-:S07]  /*61a0*/  PRMT R4, R0, 0x7610, R4 ;  /* 0x0000761000047816 */ /* 0x000fce0000000004 */
.L_x_25595:
[----:B------:R-:W-:Y:S05]  /*61b0*/  BSYNC.RECONVERGENT B0 ;  /* 0x0000000000007941 */ /* 0x000fea0003800200 */
.L_x_25594:
[----:B------:R2:W-:Y:S01]  /*61c0*/  STG.E.U8 desc[UR36][R8.64], R4 ;  /* 0x0000000408007986 */ /* 0x0005e2000c101124 */
[----:B------:R-:W-:Y:S05]  /*61d0*/  BRA `(.L_x_25571) ;  /* 0x0000000000b87947 */ /* 0x000fea0003800000 */
.L_x_25587:
[----:B------:R-:W-:-:S13]  /*61e0*/  ISETP.NE.AND P0, PT, R0, 0x1c, PT ;  /* 0x0000001c0000780c */ /* 0x000fda0003f05270 */
[----:B------:R-:W-:Y:S05]  /*61f0*/  @!P0 BRA `(.L_x_25598) ;  /* 0x0000000000a48947 */ /* 0x000fea0003800000 */
[----:B------:R-:W-:-:S13]  /*6200*/  ISETP.NE.AND P0, PT, R0, 0x1d, PT ;  /* 0x0000001d0000780c */ /* 0x000fda0003f05270 */
[----:B------:R-:W-:Y:S05]  /*6210*/  @!P0 BRA `(.L_x_25599) ;  /* 0x00000000008c8947 */ /* 0x000fea0003800000 */
[----:B------:R-:W-:-:S13]  /*6220*/  ISETP.NE.AND P0, PT, R0, 0x2c, PT ;  /* 0x0000002c0000780c */ /* 0x000fda0003f05270 */
[----:B------:R-:W-:Y:S05]  /*6230*/  @!P0 BRA `(.L_x_25600) ;  /* 0x0000000000448947 */ /* 0x000fea0003800000 */
.L_x_25570:
        /* <DEDUP_REMOVED lines=16> */
.L_x_25601:
[----:B------:R-:W-:Y:S05]  /*6340*/  BRA `(.L_x_25571) ;  /* 0x00000000005c7947 */ /* 0x000fea0003800000 */
.L_x_25600:
        /* <DEDUP_REMOVED lines=16> */
.L_x_25599:
[----:B------:R-:W-:-:S06]  /*6450*/  IMAD.U32 R5, R5, 0x10000, RZ ;  /* 0x0001000005057824 */ /* 0x000fcc00078e00ff */
[----:B------:R-:W0:Y:S02]  /*6460*/  F2I.U64.TRUNC R4, R5 ;  /* 0x0000000500047311 */ /* 0x000e24000020d800 */
[----:B0-----:R0:W-:Y:S01]  /*6470*/  STG.E.64 desc[UR36][R8.64], R4 ;  /* 0x0000000408007986 */ /* 0x0011e2000c101b24 */
[----:B------:R-:W-:Y:S05]  /*6480*/  BRA `(.L_x_25571) ;  /* 0x00000000000c7947 */ /* 0x000fea0003800000 */
.L_x_25598:
[----:B------:R-:W-:-:S06]  /*6490*/  IMAD.U32 R5, R5, 0x10000, RZ ;  /* 0x0001000005057824 */ /* 0x000fcc00078e00ff */
[----:B------:R-:W0:Y:S02]  /*64a0*/  F2I.FTZ.U32.TRUNC.NTZ R5, R5 ;  /* 0x0000000500057305 */ /* 0x000e24000021f000 */
[----:B0-----:R3:W-:Y:S02]  /*64b0*/  STG.E desc[UR36][R8.64], R5 ;  /* 0x0000000508007986 */ /* 0x0017e4000c101924 */
.L_x_25571:
[----:B------:R-:W-:-:S07]  /*64c0*/  VIADD R17, R17, 0x80 ;  /* 0x0000008011117836 */ /* 0x000fce0000000000 */
.L_x_25565:
[----:B------:R-:W-:Y:S05]  /*64d0*/  BSYNC.RECONVERGENT B6 ;  /* 0x0000000000067941 */ /* 0x000fea0003800200 */
.L_x_25564:
        /* <DEDUP_REMOVED lines=25> */
.L_x_25607:
[----:B------:R-:W-:-:S06]  /*6670*/  IMAD.U32 R5, R23, 0x10000, RZ ;  /* 0x0001000017057824 */ /* 0x000fcc00078e00ff */
[----:B------:R-:W0:Y:S02]  /*6680*/  F2I.S64.TRUNC R4, R5 ;  /* 0x0000000500047311 */ /* 0x000e24000020d900 */
[----:B0-----:R3:W-:Y:S01]  /*6690*/  STG.E.U8 desc[UR36][R8.64], R4 ;  /* 0x0000000408007986 */ /* 0x0017e2000c101124 */
[----:B------:R-:W-:Y:S05]  /*66a0*/  BRA `(.L_x_25609) ;  /* 0x0000000c006c7947 */ /* 0x000fea0003800000 */
.L_x_25606:
        /* <DEDUP_REMOVED lines=10> */
.L_x_25611:
[----:B------:R-:W-:-:S06]  /*6750*/  IMAD.U32 R23, R23, 0x10000, RZ ;  /* 0x0001000017177824 */ /* 0x000fcc00078e00ff */
[----:B------:R-:W0:Y:S02]  /*6760*/  F2I.FTZ.TRUNC.NTZ R23, R23 ;  /* 0x0000001700177305 */ /* 0x000e24000021f100 */
[----:B0-----:R2:W-:Y:S01]  /*6770*/  STG.E desc[UR36][R8.64], R23 ;  /* 0x0000001708007986 */ /* 0x0015e2000c101924 */
[----:B------:R-:W-:Y:S05]  /*6780*/  BRA `(.L_x_25609) ;  /* 0x0000000c00347947 */ /* 0x000fea0003800000 */
.L_x_25610:
[----:B------:R-:W-:-:S06]  /*6790*/  IMAD.U32 R23, R23, 0x10000, RZ ;  /* 0x0001000017177824 */ /* 0x000fcc00078e00ff */
[----:B------:R-:W0:Y:S02]  /*67a0*/  F2I.FTZ.TRUNC.NTZ R23, R23 ;  /* 0x0000001700177305 */ /* 0x000e24000021f100 */
[----:B0-----:R0:W-:Y:S01]  /*67b0*/  STG.E.U16 desc[UR36][R8.64], R23 ;  /* 0x0000001708007986 */ /* 0x0011e2000c101524 */
[----:B------:R-:W-:Y:S05]  /*67c0*/  BRA `(.L_x_25609) ;  /* 0x0000000c00247947 */ /* 0x000fea0003800000 */
.L_x_25605:
        /* <DEDUP_REMOVED lines=9> */
.L_x_25613:
[----:B------:R-:W-:-:S05]  /*6860*/  IMAD.U32 R0, R23, 0x10000, RZ ;  /* 0x0001000017007824 */ /* 0x000fca00078e00ff */
[----:B------:R-:W-:-:S05]  /*6870*/  F2FP.F16.F32.PACK_AB R0, RZ, R0 ;  /* 0x00000000ff00723e */ /* 0x000fca00000000ff */
[----:B------:R0:W-:Y:S01]  /*6880*/  STG.E.U16 desc[UR36][R8.64], R0 ;  /* 0x0000000008007986 */ /* 0x0001e2000c101524 */
[----:B------:R-:W-:Y:S05]  /*6890*/  BRA `(.L_x_25609) ;  /* 0x0000000800f07947 */ /* 0x000fea0003800000 */
.L_x_25612:
        /* <DEDUP_REMOVED lines=10> */
.L_x_25615:
[----:B------:R-:W-:-:S05]  /*6940*/  IMAD.U32 R23, R23, 0x10000, RZ ;  /* 0x0001000017177824 */ /* 0x000fca00078e00ff */
[----:B------:R-:W-:-:S04]  /*6950*/  F2FP.F16.F32.PACK_AB R3, RZ, R23 ;  /* 0x00000017ff03723e */ /* 0x000fc800000000ff */
[----:B------:R-:W-:-:S05]  /*6960*/  PRMT R3, R3, 0x5410, RZ ;  /* 0x0000541003037816 */ /* 0x000fca00000000ff */
[----:B------:R0:W-:Y:S01]  /*6970*/  STG.E desc[UR36][R8.64], R3 ;  /* 0x0000000308007986 */ /* 0x0001e2000c101924 */
[----:B------:R-:W-:Y:S05]  /*6980*/  BRA `(.L_x_25609) ;  /* 0x0000000800b47947 */ /* 0x000fea0003800000 */
.L_x_25614:
[----:B------:R-:W-:-:S04]  /*6990*/  IMAD.U32 R4, R23, 0x10000, RZ ;  /* 0x0001000017047824 */ /* 0x000fc800078e00ff */
[----:B------:R-:W-:-:S06]  /*69a0*/  FMUL.FTZ R4, R4, 1 ;  /* 0x3f80000004047820 */ /* 0x000fcc0000410000 */
[----:B------:R-:W0:Y:S02]  /*69b0*/  F2F.F64.F32 R4, R4 ;  /* 0x0000000400047310 */ /* 0x000e240000201800 */
[----:B0-----:R0:W-:Y:S01]  /*69c0*/  STG.E.64 desc[UR36][R8.64], R4 ;  /* 0x0000000408007986 */ /* 0x0011e2000c101b24 */
[----:B------:R-:W-:Y:S05]  /*69d0*/  BRA `(.L_x_25609) ;  /* 0x0000000800a07947 */ /* 0x000fea0003800000 */
.L_x_25604:
        /* <DEDUP_REMOVED lines=14> */
.L_x_25619:
        /* <DEDUP_REMOVED lines=17> */
.L_x_25622:
[----:B------:R-:W-:-:S04]  /*6bd0*/  SHF.R.U32.HI R3, RZ, 0x18, R23 ;  /* 0x00000018ff037819 */ /* 0x000fc80000011617 */
[----:B------:R-:W-:-:S04]  /*6be0*/  LOP3.LUT R0, R0, 0x80, R3, 0xf8, !PT ;  /* 0x0000008000007812 */ /* 0x000fc800078ef803 */
[----:B------:R-:W-:-:S07]  /*6bf0*/  PRMT R4, R0, 0x7610, R4 ;  /* 0x0000761000047816 */ /* 0x000fce0000000004 */
.L_x_25621:
[----:B------:R-:W-:Y:S05]  /*6c00*/  BSYNC.RECONVERGENT B0 ;  /* 0x0000000000007941 */ /* 0x000fea0003800200 */
.L_x_25620:
[----:B------:R0:W-:Y:S01]  /*6c10*/  STG.E.U8 desc[UR36][R8.64], R4 ;  /* 0x0000000408007986 */ /* 0x0001e2000c101124 */
[----:B------:R-:W-:Y:S05]  /*6c20*/  BRA `(.L_x_25609) ;  /* 0x00000008000c7947 */ /* 0x000fea0003800000 */
.L_x_25618:
        /* <DEDUP_REMOVED lines=17> */
.L_x_25625:
[----:B------:R-:W-:-:S04]  /*6d40*/  SHF.R.U32.HI R3, RZ, 0x18, R23 ;  /* 0x00000018ff037819 */ /* 0x000fc80000011617 */
[----:B------:R-:W-:-:S04]  /*6d50*/  LOP3.LUT R0, R0, 0x80, R3, 0xf8, !PT ;  /* 0x0000008000007812 */ /* 0x000fc800078ef803 */
[----:B------:R-:W-:-:S07]  /*6d60*/  PRMT R4, R0, 0x7610, R4 ;  /* 0x0000761000047816 */ /* 0x000fce0000000004 */
.L_x_25624:
[----:B------:R-:W-:Y:S05]  /*6d70*/  BSYNC.RECONVERGENT B0 ;  /* 0x0000000000007941 */ /* 0x000fea0003800200 */
.L_x_25623:
[----:B------:R0:W-:Y:S01]  /*6d80*/  STG.E.U8 desc[UR36][R8.64], R4 ;  /* 0x0000000408007986 */ /* 0x0001e2000c101124 */
[----:B------:R-:W-:Y:S05]  /*6d90*/  BRA `(.L_x_25609) ;  /* 0x0000000400b07947 */ /* 0x000fea0003800000 */
.L_x_25617:
        /* <DEDUP_REMOVED lines=22> */
.L_x_25627:
[----:B------:R-:W-:-:S06]  /*6f00*/  IMAD.U32 R4, R23, 0x10000, RZ ;  /* 0x0001000017047824 */ /* 0x000fcc00078e00ff */
[----:B------:R-:W0:Y:S02]  /*6f10*/  F2I.U64.TRUNC R4, R4 ;  /* 0x0000000400047311 */ /* 0x000e24000020d800 */
[----:B0-----:R0:W-:Y:S01]  /*6f20*/  STG.E.64 desc[UR36][R8.64], R4 ;  /* 0x0000000408007986 */ /* 0x0011e2000c101b24 */
[----:B------:R-:W-:Y:S05]  /*6f30*/  BRA `(.L_x_25609) ;  /* 0x0000000400487947 */ /* 0x000fea0003800000 */
.L_x_25626:
[----:B------:R-:W-:-:S06]  /*6f40*/  IMAD.U32 R23, R23, 0x10000, RZ ;  /* 0x0001000017177824 */ /* 0x000fcc00078e00ff */
[----:B------:R-:W0:Y:S02]  /*6f50*/  F2I.FTZ.U32.TRUNC.NTZ R23, R23 ;  /* 0x0000001700177305 */ /* 0x000e24000021f000 */
[----:B0-----:R0:W-:Y:S01]  /*6f60*/  STG.E desc[UR36][R8.64], R23 ;  /* 0x0000001708007986 */ /* 0x0011e2000c101924 */
[----:B------:R-:W-:Y:S05]  /*6f70*/  BRA `(.L_x_25609) ;  /* 0x0000000400387947 */ /* 0x000fea0003800000 */
.L_x_25616:
        /* <DEDUP_REMOVED lines=11> */
.L_x_25629:
[----:B------:R-:W-:Y:S01]  /*7030*/  IMAD.U32 R23, R23, 0x10000, RZ ;  /* 0x0001000017177824 */ /* 0x000fe200078e00ff */
[----:B------:R-:W-:-:S03]  /*7040*/  CS2R R6, SRZ ;  /* 0x0000000000067805 */ /* 0x000fc6000001ff00 */
[----:B------:R-:W-:-:S06]  /*7050*/  FMUL.FTZ R4, R23, 1 ;  /* 0x3f80000017047820 */ /* 0x000fcc0000410000 */
[----:B------:R-:W0:Y:S02]  /*7060*/  F2F.F64.F32 R4, R4 ;  /* 0x0000000400047310 */ /* 0x000e240000201800 */
[----:B0-----:R0:W-:Y:S01]  /*7070*/  STG.E.128 desc[UR36][R8.64], R4 ;  /* 0x0000000408007986 */ /* 0x0011e2000c101d24 */
[----:B------:R-:W-:Y:S05]  /*7080*/  BRA `(.L_x_25609) ;  /* 0x0000000000f47947 */ /* 0x000fea0003800000 */
.L_x_25628:
[----:B------:R-:W-:-:S13]  /*7090*/  ISETP.NE.AND P0, PT, R0, 0xf, PT ;  /* 0x0000000f0000780c */ /* 0x000fda0003f05270 */
[----:B------:R-:W-:Y:S05]  /*70a0*/  @!P0 BRA `(.L_x_25630) ;  /* 0x0000000000e88947 */ /* 0x000fea0003800000 */
[----:B------:R-:W-:-:S13]  /*70b0*/  ISETP.NE.AND P0, PT, R0, 0x17, PT ;  /* 0x000000170000780c */ /* 0x000fda0003f05270 */
[----:B------:R-:W-:Y:S05]  /*70c0*/  @!P0 BRA `(.L_x_25631) ;  /* 0x0000000000908947 */ /* 0x000fea0003800000 */
[----:B------:R-:W-:-:S13]  /*70d0*/  ISETP.NE.AND P0, PT, R0, 0x18, PT ;  /* 0x000000180000780c */ /* 0x000fda0003f05270 */
[----:B------:R-:W-:Y:S05]  /*70e0*/  @!P0 BRA `(.L_x_25632) ;  /* 0x0000000000448947 */ /* 0x000fea0003800000 */
.L_x_25608:
        /* <DEDUP_REMOVED lines=16> */
.L_x_25633:
[----:B------:R-:W-:Y:S05]  /*71f0*/  BRA `(.L_x_25609) ;  /* 0x0000000000987947 */ /* 0x000fea0003800000 */
.L_x_25632:
        /* <DEDUP_REMOVED lines=13> */
.L_x_25635:
[----:B------:R-:W-:Y:S05]  /*72d0*/  BSYNC.RECONVERGENT B0 ;  /* 0x0000000000007941 */ /* 0x000fea0003800200 */
.L_x_25634:
[----:B------:R-:W-:-:S05]  /*72e0*/  LOP3.LUT R3, R0, 0x80, R3, 0xf8, !PT ;  /* 0x0000008000037812 */ /* 0x000fca00078ef803 */
[----:B------:R0:W-:Y:S01]  /*72f0*/  STG.E.U8 desc[UR36][R8.64], R3 ;  /* 0x0000000308007986 */ /* 0x0001e2000c101124 */
[----:B------:R-:W-:Y:S05]  /*7300*/  BRA `(.L_x_25609) ;  /* 0x0000000000547947 */ /* 0x000fea0003800000 */
.L_x_25631:
        /* <DEDUP_REMOVED lines=12> */
.L_x_25637:
[----:B------:R-:W-:Y:S01]  /*73d0*/  IMAD.MOV.U32 R0, RZ, RZ, 0x7f ;  /* 0x0000007fff007424 */ /* 0x000fe200078e00ff */
[----:B------:R-:W-:-:S04]  /*73e0*/  ISETP.GT.U32.AND P0, PT, R4, 0x7f800000, PT ;  /* 0x7f8000000400780c */ /* 0x000fc80003f04070 */
[----:B------:R-:W-:-:S09]  /*73f0*/  SEL R0, R0, 0x7c, P0 ;  /* 0x0000007c00007807 */ /* 0x000fd20000000000 */
.L_x_25638:
[----:B------:R-:W-:Y:S05]  /*7400*/  BSYNC.RECONVERGENT B0 ;  /* 0x0000000000007941 */ /* 0x000fea0003800200 */
.L_x_25636:
[----:B------:R-:W-:-:S04]  /*7410*/  SHF.R.U32.HI R3, RZ, 0x18, R3 ;  /* 0x00000018ff037819 */ /* 0x000fc80000011603 */
[----:B------:R-:W-:-:S05]  /*7420*/  LOP3.LUT R3, R0, 0x80, R3, 0xf8, !PT ;  /* 0x0000008000037812 */ /* 0x000fca00078ef803 */
[----:B------:R0:W-:Y:S01]  /*7430*/  STG.E.U8 desc[UR36][R8.64], R3 ;  /* 0x0000000308007986 */ /* 0x0001e2000c101124 */
[----:B------:R-:W-:Y:S05]  /*7440*/  BRA `(.L_x_25609) ;  /* 0x0000000000047947 */ /* 0x000fea0003800000 */
.L_x_25630:
[----:B------:R0:W-:Y:S02]  /*7450*/  STG.E.U16 desc[UR36][R8.64], R23 ;  /* 0x0000001708007986 */ /* 0x0001e4000c101524 */
.L_x_25609:
        /* <DEDUP_REMOVED lines=25> */
.L_x_25642:
[----:B------:R-:W-:-:S06]  /*75f0*/  IMAD.U32 R5, R18, 0x10000, RZ ;  /* 0x0001000012057824 */ /* 0x000fcc00078e00ff */
[----:B------:R-:W0:Y:S02]  /*7600*/  F2I.S64.TRUNC R4, R5 ;  /* 0x0000000500047311 */ /* 0x000e24000020d900 */
[----:B0-----:R0:W-:Y:S01]  /*7610*/  STG.E.U8 desc[UR36][R8.64], R4 ;  /* 0x0000000408007986 */ /* 0x0011e2000c101124 */
[----:B------:R-:W-:Y:S05]  /*7620*/  BRA `(.L_x_25644) ;  /* 0x0000000c006c7947 */ /* 0x000fea0003800000 */
.L_x_25641:
        /* <DEDUP_REMOVED lines=10> */
.L_x_25646:
[----:B------:R-:W-:-:S04]  /*76d0*/  IMAD.U32 R18, R18, 0x10000, RZ ;  /* 0x0001000012127824 */ /* 0x000fc800078e00ff */
[----:B------:R-:W0:Y:S02]  /*76e0*/  F2I.FTZ.TRUNC.NTZ R3, R18 ;  /* 0x0000001200037305 */ /* 0x000e24000021f100 */
[----:B0-----:R0:W-:Y:S01]  /*76f0*/  STG.E desc[UR36][R8.64], R3 ;  /* 0x0000000308007986 */ /* 0x0011e2000c101924 */
[----:B------:R-:W-:Y:S05]  /*7700*/  BRA `(.L_x_25644) ;  /* 0x0000000c00347947 */ /* 0x000fea0003800000 */
.L_x_25645:
[----:B------:R-:W-:-:S04]  /*7710*/  IMAD.U32 R18, R18, 0x10000, RZ ;  /* 0x0001000012127824 */ /* 0x000fc800078e00ff */
[----:B------:R-:W0:Y:S02]  /*7720*/  F2I.FTZ.TRUNC.NTZ R3, R18 ;  /* 0x0000001200037305 */ /* 0x000e24000021f100 */
[----:B0-----:R0:W-:Y:S01]  /*7730*/  STG.E.U16 desc[UR36][R8.64], R3 ;  /* 0x0000000308007986 */ /* 0x0011e2000c101524 */
[----:B------:R-:W-:Y:S05]  /*7740*/  BRA `(.L_x_25644) ;  /* 0x0000000c00247947 */ /* 0x000fea0003800000 */
.L_x_25640:
        /* <DEDUP_REMOVED lines=9> */
.L_x_25648:
[----:B------:R-:W-:-:S05]  /*77e0*/  IMAD.U32 R0, R18, 0x10000, RZ ;  /* 0x0001000012007824 */ /* 0x000fca00078e00ff */
[----:B------:R-:W-:-:S05]  /*77f0*/  F2FP.F16.F32.PACK_AB R0, RZ, R0 ;  /* 0x00000000ff00723e */ /* 0x000fca00000000ff */
[----:B------:R0:W-:Y:S01]  /*7800*/  STG.E.U16 desc[UR36][R8.64], R0 ;  /* 0x0000000008007986 */ /* 0x0001e2000c101524 */
[----:B------:R-:W-:Y:S05]  /*7810*/  BRA `(.L_x_25644) ;  /* 0x0000000800f07947 */ /* 0x000fea0003800000 */
.L_x_25647:
        /* <DEDUP_REMOVED lines=10> */
.L_x_25650:
[----:B------:R-:W-:-:S05]  /*78c0*/  IMAD.U32 R18, R18, 0x10000, RZ ;  /* 0x0001000012127824 */ /* 0x000fca00078e00ff */
[----:B------:R-:W-:-:S04]  /*78d0*/  F2FP.F16.F32.PACK_AB R3, RZ, R18 ;  /* 0x00000012ff03723e */ /* 0x000fc800000000ff */
[----:B------:R-:W-:-:S05]  /*78e0*/  PRMT R3, R3, 0x5410, RZ ;  /* 0x0000541003037816 */ /* 0x000fca00000000ff */
[----:B------:R0:W-:Y:S01]  /*78f0*/  STG.E desc[UR36][R8.64], R3 ;  /* 0x0000000308007986 */ /* 0x0001e2000c101924 */
[----:B------:R-:W-:Y:S05]  /*7900*/  BRA `(.L_x_25644) ;  /* 0x0000000800b47947 */ /* 0x000fea0003800000 */
.L_x_25649:
[----:B------:R-:W-:-:S04]  /*7910*/  IMAD.U32 R4, R18, 0x10000, RZ ;  /* 0x0001000012047824 */ /* 0x000fc800078e00ff */
[----:B------:R-:W-:-:S06]  /*7920*/  FMUL.FTZ R4, R4, 1 ;  /* 0x3f80000004047820 */ /* 0x000fcc0000410000 */
[----:B------:R-:W0:Y:S02]  /*7930*/  F2F.F64.F32 R4, R4 ;  /* 0x0000000400047310 */ /* 0x000e240000201800 */
[----:B0-----:R0:W-:Y:S01]  /*7940*/  STG.E.64 desc[UR36][R8.64], R4 ;  /* 0x0000000408007986 */ /* 0x0011e2000c101b24 */
[----:B------:R-:W-:Y:S05]  /*7950*/  BRA `(.L_x_25644) ;  /* 0x0000000800a07947 */ /* 0x000fea0003800000 */
.L_x_25639:
        /* <DEDUP_REMOVED lines=14> */
.L_x_25654:
        /* <DEDUP_REMOVED lines=17> */
.L_x_25657:
[----:B------:R-:W-:-:S04]  /*7b50*/  SHF.R.U32.HI R3, RZ, 0x18, R5 ;  /* 0x00000018ff037819 */ /* 0x000fc80000011605 */
[----:B------:R-:W-:-:S04]  /*7b60*/  LOP3.LUT R0, R0, 0x80, R3, 0xf8, !PT ;  /* 0x0000008000007812 */ /* 0x000fc800078ef803 */
[----:B------:R-:W-:-:S07]  /*7b70*/  PRMT R4, R0, 0x7610, R4 ;  /* 0x0000761000047816 */ /* 0x000fce0000000004 */
.L_x_25656:
[----:B------:R-:W-:Y:S05]  /*7b80*/  BSYNC.RECONVERGENT B0 ;  /* 0x0000000000007941 */ /* 0x000fea0003800200 */
.L_x_25655:
[----:B------:R0:W-:Y:S01]  /*7b90*/  STG.E.U8 desc[UR36][R8.64], R4 ;  /* 0x0000000408007986 */ /* 0x0001e2000c101124 */
[----:B------:R-:W-:Y:S05]  /*7ba0*/  BRA `(.L_x_25644) ;  /* 0x00000008000c7947 */ /* 0x000fea0003800000 */
.L_x_25653:
        /* <DEDUP_REMOVED lines=17> */
.L_x_25660:
[----:B------:R-:W-:-:S04]  /*7cc0*/  SHF.R.U32.HI R3, RZ, 0x18, R5 ;  /* 0x00000018ff037819 */ /* 0x000fc80000011605 */
[----:B------:R-:W-:-:S04]  /*7cd0*/  LOP3.LUT R0, R0, 0x80, R3, 0xf8, !PT ;  /* 0x0000008000007812 */ /* 0x000fc800078ef803 */
[----:B------:R-:W-:-:S07]  /*7ce0*/  PRMT R4, R0, 0x7610, R4 ;  /* 0x0000761000047816 */ /* 0x000fce0000000004 */
.L_x_25659:
[----:B------:R-:W-:Y:S05]  /*7cf0*/  BSYNC.RECONVERGENT B0 ;  /* 0x0000000000007941 */ /* 0x000fea0003800200 */
.L_x_25658:
[----:B------:R0:W-:Y:S01]  /*7d00*/  STG.E.U8 desc[UR36][R8.64], R4 ;  /* 0x0000000408007986 */ /* 0x0001e2000c101124 */
[----:B------:R-:W-:Y:S05]  /*7d10*/  BRA `(.L_x_25644) ;  /* 0x0000000400b07947 */ /* 0x000fea0003800000 */
.L_x_25652:
        /* <DEDUP_REMOVED lines=22> */
.L_x_25662:
[----:B------:R-:W-:-:S06]  /*7e80*/  IMAD.U32 R4, R18, 0x10000, RZ ;  /* 0x0001000012047824 */ /* 0x000fcc00078e00ff */
[----:B------:R-:W0:Y:S02]  /*7e90*/  F2I.U64.TRUNC R4, R4 ;  /* 0x0000000400047311 */ /* 0x000e24000020d800 */
[----:B0-----:R0:W-:Y:S01]  /*7ea0*/  STG.E.64 desc[UR36][R8.64], R4 ;  /* 0x0000000408007986 */ /* 0x0011e2000c101b24 */
[----:B------:R-:W-:Y:S05]  /*7eb0*/  BRA `(.L_x_25644) ;  /* 0x0000000400487947 */ /* 0x000fea0003800000 */
.L_x_25661:
[----:B------:R-:W-:-:S04]  /*7ec0*/  IMAD.U32 R18, R18, 0x10000, RZ ;  /* 0x0001000012127824 */ /* 0x000fc800078e00ff */
[----:B------:R-:W0:Y:S02]  /*7ed0*/  F2I.FTZ.U32.TRUNC.NTZ R3, R18 ;  /* 0x0000001200037305 */ /* 0x000e24000021f000 */
[----:B0-----:R0:W-:Y:S01]  /*7ee0*/  STG.E desc[UR36][R8.64], R3 ;  /* 0x0000000308007986 */ /* 0x0011e2000c101924 */
[----:B------:R-:W-:Y:S05]  /*7ef0*/  BRA `(.L_x_25644) ;  /* 0x0000000400387947 */ /* 0x000fea0003800000 */
.L_x_25651:
        /* <DEDUP_REMOVED lines=11> */
.L_x_25664:
[----:B------:R-:W-:Y:S01]  /*7fb0*/  IMAD.U32 R18, R18, 0x10000, RZ ;  /* 0x0001000012127824 */ /* 0x000fe200078e00ff */
[----:B------:R-:W-:-:S03]  /*7fc0*/  CS2R R6, SRZ ;  /* 0x0000000000067805 */ /* 0x000fc6000001ff00 */
[----:B------:R-:W-:-:S06]  /*7fd0*/  FMUL.FTZ R4, R18, 1 ;  /* 0x3f80000012047820 */ /* 0x000fcc0000410000 */
[----:B------:R-:W0:Y:S02]  /*7fe0*/  F2F.F64.F32 R4, R4 ;  /* 0x0000000400047310 */ /* 0x000e240000201800 */
[----:B0-----:R4:W-:Y:S01]  /*7ff0*/  STG.E.128 desc[UR36][R8.64], R4 ;  /* 0x0000000408007986 */ /* 0x0019e2000c101d24 */
[----:B------:R-:W-:Y:S05]  /*8000*/  BRA `(.L_x_25644) ;  /* 0x0000000000f47947 */ /* 0x000fea0003800000 */
.L_x_25663:
[----:B------:R-:W-:-:S13]  /*8010*/  ISETP.NE.AND P0, PT, R0, 0xf, PT ;  /* 0x0000000f0000780c */ /* 0x000fda0003f05270 */
[----:B------:R-:W-:Y:S05]  /*8020*/  @!P0 BRA `(.L_x_25665) ;  /* 0x0000000000e88947 */ /* 0x000fea0003800000 */
[----:B------:R-:W-:-:S13]  /*8030*/  ISETP.NE.AND P0, PT, R0, 0x17, PT ;  /* 0x000000170000780c */ /* 0x000fda0003f05270 */
[----:B------:R-:W-:Y:S05]  /*8040*/  @!P0 BRA `(.L_x_25666) ;  /* 0x0000000000908947 */ /* 0x000fea0003800000 */
[----:B------:R-:W-:-:S13]  /*8050*/  ISETP.NE.AND P0, PT, R0, 0x18, PT ;  /* 0x000000180000780c */ /* 0x000fda0003f05270 */
[----:B------:R-:W-:Y:S05]  /*8060*/  @!P0 BRA `(.L_x_25667) ;  /* 0x0000000000448947 */ /* 0x000fea0003800000 */
.L_x_25643:
        /* <DEDUP_REMOVED lines=16> */
.L_x_25668:
[----:B------:R-:W-:Y:S05]  /*8170*/  BRA `(.L_x_25644) ;  /* 0x0000000000987947 */ /* 0x000fea0003800000 */
.L_x_25667:
        /* <DEDUP_REMOVED lines=13> */
.L_x_25670:
[----:B------:R-:W-:Y:S05]  /*8250*/  BSYNC.RECONVERGENT B0 ;  /* 0x0000000000007941 */ /* 0x000fea0003800200 */
.L_x_25669:
[----:B------:R-:W-:-:S05]  /*8260*/  LOP3.LUT R3, R0, 0x80, R3, 0xf8, !PT ;  /* 0x0000008000037812 */ /* 0x000fca00078ef803 */
[----:B------:R1:W-:Y:S01]  /*8270*/  STG.E.U8 desc[UR36][R8.64], R3 ;  /* 0x0000000308007986 */ /* 0x0003e2000c101124 */
[----:B------:R-:W-:Y:S05]  /*8280*/  BRA `(.L_x_25644) ;  /* 0x0000000000547947 */ /* 0x000fea0003800000 */
.L_x_25666:
        /* <DEDUP_REMOVED lines=12> */
.L_x_25672:
[----:B------:R-:W-:Y:S01]  /*8350*/  IMAD.MOV.U32 R0, RZ, RZ, 0x7f ;  /* 0x0000007fff007424 */ /* 0x000fe200078e00ff */
[----:B------:R-:W-:-:S04]  /*8360*/  ISETP.GT.U32.AND P0, PT, R4, 0x7f800000, PT ;  /* 0x7f8000000400780c */ /* 0x000fc80003f04070 */
[----:B------:R-:W-:-:S09]  /*8370*/  SEL R0, R0, 0x7c, P0 ;  /* 0x0000007c00007807 */ /* 0x000fd20000000000 */
.L_x_25673:
[----:B------:R-:W-:Y:S05]  /*8380*/  BSYNC.RECONVERGENT B0 ;  /* 0x0000000000007941 */ /* 0x000fea0003800200 */
.L_x_25671:
[----:B------:R-:W-:-:S04]  /*8390*/  SHF.R.U32.HI R3, RZ, 0x18, R3 ;  /* 0x00000018ff037819 */ /* 0x000fc80000011603 */
[----:B------:R-:W-:-:S05]  /*83a0*/  LOP3.LUT R3, R0, 0x80, R3, 0xf8, !PT ;  /* 0x0000008000037812 */ /* 0x000fca00078ef803 */
[----:B------:R0:W-:Y:S01]  /*83b0*/  STG.E.U8 desc[UR36][R8.64], R3 ;  /* 0x0000000308007986 */ /* 0x0001e2000c101124 */
[----:B------:R-:W-:Y:S05]  /*83c0*/  BRA `(.L_x_25644) ;  /* 0x0000000000047947 */ /* 0x000fea0003800000 */
.L_x_25665:
[----:B------:R2:W-:Y:S02]  /*83d0*/  STG.E.U16 desc[UR36][R8.64], R18 ;  /* 0x0000001208007986 */ /* 0x0005e4000c101524 */
.L_x_25644:
[----:B------:R-:W-:-:S07]  /*83e0*/  VIADD R17, R17, 0x80 ;  /* 0x0000008011117836 */ /* 0x000fce0000000000 */
.L_x_25603:
[----:B------:R-:W-:Y:S05]  /*83f0*/  BSYNC.RECONVERGENT B6 ;  /* 0x0000000000067941 */ /* 0x000fea0003800200 */
.L_x_25602:
        /* <DEDUP_REMOVED lines=23> */
.L_x_25677:
[----:B------:R-:W-:-:S06]  /*8570*/  IMAD.U32 R5, R16, 0x10000, RZ ;  /* 0x0001000010057824 */ /* 0x000fcc00078e00ff */
[----:B------:R-:W0:Y:S02]  /*8580*/  F2I.S64.TRUNC R4, R5 ;  /* 0x0000000500047311 */ /* 0x000e24000020d900 */
[----:B0-----:R-:W-:Y:S01]  /*8590*/  STG.E.U8 desc[UR36][R2.64], R4 ;  /* 0x0000000402007986 */ /* 0x001fe2000c101124 */
[----:B------:R-:W-:Y:S05]  /*85a0*/  EXIT ;  /* 0x000000000000794d */ /* 0x000fea0003800000 */
.L_x_25676:
        /* <DEDUP_REMOVED lines=10> */
.L_x_25680:
[----:B------:R-:W-:-:S04]  /*8650*/  IMAD.U32 R16, R16, 0x10000, RZ ;  /* 0x0001000010107824 */ /* 0x000fc800078e00ff */
[----:B------:R-:W0:Y:S02]  /*8660*/  F2I.FTZ.TRUNC.NTZ R5, R16 ;  /* 0x0000001000057305 */ /* 0x000e24000021f100 */
[----:B0-----:R-:W-:Y:S01]  /*8670*/  STG.E desc[UR36][R2.64], R5 ;  /* 0x0000000502007986 */ /* 0x001fe2000c101924 */
[----:B------:R-:W-:Y:S05]  /*8680*/  EXIT ;  /* 0x000000000000794d */ /* 0x000fea0003800000 */
.L_x_25679:
[----:B------:R-:W-:-:S04]  /*8690*/  IMAD.U32 R16, R16, 0x10000, RZ ;  /* 0x0001000010107824 */ /* 0x000fc800078e00ff */
[----:B------:R-:W0:Y:S02]  /*86a0*/  F2I.FTZ.TRUNC.NTZ R5, R16 ;  /* 0x0000001000057305 */ /* 0x000e24000021f100 */
[----:B0-----:R-:W-:Y:S01]  /*86b0*/  STG.E.U16 desc[UR36][R2.64], R5 ;  /* 0x0000000502007986 */ /* 0x001fe2000c101524 */
[----:B------:R-:W-:Y:S05]  /*86c0*/  EXIT ;  /* 0x000000000000794d */ /* 0x000fea0003800000 */
.L_x_25675:
        /* <DEDUP_REMOVED lines=9> */
.L_x_25682:
[----:B------:R-:W-:-:S05]  /*8760*/  IMAD.U32 R0, R16, 0x10000, RZ ;  /* 0x0001000010007824 */ /* 0x000fca00078e00ff */
[----:B------:R-:W-:-:S05]  /*8770*/  F2FP.F16.F32.PACK_AB R0, RZ, R0 ;  /* 0x00000000ff00723e */ /* 0x000fca00000000ff */
[----:B------:R-:W-:Y:S01]  /*8780*/  STG.E.U16 desc[UR36][R2.64], R0 ;  /* 0x0000000002007986 */ /* 0x000fe2000c101524 */
[----:B------:R-:W-:Y:S05]  /*8790*/  EXIT ;  /* 0x000000000000794d */ /* 0x000fea0003800000 */
.L_x_25681:
        /* <DEDUP_REMOVED lines=10> */
.L_x_25684:
[----:B------:R-:W-:-:S05]  /*8840*/  IMAD.U32 R16, R16, 0x10000, RZ ;  /* 0x0001000010107824 */ /* 0x000fca00078e00ff */
[----:B------:R-:W-:-:S04]  /*8850*/  F2FP.F16.F32.PACK_AB R5, RZ, R16 ;  /* 0x00000010ff05723e */ /* 0x000fc800000000ff */
[----:B------:R-:W-:-:S05]  /*8860*/  PRMT R5, R5, 0x5410, RZ ;  /* 0x0000541005057816 */ /* 0x000fca00000000ff */
[----:B------:R-:W-:Y:S01]  /*8870*/  STG.E desc[UR36][R2.64], R5 ;  /* 0x0000000502007986 */ /* 0x000fe2000c101924 */
[----:B------:R-:W-:Y:S05]  /*8880*/  EXIT ;  /* 0x000000000000794d */ /* 0x000fea0003800000 */
.L_x_25683:
[----:B------:R-:W-:-:S04]  /*8890*/  IMAD.U32 R4, R16, 0x10000, RZ ;  /* 0x0001000010047824 */ /* 0x000fc800078e00ff */
[----:B------:R-:W-:-:S06]  /*88a0*/  FMUL.FTZ R4, R4, 1 ;  /* 0x3f80000004047820 */ /* 0x000fcc0000410000 */
[----:B------:R-:W0:Y:S02]  /*88b0*/  F2F.F64.F32 R4, R4 ;  /* 0x0000000400047310 */ /* 0x000e240000201800 */
[----:B0-----:R-:W-:Y:S01]  /*88c0*/  STG.E.64 desc[UR36][R2.64], R4 ;  /* 0x0000000402007986 */ /* 0x001fe2000c101b24 */
[----:B------:R-:W-:Y:S05]  /*88d0*/  EXIT ;  /* 0x000000000000794d */ /* 0x000fea0003800000 */
.L_x_25674:
        /* <DEDUP_REMOVED lines=14> */
.L_x_25688:
        /* <DEDUP_REMOVED lines=18> */
.L_x_25691:
[----:B------:R-:W-:-:S04]  /*8ae0*/  SHF.R.U32.HI R5, RZ, 0x18, R5 ;  /* 0x00000018ff057819 */ /* 0x000fc80000011605 */
[----:B------:R-:W-:-:S07]  /*8af0*/  LOP3.LUT R0, R0, 0x80, R5, 0xf8, !PT ;  /* 0x0000008000007812 */ /* 0x000fce00078ef805 */
.L_x_25690:
[----:B------:R-:W-:Y:S05]  /*8b00*/  BSYNC.RECONVERGENT B0 ;  /* 0x0000000000007941 */ /* 0x000fea0003800200 */
.L_x_25689:
[----:B------:R-:W-:Y:S01]  /*8b10*/  STG.E.U8 desc[UR36][R2.64], R0 ;  /* 0x0000000002007986 */ /* 0x000fe2000c101124 */
[----:B------:R-:W-:Y:S05]  /*8b20*/  EXIT ;  /* 0x000000000000794d */ /* 0x000fea0003800000 */
.L_x_25687:
        /* <DEDUP_REMOVED lines=18> */
.L_x_25694:
[----:B------:R-:W-:-:S04]  /*8c50*/  SHF.R.U32.HI R5, RZ, 0x18, R5 ;  /* 0x00000018ff057819 */ /* 0x000fc80000011605 */
[----:B------:R-:W-:-:S07]  /*8c60*/  LOP3.LUT R0, R0, 0x80, R5, 0xf8, !PT ;  /* 0x0000008000007812 */ /* 0x000fce00078ef805 */
.L_x_25693:
[----:B------:R-:W-:Y:S05]  /*8c70*/  BSYNC.RECONVERGENT B0 ;  /* 0x0000000000007941 */ /* 0x000fea0003800200 */
.L_x_25692:
[----:B------:R-:W-:Y:S01]  /*8c80*/  STG.E.U8 desc[UR36][R2.64], R0 ;  /* 0x0000000002007986 */ /* 0x000fe2000c101124 */
[----:B------:R-:W-:Y:S05]  /*8c90*/  EXIT ;  /* 0x000000000000794d */ /* 0x000fea0003800000 */
.L_x_25686:
        /* <DEDUP_REMOVED lines=22> */
.L_x_25696:
[----:B------:R-:W-:-:S06]  /*8e00*/  IMAD.U32 R4, R16, 0x10000, RZ ;  /* 0x0001000010047824 */ /* 0x000fcc00078e00ff */
[----:B------:R-:W0:Y:S02]  /*8e10*/  F2I.U64.TRUNC R4, R4 ;  /* 0x0000000400047311 */ /* 0x000e24000020d800 */
[----:B0-----:R-:W-:Y:S01]  /*8e20*/  STG.E.64 desc[UR36][R2.64], R4 ;  /* 0x0000000402007986 */ /* 0x001fe2000c101b24 */
[----:B------:R-:W-:Y:S05]  /*8e30*/  EXIT ;  /* 0x000000000000794d */ /* 0x000fea0003800000 */
.L_x_25695:
[----:B------:R-:W-:-:S04]  /*8e40*/  IMAD.U32 R16, R16, 0x10000, RZ ;  /* 0x0001000010107824 */ /* 0x000fc800078e00ff */
[----:B------:R-:W0:Y:S02]  /*8e50*/  F2I.FTZ.U32.TRUNC.NTZ R5, R16 ;  /* 0x0000001000057305 */ /* 0x000e24000021f000 */
[----:B0-----:R-:W-:Y:S01]  /*8e60*/  STG.E desc[UR36][R2.64], R5 ;  /* 0x0000000502007986 */ /* 0x001fe2000c101924 */
[----:B------:R-:W-:Y:S05]  /*8e70*/  EXIT ;  /* 0x000000000000794d */ /* 0x000fea0003800000 */
.L_x_25685:
        /* <DEDUP_REMOVED lines=11> */
.L_x_25698:
[----:B------:R-:W-:Y:S01]  /*8f30*/  IMAD.U32 R16, R16, 0x10000, RZ ;  /* 0x0001000010107824 */ /* 0x000fe200078e00ff */
[----:B------:R-:W-:-:S03]  /*8f40*/  CS2R R6, SRZ ;  /* 0x0000000000067805 */ /* 0x000fc6000001ff00 */
[----:B------:R-:W-:-:S06]  /*8f50*/  FMUL.FTZ R4, R16, 1 ;  /* 0x3f80000010047820 */ /* 0x000fcc0000410000 */
[----:B------:R-:W0:Y:S02]  /*8f60*/  F2F.F64.F32 R4, R4 ;  /* 0x0000000400047310 */ /* 0x000e240000201800 */
[----:B0-----:R-:W-:Y:S01]  /*8f70*/  STG.E.128 desc[UR36][R2.64], R4 ;  /* 0x0000000402007986 */ /* 0x001fe2000c101d24 */
[----:B------:R-:W-:Y:S05]  /*8f80*/  EXIT ;  /* 0x000000000000794d */ /* 0x000fea0003800000 */
.L_x_25697:
[----:B------:R-:W-:-:S13]  /*8f90*/  ISETP.NE.AND P0, PT, R0, 0xf, PT ;  /* 0x0000000f0000780c */ /* 0x000fda0003f05270 */
[----:B------:R-:W-:Y:S05]  /*8fa0*/  @!P0 BRA `(.L_x_25699) ;  /* 0x0000000000e88947 */ /* 0x000fea0003800000 */
[----:B------:R-:W-:-:S13]  /*8fb0*/  ISETP.NE.AND P0, PT, R0, 0x17, PT ;  /* 0x000000170000780c */ /* 0x000fda0003f05270 */
[----:B------:R-:W-:Y:S05]  /*8fc0*/  @!P0 BRA `(.L_x_25700) ;  /* 0x0000000000908947 */ /* 0x000fea0003800000 */
[----:B------:R-:W-:-:S13]  /*8fd0*/  ISETP.NE.AND P0, PT, R0, 0x18, PT ;  /* 0x000000180000780c */ /* 0x000fda0003f05270 */
[----:B------:R-:W-:Y:S05]  /*8fe0*/  @!P0 BRA `(.L_x_25701) ;  /* 0x0000000000448947 */ /* 0x000fea0003800000 */
.L_x_25678:
        /* <DEDUP_REMOVED lines=16> */
.L_x_25702:
[----:B------:R-:W-:Y:S05]  /*90f0*/  EXIT ;  /* 0x000000000000794d */ /* 0x000fea0003800000 */
.L_x_25701:
        /* <DEDUP_REMOVED lines=13> */
.L_x_25704:
[----:B------:R-:W-:Y:S05]  /*91d0*/  BSYNC.RECONVERGENT B0 ;  /* 0x0000000000007941 */ /* 0x000fea0003800200 */
.L_x_25703:
[----:B------:R-:W-:-:S05]  /*91e0*/  LOP3.LUT R5, R0, 0x80, R5, 0xf8, !PT ;  /* 0x0000008000057812 */ /* 0x000fca00078ef805 */
[----:B------:R-:W-:Y:S01]  /*91f0*/  STG.E.U8 desc[UR36][R2.64], R5 ;  /* 0x0000000502007986 */ /* 0x000fe2000c101124 */
[----:B------:R-:W-:Y:S05]  /*9200*/  EXIT ;  /* 0x000000000000794d */ /* 0x000fea0003800000 */
.L_x_25700:
        /* <DEDUP_REMOVED lines=12> */
.L_x_25706:
[----:B------:R-:W-:Y:S01]  /*92d0*/  IMAD.MOV.U32 R0, RZ, RZ, 0x7f ;  /* 0x0000007fff007424 */ /* 0x000fe200078e00ff */
[----:B------:R-:W-:-:S04]  /*92e0*/  ISETP.GT.U32.AND P0, PT, R4, 0x7f800000, PT ;  /* 0x7f8000000400780c */ /* 0x000fc80003f04070 */
[----:B------:R-:W-:-:S09]  /*92f0*/  SEL R0, R0, 0x7c, P0 ;  /* 0x0000007c00007807 */ /* 0x000fd20000000000 */
.L_x_25707:
[----:B------:R-:W-:Y:S05]  /*9300*/  BSYNC.RECONVERGENT B0 ;  /* 0x0000000000007941 */ /* 0x000fea0003800200 */
.L_x_25705:
[----:B------:R-:W-:-:S04]  /*9310*/  SHF.R.U32.HI R5, RZ, 0x18, R5 ;  /* 0x00000018ff057819 */ /* 0x000fc80000011605 */
[----:B------:R-:W-:-:S05]  /*9320*/  LOP3.LUT R5, R0, 0x80, R5, 0xf8, !PT ;  /* 0x0000008000057812 */ /* 0x000fca00078ef805 */
[----:B------:R-:W-:Y:S01]  /*9330*/  STG.E.U8 desc[UR36][R2.64], R5 ;  /* 0x0000000502007986 */ /* 0x000fe2000c101124 */
[----:B------:R-:W-:Y:S05]  /*9340*/  EXIT ;  /* 0x000000000000794d */ /* 0x000fea0003800000 */
.L_x_25699:
[----:B------:R-:W-:Y:S01]  /*9350*/  STG.E.U16 desc[UR36][R2.64], R16 ;  /* 0x0000001002007986 */ /* 0x000fe2000c101524 */
[----:B------:R-:W-:Y:S05]  /*9360*/  EXIT ;  /* 0x000000000000794d */ /* 0x000fea0003800000 */
.L_x_25708:
        /* <DEDUP_REMOVED lines=9> */
.L_x_31256:


//--------------------- .text._ZN2at6native18elementwise_kernelILi128ELi4EZNS0_22gpu_kernel_impl_nocastINS0_13AUnaryFunctorIN3c108BFloat16ES5_S5_ZZZNS0_21nextafter_kernel_cudaERNS_18TensorIteratorBaseEENKUlvE_clEvENKUlvE1_clEvEUlS5_S5_E_EEEEvS7_RKT_EUliE_EEviT1_ --------------------------
	.section	.text._ZN2at6native18elementwise_kernelILi128ELi4EZNS0_22gpu_kernel_impl_nocastINS0_13AUnaryFunctorIN3c108BFloat16ES5_S5_ZZZNS0_21nextafter_kernel_cudaERNS_18TensorIteratorBaseEENKUlvE_clEvENKUlvE1_clEvEUlS5_S5_E_EEEEvS7_RKT_EUliE_EEviT1_,"ax",@progbits
	.align	128
        .global         _ZN2at6native18elementwise_kernelILi128ELi4EZNS0_22gpu_kernel_impl_nocastINS0_13AUnaryFunctorIN3c108BFloat16ES5_S5_ZZZNS0_21nextafter_kernel_cudaERNS_18TensorIteratorBaseEENKUlvE_clEvENKUlvE1_clEvEUlS5_S5_E_EEEEvS7_RKT_EUliE_EEviT1_
        .type           _ZN2at6native18elementwise_kernelILi128ELi4EZNS0_22gpu_kernel_impl_nocastINS0_13AUnaryFunctorIN3c108BFloat16ES5_S5_ZZZNS0_21nextafter_kernel_cudaERNS_18TensorIteratorBaseEENKUlvE_clEvENKUlvE1_clEvEUlS5_S5_E_EEEEvS7_RKT_EUliE_EEviT1_,@function
        .size           _ZN2at6native18elementwise_kernelILi128ELi4EZNS0_22gpu_kernel_impl_nocastINS0_13AUnaryFunctorIN3c108BFloat16ES5_S5_ZZZNS0_21nextafter_kernel_cudaERNS_18TensorIteratorBaseEENKUlvE_clEvENKUlvE1_clEvEUlS5_S5_E_EEEEvS7_RKT_EUliE_EEviT1_,(.L_x_31257 - _ZN2at6native18elementwise_kernelILi128ELi4EZNS0_22gpu_kernel_impl_nocastINS0_13AUnaryFunctorIN3c108BFloat16ES5_S5_ZZZNS0_21nextafter_kernel_cudaERNS_18TensorIteratorBaseEENKUlvE_clEvENKUlvE1_clEvEUlS5_S5_E_EEEEvS7_RKT_EUliE_EEviT1_)
        .other          _ZN2at6native18elementwise_kernelILi128ELi4EZNS0_22gpu_kernel_impl_nocastINS0_13AUnaryFunctorIN3c108BFloat16ES5_S5_ZZZNS0_21nextafter_kernel_cudaERNS_18TensorIteratorBaseEENKUlvE_clEvENKUlvE1_clEvEUlS5_S5_E_EEEEvS7_RKT_EUliE_EEviT1_,@"STO_CUDA_ENTRY STV_DEFAULT"
_ZN2at6native18elementwise_kernelILi128ELi4EZNS0_22gpu_kernel_impl_nocastINS0_13AUnaryFunctorIN3c108BFloat16ES5_S5_ZZZNS0_21nextafter_kernel_cudaERNS_18TensorIteratorBaseEENKUlvE_clEvENKUlvE1_clEvEUlS5_S5_E_EEEEvS7_RKT_EUliE_EEviT1_:
.text._ZN2at6native18elementwise_kernelILi128ELi4EZNS0_22gpu_kernel_impl_nocastINS0_13AUnaryFunctorIN3c108BFloat16ES5_S5_ZZZNS0_21nextafter_kernel_cudaERNS_18TensorIteratorBaseEENKUlvE_clEvENKUlvE1_clEvEUlS5_S5_E_EEEEvS7_RKT_EUliE_EEviT1_:
[----:B------:R-:W-:Y:S08]  /*0000*/  LDC R1, c[0x0][0x37c] ;  /* 0x0000df00ff017b82 */ /* 0x000ff00000000800 */
[----:B------:R-:W0:Y:S01]  /*0010*/  LDC R2, c[0x0][0x388] ;  /* 0x0000e200ff027b82 */ /* 0x000e220000000800 */
[----:B------:R-:W1:Y:S01]  /*0020*/  S2R R3, SR_TID.X ;  /* 0x0000000000037919 */ /* 0x000e620000002100 */
[----:B------:R-:W2:Y:S01]  /*0030*/  LDCU.U16 UR4, c[0x0][0x592] ;  /* 0x0000b240ff0477ac */ /* 0x000ea20008000400 */
[----:B------:R-:W3:Y:S05]  /*0040*/  LDCU.64 UR6, c[0x0][0x358] ;  /* 0x00006b00ff0677ac */ /* 0x000eea0008000a00 */
[----:B------:R-:W4:Y:S01]  /*0050*/  S2UR UR5, SR_CTAID.X ;  /* 0x00000000000579c3 */ /* 0x000f220000002500 */
[----:B--2---:R-:W-:-:S02]  /*0060*/  ULOP3.LUT UR8, UR4, 0x7fff, URZ, 0xc0, !UPT ;  /* 0x00007fff04087892 */ /* 0x004fc4000f8ec0ff */
[----:B------:R-:W-:Y:S02]  /*0070*/  MOV R0, UR4 ;  /* 0x0000000400007c02 */ /* 0x000fe40008000f00 */
[----:B0-----:R-:W-:Y:S01]  /*0080*/  ISETP.NE.AND P0, PT, R2, RZ, PT ;  /* 0x000000ff0200720c */ /* 0x001fe20003f05270 */
[----:B----4-:R-:W-:-:S06]  /*0090*/  USHF.L.U32 UR5, UR5, 0x9, URZ ;  /* 0x0000000905057899 */ /* 0x010fcc00080006ff */
[----:B-1----:R-:W-:-:S06]  /*00a0*/  LOP3.LUT R3, R3, UR5, RZ, 0xfc, !PT ;  /* 0x0000000503037c12 */ /* 0x002fcc000f8efcff */
[----:B---3--:R-:W-:Y:S05]  /*00b0*/  @P0 BRA `(.L_x_25709) ;  /* 0x00000010000c0947 */ /* 0x008fea0003800000 */
[----:B------:R-:W-:-:S09]  /*00c0*/  UISETP.NE.AND UP0, UPT, UR8, URZ, UPT ;  /* 0x000000ff0800728c */ /* 0x000fd2000bf05270 */
[----:B------:R-:W-:Y:S05]  /*00d0*/  BRA.U UP0, `(.L_x_25710) ;  /* 0x0000000500e47547 */ /* 0x000fea000b800000 */
        /* <DEDUP_REMOVED lines=13> */
[----:B------:R-:W-:Y:S01]  /*01b0*/  UPRMT UR5, UR4, 0x9910, URZ ;  /* 0x0000991004057896 */ /* 0x000fe200080000ff */
[----:B------:R-:W-:Y:S02]  /*01c0*/  PRMT R2, R4, 0x9910, RZ ;  /* 0x0000991004027816 */ /* 0x000fe400000000ff */
[----:B------:R-:W-:-:S03]  /*01d0*/  MOV R7, UR4 ;  /* 0x0000000400077c02 */ /* 0x000fc60008000f00 */
        /* <DEDUP_REMOVED lines=9> */
.L_x_25714:
[----:B------:R-:W-:-:S05]  /*0270*/  FADD.FTZ R2, R7, R2 ;  /* 0x0000000207027221 */ /* 0x000fca0000010000 */
[----:B------:R-:W-:-:S04]  /*0280*/  F2FP.BF16.F32.PACK_AB R2, RZ, R2 ;  /* 0x00000002ff02723e */ /* 0x000fc800000010ff */
[----:B------:R-:W-:-:S07]  /*0290*/  PRMT R7, R2, 0x7610, R7 ;  /* 0x0000761002077816 */ /* 0x000fce0000000007 */
.L_x_25715:
        /* <DEDUP_REMOVED lines=8> */
[----:B------:R-:W-:-:S05]  /*0320*/  IMAD.U32 R7, R0, 0x10000, RZ ;  /* 0x0001000000077824 */ /* 0x000fca00078e00ff */
[----:B------:R-:W-:Y:S02]  /*0330*/  FSETP.NAN.FTZ.AND P0, PT, R7, R7, PT ;  /* 0x000000070700720b */ /* 0x000fe40003f18000 */
[----:B--2---:R-:W-:-:S04]  /*0340*/  SHF.L.U32 R2, R4, 0x10, RZ ;  /* 0x0000001004027819 */ /* 0x004fc800000006ff */
        /* <DEDUP_REMOVED lines=15> */
.L_x_25717:
[----:B------:R-:W-:-:S05]  /*0440*/  FADD.FTZ R2, R7, R2 ;  /* 0x0000000207027221 */ /* 0x000fca0000010000 */
[----:B------:R-:W-:-:S04]  /*0450*/  F2FP.BF16.F32.PACK_AB R2, RZ, R2 ;  /* 0x00000002ff02723e */ /* 0x000fc800000010ff */
[----:B------:R-:W-:-:S07]  /*0460*/  PRMT R7, R2, 0x7610, R7 ;  /* 0x0000761002077816 */ /* 0x000fce0000000007 */
.L_x_25718:
[----:B------:R-:W0:Y:S01]  /*0470*/  LDC.64 R4, c[0x0][0x580] ;  /* 0x00016000ff047b82 */ /* 0x000e220000000a00 */
[----:B------:R-:W-:Y:S01]  /*0480*/  VIADD R3, R3, 0x80 ;  /* 0x0000008003037836 */ /* 0x000fe20000000000 */
[----:B0-----:R0:W-:Y:S06]  /*0490*/  STG.E.U16 desc[UR6][R4.64], R7 ;  /* 0x0000000704007986 */ /* 0x0011ec000c101506 */
.L_x_25713:
[----:B------:R-:W-:-:S13]  /*04a0*/  ISETP.GE.AND P0, PT, R3, UR8, PT ;  /* 0x0000000803007c0c */ /* 0x000fda000bf06270 */
[----:B------:R-:W-:Y:S05]  /*04b0*/  @P0 BREAK.RELIABLE B1 ;  /* 0x0000000000010942 */ /* 0x000fea0003800100 */
[----:B------:R-:W-:Y:S05]  /*04c0*/  @P0 BRA `(.L_x_25716) ;  /* 0x0000000000740947 */ /* 0x000fea0003800000 */
[----:B------:R-:W-:Y:S05]  /*04d0*/  BSYNC.RELIABLE B1 ;  /* 0x0000000000017941 */ /* 0x000fea0003800100 */
.L_x_25712:
[----:B0-----:R-:W0:Y:S02]  /*04e0*/  LDC.64 R4, c[0x0][0x588] ;  /* 0x00016200ff047b82 */ /* 0x001e240000000a00 */
[----:B0-----:R-:W2:Y:S01]  /*04f0*/  LDG.E.U16 R4, desc[UR6][R4.64] ;  /* 0x0000000604047981 */ /* 0x001ea2000c1e1500 */
[----:B------:R-:W-:Y:S01]  /*0500*/  SHF.L.U32 R7, R0, 0x10, RZ ;  /* 0x0000001000077819 */ /* 0x000fe200000006ff */
[----:B------:R-:W-:Y:S03]  /*0510*/  BSSY.RECONVERGENT B2, `(.L_x_25719) ;  /* 0x0000015000027945 */ /* 0x000fe60003800200 */
[----:B------:R-:W-:Y:S02]  /*0520*/  FSETP.NAN.FTZ.AND P0, PT, R7, R7, PT ;  /* 0x000000070700720b */ /* 0x000fe40003f18000 */
[----:B--2---:R-:W-:-:S04]  /*0530*/  SHF.L.U32 R2, R4, 0x10, RZ ;  /* 0x0000001004027819 */ /* 0x004fc800000006ff */
[----:B------:R-:W-:-:S04]  /*0540*/  FSETP.NAN.FTZ.AND P1, PT, R2, R2, PT ;  /* 0x000000020200720b */ /* 0x000fc80003f38000 */
[----:B------:R-:W-:-:S13]  /*0550*/  PLOP3.LUT P0, PT, P0, P1, PT, 0xf8, 0x8f ;  /* 0x00000000008f781c */ /* 0x000fda0000703f70 */
[----:B------:R-:W-:Y:S05]  /*0560*/  @P0 BRA `(.L_x_25720) ;  /* 0x0000000000300947 */ /* 0x000fea0003800000 */
[----:B------:R-:W-:Y:S01]  /*0570*/  UPRMT UR5, UR4, 0x9910, URZ ;  /* 0x0000991004057896 */ /* 0x000fe200080000ff */
[----:B------:R-:W-:Y:S01]  /*0580*/  PRMT R2, R4, 0x9910, RZ ;  /* 0x0000991004027816 */ /* 0x000fe200000000ff */
        /* <DEDUP_REMOVED lines=10> */
.L_x_25720:
[----:B------:R-:W-:-:S05]  /*0630*/  FADD.FTZ R2, R7, R2 ;  /* 0x0000000207027221 */ /* 0x000fca0000010000 */
[----:B------:R-:W-:-:S04]  /*0640*/  F2FP.BF16.F32.PACK_AB R2, RZ, R2 ;  /* 0x00000002ff02723e */ /* 0x000fc800000010ff */
[----:B------:R-:W-:-:S07]  /*0650*/  PRMT R7, R2, 0x7610, R7 ;  /* 0x0000761002077816 */ /* 0x000fce0000000007 */
.L_x_25721:
[----:B------:R-:W-:Y:S05]  /*0660*/  BSYNC.RECONVERGENT B2 ;  /* 0x0000000000027941 */ /* 0x000fea0003800200 */
.L_x_25719:
[----:B------:R-:W0:Y:S01]  /*0670*/  LDC.64 R4, c[0x0][0x580] ;  /* 0x00016000ff047b82 */ /* 0x000e220000000a00 */
[----:B------:R-:W-:Y:S01]  /*0680*/  IADD3 R3, PT, PT, R3, 0x80, RZ ;  /* 0x0000008003037810 */ /* 0x000fe20007ffe0ff */
[----:B0-----:R1:W-:Y:S06]  /*0690*/  STG.E.U16 desc[UR6][R4.64], R7 ;  /* 0x0000000704007986 */ /* 0x0013ec000c101506 */
.L_x_25716:
[----:B------:R-:W-:Y:S05]  /*06a0*/  BSYNC.RECONVERGENT B0 ;  /* 0x0000000000007941 */ /* 0x000fea0003800200 */
.L_x_25711:
[----:B------:R-:W-:Y:S05]  /*06b0*/  WARPSYNC.ALL ;  /* 0x0000000000007948 */ /* 0x000fea0003800000 */
[----:B------:R-:W-:-:S13]  /*06c0*/  ISETP.GE.AND P0, PT, R3, UR8, PT ;  /* 0x0000000803007c0c */ /* 0x000fda000bf06270 */
[----:B------:R-:W-:Y:S05]  /*06d0*/  @P0 EXIT ;  /* 0x000000000000094d */ /* 0x000fea0003800000 */
[----:B------:R-:W2:Y:S02]  /*06e0*/  LDC.64 R2, c[0x0][0x588] ;  /* 0x00016200ff027b82 */ /* 0x000ea40000000a00 */
[----:B--2---:R-:W2:Y:S01]  /*06f0*/  LDG.E.U16 R2, desc[UR6][R2.64] ;  /* 0x0000000602027981 */ /* 0x004ea2000c1e1500 */
[----:B01----:R-:W-:-:S04]  /*0700*/  SHF.L.U32 R5, R0, 0x10, RZ ;  /* 0x0000001000057819 */ /* 0x003fc800000006ff */
[----:B------:R-:W-:Y:S01]  /*0710*/  FSETP.NAN.FTZ.AND P0, PT, R5, R5, PT ;  /* 0x000000050500720b */ /* 0x000fe20003f18000 */
[----:B--2---:R-:W-:-:S05]  /*0720*/  IMAD.U32 R4, R2, 0x10000, RZ ;  /* 0x0001000002047824 */ /* 0x004fca00078e00ff */
[----:B------:R-:W-:-:S04]  /*0730*/  FSETP.NAN.FTZ.AND P1, PT, R4, R4, PT ;  /* 0x000000040400720b */ /* 0x000fc80003f38000 */
[----:B------:R-:W-:-:S13]  /*0740*/  PLOP3.LUT P0, PT, P0, P1, PT, 0xf8, 0x8f ;  /* 0x00000000008f781c */ /* 0x000fda0000703f70 */
[----:B------:R-:W-:Y:S05]  /*0750*/  @P0 BRA `(.L_x_25722) ;  /* 0x00000000002c0947 */ /* 0x000fea0003800000 */
[----:B------:R-:W-:Y:S01]  /*0760*/  UPRMT UR4, UR4, 0x9910, URZ ;  /* 0x0000991004047896 */ /* 0x000fe200080000ff */
[----:B------:R-:W-:-:S05]  /*0770*/  PRMT R3, R2, 0x9910, RZ ;  /* 0x0000991002037816 */ /* 0x000fca00000000ff */
        /* <DEDUP_REMOVED lines=9> */
.L_x_25722:
[----:B------:R-:W-:-:S05]  /*0810*/  FADD.FTZ R4, R5, R4 ;  /* 0x0000000405047221 */ /* 0x000fca0000010000 */
[----:B------:R-:W-:-:S04]  /*0820*/  F2FP.BF16.F32.PACK_AB R4, RZ, R4 ;  /* 0x00000004ff04723e */ /* 0x000fc800000010ff */
[----:B------:R-:W-:-:S07]  /*0830*/  PRMT R0, R4, 0x7610, R0 ;  /* 0x0000761004007816 */ /* 0x000fce0000000000 */
.L_x_25723:
[----:B------:R-:W0:Y:S02]  /*0840*/  LDC.64 R2, c[0x0][0x580] ;  /* 0x00016000ff027b82 */ /* 0x000e240000000a00 */
[----:B0-----:R-:W-:Y:S01]  /*0850*/  STG.E.U16 desc[UR6][R2.64], R0 ;  /* 0x0000000002007986 */ /* 0x001fe2000c101506 */
[----:B------:R-:W-:Y:S05]  /*0860*/  EXIT ;  /* 0x000000000000794d */ /* 0x000fea0003800000 */
.L_x_25710:
        /* <DEDUP_REMOVED lines=18> */
[----:B------:R-:W-:Y:S02]  /*0990*/  LOP3.LUT R2, R0, R5, RZ, 0x3c, !PT ;  /* 0x0000000500027212 */ /* 0x000fe400078e3cff */
[----:B------:R-:W-:Y:S02]  /*09a0*/  LOP3.LUT R5, R5, 0x7fff, RZ, 0xc0, !PT ;  /* 0x00007fff05057812 */ /* 0x000fe400078ec0ff */
[----:B------:R-:W-:Y:S02]  /*09b0*/  PRMT R2, R2, 0x9910, RZ ;  /* 0x0000991002027816 */ /* 0x000fe400000000ff */
[----:B------:R-:W-:Y:S02]  /*09c0*/  MOV R4, 0xffff ;  /* 0x0000ffff00047802 */ /* 0x000fe40000000f00 */
[----:B------:R-:W-:Y:S02]  /*09d0*/  ISETP.GT.AND P0, PT, R2, -0x1, PT ;  /* 0xffffffff0200780c */ /* 0x000fe40003f04270 */
[----:B------:R-:W-:-:S02]  /*09e0*/  ISETP.LT.U32.AND P1, PT, R5, UR8, PT ;  /* 0x0000000805007c0c */ /* 0x000fc4000bf21070 */
[----:B------:R-:W-:-:S04]  /*09f0*/  SEL R2, R4, 0x1, !P0 ;  /* 0x0000000104027807 */ /* 0x000fc80004000000 */
[----:B------:R-:W-:-:S04]  /*0a00*/  SEL R5, R2, 0xffff, !P1 ;  /* 0x0000ffff02057807 */ /* 0x000fc80004800000 */
[----:B------:R-:W-:-:S04]  /*0a10*/  IADD3 R5, PT, PT, R0, R5, RZ ;  /* 0x0000000500057210 */ /* 0x000fc80007ffe0ff */
[----:B------:R-:W-:Y:S01]  /*0a20*/  PRMT R7, R5, 0x7610, R7 ;  /* 0x0000761005077816 */ /* 0x000fe20000000007 */
[----:B------:R-:W-:Y:S06]  /*0a30*/  BRA `(.L_x_25728) ;  /* 0x00000000000c7947 */ /* 0x000fec0003800000 */
.L_x_25727:
[----:B------:R-:W-:-:S05]  /*0a40*/  FADD.FTZ R2, R7, R2 ;  /* 0x0000000207027221 */ /* 0x000fca0000010000 */
[----:B------:R-:W-:-:S04]  /*0a50*/  F2FP.BF16.F32.PACK_AB R2, RZ, R2 ;  /* 0x00000002ff02723e */ /* 0x000fc800000010ff */
[----:B------:R-:W-:-:S07]  /*0a60*/  PRMT R7, R2, 0x7610, R7 ;  /* 0x0000761002077816 */ /* 0x000fce0000000007 */
.L_x_25728:
        /* <DEDUP_REMOVED lines=30> */
.L_x_25730:
[----:B------:R-:W-:-:S05]  /*0c50*/  FADD.FTZ R2, R7, R2 ;  /* 0x0000000207027221 */ /* 0x000fca0000010000 */
[----:B------:R-:W-:-:S04]  /*0c60*/  F2FP.BF16.F32.PACK_AB R2, RZ, R2 ;  /* 0x00000002ff02723e */ /* 0x000fc800000010ff */
[----:B------:R-:W-:-:S07]  /*0c70*/  PRMT R7, R2, 0x7610, R7 ;  /* 0x0000761002077816 */ /* 0x000fce0000000007 */
.L_x_25731:
[----:B------:R-:W0:Y:S01]  /*0c80*/  LDC.64 R4, c[0x0][0x580] ;  /* 0x00016000ff047b82 */ /* 0x000e220000000a00 */
[----:B------:R-:W-:Y:S01]  /*0c90*/  VIADD R3, R3, 0x80 ;  /* 0x0000008003037836 */ /* 0x000fe20000000000 */
[----:B0-----:R0:W-:Y:S06]  /*0ca0*/  STG.E.U16 desc[UR6][R4.64], R7 ;  /* 0x0000000704007986 */ /* 0x0011ec000c101506 */
.L_x_25726:
[----:B------:R-:W-:-:S13]  /*0cb0*/  ISETP.GE.AND P0, PT, R3, UR9, PT ;  /* 0x0000000903007c0c */ /* 0x000fda000bf06270 */
[----:B------:R-:W-:Y:S05]  /*0cc0*/  @P0 BREAK.RELIABLE B1 ;  /* 0x0000000000010942 */ /* 0x000fea0003800100 */
[----:B------:R-:W-:Y:S05]  /*0cd0*/  @P0 BRA `(.L_x_25729) ;  /* 0x0000000000840947 */ /* 0x000fea0003800000 */
[----:B------:R-:W-:Y:S05]  /*0ce0*/  BSYNC.RELIABLE B1 ;  /* 0x0000000000017941 */ /* 0x000fea0003800100 */
.L_x_25725:
        /* <DEDUP_REMOVED lines=25> */
.L_x_25733:
[----:B------:R-:W-:-:S05]  /*0e80*/  FADD.FTZ R2, R7, R2 ;  /* 0x0000000207027221 */ /* 0x000fca0000010000 */
[----:B------:R-:W-:-:S04]  /*0e90*/  F2FP.BF16.F32.PACK_AB R2, RZ, R2 ;  /* 0x00000002ff02723e */ /* 0x000fc800000010ff */
[----:B------:R-:W-:-:S07]  /*0ea0*/  PRMT R7, R2, 0x7610, R7 ;  /* 0x0000761002077816 */ /* 0x000fce0000000007 */
.L_x_25734:
[----:B------:R-:W-:Y:S05]  /*0eb0*/  BSYNC.RECONVERGENT B2 ;  /* 0x0000000000027941 */ /* 0x000fea0003800200 */
.L_x_25732:
[----:B------:R-:W0:Y:S01]  /*0ec0*/  LDC.64 R4, c[0x0][0x580] ;  /* 0x00016000ff047b82 */ /* 0x000e220000000a00 */
[----:B------:R-:W-:Y:S01]  /*0ed0*/  VIADD R3, R3, 0x80 ;  /* 0x0000008003037836 */ /* 0x000fe20000000000 */
[----:B0-----:R1:W-:Y:S06]  /*0ee0*/  STG.E.U16 desc[UR6][R4.64], R7 ;  /* 0x0000000704007986 */ /* 0x0013ec000c101506 */
.L_x_25729:
[----:B------:R-:W-:Y:S05]  /*0ef0*/  BSYNC.RECONVERGENT B0 ;  /* 0x0000000000007941 */ /* 0x000fea0003800200 */
.L_x_25724:
        /* <DEDUP_REMOVED lines=11> */
[----:B------:R-:W-:Y:S01]  /*0fb0*/  UPRMT UR4, UR4, 0x9910, URZ ;  /* 0x0000991004047896 */ /* 0x000fe200080000ff */
[----:B------:R-:W-:-:S05]  /*0fc0*/  PRMT R2, R3, 0x9910, RZ ;  /* 0x0000991003027816 */ /* 0x000fca00000000ff */
[----:B------:R-:W-:-:S13]  /*0fd0*/  ISETP.NE.AND P0, PT, R2, UR4, PT ;  /* 0x0000000402007c0c */ /* 0x000fda000bf05270 */
[----:B------:R-:W-:Y:S05]  /*0fe0*/  @!P0 BRA `(.L_x_25736) ;  /* 0x0000000000348947 */ /* 0x000fea0003800000 */
[----:B------:R-:W-:Y:S01]  /*0ff0*/  LOP3.LUT R2, R0, R3, RZ, 0x3c, !PT ;  /* 0x0000000300027212 */ /* 0x000fe200078e3cff */
[----:B------:R-:W-:Y:S01]  /*1000*/  IMAD.MOV.U32 R4, RZ, RZ, 0xffff ;  /* 0x0000ffffff047424 */ /* 0x000fe200078e00ff */
[----:B------:R-:W-:Y:S02]  /*1010*/  LOP3.LUT R3, R3, 0x7fff, RZ, 0xc0, !PT ;  /* 0x00007fff03037812 */ /* 0x000fe400078ec0ff */
[----:B------:R-:W-:Y:S02]  /*1020*/  PRMT R2, R2, 0x9910, RZ ;  /* 0x0000991002027816 */ /* 0x000fe400000000ff */
[----:B------:R-:W-:Y:S02]  /*1030*/  ISETP.LT.U32.AND P1, PT, R3, UR8, PT ;  /* 0x0000000803007c0c */ /* 0x000fe4000bf21070 */
[----:B------:R-:W-:-:S04]  /*1040*/  ISETP.GT.AND P0, PT, R2, -0x1, PT ;  /* 0xffffffff0200780c */ /* 0x000fc80003f04270 */
[----:B------:R-:W-:-:S04]  /*1050*/  SEL R2, R4, 0x1, !P0 ;  /* 0x0000000104027807 */ /* 0x000fc80004000000 */
[----:B------:R-:W-:-:S04]  /*1060*/  SEL R3, R2, 0xffff, !P1 ;  /* 0x0000ffff02037807 */ /* 0x000fc80004800000 */
[----:B------:R-:W-:Y:S01]  /*1070*/  IADD3 R0, PT, PT, R0, R3, RZ ;  /* 0x0000000300007210 */ /* 0x000fe20007ffe0ff */
[----:B------:R-:W-:Y:S06]  /*1080*/  BRA `(.L_x_25736) ;  /* 0x00000000000c7947 */ /* 0x000fec0003800000 */
.L_x_25735:
[----:B------:R-:W-:-:S05]  /*1090*/  FADD.FTZ R4, R5, R4 ;  /* 0x0000000405047221 */ /* 0x000fca0000010000 */
[----:B------:R-:W-:-:S04]  /*10a0*/  F2FP.BF16.F32.PACK_AB R4, RZ, R4 ;  /* 0x00000004ff04723e */ /* 0x000fc800000010ff */
[----:B------:R-:W-:-:S07]  /*10b0*/  PRMT R0, R4, 0x7610, R0 ;  /* 0x0000761004007816 */ /* 0x000fce0000000000 */
.L_x_25736:
[----:B------:R-:W0:Y:S02]  /*10c0*/  LDC.64 R2, c[0x0][0x580] ;  /* 0x00016000ff027b82 */ /* 0x000e240000000a00 */
[----:B0-----:R-:W-:Y:S01]  /*10d0*/  STG.E.U16 desc[UR6][R2.64], R0 ;  /* 0x0000000002007986 */ /* 0x001fe2000c101506 */
[----:B------:R-:W-:Y:S05]  /*10e0*/  EXIT ;  /* 0x000000000000794d */ /* 0x000fea0003800000 */
.L_x_25709:
[----:B------:R-:W-:Y:S01]  /*10f0*/  UISETP.NE.AND UP0, UPT, UR8, URZ, UPT ;  /* 0x000000ff0800728c */ /* 0x000fe2000bf05270 */
[----:B------:R-:W-:-:S08]  /*1100*/  IADD3 R2, PT, PT, R2, -0x1, RZ ;  /* 0xffffffff02027810 */ /* 0x000fd00007ffe0ff */
[----:B------:R-:W-:Y:S05]  /*1110*/  BRA.U UP0, `(.L_x_25737) ;  /* 0x0000005100dc7547 */ /* 0x000fea000b800000 */
[----:B------:R-:W0:Y:S01]  /*1120*/  LDCU UR8, c[0x0][0x380] ;  /* 0x00007000ff0877ac */ /* 0x000e220008000800 */
[----:B------:R-:W-:Y:S01]  /*1130*/  VIMNMX.U32 R4, PT, PT, R2, 0x18, PT ;  /* 0x0000001802047848 */ /* 0x000fe20003fe0000 */
[----:B------:R-:W-:Y:S04]  /*1140*/  BSSY.RECONVERGENT B1, `(.L_x_25738) ;  /* 0x00003ea000017945 */ /* 0x000fe80003800200 */
[----:B------:R-:W-:Y:S01]  /*1150*/  BSSY.RELIABLE B0, `(.L_x_25739) ;  /* 0x000029e000007945 */ /* 0x000fe20003800100 */
        /* <DEDUP_REMOVED lines=301> */
.L_x_25741:
        /* <DEDUP_REMOVED lines=23> */
.L_x_25743:
[----:B------:R-:W-:-:S05]  /*25a0*/  FADD.FTZ R8, R9, R8 ;  /* 0x0000000809087221 */ /* 0x000fca0000010000 */
[----:B------:R-:W-:-:S04]  /*25b0*/  F2FP.BF16.F32.PACK_AB R8, RZ, R8 ;  /* 0x00000008ff08723e */ /* 0x000fc800000010ff */
[----:B------:R-:W-:-:S07]  /*25c0*/  PRMT R9, R8, 0x7610, R9 ;  /* 0x0000761008097816 */ /* 0x000fce0000000009 */
.L_x_25744:
[----:B------:R-:W-:Y:S05]  /*25d0*/  BSYNC.RECONVERGENT B2 ;  /* 0x0000000000027941 */ /* 0x000fea0003800200 */
.L_x_25742:
        /* <DEDUP_REMOVED lines=306> */
.L_x_25746:
        /* <DEDUP_REMOVED lines=23> */
.L_x_25748:
[----:B------:R-:W-:-:S05]  /*3a70*/  FADD.FTZ R8, R9, R8 ;  /* 0x0000000809087221 */ /* 0x000fca0000010000 */
[----:B------:R-:W-:-:S04]  /*3a80*/  F2FP.BF16.F32.PACK_AB R8, RZ, R8 ;  /* 0x00000008ff08723e */ /* 0x000fc800000010ff */
[----:B------:R-:W-:-:S07]  /*3a90*/  PRMT R9, R8, 0x7610, R9 ;  /* 0x0000761008097816 */ /* 0x000fce0000000009 */
.L_x_25749:
[----:B------:R-:W-:Y:S05]  /*3aa0*/  BSYNC.RECONVERGENT B2 ;  /* 0x0000000000027941 */ /* 0x000fea0003800200 */
.L_x_25747:
[----:B------:R-:W0:Y:S01]  /*3ab0*/  LDCU.64 UR10, c[0x0][0x580] ;  /* 0x0000b000ff0a77ac */ /* 0x000e220008000a00 */
[----:B------:R-:W-:Y:S01]  /*3ac0*/  VIADD R3, R3, 0x80 ;  /* 0x0000008003037836 */ /* 0x000fe20000000000 */
[----:B0-----:R-:W-:-:S04]  /*3ad0*/  IADD3 R6, P0, PT, R5, UR10, RZ ;  /* 0x0000000a05067c10 */ /* 0x001fc8000ff1e0ff */
[----:B------:R-:W-:-:S05]  /*3ae0*/  IADD3.X R7, PT, PT, RZ, UR11, RZ, P0, !PT ;  /* 0x0000000bff077c10 */ /* 0x000fca00087fe4ff */
[----:B------:R0:W-:Y:S04]  /*3af0*/  STG.E.U16 desc[UR6][R6.64], R9 ;  /* 0x0000000906007986 */ /* 0x0001e8000c101506 */
.L_x_25740:
[----:B------:R-:W-:-:S13]  /*3b00*/  ISETP.GE.AND P0, PT, R3, UR8, PT ;  /* 0x0000000803007c0c */ /* 0x000fda000bf06270 */
[----:B------:R-:W-:Y:S05]  /*3b10*/  @P0 BREAK.RELIABLE B0 ;  /* 0x0000000000000942 */ /* 0x000fea0003800100 */
[----:B------:R-:W-:Y:S05]  /*3b20*/  @P0 BRA `(.L_x_25745) ;  /* 0x00000014002c0947 */ /* 0x000fea0003800000 */
[----:B------:R-:W-:Y:S05]  /*3b30*/  BSYNC.RELIABLE B0 ;  /* 0x0000000000007941 */ /* 0x000fea0003800100 */
.L_x_25739:
        /* <DEDUP_REMOVED lines=298> */
.L_x_25750:
        /* <DEDUP_REMOVED lines=23> */
.L_x_25752:
[----:B------:R-:W-:-:S05]  /*4f50*/  FADD.FTZ R8, R9, R8 ;  /* 0x0000000809087221 */ /* 0x000fca0000010000 */
[----:B------:R-:W-:-:S04]  /*4f60*/  F2FP.BF16.F32.PACK_AB R8, RZ, R8 ;  /* 0x00000008ff08723e */ /* 0x000fc800000010ff */
[----:B------:R-:W-:-:S07]  /*4f70*/  PRMT R9, R8, 0x7610, R9 ;  /* 0x0000761008097816 */ /* 0x000fce0000000009 */
.L_x_25753:
[----:B------:R-:W-:Y:S05]  /*4f80*/  BSYNC.RECONVERGENT B2 ;  /* 0x0000000000027941 */ /* 0x000fea0003800200 */
.L_x_25751:
[----:B------:R-:W0:Y:S01]  /*4f90*/  LDCU.64 UR10, c[0x0][0x580] ;  /* 0x0000b000ff0a77ac */ /* 0x000e220008000a00 */
[----:B------:R-:W-:Y:S01]  /*4fa0*/  VIADD R3, R3, 0x80 ;  /* 0x0000008003037836 */ /* 0x000fe20000000000 */
[----:B0-----:R-:W-:-:S04]  /*4fb0*/  IADD3 R6, P0, PT, R5, UR10, RZ ;  /* 0x0000000a05067c10 */ /* 0x001fc8000ff1e0ff */
[----:B------:R-:W-:-:S05]  /*4fc0*/  IADD3.X R7, PT, PT, RZ, UR11, RZ, P0, !PT ;  /* 0x0000000bff077c10 */ /* 0x000fca00087fe4ff */
[----:B------:R1:W-:Y:S04]  /*4fd0*/  STG.E.U16 desc[UR6][R6.64], R9 ;  /* 0x0000000906007986 */ /* 0x0003e8000c101506 */
.L_x_25745:
[----:B------:R-:W-:Y:S05]  /*4fe0*/  BSYNC.RECONVERGENT B1 ;  /* 0x0000000000017941 */ /* 0x000fea0003800200 */
.L_x_25738:
        /* <DEDUP_REMOVED lines=10> */
[----:B------:R-:W-:-:S05]  /*5090*/  SHF.R.U32.HI R7, RZ, UR9, R6 ;  /* 0x00000009ff077c19 */ /* 0x000fca0008011606 */
[----:B------:R-:W-:-:S04]  /*50a0*/  IMAD.MOV R8, RZ, RZ, -R7 ;  /* 0x000000ffff087224 */ /* 0x000fc800078e0a07 */
        /* <DEDUP_REMOVED lines=289> */
.L_x_25754:
[----:B------:R-:W0:Y:S02]  /*62c0*/  LDCU.128 UR8, c[0x0][0x580] ;  /* 0x0000b000ff0877ac */ /* 0x000e240008000c00 */
[----:B0-----:R-:W-:-:S04]  /*62d0*/  IADD3 R4, P0, PT, R2, UR10, RZ ;  /* 0x0000000a02047c10 */ /* 0x001fc8000ff1e0ff */
[----:B------:R-:W-:-:S06]  /*62e0*/  IADD3.X R5, PT, PT, RZ, UR11, RZ, P0, !PT ;  /* 0x0000000bff057c10 */ /* 0x000fcc00087fe4ff */
[----:B------:R-:W2:Y:S01]  /*62f0*/  LDG.E.U16 R5, desc[UR6][R4.64] ;  /* 0x0000000604057981 */ /* 0x000ea2000c1e1500 */
[----:B------:R-:W-:Y:S01]  /*6300*/  SHF.L.U32 R7, R0, 0x10, RZ ;  /* 0x0000001000077819 */ /* 0x000fe200000006ff */
[----:B------:R-:W-:Y:S01]  /*6310*/  BSSY.RECONVERGENT B1, `(.L_x_25755) ;  /* 0x0000015000017945 */ /* 0x000fe20003800200 */
[----:B------:R-:W-:Y:S02]  /*6320*/  IADD3 R2, P2, PT, R3, UR8, RZ ;  /* 0x0000000803027c10 */ /* 0x000fe4000ff5e0ff */
[----:B------:R-:W-:Y:S02]  /*6330*/  FSETP.NAN.FTZ.AND P0, PT, R7, R7, PT ;  /* 0x000000070700720b */ /* 0x000fe40003f18000 */
[----:B------:R-:W-:Y:S01]  /*6340*/  IADD3.X R3, PT, PT, RZ, UR9, RZ, P2, !PT ;  /* 0x00000009ff037c10 */ /* 0x000fe200097fe4ff */
        /* <DEDUP_REMOVED lines=12> */
[----:B------:R-:W-:Y:S01]  /*6410*/  LOP3.LUT R0, R0, 0x1, RZ, 0xfc, !PT ;  /* 0x0000000100007812 */ /* 0x000fe200078efcff */
[----:B------:R-:W-:Y:S06]  /*6420*/  BRA `(.L_x_25757) ;  /* 0x00000000000c7947 */ /* 0x000fec0003800000 */
.L_x_25756:
[----:B------:R-:W-:-:S05]  /*6430*/  FADD.FTZ R6, R7, R6 ;  /* 0x0000000607067221 */ /* 0x000fca0000010000 */
[----:B------:R-:W-:-:S04]  /*6440*/  F2FP.BF16.F32.PACK_AB R6, RZ, R6 ;  /* 0x00000006ff06723e */ /* 0x000fc800000010ff */
[----:B------:R-:W-:-:S07]  /*6450*/  PRMT R0, R6, 0x7610, R0 ;  /* 0x0000761006007816 */ /* 0x000fce0000000000 */
.L_x_25757:
[----:B------:R-:W-:Y:S05]  /*6460*/  BSYNC.RECONVERGENT B1 ;  /* 0x0000000000017941 */ /* 0x000fea0003800200 */
.L_x_25755:
[----:B------:R-:W-:Y:S01]  /*6470*/  STG.E.U16 desc[UR6][R2.64], R0 ;  /* 0x0000000002007986 */ /* 0x000fe2000c101506 */
[----:B------:R-:W-:Y:S05]  /*6480*/  EXIT ;  /* 0x000000000000794d */ /* 0x000fea0003800000 */
.L_x_25737:
        /* <DEDUP_REMOVED lines=305> */
.L_x_25761:
[----:B------:R-:W0:Y:S02]  /*77a0*/  LDCU.64 UR10, c[0x0][0x588] ;  /* 0x0000b100ff0a77ac */ /* 0x000e240008000a00 */
[----:B0-----:R-:W-:-:S05]  /*77b0*/  IADD3 R6, P0, PT, R6, UR10, RZ ;  /* 0x0000000a06067c10 */ /* 0x001fca000ff1e0ff */
[----:B------:R-:W-:-:S05]  /*77c0*/  IMAD.X R7, RZ, RZ, UR11, P0 ;  /* 0x0000000bff077e24 */ /* 0x000fca00080e06ff */
[----:B------:R-:W2:Y:S01]  /*77d0*/  LDG.E.U16 R11, desc[UR6][R6.64] ;  /* 0x00000006060b7981 */ /* 0x000ea2000c1e1500 */
[----:B------:R-:W-:Y:S01]  /*77e0*/  SHF.L.U32 R9, R0, 0x10, RZ ;  /* 0x0000001000097819 */ /* 0x000fe200000006ff */
[----:B------:R-:W-:Y:S03]  /*77f0*/  BSSY.RECONVERGENT B2, `(.L_x_25762) ;  /* 0x0000018000027945 */ /* 0x000fe60003800200 */
        /* <DEDUP_REMOVED lines=8> */
[----:B------:R-:W-:Y:S01]  /*7880*/  UPRMT UR5, UR4, 0x9910, URZ ;  /* 0x0000991004057896 */ /* 0x000fe200080000ff */
[----:B------:R-:W-:Y:S01]  /*7890*/  PRMT R6, R11, 0x9910, RZ ;  /* 0x000099100b067816 */ /* 0x000fe200000000ff */
[----:B------:R-:W-:-:S04]  /*78a0*/  IMAD.U32 R9, RZ, RZ, UR4 ;  /* 0x00000004ff097e24 */ /* 0x000fc8000f8e00ff */
[----:B------:R-:W-:-:S13]  /*78b0*/  ISETP.NE.AND P0, PT, R6, UR5, PT ;  /* 0x0000000506007c0c */ /* 0x000fda000bf05270 */
[----:B------:R-:W-:Y:S05]  /*78c0*/  @!P0 BRA `(.L_x_25763) ;  /* 0x0000000000288947 */ /* 0x000fea0003800000 */
[----:B------:R-:W-:Y:S02]  /*78d0*/  LOP3.LUT R6, R0, R11, RZ, 0x3c, !PT ;  /* 0x0000000b00067212 */ /* 0x000fe400078e3cff */
[----:B------:R-:W-:Y:S02]  /*78e0*/  MOV R8, 0xffff ;  /* 0x0000ffff00087802 */ /* 0x000fe40000000f00 */
[----:B------:R-:W-:Y:S02]  /*78f0*/  PRMT R7, R6, 0x9910, RZ ;  /* 0x0000991006077816 */ /* 0x000fe400000000ff */
[----:B------:R-:W-:Y:S02]  /*7900*/  LOP3.LUT R6, R11, 0x7fff, RZ, 0xc0, !PT ;  /* 0x00007fff0b067812 */ /* 0x000fe400078ec0ff */
[----:B------:R-:W-:Y:S02]  /*7910*/  ISETP.GT.AND P0, PT, R7, -0x1, PT ;  /* 0xffffffff0700780c */ /* 0x000fe40003f04270 */
[----:B------:R-:W-:-:S02]  /*7920*/  ISETP.LT.U32.AND P1, PT, R6, UR8, PT ;  /* 0x0000000806007c0c */ /* 0x000fc4000bf21070 */
[----:B------:R-:W-:-:S04]  /*7930*/  SEL R6, R8, 0x1, !P0 ;  /* 0x0000000108067807 */ /* 0x000fc80004000000 */
[----:B------:R-:W-:-:S04]  /*7940*/  SEL R7, R6, 0xffff, !P1 ;  /* 0x0000ffff06077807 */ /* 0x000fc80004800000 */
[----:B------:R-:W-:-:S04]  /*7950*/  IADD3 R7, PT, PT, R0, R7, RZ ;  /* 0x0000000700077210 */ /* 0x000fc80007ffe0ff */
[----:B------:R-:W-:-:S07]  /*7960*/  PRMT R9, R7, 0x7610, R9 ;  /* 0x0000761007097816 */ /* 0x000fce0000000009 */
.L_x_25763:
[----:B------:R-:W-:Y:S05]  /*7970*/  BSYNC.RECONVERGENT B2 ;  /* 0x0000000000027941 */ /* 0x000fea0003800200 */
.L_x_25762:
        /* <DEDUP_REMOVED lines=306> */
.L_x_25765:
[----:B------:R-:W0:Y:S02]  /*8ca0*/  LDCU.64 UR10, c[0x0][0x588] ;  /* 0x0000b100ff0a77ac */ /* 0x000e240008000a00 */
[----:B0-----:R-:W-:-:S04]  /*8cb0*/  IADD3 R6, P0, PT, R6, UR10, RZ ;  /* 0x0000000a06067c10 */ /* 0x001fc8000ff1e0ff */
[----:B------:R-:W-:-:S05]  /*8cc0*/  IADD3.X R7, PT, PT, RZ, UR11, RZ, P0, !PT ;  /* 0x0000000bff077c10 */ /* 0x000fca00087fe4ff */
[----:B------:R-:W2:Y:S01]  /*8cd0*/  LDG.E.U16 R11, desc[UR6][R6.64] ;  /* 0x00000006060b7981 */ /* 0x000ea2000c1e1500 */
[----:B------:R-:W-:Y:S01]  /*8ce0*/  IMAD.U32 R9, R0, 0x10000, RZ ;  /* 0x0001000000097824 */ /* 0x000fe200078e00ff */
[----:B------:R-:W-:Y:S04]  /*8cf0*/  BSSY.RECONVERGENT B2, `(.L_x_25766) ;  /* 0x0000019000027945 */ /* 0x000fe80003800200 */
        /* <DEDUP_REMOVED lines=10> */
[----:B------:R-:W-:Y:S01]  /*8da0*/  LOP3.LUT R6, R0, R11, RZ, 0x3c, !PT ;  /* 0x0000000b00067212 */ /* 0x000fe200078e3cff */
[----:B------:R-:W-:-:S03]  /*8db0*/  IMAD.MOV.U32 R8, RZ, RZ, 0xffff ;  /* 0x0000ffffff087424 */ /* 0x000fc600078e00ff */
[----:B------:R-:W-:Y:S02]  /*8dc0*/  PRMT R7, R6, 0x9910, RZ ;  /* 0x0000991006077816 */ /* 0x000fe400000000ff */
[----:B------:R-:W-:Y:S02]  /*8dd0*/  LOP3.LUT R6, R11, 0x7fff, RZ, 0xc0, !PT ;  /* 0x00007fff0b067812 */ /* 0x000fe400078ec0ff */
[----:B------:R-:W-:Y:S02]  /*8de0*/  ISETP.GT.AND P0, PT, R7, -0x1, PT ;  /* 0xffffffff0700780c */ /* 0x000fe40003f04270 */
[----:B------:R-:W-:Y:S02]  /*8df0*/  ISETP.LT.U32.AND P1, PT, R6, UR8, PT ;  /* 0x0000000806007c0c */ /* 0x000fe4000bf21070 */
[----:B------:R-:W-:-:S04]  /*8e00*/  SEL R6, R8, 0x1, !P0 ;  /* 0x0000000108067807 */ /* 0x000fc80004000000 */
[----:B------:R-:W-:-:S04]  /*8e10*/  SEL R7, R6, 0xffff, !P1 ;  /* 0x0000ffff06077807 */ /* 0x000fc80004800000 */
[----:B------:R-:W-:-:S04]  /*8e20*/  IADD3 R7, PT, PT, R0, R7, RZ ;  /* 0x0000000700077210 */ /* 0x000fc80007ffe0ff */
[----:B------:R-:W-:Y:S01]  /*8e30*/  PRMT R9, R7, 0x7610, R9 ;  /* 0x0000761007097816 */ /* 0x000fe20000000009 */
[----:B------:R-:W-:Y:S06]  /*8e40*/  BRA `(.L_x_25768) ;  /* 0x00000000000c7947 */ /* 0x000fec0003800000 */
.L_x_25767:
[----:B------:R-:W-:-:S05]  /*8e50*/  FADD.FTZ R8, R9, R8 ;  /* 0x0000000809087221 */ /* 0x000fca0000010000 */
[----:B------:R-:W-:-:S04]  /*8e60*/  F2FP.BF16.F32.PACK_AB R8, RZ, R8 ;  /* 0x00000008ff08723e */ /* 0x000fc800000010ff */
[----:B------:R-:W-:-:S07]  /*8e70*/  PRMT R9, R8, 0x7610, R9 ;  /* 0x0000761008097816 */ /* 0x000fce0000000009 */
.L_x_25768:
[----:B------:R-:W-:Y:S05]  /*8e80*/  BSYNC.RECONVERGENT B2 ;  /* 0x0000000000027941 */ /* 0x000fea0003800200 */
.L_x_25766:
[----:B------:R-:W0:Y:S01]  /*8e90*/  LDCU.64 UR10, c[0x0][0x580] ;  /* 0x0000b000ff0a77ac */ /* 0x000e220008000a00 */
[----:B------:R-:W-:Y:S01]  /*8ea0*/  VIADD R3, R3, 0x80 ;  /* 0x0000008003037836 */ /* 0x000fe20000000000 */
[----:B0-----:R-:W-:-:S04]  /*8eb0*/  IADD3 R6, P0, PT, R5, UR10, RZ ;  /* 0x0000000a05067c10 */ /* 0x001fc8000ff1e0ff */
[----:B------:R-:W-:-:S05]  /*8ec0*/  IADD3.X R7, PT, PT, RZ, UR11, RZ, P0, !PT ;  /* 0x0000000bff077c10 */ /* 0x000fca00087fe4ff */
[----:B------:R0:W-:Y:S04]  /*8ed0*/  STG.E.U16 desc[UR6][R6.64], R9 ;  /* 0x0000000906007986 */ /* 0x0001e8000c101506 */
.L_x_25760:
[----:B------:R-:W-:-:S13]  /*8ee0*/  ISETP.GE.AND P0, PT, R3, UR9, PT ;  /* 0x0000000903007c0c */ /* 0x000fda000bf06270 */
[----:B------:R-:W-:Y:S05]  /*8ef0*/  @P0 BREAK.RELIABLE B0 ;  /* 0x0000000000000942 */ /* 0x000fea0003800100 */
[----:B------:R-:W-:Y:S05]  /*8f00*/  @P0 BRA `(.L_x_25764) ;  /* 0x00000014003c0947 */ /* 0x000fea0003800000 */
[----:B------:R-:W-:Y:S05]  /*8f10*/  BSYNC.RELIABLE B0 ;  /* 0x0000000000007941 */ /* 0x000fea0003800100 */
.L_x_25759:
        /* <DEDUP_REMOVED lines=298> */
.L_x_25769:
[----:B------:R-:W0:Y:S02]  /*a1c0*/  LDCU.64 UR10, c[0x0][0x588] ;  /* 0x0000b100ff0a77ac */ /* 0x000e240008000a00 */
[----:B0-----:R-:W-:-:S04]  /*a1d0*/  IADD3 R6, P0, PT, R6, UR10, RZ ;  /* 0x0000000a06067c10 */ /* 0x001fc8000ff1e0ff */
[----:B------:R-:W-:-:S05]  /*a1e0*/  IADD3.X R7, PT, PT, RZ, UR11, RZ, P0, !PT ;  /* 0x0000000bff077c10 */ /* 0x000fca00087fe4ff */
        /* <DEDUP_REMOVED lines=20> */
[----:B------:R-:W-:-:S05]  /*a330*/  SEL R7, R6, 0xffff, !P1 ;  /* 0x0000ffff06077807 */ /* 0x000fca0004800000 */
[----:B------:R-:W-:-:S05]  /*a340*/  IMAD.IADD R7, R0, 0x1, R7 ;  /* 0x0000000100077824 */ /* 0x000fca00078e0207 */
[----:B------:R-:W-:Y:S01]  /*a350*/  PRMT R9, R7, 0x7610, R9 ;  /* 0x0000761007097816 */ /* 0x000fe20000000009 */
[----:B------:R-:W-:Y:S06]  /*a360*/  BRA `(.L_x_25772) ;  /* 0x00000000000c7947 */ /* 0x000fec0003800000 */
.L_x_25771:
[----:B------:R-:W-:-:S05]  /*a370*/  FADD.FTZ R8, R9, R8 ;  /* 0x0000000809087221 */ /* 0x000fca0000010000 */
[----:B------:R-:W-:-:S04]  /*a380*/  F2FP.BF16.F32.PACK_AB R8, RZ, R8 ;  /* 0x00000008ff08723e */ /* 0x000fc800000010ff */
[----:B------:R-:W-:-:S07]  /*a390*/  PRMT R9, R8, 0x7610, R9 ;  /* 0x0000761008097816 */ /* 0x000fce0000000009 */
.L_x_25772:
[----:B------:R-:W-:Y:S05]  /*a3a0*/  BSYNC.RECONVERGENT B2 ;  /* 0x0000000000027941 */ /* 0x000fea0003800200 */
.L_x_25770:
[----:B------:R-:W0:Y:S01]  /*a3b0*/  LDCU.64 UR10, c[0x0][0x580] ;  /* 0x0000b000ff0a77ac */ /* 0x000e220008000a00 */
[----:B------:R-:W-:Y:S02]  /*a3c0*/  IADD3 R3, PT, PT, R3, 0x80, RZ ;  /* 0x0000008003037810 */ /* 0x000fe40007ffe0ff */
[----:B0-----:R-:W-:-:S04]  /*a3d0*/  IADD3 R6, P0, PT, R5, UR10, RZ ;  /* 0x0000000a05067c10 */ /* 0x001fc8000ff1e0ff */
[----:B------:R-:W-:-:S05]  /*a3e0*/  IADD3.X R7, PT, PT, RZ, UR11, RZ, P0, !PT ;  /* 0x0000000bff077c10 */ /* 0x000fca00087fe4ff */
[----:B------:R1:W-:Y:S04]  /*a3f0*/  STG.E.U16 desc[UR6][R6.64], R9 ;  /* 0x0000000906007986 */ /* 0x0003e8000c101506 */
.L_x_25764:
[----:B------:R-:W-:Y:S05]  /*a400*/  BSYNC.RECONVERGENT B1 ;  /* 0x0000000000017941 */ /* 0x000fea0003800200 */
.L_x_25758:
        /* <DEDUP_REMOVED lines=301> */
.L_x_25773:
[----:B------:R-:W0:Y:S02]  /*b6e0*/  LDCU.128 UR12, c[0x0][0x580] ;  /* 0x0000b000ff0c77ac */ /* 0x000e240008000c00 */
[----:B0-----:R-:W-:-:S04]  /*b6f0*/  IADD3 R4, P0, PT, R2, UR14, RZ ;  /* 0x0000000e02047c10 */ /* 0x001fc8000ff1e0ff */
[----:B------:R-:W-:-:S05]  /*b700*/  IADD3.X R5, PT, PT, RZ, UR15, RZ, P0, !PT ;  /* 0x0000000fff057c10 */ /* 0x000fca00087fe4ff */
        /* <DEDUP_REMOVED lines=22> */
[----:B------:R-:W-:Y:S01]  /*b870*/  IADD3 R0, PT, PT, R0, R5, RZ ;  /* 0x0000000500007210 */ /* 0x000fe20007ffe0ff */
[----:B------:R-:W-:Y:S06]  /*b880*/  BRA `(.L_x_25776) ;  /* 0x00000000000c7947 */ /* 0x000fec0003800000 */
.L_x_25775:
[----:B------:R-:W-:-:S05]  /*b890*/  FADD.FTZ R6, R9, R6 ;  /* 0x0000000609067221 */ /* 0x000fca0000010000 */
[----:B------:R-:W-:-:S04]  /*b8a0*/  F2FP.BF16.F32.PACK_AB R6, RZ, R6 ;  /* 0x00000006ff06723e */ /* 0x000fc800000010ff */
[----:B------:R-:W-:-:S07]  /*b8b0*/  PRMT R0, R6, 0x7610, R0 ;  /* 0x0000761006007816 */ /* 0x000fce0000000000 */
.L_x_25776:
[----:B------:R-:W-:Y:S05]  /*b8c0*/  BSYNC.RECONVERGENT B1 ;  /* 0x0000000000017941 */ /* 0x000fea0003800200 */
.L_x_25774:
[----:B------:R-:W-:Y:S01]  /*b8d0*/  STG.E.U16 desc[UR6][R2.64], R0 ;  /* 0x0000000002007986 */ /* 0x000fe2000c101506 */
[----:B------:R-:W-:Y:S05]  /*b8e0*/  EXIT ;  /* 0x000000000000794d */ /* 0x000fea0003800000 */
.L_x_25777:
        /* <DEDUP_REMOVED lines=9> */
.L_x_31257:


//--------------------- .text._ZN2at6native27unrolled_elementwise_kernelINS0_13AUnaryFunctorIN3c108BFloat16ES4_S4_ZZZNS0_21nextafter_kernel_cudaERNS_18TensorIteratorBaseEENKUlvE_clEvENKUlvE1_clEvEUlS4_S4_E_EESt5arrayIPcLm2EELi4E23TrivialOffsetCalculatorILi1EjESF_NS0_6memory15LoadWithoutCastENSG_16StoreWithoutCastEEEviT_T0_T2_T3_T4_T5_ --------------------------
	.section	.text._ZN2at6native27unrolled_elementwise_kernelINS0_13AUnaryFunctorIN3c108BFloat16ES4_S4_ZZZNS0_21nextafter_kernel_cudaERNS_18TensorIteratorBaseEENKUlvE_clEvENKUlvE1_clEvEUlS4_S4_E_EESt5arrayIPcLm2EELi4E23TrivialOffsetCalculatorILi1EjESF_NS0_6memory15LoadWithoutCastENSG_16StoreWithoutCastEEEviT_T0_T2_T3_T4_T5_,"ax",@progbits
	.align	128
        .global         _ZN2at6native27unrolled_elementwise_kernelINS0_13AUnaryFunctorIN3c108BFloat16ES4_S4_ZZZNS0_21nextafter_kernel_cudaERNS_18TensorIteratorBaseEENKUlvE_clEvENKUlvE1_clEvEUlS4_S4_E_EESt5arrayIPcLm2EELi4E23TrivialOffsetCalculatorILi1EjESF_NS0_6memory15LoadWithoutCastENSG_16StoreWithoutCastEEEviT_T0_T2_T3_T4_T5_
        .type           _ZN2at6native27unrolled_elementwise_kernelINS0_13AUnaryFunctorIN3c108BFloat16ES4_S4_ZZZNS0_21nextafter_kernel_cudaERNS_18TensorIteratorBaseEENKUlvE_clEvENKUlvE1_clEvEUlS4_S4_E_EESt5arrayIPcLm2EELi4E23TrivialOffsetCalculatorILi1EjESF_NS0_6memory15LoadWithoutCastENSG_16StoreWithoutCastEEEviT_T0_T2_T3_T4_T5_,@function
        .size           _ZN2at6native27unrolled_elementwise_kernelINS0_13AUnaryFunctorIN3c108BFloat16ES4_S4_ZZZNS0_21nextafter_kernel_cudaERNS_18TensorIteratorBaseEENKUlvE_clEvENKUlvE1_clEvEUlS4_S4_E_EESt5arrayIPcLm2EELi4E23TrivialOffsetCalculatorILi1EjESF_NS0_6memory15LoadWithoutCastENSG_16StoreWithoutCastEEEviT_T0_T2_T3_T4_T5_,(.L_x_31258 - _ZN2at6native27unrolled_elementwise_kernelINS0_13AUnaryFunctorIN3c108BFloat16ES4_S4_ZZZNS0_21nextafter_kernel_cudaERNS_18TensorIteratorBaseEENKUlvE_clEvENKUlvE1_clEvEUlS4_S4_E_EESt5arrayIPcLm2EELi4E23TrivialOffsetCalculatorILi1EjESF_NS0_6memory15LoadWithoutCastENSG_16StoreWithoutCastEEEviT_T0_T2_T3_T4_T5_)
        .other          _ZN2at6native27unrolled_elementwise_kernelINS0_13AUnaryFunctorIN3c108BFloat16ES4_S4_ZZZNS0_21nextafter_kernel_cudaERNS_18TensorIteratorBaseEENKUlvE_clEvENKUlvE1_clEvEUlS4_S4_E_EESt5arrayIPcLm2EELi4E23TrivialOffsetCalculatorILi1EjESF_NS0_6memory15LoadWithoutCastENSG_16StoreWithoutCastEEEviT_T0_T2_T3_T4_T5_,@"STO_CUDA_ENTRY STV_DEFAULT"
_ZN2at6native27unrolled_elementwise_kernelINS0_13AUnaryFunctorIN3c108BFloat16ES4_S4_ZZZNS0_21nextafter_kernel_cudaERNS_18TensorIteratorBaseEENKUlvE_clEvENKUlvE1_clEvEUlS4_S4_E_EESt5arrayIPcLm2EELi4E23TrivialOffsetCalculatorILi1EjESF_NS0_6memory15LoadWithoutCastENSG_16StoreWithoutCastEEEviT_T0_T2_T3_T4_T5_:
.text._ZN2at6native27unrolled_elementwise_kernelINS0_13AUnaryFunctorIN3c108BFloat16ES4_S4_ZZZNS0_21nextafter_kernel_cudaERNS_18TensorIteratorBaseEENKUlvE_clEvENKUlvE1_clEvEUlS4_S4_E_EESt5arrayIPcLm2EELi4E23TrivialOffsetCalculatorILi1EjESF_NS0_6memory15LoadWithoutCastENSG_16StoreWithoutCastEEEviT_T0_T2_T3_T4_T5_:
        /* <DEDUP_REMOVED lines=10> */
[----:B------:R-:W2:Y:S01]  /*00a0*/  LDCU.U16 UR5, c[0x0][0x386] ;  /* 0x000070c0ff0577ac */ /* 0x000ea20008000400 */
[----:B------:R-:W-:Y:S02]  /*00b0*/  @!P0 IMAD R15, R0, 0x200, R3 ;  /* 0x00000200000f8824 */ /* 0x000fe400078e0203 */
[----:B------:R-:W-:-:S13]  /*00c0*/  ISETP.GE.AND P1, PT, R11, R2, PT ;  /* 0x000000020b00720c */ /* 0x000fda0003f26270 */
[----:B------:R-:W-:Y:S01]  /*00d0*/  @!P1 IMAD R17, R0, 0x200, R11 ;  /* 0x0000020000119824 */ /* 0x000fe200078e020b */
[----:B------:R-:W3:Y:S01]  /*00e0*/  @!P1 LDC.64 R12, c[0x0][0x390] ;  /* 0x0000e400ff0c9b82 */ /* 0x000ee20000000a00 */
        /* <DEDUP_REMOVED lines=8> */
[----:B---3--:R-:W-:-:S03]  /*0170*/  @!P1 IMAD.WIDE.U32 R12, R17, 0x2, R12 ;  /* 0x00000002110c9825 */ /* 0x008fc600078e000c */
[----:B------:R-:W-:-:S13]  /*0180*/  ISETP.GE.AND P2, PT, R11, R2, PT ;  /* 0x000000020b00720c */ /* 0x000fda0003f46270 */
[----:B------:R-:W3:Y:S01]  /*0190*/  @!P2 LDC.64 R6, c[0x0][0x390] ;  /* 0x0000e400ff06ab82 */ /* 0x000ee20000000a00 */
[----:B------:R-:W-:Y:S02]  /*01a0*/  @!P2 IMAD R11, R0, 0x200, R11 ;  /* 0x00000200000ba824 */ /* 0x000fe400078e020b */
[----:B-1----:R-:W-:Y:S01]  /*01b0*/  @!P3 IMAD.WIDE.U32 R18, R19, 0x2, R8 ;  /* 0x000000021312b825 */ /* 0x002fe200078e0008 */
[----:B------:R-:W-:-:S03]  /*01c0*/  PRMT R9, RZ, 0x7610, R9 ;  /* 0x00007610ff097816 */ /* 0x000fc60000000009 */
[----:B---3--:R-:W-:Y:S01]  /*01d0*/  @!P2 IMAD.WIDE.U32 R16, R11, 0x2, R6 ;  /* 0x000000020b10a825 */ /* 0x008fe200078e0006 */
[----:B------:R-:W-:Y:S02]  /*01e0*/  PRMT R11, RZ, 0x7610, R11 ;  /* 0x00007610ff0b7816 */ /* 0x000fe4000000000b */
[----:B------:R-:W-:Y:S02]  /*01f0*/  PRMT R7, RZ, 0x7610, R7 ;  /* 0x00007610ff077816 */ /* 0x000fe40000000007 */
[----:B------:R0:W5:Y:S04]  /*0200*/  @!P2 LDG.E.U16 R9, desc[UR6][R16.64] ;  /* 0x000000061009a981 */ /* 0x000168000c1e1500 */
[----:B------:R0:W5:Y:S04]  /*0210*/  @!P1 LDG.E.U16 R11, desc[UR6][R12.64] ;  /* 0x000000060c0b9981 */ /* 0x000168000c1e1500 */
[----:B------:R0:W5:Y:S01]  /*0220*/  @!P3 LDG.E.U16 R7, desc[UR6][R18.64] ;  /* 0x000000061207b981 */ /* 0x000162000c1e1500 */
[----:B--2---:R-:W-:-:S05]  /*0230*/  IMAD.U32 R6, RZ, RZ, UR5 ;  /* 0x00000005ff067e24 */ /* 0x004fca000f8e00ff */
[----:B------:R-:W-:Y:S01]  /*0240*/  LOP3.LUT P0, R8, R6, 0x7fff, RZ, 0xc0, !PT ;  /* 0x00007fff06087812 */ /* 0x000fe2000780c0ff */
[----:B------:R-:W-:-:S12]  /*0250*/  BSSY.RECONVERGENT B0, `(.L_x_25778) ;  /* 0x00000d5000007945 */ /* 0x000fd80003800200 */
[----:B0-----:R-:W-:Y:S05]  /*0260*/  @P0 BRA `(.L_x_25779) ;  /* 0x0000000400900947 */ /* 0x001fea0003800000 */
[----:B------:R-:W-:Y:S01]  /*0270*/  ISETP.GE.AND P2, PT, R3, R2, PT ;  /* 0x000000020300720c */ /* 0x000fe20003f46270 */
[----:B------:R-:W-:-:S12]  /*0280*/  BSSY.RECONVERGENT B1, `(.L_x_25780) ;  /* 0x0000017000017945 */ /* 0x000fd80003800200 */
[----:B------:R-:W-:Y:S05]  /*0290*/  @P2 BRA `(.L_x_25781) ;  /* 0x0000000000542947 */ /* 0x000fea0003800000 */
[----:B------:R-:W-:Y:S02]  /*02a0*/  IMAD.U32 R5, R6, 0x10000, RZ ;  /* 0x0001000006057824 */ /* 0x000fe400078e00ff */
[----:B-----5:R-:W-:-:S03]  /*02b0*/  IMAD.U32 R4, R15, 0x10000, RZ ;  /* 0x000100000f047824 */ /* 0x020fc600078e00ff */
[----:B------:R-:W-:Y:S02]  /*02c0*/  FSETP.NAN.FTZ.AND P0, PT, R5, R5, PT ;  /* 0x000000050500720b */ /* 0x000fe40003f18000 */
        /* <DEDUP_REMOVED lines=15> */
.L_x_25782:
[----:B------:R-:W-:-:S05]  /*03c0*/  FADD.FTZ R4, R5, R4 ;  /* 0x0000000405047221 */ /* 0x000fca0000010000 */
[----:B------:R-:W-:-:S04]  /*03d0*/  F2FP.BF16.F32.PACK_AB R4, RZ, R4 ;  /* 0x00000004ff04723e */ /* 0x000fc800000010ff */
[----:B------:R-:W-:-:S07]  /*03e0*/  PRMT R5, R4, 0x7610, R5 ;  /* 0x0000761004057816 */ /* 0x000fce0000000005 */
.L_x_25781:
[----:B------:R-:W-:Y:S05]  /*03f0*/  BSYNC.RECONVERGENT B1 ;  /* 0x0000000000017941 */ /* 0x000fea0003800200 */
.L_x_25780:
        /* <DEDUP_REMOVED lines=10> */
[----:B------:R-:W-:Y:S01]  /*04a0*/  UPRMT UR4, UR5, 0x9910, URZ ;  /* 0x0000991005047896 */ /* 0x000fe200080000ff */
[----:B------:R-:W-:-:S05]  /*04b0*/  PRMT R4, R11, 0x9910, RZ ;  /* 0x000099100b047816 */ /* 0x000fca00000000ff */
[----:B------:R-:W-:Y:S01]  /*04c0*/  ISETP.NE.AND P0, PT, R4, UR4, PT ;  /* 0x0000000404007c0c */ /* 0x000fe2000bf05270 */
[----:B------:R-:W-:-:S12]  /*04d0*/  IMAD.U32 R4, RZ, RZ, UR5 ;  /* 0x00000005ff047e24 */ /* 0x000fd8000f8e00ff */
        /* <DEDUP_REMOVED lines=8> */
.L_x_25785:
[----:B------:R-:W-:-:S05]  /*0560*/  FADD.FTZ R4, R15, R4 ;  /* 0x000000040f047221 */ /* 0x000fca0000010000 */
[----:B------:R-:W-:-:S07]  /*0570*/  F2FP.BF16.F32.PACK_AB R4, RZ, R4 ;  /* 0x00000004ff04723e */ /* 0x000fce00000010ff */
.L_x_25784:
[----:B------:R-:W-:Y:S05]  /*0580*/  BSYNC.RECONVERGENT B1 ;  /* 0x0000000000017941 */ /* 0x000fea0003800200 */
.L_x_25783:
        /* <DEDUP_REMOVED lines=22> */
.L_x_25788:
[----:B------:R-:W-:-:S05]  /*06f0*/  FADD.FTZ R8, R11, R8 ;  /* 0x000000080b087221 */ /* 0x000fca0000010000 */
[----:B------:R-:W-:-:S04]  /*0700*/  F2FP.BF16.F32.PACK_AB R8, RZ, R8 ;  /* 0x00000008ff08723e */ /* 0x000fc800000010ff */
[----:B------:R-:W-:-:S07]  /*0710*/  PRMT R10, R8, 0x7610, R10 ;  /* 0x00007610080a7816 */ /* 0x000fce000000000a */
.L_x_25787:
[----:B------:R-:W-:Y:S05]  /*0720*/  BSYNC.RECONVERGENT B1 ;  /* 0x0000000000017941 */ /* 0x000fea0003800200 */
.L_x_25786:
        /* <DEDUP_REMOVED lines=20> */
.L_x_25790:
[----:B------:R-:W-:-:S05]  /*0870*/  FADD.FTZ R7, R8, R7 ;  /* 0x0000000708077221 */ /* 0x000fca0000010000 */
[----:B------:R-:W-:-:S04]  /*0880*/  F2FP.BF16.F32.PACK_AB R7, RZ, R7 ;  /* 0x00000007ff07723e */ /* 0x000fc800000010ff */
[----:B------:R-:W-:Y:S01]  /*0890*/  PRMT R6, R7, 0x7610, R6 ;  /* 0x0000761007067816 */ /* 0x000fe20000000006 */
[----:B------:R-:W-:Y:S06]  /*08a0*/  BRA `(.L_x_25789) ;  /* 0x0000000400bc7947 */ /* 0x000fec0003800000 */
.L_x_25779:
        /* <DEDUP_REMOVED lines=26> */
.L_x_25792:
[----:B------:R-:W-:Y:S05]  /*0a50*/  BSYNC.RECONVERGENT B1 ;  /* 0x0000000000017941 */ /* 0x000fea0003800200 */
.L_x_25791:
        /* <DEDUP_REMOVED lines=26> */
.L_x_25795:
[----:B------:R-:W-:-:S05]  /*0c00*/  FADD.FTZ R4, R15, R4 ;  /* 0x000000040f047221 */ /* 0x000fca0000010000 */
[----:B------:R-:W-:-:S07]  /*0c10*/  F2FP.BF16.F32.PACK_AB R4, RZ, R4 ;  /* 0x00000004ff04723e */ /* 0x000fce00000010ff */
.L_x_25794:
[----:B------:R-:W-:Y:S05]  /*0c20*/  BSYNC.RECONVERGENT B1 ;  /* 0x0000000000017941 */ /* 0x000fea0003800200 */
.L_x_25793:
        /* <DEDUP_REMOVED lines=26> */
.L_x_25798:
[----:B------:R-:W-:-:S05]  /*0dd0*/  FADD.FTZ R7, R11, R10 ;  /* 0x0000000a0b077221 */ /* 0x000fca0000010000 */
[----:B------:R-:W-:-:S04]  /*0de0*/  F2FP.BF16.F32.PACK_AB R7, RZ, R7 ;  /* 0x00000007ff07723e */ /* 0x000fc800000010ff */
[----:B------:R-:W-:-:S07]  /*0df0*/  PRMT R10, R7, 0x7610, R10 ;  /* 0x00007610070a7816 */ /* 0x000fce000000000a */
.L_x_25797:
[----:B------:R-:W-:Y:S05]  /*0e00*/  BSYNC.RECONVERGENT B1 ;  /* 0x0000000000017941 */ /* 0x000fea0003800200 */
.L_x_25796:
        /* <DEDUP_REMOVED lines=23> */
.L_x_25799:
[----:B------:R-:W-:-:S05]  /*0f80*/  FADD.FTZ R6, R12, R7 ;  /* 0x000000070c067221 */ /* 0x000fca0000010000 */
[----:B------:R-:W-:-:S07]  /*0f90*/  F2FP.BF16.F32.PACK_AB R6, RZ, R6 ;  /* 0x00000006ff06723e */ /* 0x000fce00000010ff */
.L_x_25789:
[----:B------:R-:W-:Y:S05]  /*0fa0*/  BSYNC.RECONVERGENT B0 ;  /* 0x0000000000007941 */ /* 0x000fea0003800200 */
.L_x_25778:
        /* <DEDUP_REMOVED lines=18> */
.L_x_25801:
[----:B------:R-:W-:Y:S05]  /*10d0*/  BSYNC.RECONVERGENT B0 ;  /* 0x0000000000007941 */ /* 0x000fea0003800200 */
.L_x_25800:
[----:B------:R-:W-:-:S13]  /*10e0*/  ISETP.GE.AND P0, PT, R3, R2, PT ;  /* 0x000000020300720c */ /* 0x000fda0003f06270 */
[----:B------:R-:W-:Y:S05]  /*10f0*/  @P0 EXIT ;  /* 0x000000000000094d */ /* 0x000fea0003800000 */
[----:B01----:R-:W0:Y:S01]  /*1100*/  LDC.64 R4, c[0x0][0x388] ;  /* 0x0000e200ff047b82 */ /* 0x003e220000000a00 */
[----:B------:R-:W-:-:S04]  /*1110*/  IMAD R3, R0, 0x200, R3 ;  /* 0x0000020000037824 */ /* 0x000fc800078e0203 */
[----:B0-----:R-:W-:-:S05]  /*1120*/  IMAD.WIDE.U32 R2, R3, 0x2, R4 ;  /* 0x0000000203027825 */ /* 0x001fca00078e0004 */
[----:B------:R-:W-:Y:S01]  /*1130*/  STG.E.U16 desc[UR6][R2.64], R6 ;  /* 0x0000000602007986 */ /* 0x000fe2000c101506 */
[----:B------:R-:W-:Y:S05]  /*1140*/  EXIT ;  /* 0x000000000000794d */ /* 0x000fea0003800000 */
.L_x_25802:
        /* <DEDUP_REMOVED lines=11> */
.L_x_31258:


//--------------------- .text._ZN2at6native29vectorized_elementwise_kernelILi2ENS0_13AUnaryFunctorIN3c108BFloat16ES4_S4_ZZZNS0_21nextafter_kernel_cudaERNS_18TensorIteratorBaseEENKUlvE_clEvENKUlvE1_clEvEUlS4_S4_E_EESt5arrayIPcLm2EEEEviT0_T1_ --------------------------
	.section	.text._ZN2at6native29vectorized_elementwise_kernelILi2ENS0_13AUnaryFunctorIN3c108BFloat16ES4_S4_ZZZNS0_21nextafter_kernel_cudaERNS_18TensorIteratorBaseEENKUlvE_clEvENKUlvE1_clEvEUlS4_S4_E_EESt5arrayIPcLm2EEEEviT0_T1_,"ax",@progbits
	.align	128
        .global         _ZN2at6native29vectorized_elementwise_kernelILi2ENS0_13AUnaryFunctorIN3c108BFloat16ES4_S4_ZZZNS0_21nextafter_kernel_cudaERNS_18TensorIteratorBaseEENKUlvE_clEvENKUlvE1_clEvEUlS4_S4_E_EESt5arrayIPcLm2EEEEviT0_T1_
        .type           _ZN2at6native29vectorized_elementwise_kernelILi2ENS0_13AUnaryFunctorIN3c108BFloat16ES4_S4_ZZZNS0_21nextafter_kernel_cudaERNS_18TensorIteratorBaseEENKUlvE_clEvENKUlvE1_clEvEUlS4_S4_E_EESt5arrayIPcLm2EEEEviT0_T1_,@function
        .size           _ZN2at6native29vectorized_elementwise_kernelILi2ENS0_13AUnaryFunctorIN3c108BFloat16ES4_S4_ZZZNS0_21nextafter_kernel_cudaERNS_18TensorIteratorBaseEENKUlvE_clEvENKUlvE1_clEvEUlS4_S4_E_EESt5arrayIPcLm2EEEEviT0_T1_,(.L_x_31259 - _ZN2at6native29vectorized_elementwise_kernelILi2ENS0_13AUnaryFunctorIN3c108BFloat16ES4_S4_ZZZNS0_21nextafter_kernel_cudaERNS_18TensorIteratorBaseEENKUlvE_clEvENKUlvE1_clEvEUlS4_S4_E_EESt5arrayIPcLm2EEEEviT0_T1_)
        .other          _ZN2at6native29vectorized_elementwise_kernelILi2ENS0_13AUnaryFunctorIN3c108BFloat16ES4_S4_ZZZNS0_21nextafter_kernel_cudaERNS_18TensorIteratorBaseEENKUlvE_clEvENKUlvE1_clEvEUlS4_S4_E_EESt5arrayIPcLm2EEEEviT0_T1_,@"STO_CUDA_ENTRY STV_DEFAULT"
_ZN2at6native29vectorized_elementwise_kernelILi2ENS0_13AUnaryFunctorIN3c108BFloat16ES4_S4_ZZZNS0_21nextafter_kernel_cudaERNS_18TensorIteratorBaseEENKUlvE_clEvENKUlvE1_clEvEUlS4_S4_E_EESt5arrayIPcLm2EEEEviT0_T1_:
.text._ZN2at6native29vectorized_elementwise_kernelILi2ENS0_13AUnaryFunctorIN3c108BFloat16ES4_S4_ZZZNS0_21nextafter_kernel_cudaERNS_18TensorIteratorBaseEENKUlvE_clEvENKUlvE1_clEvEUlS4_S4_E_EESt5arrayIPcLm2EEEEviT0_T1_:
        /* <DEDUP_REMOVED lines=29> */
[----:B0-----:R-:W0:Y:S01]  /*01d0*/  @!P3 LDC.64 R2, c[0x0][0x390] ;  /* 0x0000e400ff02bb82 */ /* 0x001e220000000a00 */
        /* <DEDUP_REMOVED lines=11> */
[----:B------:R-:W-:Y:S01]  /*0290*/  PRMT R28, RZ, 0x7610, R28 ;  /* 0x00007610ff1c7816 */ /* 0x000fe2000000001c */
[----:B------:R-:W-:Y:S01]  /*02a0*/  @!P0 VIADD R27, R27, 0x80 ;  /* 0x000000801b1b8836 */ /* 0x000fe20000000000 */
[----:B------:R-:W-:Y:S01]  /*02b0*/  PRMT R26, RZ, 0x7610, R26 ;  /* 0x00007610ff1a7816 */ /* 0x000fe2000000001a */
[----:B-1----:R-:W-:Y:S01]  /*02c0*/  @!P5 IMAD.WIDE.U32 R14, R22, 0x2, R14 ;  /* 0x00000002160ed825 */ /* 0x002fe200078e000e */
[----:B------:R-:W-:Y:S01]  /*02d0*/  PRMT R24, RZ, 0x7610, R24 ;  /* 0x00007610ff187816 */ /* 0x000fe20000000018 */
[----:B------:R-:W1:Y:S01]  /*02e0*/  @!P0 LDC.64 R8, c[0x0][0x390] ;  /* 0x0000e400ff088b82 */ /* 0x000e620000000a00 */
[----:B------:R-:W-:-:S13]  /*02f0*/  ISETP.GE.U32.AND P6, PT, R27, R16, PT ;  /* 0x000000101b00720c */ /* 0x000fda0003fc6070 */
[----:B------:R-:W1:Y:S01]  /*0300*/  @!P6 LDC.64 R10, c[0x0][0x390] ;  /* 0x0000e400ff0aeb82 */ /* 0x000e620000000a00 */
[----:B------:R-:W-:Y:S01]  /*0310*/  PRMT R22, RZ, 0x7610, R22 ;  /* 0x00007610ff167816 */ /* 0x000fe20000000016 */
[----:B--2---:R-:W-:-:S04]  /*0320*/  @!P4 IMAD.WIDE.U32 R12, R20, 0x2, R12 ;  /* 0x00000002140cc825 */ /* 0x004fc800078e000c */
[----:B------:R-:W-:Y:S01]  /*0330*/  @!P6 IMAD.IADD R27, R0, 0x1, R27 ;  /* 0x00000001001be824 */ /* 0x000fe200078e021b */
[----:B------:R2:W5:Y:S01]  /*0340*/  @!P4 LDG.E.U16 R22, desc[UR6][R12.64] ;  /* 0x000000060c16c981 */ /* 0x000562000c1e1500 */
[----:B0-----:R-:W-:-:S04]  /*0350*/  @!P3 IMAD.WIDE.U32 R2, R29, 0x2, R2 ;  /* 0x000000021d02b825 */ /* 0x001fc800078e0002 */
[----:B---3--:R-:W-:Y:S01]  /*0360*/  @!P2 IMAD.WIDE.U32 R4, R25, 0x2, R4 ;  /* 0x000000021904a825 */ /* 0x008fe200078e0004 */
[----:B------:R-:W5:Y:S03]  /*0370*/  @!P3 LDG.E.U16 R28, desc[UR6][R2.64] ;  /* 0x00000006021cb981 */ /* 0x000f66000c1e1500 */
[----:B----4-:R-:W-:Y:S01]  /*0380*/  @!P1 IMAD.WIDE.U32 R6, R23, 0x2, R6 ;  /* 0x0000000217069825 */ /* 0x010fe200078e0006 */
[----:B--2---:R-:W-:Y:S01]  /*0390*/  PRMT R12, RZ, 0x7610, R12 ;  /* 0x00007610ff0c7816 */ /* 0x004fe2000000000c */
[----:B------:R-:W5:Y:S04]  /*03a0*/  @!P2 LDG.E.U16 R26, desc[UR6][R4.64] ;  /* 0x00000006041aa981 */ /* 0x000f68000c1e1500 */
[----:B------:R-:W5:Y:S01]  /*03b0*/  @!P1 LDG.E.U16 R24, desc[UR6][R6.64] ;  /* 0x0000000606189981 */ /* 0x000f62000c1e1500 */
[----:B-1----:R-:W-:-:S05]  /*03c0*/  @!P6 IMAD.WIDE.U32 R10, R27, 0x2, R10 ;  /* 0x000000021b0ae825 */ /* 0x002fca00078e000a */
[----:B------:R-:W5:Y:S01]  /*03d0*/  @!P6 LDG.E.U16 R12, desc[UR6][R10.64] ;  /* 0x000000060a0ce981 */ /* 0x000f62000c1e1500 */
[----:B------:R-:W-:Y:S01]  /*03e0*/  PRMT R20, RZ, 0x7610, R20 ;  /* 0x00007610ff147816 */ /* 0x000fe20000000014 */
[----:B------:R-:W-:-:S05]  /*03f0*/  @!P0 IMAD.WIDE.U32 R8, R21, 0x2, R8 ;  /* 0x0000000215088825 */ /* 0x000fca00078e0008 */
[----:B------:R0:W5:Y:S02]  /*0400*/  @!P5 LDG.E.U16 R20, desc[UR6][R14.64] ;  /* 0x000000060e14d981 */ /* 0x000164000c1e1500 */
[----:B0-----:R-:W-:-:S06]  /*0410*/  PRMT R14, RZ, 0x7610, R14 ;  /* 0x00007610ff0e7816 */ /* 0x001fcc000000000e */
[----:B------:R0:W5:Y:S01]  /*0420*/  @!P0 LDG.E.U16 R14, desc[UR6][R8.64] ;  /* 0x00000006080e8981 */ /* 0x000162000c1e1500 */
[----:B------:R-:W-:Y:S01]  /*0430*/  LOP3.LUT P0, R13, R17, 0x7fff, RZ, 0xc0, !PT ;  /* 0x00007fff110d7812 */ /* 0x000fe2000780c0ff */
[----:B------:R-:W-:-:S12]  /*0440*/  BSSY.RECONVERGENT B0, `(.L_x_25804) ;  /* 0x00001af000007945 */ /* 0x000fd80003800200 */
[----:B0-----:R-:W-:Y:S05]  /*0450*/  @P0 BRA `(.L_x_25805) ;  /* 0x0000000c00240947 */ /* 0x001fea0003800000 */
[----:B------:R-:W-:Y:S01]  /*0460*/  ISETP.GE.U32.AND P2, PT, R19, R16, PT ;  /* 0x000000101300720c */ /* 0x000fe20003f46070 */
        /* <DEDUP_REMOVED lines=20> */
.L_x_25808:
[----:B------:R-:W-:-:S05]  /*05b0*/  FADD.FTZ R2, R3, R2 ;  /* 0x0000000203027221 */ /* 0x000fca0000010000 */
[----:B------:R-:W-:-:S04]  /*05c0*/  F2FP.BF16.F32.PACK_AB R2, RZ, R2 ;  /* 0x00000002ff02723e */ /* 0x000fc800000010ff */
[----:B------:R-:W-:-:S07]  /*05d0*/  PRMT R7, R2, 0x7610, R7 ;  /* 0x0000761002077816 */ /* 0x000fce0000000007 */
.L_x_25807:
[----:B------:R-:W-:Y:S05]  /*05e0*/  BSYNC.RECONVERGENT B1 ;  /* 0x0000000000017941 */ /* 0x000fea0003800200 */
.L_x_25806:
[----:B------:R-:W-:Y:S01]  /*05f0*/  VIADD R9, R19, 0x80 ;  /* 0x0000008013097836 */ /* 0x000fe20000000000 */
[----:B------:R-:W-:Y:S04]  /*0600*/  BSSY.RECONVERGENT B1, `(.L_x_25809) ;  /* 0x0000018000017945 */ /* 0x000fe80003800200 */
[----:B------:R-:W-:-:S13]  /*0610*/  ISETP.GE.U32.AND P0, PT, R9, R16, PT ;  /* 0x000000100900720c */ /* 0x000fda0003f06070 */
        /* <DEDUP_REMOVED lines=19> */
.L_x_25811:
[----:B------:R-:W-:-:S05]  /*0750*/  FADD.FTZ R2, R3, R2 ;  /* 0x0000000203027221 */ /* 0x000fca0000010000 */
[----:B------:R-:W-:-:S04]  /*0760*/  F2FP.BF16.F32.PACK_AB R2, RZ, R2 ;  /* 0x00000002ff02723e */ /* 0x000fc800000010ff */
[----:B------:R-:W-:-:S07]  /*0770*/  PRMT R8, R2, 0x7610, R8 ;  /* 0x0000761002087816 */ /* 0x000fce0000000008 */
.L_x_25810:
[----:B------:R-:W-:Y:S05]  /*0780*/  BSYNC.RECONVERGENT B1 ;  /* 0x0000000000017941 */ /* 0x000fea0003800200 */
.L_x_25809:
        /* <DEDUP_REMOVED lines=22> */
.L_x_25814:
[----:B------:R-:W-:-:S05]  /*08f0*/  FADD.FTZ R2, R3, R2 ;  /* 0x0000000203027221 */ /* 0x000fca0000010000 */
[----:B------:R-:W-:-:S04]  /*0900*/  F2FP.BF16.F32.PACK_AB R2, RZ, R2 ;  /* 0x00000002ff02723e */ /* 0x000fc800000010ff */
[----:B------:R-:W-:-:S07]  /*0910*/  PRMT R3, R2, 0x7610, R3 ;  /* 0x0000761002037816 */ /* 0x000fce0000000003 */
.L_x_25813:
[----:B------:R-:W-:Y:S05]  /*0920*/  BSYNC.RECONVERGENT B1 ;  /* 0x0000000000017941 */ /* 0x000fea0003800200 */
.L_x_25812:
        /* <DEDUP_REMOVED lines=22> */
.L_x_25817:
[----:B------:R-:W-:-:S05]  /*0a90*/  FADD.FTZ R2, R5, R2 ;  /* 0x0000000205027221 */ /* 0x000fca0000010000 */
[----:B------:R-:W-:-:S07]  /*0aa0*/  F2FP.BF16.F32.PACK_AB R2, RZ, R2 ;  /* 0x00000002ff02723e */ /* 0x000fce00000010ff */
.L_x_25816:
[----:B------:R-:W-:Y:S05]  /*0ab0*/  BSYNC.RECONVERGENT B1 ;  /* 0x0000000000017941 */ /* 0x000fea0003800200 */
.L_x_25815:
        /* <DEDUP_REMOVED lines=22> */
.L_x_25820:
[----:B------:R-:W-:-:S05]  /*0c20*/  FADD.FTZ R4, R5, R4 ;  /* 0x0000000405047221 */ /* 0x000fca0000010000 */
[----:B------:R-:W-:-:S07]  /*0c30*/  F2FP.BF16.F32.PACK_AB R4, RZ, R4 ;  /* 0x00000004ff04723e */ /* 0x000fce00000010ff */
.L_x_25819:
[----:B------:R-:W-:Y:S05]  /*0c40*/  BSYNC.RECONVERGENT B1 ;  /* 0x0000000000017941 */ /* 0x000fea0003800200 */
.L_x_25818:
        /* <DEDUP_REMOVED lines=22> */
.L_x_25823:
[----:B------:R-:W-:-:S05]  /*0db0*/  FADD.FTZ R5, R6, R5 ;  /* 0x0000000506057221 */ /* 0x000fca0000010000 */
[----:B------:R-:W-:-:S07]  /*0dc0*/  F2FP.BF16.F32.PACK_AB R5, RZ, R5 ;  /* 0x00000005ff05723e */ /* 0x000fce00000010ff */
.L_x_25822:
[----:B------:R-:W-:Y:S05]  /*0dd0*/  BSYNC.RECONVERGENT B1 ;  /* 0x0000000000017941 */ /* 0x000fea0003800200 */
.L_x_25821:
        /* <DEDUP_REMOVED lines=22> */
.L_x_25826:
[----:B------:R-:W-:-:S05]  /*0f40*/  FADD.FTZ R6, R11, R6 ;  /* 0x000000060b067221 */ /* 0x000fca0000010000 */
[----:B------:R-:W-:-:S07]  /*0f50*/  F2FP.BF16.F32.PACK_AB R6, RZ, R6 ;  /* 0x00000006ff06723e */ /* 0x000fce00000010ff */
.L_x_25825:
[----:B------:R-:W-:Y:S05]  /*0f60*/  BSYNC.RECONVERGENT B1 ;  /* 0x0000000000017941 */ /* 0x000fea0003800200 */
.L_x_25824:
[----:B------:R-:W-:-:S05]  /*0f70*/  VIADD R11, R19, 0x380 ;  /* 0x00000380130b7836 */ /* 0x000fca0000000000 */
        /* <DEDUP_REMOVED lines=19> */
.L_x_25828:
[----:B------:R-:W-:-:S05]  /*10b0*/  FADD.FTZ R10, R11, R10 ;  /* 0x0000000a0b0a7221 */ /* 0x000fca0000010000 */
[----:B------:R-:W-:-:S04]  /*10c0*/  F2FP.BF16.F32.PACK_AB R10, RZ, R10 ;  /* 0x0000000aff0a723e */ /* 0x000fc800000010ff */
[----:B------:R-:W-:Y:S01]  /*10d0*/  PRMT R17, R10, 0x7610, R17 ;  /* 0x000076100a117816 */ /* 0x000fe20000000011 */
[----:B------:R-:W-:Y:S06]  /*10e0*/  BRA `(.L_x_25827) ;  /* 0x0000000c00907947 */ /* 0x000fec0003800000 */
.L_x_25805:
        /* <DEDUP_REMOVED lines=27> */
.L_x_25830:
[----:B------:R-:W-:Y:S05]  /*12a0*/  BSYNC.RECONVERGENT B1 ;  /* 0x0000000000017941 */ /* 0x000fea0003800200 */
.L_x_25829:
        /* <DEDUP_REMOVED lines=26> */
.L_x_25833:
[----:B------:R-:W-:-:S05]  /*1450*/  FADD.FTZ R2, R3, R2 ;  /* 0x0000000203027221 */ /* 0x000fca0000010000 */
[----:B------:R-:W-:-:S04]  /*1460*/  F2FP.BF16.F32.PACK_AB R2, RZ, R2 ;  /* 0x00000002ff02723e */ /* 0x000fc800000010ff */
[----:B------:R-:W-:-:S07]  /*1470*/  PRMT R8, R2, 0x7610, R8 ;  /* 0x0000761002087816 */ /* 0x000fce0000000008 */
.L_x_25832:
[----:B------:R-:W-:Y:S05]  /*1480*/  BSYNC.RECONVERGENT B1 ;  /* 0x0000000000017941 */ /* 0x000fea0003800200 */
.L_x_25831:
        /* <DEDUP_REMOVED lines=26> */
.L_x_25836:
[----:B------:R-:W-:-:S05]  /*1630*/  FADD.FTZ R2, R3, R2 ;  /* 0x0000000203027221 */ /* 0x000fca0000010000 */
[----:B------:R-:W-:-:S04]  /*1640*/  F2FP.BF16.F32.PACK_AB R2, RZ, R2 ;  /* 0x00000002ff02723e */ /* 0x000fc800000010ff */
[----:B------:R-:W-:-:S07]  /*1650*/  PRMT R3, R2, 0x7610, R3 ;  /* 0x0000761002037816 */ /* 0x000fce0000000003 */
.L_x_25835:
[----:B------:R-:W-:Y:S05]  /*1660*/  BSYNC.RECONVERGENT B1 ;  /* 0x0000000000017941 */ /* 0x000fea0003800200 */
.L_x_25834:
        /* <DEDUP_REMOVED lines=25> */
.L_x_25839:
[----:B------:R-:W-:-:S05]  /*1800*/  FADD.FTZ R2, R5, R2 ;  /* 0x0000000205027221 */ /* 0x000fca0000010000 */
[----:B------:R-:W-:-:S07]  /*1810*/  F2FP.BF16.F32.PACK_AB R2, RZ, R2 ;  /* 0x00000002ff02723e */ /* 0x000fce00000010ff */
.L_x_25838:
[----:B------:R-:W-:Y:S05]  /*1820*/  BSYNC.RECONVERGENT B1 ;  /* 0x0000000000017941 */ /* 0x000fea0003800200 */
.L_x_25837:
        /* <DEDUP_REMOVED lines=25> */
.L_x_25842:
[----:B------:R-:W-:-:S05]  /*19c0*/  FADD.FTZ R4, R5, R4 ;  /* 0x0000000405047221 */ /* 0x000fca0000010000 */
[----:B------:R-:W-:-:S07]  /*19d0*/  F2FP.BF16.F32.PACK_AB R4, RZ, R4 ;  /* 0x00000004ff04723e */ /* 0x000fce00000010ff */
.L_x_25841:
[----:B------:R-:W-:Y:S05]  /*19e0*/  BSYNC.RECONVERGENT B1 ;  /* 0x0000000000017941 */ /* 0x000fea0003800200 */
.L_x_25840:
        /* <DEDUP_REMOVED lines=26> */
.L_x_25845:
[----:B------:R-:W-:-:S05]  /*1b90*/  FADD.FTZ R5, R6, R5 ;  /* 0x0000000506057221 */ /* 0x000fca0000010000 */
[----:B------:R-:W-:-:S07]  /*1ba0*/  F2FP.BF16.F32.PACK_AB R5, RZ, R5 ;  /* 0x00000005ff05723e */ /* 0x000fce00000010ff */
.L_x_25844:
[----:B------:R-:W-:Y:S05]  /*1bb0*/  BSYNC.RECONVERGENT B1 ;  /* 0x0000000000017941 */ /* 0x000fea0003800200 */
.L_x_25843:
        /* <DEDUP_REMOVED lines=25> */
.L_x_25848:
[----:B------:R-:W-:-:S05]  /*1d50*/  FADD.FTZ R6, R11, R6 ;  /* 0x000000060b067221 */ /* 0x000fca0000010000 */
[----:B------:R-:W-:-:S07]  /*1d60*/  F2FP.BF16.F32.PACK_AB R6, RZ, R6 ;  /* 0x00000006ff06723e */ /* 0x000fce00000010ff */
.L_x_25847:
[----:B------:R-:W-:Y:S05]  /*1d70*/  BSYNC.RECONVERGENT B1 ;  /* 0x0000000000017941 */ /* 0x000fea0003800200 */
.L_x_25846:
        /* <DEDUP_REMOVED lines=24> */
.L_x_25849:
[----:B------:R-:W-:-:S05]  /*1f00*/  FADD.FTZ R10, R11, R10 ;  /* 0x0000000a0b0a7221 */ /* 0x000fca0000010000 */
[----:B------:R-:W-:-:S04]  /*1f10*/  F2FP.BF16.F32.PACK_AB R10, RZ, R10 ;  /* 0x0000000aff0a723e */ /* 0x000fc800000010ff */
[----:B------:R-:W-:-:S07]  /*1f20*/  PRMT R17, R10, 0x7610, R17 ;  /* 0x000076100a117816 */ /* 0x000fce0000000011 */
.L_x_25827:
[----:B------:R-:W-:Y:S05]  /*1f30*/  BSYNC.RECONVERGENT B0 ;  /* 0x0000000000007941 */ /* 0x000fea0003800200 */
.L_x_25804:
        /* <DEDUP_REMOVED lines=21> */
.L_x_25852:
[----:B------:R-:W-:-:S13]  /*2090*/  ISETP.GE.U32.AND P0, PT, R19, R16, PT ;  /* 0x000000101300720c */ /* 0x000fda0003f06070 */
[----:B------:R-:W-:Y:S05]  /*20a0*/  @P0 BRA `(.L_x_25854) ;  /* 0x0000000000300947 */ /* 0x000fea0003800000 */
[----:B-1----:R-:W1:Y:S01]  /*20b0*/  LDC.64 R8, c[0x0][0x388] ;  /* 0x0000e200ff087b82 */ /* 0x002e620000000a00 */
[----:B------:R-:W-:Y:S02]  /*20c0*/  IMAD.IADD R3, R0, 0x1, R19 ;  /* 0x0000000100037824 */ /* 0x000fe400078e0213 */
[----:B------:R-:W-:Y:S02]  /*20d0*/  VIADD R19, R19, 0x80 ;  /* 0x0000008013137836 */ /* 0x000fe40000000000 */
[----:B-1----:R-:W-:-:S05]  /*20e0*/  IMAD.WIDE.U32 R8, R3, 0x2, R8 ;  /* 0x0000000203087825 */ /* 0x002fca00078e0008 */
[----:B------:R1:W-:Y:S02]  /*20f0*/  STG.E.U16 desc[UR6][R8.64], R2 ;  /* 0x0000000208007986 */ /* 0x0003e4000c101506 */
.L_x_25853:
[----:B------:R-:W-:-:S13]  /*2100*/  ISETP.GE.U32.AND P0, PT, R19, R16, PT ;  /* 0x000000101300720c */ /* 0x000fda0003f06070 */
[----:B------:R-:W-:Y:S05]  /*2110*/  @P0 BRA `(.L_x_25855) ;  /* 0x0000000000340947 */ /* 0x000fea0003800000 */
[----:B-1----:R-:W1:Y:S01]  /*2120*/  LDC.64 R2, c[0x0][0x388] ;  /* 0x0000e200ff027b82 */ /* 0x002e620000000a00 */
[----:B0-----:R-:W-:Y:S02]  /*2130*/  IMAD.IADD R7, R0, 0x1, R19 ;  /* 0x0000000100077824 */ /* 0x001fe400078e0213 */
[----:B------:R-:W-:Y:S02]  /*2140*/  VIADD R19, R19, 0x80 ;  /* 0x0000008013137836 */ /* 0x000fe40000000000 */
[----:B-1----:R-:W-:-:S05]  /*2150*/  IMAD.WIDE.U32 R2, R7, 0x2, R2 ;  /* 0x0000000207027825 */ /* 0x002fca00078e0002 */
[----:B------:R2:W-:Y:S02]  /*2160*/  STG.E.U16 desc[UR6][R2.64], R4 ;  /* 0x0000000402007986 */ /* 0x0005e4000c101506 */
.L_x_25854:
        /* <DEDUP_REMOVED lines=8> */
.L_x_25855:
[----:B------:R-:W-:Y:S05]  /*21f0*/  BSYNC.RELIABLE B1 ;  /* 0x0000000000017941 */ /* 0x000fea0003800100 */
.L_x_25851:
[----:B------:R-:W-:-:S13]  /*2200*/  ISETP.GE.U32.AND P0, PT, R19, R16, PT ;  /* 0x000000101300720c */ /* 0x000fda0003f06070 */
[----:B-12---:R-:W1:Y:S01]  /*2210*/  @!P0 LDC.64 R2, c[0x0][0x388] ;  /* 0x0000e200ff028b82 */ /* 0x006e620000000a00 */
[----:B------:R-:W-:Y:S02]  /*2220*/  @!P0 IMAD.IADD R5, R0, 0x1, R19 ;  /* 0x0000000100058824 */ /* 0x000fe400078e0213 */
[----:B------:R-:W-:Y:S02]  /*2230*/  @!P0 VIADD R19, R19, 0x80 ;  /* 0x0000008013138836 */ /* 0x000fe40000000000 */
[----:B-1----:R-:W-:-:S05]  /*2240*/  @!P0 IMAD.WIDE.U32 R2, R5, 0x2, R2 ;  /* 0x0000000205028825 */ /* 0x002fca00078e0002 */
[----:B------:R3:W-:Y:S02]  /*2250*/  @!P0 STG.E.U16 desc[UR6][R2.64], R6 ;  /* 0x0000000602008986 */ /* 0x0007e4000c101506 */
.L_x_25856:
[----:B------:R-:W-:Y:S05]  /*2260*/  BSYNC.RECONVERGENT B0 ;  /* 0x0000000000007941 */ /* 0x000fea0003800200 */
.L_x_25850:
[----:B------:R-:W-:Y:S05]  /*2270*/  WARPSYNC.ALL ;  /* 0x0000000000007948 */ /* 0x000fea0003800000 */
[----:B------:R-:W-:-:S13]  /*2280*/  ISETP.GE.U32.AND P0, PT, R19, R16, PT ;  /* 0x000000101300720c */ /* 0x000fda0003f06070 */
[----:B------:R-:W-:Y:S05]  /*2290*/  @P0 EXIT ;  /* 0x000000000000094d */ /* 0x000fea0003800000 */
[----:B-123--:R-:W1:Y:S01]  /*22a0*/  LDC.64 R2, c[0x0][0x388] ;  /* 0x0000e200ff027b82 */ /* 0x00ee620000000a00 */
[----:B------:R-:W-:-:S04]  /*22b0*/  IMAD.IADD R19, R0, 0x1, R19 ;  /* 0x0000000100137824 */ /* 0x000fc800078e0213 */
[----:B-1----:R-:W-:-:S05]  /*22c0*/  IMAD.WIDE.U32 R2, R19, 0x2, R2 ;  /* 0x0000000213027825 */ /* 0x002fca00078e0002 */
[----:B------:R-:W-:Y:S01]  /*22d0*/  STG.E.U16 desc[UR6][R2.64], R17 ;  /* 0x0000001102007986 */ /* 0x000fe2000c101506 */
[----:B------:R-:W-:Y:S05]  /*22e0*/  EXIT ;  /* 0x000000000000794d */ /* 0x000fea0003800000 */
.L_x_25803:
[----:B------:R-:W0:Y:S01]  /*22f0*/  S2R R2, SR_TID.X ;  /* 0x0000000000027919 */ /* 0x000e220000002100 */
[----:B------:R-:W1:Y:S02]  /*2300*/  LDC.64 R4, c[0x0][0x390] ;  /* 0x0000e400ff047b82 */ /* 0x000e640000000a00 */
[----:B-1----:R-:W-:-:S04]  /*2310*/  IMAD.WIDE.U32 R4, R0, 0x2, R4 ;  /* 0x0000000200047825 */ /* 0x002fc800078e0004 */
[----:B0-----:R-:W-:-:S05]  /*2320*/  IMAD.WIDE.U32 R4, R2, 0x4, R4 ;  /* 0x0000000402047825 */ /* 0x001fca00078e0004 */
[----:B------:R-:W2:Y:S04]  /*2330*/  LDG.E R20, desc[UR6][R4.64] ;  /* 0x0000000604147981 */ /* 0x000ea8000c1e1900 */
[----:B------:R-:W3:Y:S04]  /*2340*/  LDG.E R16, desc[UR6][R4.64+0x200] ;  /* 0x0002000604107981 */ /* 0x000ee8000c1e1900 */
[----:B------:R-:W4:Y:S04]  /*2350*/  LDG.E R10, desc[UR6][R4.64+0x400] ;  /* 0x00040006040a7981 */ /* 0x000f28000c1e1900 */
[----:B------:R-:W5:Y:S01]  /*2360*/  LDG.E R8, desc[UR6][R4.64+0x600] ;  /* 0x0006000604087981 */ /* 0x000f62000c1e1900 */
[C---:B------:R-:W-:Y:S01]  /*2370*/  IMAD.U32 R3, R17.reuse, 0x10000, RZ ;  /* 0x0001000011037824 */ /* 0x040fe200078e00ff */
[----:B------:R-:W-:-:S04]  /*2380*/  LOP3.LUT R9, R17, 0x7fff, RZ, 0xc0, !PT ;  /* 0x00007fff11097812 */ /* 0x000fc800078ec0ff */
[----:B------:R-:W-:Y:S02]  /*2390*/  FSETP.NAN.FTZ.AND P0, PT, R3, R3, PT ;  /* 0x000000030300720b */ /* 0x000fe40003f18000 */
[----:B--2---:R-:W-:Y:S02]  /*23a0*/  PRMT R14, R20, 0x7632, R14 ;  /* 0x00007632140e7816 */ /* 0x004fe4000000000e */
[----:B---3--:R-:W-:Y:S02]  /*23b0*/  PRMT R18, R16, 0x7632, R18 ;  /* 0x0000763210127816 */ /* 0x008fe40000000012 */
[----:B----4-:R-:W-:Y:S02]  /*23c0*/  PRMT R12, R10, 0x7632, R12 ;  /* 0x000076320a0c7816 */ /* 0x010fe4000000000c */
[----:B-----5:R-:W-:-:S05]  /*23d0*/  PRMT R6, R8, 0x7632, R6 ;  /* 0x0000763208067816 */ /* 0x020fca0000000006 */
[----:B------:R-:W-:Y:S05]  /*23e0*/  @!P0 BRA `(.L_x_25857) ;  /* 0x0000000000748947 */ /* 0x000fea0003800000 */
[----:B------:R-:W-:Y:S02]  /*23f0*/  IMAD.U32 R20, R20, 0x10000, RZ ;  /* 0x0001000014147824 */ /* 0x000fe400078e00ff */
[----:B------:R-:W-:Y:S02]  /*2400*/  IMAD.U32 R14, R14, 0x10000, RZ ;  /* 0x000100000e0e7824 */ /* 0x000fe400078e00ff */
[C---:B------:R-:W-:Y:S01]  /*2410*/  FADD.FTZ R20, R3.reuse, R20 ;  /* 0x0000001403147221 */ /* 0x040fe20000010000 */
[----:B------:R-:W-:Y:S02]  /*2420*/  IMAD.U32 R16, R16, 0x10000, RZ ;  /* 0x0001000010107824 */ /* 0x000fe400078e00ff */
[----:B------:R-:W-:Y:S01]  /*2430*/  FADD.FTZ R5, R3, R14 ;  /* 0x0000000e03057221 */ /* 0x000fe20000010000 */
[----:B------:R-:W-:Y:S02]  /*2440*/  IMAD.U32 R18, R18, 0x10000, RZ ;  /* 0x0001000012127824 */ /* 0x000fe400078e00ff */
[----:B------:R-:W-:-:S02]  /*2450*/  IMAD.U32 R10, R10, 0x10000, RZ ;  /* 0x000100000a0a7824 */ /* 0x000fc400078e00ff */
[----:B------:R-:W-:Y:S01]  /*2460*/  FADD.FTZ R16, R3, R16 ;  /* 0x0000001003107221 */ /* 0x000fe20000010000 */
[----:B------:R-:W-:Y:S01]  /*2470*/  IMAD.U32 R12, R12, 0x10000, RZ ;  /* 0x000100000c0c7824 */ /* 0x000fe200078e00ff */
[----:B------:R-:W-:Y:S01]  /*2480*/  F2FP.BF16.F32.PACK_AB R20, R5, R20 ;  /* 0x000000140514723e */ /* 0x000fe200000010ff */
[----:B------:R-:W-:Y:S02]  /*2490*/  IMAD.U32 R8, R8, 0x10000, RZ ;  /* 0x0001000008087824 */ /* 0x000fe400078e00ff */
[C---:B------:R-:W-:Y:S01]  /*24a0*/  FADD.FTZ R5, R3.reuse, R18 ;  /* 0x0000001203057221 */ /* 0x040fe20000010000 */
[----:B------:R-:W-:Y:S02]  /*24b0*/  IMAD.U32 R6, R6, 0x10000, RZ ;  /* 0x0001000006067824 */ /* 0x000fe400078e00ff */
[C---:B------:R-:W-:Y:S01]  /*24c0*/  FADD.FTZ R10, R3.reuse, R10 ;  /* 0x0000000a030a7221 */ /* 0x040fe20000010000 */
[C---:B------:R-:W-:Y:S01]  /*24d0*/  FADD.FTZ R7, R3.reuse, R12 ;  /* 0x0000000c03077221 */ /* 0x040fe20000010000 */
[C---:B------:R-:W-:Y:S01]  /*24e0*/  FADD.FTZ R8, R3.reuse, R8 ;  /* 0x0000000803087221 */ /* 0x040fe20000010000 */
[----:B------:R-:W-:Y:S01]  /*24f0*/  FADD.FTZ R3, R3, R6 ;  /* 0x0000000603037221 */ /* 0x000fe20000010000 */
[----:B------:R-:W-:-:S02]  /*2500*/  F2FP.BF16.F32.PACK_AB R16, R5, R16 ;  /* 0x000000100510723e */ /* 0x000fc400000010ff */
[----:B------:R-:W-:Y:S02]  /*2510*/  F2FP.BF16.F32.PACK_AB R10, R7, R10 ;  /* 0x0000000a070a723e */ /* 0x000fe400000010ff */
[----:B------:R-:W-:Y:S02]  /*2520*/  F2FP.BF16.F32.PACK_AB R3, R3, R8 ;  /* 0x000000080303723e */ /* 0x000fe400000010ff */
[C---:B------:R-:W-:Y:S02]  /*2530*/  PRMT R14, R16.reuse, 0x7632, R14 ;  /* 0x00007632100e7816 */ /* 0x040fe4000000000e */
[----:B------:R-:W-:Y:S02]  /*2540*/  PRMT R7, R16, 0x7610, R7 ;  /* 0x0000761010077816 */ /* 0x000fe40000000007 */
[C---:B------:R-:W-:Y:S02]  /*2550*/  PRMT R16, R10.reuse, 0x7632, R16 ;  /* 0x000076320a107816 */ /* 0x040fe40000000010 */
[----:B------:R-:W-:-:S02]  /*2560*/  PRMT R11, R10, 0x7610, R11 ;  /* 0x000076100a0b7816 */ /* 0x000fc4000000000b */
[C---:B------:R-:W-:Y:S02]  /*2570*/  PRMT R5, R20.reuse, 0x7632, R5 ;  /* 0x0000763214057816 */ /* 0x040fe40000000005 */
[----:B------:R-:W-:Y:S02]  /*2580*/  PRMT R4, R20, 0x7610, R4 ;  /* 0x0000761014047816 */ /* 0x000fe40000000004 */
[C---:B------:R-:W-:Y:S02]  /*2590*/  PRMT R17, R3.reuse, 0x7632, R17 ;  /* 0x0000763203117816 */ /* 0x040fe40000000011 */
[----:B------:R-:W-:Y:S01]  /*25a0*/  PRMT R10, R3, 0x7610, R10 ;  /* 0x00007610030a7816 */ /* 0x000fe2000000000a */
[----:B------:R-:W-:Y:S06]  /*25b0*/  BRA `(.L_x_25858) ;  /* 0x0000001400447947 */ /* 0x000fec0003800000 */
.L_x_25857:
[----:B------:R-:W-:Y:S01]  /*25c0*/  ISETP.NE.AND P0, PT, R9, RZ, PT ;  /* 0x000000ff0900720c */ /* 0x000fe20003f05270 */
[----:B------:R-:W-:-:S12]  /*25d0*/  BSSY.RECONVERGENT B0, `(.L_x_25858) ;  /* 0x000014f000007945 */ /* 0x000fd80003800200 */
[----:B------:R-:W-:Y:S05]  /*25e0*/  @P0 BRA `(.L_x_25859) ;  /* 0x0000000800600947 */ /* 0x000fea0003800000 */
[----:B------:R-:W-:Y:S01]  /*25f0*/  IMAD.U32 R4, R20, 0x10000, RZ ;  /* 0x0001000014047824 */ /* 0x000fe200078e00ff */
[----:B------:R-:W-:Y:S04]  /*2600*/  BSSY.RECONVERGENT B1, `(.L_x_25860) ;  /* 0x0000010000017945 */ /* 0x000fe80003800200 */
[----:B------:R-:W-:-:S13]  /*2610*/  FSETP.NAN.FTZ.AND P0, PT, R4, R4, PT ;  /* 0x000000040400720b */ /* 0x000fda0003f18000 */
        /* <DEDUP_REMOVED lines=10> */
[----:B------:R-:W-:Y:S01]  /*26c0*/  LOP3.LUT R4, R4, 0x1, RZ, 0xfc, !PT ;  /* 0x0000000104047812 */ /* 0x000fe200078efcff */
[----:B------:R-:W-:Y:S06]  /*26d0*/  BRA `(.L_x_25862) ;  /* 0x0000000000087947 */ /* 0x000fec0003800000 */
.L_x_25861:
[----:B------:R-:W-:-:S05]  /*26e0*/  FADD.FTZ R4, R3, R4 ;  /* 0x0000000403047221 */ /* 0x000fca0000010000 */
[----:B------:R-:W-:-:S07]  /*26f0*/  F2FP.BF16.F32.PACK_AB R4, RZ, R4 ;  /* 0x00000004ff04723e */ /* 0x000fce00000010ff */
.L_x_25862:
[----:B------:R-:W-:Y:S05]  /*2700*/  BSYNC.RECONVERGENT B1 ;  /* 0x0000000000017941 */ /* 0x000fea0003800200 */
.L_x_25860:
        /* <DEDUP_REMOVED lines=16> */
.L_x_25864:
[----:B------:R-:W-:-:S05]  /*2810*/  FADD.FTZ R22, R3, R22 ;  /* 0x0000001603167221 */ /* 0x000fca0000010000 */
[----:B------:R-:W-:-:S04]  /*2820*/  F2FP.BF16.F32.PACK_AB R22, RZ, R22 ;  /* 0x00000016ff16723e */ /* 0x000fc800000010ff */
[----:B------:R-:W-:-:S07]  /*2830*/  PRMT R5, R22, 0x7610, R5 ;  /* 0x0000761016057816 */ /* 0x000fce0000000005 */
.L_x_25865:
[----:B------:R-:W-:Y:S05]  /*2840*/  BSYNC.RECONVERGENT B1 ;  /* 0x0000000000017941 */ /* 0x000fea0003800200 */
.L_x_25863:
        /* <DEDUP_REMOVED lines=15> */
.L_x_25867:
[----:B------:R-:W-:-:S05]  /*2940*/  FADD.FTZ R14, R3, R14 ;  /* 0x0000000e030e7221 */ /* 0x000fca0000010000 */
[----:B------:R-:W-:-:S04]  /*2950*/  F2FP.BF16.F32.PACK_AB R14, RZ, R14 ;  /* 0x0000000eff0e723e */ /* 0x000fc800000010ff */
[----:B------:R-:W-:-:S07]  /*2960*/  PRMT R7, R14, 0x7610, R7 ;  /* 0x000076100e077816 */ /* 0x000fce0000000007 */
.L_x_25868:
[----:B------:R-:W-:Y:S05]  /*2970*/  BSYNC.RECONVERGENT B1 ;  /* 0x0000000000017941 */ /* 0x000fea0003800200 */
.L_x_25866:
[----:B------:R-:W-:Y:S01]  /*2980*/  IMAD.U32 R14, R18, 0x10000, RZ ;  /* 0x00010000120e7824 */ /* 0x000fe200078e00ff */
[----:B------:R-:W-:Y:S04]  /*2990*/  BSSY.RECONVERGENT B1, `(.L_x_25869) ;  /* 0x0000011000017945 */ /* 0x000fe80003800200 */
[----:B------:R-:W-:-:S13]  /*29a0*/  FSETP.NAN.FTZ.AND P0, PT, R14, R14, PT ;  /* 0x0000000e0e00720b */ /* 0x000fda0003f18000 */
[----:B------:R-:W-:Y:S05]  /*29b0*/  @P0 BRA `(.L_x_25870) ;  /* 0x0000000000300947 */ /* 0x000fea0003800000 */
[----:B------:R-:W-:Y:S01]  /*29c0*/  UPRMT UR4, UR5, 0x9910, URZ ;  /* 0x0000991005047896 */ /* 0x000fe200080000ff */
[----:B------:R-:W-:Y:S01]  /*29d0*/  PRMT R9, R16, 0xbb32, RZ ;  /* 0x0000bb3210097816 */ /* 0x000fe200000000ff */
[----:B------:R-:W-:-:S04]  /*29e0*/  IMAD.U32 R14, RZ, RZ, UR5 ;  /* 0x00000005ff0e7e24 */ /* 0x000fc8000f8e00ff */
[----:B------:R-:W-:-:S13]  /*29f0*/  ISETP.NE.AND P0, PT, R9, UR4, PT ;  /* 0x0000000409007c0c */ /* 0x000fda000bf05270 */
        /* <DEDUP_REMOVED lines=8> */
.L_x_25870:
[----:B------:R-:W-:-:S05]  /*2a80*/  FADD.FTZ R14, R3, R14 ;  /* 0x0000000e030e7221 */ /* 0x000fca0000010000 */
[----:B------:R-:W-:-:S07]  /*2a90*/  F2FP.BF16.F32.PACK_AB R14, RZ, R14 ;  /* 0x0000000eff0e723e */ /* 0x000fce00000010ff */
.L_x_25871:
[----:B------:R-:W-:Y:S05]  /*2aa0*/  BSYNC.RECONVERGENT B1 ;  /* 0x0000000000017941 */ /* 0x000fea0003800200 */
.L_x_25869:
        /* <DEDUP_REMOVED lines=16> */
.L_x_25873:
[----:B------:R-:W-:-:S05]  /*2bb0*/  FADD.FTZ R16, R3, R16 ;  /* 0x0000001003107221 */ /* 0x000fca0000010000 */
[----:B------:R-:W-:-:S04]  /*2bc0*/  F2FP.BF16.F32.PACK_AB R16, RZ, R16 ;  /* 0x00000010ff10723e */ /* 0x000fc800000010ff */
[----:B------:R-:W-:-:S07]  /*2bd0*/  PRMT R11, R16, 0x7610, R11 ;  /* 0x00007610100b7816 */ /* 0x000fce000000000b */
.L_x_25874:
[----:B------:R-:W-:Y:S05]  /*2be0*/  BSYNC.RECONVERGENT B1 ;  /* 0x0000000000017941 */ /* 0x000fea0003800200 */
.L_x_25872:
        /* <DEDUP_REMOVED lines=16> */
.L_x_25876:
[----:B------:R-:W-:-:S05]  /*2cf0*/  FADD.FTZ R16, R3, R16 ;  /* 0x0000001003107221 */ /* 0x000fca0000010000 */
[----:B------:R-:W-:-:S07]  /*2d00*/  F2FP.BF16.F32.PACK_AB R16, RZ, R16 ;  /* 0x00000010ff10723e */ /* 0x000fce00000010ff */
.L_x_25877:
[----:B------:R-:W-:Y:S05]  /*2d10*/  BSYNC.RECONVERGENT B1 ;  /* 0x0000000000017941 */ /* 0x000fea0003800200 */
.L_x_25875:
        /* <DEDUP_REMOVED lines=16> */
.L_x_25879:
[----:B------:R-:W-:-:S05]  /*2e20*/  FADD.FTZ R10, R3, R10 ;  /* 0x0000000a030a7221 */ /* 0x000fca0000010000 */
[----:B------:R-:W-:-:S07]  /*2e30*/  F2FP.BF16.F32.PACK_AB R10, RZ, R10 ;  /* 0x0000000aff0a723e */ /* 0x000fce00000010ff */
.L_x_25880:
[----:B------:R-:W-:Y:S05]  /*2e40*/  BSYNC.RECONVERGENT B1 ;  /* 0x0000000000017941 */ /* 0x000fea0003800200 */
.L_x_25878:
[----:B------:R-:W-:-:S05]  /*2e50*/  IMAD.U32 R12, R6, 0x10000, RZ ;  /* 0x00010000060c7824 */ /* 0x000fca00078e00ff */
[----:B------:R-:W-:-:S13]  /*2e60*/  FSETP.NAN.FTZ.AND P0, PT, R12, R12, PT ;  /* 0x0000000c0c00720b */ /* 0x000fda0003f18000 */
[----:B------:R-:W-:Y:S05]  /*2e70*/  @P0 BRA `(.L_x_25881) ;  /* 0x00000000002c0947 */ /* 0x000fea0003800000 */
[----:B------:R-:W-:Y:S01]  /*2e80*/  UPRMT UR4, UR5, 0x9910, URZ ;  /* 0x0000991005047896 */ /* 0x000fe200080000ff */
[----:B------:R-:W-:-:S05]  /*2e90*/  PRMT R3, R8, 0xbb32, RZ ;  /* 0x0000bb3208037816 */ /* 0x000fca00000000ff */
        /* <DEDUP_REMOVED lines=9> */
.L_x_25881:
[----:B------:R-:W-:-:S05]  /*2f30*/  FADD.FTZ R3, R3, R12 ;  /* 0x0000000c03037221 */ /* 0x000fca0000010000 */
[----:B------:R-:W-:-:S04]  /*2f40*/  F2FP.BF16.F32.PACK_AB R3, RZ, R3 ;  /* 0x00000003ff03723e */ /* 0x000fc800000010ff */
[----:B------:R-:W-:Y:S01]  /*2f50*/  PRMT R17, R3, 0x7610, R17 ;  /* 0x0000761003117816 */ /* 0x000fe20000000011 */
[----:B------:R-:W-:Y:S06]  /*2f60*/  BRA `(.L_x_25882) ;  /* 0x0000000800d47947 */ /* 0x000fec0003800000 */
.L_x_25859:
[----:B------:R-:W-:Y:S01]  /*2f70*/  IMAD.U32 R4, R20, 0x10000, RZ ;  /* 0x0001000014047824 */ /* 0x000fe200078e00ff */
[----:B------:R-:W-:Y:S01]  /*2f80*/  BSSY.RECONVERGENT B1, `(.L_x_25883) ;  /* 0x0000015000017945 */ /* 0x000fe20003800200 */
[----:B------:R-:W-:-:S03]  /*2f90*/  IMAD.U32 R22, R14, 0x10000, RZ ;  /* 0x000100000e167824 */ /* 0x000fc600078e00ff */
[----:B------:R-:W-:Y:S02]  /*2fa0*/  FSETP.NAN.FTZ.AND P0, PT, R4, R4, PT ;  /* 0x000000040400720b */ /* 0x000fe40003f18000 */
[----:B------:R-:W-:-:S11]  /*2fb0*/  FSETP.NAN.FTZ.AND P2, PT, R22, R22, PT ;  /* 0x000000161600720b */ /* 0x000fd60003f58000 */
[----:B------:R-:W-:-:S05]  /*2fc0*/  @P0 FADD.FTZ R4, R3, R4 ;  /* 0x0000000403040221 */ /* 0x000fca0000010000 */
[----:B------:R-:W-:Y:S01]  /*2fd0*/  @P0 F2FP.BF16.F32.PACK_AB R4, RZ, R4 ;  /* 0x00000004ff04023e */ /* 0x000fe200000010ff */
[----:B------:R-:W-:Y:S06]  /*2fe0*/  @P0 BRA `(.L_x_25884) ;  /* 0x0000000000380947 */ /* 0x000fec0003800000 */
[----:B------:R-:W-:Y:S01]  /*2ff0*/  UPRMT UR4, UR5, 0x9910, URZ ;  /* 0x0000991005047896 */ /* 0x000fe200080000ff */
[----:B------:R-:W-:-:S05]  /*3000*/  PRMT R4, R20, 0x9910, RZ ;  /* 0x0000991014047816 */ /* 0x000fca00000000ff */
[----:B------:R-:W-:Y:S01]  /*3010*/  ISETP.NE.AND P0, PT, R4, UR4, PT ;  /* 0x0000000404007c0c */ /* 0x000fe2000bf05270 */
[----:B------:R-:W-:-:S12]  /*3020*/  IMAD.U32 R4, RZ, RZ, UR5 ;  /* 0x00000005ff047e24 */ /* 0x000fd8000f8e00ff */
        /* <DEDUP_REMOVED lines=10> */
.L_x_25884:
[----:B------:R-:W-:Y:S05]  /*30d0*/  BSYNC.RECONVERGENT B1 ;  /* 0x0000000000017941 */ /* 0x000fea0003800200 */
.L_x_25883:
[----:B------:R-:W-:Y:S04]  /*30e0*/  BSSY.RECONVERGENT B1, `(.L_x_25885) ;  /* 0x0000015000017945 */ /* 0x000fe80003800200 */
        /* <DEDUP_REMOVED lines=17> */
.L_x_25886:
[----:B------:R-:W-:-:S05]  /*3200*/  FADD.FTZ R22, R3, R22 ;  /* 0x0000001603167221 */ /* 0x000fca0000010000 */
[----:B------:R-:W-:-:S04]  /*3210*/  F2FP.BF16.F32.PACK_AB R22, RZ, R22 ;  /* 0x00000016ff16723e */ /* 0x000fc800000010ff */
[----:B------:R-:W-:-:S07]  /*3220*/  PRMT R5, R22, 0x7610, R5 ;  /* 0x0000761016057816 */ /* 0x000fce0000000005 */
.L_x_25887:
[----:B------:R-:W-:Y:S05]  /*3230*/  BSYNC.RECONVERGENT B1 ;  /* 0x0000000000017941 */ /* 0x000fea0003800200 */
.L_x_25885:
        /* <DEDUP_REMOVED lines=20> */
.L_x_25889:
[----:B------:R-:W-:-:S05]  /*3380*/  FADD.FTZ R14, R3, R14 ;  /* 0x0000000e030e7221 */ /* 0x000fca0000010000 */
[----:B------:R-:W-:-:S04]  /*3390*/  F2FP.BF16.F32.PACK_AB R14, RZ, R14 ;  /* 0x0000000eff0e723e */ /* 0x000fc800000010ff */
[----:B------:R-:W-:-:S07]  /*33a0*/  PRMT R7, R14, 0x7610, R7 ;  /* 0x000076100e077816 */ /* 0x000fce0000000007 */
.L_x_25890:
[----:B------:R-:W-:Y:S05]  /*33b0*/  BSYNC.RECONVERGENT B1 ;  /* 0x0000000000017941 */ /* 0x000fea0003800200 */
.L_x_25888:
        /* <DEDUP_REMOVED lines=19> */
.L_x_25892:
[----:B------:R-:W-:-:S05]  /*34f0*/  FADD.FTZ R14, R3, R14 ;  /* 0x0000000e030e7221 */ /* 0x000fca0000010000 */
[----:B------:R-:W-:-:S07]  /*3500*/  F2FP.BF16.F32.PACK_AB R14, RZ, R14 ;  /* 0x0000000eff0e723e */ /* 0x000fce00000010ff */
.L_x_25893:
[----:B------:R-:W-:Y:S05]  /*3510*/  BSYNC.RECONVERGENT B1 ;  /* 0x0000000000017941 */ /* 0x000fea0003800200 */
.L_x_25891:
        /* <DEDUP_REMOVED lines=20> */
.L_x_25895:
[----:B------:R-:W-:-:S05]  /*3660*/  FADD.FTZ R16, R3, R16 ;  /* 0x0000001003107221 */ /* 0x000fca0000010000 */
[----:B------:R-:W-:-:S04]  /*3670*/  F2FP.BF16.F32.PACK_AB R16, RZ, R16 ;  /* 0x00000010ff10723e */ /* 0x000fc800000010ff */
[----:B------:R-:W-:-:S07]  /*3680*/  PRMT R11, R16, 0x7610, R11 ;  /* 0x00007610100b7816 */ /* 0x000fce000000000b */
.L_x_25896:
[----:B------:R-:W-:Y:S05]  /*3690*/  BSYNC.RECONVERGENT B1 ;  /* 0x0000000000017941 */ /* 0x000fea0003800200 */
.L_x_25894:
        /* <DEDUP_REMOVED lines=20> */
.L_x_25898:
[----:B------:R-:W-:-:S05]  /*37e0*/  FADD.FTZ R16, R3, R16 ;  /* 0x0000001003107221 */ /* 0x000fca0000010000 */
[----:B------:R-:W-:-:S07]  /*37f0*/  F2FP.BF16.F32.PACK_AB R16, RZ, R16 ;  /* 0x00000010ff10723e */ /* 0x000fce00000010ff */
.L_x_25899:
[----:B------:R-:W-:Y:S05]  /*3800*/  BSYNC.RECONVERGENT B1 ;  /* 0x0000000000017941 */ /* 0x000fea0003800200 */
.L_x_25897:
        /* <DEDUP_REMOVED lines=19> */
.L_x_25901:
[----:B------:R-:W-:-:S05]  /*3940*/  FADD.FTZ R10, R3, R10 ;  /* 0x0000000a030a7221 */ /* 0x000fca0000010000 */
[----:B------:R-:W-:-:S07]  /*3950*/  F2FP.BF16.F32.PACK_AB R10, RZ, R10 ;  /* 0x0000000aff0a723e */ /* 0x000fce00000010ff */
.L_x_25902:
[----:B------:R-:W-:Y:S05]  /*3960*/  BSYNC.RECONVERGENT B1 ;  /* 0x0000000000017941 */ /* 0x000fea0003800200 */
.L_x_25900:
[----:B------:R-:W-:-:S05]  /*3970*/  IMAD.U32 R12, R6, 0x10000, RZ ;  /* 0x00010000060c7824 */ /* 0x000fca00078e00ff */
[----:B------:R-:W-:-:S13]  /*3980*/  FSETP.NAN.FTZ.AND P0, PT, R12, R12, PT ;  /* 0x0000000c0c00720b */ /* 0x000fda0003f18000 */
        /* <DEDUP_REMOVED lines=16> */
.L_x_25903:
[----:B------:R-:W-:-:S05]  /*3a90*/  FADD.FTZ R3, R3, R12 ;  /* 0x0000000c03037221 */ /* 0x000fca0000010000 */
[----:B------:R-:W-:-:S04]  /*3aa0*/  F2FP.BF16.F32.PACK_AB R3, RZ, R3 ;  /* 0x00000003ff03723e */ /* 0x000fc800000010ff */
[----:B------:R-:W-:-:S07]  /*3ab0*/  PRMT R17, R3, 0x7610, R17 ;  /* 0x0000761003117816 */ /* 0x000fce0000000011 */
.L_x_25882:
[----:B------:R-:W-:Y:S05]  /*3ac0*/  BSYNC.RECONVERGENT B0 ;  /* 0x0000000000007941 */ /* 0x000fea0003800200 */
.L_x_25858:
        /* <DEDUP_REMOVED lines=12> */
.L_x_25904:
        /* <DEDUP_REMOVED lines=15> */
.L_x_31259:


//--------------------- .text._ZN2at6native29vectorized_elementwise_kernelILi4ENS0_13AUnaryFunctorIN3c108BFloat16ES4_S4_ZZZNS0_21nextafter_kernel_cudaERNS_18TensorIteratorBaseEENKUlvE_clEvENKUlvE1_clEvEUlS4_S4_E_EESt5arrayIPcLm2EEEEviT0_T1_ --------------------------
	.section	.text._ZN2at6native29vectorized_elementwise_kernelILi4ENS0_13AUnaryFunctorIN3c108BFloat16ES4_S4_ZZZNS0_21nextafter_kernel_cudaERNS_18TensorIteratorBaseEENKUlvE_clEvENKUlvE1_clEvEUlS4_S4_E_EESt5arrayIPcLm2EEEEviT0_T1_,"ax",@progbits
	.align	128
        .global         _ZN2at6native29vectorized_elementwise_kernelILi4ENS0_13AUnaryFunctorIN3c108BFloat16ES4_S4_ZZZNS0_21nextafter_kernel_cudaERNS_18TensorIteratorBaseEENKUlvE_clEvENKUlvE1_clEvEUlS4_S4_E_EESt5arrayIPcLm2EEEEviT0_T1_
        .type           _ZN2at6native29vectorized_elementwise_kernelILi4ENS0_13AUnaryFunctorIN3c108BFloat16ES4_S4_ZZZNS0_21nextafter_kernel_cudaERNS_18TensorIteratorBaseEENKUlvE_clEvENKUlvE1_clEvEUlS4_S4_E_EESt5arrayIPcLm2EEEEviT0_T1_,@function
        .size           _ZN2at6native29vectorized_elementwise_kernelILi4ENS0_13AUnaryFunctorIN3c108BFloat16ES4_S4_ZZZNS0_21nextafter_kernel_cudaERNS_18TensorIteratorBaseEENKUlvE_clEvENKUlvE1_clEvEUlS4_S4_E_EESt5arrayIPcLm2EEEEviT0_T1_,(.L_x_31260 - _ZN2at6native29vectorized_elementwise_kernelILi4ENS0_13AUnaryFunctorIN3c108BFloat16ES4_S4_ZZZNS0_21nextafter_kernel_cudaERNS_18TensorIteratorBaseEENKUlvE_clEvENKUlvE1_clEvEUlS4_S4_E_EESt5arrayIPcLm2EEEEviT0_T1_)
        .other          _ZN2at6native29vectorized_elementwise_kernelILi4ENS0_13AUnaryFunctorIN3c108BFloat16ES4_S4_ZZZNS0_21nextafter_kernel_cudaERNS_18TensorIteratorBaseEENKUlvE_clEvENKUlvE1_clEvEUlS4_S4_E_EESt5arrayIPcLm2EEEEviT0_T1_,@"STO_CUDA_ENTRY STV_DEFAULT"
_ZN2at6native29vectorized_elementwise_kernelILi4ENS0_13AUnaryFunctorIN3c108BFloat16ES4_S4_ZZZNS0_21nextafter_kernel_cudaERNS_18TensorIteratorBaseEENKUlvE_clEvENKUlvE1_clEvEUlS4_S4_E_EESt5arrayIPcLm2EEEEviT0_T1_:
.text._ZN2at6native29vectorized_elementwise_kernelILi4ENS0_13AUnaryFunctorIN3c108BFloat16ES4_S4_ZZZNS0_21nextafter_kernel_cudaERNS_18TensorIteratorBaseEENKUlvE_clEvENKUlvE1_clEvEUlS4_S4_E_EESt5arrayIPcLm2EEEEviT0_T1_:
        /* <DEDUP_REMOVED lines=91> */
.L_x_25910:
[----:B------:R-:W-:-:S05]  /*05b0*/  FADD.FTZ R2, R3, R2 ;  /* 0x0000000203027221 */ /* 0x000fca0000010000 */
[----:B------:R-:W-:-:S04]  /*05c0*/  F2FP.BF16.F32.PACK_AB R2, RZ, R2 ;  /* 0x00000002ff02723e */ /* 0x000fc800000010ff */
[----:B------:R-:W-:-:S07]  /*05d0*/  PRMT R7, R2, 0x7610, R7 ;  /* 0x0000761002077816 */ /* 0x000fce0000000007 */
.L_x_25909:
[----:B------:R-:W-:Y:S05]  /*05e0*/  BSYNC.RECONVERGENT B1 ;  /* 0x0000000000017941 */ /* 0x000fea0003800200 */
.L_x_25908:
        /* <DEDUP_REMOVED lines=22> */
.L_x_25913:
[----:B------:R-:W-:-:S05]  /*0750*/  FADD.FTZ R2, R3, R2 ;  /* 0x0000000203027221 */ /* 0x000fca0000010000 */
[----:B------:R-:W-:-:S04]  /*0760*/  F2FP.BF16.F32.PACK_AB R2, RZ, R2 ;  /* 0x00000002ff02723e */ /* 0x000fc800000010ff */
[----:B------:R-:W-:-:S07]  /*0770*/  PRMT R8, R2, 0x7610, R8 ;  /* 0x0000761002087816 */ /* 0x000fce0000000008 */
.L_x_25912:
[----:B------:R-:W-:Y:S05]  /*0780*/  BSYNC.RECONVERGENT B1 ;  /* 0x0000000000017941 */ /* 0x000fea0003800200 */
.L_x_25911:
        /* <DEDUP_REMOVED lines=22> */
.L_x_25916:
[----:B------:R-:W-:-:S05]  /*08f0*/  FADD.FTZ R2, R3, R2 ;  /* 0x0000000203027221 */ /* 0x000fca0000010000 */
[----:B------:R-:W-:-:S04]  /*0900*/  F2FP.BF16.F32.PACK_AB R2, RZ, R2 ;  /* 0x00000002ff02723e */ /* 0x000fc800000010ff */
[----:B------:R-:W-:-:S07]  /*0910*/  PRMT R3, R2, 0x7610, R3 ;  /* 0x0000761002037816 */ /* 0x000fce0000000003 */
.L_x_25915:
[----:B------:R-:W-:Y:S05]  /*0920*/  BSYNC.RECONVERGENT B1 ;  /* 0x0000000000017941 */ /* 0x000fea0003800200 */
.L_x_25914:
        /* <DEDUP_REMOVED lines=22> */
.L_x_25919:
[----:B------:R-:W-:-:S05]  /*0a90*/  FADD.FTZ R2, R5, R2 ;  /* 0x0000000205027221 */ /* 0x000fca0000010000 */
[----:B------:R-:W-:-:S07]  /*0aa0*/  F2FP.BF16.F32.PACK_AB R2, RZ, R2 ;  /* 0x00000002ff02723e */ /* 0x000fce00000010ff */
.L_x_25918:
[----:B------:R-:W-:Y:S05]  /*0ab0*/  BSYNC.RECONVERGENT B1 ;  /* 0x0000000000017941 */ /* 0x000fea0003800200 */
.L_x_25917:
        /* <DEDUP_REMOVED lines=22> */
.L_x_25922:
[----:B------:R-:W-:-:S05]  /*0c20*/  FADD.FTZ R4, R5, R4 ;  /* 0x0000000405047221 */ /* 0x000fca0000010000 */
[----:B------:R-:W-:-:S07]  /*0c30*/  F2FP.BF16.F32.PACK_AB R4, RZ, R4 ;  /* 0x00000004ff04723e */ /* 0x000fce00000010ff */
.L_x_25921:
[----:B------:R-:W-:Y:S05]  /*0c40*/  BSYNC.RECONVERGENT B1 ;  /* 0x0000000000017941 */ /* 0x000fea0003800200 */
.L_x_25920:
        /* <DEDUP_REMOVED lines=22> */
.L_x_25925:
[----:B------:R-:W-:-:S05]  /*0db0*/  FADD.FTZ R5, R6, R5 ;  /* 0x0000000506057221 */ /* 0x000fca0000010000 */
[----:B------:R-:W-:-:S07]  /*0dc0*/  F2FP.BF16.F32.PACK_AB R5, RZ, R5 ;  /* 0x00000005ff05723e */ /* 0x000fce00000010ff */
.L_x_25924:
[----:B------:R-:W-:Y:S05]  /*0dd0*/  BSYNC.RECONVERGENT B1 ;  /* 0x0000000000017941 */ /* 0x000fea0003800200 */
.L_x_25923:
        /* <DEDUP_REMOVED lines=22> */
.L_x_25928:
[----:B------:R-:W-:-:S05]  /*0f40*/  FADD.FTZ R6, R11, R6 ;  /* 0x000000060b067221 */ /* 0x000fca0000010000 */
[----:B------:R-:W-:-:S07]  /*0f50*/  F2FP.BF16.F32.PACK_AB R6, RZ, R6 ;  /* 0x00000006ff06723e */ /* 0x000fce00000010ff */
.L_x_25927:
[----:B------:R-:W-:Y:S05]  /*0f60*/  BSYNC.RECONVERGENT B1 ;  /* 0x0000000000017941 */ /* 0x000fea0003800200 */
.L_x_25926:
        /* <DEDUP_REMOVED lines=20> */
.L_x_25930:
[----:B------:R-:W-:-:S05]  /*10b0*/  FADD.FTZ R10, R11, R10 ;  /* 0x0000000a0b0a7221 */ /* 0x000fca0000010000 */
[----:B------:R-:W-:-:S04]  /*10c0*/  F2FP.BF16.F32.PACK_AB R10, RZ, R10 ;  /* 0x0000000aff0a723e */ /* 0x000fc800000010ff */
[----:B------:R-:W-:Y:S01]  /*10d0*/  PRMT R17, R10, 0x7610, R17 ;  /* 0x000076100a117816 */ /* 0x000fe20000000011 */
[----:B------:R-:W-:Y:S06]  /*10e0*/  BRA `(.L_x_25929) ;  /* 0x0000000c00907947 */ /* 0x000fec0003800000 */
.L_x_25907:
        /* <DEDUP_REMOVED lines=27> */
.L_x_25932:
[----:B------:R-:W-:Y:S05]  /*12a0*/  BSYNC.RECONVERGENT B1 ;  /* 0x0000000000017941 */ /* 0x000fea0003800200 */
.L_x_25931:
        /* <DEDUP_REMOVED lines=26> */
.L_x_25935:
[----:B------:R-:W-:-:S05]  /*1450*/  FADD.FTZ R2, R3, R2 ;  /* 0x0000000203027221 */ /* 0x000fca0000010000 */
[----:B------:R-:W-:-:S04]  /*1460*/  F2FP.BF16.F32.PACK_AB R2, RZ, R2 ;  /* 0x00000002ff02723e */ /* 0x000fc800000010ff */
[----:B------:R-:W-:-:S07]  /*1470*/  PRMT R8, R2, 0x7610, R8 ;  /* 0x0000761002087816 */ /* 0x000fce0000000008 */
.L_x_25934:
[----:B------:R-:W-:Y:S05]  /*1480*/  BSYNC.RECONVERGENT B1 ;  /* 0x0000000000017941 */ /* 0x000fea0003800200 */
.L_x_25933:
        /* <DEDUP_REMOVED lines=26> */
.L_x_25938:
[----:B------:R-:W-:-:S05]  /*1630*/  FADD.FTZ R2, R3, R2 ;  /* 0x0000000203027221 */ /* 0x000fca0000010000 */
[----:B------:R-:W-:-:S04]  /*1640*/  F2FP.BF16.F32.PACK_AB R2, RZ, R2 ;  /* 0x00000002ff02723e */ /* 0x000fc800000010ff */
[----:B------:R-:W-:-:S07]  /*1650*/  PRMT R3, R2, 0x7610, R3 ;  /* 0x0000761002037816 */ /* 0x000fce0000000003 */
.L_x_25937:
[----:B------:R-:W-:Y:S05]  /*1660*/  BSYNC.RECONVERGENT B1 ;  /* 0x0000000000017941 */ /* 0x000fea0003800200 */
.L_x_25936:
        /* <DEDUP_REMOVED lines=25> */
.L_x_25941:
[----:B------:R-:W-:-:S05]  /*1800*/  FADD.FTZ R2, R5, R2 ;  /* 0x0000000205027221 */ /* 0x000fca0000010000 */
[----:B------:R-:W-:-:S07]  /*1810*/  F2FP.BF16.F32.PACK_AB R2, RZ, R2 ;  /* 0x00000002ff02723e */ /* 0x000fce00000010ff */
.L_x_25940:
[----:B------:R-:W-:Y:S05]  /*1820*/  BSYNC.RECONVERGENT B1 ;  /* 0x0000000000017941 */ /* 0x000fea0003800200 */
.L_x_25939:
        /* <DEDUP_REMOVED lines=25> */
.L_x_25944:
[----:B------:R-:W-:-:S05]  /*19c0*/  FADD.FTZ R4, R5, R4 ;  /* 0x0000000405047221 */ /* 0x000fca0000010000 */
[----:B------:R-:W-:-:S07]  /*19d0*/  F2FP.BF16.F32.PACK_AB R4, RZ, R4 ;  /* 0x00000004ff04723e */ /* 0x000fce00000010ff */
.L_x_25943:
[----:B------:R-:W-:Y:S05]  /*19e0*/  BSYNC.RECONVERGENT B1 ;  /* 0x0000000000017941 */ /* 0x000fea0003800200 */
.L_x_25942:
        /* <DEDUP_REMOVED lines=26> */
.L_x_25947:
[----:B------:R-:W-:-:S05]  /*1b90*/  FADD.FTZ R5, R6, R5 ;  /* 0x0000000506057221 */ /* 0x000fca0000010000 */
[----:B------:R-:W-:-:S07]  /*1ba0*/  F2FP.BF16.F32.PACK_AB R5, RZ, R5 ;  /* 0x00000005ff05723e */ /* 0x000fce00000010ff */
.L_x_25946:
[----:B------:R-:W-:Y:S05]  /*1bb0*/  BSYNC.RECONVERGENT B1 ;  /* 0x0000000000017941 */ /* 0x000fea0003800200 */
.L_x_25945:
        /* <DEDUP_REMOVED lines=25> */
.L_x_25950:
[----:B------:R-:W-:-:S05]  /*1d50*/  FADD.FTZ R6, R11, R6 ;  /* 0x000000060b067221 */ /* 0x000fca0000010000 */
[----:B------:R-:W-:-:S07]  /*1d60*/  F2FP.BF16.F32.PACK_AB R6, RZ, R6 ;  /* 0x00000006ff06723e */ /* 0x000fce00000010ff */
.L_x_25949:
[----:B------:R-:W-:Y:S05]  /*1d70*/  BSYNC.RECONVERGENT B1 ;  /* 0x0000000000017941 */ /* 0x000fea0003800200 */
.L_x_25948:
        /* <DEDUP_REMOVED lines=24> */
.L_x_25951:
[----:B------:R-:W-:-:S05]  /*1f00*/  FADD.FTZ R10, R11, R10 ;  /* 0x0000000a0b0a7221 */ /* 0x000fca0000010000 */
[----:B------:R-:W-:-:S04]  /*1f10*/  F2FP.BF16.F32.PACK_AB R10, RZ, R10 ;  /* 0x0000000aff0a723e */ /* 0x000fc800000010ff */
[----:B------:R-:W-:-:S07]  /*1f20*/  PRMT R17, R10, 0x7610, R17 ;  /* 0x000076100a117816 */ /* 0x000fce0000000011 */
.L_x_25929:
[----:B------:R-:W-:Y:S05]  /*1f30*/  BSYNC.RECONVERGENT B0 ;  /* 0x0000000000007941 */ /* 0x000fea0003800200 */
.L_x_25906:
        /* <DEDUP_REMOVED lines=21> */
.L_x_25954:
[----:B------:R-:W-:-:S13]  /*2090*/  ISETP.GE.U32.AND P0, PT, R19, R16, PT ;  /* 0x000000101300720c */ /* 0x000fda0003f06070 */
[----:B------:R-:W-:Y:S05]  /*20a0*/  @P0 BRA `(.L_x_25956) ;  /* 0x0000000000300947 */ /* 0x000fea0003800000 */
[----:B-1----:R-:W1:Y:S01]  /*20b0*/  LDC.64 R8, c[0x0][0x388] ;  /* 0x0000e200ff087b82 */ /* 0x002e620000000a00 */
[----:B------:R-:W-:Y:S02]  /*20c0*/  IMAD.IADD R3, R0, 0x1, R19 ;  /* 0x0000000100037824 */ /* 0x000fe400078e0213 */
[----:B------:R-:W-:Y:S02]  /*20d0*/  VIADD R19, R19, 0x80 ;  /* 0x0000008013137836 */ /* 0x000fe40000000000 */
[----:B-1----:R-:W-:-:S05]  /*20e0*/  IMAD.WIDE.U32 R8, R3, 0x2, R8 ;  /* 0x0000000203087825 */ /* 0x002fca00078e0008 */
[----:B------:R1:W-:Y:S02]  /*20f0*/  STG.E.U16 desc[UR6][R8.64], R2 ;  /* 0x0000000208007986 */ /* 0x0003e4000c101506 */
.L_x_25955:
[----:B------:R-:W-:-:S13]  /*2100*/  ISETP.GE.U32.AND P0, PT, R19, R16, PT ;  /* 0x000000101300720c */ /* 0x000fda0003f06070 */
[----:B------:R-:W-:Y:S05]  /*2110*/  @P0 BRA `(.L_x_25957) ;  /* 0x0000000000340947 */ /* 0x000fea0003800000 */
[----:B-1----:R-:W1:Y:S01]  /*2120*/  LDC.64 R2, c[0x0][0x388] ;  /* 0x0000e200ff027b82 */ /* 0x002e620000000a00 */
[----:B0-----:R-:W-:Y:S02]  /*2130*/  IMAD.IADD R7, R0, 0x1, R19 ;  /* 0x0000000100077824 */ /* 0x001fe400078e0213 */
[----:B------:R-:W-:Y:S02]  /*2140*/  VIADD R19, R19, 0x80 ;  /* 0x0000008013137836 */ /* 0x000fe40000000000 */
[----:B-1----:R-:W-:-:S05]  /*2150*/  IMAD.WIDE.U32 R2, R7, 0x2, R2 ;  /* 0x0000000207027825 */ /* 0x002fca00078e0002 */
[----:B------:R2:W-:Y:S02]  /*2160*/  STG.E.U16 desc[UR6][R2.64], R4 ;  /* 0x0000000402007986 */ /* 0x0005e4000c101506 */
.L_x_25956:
        /* <DEDUP_REMOVED lines=8> */
.L_x_25957:
[----:B------:R-:W-:Y:S05]  /*21f0*/  BSYNC.RELIABLE B1 ;  /* 0x0000000000017941 */ /* 0x000fea0003800100 */
.L_x_25953:
[----:B------:R-:W-:-:S13]  /*2200*/  ISETP.GE.U32.AND P0, PT, R19, R16, PT ;  /* 0x000000101300720c */ /* 0x000fda0003f06070 */
[----:B-12---:R-:W1:Y:S01]  /*2210*/  @!P0 LDC.64 R2, c[0x0][0x388] ;  /* 0x0000e200ff028b82 */ /* 0x006e620000000a00 */
[----:B------:R-:W-:Y:S02]  /*2220*/  @!P0 IMAD.IADD R5, R0, 0x1, R19 ;  /* 0x0000000100058824 */ /* 0x000fe400078e0213 */
[----:B------:R-:W-:Y:S02]  /*2230*/  @!P0 VIADD R19, R19, 0x80 ;  /* 0x0000008013138836 */ /* 0x000fe40000000000 */
[----:B-1----:R-:W-:-:S05]  /*2240*/  @!P0 IMAD.WIDE.U32 R2, R5, 0x2, R2 ;  /* 0x0000000205028825 */ /* 0x002fca00078e0002 */
[----:B------:R3:W-:Y:S02]  /*2250*/  @!P0 STG.E.U16 desc[UR6][R2.64], R6 ;  /* 0x0000000602008986 */ /* 0x0007e4000c101506 */
.L_x_25958:
[----:B------:R-:W-:Y:S05]  /*2260*/  BSYNC.RECONVERGENT B0 ;  /* 0x0000000000007941 */ /* 0x000fea0003800200 */
.L_x_25952:
        /* <DEDUP_REMOVED lines=8> */
.L_x_25905:
[----:B------:R-:W0:Y:S01]  /*22f0*/  S2R R6, SR_TID.X ;  /* 0x0000000000067919 */ /* 0x000e220000002100 */
[----:B------:R-:W1:Y:S02]  /*2300*/  LDC.64 R2, c[0x0][0x390] ;  /* 0x0000e400ff027b82 */ /* 0x000e640000000a00 */
[----:B-1----:R-:W-:-:S04]  /*2310*/  IMAD.WIDE.U32 R2, R0, 0x2, R2 ;  /* 0x0000000200027825 */ /* 0x002fc800078e0002 */
[----:B0-----:R-:W-:-:S05]  /*2320*/  IMAD.WIDE.U32 R8, R6, 0x8, R2 ;  /* 0x0000000806087825 */ /* 0x001fca00078e0002 */
[----:B------:R-:W2:Y:S04]  /*2330*/  LDG.E.64 R4, desc[UR6][R8.64] ;  /* 0x0000000608047981 */ /* 0x000ea8000c1e1b00 */
[----:B------:R-:W3:Y:S01]  /*2340*/  LDG.E.64 R2, desc[UR6][R8.64+0x400] ;  /* 0x0004000608027981 */ /* 0x000ee2000c1e1b00 */
[C---:B------:R-:W-:Y:S01]  /*2350*/  IMAD.U32 R7, R17.reuse, 0x10000, RZ ;  /* 0x0001000011077824 */ /* 0x040fe200078e00ff */
[----:B------:R-:W-:-:S04]  /*2360*/  LOP3.LUT R13, R17, 0x7fff, RZ, 0xc0, !PT ;  /* 0x00007fff110d7812 */ /* 0x000fc800078ec0ff */
[----:B------:R-:W-:Y:S02]  /*2370*/  FSETP.NAN.FTZ.AND P0, PT, R7, R7, PT ;  /* 0x000000070700720b */ /* 0x000fe40003f18000 */
[----:B--2---:R-:W-:Y:S02]  /*2380*/  PRMT R16, R4, 0x7632, R16 ;  /* 0x0000763204107816 */ /* 0x004fe40000000010 */
[----:B------:R-:W-:Y:S02]  /*2390*/  PRMT R14, R5, 0x7632, R14 ;  /* 0x00007632050e7816 */ /* 0x000fe4000000000e */
[----:B---3--:R-:W-:Y:S02]  /*23a0*/  PRMT R12, R2, 0x7632, R12 ;  /* 0x00007632020c7816 */ /* 0x008fe4000000000c */
[----:B------:R-:W-:-:S05]  /*23b0*/  PRMT R10, R3, 0x7632, R10 ;  /* 0x00007632030a7816 */ /* 0x000fca000000000a */
[----:B------:R-:W-:Y:S05]  /*23c0*/  @!P0 BRA `(.L_x_25959) ;  /* 0x0000000000708947 */ /* 0x000fea0003800000 */
[----:B------:R-:W-:Y:S02]  /*23d0*/  IMAD.U32 R16, R16, 0x10000, RZ ;  /* 0x0001000010107824 */ /* 0x000fe400078e00ff */
[----:B------:R-:W-:Y:S02]  /*23e0*/  IMAD.U32 R4, R4, 0x10000, RZ ;  /* 0x0001000004047824 */ /* 0x000fe400078e00ff */
[----:B------:R-:W-:Y:S01]  /*23f0*/  FADD.FTZ R9, R7, R16 ;  /* 0x0000001007097221 */ /* 0x000fe20000010000 */
[----:B------:R-:W-:Y:S02]  /*2400*/  IMAD.U32 R8, R5, 0x10000, RZ ;  /* 0x0001000005087824 */ /* 0x000fe400078e00ff */
[----:B------:R-:W-:Y:S01]  /*2410*/  FADD.FTZ R4, R7, R4 ;  /* 0x0000000407047221 */ /* 0x000fe20000010000 */
[----:B------:R-:W-:Y:S02]  /*2420*/  IMAD.U32 R2, R2, 0x10000, RZ ;  /* 0x0001000002027824 */ /* 0x000fe400078e00ff */
[----:B------:R-:W-:-:S02]  /*2430*/  IMAD.U32 R16, R3, 0x10000, RZ ;  /* 0x0001000003107824 */ /* 0x000fc400078e00ff */
[C---:B------:R-:W-:Y:S01]  /*2440*/  FADD.FTZ R8, R7.reuse, R8 ;  /* 0x0000000807087221 */ /* 0x040fe20000010000 */
[----:B------:R-:W-:Y:S02]  /*2450*/  IMAD.U32 R14, R14, 0x10000, RZ ;  /* 0x000100000e0e7824 */ /* 0x000fe400078e00ff */
[C---:B------:R-:W-:Y:S01]  /*2460*/  FADD.FTZ R2, R7.reuse, R2 ;  /* 0x0000000207027221 */ /* 0x040fe20000010000 */
[----:B------:R-:W-:Y:S02]  /*2470*/  IMAD.U32 R12, R12, 0x10000, RZ ;  /* 0x000100000c0c7824 */ /* 0x000fe400078e00ff */
[C---:B------:R-:W-:Y:S01]  /*2480*/  FADD.FTZ R16, R7.reuse, R16 ;  /* 0x0000001007107221 */ /* 0x040fe20000010000 */
[----:B------:R-:W-:Y:S02]  /*2490*/  IMAD.U32 R10, R10, 0x10000, RZ ;  /* 0x000100000a0a7824 */ /* 0x000fe400078e00ff */
[C---:B------:R-:W-:Y:S01]  /*24a0*/  FADD.FTZ R3, R7.reuse, R14 ;  /* 0x0000000e07037221 */ /* 0x040fe20000010000 */
[----:B------:R-:W-:Y:S01]  /*24b0*/  FADD.FTZ R5, R7, R12 ;  /* 0x0000000c07057221 */ /* 0x000fe20000010000 */
[----:B------:R-:W-:Y:S01]  /*24c0*/  F2FP.BF16.F32.PACK_AB R4, R9, R4 ;  /* 0x000000040904723e */ /* 0x000fe200000010ff */
[----:B------:R-:W-:-:S02]  /*24d0*/  FADD.FTZ R7, R7, R10 ;  /* 0x0000000a07077221 */ /* 0x000fc40000010000 */
[----:B------:R-:W-:Y:S02]  /*24e0*/  F2FP.BF16.F32.PACK_AB R3, R3, R8 ;  /* 0x000000080303723e */ /* 0x000fe400000010ff */
[----:B------:R-:W-:Y:S02]  /*24f0*/  F2FP.BF16.F32.PACK_AB R5, R5, R2 ;  /* 0x000000020505723e */ /* 0x000fe400000010ff */
[----:B------:R-:W-:Y:S02]  /*2500*/  F2FP.BF16.F32.PACK_AB R7, R7, R16 ;  /* 0x000000100707723e */ /* 0x000fe400000010ff */
[C---:B------:R-:W-:Y:S02]  /*2510*/  PRMT R9, R4.reuse, 0x7632, R9 ;  /* 0x0000763204097816 */ /* 0x040fe40000000009 */
[----:B------:R-:W-:Y:S02]  /*2520*/  PRMT R8, R4, 0x7610, R8 ;  /* 0x0000761004087816 */ /* 0x000fe40000000008 */
[----:B------:R-:W-:-:S02]  /*2530*/  PRMT R11, R3, 0x7632, R11 ;  /* 0x00007632030b7816 */ /* 0x000fc4000000000b */
[----:B------:R-:W-:Y:S02]  /*2540*/  PRMT R4, R3, 0x7610, R4 ;  /* 0x0000761003047816 */ /* 0x000fe40000000004 */
[----:B------:R-:W-:Y:S02]  /*2550*/  PRMT R14, R5, 0x7632, R14 ;  /* 0x00007632050e7816 */ /* 0x000fe4000000000e */
[C---:B------:R-:W-:Y:S02]  /*2560*/  PRMT R17, R7.reuse, 0x7632, R17 ;  /* 0x0000763207117816 */ /* 0x040fe40000000011 */
[----:B------:R-:W-:Y:S01]  /*2570*/  PRMT R2, R7, 0x7610, R2 ;  /* 0x0000761007027816 */ /* 0x000fe20000000002 */
[----:B------:R-:W-:Y:S06]  /*2580*/  BRA `(.L_x_25960) ;  /* 0x00000014003c7947 */ /* 0x000fec0003800000 */
.L_x_25959:
        /* <DEDUP_REMOVED lines=18> */
.L_x_25963:
[----:B------:R-:W-:-:S05]  /*26b0*/  FADD.FTZ R8, R7, R8 ;  /* 0x0000000807087221 */ /* 0x000fca0000010000 */
[----:B------:R-:W-:-:S07]  /*26c0*/  F2FP.BF16.F32.PACK_AB R8, RZ, R8 ;  /* 0x00000008ff08723e */ /* 0x000fce00000010ff */
.L_x_25964:
[----:B------:R-:W-:Y:S05]  /*26d0*/  BSYNC.RECONVERGENT B1 ;  /* 0x0000000000017941 */ /* 0x000fea0003800200 */
.L_x_25962:
        /* <DEDUP_REMOVED lines=16> */
.L_x_25966:
[----:B------:R-:W-:-:S05]  /*27e0*/  FADD.FTZ R18, R7, R18 ;  /* 0x0000001207127221 */ /* 0x000fca0000010000 */
[----:B------:R-:W-:-:S04]  /*27f0*/  F2FP.BF16.F32.PACK_AB R18, RZ, R18 ;  /* 0x00000012ff12723e */ /* 0x000fc800000010ff */
[----:B------:R-:W-:-:S07]  /*2800*/  PRMT R9, R18, 0x7610, R9 ;  /* 0x0000761012097816 */ /* 0x000fce0000000009 */
.L_x_25967:
[----:B------:R-:W-:Y:S05]  /*2810*/  BSYNC.RECONVERGENT B1 ;  /* 0x0000000000017941 */ /* 0x000fea0003800200 */
.L_x_25965:
        /* <DEDUP_REMOVED lines=15> */
.L_x_25969:
[----:B------:R-:W-:-:S05]  /*2910*/  FADD.FTZ R4, R7, R4 ;  /* 0x0000000407047221 */ /* 0x000fca0000010000 */
[----:B------:R-:W-:-:S07]  /*2920*/  F2FP.BF16.F32.PACK_AB R4, RZ, R4 ;  /* 0x00000004ff04723e */ /* 0x000fce00000010ff */
.L_x_25970:
[----:B------:R-:W-:Y:S05]  /*2930*/  BSYNC.RECONVERGENT B1 ;  /* 0x0000000000017941 */ /* 0x000fea0003800200 */
.L_x_25968:
        /* <DEDUP_REMOVED lines=16> */
.L_x_25972:
[----:B------:R-:W-:-:S05]  /*2a40*/  FADD.FTZ R16, R7, R16 ;  /* 0x0000001007107221 */ /* 0x000fca0000010000 */
[----:B------:R-:W-:-:S04]  /*2a50*/  F2FP.BF16.F32.PACK_AB R16, RZ, R16 ;  /* 0x00000010ff10723e */ /* 0x000fc800000010ff */
[----:B------:R-:W-:-:S07]  /*2a60*/  PRMT R11, R16, 0x7610, R11 ;  /* 0x00007610100b7816 */ /* 0x000fce000000000b */
.L_x_25973:
[----:B------:R-:W-:Y:S05]  /*2a70*/  BSYNC.RECONVERGENT B1 ;  /* 0x0000000000017941 */ /* 0x000fea0003800200 */
.L_x_25971:
        /* <DEDUP_REMOVED lines=15> */
.L_x_25975:
[----:B------:R-:W-:-:S05]  /*2b70*/  FADD.FTZ R14, R7, R14 ;  /* 0x0000000e070e7221 */ /* 0x000fca0000010000 */
[----:B------:R-:W-:-:S04]  /*2b80*/  F2FP.BF16.F32.PACK_AB R14, RZ, R14 ;  /* 0x0000000eff0e723e */ /* 0x000fc800000010ff */
[----:B------:R-:W-:-:S07]  /*2b90*/  PRMT R5, R14, 0x7610, R5 ;  /* 0x000076100e057816 */ /* 0x000fce0000000005 */
.L_x_25976:
[----:B------:R-:W-:Y:S05]  /*2ba0*/  BSYNC.RECONVERGENT B1 ;  /* 0x0000000000017941 */ /* 0x000fea0003800200 */
.L_x_25974:
        /* <DEDUP_REMOVED lines=16> */
.L_x_25978:
[----:B------:R-:W-:-:S05]  /*2cb0*/  FADD.FTZ R14, R7, R14 ;  /* 0x0000000e070e7221 */ /* 0x000fca0000010000 */
[----:B------:R-:W-:-:S07]  /*2cc0*/  F2FP.BF16.F32.PACK_AB R14, RZ, R14 ;  /* 0x0000000eff0e723e */ /* 0x000fce00000010ff */
.L_x_25979:
[----:B------:R-:W-:Y:S05]  /*2cd0*/  BSYNC.RECONVERGENT B1 ;  /* 0x0000000000017941 */ /* 0x000fea0003800200 */
.L_x_25977:
        /* <DEDUP_REMOVED lines=15> */
.L_x_25981:
[----:B------:R-:W-:-:S05]  /*2dd0*/  FADD.FTZ R2, R7, R2 ;  /* 0x0000000207027221 */ /* 0x000fca0000010000 */
[----:B------:R-:W-:-:S07]  /*2de0*/  F2FP.BF16.F32.PACK_AB R2, RZ, R2 ;  /* 0x00000002ff02723e */ /* 0x000fce00000010ff */
.L_x_25982:
[----:B------:R-:W-:Y:S05]  /*2df0*/  BSYNC.RECONVERGENT B1 ;  /* 0x0000000000017941 */ /* 0x000fea0003800200 */
.L_x_25980:
        /* <DEDUP_REMOVED lines=14> */
.L_x_25983:
[----:B------:R-:W-:-:S05]  /*2ee0*/  FADD.FTZ R7, R7, R12 ;  /* 0x0000000c07077221 */ /* 0x000fca0000010000 */
[----:B------:R-:W-:-:S04]  /*2ef0*/  F2FP.BF16.F32.PACK_AB R7, RZ, R7 ;  /* 0x00000007ff07723e */ /* 0x000fc800000010ff */
[----:B------:R-:W-:Y:S01]  /*2f00*/  PRMT R17, R7, 0x7610, R17 ;  /* 0x0000761007117816 */ /* 0x000fe20000000011 */
[----:B------:R-:W-:Y:S06]  /*2f10*/  BRA `(.L_x_25984) ;  /* 0x0000000800d47947 */ /* 0x000fec0003800000 */
.L_x_25961:
        /* <DEDUP_REMOVED lines=22> */
.L_x_25986:
[----:B------:R-:W-:Y:S05]  /*3080*/  BSYNC.RECONVERGENT B1 ;  /* 0x0000000000017941 */ /* 0x000fea0003800200 */
.L_x_25985:
[----:B------:R-:W-:Y:S04]  /*3090*/  BSSY.RECONVERGENT B1, `(.L_x_25987) ;  /* 0x0000015000017945 */ /* 0x000fe80003800200 */
        /* <DEDUP_REMOVED lines=17> */
.L_x_25988:
[----:B------:R-:W-:-:S05]  /*31b0*/  FADD.FTZ R18, R7, R18 ;  /* 0x0000001207127221 */ /* 0x000fca0000010000 */
[----:B------:R-:W-:-:S04]  /*31c0*/  F2FP.BF16.F32.PACK_AB R18, RZ, R18 ;  /* 0x00000012ff12723e */ /* 0x000fc800000010ff */
[----:B------:R-:W-:-:S07]  /*31d0*/  PRMT R9, R18, 0x7610, R9 ;  /* 0x0000761012097816 */ /* 0x000fce0000000009 */
.L_x_25989:
[----:B------:R-:W-:Y:S05]  /*31e0*/  BSYNC.RECONVERGENT B1 ;  /* 0x0000000000017941 */ /* 0x000fea0003800200 */
.L_x_25987:
        /* <DEDUP_REMOVED lines=19> */
.L_x_25991:
[----:B------:R-:W-:-:S05]  /*3320*/  FADD.FTZ R4, R7, R4 ;  /* 0x0000000407047221 */ /* 0x000fca0000010000 */
[----:B------:R-:W-:-:S07]  /*3330*/  F2FP.BF16.F32.PACK_AB R4, RZ, R4 ;  /* 0x00000004ff04723e */ /* 0x000fce00000010ff */
.L_x_25992:
[----:B------:R-:W-:Y:S05]  /*3340*/  BSYNC.RECONVERGENT B1 ;  /* 0x0000000000017941 */ /* 0x000fea0003800200 */
.L_x_25990:
        /* <DEDUP_REMOVED lines=20> */
.L_x_25994:
[----:B------:R-:W-:-:S05]  /*3490*/  FADD.FTZ R16, R7, R16 ;  /* 0x0000001007107221 */ /* 0x000fca0000010000 */
[----:B------:R-:W-:-:S04]  /*34a0*/  F2FP.BF16.F32.PACK_AB R16, RZ, R16 ;  /* 0x00000010ff10723e */ /* 0x000fc800000010ff */
[----:B------:R-:W-:-:S07]  /*34b0*/  PRMT R11, R16, 0x7610, R11 ;  /* 0x00007610100b7816 */ /* 0x000fce000000000b */
.L_x_25995:
[----:B------:R-:W-:Y:S05]  /*34c0*/  BSYNC.RECONVERGENT B1 ;  /* 0x0000000000017941 */ /* 0x000fea0003800200 */
.L_x_25993:
        /* <DEDUP_REMOVED lines=20> */
.L_x_25997:
[----:B------:R-:W-:-:S05]  /*3610*/  FADD.FTZ R14, R7, R14 ;  /* 0x0000000e070e7221 */ /* 0x000fca0000010000 */
[----:B------:R-:W-:-:S04]  /*3620*/  F2FP.BF16.F32.PACK_AB R14, RZ, R14 ;  /* 0x0000000eff0e723e */ /* 0x000fc800000010ff */
[----:B------:R-:W-:-:S07]  /*3630*/  PRMT R5, R14, 0x7610, R5 ;  /* 0x000076100e057816 */ /* 0x000fce0000000005 */
.L_x_25998:
[----:B------:R-:W-:Y:S05]  /*3640*/  BSYNC.RECONVERGENT B1 ;  /* 0x0000000000017941 */ /* 0x000fea0003800200 */
.L_x_25996:
        /* <DEDUP_REMOVED lines=20> */
.L_x_26000:
[----:B------:R-:W-:-:S05]  /*3790*/  FADD.FTZ R14, R7, R14 ;  /* 0x0000000e070e7221 */ /* 0x000fca0000010000 */
[----:B------:R-:W-:-:S07]  /*37a0*/  F2FP.BF16.F32.PACK_AB R14, RZ, R14 ;  /* 0x0000000eff0e723e */ /* 0x000fce00000010ff */
.L_x_26001:
[----:B------:R-:W-:Y:S05]  /*37b0*/  BSYNC.RECONVERGENT B1 ;  /* 0x0000000000017941 */ /* 0x000fea0003800200 */
.L_x_25999:
        /* <DEDUP_REMOVED lines=19> */
.L_x_26003:
[----:B------:R-:W-:-:S05]  /*38f0*/  FADD.FTZ R2, R7, R2 ;  /* 0x0000000207027221 */ /* 0x000fca0000010000 */
[----:B------:R-:W-:-:S07]  /*3900*/  F2FP.BF16.F32.PACK_AB R2, RZ, R2 ;  /* 0x00000002ff02723e */ /* 0x000fce00000010ff */
.L_x_26004:
[----:B------:R-:W-:Y:S05]  /*3910*/  BSYNC.RECONVERGENT B1 ;  /* 0x0000000000017941 */ /* 0x000fea0003800200 */
.L_x_26002:
        /* <DEDUP_REMOVED lines=18> */
.L_x_26005:
[----:B------:R-:W-:-:S05]  /*3a40*/  FADD.FTZ R7, R7, R12 ;  /* 0x0000000c07077221 */ /* 0x000fca0000010000 */
[----:B------:R-:W-:-:S04]  /*3a50*/  F2FP.BF16.F32.PACK_AB R7, RZ, R7 ;  /* 0x00000007ff07723e */ /* 0x000fc800000010ff */
[----:B------:R-:W-:-:S07]  /*3a60*/  PRMT R17, R7, 0x7610, R17 ;  /* 0x0000761007117816 */ /* 0x000fce0000000011 */
.L_x_25984:
[----:B------:R-:W-:Y:S05]  /*3a70*/  BSYNC.RECONVERGENT B0 ;  /* 0x0000000000007941 */ /* 0x000fea0003800200 */
.L_x_25960:
        /* <DEDUP_REMOVED lines=10> */
.L_x_26006:
        /* <DEDUP_REMOVED lines=14> */
.L_x_31260:


//--------------------- .text._ZN2at6native29vectorized_elementwise_kernelILi8ENS0_13AUnaryFunctorIN3c108BFloat16ES4_S4_ZZZNS0_21nextafter_kernel_cudaERNS_18TensorIteratorBaseEENKUlvE_clEvENKUlvE1_clEvEUlS4_S4_E_EESt5arrayIPcLm2EEEEviT0_T1_ --------------------------
	.section	.text._ZN2at6native29vectorized_elementwise_kernelILi8ENS0_13AUnaryFunctorIN3c108BFloat16ES4_S4_ZZZNS0_21nextafter_kernel_cudaERNS_18TensorIteratorBaseEENKUlvE_clEvENKUlvE1_clEvEUlS4_S4_E_EESt5arrayIPcLm2EEEEviT0_T1_,"ax",@progbits
	.align	128
        .global         _ZN2at6native29vectorized_elementwise_kernelILi8ENS0_13AUnaryFunctorIN3c108BFloat16ES4_S4_ZZZNS0_21nextafter_kernel_cudaERNS_18TensorIteratorBaseEENKUlvE_clEvENKUlvE1_clEvEUlS4_S4_E_EESt5arrayIPcLm2EEEEviT0_T1_
        .type           _ZN2at6native29vectorized_elementwise_kernelILi8ENS0_13AUnaryFunctorIN3c108BFloat16ES4_S4_ZZZNS0_21nextafter_kernel_cudaERNS_18TensorIteratorBaseEENKUlvE_clEvENKUlvE1_clEvEUlS4_S4_E_EESt5arrayIPcLm2EEEEviT0_T1_,@function
        .size           _ZN2at6native29vectorized_elementwise_kernelILi8ENS0_13AUnaryFunctorIN3c108BFloat16ES4_S4_ZZZNS0_21nextafter_kernel_cudaERNS_18TensorIteratorBaseEENKUlvE_clEvENKUlvE1_clEvEUlS4_S4_E_EESt5arrayIPcLm2EEEEviT0_T1_,(.L_x_31261 - _ZN2at6native29vectorized_elementwise_kernelILi8ENS0_13AUnaryFunctorIN3c108BFloat16ES4_S4_ZZZNS0_21nextafter_kernel_cudaERNS_18TensorIteratorBaseEENKUlvE_clEvENKUlvE1_clEvEUlS4_S4_E_EESt5arrayIPcLm2EEEEviT0_T1_)
        .other          _ZN2at6native29vectorized_elementwise_kernelILi8ENS0_13AUnaryFunctorIN3c108BFloat16ES4_S4_ZZZNS0_21nextafter_kernel_cudaERNS_18TensorIteratorBaseEENKUlvE_clEvENKUlvE1_clEvEUlS4_S4_E_EESt5arrayIPcLm2EEEEviT0_T1_,@"STO_CUDA_ENTRY STV_DEFAULT"
_ZN2at6native29vectorized_elementwise_kernelILi8ENS0_13AUnaryFunctorIN3c108BFloat16ES4_S4_ZZZNS0_21nextafter_kernel_cudaERNS_18TensorIteratorBaseEENKUlvE_clEvENKUlvE1_clEvEUlS4_S4_E_EESt5arrayIPcLm2EEEEviT0_T1_:
.text._ZN2at6native29vectorized_elementwise_kernelILi8ENS0_13AUnaryFunctorIN3c108BFloat16ES4_S4_ZZZNS0_21nextafter_kernel_cudaERNS_18TensorIteratorBaseEENKUlvE_clEvENKUlvE1_clEvEUlS4_S4_E_EESt5arrayIPcLm2EEEEviT0_T1_:
[----:B------:R-:W-:Y:S01]  /*0000*/  LDC R1, c[0x0][0x37c] ;  /* 0x0000df00ff017b82 */ /* 0x000fe20000000800 */
[----:B------:R-:W-:Y:S05]  /*0010*/  EXIT ;  /* 0x000000000000794d */ /* 0x000fea0003800000 */
.L_x_26007:
        /* <DEDUP_REMOVED lines=14> */
.L_x_31261:


//--------------------- .text._ZN2at6native18elementwise_kernelILi128ELi4EZNS0_15gpu_kernel_implINS0_13BinaryFunctorIfffZZZNS0_21nextafter_kernel_cudaERNS_18TensorIteratorBaseEENKUlvE_clEvENKUlvE0_clEvEUlffE_EEEEvS5_RKT_EUliE_EEviT1_ --------------------------
	.section	.text._ZN2at6native18elementwise_kernelILi128ELi4EZNS0_15gpu_kernel_implINS0_13BinaryFunctorIfffZZZNS0_21nextafter_kernel_cudaERNS_18TensorIteratorBaseEENKUlvE_clEvENKUlvE0_clEvEUlffE_EEEEvS5_RKT_EUliE_EEviT1_,"ax",@progbits
	.align	128
        .global         _ZN2at6native18elementwise_kernelILi128ELi4EZNS0_15gpu_kernel_implINS0_13BinaryFunctorIfffZZZNS0_21nextafter_kernel_cudaERNS_18TensorIteratorBaseEENKUlvE_clEvENKUlvE0_clEvEUlffE_EEEEvS5_RKT_EUliE_EEviT1_
        .type           _ZN2at6native18elementwise_kernelILi128ELi4EZNS0_15gpu_kernel_implINS0_13BinaryFunctorIfffZZZNS0_21nextafter_kernel_cudaERNS_18TensorIteratorBaseEENKUlvE_clEvENKUlvE0_clEvEUlffE_EEEEvS5_RKT_EUliE_EEviT1_,@function
        .size           _ZN2at6native18elementwise_kernelILi128ELi4EZNS0_15gpu_kernel_implINS0_13BinaryFunctorIfffZZZNS0_21nextafter_kernel_cudaERNS_18TensorIteratorBaseEENKUlvE_clEvENKUlvE0_clEvEUlffE_EEEEvS5_RKT_EUliE_EEviT1_,(.L_x_31262 - _ZN2at6native18elementwise_kernelILi128ELi4EZNS0_15gpu_kernel_implINS0_13BinaryFunctorIfffZZZNS0_21nextafter_kernel_cudaERNS_18TensorIteratorBaseEENKUlvE_clEvENKUlvE0_clEvEUlffE_EEEEvS5_RKT_EUliE_EEviT1_)
        .other          _ZN2at6native18elementwise_kernelILi128ELi4EZNS0_15gpu_kernel_implINS0_13BinaryFunctorIfffZZZNS0_21nextafter_kernel_cudaERNS_18TensorIteratorBaseEENKUlvE_clEvENKUlvE0_clEvEUlffE_EEEEvS5_RKT_EUliE_EEviT1_,@"STO_CUDA_ENTRY STV_DEFAULT"
_ZN2at6native18elementwise_kernelILi128ELi4EZNS0_15gpu_kernel_implINS0_13BinaryFunctorIfffZZZNS0_21nextafter_kernel_cudaERNS_18TensorIteratorBaseEENKUlvE_clEvENKUlvE0_clEvEUlffE_EEEEvS5_RKT_EUliE_EEviT1_:
.text._ZN2at6native18elementwise_kernelILi128ELi4EZNS0_15gpu_kernel_implINS0_13BinaryFunctorIfffZZZNS0_21nextafter_kernel_cudaERNS_18TensorIteratorBaseEENKUlvE_clEvENKUlvE0_clEvEUlffE_EEEEvS5_RKT_EUliE_EEviT1_:
        /* <DEDUP_REMOVED lines=371> */
.L_x_26010:
        /* <DEDUP_REMOVED lines=18> */
.L_x_26015:
[----:B------:R-:W2:Y:S02]  /*1850*/  LDG.E.U8 R2, desc[UR36][R2.64] ;  /* 0x0000002402027981 */ /* 0x000ea4000c1e1100 */
[----:B--2---:R-:W-:Y:S01]  /*1860*/  I2FP.F32.U32 R19, R2 ;  /* 0x0000000200137245 */ /* 0x004fe20000201000 */
[----:B------:R-:W-:Y:S06]  /*1870*/  BRA `(.L_x_26017) ;  /* 0x0000000c00447947 */ /* 0x000fec0003800000 */
.L_x_26014:
        /* <DEDUP_REMOVED lines=9> */
.L_x_26019:
[----:B------:R-:W2:Y:S02]  /*1910*/  LDG.E R2, desc[UR36][R2.64] ;  /* 0x0000002402027981 */ /* 0x000ea4000c1e1900 */
[----:B--2---:R-:W-:Y:S01]  /*1920*/  I2FP.F32.S32 R19, R2 ;  /* 0x0000000200137245 */ /* 0x004fe20000201400 */
[----:B------:R-:W-:Y:S06]  /*1930*/  BRA `(.L_x_26017) ;  /* 0x0000000c00147947 */ /* 0x000fec0003800000 */
.L_x_26018:
[----:B------:R-:W2:Y:S02]  /*1940*/  LDG.E.U16 R2, desc[UR36][R2.64] ;  /* 0x0000002402027981 */ /* 0x000ea4000c1e1500 */
[----:B--2---:R2:W3:Y:S01]  /*1950*/  I2F.S16 R19, R2 ;  /* 0x0000000200137306 */ /* 0x0044e20000101400 */
[----:B------:R-:W-:Y:S05]  /*1960*/  BRA `(.L_x_26017) ;  /* 0x0000000c00087947 */ /* 0x000fea0003800000 */
.L_x_26013:
        /* <DEDUP_REMOVED lines=8> */
.L_x_26021:
[----:B------:R-:W2:Y:S02]  /*19f0*/  LDG.E.U16 R2, desc[UR36][R2.64] ;  /* 0x0000002402027981 */ /* 0x000ea4000c1e1500 */
[----:B--2---:R-:W-:Y:S01]  /*1a00*/  HADD2.F32 R19, -RZ, R2.H0_H0 ;  /* 0x20000002ff137230 */ /* 0x004fe20000004100 */
[----:B------:R-:W-:Y:S06]  /*1a10*/  BRA `(.L_x_26017) ;  /* 0x0000000800dc7947 */ /* 0x000fec0003800000 */
.L_x_26020:
        /* <DEDUP_REMOVED lines=8> */
.L_x_26023:
[----:B------:R-:W2:Y:S02]  /*1aa0*/  LDG.E.U16 R2, desc[UR36][R2.64] ;  /* 0x0000002402027981 */ /* 0x000ea4000c1e1500 */
[----:B--2---:R-:W-:Y:S01]  /*1ab0*/  HADD2.F32 R19, -RZ, R2.H0_H0 ;  /* 0x20000002ff137230 */ /* 0x004fe20000004100 */
[----:B------:R-:W-:Y:S06]  /*1ac0*/  BRA `(.L_x_26017) ;  /* 0x0000000800b07947 */ /* 0x000fec0003800000 */
.L_x_26022:
        /* <DEDUP_REMOVED lines=11> */
.L_x_26012:
        /* <DEDUP_REMOVED lines=12> */
.L_x_26026:
        /* <DEDUP_REMOVED lines=11> */
.L_x_26025:
        /* <DEDUP_REMOVED lines=25> */
.L_x_26028:
[----:B------:R-:W2:Y:S02]  /*1e80*/  LDG.E.U8 R2, desc[UR36][R2.64] ;  /* 0x0000002402027981 */ /* 0x000ea4000c1e1100 */
[C---:B--2---:R-:W-:Y:S02]  /*1e90*/  IMAD.SHL.U32 R4, R2.reuse, 0x2000000, RZ ;  /* 0x0200000002047824 */ /* 0x044fe400078e00ff */
[----:B------:R-:W-:-:S03]  /*1ea0*/  IMAD.SHL.U32 R5, R2, 0x100, RZ ;  /* 0x0000010002057824 */ /* 0x000fc600078e00ff */
        /* <DEDUP_REMOVED lines=9> */
.L_x_26027:
[----:B------:R-:W2:Y:S02]  /*1f40*/  LDG.E.U16 R2, desc[UR36][R2.64] ;  /* 0x0000002402027981 */ /* 0x000ea4000c1e1500 */
[----:B--2---:R-:W-:Y:S01]  /*1f50*/  SHF.L.U32 R19, R2, 0x10, RZ ;  /* 0x0000001002137819 */ /* 0x004fe200000006ff */
[----:B------:R-:W-:Y:S06]  /*1f60*/  BRA `(.L_x_26017) ;  /* 0x0000000400887947 */ /* 0x000fec0003800000 */
.L_x_26024:
        /* <DEDUP_REMOVED lines=11> */
.L_x_26031:
        /* <DEDUP_REMOVED lines=20> */
.L_x_26033:
[----:B------:R-:W-:Y:S05]  /*2160*/  BSYNC.RECONVERGENT B0 ;  /* 0x0000000000007941 */ /* 0x000fea0003800200 */
.L_x_26032:
[----:B------:R-:W-:Y:S01]  /*2170*/  IMAD.SHL.U32 R0, R0, 0x100000, RZ ;  /* 0x0010000000007824 */ /* 0x000fe200078e00ff */
[----:B------:R-:W-:-:S04]  /*2180*/  LEA R2, R2, 0x3b800000, 0x17 ;  /* 0x3b80000002027811 */ /* 0x000fc800078eb8ff */
[----:B------:R-:W-:Y:S01]  /*2190*/  LOP3.LUT R19, R2, R0, R19, 0xfe, !PT ;  /* 0x0000000002137212 */ /* 0x000fe200078efe13 */
[----:B------:R-:W-:Y:S06]  /*21a0*/  BRA `(.L_x_26017) ;  /* 0x0000000000f87947 */ /* 0x000fec0003800000 */
.L_x_26030:
        /* <DEDUP_REMOVED lines=20> */
.L_x_26035:
[----:B------:R-:W-:Y:S05]  /*22f0*/  BSYNC.RECONVERGENT B0 ;  /* 0x0000000000007941 */ /* 0x000fea0003800200 */
.L_x_26034:
[----:B------:R-:W-:Y:S01]  /*2300*/  IMAD.SHL.U32 R0, R0, 0x200000, RZ ;  /* 0x0020000000007824 */ /* 0x000fe200078e00ff */
[----:B------:R-:W-:-:S04]  /*2310*/  LEA R2, R2, 0x37800000, 0x17 ;  /* 0x3780000002027811 */ /* 0x000fc800078eb8ff */
[----:B------:R-:W-:Y:S01]  /*2320*/  LOP3.LUT R19, R2, R0, R19, 0xfe, !PT ;  /* 0x0000000002137212 */ /* 0x000fe200078efe13 */
[----:B------:R-:W-:Y:S06]  /*2330*/  BRA `(.L_x_26017) ;  /* 0x0000000000947947 */ /* 0x000fec0003800000 */
.L_x_26029:
[----:B------:R-:W-:-:S09]  /*2340*/  UISETP.NE.AND UP0, UPT, UR4, 0x1c, UPT ;  /* 0x0000001c0400788c */ /* 0x000fd2000bf05270 */
[----:B------:R-:W-:Y:S05]  /*2350*/  BRA.U !UP0, `(.L_x_26036) ;  /* 0x0000000108847547 */ /* 0x000fea000b800000 */
[----:B------:R-:W-:-:S09]  /*2360*/  UISETP.NE.AND UP0, UPT, UR4, 0x1d, UPT ;  /* 0x0000001d0400788c */ /* 0x000fd2000bf05270 */
[----:B------:R-:W-:Y:S05]  /*2370*/  BRA.U !UP0, `(.L_x_26037) ;  /* 0x0000000108707547 */ /* 0x000fea000b800000 */
[----:B------:R-:W-:-:S09]  /*2380*/  UISETP.NE.AND UP0, UPT, UR4, 0x2c, UPT ;  /* 0x0000002c0400788c */ /* 0x000fd2000bf05270 */
[----:B------:R-:W-:Y:S05]  /*2390*/  BRA.U !UP0, `(.L_x_26038) ;  /* 0x0000000108487547 */ /* 0x000fea000b800000 */
.L_x_26016:
        /* <DEDUP_REMOVED lines=16> */
.L_x_26039:
[----:B------:R-:W-:Y:S01]  /*24a0*/  HFMA2 R19, -RZ, RZ, 0, 0 ;  /* 0x00000000ff137431 */ /* 0x000fe200000001ff */
[----:B------:R-:W-:Y:S06]  /*24b0*/  BRA `(.L_x_26017) ;  /* 0x0000000000347947 */ /* 0x000fec0003800000 */
.L_x_26038:
        /* <DEDUP_REMOVED lines=8> */
.L_x_26037:
[----:B------:R-:W2:Y:S02]  /*2540*/  LDG.E.64 R2, desc[UR36][R2.64] ;  /* 0x0000002402027981 */ /* 0x000ea4000c1e1b00 */
[----:B--2---:R0:W1:Y:S02]  /*2550*/  I2F.U64 R19, R2 ;  /* 0x0000000200137312 */ /* 0x0040640000301000 */
[----:B01----:R-:W-:Y:S05]  /*2560*/  BRA `(.L_x_26017) ;  /* 0x0000000000087947 */ /* 0x003fea0003800000 */
.L_x_26036:
[----:B------:R-:W2:Y:S02]  /*2570*/  LDG.E R2, desc[UR36][R2.64] ;  /* 0x0000002402027981 */ /* 0x000ea4000c1e1900 */
[----:B--2---:R-:W-:-:S07]  /*2580*/  I2FP.F32.U32 R19, R2 ;  /* 0x0000000200137245 */ /* 0x004fce0000201000 */
.L_x_26017:
[----:B------:R-:W-:Y:S05]  /*2590*/  BSYNC.RECONVERGENT B6 ;  /* 0x0000000000067941 */ /* 0x000fea0003800200 */
.L_x_26011:
[----:B------:R-:W0:Y:S01]  /*25a0*/  LDCU.64 UR6, c[0x0][0x5f8] ;  /* 0x0000bf00ff0677ac */ /* 0x000e220008000a00 */
[----:B------:R-:W-:Y:S01]  /*25b0*/  BSSY.RECONVERGENT B6, `(.L_x_26040) ;  /* 0x00000e5000067945 */ /* 0x000fe20003800200 */
[----:B------:R-:W-:-:S04]  /*25c0*/  UPRMT UR4, UR42, 0x9910, URZ ;  /* 0x000099102a047896 */ /* 0x000fc800080000ff */
[----:B------:R-:W-:Y:S01]  /*25d0*/  UISETP.GT.AND UP0, UPT, UR4, 0x9, UPT ;  /* 0x000000090400788c */ /* 0x000fe2000bf04270 */
[----:B012-4-:R-:W-:-:S04]  /*25e0*/  IADD3 R2, P0, PT, R18, UR6, RZ ;  /* 0x0000000612027c10 */ /* 0x017fc8000ff1e0ff */
        /* <DEDUP_REMOVED lines=13> */
.L_x_26044:
[----:B------:R-:W2:Y:S02]  /*26c0*/  LDG.E.U8 R0, desc[UR36][R2.64] ;  /* 0x0000002402007981 */ /* 0x000ea4000c1e1100 */
[----:B--2---:R-:W-:Y:S01]  /*26d0*/  I2FP.F32.U32 R0, R0 ;  /* 0x0000000000007245 */ /* 0x004fe20000201000 */
[----:B------:R-:W-:Y:S06]  /*26e0*/  BRA `(.L_x_26046) ;  /* 0x0000000c00447947 */ /* 0x000fec0003800000 */
.L_x_26043:
        /* <DEDUP_REMOVED lines=9> */
.L_x_26048:
[----:B------:R-:W2:Y:S02]  /*2780*/  LDG.E R0, desc[UR36][R2.64] ;  /* 0x0000002402007981 */ /* 0x000ea4000c1e1900 */
[----:B--2---:R-:W-:Y:S01]  /*2790*/  I2FP.F32.S32 R0, R0 ;  /* 0x0000000000007245 */ /* 0x004fe20000201400 */
[----:B------:R-:W-:Y:S06]  /*27a0*/  BRA `(.L_x_26046) ;  /* 0x0000000c00147947 */ /* 0x000fec0003800000 */
.L_x_26047:
[----:B------:R-:W2:Y:S02]  /*27b0*/  LDG.E.U16 R0, desc[UR36][R2.64] ;  /* 0x0000002402007981 */ /* 0x000ea4000c1e1500 */
[----:B--2---:R-:W2:Y:S01]  /*27c0*/  I2F.S16 R0, R0 ;  /* 0x0000000000007306 */ /* 0x004ea20000101400 */
[----:B------:R-:W-:Y:S05]  /*27d0*/  BRA `(.L_x_26046) ;  /* 0x0000000c00087947 */ /* 0x000fea0003800000 */
.L_x_26042:
        /* <DEDUP_REMOVED lines=8> */
.L_x_26050:
[----:B------:R-:W2:Y:S02]  /*2860*/  LDG.E.U16 R0, desc[UR36][R2.64] ;  /* 0x0000002402007981 */ /* 0x000ea4000c1e1500 */
[----:B--2---:R-:W-:Y:S01]  /*2870*/  HADD2.F32 R0, -RZ, R0.H0_H0 ;  /* 0x20000000ff007230 */ /* 0x004fe20000004100 */
[----:B------:R-:W-:Y:S06]  /*2880*/  BRA `(.L_x_26046) ;  /* 0x0000000800dc7947 */ /* 0x000fec0003800000 */
.L_x_26049:
        /* <DEDUP_REMOVED lines=8> */
.L_x_26052:
[----:B------:R-:W2:Y:S02]  /*2910*/  LDG.E.U16 R0, desc[UR36][R2.64] ;  /* 0x0000002402007981 */ /* 0x000ea4000c1e1500 */
[----:B--2---:R-:W-:Y:S01]  /*2920*/  HADD2.F32 R0, -RZ, R0.H0_H0 ;  /* 0x20000000ff007230 */ /* 0x004fe20000004100 */
[----:B------:R-:W-:Y:S06]  /*2930*/  BRA `(.L_x_26046) ;  /* 0x0000000800b07947 */ /* 0x000fec0003800000 */
.L_x_26051:
        /* <DEDUP_REMOVED lines=11> */
.L_x_26041:
        /* <DEDUP_REMOVED lines=12> */
.L_x_26055:
        /* <DEDUP_REMOVED lines=11> */
.L_x_26054:
        /* <DEDUP_REMOVED lines=25> */
.L_x_26057:
        /* <DEDUP_REMOVED lines=12> */
.L_x_26056:
[----:B------:R-:W2:Y:S02]  /*2db0*/  LDG.E.U16 R0, desc[UR36][R2.64] ;  /* 0x0000002402007981 */ /* 0x000ea4000c1e1500 */
[----:B--2---:R-:W-:Y:S01]  /*2dc0*/  IMAD.U32 R0, R0, 0x10000, RZ ;  /* 0x0001000000007824 */ /* 0x004fe200078e00ff */
[----:B------:R-:W-:Y:S06]  /*2dd0*/  BRA `(.L_x_26046) ;  /* 0x0000000400887947 */ /* 0x000fec0003800000 */
.L_x_26053:
        /* <DEDUP_REMOVED lines=11> */
.L_x_26060:
        /* <DEDUP_REMOVED lines=20> */
.L_x_26062:
[----:B------:R-:W-:Y:S05]  /*2fd0*/  BSYNC.RECONVERGENT B0 ;  /* 0x0000000000007941 */ /* 0x000fea0003800200 */
.L_x_26061:
[----:B------:R-:W-:Y:S01]  /*2fe0*/  IMAD.SHL.U32 R0, R0, 0x100000, RZ ;  /* 0x0010000000007824 */ /* 0x000fe200078e00ff */
[----:B------:R-:W-:-:S04]  /*2ff0*/  LEA R2, R2, 0x3b800000, 0x17 ;  /* 0x3b80000002027811 */ /* 0x000fc800078eb8ff */
[----:B------:R-:W-:Y:S01]  /*3000*/  LOP3.LUT R0, R2, R0, R7, 0xfe, !PT ;  /* 0x0000000002007212 */ /* 0x000fe200078efe07 */
[----:B------:R-:W-:Y:S06]  /*3010*/  BRA `(.L_x_26046) ;  /* 0x0000000000f87947 */ /* 0x000fec0003800000 */
.L_x_26059:
        /* <DEDUP_REMOVED lines=20> */
.L_x_26064:
[----:B------:R-:W-:Y:S05]  /*3160*/  BSYNC.RECONVERGENT B0 ;  /* 0x0000000000007941 */ /* 0x000fea0003800200 */
.L_x_26063:
[----:B------:R-:W-:Y:S02]  /*3170*/  SHF.L.U32 R0, R0, 0x15, RZ ;  /* 0x0000001500007819 */ /* 0x000fe400000006ff */
[----:B------:R-:W-:-:S04]  /*3180*/  LEA R2, R2, 0x37800000, 0x17 ;  /* 0x3780000002027811 */ /* 0x000fc800078eb8ff */
[----:B------:R-:W-:Y:S01]  /*3190*/  LOP3.LUT R0, R2, R0, R7, 0xfe, !PT ;  /* 0x0000000002007212 */ /* 0x000fe200078efe07 */
[----:B------:R-:W-:Y:S06]  /*31a0*/  BRA `(.L_x_26046) ;  /* 0x0000000000947947 */ /* 0x000fec0003800000 */
.L_x_26058:
[----:B------:R-:W-:-:S09]  /*31b0*/  UISETP.NE.AND UP0, UPT, UR4, 0x1c, UPT ;  /* 0x0000001c0400788c */ /* 0x000fd2000bf05270 */
[----:B------:R-:W-:Y:S05]  /*31c0*/  BRA.U !UP0, `(.L_x_26065) ;  /* 0x0000000108847547 */ /* 0x000fea000b800000 */
[----:B------:R-:W-:-:S09]  /*31d0*/  UISETP.NE.AND UP0, UPT, UR4, 0x1d, UPT ;  /* 0x0000001d0400788c */ /* 0x000fd2000bf05270 */
[----:B------:R-:W-:Y:S05]  /*31e0*/  BRA.U !UP0, `(.L_x_26066) ;  /* 0x0000000108707547 */ /* 0x000fea000b800000 */
[----:B------:R-:W-:-:S09]  /*31f0*/  UISETP.NE.AND UP0, UPT, UR4, 0x2c, UPT ;  /* 0x0000002c0400788c */ /* 0x000fd2000bf05270 */
[----:B------:R-:W-:Y:S05]  /*3200*/  BRA.U !UP0, `(.L_x_26067) ;  /* 0x0000000108487547 */ /* 0x000fea000b800000 */
.L_x_26045:
        /* <DEDUP_REMOVED lines=8> */
[----:B0-----:R-:W-:Y:S02]  /*3290*/  IMAD.U32 R4, RZ, RZ, UR4 ;  /* 0x00000004ff047e24 */ /* 0x001fe4000f8e00ff */
[----:B------:R-:W-:-:S02]  /*32a0*/  IMAD.U32 R5, RZ, RZ, UR5 ;  /* 0x00000005ff057e24 */ /* 0x000fc4000f8e00ff */
[----:B-1----:R-:W-:Y:S01]  /*32b0*/  IMAD.U32 R6, RZ, RZ, UR6 ;  /* 0x00000006ff067e24 */ /* 0x002fe2000f8e00ff */
[----:B------:R-:W-:Y:S01]  /*32c0*/  MOV R7, UR7 ;  /* 0x0000000700077c02 */ /* 0x000fe20008000f00 */
[----:B----4-:R-:W-:Y:S02]  /*32d0*/  IMAD.U32 R10, RZ, RZ, UR8 ;  /* 0x00000008ff0a7e24 */ /* 0x010fe4000f8e00ff */
[----:B------:R-:W-:-:S07]  /*32e0*/  IMAD.U32 R11, RZ, RZ, UR9 ;  /* 0x00000009ff0b7e24 */ /* 0x000fce000f8e00ff */
[----:B------:R-:W-:-:S07]  /*32f0*/  LEPC R20, `(.L_x_26068) ;  /* 0x000000001014794e */ /* 0x000fce0000000000 */
[----:B--23-5:R-:W-:Y:S05]  /*3300*/  CALL.ABS.NOINC R2 ;  /* 0x0000000002007343 */ /* 0x02cfea0003c00000 */
.L_x_26068:
[----:B------:R-:W-:Y:S01]  /*3310*/  IMAD.MOV.U32 R0, RZ, RZ, RZ ;  /* 0x000000ffff007224 */ /* 0x000fe200078e00ff */
[----:B------:R-:W-:Y:S06]  /*3320*/  BRA `(.L_x_26046) ;  /* 0x0000000000347947 */ /* 0x000fec0003800000 */
.L_x_26067:
        /* <DEDUP_REMOVED lines=8> */
.L_x_26066:
[----:B------:R-:W2:Y:S02]  /*33b0*/  LDG.E.64 R2, desc[UR36][R2.64] ;  /* 0x0000002402027981 */ /* 0x000ea4000c1e1b00 */
[----:B--2---:R0:W1:Y:S02]  /*33c0*/  I2F.U64 R0, R2 ;  /* 0x0000000200007312 */ /* 0x0040640000301000 */
[----:B01----:R-:W-:Y:S05]  /*33d0*/  BRA `(.L_x_26046) ;  /* 0x0000000000087947 */ /* 0x003fea0003800000 */
.L_x_26065:
[----:B------:R-:W2:Y:S02]  /*33e0*/  LDG.E R0, desc[UR36][R2.64] ;  /* 0x0000002402007981 */ /* 0x000ea4000c1e1900 */
[----:B--2---:R-:W-:-:S07]  /*33f0*/  I2FP.F32.U32 R0, R0 ;  /* 0x0000000000007245 */ /* 0x004fce0000201000 */
.L_x_26046:
[----:B------:R-:W-:Y:S05]  /*3400*/  BSYNC.RECONVERGENT B6 ;  /* 0x0000000000067941 */ /* 0x000fea0003800200 */
.L_x_26040:
[C---:B---3-5:R-:W-:Y:S01]  /*3410*/  FSETP.NAN.FTZ.AND P0, PT, |R19|.reuse, |R19|, PT ;  /* 0x400000131300720b */ /* 0x068fe20003f18200 */
[----:B------:R-:W-:Y:S01]  /*3420*/  BSSY.RECONVERGENT B0, `(.L_x_26069) ;  /* 0x0000024000007945 */ /* 0x000fe20003800200 */
[C---:B0-2---:R-:W-:Y:S02]  /*3430*/  FSETP.NAN.FTZ.AND P1, PT, |R0|.reuse, |R0|, PT ;  /* 0x400000000000720b */ /* 0x045fe40003f38200 */
[----:B------:R-:W-:Y:S02]  /*3440*/  LOP3.LUT P2, RZ, R0, 0x7f800000, RZ, 0xc0, !PT ;  /* 0x7f80000000ff7812 */ /* 0x000fe4000784c0ff */
[----:B------:R-:W-:Y:S02]  /*3450*/  PLOP3.LUT P0, PT, P0, P1, PT, 0x2, 0x20 ;  /* 0x000000000020781c */ /* 0x000fe40000702072 */
[C---:B------:R-:W-:Y:S02]  /*3460*/  LOP3.LUT P1, RZ, R19.reuse, 0x7f800000, RZ, 0xc0, !PT ;  /* 0x7f80000013ff7812 */ /* 0x040fe4000782c0ff */
[----:B-1--4-:R-:W-:-:S02]  /*3470*/  LOP3.LUT R2, R19, 0x80000000, RZ, 0xc0, !PT ;  /* 0x8000000013027812 */ /* 0x012fc400078ec0ff */
[----:B------:R-:W-:Y:S02]  /*3480*/  LOP3.LUT R3, R0, 0x80000000, RZ, 0xc0, !PT ;  /* 0x8000000000037812 */ /* 0x000fe400078ec0ff */
[----:B------:R-:W-:Y:S02]  /*3490*/  SEL R2, R2, R19, !P1 ;  /* 0x0000001302027207 */ /* 0x000fe40004800000 */
[----:B------:R-:W-:-:S03]  /*34a0*/  SEL R3, R3, R0, !P2 ;  /* 0x0000000003037207 */ /* 0x000fc60005000000 */
[----:B------:R-:W-:Y:S01]  /*34b0*/  @!P0 FADD.FTZ R4, R0, R19 ;  /* 0x0000001300048221 */ /* 0x000fe20000010000 */
[----:B------:R-:W-:Y:S06]  /*34c0*/  @!P0 BRA `(.L_x_26070) ;  /* 0x0000000000648947 */ /* 0x000fec0003800000 */
[----:B------:R-:W-:-:S13]  /*34d0*/  LOP3.LUT P0, RZ, R3, 0x7fffffff, R2, 0xc8, !PT ;  /* 0x7fffffff03ff7812 */ /* 0x000fda000780c802 */
[----:B------:R-:W-:Y:S01]  /*34e0*/  @!P0 IMAD.MOV.U32 R4, RZ, RZ, R3 ;  /* 0x000000ffff048224 */ /* 0x000fe200078e0003 */
[----:B------:R-:W-:Y:S06]  /*34f0*/  @!P0 BRA `(.L_x_26070) ;  /* 0x0000000000588947 */ /* 0x000fec0003800000 */
[----:B------:R-:W-:-:S13]  /*3500*/  LOP3.LUT P0, RZ, R2, 0x7fffffff, RZ, 0xc0, !PT ;  /* 0x7fffffff02ff7812 */ /* 0x000fda000780c0ff */
[----:B------:R-:W-:-:S05]  /*3510*/  @!P0 IMAD.MOV.U32 R3, RZ, RZ, 0x800000 ;  /* 0x00800000ff038424 */ /* 0x000fca00078e00ff */
[----:B------:R-:W-:Y:S01]  /*3520*/  @!P0 LOP3.LUT R4, R3, 0x80000000, R0, 0xb8, !PT ;  /* 0x8000000003048812 */ /* 0x000fe200078eb800 */
[----:B------:R-:W-:Y:S06]  /*3530*/  @!P0 BRA `(.L_x_26070) ;  /* 0x0000000000488947 */ /* 0x000fec0003800000 */
[CC--:B------:R-:W-:Y:S02]  /*3540*/  FSETP.GEU.FTZ.AND P1, PT, R19.reuse, R0.reuse, PT ;  /* 0x000000001300720b */ /* 0x0c0fe40003f3e000 */
[C---:B------:R-:W-:Y:S02]  /*3550*/  FSETP.GEU.FTZ.AND P3, PT, R19.reuse, RZ, PT ;  /* 0x000000ff1300720b */ /* 0x040fe40003f7e000 */
[C---:B------:R-:W-:Y:S02]  /*3560*/  FSETP.GT.FTZ.AND P0, PT, R19.reuse, RZ, PT ;  /* 0x000000ff1300720b */ /* 0x040fe40003f14000 */
[----:B------:R-:W-:Y:S02]  /*3570*/  PLOP3.LUT P4, PT, P3, P1, PT, 0x2, 0x20 ;  /* 0x000000000020781c */ /* 0x000fe40001f82072 */
[----:B------:R-:W-:Y:S02]  /*3580*/  PLOP3.LUT P1, PT, P0, P1, PT, 0x20, 0x2 ;  /* 0x000000000002781c */ /* 0x000fe40000722470 */
[----:B------:R-:W-:-:S02]  /*3590*/  FSETP.GT.FTZ.AND P2, PT, R19, R0, PT ;  /* 0x000000001300720b */ /* 0x000fc40003f54000 */
[----:B------:R-:W-:Y:S02]  /*35a0*/  IADD3 R3, PT, PT, R2, -0x1, RZ ;  /* 0xffffffff02037810 */ /* 0x000fe40007ffe0ff */
[----:B------:R-:W-:Y:S02]  /*35b0*/  PLOP3.LUT P3, PT, P3, P2, PT, 0x8, 0x80 ;  /* 0x000000000080781c */ /* 0x000fe40001f64170 */
[----:B------:R-:W-:-:S03]  /*35c0*/  PLOP3.LUT P0, PT, P0, P2, PT, 0x80, 0x8 ;  /* 0x000000000008781c */ /* 0x000fc60000705070 */
[----:B------:R-:W-:-:S04]  /*35d0*/  @!P4 IMAD.MOV R3, RZ, RZ, R2 ;  /* 0x000000ffff03c224 */ /* 0x000fc800078e0202 */
[----:B------:R-:W-:Y:S02]  /*35e0*/  VIADD R0, R3, 0x1 ;  /* 0x0000000103007836 */ /* 0x000fe40000000000 */
[----:B------:R-:W-:-:S05]  /*35f0*/  @!P1 IMAD.MOV R0, RZ, RZ, R3 ;  /* 0x000000ffff009224 */ /* 0x000fca00078e0203 */
[----:B------:R-:W-:Y:S01]  /*3600*/  IADD3 R2, PT, PT, R0, 0x1, RZ ;  /* 0x0000000100027810 */ /* 0x000fe20007ffe0ff */
[----:B------:R-:W-:-:S04]  /*3610*/  @!P3 IMAD.MOV R2, RZ, RZ, R0 ;  /* 0x000000ffff02b224 */ /* 0x000fc800078e0200 */
[----:B------:R-:W-:Y:S02]  /*3620*/  VIADD R4, R2, 0xffffffff ;  /* 0xffffffff02047836 */ /* 0x000fe40000000000 */
[----:B------:R-:W-:-:S05]  /*3630*/  @!P0 IMAD.MOV R4, RZ, RZ, R2 ;  /* 0x000000ffff048224 */ /* 0x000fca00078e0202 */
[----:B------:R-:W-:-:S13]  /*3640*/  FSETP.NEU.FTZ.AND P0, PT, R4, RZ, PT ;  /* 0x000000ff0400720b */ /* 0x000fda0003f1d000 */
[----:B------:R-:W-:-:S07]  /*3650*/  @!P0 LOP3.LUT R4, R4, 0x80000000, RZ, 0xc0, !PT ;  /* 0x8000000004048812 */ /* 0x000fce00078ec0ff */
.L_x_26070:
[----:B------:R-:W-:Y:S05]  /*3660*/  BSYNC.RECONVERGENT B0 ;  /* 0x0000000000007941 */ /* 0x000fea0003800200 */
.L_x_26069:
        /* <DEDUP_REMOVED lines=17> */
.L_x_26074:
[----:B------:R-:W0:Y:S02]  /*3780*/  F2I.S64.TRUNC R4, R4 ;  /* 0x0000000400047311 */ /* 0x000e24000020d900 */
[----:B0-----:R-:W-:-:S05]  /*3790*/  IMAD.MOV.U32 R7, RZ, RZ, R4 ;  /* 0x000000ffff077224 */ /* 0x001fca00078e0004 */
[----:B------:R0:W-:Y:S01]  /*37a0*/  STG.E.U8 desc[UR36][R2.64], R7 ;  /* 0x0000000702007986 */ /* 0x0001e2000c101124 */
[----:B------:R-:W-:Y:S05]  /*37b0*/  BRA `(.L_x_26076) ;  /* 0x0000000c002c7947 */ /* 0x000fea0003800000 */
.L_x_26073:
        /* <DEDUP_REMOVED lines=9> */
.L_x_26078:
[----:B------:R-:W0:Y:S02]  /*3850*/  F2I.FTZ.TRUNC.NTZ R5, R4 ;  /* 0x0000000400057305 */ /* 0x000e24000021f100 */
[----:B0-----:R0:W-:Y:S01]  /*3860*/  STG.E desc[UR36][R2.64], R5 ;  /* 0x0000000502007986 */ /* 0x0011e2000c101924 */
[----:B------:R-:W-:Y:S05]  /*3870*/  BRA `(.L_x_26076) ;  /* 0x0000000800fc7947 */ /* 0x000fea0003800000 */
.L_x_26077:
[----:B------:R-:W0:Y:S02]  /*3880*/  F2I.FTZ.TRUNC.NTZ R5, R4 ;  /* 0x0000000400057305 */ /* 0x000e24000021f100 */
[----:B0-----:R0:W-:Y:S01]  /*3890*/  STG.E.U16 desc[UR36][R2.64], R5 ;  /* 0x0000000502007986 */ /* 0x0011e2000c101524 */
[----:B------:R-:W-:Y:S05]  /*38a0*/  BRA `(.L_x_26076) ;  /* 0x0000000800f07947 */ /* 0x000fea0003800000 */
.L_x_26072:
        /* <DEDUP_REMOVED lines=8> */
.L_x_26080:
[----:B------:R-:W-:-:S05]  /*3930*/  F2FP.F16.F32.PACK_AB R4, RZ, R4 ;  /* 0x00000004ff04723e */ /* 0x000fca00000000ff */
[----:B------:R0:W-:Y:S01]  /*3940*/  STG.E.U16 desc[UR36][R2.64], R4 ;  /* 0x0000000402007986 */ /* 0x0001e2000c101524 */
[----:B------:R-:W-:Y:S05]  /*3950*/  BRA `(.L_x_26076) ;  /* 0x0000000800c47947 */ /* 0x000fea0003800000 */
.L_x_26079:
        /* <DEDUP_REMOVED lines=9> */
.L_x_26082:
[----:B------:R-:W-:-:S04]  /*39f0*/  F2FP.F16.F32.PACK_AB R5, RZ, R4 ;  /* 0x00000004ff05723e */ /* 0x000fc800000000ff */
[----:B------:R-:W-:-:S05]  /*3a00*/  PRMT R5, R5, 0x5410, RZ ;  /* 0x0000541005057816 */ /* 0x000fca00000000ff */
[----:B------:R0:W-:Y:S01]  /*3a10*/  STG.E desc[UR36][R2.64], R5 ;  /* 0x0000000502007986 */ /* 0x0001e2000c101924 */
[----:B------:R-:W-:Y:S05]  /*3a20*/  BRA `(.L_x_26076) ;  /* 0x0000000800907947 */ /* 0x000fea0003800000 */
.L_x_26081:
[----:B------:R-:W-:-:S06]  /*3a30*/  FMUL.FTZ R4, R4, 1 ;  /* 0x3f80000004047820 */ /* 0x000fcc0000410000 */
[----:B------:R-:W0:Y:S02]  /*3a40*/  F2F.F64.F32 R4, R4 ;  /* 0x0000000400047310 */ /* 0x000e240000201800 */
[----:B0-----:R0:W-:Y:S01]  /*3a50*/  STG.E.64 desc[UR36][R2.64], R4 ;  /* 0x0000000402007986 */ /* 0x0011e2000c101b24 */
[----:B------:R-:W-:Y:S05]  /*3a60*/  BRA `(.L_x_26076) ;  /* 0x0000000800807947 */ /* 0x000fea0003800000 */
.L_x_26071:
        /* <DEDUP_REMOVED lines=12> */
.L_x_26085:
[----:B------:R-:W-:Y:S01]  /*3b30*/  FMUL.FTZ R4, R4, 1 ;  /* 0x3f80000004047820 */ /* 0x000fe20000410000 */
[----:B------:R-:W-:-:S05]  /*3b40*/  CS2R R6, SRZ ;  /* 0x0000000000067805 */ /* 0x000fca000001ff00 */
[----:B------:R-:W0:Y:S02]  /*3b50*/  F2F.F64.F32 R4, R4 ;  /* 0x0000000400047310 */ /* 0x000e240000201800 */
[----:B0-----:R3:W-:Y:S01]  /*3b60*/  STG.E.128 desc[UR36][R2.64], R4 ;  /* 0x0000000402007986 */ /* 0x0017e2000c101d24 */
[----:B------:R-:W-:Y:S05]  /*3b70*/  BRA `(.L_x_26076) ;  /* 0x00000008003c7947 */ /* 0x000fea0003800000 */
.L_x_26084:
        /* <DEDUP_REMOVED lines=18> */
.L_x_26089:
[----:B------:R-:W-:Y:S05]  /*3ca0*/  BSYNC.RECONVERGENT B0 ;  /* 0x0000000000007941 */ /* 0x000fea0003800200 */
.L_x_26088:
[----:B------:R-:W-:-:S05]  /*3cb0*/  LOP3.LUT R7, R0, 0x80, R7, 0xf8, !PT ;  /* 0x0000008000077812 */ /* 0x000fca00078ef807 */
[----:B------:R1:W-:Y:S01]  /*3cc0*/  STG.E.U8 desc[UR36][R2.64], R7 ;  /* 0x0000000702007986 */ /* 0x0003e2000c101124 */
[----:B------:R-:W-:Y:S05]  /*3cd0*/  BRA `(.L_x_26076) ;  /* 0x0000000400e47947 */ /* 0x000fea0003800000 */
.L_x_26087:
        /* <DEDUP_REMOVED lines=14> */
.L_x_26091:
[----:B------:R-:W-:Y:S05]  /*3dc0*/  BSYNC.RECONVERGENT B0 ;  /* 0x0000000000007941 */ /* 0x000fea0003800200 */
.L_x_26090:
[----:B------:R-:W-:-:S05]  /*3dd0*/  LOP3.LUT R5, R0, 0x80, R7, 0xf8, !PT ;  /* 0x0000008000057812 */ /* 0x000fca00078ef807 */
[----:B------:R2:W-:Y:S01]  /*3de0*/  STG.E.U8 desc[UR36][R2.64], R5 ;  /* 0x0000000502007986 */ /* 0x0005e2000c101124 */
[----:B------:R-:W-:Y:S05]  /*3df0*/  BRA `(.L_x_26076) ;  /* 0x00000004009c7947 */ /* 0x000fea0003800000 */
.L_x_26086:
[----:B------:R-:W-:-:S05]  /*3e00*/  F2FP.BF16.F32.PACK_AB R4, RZ, R4 ;  /* 0x00000004ff04723e */ /* 0x000fca00000010ff */
[----:B------:R0:W-:Y:S01]  /*3e10*/  STG.E.U16 desc[UR36][R2.64], R4 ;  /* 0x0000000402007986 */ /* 0x0001e2000c101524 */
[----:B------:R-:W-:Y:S05]  /*3e20*/  BRA `(.L_x_26076) ;  /* 0x0000000400907947 */ /* 0x000fea0003800000 */
.L_x_26083:
        /* <DEDUP_REMOVED lines=11> */
.L_x_26094:
        /* <DEDUP_REMOVED lines=12> */
.L_x_26097:
[----:B------:R-:W-:-:S04]  /*3fa0*/  SHF.R.U32.HI R0, RZ, 0x14, R4 ;  /* 0x00000014ff007819 */ /* 0x000fc80000011604 */
[----:B------:R-:W-:-:S04]  /*3fb0*/  LOP3.LUT R5, R0, 0x1, RZ, 0xc0, !PT ;  /* 0x0000000100057812 */ /* 0x000fc800078ec0ff */
[----:B------:R-:W-:-:S04]  /*3fc0*/  IADD3 R0, PT, PT, R4, 0x487ffff, R5 ;  /* 0x0487ffff04007810 */ /* 0x000fc80007ffe005 */
[----:B------:R-:W-:-:S04]  /*3fd0*/  SHF.R.U32.HI R0, RZ, 0x14, R0 ;  /* 0x00000014ff007819 */ /* 0x000fc80000011600 */
[----:B------:R-:W-:-:S07]  /*3fe0*/  LOP3.LUT R5, R0, 0xff, RZ, 0xc0, !PT ;  /* 0x000000ff00057812 */ /* 0x000fce00078ec0ff */
.L_x_26098:
[----:B------:R-:W-:-:S04]  /*3ff0*/  SHF.R.U32.HI R4, RZ, 0x18, R4 ;  /* 0x00000018ff047819 */ /* 0x000fc80000011604 */
[----:B------:R-:W-:-:S04]  /*4000*/  LOP3.LUT R5, R5, 0x80, R4, 0xf8, !PT ;  /* 0x0000008005057812 */ /* 0x000fc800078ef804 */
[----:B------:R-:W-:-:S07]  /*4010*/  PRMT R0, R5, 0x7610, R0 ;  /* 0x0000761005007816 */ /* 0x000fce0000000000 */
.L_x_26096:
[----:B------:R-:W-:Y:S05]  /*4020*/  BSYNC.RECONVERGENT B0 ;  /* 0x0000000000007941 */ /* 0x000fea0003800200 */
.L_x_26095:
[----:B------:R0:W-:Y:S01]  /*4030*/  STG.E.U8 desc[UR36][R2.64], R0 ;  /* 0x0000000002007986 */ /* 0x0001e2000c101124 */
[----:B------:R-:W-:Y:S05]  /*4040*/  BRA `(.L_x_26076) ;  /* 0x0000000400087947 */ /* 0x000fea0003800000 */
.L_x_26093:
        /* <DEDUP_REMOVED lines=12> */
.L_x_26101:
[----:B------:R-:W-:-:S04]  /*4110*/  SHF.R.U32.HI R0, RZ, 0x15, R4 ;  /* 0x00000015ff007819 */ /* 0x000fc80000011604 */
[----:B------:R-:W-:-:S04]  /*4120*/  LOP3.LUT R5, R0, 0x1, RZ, 0xc0, !PT ;  /* 0x0000000100057812 */ /* 0x000fc800078ec0ff */
[----:B------:R-:W-:-:S04]  /*4130*/  IADD3 R0, PT, PT, R4, 0x88fffff, R5 ;  /* 0x088fffff04007810 */ /* 0x000fc80007ffe005 */
[----:B------:R-:W-:-:S04]  /*4140*/  SHF.R.U32.HI R0, RZ, 0x15, R0 ;  /* 0x00000015ff007819 */ /* 0x000fc80000011600 */
[----:B------:R-:W-:-:S07]  /*4150*/  LOP3.LUT R5, R0, 0xff, RZ, 0xc0, !PT ;  /* 0x000000ff00057812 */ /* 0x000fce00078ec0ff */
.L_x_26102:
[----:B------:R-:W-:-:S04]  /*4160*/  SHF.R.U32.HI R4, RZ, 0x18, R4 ;  /* 0x00000018ff047819 */ /* 0x000fc80000011604 */
[----:B------:R-:W-:-:S04]  /*4170*/  LOP3.LUT R5, R5, 0x80, R4, 0xf8, !PT ;  /* 0x0000008005057812 */ /* 0x000fc800078ef804 */
[----:B------:R-:W-:-:S07]  /*4180*/  PRMT R0, R5, 0x7610, R0 ;  /* 0x0000761005007816 */ /* 0x000fce0000000000 */
.L_x_26100:
[----:B------:R-:W-:Y:S05]  /*4190*/  BSYNC.RECONVERGENT B0 ;  /* 0x0000000000007941 */ /* 0x000fea0003800200 */
.L_x_26099:
[----:B------:R0:W-:Y:S01]  /*41a0*/  STG.E.U8 desc[UR36][R2.64], R0 ;  /* 0x0000000002007986 */ /* 0x0001e2000c101124 */
[----:B------:R-:W-:Y:S05]  /*41b0*/  BRA `(.L_x_26076) ;  /* 0x0000000000ac7947 */ /* 0x000fea0003800000 */
.L_x_26092:
[----:B------:R-:W-:-:S09]  /*41c0*/  UISETP.NE.AND UP0, UPT, UR4, 0x1c, UPT ;  /* 0x0000001c0400788c */ /* 0x000fd2000bf05270 */
[----:B------:R-:W-:Y:S05]  /*41d0*/  BRA.U !UP0, `(.L_x_26103) ;  /* 0x00000001089c7547 */ /* 0x000fea000b800000 */
[----:B------:R-:W-:-:S09]  /*41e0*/  UISETP.NE.AND UP0, UPT, UR4, 0x1d, UPT ;  /* 0x0000001d0400788c */ /* 0x000fd2000bf05270 */
[----:B------:R-:W-:Y:S05]  /*41f0*/  BRA.U !UP0, `(.L_x_26104) ;  /* 0x0000000108887547 */ /* 0x000fea000b800000 */
[----:B------:R-:W-:-:S09]  /*4200*/  UISETP.NE.AND UP0, UPT, UR4, 0x2c, UPT ;  /* 0x0000002c0400788c */ /* 0x000fd2000bf05270 */
[----:B------:R-:W-:Y:S05]  /*4210*/  BRA.U !UP0, `(.L_x_26105) ;  /* 0x0000000108447547 */ /* 0x000fea000b800000 */
.L_x_26075:
        /* <DEDUP_REMOVED lines=16> */
.L_x_26106:
[----:B------:R-:W-:Y:S05]  /*4320*/  BRA `(.L_x_26076) ;  /* 0x0000000000507947 */ /* 0x000fea0003800000 */
.L_x_26105:
        /* <DEDUP_REMOVED lines=15> */
.L_x_26104:
[----:B------:R-:W0:Y:S02]  /*4420*/  F2I.U64.TRUNC R4, R4 ;  /* 0x0000000400047311 */ /* 0x000e24000020d800 */
[----:B0-----:R0:W-:Y:S01]  /*4430*/  STG.E.64 desc[UR36][R2.64], R4 ;  /* 0x0000000402007986 */ /* 0x0011e2000c101b24 */
[----:B------:R-:W-:Y:S05]  /*4440*/  BRA `(.L_x_26076) ;  /* 0x0000000000087947 */ /* 0x000fea0003800000 */
.L_x_26103:
[----:B------:R-:W0:Y:S02]  /*4450*/  F2I.FTZ.U32.TRUNC.NTZ R5, R4 ;  /* 0x0000000400057305 */ /* 0x000e24000021f000 */
[----:B0-----:R0:W-:Y:S02]  /*4460*/  STG.E desc[UR36][R2.64], R5 ;  /* 0x0000000502007986 */ /* 0x0011e4000c101924 */
.L_x_26076:
[----:B------:R-:W-:-:S07]  /*4470*/  IADD3 R17, PT, PT, R17, 0x80, RZ ;  /* 0x0000008011117810 */ /* 0x000fce0007ffe0ff */
.L_x_26009:
[----:B------:R-:W-:Y:S05]  /*4480*/  BSYNC.RECONVERGENT B7 ;  /* 0x0000000000077941 */ /* 0x000fea0003800200 */
.L_x_26008:
        /* <DEDUP_REMOVED lines=358> */
.L_x_26109:
        /* <DEDUP_REMOVED lines=18> */
.L_x_26114:
[----:B------:R-:W2:Y:S02]  /*5c10*/  LDG.E.U8 R2, desc[UR36][R2.64] ;  /* 0x0000002402027981 */ /* 0x000ea4000c1e1100 */
[----:B--2---:R-:W-:Y:S01]  /*5c20*/  I2FP.F32.U32 R19, R2 ;  /* 0x0000000200137245 */ /* 0x004fe20000201000 */
[----:B------:R-:W-:Y:S06]  /*5c30*/  BRA `(.L_x_26116) ;  /* 0x0000000c00447947 */ /* 0x000fec0003800000 */
.L_x_26113:
        /* <DEDUP_REMOVED lines=9> */
.L_x_26118:
[----:B------:R-:W2:Y:S02]  /*5cd0*/  LDG.E R2, desc[UR36][R2.64] ;  /* 0x0000002402027981 */ /* 0x000ea4000c1e1900 */
[----:B--2---:R-:W-:Y:S01]  /*5ce0*/  I2FP.F32.S32 R19, R2 ;  /* 0x0000000200137245 */ /* 0x004fe20000201400 */
[----:B------:R-:W-:Y:S06]  /*5cf0*/  BRA `(.L_x_26116) ;  /* 0x0000000c00147947 */ /* 0x000fec0003800000 */
.L_x_26117:
[----:B------:R-:W2:Y:S02]  /*5d00*/  LDG.E.U16 R2, desc[UR36][R2.64] ;  /* 0x0000002402027981 */ /* 0x000ea4000c1e1500 */
[----:B--2---:R0:W1:Y:S01]  /*5d10*/  I2F.S16 R19, R2 ;  /* 0x0000000200137306 */ /* 0x0040620000101400 */
[----:B------:R-:W-:Y:S05]  /*5d20*/  BRA `(.L_x_26116) ;  /* 0x0000000c00087947 */ /* 0x000fea0003800000 */
.L_x_26112:
        /* <DEDUP_REMOVED lines=8> */
.L_x_26120:
[----:B------:R-:W2:Y:S02]  /*5db0*/  LDG.E.U16 R2, desc[UR36][R2.64] ;  /* 0x0000002402027981 */ /* 0x000ea4000c1e1500 */
[----:B--2---:R-:W-:Y:S01]  /*5dc0*/  HADD2.F32 R19, -RZ, R2.H0_H0 ;  /* 0x20000002ff137230 */ /* 0x004fe20000004100 */
[----:B------:R-:W-:Y:S06]  /*5dd0*/  BRA `(.L_x_26116) ;  /* 0x0000000800dc7947 */ /* 0x000fec0003800000 */
.L_x_26119:
        /* <DEDUP_REMOVED lines=8> */
.L_x_26122:
[----:B------:R-:W2:Y:S02]  /*5e60*/  LDG.E.U16 R2, desc[UR36][R2.64] ;  /* 0x0000002402027981 */ /* 0x000ea4000c1e1500 */
[----:B--2---:R-:W-:Y:S01]  /*5e70*/  HADD2.F32 R19, -RZ, R2.H0_H0 ;  /* 0x20000002ff137230 */ /* 0x004fe20000004100 */
[----:B------:R-:W-:Y:S06]  /*5e80*/  BRA `(.L_x_26116) ;  /* 0x0000000800b07947 */ /* 0x000fec0003800000 */
.L_x_26121:
        /* <DEDUP_REMOVED lines=11> */
.L_x_26111:
        /* <DEDUP_REMOVED lines=12> */
.L_x_26125:
        /* <DEDUP_REMOVED lines=11> */
.L_x_26124:
        /* <DEDUP_REMOVED lines=25> */
.L_x_26127:
        /* <DEDUP_REMOVED lines=12> */
.L_x_26126:
[----:B------:R-:W2:Y:S02]  /*6300*/  LDG.E.U16 R2, desc[UR36][R2.64] ;  /* 0x0000002402027981 */ /* 0x000ea4000c1e1500 */
[----:B--2---:R-:W-:Y:S01]  /*6310*/  SHF.L.U32 R19, R2, 0x10, RZ ;  /* 0x0000001002137819 */ /* 0x004fe200000006ff */
[----:B------:R-:W-:Y:S06]  /*6320*/  BRA `(.L_x_26116) ;  /* 0x0000000400887947 */ /* 0x000fec0003800000 */
.L_x_26123:
        /* <DEDUP_REMOVED lines=11> */
.L_x_26130:
        /* <DEDUP_REMOVED lines=20> */
.L_x_26132:
[----:B------:R-:W-:Y:S05]  /*6520*/  BSYNC.RECONVERGENT B0 ;  /* 0x0000000000007941 */ /* 0x000fea0003800200 */
.L_x_26131:
[----:B------:R-:W-:Y:S01]  /*6530*/  IMAD.SHL.U32 R0, R0, 0x100000, RZ ;  /* 0x0010000000007824 */ /* 0x000fe200078e00ff */
[----:B------:R-:W-:-:S04]  /*6540*/  LEA R2, R2, 0x3b800000, 0x17 ;  /* 0x3b80000002027811 */ /* 0x000fc800078eb8ff */
[----:B------:R-:W-:Y:S01]  /*6550*/  LOP3.LUT R19, R2, R0, R19, 0xfe, !PT ;  /* 0x0000000002137212 */ /* 0x000fe200078efe13 */
[----:B------:R-:W-:Y:S06]  /*6560*/  BRA `(.L_x_26116) ;  /* 0x0000000000f87947 */ /* 0x000fec0003800000 */
.L_x_26129:
        /* <DEDUP_REMOVED lines=20> */
.L_x_26134:
[----:B------:R-:W-:Y:S05]  /*66b0*/  BSYNC.RECONVERGENT B0 ;  /* 0x0000000000007941 */ /* 0x000fea0003800200 */
.L_x_26133:
[----:B------:R-:W-:Y:S01]  /*66c0*/  IMAD.SHL.U32 R0, R0, 0x200000, RZ ;  /* 0x0020000000007824 */ /* 0x000fe200078e00ff */
[----:B------:R-:W-:-:S04]  /*66d0*/  LEA R2, R2, 0x37800000, 0x17 ;  /* 0x3780000002027811 */ /* 0x000fc800078eb8ff */
[----:B------:R-:W-:Y:S01]  /*66e0*/  LOP3.LUT R19, R2, R0, R19, 0xfe, !PT ;  /* 0x0000000002137212 */ /* 0x000fe200078efe13 */
[----:B------:R-:W-:Y:S06]  /*66f0*/  BRA `(.L_x_26116) ;  /* 0x0000000000947947 */ /* 0x000fec0003800000 */
.L_x_26128:
        /* <DEDUP_REMOVED lines=14> */
.L_x_26115:
        /* <DEDUP_REMOVED lines=16> */
.L_x_26137:
[----:B------:R-:W-:Y:S01]  /*68e0*/  IMAD.MOV.U32 R19, RZ, RZ, RZ ;  /* 0x000000ffff137224 */ /* 0x000fe200078e00ff */
[----:B------:R-:W-:Y:S06]  /*68f0*/  BRA `(.L_x_26116) ;  /* 0x0000000000147947 */ /* 0x000fec0003800000 */
.L_x_26136:
[----:B------:R-:W2:Y:S02]  /*6900*/  LDG.E.64 R2, desc[UR36][R2.64] ;  /* 0x0000002402027981 */ /* 0x000ea4000c1e1b00 */
[----:B--2---:R0:W1:Y:S02]  /*6910*/  I2F.U64 R19, R2 ;  /* 0x0000000200137312 */ /* 0x0040640000301000 */
[----:B01----:R-:W-:Y:S05]  /*6920*/  BRA `(.L_x_26116) ;  /* 0x0000000000087947 */ /* 0x003fea0003800000 */
.L_x_26135:
[----:B------:R-:W2:Y:S02]  /*6930*/  LDG.E R2, desc[UR36][R2.64] ;  /* 0x0000002402027981 */ /* 0x000ea4000c1e1900 */
[----:B--2---:R-:W-:-:S07]  /*6940*/  I2FP.F32.U32 R19, R2 ;  /* 0x0000000200137245 */ /* 0x004fce0000201000 */
.L_x_26116:
[----:B------:R-:W-:Y:S05]  /*6950*/  BSYNC.RECONVERGENT B6 ;  /* 0x0000000000067941 */ /* 0x000fea0003800200 */
.L_x_26110:
        /* <DEDUP_REMOVED lines=18> */
.L_x_26142:
[----:B------:R-:W2:Y:S02]  /*6a80*/  LDG.E.U8 R2, desc[UR36][R2.64] ;  /* 0x0000002402027981 */ /* 0x000ea4000c1e1100 */
[----:B--2---:R-:W-:Y:S01]  /*6a90*/  I2FP.F32.U32 R4, R2 ;  /* 0x0000000200047245 */ /* 0x004fe20000201000 */
[----:B------:R-:W-:Y:S06]  /*6aa0*/  BRA `(.L_x_26144) ;  /* 0x0000000c00447947 */ /* 0x000fec0003800000 */
.L_x_26141:
        /* <DEDUP_REMOVED lines=9> */
.L_x_26146:
[----:B------:R-:W2:Y:S02]  /*6b40*/  LDG.E R2, desc[UR36][R2.64] ;  /* 0x0000002402027981 */ /* 0x000ea4000c1e1900 */
[----:B--2---:R-:W-:Y:S01]  /*6b50*/  I2FP.F32.S32 R4, R2 ;  /* 0x0000000200047245 */ /* 0x004fe20000201400 */
[----:B------:R-:W-:Y:S06]  /*6b60*/  BRA `(.L_x_26144) ;  /* 0x0000000c00147947 */ /* 0x000fec0003800000 */
.L_x_26145:
[----:B------:R-:W2:Y:S02]  /*6b70*/  LDG.E.U16 R2, desc[UR36][R2.64] ;  /* 0x0000002402027981 */ /* 0x000ea4000c1e1500 */
[----:B--2---:R4:W0:Y:S01]  /*6b80*/  I2F.S16 R4, R2 ;  /* 0x0000000200047306 */ /* 0x0048220000101400 */
[----:B------:R-:W-:Y:S05]  /*6b90*/  BRA `(.L_x_26144) ;  /* 0x0000000c00087947 */ /* 0x000fea0003800000 */
.L_x_26140:
        /* <DEDUP_REMOVED lines=8> */
.L_x_26148:
[----:B------:R-:W2:Y:S02]  /*6c20*/  LDG.E.U16 R2, desc[UR36][R2.64] ;  /* 0x0000002402027981 */ /* 0x000ea4000c1e1500 */
[----:B--2---:R-:W-:Y:S01]  /*6c30*/  HADD2.F32 R4, -RZ, R2.H0_H0 ;  /* 0x20000002ff047230 */ /* 0x004fe20000004100 */
[----:B------:R-:W-:Y:S06]  /*6c40*/  BRA `(.L_x_26144) ;  /* 0x0000000800dc7947 */ /* 0x000fec0003800000 */
.L_x_26147:
        /* <DEDUP_REMOVED lines=8> */
.L_x_26150:
[----:B------:R-:W2:Y:S02]  /*6cd0*/  LDG.E.U16 R2, desc[UR36][R2.64] ;  /* 0x0000002402027981 */ /* 0x000ea4000c1e1500 */
[----:B--2---:R-:W-:Y:S01]  /*6ce0*/  HADD2.F32 R4, -RZ, R2.H0_H0 ;  /* 0x20000002ff047230 */ /* 0x004fe20000004100 */
[----:B------:R-:W-:Y:S06]  /*6cf0*/  BRA `(.L_x_26144) ;  /* 0x0000000800b07947 */ /* 0x000fec0003800000 */
.L_x_26149:
        /* <DEDUP_REMOVED lines=11> */
.L_x_26139:
        /* <DEDUP_REMOVED lines=12> */
.L_x_26153:
        /* <DEDUP_REMOVED lines=11> */
.L_x_26152:
        /* <DEDUP_REMOVED lines=25> */
.L_x_26155:
        /* <DEDUP_REMOVED lines=12> */
.L_x_26154:
[----:B------:R-:W2:Y:S02]  /*7170*/  LDG.E.U16 R2, desc[UR36][R2.64] ;  /* 0x0000002402027981 */ /* 0x000ea4000c1e1500 */
[----:B--2---:R-:W-:Y:S01]  /*7180*/  IMAD.U32 R4, R2, 0x10000, RZ ;  /* 0x0001000002047824 */ /* 0x004fe200078e00ff */
[----:B------:R-:W-:Y:S06]  /*7190*/  BRA `(.L_x_26144) ;  /* 0x0000000400887947 */ /* 0x000fec0003800000 */
.L_x_26151:
        /* <DEDUP_REMOVED lines=11> */
.L_x_26158:
        /* <DEDUP_REMOVED lines=20> */
.L_x_26160:
[----:B------:R-:W-:Y:S05]  /*7390*/  BSYNC.RECONVERGENT B0 ;  /* 0x0000000000007941 */ /* 0x000fea0003800200 */
.L_x_26159:
[----:B------:R-:W-:Y:S01]  /*73a0*/  IMAD.SHL.U32 R0, R0, 0x100000, RZ ;  /* 0x0010000000007824 */ /* 0x000fe200078e00ff */
[----:B------:R-:W-:-:S04]  /*73b0*/  LEA R2, R2, 0x3b800000, 0x17 ;  /* 0x3b80000002027811 */ /* 0x000fc800078eb8ff */
[----:B------:R-:W-:Y:S01]  /*73c0*/  LOP3.LUT R4, R2, R0, R7, 0xfe, !PT ;  /* 0x0000000002047212 */ /* 0x000fe200078efe07 */
[----:B------:R-:W-:Y:S06]  /*73d0*/  BRA `(.L_x_26144) ;  /* 0x0000000000f87947 */ /* 0x000fec0003800000 */
.L_x_26157:
        /* <DEDUP_REMOVED lines=20> */
.L_x_26162:
[----:B------:R-:W-:Y:S05]  /*7520*/  BSYNC.RECONVERGENT B0 ;  /* 0x0000000000007941 */ /* 0x000fea0003800200 */
.L_x_26161:
[----:B------:R-:W-:Y:S02]  /*7530*/  SHF.L.U32 R0, R0, 0x15, RZ ;  /* 0x0000001500007819 */ /* 0x000fe400000006ff */
[----:B------:R-:W-:-:S04]  /*7540*/  LEA R2, R2, 0x37800000, 0x17 ;  /* 0x3780000002027811 */ /* 0x000fc800078eb8ff */
[----:B------:R-:W-:Y:S01]  /*7550*/  LOP3.LUT R4, R2, R0, R7, 0xfe, !PT ;  /* 0x0000000002047212 */ /* 0x000fe200078efe07 */
[----:B------:R-:W-:Y:S06]  /*7560*/  BRA `(.L_x_26144) ;  /* 0x0000000000947947 */ /* 0x000fec0003800000 */
.L_x_26156:
        /* <DEDUP_REMOVED lines=14> */
.L_x_26143:
[----:B------:R-:W-:Y:S01]  /*7650*/  MOV R2, 0x0 ;  /* 0x0000000000027802 */ /* 0x000fe20000000f00 */
[----:B------:R-:W0:Y:S01]  /*7660*/  LDCU.64 UR4, c[0x4][0x188] ;  /* 0x01003100ff0477ac */ /* 0x000e220008000a00 */
[----:B------:R-:W-:Y:S02]  /*7670*/  HFMA2 R13, -RZ, RZ, 0, 0 ;  /* 0x00000000ff0d7431 */ /* 0x000fe400000001ff */
[----:B------:R-:W-:Y:S01]  /*7680*/  IMAD.MOV.U32 R8, RZ, RZ, 0x4e ;  /* 0x0000004eff087424 */ /* 0x000fe200078e00ff */
[----:B------:R-:W2:Y:S01]  /*7690*/  LDCU.64 UR6, c[0x4][0x190] ;  /* 0x01003200ff0677ac */ /* 0x000ea20008000a00 */
[----:B------:R-:W4:Y:S01]  /*76a0*/  LDC.64 R2, c[0x4][R2] ;  /* 0x0100000002027b82 */ /* 0x000f220000000a00 */
[----:B------:R-:W-:Y:S01]  /*76b0*/  IMAD.MOV.U32 R12, RZ, RZ, 0x1 ;  /* 0x00000001ff0c7424 */ /* 0x000fe200078e00ff */
[----:B------:R-:W1:Y:S01]  /*76c0*/  LDCU.64 UR8, c[0x4][0x18] ;  /* 0x01000300ff0877ac */ /* 0x000e620008000a00 */
[----:B0-----:R-:W-:Y:S01]  /*76d0*/  MOV R4, UR4 ;  /* 0x0000000400047c02 */ /* 0x001fe20008000f00 */
[----:B------:R-:W-:-:S02]  /*76e0*/  IMAD.U32 R5, RZ, RZ, UR5 ;  /* 0x00000005ff057e24 */ /* 0x000fc4000f8e00ff */
[----:B--2---:R-:W-:Y:S02]  /*76f0*/  IMAD.U32 R6, RZ, RZ, UR6 ;  /* 0x00000006ff067e24 */ /* 0x004fe4000f8e00ff */
[----:B------:R-:W-:Y:S01]  /*7700*/  IMAD.U32 R7, RZ, RZ, UR7 ;  /* 0x00000007ff077e24 */ /* 0x000fe2000f8e00ff */
[----:B-1----:R-:W-:Y:S01]  /*7710*/  MOV R10, UR8 ;  /* 0x00000008000a7c02 */ /* 0x002fe20008000f00 */
[----:B------:R-:W-:-:S07]  /*7720*/  IMAD.U32 R11, RZ, RZ, UR9 ;  /* 0x00000009ff0b7e24 */ /* 0x000fce000f8e00ff */
[----:B------:R-:W-:-:S07]  /*7730*/  LEPC R20, `(.L_x_26165) ;  /* 0x000000001014794e */ /* 0x000fce0000000000 */
[----:B---345:R-:W-:Y:S05]  /*7740*/  CALL.ABS.NOINC R2 ;  /* 0x0000000002007343 */ /* 0x038fea0003c00000 */
.L_x_26165:
[----:B------:R-:W-:Y:S01]  /*7750*/  IMAD.MOV.U32 R4, RZ, RZ, RZ ;  /* 0x000000ffff047224 */ /* 0x000fe200078e00ff */
[----:B------:R-:W-:Y:S06]  /*7760*/  BRA `(.L_x_26144) ;  /* 0x0000000000147947 */ /* 0x000fec0003800000 */
.L_x_26164:
[----:B------:R-:W2:Y:S02]  /*7770*/  LDG.E.64 R2, desc[UR36][R2.64] ;  /* 0x0000002402027981 */ /* 0x000ea4000c1e1b00 */
[----:B--2---:R0:W2:Y:S02]  /*7780*/  I2F.U64 R4, R2 ;  /* 0x0000000200047312 */ /* 0x0040a40000301000 */
[----:B0-2---:R-:W-:Y:S05]  /*7790*/  BRA `(.L_x_26144) ;  /* 0x0000000000087947 */ /* 0x005fea0003800000 */
.L_x_26163:
[----:B------:R-:W2:Y:S02]  /*77a0*/  LDG.E R2, desc[UR36][R2.64] ;  /* 0x0000002402027981 */ /* 0x000ea4000c1e1900 */
[----:B--2---:R-:W-:-:S07]  /*77b0*/  I2FP.F32.U32 R4, R2 ;  /* 0x0000000200047245 */ /* 0x004fce0000201000 */
.L_x_26144:
[----:B------:R-:W-:Y:S05]  /*77c0*/  BSYNC.RECONVERGENT B6 ;  /* 0x0000000000067941 */ /* 0x000fea0003800200 */
.L_x_26138:
[C---:B-1-3-5:R-:W-:Y:S01]  /*77d0*/  FSETP.NAN.FTZ.AND P0, PT, |R19|.reuse, |R19|, PT ;  /* 0x400000131300720b */ /* 0x06afe20003f18200 */
[----:B------:R-:W-:Y:S01]  /*77e0*/  BSSY.RECONVERGENT B0, `(.L_x_26166) ;  /* 0x0000027000007945 */ /* 0x000fe20003800200 */
[C---:B0-2---:R-:W-:Y:S02]  /*77f0*/  FSETP.NAN.FTZ.AND P1, PT, |R4|.reuse, |R4|, PT ;  /* 0x400000040400720b */ /* 0x045fe40003f38200 */
[C---:B------:R-:W-:Y:S02]  /*7800*/  LOP3.LUT P2, RZ, R19.reuse, 0x7f800000, RZ, 0xc0, !PT ;  /* 0x7f80000013ff7812 */ /* 0x040fe4000784c0ff */
[----:B------:R-:W-:Y:S02]  /*7810*/  PLOP3.LUT P0, PT, P0, P1, PT, 0xf8, 0x8f ;  /* 0x00000000008f781c */ /* 0x000fe40000703f70 */
[----:B------:R-:W-:Y:S02]  /*7820*/  LOP3.LUT P3, RZ, R4, 0x7f800000, RZ, 0xc0, !PT ;  /* 0x7f80000004ff7812 */ /* 0x000fe4000786c0ff */
[----:B------:R-:W-:-:S02]  /*7830*/  LOP3.LUT R0, R19, 0x80000000, RZ, 0xc0, !PT ;  /* 0x8000000013007812 */ /* 0x000fc400078ec0ff */
[----:B------:R-:W-:Y:S02]  /*7840*/  LOP3.LUT R3, R4, 0x80000000, RZ, 0xc0, !PT ;  /* 0x8000000004037812 */ /* 0x000fe400078ec0ff */
[----:B------:R-:W-:Y:S02]  /*7850*/  SEL R0, R0, R19, !P2 ;  /* 0x0000001300007207 */ /* 0x000fe40005000000 */
[----:B------:R-:W-:-:S03]  /*7860*/  SEL R3, R3, R4, !P3 ;  /* 0x0000000403037207 */ /* 0x000fc60005800000 */
[----:B------:R-:W-:Y:S05]  /*7870*/  @P0 BRA `(.L_x_26167) ;  /* 0x0000000000700947 */ /* 0x000fea0003800000 */
[----:B------:R-:W-:-:S13]  /*7880*/  LOP3.LUT P0, RZ, R3, 0x7fffffff, R0, 0xc8, !PT ;  /* 0x7fffffff03ff7812 */ /* 0x000fda000780c800 */
[----:B------:R-:W-:Y:S05]  /*7890*/  @!P0 BRA `(.L_x_26168) ;  /* 0x0000000000608947 */ /* 0x000fea0003800000 */
[----:B------:R-:W-:-:S13]  /*78a0*/  LOP3.LUT P0, RZ, R0, 0x7fffffff, RZ, 0xc0, !PT ;  /* 0x7fffffff00ff7812 */ /* 0x000fda000780c0ff */
[----:B------:R-:W-:Y:S05]  /*78b0*/  @!P0 BRA `(.L_x_26169) ;  /* 0x00000000004c8947 */ /* 0x000fea0003800000 */
[CC--:B------:R-:W-:Y:S01]  /*78c0*/  FSETP.GEU.FTZ.AND P1, PT, R19.reuse, R4.reuse, PT ;  /* 0x000000041300720b */ /* 0x0c0fe20003f3e000 */
[----:B----4-:R-:W-:Y:S01]  /*78d0*/  VIADD R2, R0, 0xffffffff ;  /* 0xffffffff00027836 */ /* 0x010fe20000000000 */
[C---:B------:R-:W-:Y:S02]  /*78e0*/  FSETP.GEU.FTZ.AND P3, PT, R19.reuse, RZ, PT ;  /* 0x000000ff1300720b */ /* 0x040fe40003f7e000 */
[C---:B------:R-:W-:Y:S02]  /*78f0*/  FSETP.GT.FTZ.AND P0, PT, R19.reuse, RZ, PT ;  /* 0x000000ff1300720b */ /* 0x040fe40003f14000 */
[----:B------:R-:W-:Y:S02]  /*7900*/  PLOP3.LUT P4, PT, P3, P1, PT, 0x2, 0x20 ;  /* 0x000000000020781c */ /* 0x000fe40001f82072 */
[----:B------:R-:W-:Y:S02]  /*7910*/  PLOP3.LUT P1, PT, P0, P1, PT, 0x20, 0x2 ;  /* 0x000000000002781c */ /* 0x000fe40000722470 */
[----:B------:R-:W-:-:S04]  /*7920*/  FSETP.GT.FTZ.AND P2, PT, R19, R4, PT ;  /* 0x000000041300720b */ /* 0x000fc80003f54000 */
[----:B------:R-:W-:Y:S02]  /*7930*/  PLOP3.LUT P3, PT, P3, P2, PT, 0x8, 0x80 ;  /* 0x000000000080781c */ /* 0x000fe40001f64170 */
[----:B------:R-:W-:-:S03]  /*7940*/  PLOP3.LUT P0, PT, P0, P2, PT, 0x80, 0x8 ;  /* 0x000000000008781c */ /* 0x000fc60000705070 */
[----:B------:R-:W-:-:S05]  /*7950*/  @!P4 IMAD.MOV R2, RZ, RZ, R0 ;  /* 0x000000ffff02c224 */ /* 0x000fca00078e0200 */
[----:B------:R-:W-:Y:S01]  /*7960*/  IADD3 R0, PT, PT, R2, 0x1, RZ ;  /* 0x0000000102007810 */ /* 0x000fe20007ffe0ff */
[----:B------:R-:W-:-:S04]  /*7970*/  @!P1 IMAD.MOV R0, RZ, RZ, R2 ;  /* 0x000000ffff009224 */ /* 0x000fc800078e0202 */
[----:B------:R-:W-:Y:S02]  /*7980*/  VIADD R2, R0, 0x1 ;  /* 0x0000000100027836 */ /* 0x000fe40000000000 */
[----:B------:R-:W-:-:S05]  /*7990*/  @!P3 IMAD.MOV R2, RZ, RZ, R0 ;  /* 0x000000ffff02b224 */ /* 0x000fca00078e0200 */
[----:B------:R-:W-:Y:S01]  /*79a0*/  IADD3 R4, PT, PT, R2, -0x1, RZ ;  /* 0xffffffff02047810 */ /* 0x000fe20007ffe0ff */
[----:B------:R-:W-:-:S05]  /*79b0*/  @!P0 IMAD.MOV R4, RZ, RZ, R2 ;  /* 0x000000ffff048224 */ /* 0x000fca00078e0202 */
[----:B------:R-:W-:-:S13]  /*79c0*/  FSETP.NEU.FTZ.AND P0, PT, R4, RZ, PT ;  /* 0x000000ff0400720b */ /* 0x000fda0003f1d000 */
[----:B------:R-:W-:Y:S01]  /*79d0*/  @!P0 LOP3.LUT R4, R4, 0x80000000, RZ, 0xc0, !PT ;  /* 0x8000000004048812 */ /* 0x000fe200078ec0ff */
[----:B------:R-:W-:Y:S06]  /*79e0*/  BRA `(.L_x_26170) ;  /* 0x0000000000187947 */ /* 0x000fec0003800000 */
.L_x_26169:
[----:B------:R-:W-:-:S05]  /*79f0*/  IMAD.MOV.U32 R3, RZ, RZ, 0x800000 ;  /* 0x00800000ff037424 */ /* 0x000fca00078e00ff */
[----:B------:R-:W-:Y:S01]  /*7a00*/  LOP3.LUT R4, R3, 0x80000000, R4, 0xb8, !PT ;  /* 0x8000000003047812 */ /* 0x000fe200078eb804 */
[----:B------:R-:W-:Y:S06]  /*7a10*/  BRA `(.L_x_26170) ;  /* 0x00000000000c7947 */ /* 0x000fec0003800000 */
.L_x_26168:
[----:B------:R-:W-:Y:S01]  /*7a20*/  IMAD.MOV.U32 R4, RZ, RZ, R3 ;  /* 0x000000ffff047224 */ /* 0x000fe200078e0003 */
[----:B------:R-:W-:Y:S06]  /*7a30*/  BRA `(.L_x_26170) ;  /* 0x0000000000047947 */ /* 0x000fec0003800000 */
.L_x_26167:
[----:B------:R-:W-:-:S07]  /*7a40*/  FADD.FTZ R4, R4, R19 ;  /* 0x0000001304047221 */ /* 0x000fce0000010000 */
.L_x_26170:
[----:B------:R-:W-:Y:S05]  /*7a50*/  BSYNC.RECONVERGENT B0 ;  /* 0x0000000000007941 */ /* 0x000fea0003800200 */
.L_x_26166:
[----:B------:R-:W4:Y:S01]  /*7a60*/  LDCU.64 UR6, c[0x0][0x5e8] ;  /* 0x0000bd00ff0677ac */ /* 0x000f220008000a00 */
        /* <DEDUP_REMOVED lines=16> */
.L_x_26174:
[----:B------:R-:W0:Y:S02]  /*7b70*/  F2I.S64.TRUNC R4, R4 ;  /* 0x0000000400047311 */ /* 0x000e24000020d900 */
[----:B0-----:R-:W-:-:S05]  /*7b80*/  IMAD.MOV.U32 R7, RZ, RZ, R4 ;  /* 0x000000ffff077224 */ /* 0x001fca00078e0004 */
[----:B------:R0:W-:Y:S01]  /*7b90*/  STG.E.U8 desc[UR36][R2.64], R7 ;  /* 0x0000000702007986 */ /* 0x0001e2000c101124 */
[----:B------:R-:W-:Y:S05]  /*7ba0*/  BRA `(.L_x_26176) ;  /* 0x0000000c00287947 */ /* 0x000fea0003800000 */
.L_x_26173:
        /* <DEDUP_REMOVED lines=9> */
.L_x_26178:
[----:B------:R-:W0:Y:S02]  /*7c40*/  F2I.FTZ.TRUNC.NTZ R5, R4 ;  /* 0x0000000400057305 */ /* 0x000e24000021f100 */
[----:B0-----:R0:W-:Y:S01]  /*7c50*/  STG.E desc[UR36][R2.64], R5 ;  /* 0x0000000502007986 */ /* 0x0011e2000c101924 */
[----:B------:R-:W-:Y:S05]  /*7c60*/  BRA `(.L_x_26176) ;  /* 0x0000000800f87947 */ /* 0x000fea0003800000 */
.L_x_26177:
[----:B------:R-:W0:Y:S02]  /*7c70*/  F2I.FTZ.TRUNC.NTZ R5, R4 ;  /* 0x0000000400057305 */ /* 0x000e24000021f100 */
[----:B0-----:R0:W-:Y:S01]  /*7c80*/  STG.E.U16 desc[UR36][R2.64], R5 ;  /* 0x0000000502007986 */ /* 0x0011e2000c101524 */
[----:B------:R-:W-:Y:S05]  /*7c90*/  BRA `(.L_x_26176) ;  /* 0x0000000800ec7947 */ /* 0x000fea0003800000 */
.L_x_26172:
        /* <DEDUP_REMOVED lines=8> */
.L_x_26180:
[----:B------:R-:W-:-:S05]  /*7d20*/  F2FP.F16.F32.PACK_AB R4, RZ, R4 ;  /* 0x00000004ff04723e */ /* 0x000fca00000000ff */
[----:B------:R0:W-:Y:S01]  /*7d30*/  STG.E.U16 desc[UR36][R2.64], R4 ;  /* 0x0000000402007986 */ /* 0x0001e2000c101524 */
[----:B------:R-:W-:Y:S05]  /*7d40*/  BRA `(.L_x_26176) ;  /* 0x0000000800c07947 */ /* 0x000fea0003800000 */
.L_x_26179:
        /* <DEDUP_REMOVED lines=9> */
.L_x_26182:
[----:B------:R-:W-:-:S04]  /*7de0*/  F2FP.F16.F32.PACK_AB R5, RZ, R4 ;  /* 0x00000004ff05723e */ /* 0x000fc800000000ff */
[----:B------:R-:W-:-:S05]  /*7df0*/  PRMT R5, R5, 0x5410, RZ ;  /* 0x0000541005057816 */ /* 0x000fca00000000ff */
[----:B------:R0:W-:Y:S01]  /*7e00*/  STG.E desc[UR36][R2.64], R5 ;  /* 0x0000000502007986 */ /* 0x0001e2000c101924 */
[----:B------:R-:W-:Y:S05]  /*7e10*/  BRA `(.L_x_26176) ;  /* 0x00000008008c7947 */ /* 0x000fea0003800000 */
.L_x_26181:
[----:B------:R-:W-:-:S06]  /*7e20*/  FMUL.FTZ R4, R4, 1 ;  /* 0x3f80000004047820 */ /* 0x000fcc0000410000 */
[----:B------:R-:W0:Y:S02]  /*7e30*/  F2F.F64.F32 R4, R4 ;  /* 0x0000000400047310 */ /* 0x000e240000201800 */
[----:B0-----:R0:W-:Y:S01]  /*7e40*/  STG.E.64 desc[UR36][R2.64], R4 ;  /* 0x0000000402007986 */ /* 0x0011e2000c101b24 */
[----:B------:R-:W-:Y:S05]  /*7e50*/  BRA `(.L_x_26176) ;  /* 0x00000008007c7947 */ /* 0x000fea0003800000 */
.L_x_26171:
        /* <DEDUP_REMOVED lines=13> */
.L_x_26186:
        /* <DEDUP_REMOVED lines=16> */
.L_x_26189:
[----:B------:R-:W-:-:S04]  /*8030*/  SHF.R.U32.HI R4, RZ, 0x18, R4 ;  /* 0x00000018ff047819 */ /* 0x000fc80000011604 */
[----:B------:R-:W-:-:S04]  /*8040*/  LOP3.LUT R4, R5, 0x80, R4, 0xf8, !PT ;  /* 0x0000008005047812 */ /* 0x000fc800078ef804 */
[----:B------:R-:W-:-:S07]  /*8050*/  PRMT R0, R4, 0x7610, R0 ;  /* 0x0000761004007816 */ /* 0x000fce0000000000 */
.L_x_26188:
[----:B------:R-:W-:Y:S05]  /*8060*/  BSYNC.RECONVERGENT B0 ;  /* 0x0000000000007941 */ /* 0x000fea0003800200 */
.L_x_26187:
[----:B------:R0:W-:Y:S01]  /*8070*/  STG.E.U8 desc[UR36][R2.64], R0 ;  /* 0x0000000002007986 */ /* 0x0001e2000c101124 */
[----:B------:R-:W-:Y:S05]  /*8080*/  BRA `(.L_x_26176) ;  /* 0x0000000400f07947 */ /* 0x000fea0003800000 */
.L_x_26185:
        /* <DEDUP_REMOVED lines=16> */
.L_x_26192:
[----:B------:R-:W-:-:S04]  /*8190*/  SHF.R.U32.HI R4, RZ, 0x18, R4 ;  /* 0x00000018ff047819 */ /* 0x000fc80000011604 */
[----:B------:R-:W-:-:S04]  /*81a0*/  LOP3.LUT R5, R5, 0x80, R4, 0xf8, !PT ;  /* 0x0000008005057812 */ /* 0x000fc800078ef804 */
[----:B------:R-:W-:-:S07]  /*81b0*/  PRMT R0, R5, 0x7610, R0 ;  /* 0x0000761005007816 */ /* 0x000fce0000000000 */
.L_x_26191:
[----:B------:R-:W-:Y:S05]  /*81c0*/  BSYNC.RECONVERGENT B0 ;  /* 0x0000000000007941 */ /* 0x000fea0003800200 */
.L_x_26190:
[----:B------:R0:W-:Y:S01]  /*81d0*/  STG.E.U8 desc[UR36][R2.64], R0 ;  /* 0x0000000002007986 */ /* 0x0001e2000c101124 */
[----:B------:R-:W-:Y:S05]  /*81e0*/  BRA `(.L_x_26176) ;  /* 0x0000000400987947 */ /* 0x000fea0003800000 */
.L_x_26184:
        /* <DEDUP_REMOVED lines=21> */
.L_x_26194:
[----:B------:R-:W0:Y:S02]  /*8340*/  F2I.U64.TRUNC R4, R4 ;  /* 0x0000000400047311 */ /* 0x000e24000020d800 */
[----:B0-----:R0:W-:Y:S01]  /*8350*/  STG.E.64 desc[UR36][R2.64], R4 ;  /* 0x0000000402007986 */ /* 0x0011e2000c101b24 */
[----:B------:R-:W-:Y:S05]  /*8360*/  BRA `(.L_x_26176) ;  /* 0x0000000400387947 */ /* 0x000fea0003800000 */
.L_x_26193:
[----:B------:R-:W0:Y:S02]  /*8370*/  F2I.FTZ.U32.TRUNC.NTZ R5, R4 ;  /* 0x0000000400057305 */ /* 0x000e24000021f000 */
[----:B0-----:R0:W-:Y:S01]  /*8380*/  STG.E desc[UR36][R2.64], R5 ;  /* 0x0000000502007986 */ /* 0x0011e2000c101924 */
[----:B------:R-:W-:Y:S05]  /*8390*/  BRA `(.L_x_26176) ;  /* 0x00000004002c7947 */ /* 0x000fea0003800000 */
.L_x_26183:
        /* <DEDUP_REMOVED lines=10> */
.L_x_26196:
[----:B------:R-:W-:Y:S01]  /*8440*/  FMUL.FTZ R4, R4, 1 ;  /* 0x3f80000004047820 */ /* 0x000fe20000410000 */
[----:B------:R-:W-:-:S05]  /*8450*/  CS2R R6, SRZ ;  /* 0x0000000000067805 */ /* 0x000fca000001ff00 */
[----:B------:R-:W0:Y:S02]  /*8460*/  F2F.F64.F32 R4, R4 ;  /* 0x0000000400047310 */ /* 0x000e240000201800 */
[----:B0-----:R4:W-:Y:S01]  /*8470*/  STG.E.128 desc[UR36][R2.64], R4 ;  /* 0x0000000402007986 */ /* 0x0019e2000c101d24 */
[----:B------:R-:W-:Y:S05]  /*8480*/  BRA `(.L_x_26176) ;  /* 0x0000000000f07947 */ /* 0x000fea0003800000 */
.L_x_26195:
[----:B------:R-:W-:-:S09]  /*8490*/  UISETP.NE.AND UP0, UPT, UR4, 0xf, UPT ;  /* 0x0000000f0400788c */ /* 0x000fd2000bf05270 */
[----:B------:R-:W-:Y:S05]  /*84a0*/  BRA.U !UP0, `(.L_x_26197) ;  /* 0x0000000108e07547 */ /* 0x000fea000b800000 */
[----:B------:R-:W-:-:S09]  /*84b0*/  UISETP.NE.AND UP0, UPT, UR4, 0x17, UPT ;  /* 0x000000170400788c */ /* 0x000fd2000bf05270 */
[----:B------:R-:W-:Y:S05]  /*84c0*/  BRA.U !UP0, `(.L_x_26198) ;  /* 0x00000001088c7547 */ /* 0x000fea000b800000 */
[----:B------:R-:W-:-:S09]  /*84d0*/  UISETP.NE.AND UP0, UPT, UR4, 0x18, UPT ;  /* 0x000000180400788c */ /* 0x000fd2000bf05270 */
[----:B------:R-:W-:Y:S05]  /*84e0*/  BRA.U !UP0, `(.L_x_26199) ;  /* 0x0000000108447547 */ /* 0x000fea000b800000 */
.L_x_26175:
        /* <DEDUP_REMOVED lines=16> */
.L_x_26200:
[----:B------:R-:W-:Y:S05]  /*85f0*/  BRA `(.L_x_26176) ;  /* 0x0000000000947947 */ /* 0x000fea0003800000 */
.L_x_26199:
        /* <DEDUP_REMOVED lines=12> */
.L_x_26202:
[----:B------:R-:W-:Y:S05]  /*86c0*/  BSYNC.RECONVERGENT B0 ;  /* 0x0000000000007941 */ /* 0x000fea0003800200 */
.L_x_26201:
[----:B------:R-:W-:-:S05]  /*86d0*/  LOP3.LUT R5, R0, 0x80, R7, 0xf8, !PT ;  /* 0x0000008000057812 */ /* 0x000fca00078ef807 */
[----:B------:R1:W-:Y:S01]  /*86e0*/  STG.E.U8 desc[UR36][R2.64], R5 ;  /* 0x0000000502007986 */ /* 0x0003e2000c101124 */
[----:B------:R-:W-:Y:S05]  /*86f0*/  BRA `(.L_x_26176) ;  /* 0x0000000000547947 */ /* 0x000fea0003800000 */
.L_x_26198:
        /* <DEDUP_REMOVED lines=11> */
.L_x_26204:
[----:B------:R-:W-:Y:S01]  /*87b0*/  IMAD.MOV.U32 R0, RZ, RZ, 0x7f ;  /* 0x0000007fff007424 */ /* 0x000fe200078e00ff */
[----:B------:R-:W-:-:S04]  /*87c0*/  ISETP.GT.U32.AND P0, PT, R6, 0x7f800000, PT ;  /* 0x7f8000000600780c */ /* 0x000fc80003f04070 */
[----:B------:R-:W-:-:S09]  /*87d0*/  SEL R0, R0, 0x7c, P0 ;  /* 0x0000007c00007807 */ /* 0x000fd20000000000 */
.L_x_26205:
[----:B------:R-:W-:Y:S05]  /*87e0*/  BSYNC.RECONVERGENT B0 ;  /* 0x0000000000007941 */ /* 0x000fea0003800200 */
.L_x_26203:
[----:B------:R-:W-:-:S04]  /*87f0*/  SHF.R.U32.HI R5, RZ, 0x18, R4 ;  /* 0x00000018ff057819 */ /* 0x000fc80000011604 */
[----:B------:R-:W-:-:S05]  /*8800*/  LOP3.LUT R5, R0, 0x80, R5, 0xf8, !PT ;  /* 0x0000008000057812 */ /* 0x000fca00078ef805 */
[----:B------:R2:W-:Y:S01]  /*8810*/  STG.E.U8 desc[UR36][R2.64], R5 ;  /* 0x0000000502007986 */ /* 0x0005e2000c101124 */
[----:B------:R-:W-:Y:S05]  /*8820*/  BRA `(.L_x_26176) ;  /* 0x0000000000087947 */ /* 0x000fea0003800000 */
.L_x_26197:
[----:B------:R-:W-:-:S05]  /*8830*/  F2FP.BF16.F32.PACK_AB R4, RZ, R4 ;  /* 0x00000004ff04723e */ /* 0x000fca00000010ff */
[----:B------:R0:W-:Y:S02]  /*8840*/  STG.E.U16 desc[UR36][R2.64], R4 ;  /* 0x0000000402007986 */ /* 0x0001e4000c101524 */
.L_x_26176:
[----:B------:R-:W-:-:S07]  /*8850*/  IADD3 R17, PT, PT, R17, 0x80, RZ ;  /* 0x0000008011117810 */ /* 0x000fce0007ffe0ff */
.L_x_26108:
[----:B------:R-:W-:Y:S05]  /*8860*/  BSYNC.RECONVERGENT B7 ;  /* 0x0000000000077941 */ /* 0x000fea0003800200 */
.L_x_26107:
        /* <DEDUP_REMOVED lines=358> */
.L_x_26208:
        /* <DEDUP_REMOVED lines=18> */
.L_x_26213:
[----:B------:R-:W2:Y:S02]  /*9ff0*/  LDG.E.U8 R2, desc[UR36][R2.64] ;  /* 0x0000002402027981 */ /* 0x000ea4000c1e1100 */
[----:B--2---:R-:W-:Y:S01]  /*a000*/  I2FP.F32.U32 R19, R2 ;  /* 0x0000000200137245 */ /* 0x004fe20000201000 */
[----:B------:R-:W-:Y:S06]  /*a010*/  BRA `(.L_x_26215) ;  /* 0x0000000c00447947 */ /* 0x000fec0003800000 */
.L_x_26212:
        /* <DEDUP_REMOVED lines=9> */
.L_x_26217:
[----:B------:R-:W2:Y:S02]  /*a0b0*/  LDG.E R2, desc[UR36][R2.64] ;  /* 0x0000002402027981 */ /* 0x000ea4000c1e1900 */
[----:B--2---:R-:W-:Y:S01]  /*a0c0*/  I2FP.F32.S32 R19, R2 ;  /* 0x0000000200137245 */ /* 0x004fe20000201400 */
[----:B------:R-:W-:Y:S06]  /*a0d0*/  BRA `(.L_x_26215) ;  /* 0x0000000c00147947 */ /* 0x000fec0003800000 */
.L_x_26216:
[----:B------:R-:W2:Y:S02]  /*a0e0*/  LDG.E.U16 R2, desc[UR36][R2.64] ;  /* 0x0000002402027981 */ /* 0x000ea4000c1e1500 */
[----:B--2---:R2:W3:Y:S01]  /*a0f0*/  I2F.S16 R19, R2 ;  /* 0x0000000200137306 */ /* 0x0044e20000101400 */
[----:B------:R-:W-:Y:S05]  /*a100*/  BRA `(.L_x_26215) ;  /* 0x0000000c00087947 */ /* 0x000fea0003800000 */
.L_x_26211:
        /* <DEDUP_REMOVED lines=8> */
.L_x_26219:
[----:B------:R-:W2:Y:S02]  /*a190*/  LDG.E.U16 R2, desc[UR36][R2.64] ;  /* 0x0000002402027981 */ /* 0x000ea4000c1e1500 */
[----:B--2---:R-:W-:Y:S01]  /*a1a0*/  HADD2.F32 R19, -RZ, R2.H0_H0 ;  /* 0x20000002ff137230 */ /* 0x004fe20000004100 */
[----:B------:R-:W-:Y:S06]  /*a1b0*/  BRA `(.L_x_26215) ;  /* 0x0000000800dc7947 */ /* 0x000fec0003800000 */
.L_x_26218:
        /* <DEDUP_REMOVED lines=8> */
.L_x_26221:
[----:B------:R-:W2:Y:S02]  /*a240*/  LDG.E.U16 R2, desc[UR36][R2.64] ;  /* 0x0000002402027981 */ /* 0x000ea4000c1e1500 */
[----:B--2---:R-:W-:Y:S01]  /*a250*/  HADD2.F32 R19, -RZ, R2.H0_H0 ;  /* 0x20000002ff137230 */ /* 0x004fe20000004100 */
[----:B------:R-:W-:Y:S06]  /*a260*/  BRA `(.L_x_26215) ;  /* 0x0000000800b07947 */ /* 0x000fec0003800000 */
.L_x_26220:
        /* <DEDUP_REMOVED lines=11> */
.L_x_26210:
        /* <DEDUP_REMOVED lines=12> */
.L_x_26224:
        /* <DEDUP_REMOVED lines=11> */
.L_x_26223:
        /* <DEDUP_REMOVED lines=25> */
.L_x_26226:
        /* <DEDUP_REMOVED lines=12> */
.L_x_26225:
[----:B------:R-:W2:Y:S02]  /*a6e0*/  LDG.E.U16 R2, desc[UR36][R2.64] ;  /* 0x0000002402027981 */ /* 0x000ea4000c1e1500 */
[----:B--2---:R-:W-:Y:S01]  /*a6f0*/  SHF.L.U32 R19, R2, 0x10, RZ ;  /* 0x0000001002137819 */ /* 0x004fe200000006ff */
[----:B------:R-:W-:Y:S06]  /*a700*/  BRA `(.L_x_26215) ;  /* 0x0000000400887947 */ /* 0x000fec0003800000 */
.L_x_26222:
        /* <DEDUP_REMOVED lines=11> */
.L_x_26229:
        /* <DEDUP_REMOVED lines=20> */
.L_x_26231:
[----:B------:R-:W-:Y:S05]  /*a900*/  BSYNC.RECONVERGENT B0 ;  /* 0x0000000000007941 */ /* 0x000fea0003800200 */
.L_x_26230:
[----:B------:R-:W-:Y:S01]  /*a910*/  IMAD.SHL.U32 R0, R0, 0x100000, RZ ;  /* 0x0010000000007824 */ /* 0x000fe200078e00ff */
[----:B------:R-:W-:-:S04]  /*a920*/  LEA R2, R2, 0x3b800000, 0x17 ;  /* 0x3b80000002027811 */ /* 0x000fc800078eb8ff */
[----:B------:R-:W-:Y:S01]  /*a930*/  LOP3.LUT R19, R2, R0, R19, 0xfe, !PT ;  /* 0x0000000002137212 */ /* 0x000fe200078efe13 */
[----:B------:R-:W-:Y:S06]  /*a940*/  BRA `(.L_x_26215) ;  /* 0x0000000000f87947 */ /* 0x000fec0003800000 */
.L_x_26228:
        /* <DEDUP_REMOVED lines=20> */
.L_x_26233:
[----:B------:R-:W-:Y:S05]  /*aa90*/  BSYNC.RECONVERGENT B0 ;  /* 0x0000000000007941 */ /* 0x000fea0003800200 */
.L_x_26232:
[----:B------:R-:W-:Y:S01]  /*aaa0*/  IMAD.SHL.U32 R0, R0, 0x200000, RZ ;  /* 0x0020000000007824 */ /* 0x000fe200078e00ff */
[----:B------:R-:W-:-:S04]  /*aab0*/  LEA R2, R2, 0x37800000, 0x17 ;  /* 0x3780000002027811 */ /* 0x000fc800078eb8ff */
[----:B------:R-:W-:Y:S01]  /*aac0*/  LOP3.LUT R19, R2, R0, R19, 0xfe, !PT ;  /* 0x0000000002137212 */ /* 0x000fe200078efe13 */
[----:B------:R-:W-:Y:S06]  /*aad0*/  BRA `(.L_x_26215) ;  /* 0x0000000000947947 */ /* 0x000fec0003800000 */
.L_x_26227:
        /* <DEDUP_REMOVED lines=14> */
.L_x_26214:
        /* <DEDUP_REMOVED lines=16> */
.L_x_26236:
[----:B------:R-:W-:Y:S01]  /*acc0*/  IMAD.MOV.U32 R19, RZ, RZ, RZ ;  /* 0x000000ffff137224 */ /* 0x000fe200078e00ff */
[----:B------:R-:W-:Y:S06]  /*acd0*/  BRA `(.L_x_26215) ;  /* 0x0000000000147947 */ /* 0x000fec0003800000 */
.L_x_26235:
[----:B------:R-:W2:Y:S02]  /*ace0*/  LDG.E.64 R2, desc[UR36][R2.64] ;  /* 0x0000002402027981 */ /* 0x000ea4000c1e1b00 */
[----:B--2---:R0:W1:Y:S02]  /*acf0*/  I2F.U64 R19, R2 ;  /* 0x0000000200137312 */ /* 0x0040640000301000 */
[----:B01----:R-:W-:Y:S05]  /*ad00*/  BRA `(.L_x_26215) ;  /* 0x0000000000087947 */ /* 0x003fea0003800000 */
.L_x_26234:
[----:B------:R-:W2:Y:S02]  /*ad10*/  LDG.E R2, desc[UR36][R2.64] ;  /* 0x0000002402027981 */ /* 0x000ea4000c1e1900 */
[----:B--2---:R-:W-:-:S07]  /*ad20*/  I2FP.F32.U32 R19, R2 ;  /* 0x0000000200137245 */ /* 0x004fce0000201000 */
.L_x_26215:
[----:B------:R-:W-:Y:S05]  /*ad30*/  BSYNC.RECONVERGENT B6 ;  /* 0x0000000000067941 */ /* 0x000fea0003800200 */
.L_x_26209:
        /* <DEDUP_REMOVED lines=16> */
[----:B--2---:R2:W4:Y:S01]  /*ae40*/  I2F.S16 R4, R2 ;  /* 0x0000000200047306 */ /* 0x0045220000101400 */
[----:B------:R-:W-:Y:S05]  /*ae50*/  BRA `(.L_x_26243) ;  /* 0x0000000c00507947 */ /* 0x000fea0003800000 */
.L_x_26241:
[----:B------:R-:W2:Y:S02]  /*ae60*/  LDG.E.U8 R2, desc[UR36][R2.64] ;  /* 0x0000002402027981 */ /* 0x000ea4000c1e1100 */
[----:B--2---:R-:W-:Y:S01]  /*ae70*/  I2FP.F32.U32 R4, R2 ;  /* 0x0000000200047245 */ /* 0x004fe20000201000 */
[----:B------:R-:W-:Y:S06]  /*ae80*/  BRA `(.L_x_26243) ;  /* 0x0000000c00447947 */ /* 0x000fec0003800000 */
.L_x_26240:
        /* <DEDUP_REMOVED lines=9> */
.L_x_26245:
[----:B------:R-:W2:Y:S02]  /*af20*/  LDG.E R2, desc[UR36][R2.64] ;  /* 0x0000002402027981 */ /* 0x000ea4000c1e1900 */
[----:B--2---:R-:W-:Y:S01]  /*af30*/  I2FP.F32.S32 R4, R2 ;  /* 0x0000000200047245 */ /* 0x004fe20000201400 */
[----:B------:R-:W-:Y:S06]  /*af40*/  BRA `(.L_x_26243) ;  /* 0x0000000c00147947 */ /* 0x000fec0003800000 */
.L_x_26244:
[----:B------:R-:W2:Y:S02]  /*af50*/  LDG.E.U16 R2, desc[UR36][R2.64] ;  /* 0x0000002402027981 */ /* 0x000ea4000c1e1500 */
[----:B--2---:R0:W1:Y:S01]  /*af60*/  I2F.S16 R4, R2 ;  /* 0x0000000200047306 */ /* 0x0040620000101400 */
[----:B------:R-:W-:Y:S05]  /*af70*/  BRA `(.L_x_26243) ;  /* 0x0000000c00087947 */ /* 0x000fea0003800000 */
.L_x_26239:
        /* <DEDUP_REMOVED lines=8> */
.L_x_26247:
[----:B------:R-:W2:Y:S02]  /*b000*/  LDG.E.U16 R2, desc[UR36][R2.64] ;  /* 0x0000002402027981 */ /* 0x000ea4000c1e1500 */
[----:B--2---:R-:W-:Y:S01]  /*b010*/  HADD2.F32 R4, -RZ, R2.H0_H0 ;  /* 0x20000002ff047230 */ /* 0x004fe20000004100 */
[----:B------:R-:W-:Y:S06]  /*b020*/  BRA `(.L_x_26243) ;  /* 0x0000000800dc7947 */ /* 0x000fec0003800000 */
.L_x_26246:
        /* <DEDUP_REMOVED lines=8> */
.L_x_26249:
[----:B------:R-:W2:Y:S02]  /*b0b0*/  LDG.E.U16 R2, desc[UR36][R2.64] ;  /* 0x0000002402027981 */ /* 0x000ea4000c1e1500 */
[----:B--2---:R-:W-:Y:S01]  /*b0c0*/  HADD2.F32 R4, -RZ, R2.H0_H0 ;  /* 0x20000002ff047230 */ /* 0x004fe20000004100 */
[----:B------:R-:W-:Y:S06]  /*b0d0*/  BRA `(.L_x_26243) ;  /* 0x0000000800b07947 */ /* 0x000fec0003800000 */
.L_x_26248:
        /* <DEDUP_REMOVED lines=11> */
.L_x_26238:
        /* <DEDUP_REMOVED lines=12> */
.L_x_26252:
        /* <DEDUP_REMOVED lines=11> */
.L_x_26251:
        /* <DEDUP_REMOVED lines=25> */
.L_x_26254:
        /* <DEDUP_REMOVED lines=12> */
.L_x_26253:
[----:B------:R-:W2:Y:S02]  /*b550*/  LDG.E.U16 R2, desc[UR36][R2.64] ;  /* 0x0000002402027981 */ /* 0x000ea4000c1e1500 */
[----:B--2---:R-:W-:Y:S01]  /*b560*/  IMAD.U32 R4, R2, 0x10000, RZ ;  /* 0x0001000002047824 */ /* 0x004fe200078e00ff */
[----:B------:R-:W-:Y:S06]  /*b570*/  BRA `(.L_x_26243) ;  /* 0x0000000400887947 */ /* 0x000fec0003800000 */
.L_x_26250:
        /* <DEDUP_REMOVED lines=11> */
.L_x_26257:
        /* <DEDUP_REMOVED lines=20> */
.L_x_26259:
[----:B------:R-:W-:Y:S05]  /*b770*/  BSYNC.RECONVERGENT B0 ;  /* 0x0000000000007941 */ /* 0x000fea0003800200 */
.L_x_26258:
[----:B------:R-:W-:Y:S01]  /*b780*/  IMAD.SHL.U32 R0, R0, 0x100000, RZ ;  /* 0x0010000000007824 */ /* 0x000fe200078e00ff */
[----:B------:R-:W-:-:S04]  /*b790*/  LEA R2, R2, 0x3b800000, 0x17 ;  /* 0x3b80000002027811 */ /* 0x000fc800078eb8ff */
[----:B------:R-:W-:Y:S01]  /*b7a0*/  LOP3.LUT R4, R2, R0, R7, 0xfe, !PT ;  /* 0x0000000002047212 */ /* 0x000fe200078efe07 */
[----:B------:R-:W-:Y:S06]  /*b7b0*/  BRA `(.L_x_26243) ;  /* 0x0000000000f87947 */ /* 0x000fec0003800000 */
.L_x_26256:
        /* <DEDUP_REMOVED lines=20> */
.L_x_26261:
[----:B------:R-:W-:Y:S05]  /*b900*/  BSYNC.RECONVERGENT B0 ;  /* 0x0000000000007941 */ /* 0x000fea0003800200 */
.L_x_26260:
[----:B------:R-:W-:Y:S02]  /*b910*/  SHF.L.U32 R0, R0, 0x15, RZ ;  /* 0x0000001500007819 */ /* 0x000fe400000006ff */
[----:B------:R-:W-:-:S04]  /*b920*/  LEA R2, R2, 0x37800000, 0x17 ;  /* 0x3780000002027811 */ /* 0x000fc800078eb8ff */
[----:B------:R-:W-:Y:S01]  /*b930*/  LOP3.LUT R4, R2, R0, R7, 0xfe, !PT ;  /* 0x0000000002047212 */ /* 0x000fe200078efe07 */
[----:B------:R-:W-:Y:S06]  /*b940*/  BRA `(.L_x_26243) ;  /* 0x0000000000947947 */ /* 0x000fec0003800000 */
.L_x_26255:
        /* <DEDUP_REMOVED lines=14> */
.L_x_26242:
        /* <DEDUP_REMOVED lines=8> */
[----:B0-----:R-:W-:Y:S01]  /*bab0*/  MOV R4, UR4 ;  /* 0x0000000400047c02 */ /* 0x001fe20008000f00 */
[----:B------:R-:W-:-:S02]  /*bac0*/  IMAD.U32 R5, RZ, RZ, UR5 ;  /* 0x00000005ff057e24 */ /* 0x000fc4000f8e00ff */
[----:B-1----:R-:W-:Y:S02]  /*bad0*/  IMAD.U32 R6, RZ, RZ, UR6 ;  /* 0x00000006ff067e24 */ /* 0x002fe4000f8e00ff */
[----:B------:R-:W-:Y:S01]  /*bae0*/  IMAD.U32 R7, RZ, RZ, UR7 ;  /* 0x00000007ff077e24 */ /* 0x000fe2000f8e00ff */
[----:B----4-:R-:W-:Y:S01]  /*baf0*/  MOV R10, UR8 ;  /* 0x00000008000a7c02 */ /* 0x010fe20008000f00 */
[----:B------:R-:W-:-:S07]  /*bb00*/  IMAD.U32 R11, RZ, RZ, UR9 ;  /* 0x00000009ff0b7e24 */ /* 0x000fce000f8e00ff */
[----:B------:R-:W-:-:S07]  /*bb10*/  LEPC R20, `(.L_x_26264) ;  /* 0x000000001014794e */ /* 0x000fce0000000000 */
[----:B--23-5:R-:W-:Y:S05]  /*bb20*/  CALL.ABS.NOINC R2 ;  /* 0x0000000002007343 */ /* 0x02cfea0003c00000 */
.L_x_26264:
[----:B------:R-:W-:Y:S01]  /*bb30*/  IMAD.MOV.U32 R4, RZ, RZ, RZ ;  /* 0x000000ffff047224 */ /* 0x000fe200078e00ff */
[----:B------:R-:W-:Y:S06]  /*bb40*/  BRA `(.L_x_26243) ;  /* 0x0000000000147947 */ /* 0x000fec0003800000 */
.L_x_26263:
[----:B------:R-:W2:Y:S02]  /*bb50*/  LDG.E.64 R2, desc[UR36][R2.64] ;  /* 0x0000002402027981 */ /* 0x000ea4000c1e1b00 */
[----:B--2---:R0:W1:Y:S02]  /*bb60*/  I2F.U64 R4, R2 ;  /* 0x0000000200047312 */ /* 0x0040640000301000 */
[----:B01----:R-:W-:Y:S05]  /*bb70*/  BRA `(.L_x_26243) ;  /* 0x0000000000087947 */ /* 0x003fea0003800000 */
.L_x_26262:
[----:B------:R-:W2:Y:S02]  /*bb80*/  LDG.E R2, desc[UR36][R2.64] ;  /* 0x0000002402027981 */ /* 0x000ea4000c1e1900 */
[----:B--2---:R-:W-:-:S07]  /*bb90*/  I2FP.F32.U32 R4, R2 ;  /* 0x0000000200047245 */ /* 0x004fce0000201000 */
.L_x_26243:
[----:B------:R-:W-:Y:S05]  /*bba0*/  BSYNC.RECONVERGENT B6 ;  /* 0x0000000000067941 */ /* 0x000fea0003800200 */
.L_x_26237:
[C---:B---3-5:R-:W-:Y:S01]  /*bbb0*/  FSETP.NAN.FTZ.AND P0, PT, |R19|.reuse, |R19|, PT ;  /* 0x400000131300720b */ /* 0x068fe20003f18200 */
[----:B------:R-:W-:Y:S01]  /*bbc0*/  BSSY.RECONVERGENT B0, `(.L_x_26265) ;  /* 0x0000027000007945 */ /* 0x000fe20003800200 */
[C---:B-1--4-:R-:W-:Y:S02]  /*bbd0*/  FSETP.NAN.FTZ.AND P1, PT, |R4|.reuse, |R4|, PT ;  /* 0x400000040400720b */ /* 0x052fe40003f38200 */
[C---:B------:R-:W-:Y:S02]  /*bbe0*/  LOP3.LUT P2, RZ, R19.reuse, 0x7f800000, RZ, 0xc0, !PT ;  /* 0x7f80000013ff7812 */ /* 0x040fe4000784c0ff */
[----:B------:R-:W-:Y:S02]  /*bbf0*/  PLOP3.LUT P0, PT, P0, P1, PT, 0xf8, 0x8f ;  /* 0x00000000008f781c */ /* 0x000fe40000703f70 */
[----:B------:R-:W-:Y:S02]  /*bc00*/  LOP3.LUT P3, RZ, R4, 0x7f800000, RZ, 0xc0, !PT ;  /* 0x7f80000004ff7812 */ /* 0x000fe4000786c0ff */
[----:B------:R-:W-:-:S02]  /*bc10*/  LOP3.LUT R0, R19, 0x80000000, RZ, 0xc0, !PT ;  /* 0x8000000013007812 */ /* 0x000fc400078ec0ff */
[----:B0-----:R-:W-:Y:S02]  /*bc20*/  LOP3.LUT R3, R4, 0x80000000, RZ, 0xc0, !PT ;  /* 0x8000000004037812 */ /* 0x001fe400078ec0ff */
        /* <DEDUP_REMOVED lines=8> */
[----:B--2---:R-:W-:Y:S01]  /*bcb0*/  VIADD R2, R0, 0xffffffff ;  /* 0xffffffff00027836 */ /* 0x004fe20000000000 */
        /* <DEDUP_REMOVED lines=17> */
.L_x_26268:
[----:B------:R-:W-:-:S05]  /*bdd0*/  IMAD.MOV.U32 R3, RZ, RZ, 0x800000 ;  /* 0x00800000ff037424 */ /* 0x000fca00078e00ff */
[----:B------:R-:W-:Y:S01]  /*bde0*/  LOP3.LUT R4, R3, 0x80000000, R4, 0xb8, !PT ;  /* 0x8000000003047812 */ /* 0x000fe200078eb804 */
[----:B------:R-:W-:Y:S06]  /*bdf0*/  BRA `(.L_x_26269) ;  /* 0x00000000000c7947 */ /* 0x000fec0003800000 */
.L_x_26267:
[----:B------:R-:W-:Y:S01]  /*be00*/  MOV R4, R3 ;  /* 0x0000000300047202 */ /* 0x000fe20000000f00 */
[----:B------:R-:W-:Y:S06]  /*be10*/  BRA `(.L_x_26269) ;  /* 0x0000000000047947 */ /* 0x000fec0003800000 */
.L_x_26266:
[----:B------:R-:W-:-:S07]  /*be20*/  FADD.FTZ R4, R4, R19 ;  /* 0x0000001304047221 */ /* 0x000fce0000010000 */
.L_x_26269:
[----:B------:R-:W-:Y:S05]  /*be30*/  BSYNC.RECONVERGENT B0 ;  /* 0x0000000000007941 */ /* 0x000fea0003800200 */
.L_x_26265:
        /* <DEDUP_REMOVED lines=17> */
.L_x_26273:
[----:B------:R-:W0:Y:S02]  /*bf50*/  F2I.S64.TRUNC R4, R4 ;  /* 0x0000000400047311 */ /* 0x000e24000020d900 */
[----:B0-----:R-:W-:-:S05]  /*bf60*/  IMAD.MOV.U32 R7, RZ, RZ, R4 ;  /* 0x000000ffff077224 */ /* 0x001fca00078e0004 */
[----:B------:R0:W-:Y:S01]  /*bf70*/  STG.E.U8 desc[UR36][R2.64], R7 ;  /* 0x0000000702007986 */ /* 0x0001e2000c101124 */
[----:B------:R-:W-:Y:S05]  /*bf80*/  BRA `(.L_x_26275) ;  /* 0x0000000c00287947 */ /* 0x000fea0003800000 */
.L_x_26272:
        /* <DEDUP_REMOVED lines=9> */
.L_x_26277:
[----:B------:R-:W0:Y:S02]  /*c020*/  F2I.FTZ.TRUNC.NTZ R5, R4 ;  /* 0x0000000400057305 */ /* 0x000e24000021f100 */
[----:B0-----:R0:W-:Y:S01]  /*c030*/  STG.E desc[UR36][R2.64], R5 ;  /* 0x0000000502007986 */ /* 0x0011e2000c101924 */
[----:B------:R-:W-:Y:S05]  /*c040*/  BRA `(.L_x_26275) ;  /* 0x0000000800f87947 */ /* 0x000fea0003800000 */
.L_x_26276:
[----:B------:R-:W0:Y:S02]  /*c050*/  F2I.FTZ.TRUNC.NTZ R5, R4 ;  /* 0x0000000400057305 */ /* 0x000e24000021f100 */
[----:B0-----:R0:W-:Y:S01]  /*c060*/  STG.E.U16 desc[UR36][R2.64], R5 ;  /* 0x0000000502007986 */ /* 0x0011e2000c101524 */
[----:B------:R-:W-:Y:S05]  /*c070*/  BRA `(.L_x_26275) ;  /* 0x0000000800ec7947 */ /* 0x000fea0003800000 */
.L_x_26271:
        /* <DEDUP_REMOVED lines=8> */
.L_x_26279:
[----:B------:R-:W-:-:S05]  /*c100*/  F2FP.F16.F32.PACK_AB R4, RZ, R4 ;  /* 0x00000004ff04723e */ /* 0x000fca00000000ff */
[----:B------:R0:W-:Y:S01]  /*c110*/  STG.E.U16 desc[UR36][R2.64], R4 ;  /* 0x0000000402007986 */ /* 0x0001e2000c101524 */
[----:B------:R-:W-:Y:S05]  /*c120*/  BRA `(.L_x_26275) ;  /* 0x0000000800c07947 */ /* 0x000fea0003800000 */
.L_x_26278:
        /* <DEDUP_REMOVED lines=9> */
.L_x_26281:
[----:B------:R-:W-:-:S04]  /*c1c0*/  F2FP.F16.F32.PACK_AB R5, RZ, R4 ;  /* 0x00000004ff05723e */ /* 0x000fc800000000ff */
[----:B------:R-:W-:-:S05]  /*c1d0*/  PRMT R5, R5, 0x5410, RZ ;  /* 0x0000541005057816 */ /* 0x000fca00000000ff */
[----:B------:R2:W-:Y:S01]  /*c1e0*/  STG.E desc[UR36][R2.64], R5 ;  /* 0x0000000502007986 */ /* 0x0005e2000c101924 */
[----:B------:R-:W-:Y:S05]  /*c1f0*/  BRA `(.L_x_26275) ;  /* 0x00000008008c7947 */ /* 0x000fea0003800000 */
.L_x_26280:
[----:B------:R-:W-:-:S06]  /*c200*/  FMUL.FTZ R4, R4, 1 ;  /* 0x3f80000004047820 */ /* 0x000fcc0000410000 */
[----:B------:R-:W0:Y:S02]  /*c210*/  F2F.F64.F32 R4, R4 ;  /* 0x0000000400047310 */ /* 0x000e240000201800 */
[----:B0-----:R4:W-:Y:S01]  /*c220*/  STG.E.64 desc[UR36][R2.64], R4 ;  /* 0x0000000402007986 */ /* 0x0019e2000c101b24 */
[----:B------:R-:W-:Y:S05]  /*c230*/  BRA `(.L_x_26275) ;  /* 0x00000008007c7947 */ /* 0x000fea0003800000 */
.L_x_26270:
        /* <DEDUP_REMOVED lines=13> */
.L_x_26285:
        /* <DEDUP_REMOVED lines=16> */
.L_x_26288:
[----:B------:R-:W-:-:S04]  /*c410*/  SHF.R.U32.HI R4, RZ, 0x18, R4 ;  /* 0x00000018ff047819 */ /* 0x000fc80000011604 */
[----:B------:R-:W-:-:S04]  /*c420*/  LOP3.LUT R4, R5, 0x80, R4, 0xf8, !PT ;  /* 0x0000008005047812 */ /* 0x000fc800078ef804 */
[----:B------:R-:W-:-:S07]  /*c430*/  PRMT R0, R4, 0x7610, R0 ;  /* 0x0000761004007816 */ /* 0x000fce0000000000 */
.L_x_26287:
[----:B------:R-:W-:Y:S05]  /*c440*/  BSYNC.RECONVERGENT B0 ;  /* 0x0000000000007941 */ /* 0x000fea0003800200 */
.L_x_26286:
[----:B------:R0:W-:Y:S01]  /*c450*/  STG.E.U8 desc[UR36][R2.64], R0 ;  /* 0x0000000002007986 */ /* 0x0001e2000c101124 */
[----:B------:R-:W-:Y:S05]  /*c460*/  BRA `(.L_x_26275) ;  /* 0x0000000400f07947 */ /* 0x000fea0003800000 */
.L_x_26284:
        /* <DEDUP_REMOVED lines=16> */
.L_x_26291:
[----:B------:R-:W-:-:S04]  /*c570*/  SHF.R.U32.HI R4, RZ, 0x18, R4 ;  /* 0x00000018ff047819 */ /* 0x000fc80000011604 */
[----:B------:R-:W-:-:S04]  /*c580*/  LOP3.LUT R5, R5, 0x80, R4, 0xf8, !PT ;  /* 0x0000008005057812 */ /* 0x000fc800078ef804 */
[----:B------:R-:W-:-:S07]  /*c590*/  PRMT R0, R5, 0x7610, R0 ;  /* 0x0000761005007816 */ /* 0x000fce0000000000 */
.L_x_26290:
[----:B------:R-:W-:Y:S05]  /*c5a0*/  BSYNC.RECONVERGENT B0 ;  /* 0x0000000000007941 */ /* 0x000fea0003800200 */
.L_x_26289:
[----:B------:R0:W-:Y:S01]  /*c5b0*/  STG.E.U8 desc[UR36][R2.64], R0 ;  /* 0x0000000002007986 */ /* 0x0001e2000c101124 */
[----:B------:R-:W-:Y:S05]  /*c5c0*/  BRA `(.L_x_26275) ;  /* 0x0000000400987947 */ /* 0x000fea0003800000 */
.L_x_26283:
        /* <DEDUP_REMOVED lines=21> */
.L_x_26293:
[----:B------:R-:W0:Y:S02]  /*c720*/  F2I.U64.TRUNC R4, R4 ;  /* 0x0000000400047311 */ /* 0x000e24000020d800 */
[----:B0-----:R0:W-:Y:S01]  /*c730*/  STG.E.64 desc[UR36][R2.64], R4 ;  /* 0x0000000402007986 */ /* 0x0011e2000c101b24 */
[----:B------:R-:W-:Y:S05]  /*c740*/  BRA `(.L_x_26275) ;  /* 0x0000000400387947 */ /* 0x000fea0003800000 */
.L_x_26292:
[----:B------:R-:W0:Y:S02]  /*c750*/  F2I.FTZ.U32.TRUNC.NTZ R5, R4 ;  /* 0x0000000400057305 */ /* 0x000e24000021f000 */
[----:B0-----:R0:W-:Y:S01]  /*c760*/  STG.E desc[UR36][R2.64], R5 ;  /* 0x0000000502007986 */ /* 0x0011e2000c101924 */
[----:B------:R-:W-:Y:S05]  /*c770*/  BRA `(.L_x_26275) ;  /* 0x00000004002c7947 */ /* 0x000fea0003800000 */
.L_x_26282:
        /* <DEDUP_REMOVED lines=10> */
.L_x_26295:
[----:B------:R-:W-:Y:S01]  /*c820*/  FMUL.FTZ R4, R4, 1 ;  /* 0x3f80000004047820 */ /* 0x000fe20000410000 */
[----:B------:R-:W-:-:S05]  /*c830*/  CS2R R6, SRZ ;  /* 0x0000000000067805 */ /* 0x000fca000001ff00 */
[----:B------:R-:W0:Y:S02]  /*c840*/  F2F.F64.F32 R4, R4 ;  /* 0x0000000400047310 */ /* 0x000e240000201800 */
[----:B0-----:R0:W-:Y:S01]  /*c850*/  STG.E.128 desc[UR36][R2.64], R4 ;  /* 0x0000000402007986 */ /* 0x0011e2000c101d24 */
[----:B------:R-:W-:Y:S05]  /*c860*/  BRA `(.L_x_26275) ;  /* 0x0000000000f07947 */ /* 0x000fea0003800000 */
.L_x_26294:
[----:B------:R-:W-:-:S09]  /*c870*/  UISETP.NE.AND UP0, UPT, UR4, 0xf, UPT ;  /* 0x0000000f0400788c */ /* 0x000fd2000bf05270 */
[----:B------:R-:W-:Y:S05]  /*c880*/  BRA.U !UP0, `(.L_x_26296) ;  /* 0x0000000108e07547 */ /* 0x000fea000b800000 */
[----:B------:R-:W-:-:S09]  /*c890*/  UISETP.NE.AND UP0, UPT, UR4, 0x17, UPT ;  /* 0x000000170400788c */ /* 0x000fd2000bf05270 */
[----:B------:R-:W-:Y:S05]  /*c8a0*/  BRA.U !UP0, `(.L_x_26297) ;  /* 0x00000001088c7547 */ /* 0x000fea000b800000 */
[----:B------:R-:W-:-:S09]  /*c8b0*/  UISETP.NE.AND UP0, UPT, UR4, 0x18, UPT ;  /* 0x000000180400788c */ /* 0x000fd2000bf05270 */
[----:B------:R-:W-:Y:S05]  /*c8c0*/  BRA.U !UP0, `(.L_x_26298) ;  /* 0x0000000108447547 */ /* 0x000fea000b800000 */
.L_x_26274:
        /* <DEDUP_REMOVED lines=16> */
.L_x_26299:
[----:B------:R-:W-:Y:S05]  /*c9d0*/  BRA `(.L_x_26275) ;  /* 0x0000000000947947 */ /* 0x000fea0003800000 */
.L_x_26298:
        /* <DEDUP_REMOVED lines=12> */
.L_x_26301:
[----:B------:R-:W-:Y:S05]  /*caa0*/  BSYNC.RECONVERGENT B0 ;  /* 0x0000000000007941 */ /* 0x000fea0003800200 */
.L_x_26300:
[----:B------:R-:W-:-:S05]  /*cab0*/  LOP3.LUT R5, R0, 0x80, R7, 0xf8, !PT ;  /* 0x0000008000057812 */ /* 0x000fca00078ef807 */
[----:B------:R0:W-:Y:S01]  /*cac0*/  STG.E.U8 desc[UR36][R2.64], R5 ;  /* 0x0000000502007986 */ /* 0x0001e2000c101124 */
[----:B------:R-:W-:Y:S05]  /*cad0*/  BRA `(.L_x_26275) ;  /* 0x0000000000547947 */ /* 0x000fea0003800000 */
.L_x_26297:
        /* <DEDUP_REMOVED lines=11> */
.L_x_26303:
[----:B------:R-:W-:Y:S01]  /*cb90*/  IMAD.MOV.U32 R0, RZ, RZ, 0x7f ;  /* 0x0000007fff007424 */ /* 0x000fe200078e00ff */
[----:B------:R-:W-:-:S04]  /*cba0*/  ISETP.GT.U32.AND P0, PT, R6, 0x7f800000, PT ;  /* 0x7f8000000600780c */ /* 0x000fc80003f04070 */
[----:B------:R-:W-:-:S09]  /*cbb0*/  SEL R0, R0, 0x7c, P0 ;  /* 0x0000007c00007807 */ /* 0x000fd20000000000 */
.L_x_26304:
[----:B------:R-:W-:Y:S05]  /*cbc0*/  BSYNC.RECONVERGENT B0 ;  /* 0x0000000000007941 */ /* 0x000fea0003800200 */
.L_x_26302:
[----:B------:R-:W-:-:S04]  /*cbd0*/  SHF.R.U32.HI R5, RZ, 0x18, R4 ;  /* 0x00000018ff057819 */ /* 0x000fc80000011604 */
[----:B------:R-:W-:-:S05]  /*cbe0*/  LOP3.LUT R5, R0, 0x80, R5, 0xf8, !PT ;  /* 0x0000008000057812 */ /* 0x000fca00078ef805 */
[----:B------:R0:W-:Y:S01]  /*cbf0*/  STG.E.U8 desc[UR36][R2.64], R5 ;  /* 0x0000000502007986 */ /* 0x0001e2000c101124 */
[----:B------:R-:W-:Y:S05]  /*cc00*/  BRA `(.L_x_26275) ;  /* 0x0000000000087947 */ /* 0x000fea0003800000 */
.L_x_26296:
[----:B------:R-:W-:-:S05]  /*cc10*/  F2FP.BF16.F32.PACK_AB R4, RZ, R4 ;  /* 0x00000004ff04723e */ /* 0x000fca00000010ff */
[----:B------:R0:W-:Y:S02]  /*cc20*/  STG.E.U16 desc[UR36][R2.64], R4 ;  /* 0x0000000402007986 */ /* 0x0001e4000c101524 */
.L_x_26275:
[----:B------:R-:W-:-:S07]  /*cc30*/  IADD3 R17, PT, PT, R17, 0x80, RZ ;  /* 0x0000008011117810 */ /* 0x000fce0007ffe0ff */
.L_x_26207:
[----:B------:R-:W-:Y:S05]  /*cc40*/  BSYNC.RECONVERGENT B7 ;  /* 0x0000000000077941 */ /* 0x000fea0003800200 */
.L_x_26206:
        /* <DEDUP_REMOVED lines=357> */
.L_x_26305:
        /* <DEDUP_REMOVED lines=21> */
.L_x_26310:
[----:B------:R-:W2:Y:S02]  /*e3f0*/  LDG.E.U8 R2, desc[UR36][R2.64] ;  /* 0x0000002402027981 */ /* 0x000ea4000c1e1100 */
[----:B--2---:R-:W-:Y:S01]  /*e400*/  I2FP.F32.U32 R19, R2 ;  /* 0x0000000200137245 */ /* 0x004fe20000201000 */
[----:B------:R-:W-:Y:S06]  /*e410*/  BRA `(.L_x_26312) ;  /* 0x0000000c00447947 */ /* 0x000fec0003800000 */
.L_x_26309:
        /* <DEDUP_REMOVED lines=9> */
.L_x_26314:
[----:B------:R-:W2:Y:S02]  /*e4b0*/  LDG.E R2, desc[UR36][R2.64] ;  /* 0x0000002402027981 */ /* 0x000ea4000c1e1900 */
[----:B--2---:R-:W-:Y:S01]  /*e4c0*/  I2FP.F32.S32 R19, R2 ;  /* 0x0000000200137245 */ /* 0x004fe20000201400 */
[----:B------:R-:W-:Y:S06]  /*e4d0*/  BRA `(.L_x_26312) ;  /* 0x0000000c00147947 */ /* 0x000fec0003800000 */
.L_x_26313:
[----:B------:R-:W2:Y:S02]  /*e4e0*/  LDG.E.U16 R2, desc[UR36][R2.64] ;  /* 0x0000002402027981 */ /* 0x000ea4000c1e1500 */
[----:B--2---:R4:W0:Y:S01]  /*e4f0*/  I2F.S16 R19, R2 ;  /* 0x0000000200137306 */ /* 0x0048220000101400 */
[----:B------:R-:W-:Y:S05]  /*e500*/  BRA `(.L_x_26312) ;  /* 0x0000000c00087947 */ /* 0x000fea0003800000 */
.L_x_26308:
        /* <DEDUP_REMOVED lines=8> */
.L_x_26316:
[----:B------:R-:W2:Y:S02]  /*e590*/  LDG.E.U16 R2, desc[UR36][R2.64] ;  /* 0x0000002402027981 */ /* 0x000ea4000c1e1500 */
[----:B--2---:R-:W-:Y:S01]  /*e5a0*/  HADD2.F32 R19, -RZ, R2.H0_H0 ;  /* 0x20000002ff137230 */ /* 0x004fe20000004100 */
[----:B------:R-:W-:Y:S06]  /*e5b0*/  BRA `(.L_x_26312) ;  /* 0x0000000800dc7947 */ /* 0x000fec0003800000 */
.L_x_26315:
        /* <DEDUP_REMOVED lines=8> */
.L_x_26318:
[----:B------:R-:W2:Y:S02]  /*e640*/  LDG.E.U16 R2, desc[UR36][R2.64] ;  /* 0x0000002402027981 */ /* 0x000ea4000c1e1500 */
[----:B--2---:R-:W-:Y:S01]  /*e650*/  HADD2.F32 R19, -RZ, R2.H0_H0 ;  /* 0x20000002ff137230 */ /* 0x004fe20000004100 */
[----:B------:R-:W-:Y:S06]  /*e660*/  BRA `(.L_x_26312) ;  /* 0x0000000800b07947 */ /* 0x000fec0003800000 */
.L_x_26317:
        /* <DEDUP_REMOVED lines=11> */
.L_x_26307:
        /* <DEDUP_REMOVED lines=12> */
.L_x_26321:
        /* <DEDUP_REMOVED lines=11> */
.L_x_26320:
        /* <DEDUP_REMOVED lines=25> */
.L_x_26323:
        /* <DEDUP_REMOVED lines=12> */
.L_x_26322:
[----:B------:R-:W2:Y:S02]  /*eae0*/  LDG.E.U16 R2, desc[UR36][R2.64] ;  /* 0x0000002402027981 */ /* 0x000ea4000c1e1500 */
[----:B--2---:R-:W-:Y:S01]  /*eaf0*/  IMAD.U32 R19, R2, 0x10000, RZ ;  /* 0x0001000002137824 */ /* 0x004fe200078e00ff */
[----:B------:R-:W-:Y:S06]  /*eb00*/  BRA `(.L_x_26312) ;  /* 0x0000000400887947 */ /* 0x000fec0003800000 */
.L_x_26319:
        /* <DEDUP_REMOVED lines=11> */
.L_x_26326:
        /* <DEDUP_REMOVED lines=20> */
.L_x_26328:
[----:B------:R-:W-:Y:S05]  /*ed00*/  BSYNC.RECONVERGENT B0 ;  /* 0x0000000000007941 */ /* 0x000fea0003800200 */
.L_x_26327:
[----:B------:R-:W-:Y:S01]  /*ed10*/  IMAD.SHL.U32 R0, R0, 0x100000, RZ ;  /* 0x0010000000007824 */ /* 0x000fe200078e00ff */
[----:B------:R-:W-:-:S04]  /*ed20*/  LEA R2, R2, 0x3b800000, 0x17 ;  /* 0x3b80000002027811 */ /* 0x000fc800078eb8ff */
[----:B------:R-:W-:Y:S01]  /*ed30*/  LOP3.LUT R19, R2, R0, R19, 0xfe, !PT ;  /* 0x0000000002137212 */ /* 0x000fe200078efe13 */
[----:B------:R-:W-:Y:S06]  /*ed40*/  BRA `(.L_x_26312) ;  /* 0x0000000000f87947 */ /* 0x000fec0003800000 */
.L_x_26325:
        /* <DEDUP_REMOVED lines=20> */
.L_x_26330:
[----:B------:R-:W-:Y:S05]  /*ee90*/  BSYNC.RECONVERGENT B0 ;  /* 0x0000000000007941 */ /* 0x000fea0003800200 */
.L_x_26329:
[----:B------:R-:W-:Y:S02]  /*eea0*/  SHF.L.U32 R0, R0, 0x15, RZ ;  /* 0x0000001500007819 */ /* 0x000fe400000006ff */
[----:B------:R-:W-:-:S04]  /*eeb0*/  LEA R2, R2, 0x37800000, 0x17 ;  /* 0x3780000002027811 */ /* 0x000fc800078eb8ff */
[----:B------:R-:W-:Y:S01]  /*eec0*/  LOP3.LUT R19, R2, R0, R19, 0xfe, !PT ;  /* 0x0000000002137212 */ /* 0x000fe200078efe13 */
[----:B------:R-:W-:Y:S06]  /*eed0*/  BRA `(.L_x_26312) ;  /* 0x0000000000947947 */ /* 0x000fec0003800000 */
.L_x_26324:
        /* <DEDUP_REMOVED lines=14> */
.L_x_26311:
        /* <DEDUP_REMOVED lines=16> */
.L_x_26333:
[----:B------:R-:W-:Y:S01]  /*f0c0*/  IMAD.MOV.U32 R19, RZ, RZ, RZ ;  /* 0x000000ffff137224 */ /* 0x000fe200078e00ff */
[----:B------:R-:W-:Y:S06]  /*f0d0*/  BRA `(.L_x_26312) ;  /* 0x0000000000147947 */ /* 0x000fec0003800000 */
.L_x_26332:
[----:B------:R-:W2:Y:S02]  /*f0e0*/  LDG.E.64 R2, desc[UR36][R2.64] ;  /* 0x0000002402027981 */ /* 0x000ea4000c1e1b00 */
[----:B--2---:R0:W1:Y:S02]  /*f0f0*/  I2F.U64 R19, R2 ;  /* 0x0000000200137312 */ /* 0x0040640000301000 */
[----:B01----:R-:W-:Y:S05]  /*f100*/  BRA `(.L_x_26312) ;  /* 0x0000000000087947 */ /* 0x003fea0003800000 */
.L_x_26331:
[----:B------:R-:W2:Y:S02]  /*f110*/  LDG.E R2, desc[UR36][R2.64] ;  /* 0x0000002402027981 */ /* 0x000ea4000c1e1900 */
[----:B--2---:R-:W-:-:S07]  /*f120*/  I2FP.F32.U32 R19, R2 ;  /* 0x0000000200137245 */ /* 0x004fce0000201000 */
.L_x_26312:
[----:B------:R-:W-:Y:S05]  /*f130*/  BSYNC.RECONVERGENT B6 ;  /* 0x0000000000067941 */ /* 0x000fea0003800200 */
.L_x_26306:
        /* <DEDUP_REMOVED lines=18> */
.L_x_26338:
[----:B------:R-:W2:Y:S02]  /*f260*/  LDG.E.U8 R0, desc[UR36][R2.64] ;  /* 0x0000002402007981 */ /* 0x000ea4000c1e1100 */
[----:B--2---:R-:W-:Y:S01]  /*f270*/  I2FP.F32.U32 R0, R0 ;  /* 0x0000000000007245 */ /* 0x004fe20000201000 */
[----:B------:R-:W-:Y:S06]  /*f280*/  BRA `(.L_x_26340) ;  /* 0x0000000c00447947 */ /* 0x000fec0003800000 */
.L_x_26337:
        /* <DEDUP_REMOVED lines=9> */
.L_x_26342:
[----:B------:R-:W2:Y:S02]  /*f320*/  LDG.E R0, desc[UR36][R2.64] ;  /* 0x0000002402007981 */ /* 0x000ea4000c1e1900 */
[----:B--2---:R-:W-:Y:S01]  /*f330*/  I2FP.F32.S32 R0, R0 ;  /* 0x0000000000007245 */ /* 0x004fe20000201400 */
[----:B------:R-:W-:Y:S06]  /*f340*/  BRA `(.L_x_26340) ;  /* 0x0000000c00147947 */ /* 0x000fec0003800000 */
.L_x_26341:
[----:B------:R-:W2:Y:S02]  /*f350*/  LDG.E.U16 R0, desc[UR36][R2.64] ;  /* 0x0000002402007981 */ /* 0x000ea4000c1e1500 */
[----:B--2---:R-:W0:Y:S01]  /*f360*/  I2F.S16 R0, R0 ;  /* 0x0000000000007306 */ /* 0x004e220000101400 */
[----:B------:R-:W-:Y:S05]  /*f370*/  BRA `(.L_x_26340) ;  /* 0x0000000c00087947 */ /* 0x000fea0003800000 */
.L_x_26336:
        /* <DEDUP_REMOVED lines=8> */
.L_x_26344:
[----:B------:R-:W2:Y:S02]  /*f400*/  LDG.E.U16 R0, desc[UR36][R2.64] ;  /* 0x0000002402007981 */ /* 0x000ea4000c1e1500 */
[----:B--2---:R-:W-:Y:S01]  /*f410*/  HADD2.F32 R0, -RZ, R0.H0_H0 ;  /* 0x20000000ff007230 */ /* 0x004fe20000004100 */
[----:B------:R-:W-:Y:S06]  /*f420*/  BRA `(.L_x_26340) ;  /* 0x0000000800dc7947 */ /* 0x000fec0003800000 */
.L_x_26343:
        /* <DEDUP_REMOVED lines=8> */
.L_x_26346:
[----:B------:R-:W2:Y:S02]  /*f4b0*/  LDG.E.U16 R0, desc[UR36][R2.64] ;  /* 0x0000002402007981 */ /* 0x000ea4000c1e1500 */
[----:B--2---:R-:W-:Y:S01]  /*f4c0*/  HADD2.F32 R0, -RZ, R0.H0_H0 ;  /* 0x20000000ff007230 */ /* 0x004fe20000004100 */
[----:B------:R-:W-:Y:S06]  /*f4d0*/  BRA `(.L_x_26340) ;  /* 0x0000000800b07947 */ /* 0x000fec0003800000 */
.L_x_26345:
        /* <DEDUP_REMOVED lines=11> */
.L_x_26335:
        /* <DEDUP_REMOVED lines=12> */
.L_x_26349:
        /* <DEDUP_REMOVED lines=11> */
.L_x_26348:
        /* <DEDUP_REMOVED lines=25> */
.L_x_26351:
        /* <DEDUP_REMOVED lines=12> */
.L_x_26350:
[----:B------:R-:W2:Y:S02]  /*f950*/  LDG.E.U16 R0, desc[UR36][R2.64] ;  /* 0x0000002402007981 */ /* 0x000ea4000c1e1500 */
[----:B--2---:R-:W-:Y:S01]  /*f960*/  SHF.L.U32 R0, R0, 0x10, RZ ;  /* 0x0000001000007819 */ /* 0x004fe200000006ff */
[----:B------:R-:W-:Y:S06]  /*f970*/  BRA `(.L_x_26340) ;  /* 0x0000000400887947 */ /* 0x000fec0003800000 */
.L_x_26347:
        /* <DEDUP_REMOVED lines=11> */
.L_x_26354:
        /* <DEDUP_REMOVED lines=20> */
.L_x_26356:
[----:B------:R-:W-:Y:S05]  /*fb70*/  BSYNC.RECONVERGENT B0 ;  /* 0x0000000000007941 */ /* 0x000fea0003800200 */
.L_x_26355:
[----:B------:R-:W-:Y:S01]  /*fb80*/  IMAD.SHL.U32 R0, R0, 0x100000, RZ ;  /* 0x0010000000007824 */ /* 0x000fe200078e00ff */
[----:B------:R-:W-:-:S04]  /*fb90*/  LEA R2, R2, 0x3b800000, 0x17 ;  /* 0x3b80000002027811 */ /* 0x000fc800078eb8ff */
[----:B------:R-:W-:Y:S01]  /*fba0*/  LOP3.LUT R0, R2, R0, R7, 0xfe, !PT ;  /* 0x0000000002007212 */ /* 0x000fe200078efe07 */
[----:B------:R-:W-:Y:S06]  /*fbb0*/  BRA `(.L_x_26340) ;  /* 0x0000000000f87947 */ /* 0x000fec0003800000 */
.L_x_26353:
        /* <DEDUP_REMOVED lines=20> */
.L_x_26358:
[----:B------:R-:W-:Y:S05]  /*fd00*/  BSYNC.RECONVERGENT B0 ;  /* 0x0000000000007941 */ /* 0x000fea0003800200 */
.L_x_26357:
[----:B------:R-:W-:Y:S01]  /*fd10*/  IMAD.SHL.U32 R0, R0, 0x200000, RZ ;  /* 0x0020000000007824 */ /* 0x000fe200078e00ff */
[----:B------:R-:W-:-:S04]  /*fd20*/  LEA R2, R2, 0x37800000, 0x17 ;  /* 0x3780000002027811 */ /* 0x000fc800078eb8ff */
[----:B------:R-:W-:Y:S01]  /*fd30*/  LOP3.LUT R0, R2, R0, R7, 0xfe, !PT ;  /* 0x0000000002007212 */ /* 0x000fe200078efe07 */
[----:B------:R-:W-:Y:S06]  /*fd40*/  BRA `(.L_x_26340) ;  /* 0x0000000000947947 */ /* 0x000fec0003800000 */
.L_x_26352:
        /* <DEDUP_REMOVED lines=14> */
.L_x_26339:
        /* <DEDUP_REMOVED lines=16> */
.L_x_26361:
[----:B------:R-:W-:Y:S01]  /*ff30*/  IMAD.MOV.U32 R0, RZ, RZ, RZ ;  /* 0x000000ffff007224 */ /* 0x000fe200078e00ff */
[----:B------:R-:W-:Y:S06]  /*ff40*/  BRA `(.L_x_26340) ;  /* 0x0000000000147947 */ /* 0x000fec0003800000 */
.L_x_26360:
[----:B------:R-:W2:Y:S02]  /*ff50*/  LDG.E.64 R2, desc[UR36][R2.64] ;  /* 0x0000002402027981 */ /* 0x000ea4000c1e1b00 */
[----:B--2---:R0:W1:Y:S02]  /*ff60*/  I2F.U64 R0, R2 ;  /* 0x0000000200007312 */ /* 0x0040640000301000 */
[----:B01----:R-:W-:Y:S05]  /*ff70*/  BRA `(.L_x_26340) ;  /* 0x0000000000087947 */ /* 0x003fea0003800000 */
.L_x_26359:
[----:B------:R-:W2:Y:S02]  /*ff80*/  LDG.E R0, desc[UR36][R2.64] ;  /* 0x0000002402007981 */ /* 0x000ea4000c1e1900 */
[----:B--2---:R-:W-:-:S07]  /*ff90*/  I2FP.F32.U32 R0, R0 ;  /* 0x0000000000007245 */ /* 0x004fce0000201000 */
.L_x_26340:
[----:B------:R-:W-:Y:S05]  /*ffa0*/  BSYNC.RECONVERGENT B6 ;  /* 0x0000000000067941 */ /* 0x000fea0003800200 */
.L_x_26334:
[C---:B---3-5:R-:W-:Y:S01]  /*ffb0*/  FSETP.NAN.FTZ.AND P0, PT, |R19|.reuse, |R19|, PT ;  /* 0x400000131300720b */ /* 0x068fe20003f18200 */
[----:B------:R-:W-:Y:S01]  /*ffc0*/  BSSY.RECONVERGENT B0, `(.L_x_26362) ;  /* 0x0000027000007945 */ /* 0x000fe20003800200 */
[C---:B0---4-:R-:W-:Y:S02]  /*ffd0*/  FSETP.NAN.FTZ.AND P1, PT, |R0|.reuse, |R0|, PT ;  /* 0x400000000000720b */ /* 0x051fe40003f38200 */
[C---:B------:R-:W-:Y:S02]  /*ffe0*/  LOP3.LUT P2, RZ, R19.reuse, 0x7f800000, RZ, 0xc0, !PT ;  /* 0x7f80000013ff7812 */ /* 0x040fe4000784c0ff */
[----:B------:R-:W-:Y:S02]  /*fff0*/  PLOP3.LUT P0, PT, P0, P1, PT, 0xf8, 0x8f ;  /* 0x00000000008f781c */ /* 0x000fe40000703f70 */
[----:B------:R-:W-:Y:S02]  /*10000*/  LOP3.LUT P3, RZ, R0, 0x7f800000, RZ, 0xc0, !PT ;  /* 0x7f80000000ff7812 */ /* 0x000fe4000786c0ff */
[----:B-12---:R-:W-:-:S02]  /*10010*/  LOP3.LUT R2, R19, 0x80000000, RZ, 0xc0, !PT ;  /* 0x8000000013027812 */ /* 0x006fc400078ec0ff */
        /* <DEDUP_REMOVED lines=18> */
[C---:B------:R-:W-:Y:S01]  /*10140*/  VIADD R0, R3.reuse, 0x1 ;  /* 0x0000000103007836 */ /* 0x040fe20000000000 */
[----:B------:R-:W-:-:S05]  /*10150*/  @!P1 IADD3 R0, PT, PT, R3, RZ, RZ ;  /* 0x000000ff03009210 */ /* 0x000fca0007ffe0ff */
[----:B------:R-:W-:Y:S02]  /*10160*/  VIADD R3, R0, 0x1 ;  /* 0x0000000100037836 */ /* 0x000fe40000000000 */
[----:B------:R-:W-:-:S05]  /*10170*/  @!P3 IMAD.MOV R3, RZ, RZ, R0 ;  /* 0x000000ffff03b224 */ /* 0x000fca00078e0200 */
[----:B------:R-:W-:Y:S01]  /*10180*/  IADD3 R2, PT, PT, R3, -0x1, RZ ;  /* 0xffffffff03027810 */ /* 0x000fe20007ffe0ff */
[----:B------:R-:W-:-:S05]  /*10190*/  @!P0 IMAD.MOV R2, RZ, RZ, R3 ;  /* 0x000000ffff028224 */ /* 0x000fca00078e0203 */
[----:B------:R-:W-:-:S13]  /*101a0*/  FSETP.NEU.FTZ.AND P0, PT, R2, RZ, PT ;  /* 0x000000ff0200720b */ /* 0x000fda0003f1d000 */
[----:B------:R-:W-:Y:S01]  /*101b0*/  @!P0 LOP3.LUT R2, R2, 0x80000000, RZ, 0xc0, !PT ;  /* 0x8000000002028812 */ /* 0x000fe200078ec0ff */
[----:B------:R-:W-:Y:S06]  /*101c0*/  BRA `(.L_x_26366) ;  /* 0x0000000000187947 */ /* 0x000fec0003800000 */
.L_x_26365:
[----:B------:R-:W-:-:S05]  /*101d0*/  IMAD.MOV.U32 R3, RZ, RZ, 0x800000 ;  /* 0x00800000ff037424 */ /* 0x000fca00078e00ff */
[----:B------:R-:W-:Y:S01]  /*101e0*/  LOP3.LUT R2, R3, 0x80000000, R0, 0xb8, !PT ;  /* 0x8000000003027812 */ /* 0x000fe200078eb800 */
[----:B------:R-:W-:Y:S06]  /*101f0*/  BRA `(.L_x_26366) ;  /* 0x00000000000c7947 */ /* 0x000fec0003800000 */
.L_x_26364:
[----:B------:R-:W-:Y:S01]  /*10200*/  MOV R2, R3 ;  /* 0x0000000300027202 */ /* 0x000fe20000000f00 */
[----:B------:R-:W-:Y:S06]  /*10210*/  BRA `(.L_x_26366) ;  /* 0x0000000000047947 */ /* 0x000fec0003800000 */
.L_x_26363:
[----:B------:R-:W-:-:S07]  /*10220*/  FADD.FTZ R2, R0, R19 ;  /* 0x0000001300027221 */ /* 0x000fce0000010000 */
.L_x_26366:
[----:B------:R-:W-:Y:S05]  /*10230*/  BSYNC.RECONVERGENT B0 ;  /* 0x0000000000007941 */ /* 0x000fea0003800200 */
.L_x_26362:
        /* <DEDUP_REMOVED lines=14> */
.L_x_26370:
[----:B------:R-:W0:Y:S02]  /*10320*/  F2I.S64.TRUNC R2, R2 ;  /* 0x0000000200027311 */ /* 0x000e24000020d900 */
[----:B0-----:R-:W-:-:S05]  /*10330*/  IMAD.MOV.U32 R5, RZ, RZ, R2 ;  /* 0x000000ffff057224 */ /* 0x001fca00078e0002 */
[----:B------:R-:W-:Y:S01]  /*10340*/  STG.E.U8 desc[UR36][R16.64], R5 ;  /* 0x0000000510007986 */ /* 0x000fe2000c101124 */
[----:B------:R-:W-:Y:S05]  /*10350*/  EXIT ;  /* 0x000000000000794d */ /* 0x000fea0003800000 */
.L_x_26369:
        /* <DEDUP_REMOVED lines=9> */
.L_x_26373:
[----:B------:R-:W0:Y:S02]  /*103f0*/  F2I.FTZ.TRUNC.NTZ R3, R2 ;  /* 0x0000000200037305 */ /* 0x000e24000021f100 */
[----:B0-----:R-:W-:Y:S01]  /*10400*/  STG.E desc[UR36][R16.64], R3 ;  /* 0x0000000310007986 */ /* 0x001fe2000c101924 */
[----:B------:R-:W-:Y:S05]  /*10410*/  EXIT ;  /* 0x000000000000794d */ /* 0x000fea0003800000 */
.L_x_26372:
[----:B------:R-:W0:Y:S02]  /*10420*/  F2I.FTZ.TRUNC.NTZ R3, R2 ;  /* 0x0000000200037305 */ /* 0x000e24000021f100 */
[----:B0-----:R-:W-:Y:S01]  /*10430*/  STG.E.U16 desc[UR36][R16.64], R3 ;  /* 0x0000000310007986 */ /* 0x001fe2000c101524 */
[----:B------:R-:W-:Y:S05]  /*10440*/  EXIT ;  /* 0x000000000000794d */ /* 0x000fea0003800000 */
.L_x_26368:
        /* <DEDUP_REMOVED lines=8> */
.L_x_26375:
[----:B------:R-:W-:-:S05]  /*104d0*/  F2FP.F16.F32.PACK_AB R2, RZ, R2 ;  /* 0x00000002ff02723e */ /* 0x000fca00000000ff */
[----:B------:R-:W-:Y:S01]  /*104e0*/  STG.E.U16 desc[UR36][R16.64], R2 ;  /* 0x0000000210007986 */ /* 0x000fe2000c101524 */
[----:B------:R-:W-:Y:S05]  /*104f0*/  EXIT ;  /* 0x000000000000794d */ /* 0x000fea0003800000 */
.L_x_26374:
        /* <DEDUP_REMOVED lines=9> */
.L_x_26377:
[----:B------:R-:W-:-:S04]  /*10590*/  F2FP.F16.F32.PACK_AB R3, RZ, R2 ;  /* 0x00000002ff03723e */ /* 0x000fc800000000ff */
[----:B------:R-:W-:-:S05]  /*105a0*/  PRMT R3, R3, 0x5410, RZ ;  /* 0x0000541003037816 */ /* 0x000fca00000000ff */
[----:B------:R-:W-:Y:S01]  /*105b0*/  STG.E desc[UR36][R16.64], R3 ;  /* 0x0000000310007986 */ /* 0x000fe2000c101924 */
[----:B------:R-:W-:Y:S05]  /*105c0*/  EXIT ;  /* 0x000000000000794d */ /* 0x000fea0003800000 */
.L_x_26376:
[----:B------:R-:W-:-:S06]  /*105d0*/  FMUL.FTZ R2, R2, 1 ;  /* 0x3f80000002027820 */ /* 0x000fcc0000410000 */
[----:B------:R-:W0:Y:S02]  /*105e0*/  F2F.F64.F32 R2, R2 ;  /* 0x0000000200027310 */ /* 0x000e240000201800 */
[----:B0-----:R-:W-:Y:S01]  /*105f0*/  STG.E.64 desc[UR36][R16.64], R2 ;  /* 0x0000000210007986 */ /* 0x001fe2000c101b24 */
[----:B------:R-:W-:Y:S05]  /*10600*/  EXIT ;  /* 0x000000000000794d */ /* 0x000fea0003800000 */
.L_x_26367:
        /* <DEDUP_REMOVED lines=13> */
.L_x_26381:
        /* <DEDUP_REMOVED lines=16> */
.L_x_26384:
[----:B------:R-:W-:-:S04]  /*107e0*/  SHF.R.U32.HI R2, RZ, 0x18, R2 ;  /* 0x00000018ff027819 */ /* 0x000fc80000011602 */
[----:B------:R-:W-:-:S04]  /*107f0*/  LOP3.LUT R2, R3, 0x80, R2, 0xf8, !PT ;  /* 0x0000008003027812 */ /* 0x000fc800078ef802 */
[----:B------:R-:W-:-:S07]  /*10800*/  PRMT R8, R2, 0x7610, R8 ;  /* 0x0000761002087816 */ /* 0x000fce0000000008 */
.L_x_26383:
[----:B------:R-:W-:Y:S05]  /*10810*/  BSYNC.RECONVERGENT B0 ;  /* 0x0000000000007941 */ /* 0x000fea0003800200 */
.L_x_26382:
[----:B------:R-:W-:Y:S01]  /*10820*/  STG.E.U8 desc[UR36][R16.64], R8 ;  /* 0x0000000810007986 */ /* 0x000fe2000c101124 */
[----:B------:R-:W-:Y:S05]  /*10830*/  EXIT ;  /* 0x000000000000794d */ /* 0x000fea0003800000 */
.L_x_26380:
        /* <DEDUP_REMOVED lines=16> */
.L_x_26387:
[----:B------:R-:W-:-:S04]  /*10940*/  SHF.R.U32.HI R2, RZ, 0x18, R2 ;  /* 0x00000018ff027819 */ /* 0x000fc80000011602 */
[----:B------:R-:W-:-:S04]  /*10950*/  LOP3.LUT R3, R3, 0x80, R2, 0xf8, !PT ;  /* 0x0000008003037812 */ /* 0x000fc800078ef802 */
[----:B------:R-:W-:-:S07]  /*10960*/  PRMT R8, R3, 0x7610, R8 ;  /* 0x0000761003087816 */ /* 0x000fce0000000008 */
.L_x_26386:
[----:B------:R-:W-:Y:S05]  /*10970*/  BSYNC.RECONVERGENT B0 ;  /* 0x0000000000007941 */ /* 0x000fea0003800200 */
.L_x_26385:
[----:B------:R-:W-:Y:S01]  /*10980*/  STG.E.U8 desc[UR36][R16.64], R8 ;  /* 0x0000000810007986 */ /* 0x000fe2000c101124 */
[----:B------:R-:W-:Y:S05]  /*10990*/  EXIT ;  /* 0x000000000000794d */ /* 0x000fea0003800000 */
.L_x_26379:
        /* <DEDUP_REMOVED lines=21> */
.L_x_26389:
[----:B------:R-:W0:Y:S02]  /*10af0*/  F2I.U64.TRUNC R2, R2 ;  /* 0x0000000200027311 */ /* 0x000e24000020d800 */
[----:B0-----:R-:W-:Y:S01]  /*10b00*/  STG.E.64 desc[UR36][R16.64], R2 ;  /* 0x0000000210007986 */ /* 0x001fe2000c101b24 */
[----:B------:R-:W-:Y:S05]  /*10b10*/  EXIT ;  /* 0x000000000000794d */ /* 0x000fea0003800000 */
.L_x_26388:
[----:B------:R-:W0:Y:S02]  /*10b20*/  F2I.FTZ.U32.TRUNC.NTZ R3, R2 ;  /* 0x0000000200037305 */ /* 0x000e24000021f000 */
[----:B0-----:R-:W-:Y:S01]  /*10b30*/  STG.E desc[UR36][R16.64], R3 ;  /* 0x0000000310007986 */ /* 0x001fe2000c101924 */
[----:B------:R-:W-:Y:S05]  /*10b40*/  EXIT ;  /* 0x000000000000794d */ /* 0x000fea0003800000 */
.L_x_26378:
        /* <DEDUP_REMOVED lines=10> */
.L_x_26391:
[----:B------:R-:W-:Y:S01]  /*10bf0*/  FMUL.FTZ R4, R2, 1 ;  /* 0x3f80000002047820 */ /* 0x000fe20000410000 */
[----:B------:R-:W-:-:S05]  /*10c00*/  CS2R R6, SRZ ;  /* 0x0000000000067805 */ /* 0x000fca000001ff00 */
[----:B------:R-:W0:Y:S02]  /*10c10*/  F2F.F64.F32 R4, R4 ;  /* 0x0000000400047310 */ /* 0x000e240000201800 */
[----:B0-----:R-:W-:Y:S01]  /*10c20*/  STG.E.128 desc[UR36][R16.64], R4 ;  /* 0x0000000410007986 */ /* 0x001fe2000c101d24 */
[----:B------:R-:W-:Y:S05]  /*10c30*/  EXIT ;  /* 0x000000000000794d */ /* 0x000fea0003800000 */
.L_x_26390:
[----:B------:R-:W-:-:S09]  /*10c40*/  UISETP.NE.AND UP0, UPT, UR4, 0xf, UPT ;  /* 0x0000000f0400788c */ /* 0x000fd2000bf05270 */
[----:B------:R-:W-:Y:S05]  /*10c50*/  BRA.U !UP0, `(.L_x_26392) ;  /* 0x0000000108e07547 */ /* 0x000fea000b800000 */
[----:B------:R-:W-:-:S09]  /*10c60*/  UISETP.NE.AND UP0, UPT, UR4, 0x17, UPT ;  /* 0x000000170400788c */ /* 0x000fd2000bf05270 */
[----:B------:R-:W-:Y:S05]  /*10c70*/  BRA.U !UP0, `(.L_x_26393) ;  /* 0x00000001088c7547 */ /* 0x000fea000b800000 */
[----:B------:R-:W-:-:S09]  /*10c80*/  UISETP.NE.AND UP0, UPT, UR4, 0x18, UPT ;  /* 0x000000180400788c */ /* 0x000fd2000bf05270 */
[----:B------:R-:W-:Y:S05]  /*10c90*/  BRA.U !UP0, `(.L_x_26394) ;  /* 0x0000000108447547 */ /* 0x000fea000b800000 */
.L_x_26371:
        /* <DEDUP_REMOVED lines=16> */
.L_x_26395:
[----:B------:R-:W-:Y:S05]  /*10da0*/  EXIT ;  /* 0x000000000000794d */ /* 0x000fea0003800000 */
.L_x_26394:
        /* <DEDUP_REMOVED lines=12> */
.L_x_26397:
[----:B------:R-:W-:Y:S05]  /*10e70*/  BSYNC.RECONVERGENT B0 ;  /* 0x0000000000007941 */ /* 0x000fea0003800200 */
.L_x_26396:
[----:B------:R-:W-:-:S05]  /*10e80*/  LOP3.LUT R3, R0, 0x80, R5, 0xf8, !PT ;  /* 0x0000008000037812 */ /* 0x000fca00078ef805 */
[----:B------:R-:W-:Y:S01]  /*10e90*/  STG.E.U8 desc[UR36][R16.64], R3 ;  /* 0x0000000310007986 */ /* 0x000fe2000c101124 */
[----:B------:R-:W-:Y:S05]  /*10ea0*/  EXIT ;  /* 0x000000000000794d */ /* 0x000fea0003800000 */
.L_x_26393:
        /* <DEDUP_REMOVED lines=11> */
.L_x_26399:
[----:B------:R-:W-:Y:S01]  /*10f60*/  IMAD.MOV.U32 R0, RZ, RZ, 0x7f ;  /* 0x0000007fff007424 */ /* 0x000fe200078e00ff */
[----:B------:R-:W-:-:S04]  /*10f70*/  ISETP.GT.U32.AND P0, PT, R4, 0x7f800000, PT ;  /* 0x7f8000000400780c */ /* 0x000fc80003f04070 */
[----:B------:R-:W-:-:S09]  /*10f80*/  SEL R0, R0, 0x7c, P0 ;  /* 0x0000007c00007807 */ /* 0x000fd20000000000 */
.L_x_26400:
[----:B------:R-:W-:Y:S05]  /*10f90*/  BSYNC.RECONVERGENT B0 ;  /* 0x0000000000007941 */ /* 0x000fea0003800200 */
.L_x_26398:
[----:B------:R-:W-:-:S04]  /*10fa0*/  SHF.R.U32.HI R3, RZ, 0x18, R2 ;  /* 0x00000018ff037819 */ /* 0x000fc80000011602 */
[----:B------:R-:W-:-:S05]  /*10fb0*/  LOP3.LUT R3, R0, 0x80, R3, 0xf8, !PT ;  /* 0x0000008000037812 */ /* 0x000fca00078ef803 */
[----:B------:R-:W-:Y:S01]  /*10fc0*/  STG.E.U8 desc[UR36][R16.64], R3 ;  /* 0x0000000310007986 */ /* 0x000fe2000c101124 */
[----:B------:R-:W-:Y:S05]  /*10fd0*/  EXIT ;  /* 0x000000000000794d */ /* 0x000fea0003800000 */
.L_x_26392:
[----:B------:R-:W-:-:S05]  /*10fe0*/  F2FP.BF16.F32.PACK_AB R2, RZ, R2 ;  /* 0x00000002ff02723e */ /* 0x000fca00000010ff */
[----:B------:R-:W-:Y:S01]  /*10ff0*/  STG.E.U16 desc[UR36][R16.64], R2 ;  /* 0x0000000210007986 */ /* 0x000fe2000c101524 */
[----:B------:R-:W-:Y:S05]  /*11000*/  EXIT ;  /* 0x000000000000794d */ /* 0x000fea0003800000 */
.L_x_26401:
        /* <DEDUP_REMOVED lines=15> */
.L_x_31262:


//--------------------- .text._ZN2at6native27unrolled_elementwise_kernelINS0_13BinaryFunctorIfffZZZNS0_21nextafter_kernel_cudaERNS_18TensorIteratorBaseEENKUlvE_clEvENKUlvE0_clEvEUlffE_EESt5arrayIPcLm3EELi4E23TrivialOffsetCalculatorILi2EjESC_ILi1EjENS0_6memory12LoadWithCastILi2EEENSF_13StoreWithCastILi1EEEEEviT_T0_T2_T3_T4_T5_ --------------------------
	.section	.text._ZN2at6native27unrolled_elementwise_kernelINS0_13BinaryFunctorIfffZZZNS0_21nextafter_kernel_cudaERNS_18TensorIteratorBaseEENKUlvE_clEvENKUlvE0_clEvEUlffE_EESt5arrayIPcLm3EELi4E23TrivialOffsetCalculatorILi2EjESC_ILi1EjENS0_6memory12LoadWithCastILi2EEENSF_13StoreWithCastILi1EEEEEviT_T0_T2_T3_T4_T5_,"ax",@progbits
	.align	128
        .global         _ZN2at6native27unrolled_elementwise_kernelINS0_13BinaryFunctorIfffZZZNS0_21nextafter_kernel_cudaERNS_18TensorIteratorBaseEENKUlvE_clEvENKUlvE0_clEvEUlffE_EESt5arrayIPcLm3EELi4E23TrivialOffsetCalculatorILi2EjESC_ILi1EjENS0_6memory12LoadWithCastILi2EEENSF_13StoreWithCastILi1EEEEEviT_T0_T2_T3_T4_T5_
        .type           _ZN2at6native27unrolled_elementwise_kernelINS0_13BinaryFunctorIfffZZZNS0_21nextafter_kernel_cudaERNS_18TensorIteratorBaseEENKUlvE_clEvENKUlvE0_clEvEUlffE_EESt5arrayIPcLm3EELi4E23TrivialOffsetCalculatorILi2EjESC_ILi1EjENS0_6memory12LoadWithCastILi2EEENSF_13StoreWithCastILi1EEEEEviT_T0_T2_T3_T4_T5_,@function
        .size           _ZN2at6native27unrolled_elementwise_kernelINS0_13BinaryFunctorIfffZZZNS0_21nextafter_kernel_cudaERNS_18TensorIteratorBaseEENKUlvE_clEvENKUlvE0_clEvEUlffE_EESt5arrayIPcLm3EELi4E23TrivialOffsetCalculatorILi2EjESC_ILi1EjENS0_6memory12LoadWithCastILi2EEENSF_13StoreWithCastILi1EEEEEviT_T0_T2_T3_T4_T5_,(.L_x_31263 - _ZN2at6native27unrolled_elementwise_kernelINS0_13BinaryFunctorIfffZZZNS0_21nextafter_kernel_cudaERNS_18TensorIteratorBaseEENKUlvE_clEvENKUlvE0_clEvEUlffE_EESt5arrayIPcLm3EELi4E23TrivialOffsetCalculatorILi2EjESC_ILi1EjENS0_6memory12LoadWithCastILi2EEENSF_13StoreWithCastILi1EEEEEviT_T0_T2_T3_T4_T5_)
        .other          _ZN2at6native27unrolled_elementwise_kernelINS0_13BinaryFunctorIfffZZZNS0_21nextafter_kernel_cudaERNS_18TensorIteratorBaseEENKUlvE_clEvENKUlvE0_clEvEUlffE_EESt5arrayIPcLm3EELi4E23TrivialOffsetCalculatorILi2EjESC_ILi1EjENS0_6memory12LoadWithCastILi2EEENSF_13StoreWithCastILi1EEEEEviT_T0_T2_T3_T4_T5_,@"STO_CUDA_ENTRY STV_DEFAULT"
_ZN2at6native27unrolled_elementwise_kernelINS0_13BinaryFunctorIfffZZZNS0_21nextafter_kernel_cudaERNS_18TensorIteratorBaseEENKUlvE_clEvENKUlvE0_clEvEUlffE_EESt5arrayIPcLm3EELi4E23TrivialOffsetCalculatorILi2EjESC_ILi1EjENS0_6memory12LoadWithCastILi2EEENSF_13StoreWithCastILi1EEEEEviT_T0_T2_T3_T4_T5_:
.text._ZN2at6native27unrolled_elementwise_kernelINS0_13BinaryFunctorIfffZZZNS0_21nextafter_kernel_cudaERNS_18TensorIteratorBaseEENKUlvE_clEvENKUlvE0_clEvEUlffE_EESt5arrayIPcLm3EELi4E23TrivialOffsetCalculatorILi2EjESC_ILi1EjENS0_6memory12LoadWithCastILi2EEENSF_13StoreWithCastILi1EEEEEviT_T0_T2_T3_T4_T5_:
        /* <DEDUP_REMOVED lines=35> */
.L_x_26408:
[----:B------:R-:W2:Y:S02]  /*0230*/  LDG.E.U8 R4, desc[UR36][R4.64] ;  /* 0x0000002404047981 */ /* 0x000ea4000c1e1100 */
[----:B--2---:R-:W-:Y:S01]  /*0240*/  I2FP.F32.U32 R29, R4 ;  /* 0x00000004001d7245 */ /* 0x004fe20000201000 */
[----:B------:R-:W-:Y:S06]  /*0250*/  BRA `(.L_x_26410) ;  /* 0x0000000c00447947 */ /* 0x000fec0003800000 */
.L_x_26407:
        /* <DEDUP_REMOVED lines=9> */
.L_x_26412:
[----:B------:R-:W2:Y:S02]  /*02f0*/  LDG.E R4, desc[UR36][R4.64] ;  /* 0x0000002404047981 */ /* 0x000ea4000c1e1900 */
[----:B--2---:R-:W-:Y:S01]  /*0300*/  I2FP.F32.S32 R29, R4 ;  /* 0x00000004001d7245 */ /* 0x004fe20000201400 */
[----:B------:R-:W-:Y:S06]  /*0310*/  BRA `(.L_x_26410) ;  /* 0x0000000c00147947 */ /* 0x000fec0003800000 */
.L_x_26411:
[----:B------:R-:W2:Y:S02]  /*0320*/  LDG.E.U16 R4, desc[UR36][R4.64] ;  /* 0x0000002404047981 */ /* 0x000ea4000c1e1500 */
[----:B--2---:R0:W1:Y:S01]  /*0330*/  I2F.S16 R29, R4 ;  /* 0x00000004001d7306 */ /* 0x0040620000101400 */
[----:B------:R-:W-:Y:S05]  /*0340*/  BRA `(.L_x_26410) ;  /* 0x0000000c00087947 */ /* 0x000fea0003800000 */
.L_x_26406:
        /* <DEDUP_REMOVED lines=8> */
.L_x_26414:
[----:B------:R-:W2:Y:S02]  /*03d0*/  LDG.E.U16 R4, desc[UR36][R4.64] ;  /* 0x0000002404047981 */ /* 0x000ea4000c1e1500 */
[----:B--2---:R-:W-:Y:S01]  /*03e0*/  HADD2.F32 R29, -RZ, R4.H0_H0 ;  /* 0x20000004ff1d7230 */ /* 0x004fe20000004100 */
[----:B------:R-:W-:Y:S06]  /*03f0*/  BRA `(.L_x_26410) ;  /* 0x0000000800dc7947 */ /* 0x000fec0003800000 */
.L_x_26413:
        /* <DEDUP_REMOVED lines=8> */
.L_x_26416:
[----:B------:R-:W2:Y:S02]  /*0480*/  LDG.E.U16 R4, desc[UR36][R4.64] ;  /* 0x0000002404047981 */ /* 0x000ea4000c1e1500 */
[----:B--2---:R-:W-:Y:S01]  /*0490*/  HADD2.F32 R29, -RZ, R4.H0_H0 ;  /* 0x20000004ff1d7230 */ /* 0x004fe20000004100 */
[----:B------:R-:W-:Y:S06]  /*04a0*/  BRA `(.L_x_26410) ;  /* 0x0000000800b07947 */ /* 0x000fec0003800000 */
.L_x_26415:
        /* <DEDUP_REMOVED lines=11> */
.L_x_26405:
        /* <DEDUP_REMOVED lines=12> */
.L_x_26419:
        /* <DEDUP_REMOVED lines=11> */
.L_x_26418:
        /* <DEDUP_REMOVED lines=25> */
.L_x_26421:
        /* <DEDUP_REMOVED lines=12> */
.L_x_26420:
[----:B------:R-:W2:Y:S02]  /*0920*/  LDG.E.U16 R4, desc[UR36][R4.64] ;  /* 0x0000002404047981 */ /* 0x000ea4000c1e1500 */
[----:B--2---:R-:W-:Y:S01]  /*0930*/  IMAD.U32 R29, R4, 0x10000, RZ ;  /* 0x00010000041d7824 */ /* 0x004fe200078e00ff */
[----:B------:R-:W-:Y:S06]  /*0940*/  BRA `(.L_x_26410) ;  /* 0x0000000400887947 */ /* 0x000fec0003800000 */
.L_x_26417:
        /* <DEDUP_REMOVED lines=11> */
.L_x_26424:
        /* <DEDUP_REMOVED lines=20> */
.L_x_26426:
[----:B------:R-:W-:Y:S05]  /*0b40*/  BSYNC.RECONVERGENT B0 ;  /* 0x0000000000007941 */ /* 0x000fea0003800200 */
.L_x_26425:
[----:B------:R-:W-:Y:S01]  /*0b50*/  IMAD.SHL.U32 R0, R0, 0x100000, RZ ;  /* 0x0010000000007824 */ /* 0x000fe200078e00ff */
[----:B------:R-:W-:-:S04]  /*0b60*/  LEA R3, R3, 0x3b800000, 0x17 ;  /* 0x3b80000003037811 */ /* 0x000fc800078eb8ff */
[----:B------:R-:W-:Y:S01]  /*0b70*/  LOP3.LUT R29, R3, R0, R29, 0xfe, !PT ;  /* 0x00000000031d7212 */ /* 0x000fe200078efe1d */
[----:B------:R-:W-:Y:S06]  /*0b80*/  BRA `(.L_x_26410) ;  /* 0x0000000000f87947 */ /* 0x000fec0003800000 */
.L_x_26423:
        /* <DEDUP_REMOVED lines=20> */
.L_x_26428:
[----:B------:R-:W-:Y:S05]  /*0cd0*/  BSYNC.RECONVERGENT B0 ;  /* 0x0000000000007941 */ /* 0x000fea0003800200 */
.L_x_26427:
[----:B------:R-:W-:Y:S01]  /*0ce0*/  IMAD.SHL.U32 R0, R0, 0x200000, RZ ;  /* 0x0020000000007824 */ /* 0x000fe200078e00ff */
[----:B------:R-:W-:-:S04]  /*0cf0*/  LEA R3, R3, 0x37800000, 0x17 ;  /* 0x3780000003037811 */ /* 0x000fc800078eb8ff */
[----:B------:R-:W-:Y:S01]  /*0d00*/  LOP3.LUT R29, R3, R0, R29, 0xfe, !PT ;  /* 0x00000000031d7212 */ /* 0x000fe200078efe1d */
[----:B------:R-:W-:Y:S06]  /*0d10*/  BRA `(.L_x_26410) ;  /* 0x0000000000947947 */ /* 0x000fec0003800000 */
.L_x_26422:
[----:B------:R-:W-:-:S09]  /*0d20*/  UISETP.NE.AND UP0, UPT, UR4, 0x1c, UPT ;  /* 0x0000001c0400788c */ /* 0x000fd2000bf05270 */
[----:B------:R-:W-:Y:S05]  /*0d30*/  BRA.U !UP0, `(.L_x_26429) ;  /* 0x0000000108847547 */ /* 0x000fea000b800000 */
[----:B------:R-:W-:-:S09]  /*0d40*/  UISETP.NE.AND UP0, UPT, UR4, 0x1d, UPT ;  /* 0x0000001d0400788c */ /* 0x000fd2000bf05270 */
[----:B------:R-:W-:Y:S05]  /*0d50*/  BRA.U !UP0, `(.L_x_26430) ;  /* 0x0000000108707547 */ /* 0x000fea000b800000 */
[----:B------:R-:W-:-:S09]  /*0d60*/  UISETP.NE.AND UP0, UPT, UR4, 0x2c, UPT ;  /* 0x0000002c0400788c */ /* 0x000fd2000bf05270 */
[----:B------:R-:W-:Y:S05]  /*0d70*/  BRA.U !UP0, `(.L_x_26431) ;  /* 0x0000000108487547 */ /* 0x000fea000b800000 */
.L_x_26409:
        /* <DEDUP_REMOVED lines=16> */
.L_x_26432:
[----:B------:R-:W-:Y:S01]  /*0e80*/  IMAD.MOV.U32 R29, RZ, RZ, RZ ;  /* 0x000000ffff1d7224 */ /* 0x000fe200078e00ff */
[----:B------:R-:W-:Y:S06]  /*0e90*/  BRA `(.L_x_26410) ;  /* 0x0000000000347947 */ /* 0x000fec0003800000 */
.L_x_26431:
        /* <DEDUP_REMOVED lines=8> */
.L_x_26430:
[----:B------:R-:W2:Y:S02]  /*0f20*/  LDG.E.64 R4, desc[UR36][R4.64] ;  /* 0x0000002404047981 */ /* 0x000ea4000c1e1b00 */
[----:B--2---:R0:W1:Y:S02]  /*0f30*/  I2F.U64 R29, R4 ;  /* 0x00000004001d7312 */ /* 0x0040640000301000 */
[----:B01----:R-:W-:Y:S05]  /*0f40*/  BRA `(.L_x_26410) ;  /* 0x0000000000087947 */ /* 0x003fea0003800000 */
.L_x_26429:
[----:B------:R-:W2:Y:S02]  /*0f50*/  LDG.E R4, desc[UR36][R4.64] ;  /* 0x0000002404047981 */ /* 0x000ea4000c1e1900 */
[----:B--2---:R-:W-:-:S07]  /*0f60*/  I2FP.F32.U32 R29, R4 ;  /* 0x00000004001d7245 */ /* 0x004fce0000201000 */
.L_x_26410:
[----:B------:R-:W-:Y:S05]  /*0f70*/  BSYNC.RECONVERGENT B6 ;  /* 0x0000000000067941 */ /* 0x000fea0003800200 */
.L_x_26404:
        /* <DEDUP_REMOVED lines=20> */
.L_x_26437:
[----:B------:R-:W2:Y:S02]  /*10c0*/  LDG.E.U8 R4, desc[UR36][R4.64] ;  /* 0x0000002404047981 */ /* 0x000ea4000c1e1100 */
[----:B--2---:R-:W-:Y:S01]  /*10d0*/  I2FP.F32.U32 R16, R4 ;  /* 0x0000000400107245 */ /* 0x004fe20000201000 */
[----:B------:R-:W-:Y:S06]  /*10e0*/  BRA `(.L_x_26439) ;  /* 0x0000000c00487947 */ /* 0x000fec0003800000 */
.L_x_26436:
        /* <DEDUP_REMOVED lines=9> */
.L_x_26441:
[----:B------:R-:W2:Y:S02]  /*1180*/  LDG.E R4, desc[UR36][R4.64] ;  /* 0x0000002404047981 */ /* 0x000ea4000c1e1900 */
[----:B--2---:R-:W-:Y:S01]  /*1190*/  I2FP.F32.S32 R16, R4 ;  /* 0x0000000400107245 */ /* 0x004fe20000201400 */
[----:B------:R-:W-:Y:S06]  /*11a0*/  BRA `(.L_x_26439) ;  /* 0x0000000c00187947 */ /* 0x000fec0003800000 */
.L_x_26440:
[----:B------:R-:W2:Y:S02]  /*11b0*/  LDG.E.U16 R4, desc[UR36][R4.64] ;  /* 0x0000002404047981 */ /* 0x000ea4000c1e1500 */
[----:B--2---:R4:W0:Y:S01]  /*11c0*/  I2F.S16 R16, R4 ;  /* 0x0000000400107306 */ /* 0x0048220000101400 */
[----:B------:R-:W-:Y:S05]  /*11d0*/  BRA `(.L_x_26439) ;  /* 0x0000000c000c7947 */ /* 0x000fea0003800000 */
.L_x_26435:
        /* <DEDUP_REMOVED lines=8> */
.L_x_26443:
[----:B------:R-:W2:Y:S02]  /*1260*/  LDG.E.U16 R4, desc[UR36][R4.64] ;  /* 0x0000002404047981 */ /* 0x000ea4000c1e1500 */
[----:B--2---:R-:W-:Y:S01]  /*1270*/  HADD2.F32 R16, -RZ, R4.H0_H0 ;  /* 0x20000004ff107230 */ /* 0x004fe20000004100 */
[----:B------:R-:W-:Y:S06]  /*1280*/  BRA `(.L_x_26439) ;  /* 0x0000000800e07947 */ /* 0x000fec0003800000 */
.L_x_26442:
        /* <DEDUP_REMOVED lines=8> */
.L_x_26445:
[----:B------:R-:W2:Y:S02]  /*1310*/  LDG.E.U16 R4, desc[UR36][R4.64] ;  /* 0x0000002404047981 */ /* 0x000ea4000c1e1500 */
[----:B--2---:R-:W-:Y:S01]  /*1320*/  HADD2.F32 R16, -RZ, R4.H0_H0 ;  /* 0x20000004ff107230 */ /* 0x004fe20000004100 */
[----:B------:R-:W-:Y:S06]  /*1330*/  BRA `(.L_x_26439) ;  /* 0x0000000800b47947 */ /* 0x000fec0003800000 */
.L_x_26444:
        /* <DEDUP_REMOVED lines=11> */
.L_x_26434:
        /* <DEDUP_REMOVED lines=12> */
.L_x_26448:
        /* <DEDUP_REMOVED lines=11> */
.L_x_26447:
        /* <DEDUP_REMOVED lines=25> */
.L_x_26450:
        /* <DEDUP_REMOVED lines=13> */
.L_x_26449:
[----:B------:R-:W2:Y:S02]  /*17c0*/  LDG.E.U16 R4, desc[UR36][R4.64] ;  /* 0x0000002404047981 */ /* 0x000ea4000c1e1500 */
[----:B--2---:R-:W-:Y:S01]  /*17d0*/  IMAD.U32 R16, R4, 0x10000, RZ ;  /* 0x0001000004107824 */ /* 0x004fe200078e00ff */
[----:B------:R-:W-:Y:S06]  /*17e0*/  BRA `(.L_x_26439) ;  /* 0x0000000400887947 */ /* 0x000fec0003800000 */
.L_x_26446:
        /* <DEDUP_REMOVED lines=11> */
.L_x_26453:
        /* <DEDUP_REMOVED lines=20> */
.L_x_26455:
[----:B------:R-:W-:Y:S05]  /*19e0*/  BSYNC.RECONVERGENT B0 ;  /* 0x0000000000007941 */ /* 0x000fea0003800200 */
.L_x_26454:
[----:B------:R-:W-:Y:S01]  /*19f0*/  IMAD.SHL.U32 R0, R0, 0x100000, RZ ;  /* 0x0010000000007824 */ /* 0x000fe200078e00ff */
[----:B------:R-:W-:-:S04]  /*1a00*/  LEA R3, R3, 0x3b800000, 0x17 ;  /* 0x3b80000003037811 */ /* 0x000fc800078eb8ff */
[----:B------:R-:W-:Y:S01]  /*1a10*/  LOP3.LUT R16, R3, R0, R7, 0xfe, !PT ;  /* 0x0000000003107212 */ /* 0x000fe200078efe07 */
[----:B------:R-:W-:Y:S06]  /*1a20*/  BRA `(.L_x_26439) ;  /* 0x0000000000f87947 */ /* 0x000fec0003800000 */
.L_x_26452:
        /* <DEDUP_REMOVED lines=20> */
.L_x_26457:
[----:B------:R-:W-:Y:S05]  /*1b70*/  BSYNC.RECONVERGENT B0 ;  /* 0x0000000000007941 */ /* 0x000fea0003800200 */
.L_x_26456:
[----:B------:R-:W-:Y:S01]  /*1b80*/  IMAD.SHL.U32 R0, R0, 0x200000, RZ ;  /* 0x0020000000007824 */ /* 0x000fe200078e00ff */
[----:B------:R-:W-:-:S04]  /*1b90*/  LEA R3, R3, 0x37800000, 0x17 ;  /* 0x3780000003037811 */ /* 0x000fc800078eb8ff */
[----:B------:R-:W-:Y:S01]  /*1ba0*/  LOP3.LUT R16, R3, R0, R7, 0xfe, !PT ;  /* 0x0000000003107212 */ /* 0x000fe200078efe07 */
[----:B------:R-:W-:Y:S06]  /*1bb0*/  BRA `(.L_x_26439) ;  /* 0x0000000000947947 */ /* 0x000fec0003800000 */
.L_x_26451:
[----:B------:R-:W-:-:S09]  /*1bc0*/  UISETP.NE.AND UP0, UPT, UR4, 0x1c, UPT ;  /* 0x0000001c0400788c */ /* 0x000fd2000bf05270 */
[----:B------:R-:W-:Y:S05]  /*1bd0*/  BRA.U !UP0, `(.L_x_26458) ;  /* 0x0000000108847547 */ /* 0x000fea000b800000 */
[----:B------:R-:W-:-:S09]  /*1be0*/  UISETP.NE.AND UP0, UPT, UR4, 0x1d, UPT ;  /* 0x0000001d0400788c */ /* 0x000fd2000bf05270 */
[----:B------:R-:W-:Y:S05]  /*1bf0*/  BRA.U !UP0, `(.L_x_26459) ;  /* 0x0000000108707547 */ /* 0x000fea000b800000 */
[----:B------:R-:W-:-:S09]  /*1c00*/  UISETP.NE.AND UP0, UPT, UR4, 0x2c, UPT ;  /* 0x0000002c0400788c */ /* 0x000fd2000bf05270 */
[----:B------:R-:W-:Y:S05]  /*1c10*/  BRA.U !UP0, `(.L_x_26460) ;  /* 0x0000000108487547 */ /* 0x000fea000b800000 */
.L_x_26438:
        /* <DEDUP_REMOVED lines=16> */
.L_x_26461:
[----:B------:R-:W-:Y:S01]  /*1d20*/  IMAD.MOV.U32 R16, RZ, RZ, RZ ;  /* 0x000000ffff107224 */ /* 0x000fe200078e00ff */
[----:B------:R-:W-:Y:S06]  /*1d30*/  BRA `(.L_x_26439) ;  /* 0x0000000000347947 */ /* 0x000fec0003800000 */
.L_x_26460:
        /* <DEDUP_REMOVED lines=8> */
.L_x_26459:
[----:B------:R-:W2:Y:S02]  /*1dc0*/  LDG.E.64 R4, desc[UR36][R4.64] ;  /* 0x0000002404047981 */ /* 0x000ea4000c1e1b00 */
[----:B--2---:R0:W2:Y:S02]  /*1dd0*/  I2F.U64 R16, R4 ;  /* 0x0000000400107312 */ /* 0x0040a40000301000 */
[----:B0-2---:R-:W-:Y:S05]  /*1de0*/  BRA `(.L_x_26439) ;  /* 0x0000000000087947 */ /* 0x005fea0003800000 */
.L_x_26458:
[----:B------:R-:W2:Y:S02]  /*1df0*/  LDG.E R4, desc[UR36][R4.64] ;  /* 0x0000002404047981 */ /* 0x000ea4000c1e1900 */
[----:B--2---:R-:W-:-:S07]  /*1e00*/  I2FP.F32.U32 R16, R4 ;  /* 0x0000000400107245 */ /* 0x004fce0000201000 */
.L_x_26439:
[----:B------:R-:W-:Y:S05]  /*1e10*/  BSYNC.RECONVERGENT B6 ;  /* 0x0000000000067941 */ /* 0x000fea0003800200 */
.L_x_26433:
[----:B------:R-:W-:-:S07]  /*1e20*/  VIADD R26, R25, 0x80 ;  /* 0x00000080191a7836 */ /* 0x000fce0000000000 */
.L_x_26403:
[----:B------:R-:W-:Y:S05]  /*1e30*/  BSYNC.RECONVERGENT B7 ;  /* 0x0000000000077941 */ /* 0x000fea0003800200 */
.L_x_26402:
        /* <DEDUP_REMOVED lines=26> */
.L_x_26468:
[----:B------:R-:W2:Y:S02]  /*1fe0*/  LDG.E.U8 R4, desc[UR36][R4.64] ;  /* 0x0000002404047981 */ /* 0x000ea4000c1e1100 */
[----:B--2---:R-:W-:Y:S01]  /*1ff0*/  I2FP.F32.U32 R18, R4 ;  /* 0x0000000400127245 */ /* 0x004fe20000201000 */
[----:B------:R-:W-:Y:S06]  /*2000*/  BRA `(.L_x_26470) ;  /* 0x0000000c00487947 */ /* 0x000fec0003800000 */
.L_x_26467:
        /* <DEDUP_REMOVED lines=9> */
.L_x_26472:
[----:B------:R-:W2:Y:S02]  /*20a0*/  LDG.E R4, desc[UR36][R4.64] ;  /* 0x0000002404047981 */ /* 0x000ea4000c1e1900 */
[----:B--2---:R-:W-:Y:S01]  /*20b0*/  I2FP.F32.S32 R18, R4 ;  /* 0x0000000400127245 */ /* 0x004fe20000201400 */
[----:B------:R-:W-:Y:S06]  /*20c0*/  BRA `(.L_x_26470) ;  /* 0x0000000c00187947 */ /* 0x000fec0003800000 */
.L_x_26471:
[----:B------:R-:W2:Y:S02]  /*20d0*/  LDG.E.U16 R4, desc[UR36][R4.64] ;  /* 0x0000002404047981 */ /* 0x000ea4000c1e1500 */
[----:B--2---:R0:W2:Y:S01]  /*20e0*/  I2F.S16 R18, R4 ;  /* 0x0000000400127306 */ /* 0x0040a20000101400 */
[----:B------:R-:W-:Y:S05]  /*20f0*/  BRA `(.L_x_26470) ;  /* 0x0000000c000c7947 */ /* 0x000fea0003800000 */
.L_x_26466:
        /* <DEDUP_REMOVED lines=8> */
.L_x_26474:
[----:B------:R-:W2:Y:S02]  /*2180*/  LDG.E.U16 R4, desc[UR36][R4.64] ;  /* 0x0000002404047981 */ /* 0x000ea4000c1e1500 */
[----:B--2---:R-:W-:Y:S01]  /*2190*/  HADD2.F32 R18, -RZ, R4.H0_H0 ;  /* 0x20000004ff127230 */ /* 0x004fe20000004100 */
[----:B------:R-:W-:Y:S06]  /*21a0*/  BRA `(.L_x_26470) ;  /* 0x0000000800e07947 */ /* 0x000fec0003800000 */
.L_x_26473:
        /* <DEDUP_REMOVED lines=8> */
.L_x_26476:
[----:B------:R-:W2:Y:S02]  /*2230*/  LDG.E.U16 R4, desc[UR36][R4.64] ;  /* 0x0000002404047981 */ /* 0x000ea4000c1e1500 */
[----:B--2---:R-:W-:Y:S01]  /*2240*/  HADD2.F32 R18, -RZ, R4.H0_H0 ;  /* 0x20000004ff127230 */ /* 0x004fe20000004100 */
[----:B------:R-:W-:Y:S06]  /*2250*/  BRA `(.L_x_26470) ;  /* 0x0000000800b47947 */ /* 0x000fec0003800000 */
.L_x_26475:
        /* <DEDUP_REMOVED lines=11> */
.L_x_26465:
        /* <DEDUP_REMOVED lines=12> */
.L_x_26479:
        /* <DEDUP_REMOVED lines=11> */
.L_x_26478:
        /* <DEDUP_REMOVED lines=25> */
.L_x_26481:
        /* <DEDUP_REMOVED lines=13> */
.L_x_26480:
[----:B------:R-:W2:Y:S02]  /*26e0*/  LDG.E.U16 R4, desc[UR36][R4.64] ;  /* 0x0000002404047981 */ /* 0x000ea4000c1e1500 */
[----:B--2---:R-:W-:Y:S01]  /*26f0*/  IMAD.U32 R18, R4, 0x10000, RZ ;  /* 0x0001000004127824 */ /* 0x004fe200078e00ff */
[----:B------:R-:W-:Y:S06]  /*2700*/  BRA `(.L_x_26470) ;  /* 0x0000000400887947 */ /* 0x000fec0003800000 */
.L_x_26477:
        /* <DEDUP_REMOVED lines=11> */
.L_x_26484:
        /* <DEDUP_REMOVED lines=20> */
.L_x_26486:
[----:B------:R-:W-:Y:S05]  /*2900*/  BSYNC.RECONVERGENT B0 ;  /* 0x0000000000007941 */ /* 0x000fea0003800200 */
.L_x_26485:
[----:B------:R-:W-:Y:S01]  /*2910*/  IMAD.SHL.U32 R0, R0, 0x100000, RZ ;  /* 0x0010000000007824 */ /* 0x000fe200078e00ff */
[----:B------:R-:W-:-:S04]  /*2920*/  LEA R3, R3, 0x3b800000, 0x17 ;  /* 0x3b80000003037811 */ /* 0x000fc800078eb8ff */
[----:B------:R-:W-:Y:S01]  /*2930*/  LOP3.LUT R18, R3, R0, R7, 0xfe, !PT ;  /* 0x0000000003127212 */ /* 0x000fe200078efe07 */
[----:B------:R-:W-:Y:S06]  /*2940*/  BRA `(.L_x_26470) ;  /* 0x0000000000f87947 */ /* 0x000fec0003800000 */
.L_x_26483:
        /* <DEDUP_REMOVED lines=20> */
.L_x_26488:
[----:B------:R-:W-:Y:S05]  /*2a90*/  BSYNC.RECONVERGENT B0 ;  /* 0x0000000000007941 */ /* 0x000fea0003800200 */
.L_x_26487:
[----:B------:R-:W-:Y:S01]  /*2aa0*/  IMAD.SHL.U32 R0, R0, 0x200000, RZ ;  /* 0x0020000000007824 */ /* 0x000fe200078e00ff */
[----:B------:R-:W-:-:S04]  /*2ab0*/  LEA R3, R3, 0x37800000, 0x17 ;  /* 0x3780000003037811 */ /* 0x000fc800078eb8ff */
[----:B------:R-:W-:Y:S01]  /*2ac0*/  LOP3.LUT R18, R3, R0, R7, 0xfe, !PT ;  /* 0x0000000003127212 */ /* 0x000fe200078efe07 */
[----:B------:R-:W-:Y:S06]  /*2ad0*/  BRA `(.L_x_26470) ;  /* 0x0000000000947947 */ /* 0x000fec0003800000 */
.L_x_26482:
        /* <DEDUP_REMOVED lines=14> */
.L_x_26469:
        /* <DEDUP_REMOVED lines=16> */
.L_x_26491:
[----:B------:R-:W-:Y:S01]  /*2cc0*/  IMAD.MOV.U32 R18, RZ, RZ, RZ ;  /* 0x000000ffff127224 */ /* 0x000fe200078e00ff */
[----:B------:R-:W-:Y:S06]  /*2cd0*/  BRA `(.L_x_26470) ;  /* 0x0000000000147947 */ /* 0x000fec0003800000 */
.L_x_26490:
[----:B------:R-:W2:Y:S02]  /*2ce0*/  LDG.E.64 R4, desc[UR36][R4.64] ;  /* 0x0000002404047981 */ /* 0x000ea4000c1e1b00 */
[----:B--2---:R0:W2:Y:S02]  /*2cf0*/  I2F.U64 R18, R4 ;  /* 0x0000000400127312 */ /* 0x0040a40000301000 */
[----:B0-2---:R-:W-:Y:S05]  /*2d00*/  BRA `(.L_x_26470) ;  /* 0x0000000000087947 */ /* 0x005fea0003800000 */
.L_x_26489:
[----:B------:R-:W2:Y:S02]  /*2d10*/  LDG.E R4, desc[UR36][R4.64] ;  /* 0x0000002404047981 */ /* 0x000ea4000c1e1900 */
[----:B--2---:R-:W-:-:S07]  /*2d20*/  I2FP.F32.U32 R18, R4 ;  /* 0x0000000400127245 */ /* 0x004fce0000201000 */
.L_x_26470:
[----:B------:R-:W-:Y:S05]  /*2d30*/  BSYNC.RECONVERGENT B6 ;  /* 0x0000000000067941 */ /* 0x000fea0003800200 */
.L_x_26464:
        /* <DEDUP_REMOVED lines=20> */
.L_x_26496:
[----:B------:R-:W2:Y:S02]  /*2e80*/  LDG.E.U8 R4, desc[UR36][R4.64] ;  /* 0x0000002404047981 */ /* 0x000ea4000c1e1100 */
[----:B--2---:R-:W-:Y:S01]  /*2e90*/  I2FP.F32.U32 R27, R4 ;  /* 0x00000004001b7245 */ /* 0x004fe20000201000 */
[----:B------:R-:W-:Y:S06]  /*2ea0*/  BRA `(.L_x_26498) ;  /* 0x0000000c00447947 */ /* 0x000fec0003800000 */
.L_x_26495:
        /* <DEDUP_REMOVED lines=9> */
.L_x_26500:
[----:B------:R-:W2:Y:S02]  /*2f40*/  LDG.E R4, desc[UR36][R4.64] ;  /* 0x0000002404047981 */ /* 0x000ea4000c1e1900 */
[----:B--2---:R-:W-:Y:S01]  /*2f50*/  I2FP.F32.S32 R27, R4 ;  /* 0x00000004001b7245 */ /* 0x004fe20000201400 */
[----:B------:R-:W-:Y:S06]  /*2f60*/  BRA `(.L_x_26498) ;  /* 0x0000000c00147947 */ /* 0x000fec0003800000 */
.L_x_26499:
[----:B------:R-:W2:Y:S02]  /*2f70*/  LDG.E.U16 R4, desc[UR36][R4.64] ;  /* 0x0000002404047981 */ /* 0x000ea4000c1e1500 */
[----:B--2---:R4:W0:Y:S01]  /*2f80*/  I2F.S16 R27, R4 ;  /* 0x00000004001b7306 */ /* 0x0048220000101400 */
[----:B------:R-:W-:Y:S05]  /*2f90*/  BRA `(.L_x_26498) ;  /* 0x0000000c00087947 */ /* 0x000fea0003800000 */
.L_x_26494:
        /* <DEDUP_REMOVED lines=8> */
.L_x_26502:
[----:B------:R-:W2:Y:S02]  /*3020*/  LDG.E.U16 R4, desc[UR36][R4.64] ;  /* 0x0000002404047981 */ /* 0x000ea4000c1e1500 */
[----:B--2---:R-:W-:Y:S01]  /*3030*/  HADD2.F32 R27, -RZ, R4.H0_H0 ;  /* 0x20000004ff1b7230 */ /* 0x004fe20000004100 */
[----:B------:R-:W-:Y:S06]  /*3040*/  BRA `(.L_x_26498) ;  /* 0x0000000800dc7947 */ /* 0x000fec0003800000 */
.L_x_26501:
        /* <DEDUP_REMOVED lines=8> */
.L_x_26504:
[----:B------:R-:W2:Y:S02]  /*30d0*/  LDG.E.U16 R4, desc[UR36][R4.64] ;  /* 0x0000002404047981 */ /* 0x000ea4000c1e1500 */
[----:B--2---:R-:W-:Y:S01]  /*30e0*/  HADD2.F32 R27, -RZ, R4.H0_H0 ;  /* 0x20000004ff1b7230 */ /* 0x004fe20000004100 */
[----:B------:R-:W-:Y:S06]  /*30f0*/  BRA `(.L_x_26498) ;  /* 0x0000000800b07947 */ /* 0x000fec0003800000 */
.L_x_26503:
        /* <DEDUP_REMOVED lines=11> */
.L_x_26493:
        /* <DEDUP_REMOVED lines=12> */
.L_x_26507:
        /* <DEDUP_REMOVED lines=11> */
.L_x_26506:
        /* <DEDUP_REMOVED lines=25> */
.L_x_26509:
        /* <DEDUP_REMOVED lines=12> */
.L_x_26508:
[----:B------:R-:W2:Y:S02]  /*3570*/  LDG.E.U16 R4, desc[UR36][R4.64] ;  /* 0x0000002404047981 */ /* 0x000ea4000c1e1500 */
[----:B--2---:R-:W-:Y:S01]  /*3580*/  IMAD.U32 R27, R4, 0x10000, RZ ;  /* 0x00010000041b7824 */ /* 0x004fe200078e00ff */
[----:B------:R-:W-:Y:S06]  /*3590*/  BRA `(.L_x_26498) ;  /* 0x0000000400887947 */ /* 0x000fec0003800000 */
.L_x_26505:
        /* <DEDUP_REMOVED lines=11> */
.L_x_26512:
        /* <DEDUP_REMOVED lines=20> */
.L_x_26514:
[----:B------:R-:W-:Y:S05]  /*3790*/  BSYNC.RECONVERGENT B0 ;  /* 0x0000000000007941 */ /* 0x000fea0003800200 */
.L_x_26513:
[----:B------:R-:W-:Y:S01]  /*37a0*/  IMAD.SHL.U32 R0, R0, 0x100000, RZ ;  /* 0x0010000000007824 */ /* 0x000fe200078e00ff */
[----:B------:R-:W-:-:S04]  /*37b0*/  LEA R3, R3, 0x3b800000, 0x17 ;  /* 0x3b80000003037811 */ /* 0x000fc800078eb8ff */
[----:B------:R-:W-:Y:S01]  /*37c0*/  LOP3.LUT R27, R3, R0, R27, 0xfe, !PT ;  /* 0x00000000031b7212 */ /* 0x000fe200078efe1b */
[----:B------:R-:W-:Y:S06]  /*37d0*/  BRA `(.L_x_26498) ;  /* 0x0000000000f87947 */ /* 0x000fec0003800000 */
.L_x_26511:
        /* <DEDUP_REMOVED lines=20> */
.L_x_26516:
[----:B------:R-:W-:Y:S05]  /*3920*/  BSYNC.RECONVERGENT B0 ;  /* 0x0000000000007941 */ /* 0x000fea0003800200 */
.L_x_26515:
[----:B------:R-:W-:Y:S01]  /*3930*/  IMAD.SHL.U32 R0, R0, 0x200000, RZ ;  /* 0x0020000000007824 */ /* 0x000fe200078e00ff */
[----:B------:R-:W-:-:S04]  /*3940*/  LEA R3, R3, 0x37800000, 0x17 ;  /* 0x3780000003037811 */ /* 0x000fc800078eb8ff */
[----:B------:R-:W-:Y:S01]  /*3950*/  LOP3.LUT R27, R3, R0, R27, 0xfe, !PT ;  /* 0x00000000031b7212 */ /* 0x000fe200078efe1b */
[----:B------:R-:W-:Y:S06]  /*3960*/  BRA `(.L_x_26498) ;  /* 0x0000000000947947 */ /* 0x000fec0003800000 */
.L_x_26510:
        /* <DEDUP_REMOVED lines=14> */
.L_x_26497:
        /* <DEDUP_REMOVED lines=16> */
.L_x_26519:
[----:B------:R-:W-:Y:S01]  /*3b50*/  IMAD.MOV.U32 R27, RZ, RZ, RZ ;  /* 0x000000ffff1b7224 */ /* 0x000fe200078e00ff */
[----:B------:R-:W-:Y:S06]  /*3b60*/  BRA `(.L_x_26498) ;  /* 0x0000000000147947 */ /* 0x000fec0003800000 */
.L_x_26518:
[----:B------:R-:W2:Y:S02]  /*3b70*/  LDG.E.64 R4, desc[UR36][R4.64] ;  /* 0x0000002404047981 */ /* 0x000ea4000c1e1b00 */
[----:B--2---:R0:W2:Y:S02]  /*3b80*/  I2F.U64 R27, R4 ;  /* 0x00000004001b7312 */ /* 0x0040a40000301000 */
[----:B0-2---:R-:W-:Y:S05]  /*3b90*/  BRA `(.L_x_26498) ;  /* 0x0000000000087947 */ /* 0x005fea0003800000 */
.L_x_26517:
[----:B------:R-:W2:Y:S02]  /*3ba0*/  LDG.E R4, desc[UR36][R4.64] ;  /* 0x0000002404047981 */ /* 0x000ea4000c1e1900 */
[----:B--2---:R-:W-:-:S07]  /*3bb0*/  I2FP.F32.U32 R27, R4 ;  /* 0x00000004001b7245 */ /* 0x004fce0000201000 */
.L_x_26498:
[----:B------:R-:W-:Y:S05]  /*3bc0*/  BSYNC.RECONVERGENT B6 ;  /* 0x0000000000067941 */ /* 0x000fea0003800200 */
.L_x_26492:
[----:B------:R-:W-:-:S07]  /*3bd0*/  VIADD R26, R26, 0x80 ;  /* 0x000000801a1a7836 */ /* 0x000fce0000000000 */
.L_x_26463:
[----:B------:R-:W-:Y:S05]  /*3be0*/  BSYNC.RECONVERGENT B7 ;  /* 0x0000000000077941 */ /* 0x000fea0003800200 */
.L_x_26462:
[----:B------:R-:W-:Y:S01]  /*3bf0*/  ISETP.GE.AND P0, PT, R26, R17, PT ;  /* 0x000000111a00720c */ /* 0x000fe20003f06270 */
[----:B------:R-:W-:Y:S01]  /*3c00*/  BSSY.RECONVERGENT B7, `(.L_x_26520) ;  /* 0x00001d8000077945 */ /* 0x000fe20003800200 */
[----:B------:R-:W-:-:S11]  /*3c10*/  CS2R R22, SRZ ;  /* 0x0000000000167805 */ /* 0x000fd6000001ff00 */
        /* <DEDUP_REMOVED lines=22> */
.L_x_26526:
[----:B------:R-:W2:Y:S02]  /*3d80*/  LDG.E.U8 R4, desc[UR36][R4.64] ;  /* 0x0000002404047981 */ /* 0x000ea4000c1e1100 */
[----:B--2---:R-:W-:Y:S01]  /*3d90*/  I2FP.F32.U32 R22, R4 ;  /* 0x0000000400167245 */ /* 0x004fe20000201000 */
[----:B------:R-:W-:Y:S06]  /*3da0*/  BRA `(.L_x_26528) ;  /* 0x0000000c00487947 */ /* 0x000fec0003800000 */
.L_x_26525:
        /* <DEDUP_REMOVED lines=9> */
.L_x_26530:
[----:B------:R-:W2:Y:S02]  /*3e40*/  LDG.E R4, desc[UR36][R4.64] ;  /* 0x0000002404047981 */ /* 0x000ea4000c1e1900 */
[----:B--2---:R-:W-:Y:S01]  /*3e50*/  I2FP.F32.S32 R22, R4 ;  /* 0x0000000400167245 */ /* 0x004fe20000201400 */
[----:B------:R-:W-:Y:S06]  /*3e60*/  BRA `(.L_x_26528) ;  /* 0x0000000c00187947 */ /* 0x000fec0003800000 */
.L_x_26529:
[----:B------:R-:W2:Y:S02]  /*3e70*/  LDG.E.U16 R4, desc[UR36][R4.64] ;  /* 0x0000002404047981 */ /* 0x000ea4000c1e1500 */
[----:B--2---:R0:W2:Y:S01]  /*3e80*/  I2F.S16 R22, R4 ;  /* 0x0000000400167306 */ /* 0x0040a20000101400 */
[----:B------:R-:W-:Y:S05]  /*3e90*/  BRA `(.L_x_26528) ;  /* 0x0000000c000c7947 */ /* 0x000fea0003800000 */
.L_x_26524:
        /* <DEDUP_REMOVED lines=8> */
.L_x_26532:
[----:B------:R-:W2:Y:S02]  /*3f20*/  LDG.E.U16 R4, desc[UR36][R4.64] ;  /* 0x0000002404047981 */ /* 0x000ea4000c1e1500 */
[----:B--2---:R-:W-:Y:S01]  /*3f30*/  HADD2.F32 R22, -RZ, R4.H0_H0 ;  /* 0x20000004ff167230 */ /* 0x004fe20000004100 */
[----:B------:R-:W-:Y:S06]  /*3f40*/  BRA `(.L_x_26528) ;  /* 0x0000000800e07947 */ /* 0x000fec0003800000 */
.L_x_26531:
        /* <DEDUP_REMOVED lines=8> */
.L_x_26534:
[----:B------:R-:W2:Y:S02]  /*3fd0*/  LDG.E.U16 R4, desc[UR36][R4.64] ;  /* 0x0000002404047981 */ /* 0x000ea4000c1e1500 */
[----:B--2---:R-:W-:Y:S01]  /*3fe0*/  HADD2.F32 R22, -RZ, R4.H0_H0 ;  /* 0x20000004ff167230 */ /* 0x004fe20000004100 */
[----:B------:R-:W-:Y:S06]  /*3ff0*/  BRA `(.L_x_26528) ;  /* 0x0000000800b47947 */ /* 0x000fec0003800000 */
.L_x_26533:
        /* <DEDUP_REMOVED lines=11> */
.L_x_26523:
        /* <DEDUP_REMOVED lines=12> */
.L_x_26537:
        /* <DEDUP_REMOVED lines=11> */
.L_x_26536:
        /* <DEDUP_REMOVED lines=25> */
.L_x_26539:
        /* <DEDUP_REMOVED lines=13> */
.L_x_26538:
[----:B------:R-:W2:Y:S02]  /*4480*/  LDG.E.U16 R4, desc[UR36][R4.64] ;  /* 0x0000002404047981 */ /* 0x000ea4000c1e1500 */
[----:B--2---:R-:W-:Y:S01]  /*4490*/  IMAD.U32 R22, R4, 0x10000, RZ ;  /* 0x0001000004167824 */ /* 0x004fe200078e00ff */
[----:B------:R-:W-:Y:S06]  /*44a0*/  BRA `(.L_x_26528) ;  /* 0x0000000400887947 */ /* 0x000fec0003800000 */
.L_x_26535:
        /* <DEDUP_REMOVED lines=11> */
.L_x_26542:
        /* <DEDUP_REMOVED lines=20> */
.L_x_26544:
[----:B------:R-:W-:Y:S05]  /*46a0*/  BSYNC.RECONVERGENT B0 ;  /* 0x0000000000007941 */ /* 0x000fea0003800200 */
.L_x_26543:
[----:B------:R-:W-:Y:S01]  /*46b0*/  IMAD.SHL.U32 R0, R0, 0x100000, RZ ;  /* 0x0010000000007824 */ /* 0x000fe200078e00ff */
[----:B------:R-:W-:-:S04]  /*46c0*/  LEA R3, R3, 0x3b800000, 0x17 ;  /* 0x3b80000003037811 */ /* 0x000fc800078eb8ff */
[----:B------:R-:W-:Y:S01]  /*46d0*/  LOP3.LUT R22, R3, R0, R7, 0xfe, !PT ;  /* 0x0000000003167212 */ /* 0x000fe200078efe07 */
[----:B------:R-:W-:Y:S06]  /*46e0*/  BRA `(.L_x_26528) ;  /* 0x0000000000f87947 */ /* 0x000fec0003800000 */
.L_x_26541:
        /* <DEDUP_REMOVED lines=20> */
.L_x_26546:
[----:B------:R-:W-:Y:S05]  /*4830*/  BSYNC.RECONVERGENT B0 ;  /* 0x0000000000007941 */ /* 0x000fea0003800200 */
.L_x_26545:
[----:B------:R-:W-:Y:S01]  /*4840*/  IMAD.SHL.U32 R0, R0, 0x200000, RZ ;  /* 0x0020000000007824 */ /* 0x000fe200078e00ff */
[----:B------:R-:W-:-:S04]  /*4850*/  LEA R3, R3, 0x37800000, 0x17 ;  /* 0x3780000003037811 */ /* 0x000fc800078eb8ff */
[----:B------:R-:W-:Y:S01]  /*4860*/  LOP3.LUT R22, R3, R0, R7, 0xfe, !PT ;  /* 0x0000000003167212 */ /* 0x000fe200078efe07 */
[----:B------:R-:W-:Y:S06]  /*4870*/  BRA `(.L_x_26528) ;  /* 0x0000000000947947 */ /* 0x000fec0003800000 */
.L_x_26540:
        /* <DEDUP_REMOVED lines=14> */
.L_x_26527:
        /* <DEDUP_REMOVED lines=16> */
.L_x_26549:
[----:B------:R-:W-:Y:S01]  /*4a60*/  IMAD.MOV.U32 R22, RZ, RZ, RZ ;  /* 0x000000ffff167224 */ /* 0x000fe200078e00ff */
[----:B------:R-:W-:Y:S06]  /*4a70*/  BRA `(.L_x_26528) ;  /* 0x0000000000147947 */ /* 0x000fec0003800000 */
.L_x_26548:
[----:B------:R-:W2:Y:S02]  /*4a80*/  LDG.E.64 R22, desc[UR36][R4.64] ;  /* 0x0000002404167981 */ /* 0x000ea4000c1e1b00 */
[----:B--2---:R0:W2:Y:S02]  /*4a90*/  I2F.U64 R22, R22 ;  /* 0x0000001600167312 */ /* 0x0040a40000301000 */
[----:B0-2---:R-:W-:Y:S05]  /*4aa0*/  BRA `(.L_x_26528) ;  /* 0x0000000000087947 */ /* 0x005fea0003800000 */
.L_x_26547:
[----:B------:R-:W2:Y:S02]  /*4ab0*/  LDG.E R4, desc[UR36][R4.64] ;  /* 0x0000002404047981 */ /* 0x000ea4000c1e1900 */
[----:B--2---:R-:W-:-:S07]  /*4ac0*/  I2FP.F32.U32 R22, R4 ;  /* 0x0000000400167245 */ /* 0x004fce0000201000 */
.L_x_26528:
[----:B------:R-:W-:Y:S05]  /*4ad0*/  BSYNC.RECONVERGENT B6 ;  /* 0x0000000000067941 */ /* 0x000fea0003800200 */
.L_x_26522:
        /* <DEDUP_REMOVED lines=20> */
.L_x_26554:
[----:B------:R-:W4:Y:S02]  /*4c20*/  LDG.E.U8 R4, desc[UR36][R4.64] ;  /* 0x0000002404047981 */ /* 0x000f24000c1e1100 */
[----:B----4-:R-:W-:Y:S01]  /*4c30*/  I2FP.F32.U32 R23, R4 ;  /* 0x0000000400177245 */ /* 0x010fe20000201000 */
[----:B------:R-:W-:Y:S06]  /*4c40*/  BRA `(.L_x_26556) ;  /* 0x0000000c00447947 */ /* 0x000fec0003800000 */
.L_x_26553:
        /* <DEDUP_REMOVED lines=9> */
.L_x_26558:
[----:B------:R-:W4:Y:S02]  /*4ce0*/  LDG.E R4, desc[UR36][R4.64] ;  /* 0x0000002404047981 */ /* 0x000f24000c1e1900 */
[----:B----4-:R-:W-:Y:S01]  /*4cf0*/  I2FP.F32.S32 R23, R4 ;  /* 0x0000000400177245 */ /* 0x010fe20000201400 */
[----:B------:R-:W-:Y:S06]  /*4d00*/  BRA `(.L_x_26556) ;  /* 0x0000000c00147947 */ /* 0x000fec0003800000 */
.L_x_26557:
[----:B------:R-:W4:Y:S02]  /*4d10*/  LDG.E.U16 R4, desc[UR36][R4.64] ;  /* 0x0000002404047981 */ /* 0x000f24000c1e1500 */
[----:B----4-:R0:W4:Y:S01]  /*4d20*/  I2F.S16 R23, R4 ;  /* 0x0000000400177306 */ /* 0x0101220000101400 */
[----:B------:R-:W-:Y:S05]  /*4d30*/  BRA `(.L_x_26556) ;  /* 0x0000000c00087947 */ /* 0x000fea0003800000 */
.L_x_26552:
        /* <DEDUP_REMOVED lines=8> */
.L_x_26560:
[----:B------:R-:W4:Y:S02]  /*4dc0*/  LDG.E.U16 R4, desc[UR36][R4.64] ;  /* 0x0000002404047981 */ /* 0x000f24000c1e1500 */
[----:B----4-:R-:W-:Y:S01]  /*4dd0*/  HADD2.F32 R23, -RZ, R4.H0_H0 ;  /* 0x20000004ff177230 */ /* 0x010fe20000004100 */
[----:B------:R-:W-:Y:S06]  /*4de0*/  BRA `(.L_x_26556) ;  /* 0x0000000800dc7947 */ /* 0x000fec0003800000 */
.L_x_26559:
        /* <DEDUP_REMOVED lines=8> */
.L_x_26562:
[----:B------:R-:W4:Y:S02]  /*4e70*/  LDG.E.U16 R4, desc[UR36][R4.64] ;  /* 0x0000002404047981 */ /* 0x000f24000c1e1500 */
[----:B----4-:R-:W-:Y:S01]  /*4e80*/  HADD2.F32 R23, -RZ, R4.H0_H0 ;  /* 0x20000004ff177230 */ /* 0x010fe20000004100 */
[----:B------:R-:W-:Y:S06]  /*4e90*/  BRA `(.L_x_26556) ;  /* 0x0000000800b07947 */ /* 0x000fec0003800000 */
.L_x_26561:
        /* <DEDUP_REMOVED lines=11> */
.L_x_26551:
        /* <DEDUP_REMOVED lines=12> */
.L_x_26565:
        /* <DEDUP_REMOVED lines=11> */
.L_x_26564:
        /* <DEDUP_REMOVED lines=25> */
.L_x_26567:
[----:B------:R-:W4:Y:S02]  /*5250*/  LDG.E.U8 R4, desc[UR36][R4.64] ;  /* 0x0000002404047981 */ /* 0x000f24000c1e1100 */
[C---:B----4-:R-:W-:Y:S02]  /*5260*/  IMAD.SHL.U32 R0, R4.reuse, 0x2000000, RZ ;  /* 0x0200000004007824 */ /* 0x050fe400078e00ff */
        /* <DEDUP_REMOVED lines=10> */
.L_x_26566:
[----:B------:R-:W4:Y:S02]  /*5310*/  LDG.E.U16 R4, desc[UR36][R4.64] ;  /* 0x0000002404047981 */ /* 0x000f24000c1e1500 */
[----:B----4-:R-:W-:Y:S01]  /*5320*/  IMAD.U32 R23, R4, 0x10000, RZ ;  /* 0x0001000004177824 */ /* 0x010fe200078e00ff */
[----:B------:R-:W-:Y:S06]  /*5330*/  BRA `(.L_x_26556) ;  /* 0x0000000400887947 */ /* 0x000fec0003800000 */
.L_x_26563:
        /* <DEDUP_REMOVED lines=11> */
.L_x_26570:
        /* <DEDUP_REMOVED lines=20> */
.L_x_26572:
[----:B------:R-:W-:Y:S05]  /*5530*/  BSYNC.RECONVERGENT B0 ;  /* 0x0000000000007941 */ /* 0x000fea0003800200 */
.L_x_26571:
[----:B------:R-:W-:Y:S01]  /*5540*/  IMAD.SHL.U32 R0, R0, 0x100000, RZ ;  /* 0x0010000000007824 */ /* 0x000fe200078e00ff */
[----:B------:R-:W-:-:S04]  /*5550*/  LEA R3, R3, 0x3b800000, 0x17 ;  /* 0x3b80000003037811 */ /* 0x000fc800078eb8ff */
[----:B------:R-:W-:Y:S01]  /*5560*/  LOP3.LUT R23, R3, R0, R23, 0xfe, !PT ;  /* 0x0000000003177212 */ /* 0x000fe200078efe17 */
[----:B------:R-:W-:Y:S06]  /*5570*/  BRA `(.L_x_26556) ;  /* 0x0000000000f87947 */ /* 0x000fec0003800000 */
.L_x_26569:
        /* <DEDUP_REMOVED lines=20> */
.L_x_26574:
[----:B------:R-:W-:Y:S05]  /*56c0*/  BSYNC.RECONVERGENT B0 ;  /* 0x0000000000007941 */ /* 0x000fea0003800200 */
.L_x_26573:
[----:B------:R-:W-:Y:S01]  /*56d0*/  IMAD.SHL.U32 R0, R0, 0x200000, RZ ;  /* 0x0020000000007824 */ /* 0x000fe200078e00ff */
[----:B------:R-:W-:-:S04]  /*56e0*/  LEA R3, R3, 0x37800000, 0x17 ;  /* 0x3780000003037811 */ /* 0x000fc800078eb8ff */
[----:B------:R-:W-:Y:S01]  /*56f0*/  LOP3.LUT R23, R3, R0, R23, 0xfe, !PT ;  /* 0x0000000003177212 */ /* 0x000fe200078efe17 */
[----:B------:R-:W-:Y:S06]  /*5700*/  BRA `(.L_x_26556) ;  /* 0x0000000000947947 */ /* 0x000fec0003800000 */
.L_x_26568:
        /* <DEDUP_REMOVED lines=14> */
.L_x_26555:
        /* <DEDUP_REMOVED lines=16> */
.L_x_26577:
[----:B------:R-:W-:Y:S01]  /*58f0*/  IMAD.MOV.U32 R23, RZ, RZ, RZ ;  /* 0x000000ffff177224 */ /* 0x000fe200078e00ff */
[----:B------:R-:W-:Y:S06]  /*5900*/  BRA `(.L_x_26556) ;  /* 0x0000000000147947 */ /* 0x000fec0003800000 */
.L_x_26576:
[----:B------:R-:W4:Y:S02]  /*5910*/  LDG.E.64 R4, desc[UR36][R4.64] ;  /* 0x0000002404047981 */ /* 0x000f24000c1e1b00 */
[----:B----4-:R0:W4:Y:S02]  /*5920*/  I2F.U64 R23, R4 ;  /* 0x0000000400177312 */ /* 0x0101240000301000 */
[----:B0---4-:R-:W-:Y:S05]  /*5930*/  BRA `(.L_x_26556) ;  /* 0x0000000000087947 */ /* 0x011fea0003800000 */
.L_x_26575:
[----:B------:R-:W4:Y:S02]  /*5940*/  LDG.E R4, desc[UR36][R4.64] ;  /* 0x0000002404047981 */ /* 0x000f24000c1e1900 */
[----:B----4-:R-:W-:-:S07]  /*5950*/  I2FP.F32.U32 R23, R4 ;  /* 0x0000000400177245 */ /* 0x010fce0000201000 */
.L_x_26556:
[----:B------:R-:W-:Y:S05]  /*5960*/  BSYNC.RECONVERGENT B6 ;  /* 0x0000000000067941 */ /* 0x000fea0003800200 */
.L_x_26550:
[----:B------:R-:W-:-:S07]  /*5970*/  VIADD R26, R26, 0x80 ;  /* 0x000000801a1a7836 */ /* 0x000fce0000000000 */
.L_x_26521:
[----:B------:R-:W-:Y:S05]  /*5980*/  BSYNC.RECONVERGENT B7 ;  /* 0x0000000000077941 */ /* 0x000fea0003800200 */
.L_x_26520:
        /* <DEDUP_REMOVED lines=26> */
.L_x_26584:
[----:B------:R-:W2:Y:S02]  /*5b30*/  LDG.E.U8 R4, desc[UR36][R4.64] ;  /* 0x0000002404047981 */ /* 0x000ea4000c1e1100 */
[----:B--2---:R-:W-:Y:S01]  /*5b40*/  I2FP.F32.U32 R24, R4 ;  /* 0x0000000400187245 */ /* 0x004fe20000201000 */
[----:B------:R-:W-:Y:S06]  /*5b50*/  BRA `(.L_x_26586) ;  /* 0x0000000c00487947 */ /* 0x000fec0003800000 */
.L_x_26583:
        /* <DEDUP_REMOVED lines=9> */
.L_x_26588:
[----:B------:R-:W2:Y:S02]  /*5bf0*/  LDG.E R4, desc[UR36][R4.64] ;  /* 0x0000002404047981 */ /* 0x000ea4000c1e1900 */
[----:B--2---:R-:W-:Y:S01]  /*5c00*/  I2FP.F32.S32 R24, R4 ;  /* 0x0000000400187245 */ /* 0x004fe20000201400 */
[----:B------:R-:W-:Y:S06]  /*5c10*/  BRA `(.L_x_26586) ;  /* 0x0000000c00187947 */ /* 0x000fec0003800000 */
.L_x_26587:
[----:B------:R-:W2:Y:S02]  /*5c20*/  LDG.E.U16 R4, desc[UR36][R4.64] ;  /* 0x0000002404047981 */ /* 0x000ea4000c1e1500 */
[----:B--2---:R0:W2:Y:S01]  /*5c30*/  I2F.S16 R24, R4 ;  /* 0x0000000400187306 */ /* 0x0040a20000101400 */
[----:B------:R-:W-:Y:S05]  /*5c40*/  BRA `(.L_x_26586) ;  /* 0x0000000c000c7947 */ /* 0x000fea0003800000 */
.L_x_26582:
        /* <DEDUP_REMOVED lines=8> */
.L_x_26590:
[----:B------:R-:W2:Y:S02]  /*5cd0*/  LDG.E.U16 R4, desc[UR36][R4.64] ;  /* 0x0000002404047981 */ /* 0x000ea4000c1e1500 */
[----:B--2---:R-:W-:Y:S01]  /*5ce0*/  HADD2.F32 R24, -RZ, R4.H0_H0 ;  /* 0x20000004ff187230 */ /* 0x004fe20000004100 */
[----:B------:R-:W-:Y:S06]  /*5cf0*/  BRA `(.L_x_26586) ;  /* 0x0000000800e07947 */ /* 0x000fec0003800000 */
.L_x_26589:
        /* <DEDUP_REMOVED lines=8> */
.L_x_26592:
[----:B------:R-:W2:Y:S02]  /*5d80*/  LDG.E.U16 R4, desc[UR36][R4.64] ;  /* 0x0000002404047981 */ /* 0x000ea4000c1e1500 */
[----:B--2---:R-:W-:Y:S01]  /*5d90*/  HADD2.F32 R24, -RZ, R4.H0_H0 ;  /* 0x20000004ff187230 */ /* 0x004fe20000004100 */
[----:B------:R-:W-:Y:S06]  /*5da0*/  BRA `(.L_x_26586) ;  /* 0x0000000800b47947 */ /* 0x000fec0003800000 */
.L_x_26591:
        /* <DEDUP_REMOVED lines=11> */
.L_x_26581:
        /* <DEDUP_REMOVED lines=12> */
.L_x_26595:
        /* <DEDUP_REMOVED lines=11> */
.L_x_26594:
        /* <DEDUP_REMOVED lines=25> */
.L_x_26597:
        /* <DEDUP_REMOVED lines=13> */
.L_x_26596:
[----:B------:R-:W2:Y:S02]  /*6230*/  LDG.E.U16 R4, desc[UR36][R4.64] ;  /* 0x0000002404047981 */ /* 0x000ea4000c1e1500 */
[----:B--2---:R-:W-:Y:S01]  /*6240*/  IMAD.U32 R24, R4, 0x10000, RZ ;  /* 0x0001000004187824 */ /* 0x004fe200078e00ff */
[----:B------:R-:W-:Y:S06]  /*6250*/  BRA `(.L_x_26586) ;  /* 0x0000000400887947 */ /* 0x000fec0003800000 */
.L_x_26593:
        /* <DEDUP_REMOVED lines=11> */
.L_x_26600:
        /* <DEDUP_REMOVED lines=20> */
.L_x_26602:
[----:B------:R-:W-:Y:S05]  /*6450*/  BSYNC.RECONVERGENT B0 ;  /* 0x0000000000007941 */ /* 0x000fea0003800200 */
.L_x_26601:
[----:B------:R-:W-:Y:S01]  /*6460*/  IMAD.SHL.U32 R0, R0, 0x100000, RZ ;  /* 0x0010000000007824 */ /* 0x000fe200078e00ff */
[----:B------:R-:W-:-:S04]  /*6470*/  LEA R3, R3, 0x3b800000, 0x17 ;  /* 0x3b80000003037811 */ /* 0x000fc800078eb8ff */
[----:B------:R-:W-:Y:S01]  /*6480*/  LOP3.LUT R24, R3, R0, R7, 0xfe, !PT ;  /* 0x0000000003187212 */ /* 0x000fe200078efe07 */
[----:B------:R-:W-:Y:S06]  /*6490*/  BRA `(.L_x_26586) ;  /* 0x0000000000f87947 */ /* 0x000fec0003800000 */
.L_x_26599:
        /* <DEDUP_REMOVED lines=20> */
.L_x_26604:
[----:B------:R-:W-:Y:S05]  /*65e0*/  BSYNC.RECONVERGENT B0 ;  /* 0x0000000000007941 */ /* 0x000fea0003800200 */
.L_x_26603:
[----:B------:R-:W-:Y:S01]  /*65f0*/  IMAD.SHL.U32 R0, R0, 0x200000, RZ ;  /* 0x0020000000007824 */ /* 0x000fe200078e00ff */
[----:B------:R-:W-:-:S04]  /*6600*/  LEA R3, R3, 0x37800000, 0x17 ;  /* 0x3780000003037811 */ /* 0x000fc800078eb8ff */
[----:B------:R-:W-:Y:S01]  /*6610*/  LOP3.LUT R24, R3, R0, R7, 0xfe, !PT ;  /* 0x0000000003187212 */ /* 0x000fe200078efe07 */
[----:B------:R-:W-:Y:S06]  /*6620*/  BRA `(.L_x_26586) ;  /* 0x0000000000947947 */ /* 0x000fec0003800000 */
.L_x_26598:
        /* <DEDUP_REMOVED lines=14> */
.L_x_26585:
        /* <DEDUP_REMOVED lines=16> */
.L_x_26607:
[----:B------:R-:W-:Y:S01]  /*6810*/  IMAD.MOV.U32 R24, RZ, RZ, RZ ;  /* 0x000000ffff187224 */ /* 0x000fe200078e00ff */
[----:B------:R-:W-:Y:S06]  /*6820*/  BRA `(.L_x_26586) ;  /* 0x0000000000147947 */ /* 0x000fec0003800000 */
.L_x_26606:
[----:B------:R-:W2:Y:S02]  /*6830*/  LDG.E.64 R4, desc[UR36][R4.64] ;  /* 0x0000002404047981 */ /* 0x000ea4000c1e1b00 */
[----:B--2---:R0:W2:Y:S02]  /*6840*/  I2F.U64 R24, R4 ;  /* 0x0000000400187312 */ /* 0x0040a40000301000 */
[----:B0-2---:R-:W-:Y:S05]  /*6850*/  BRA `(.L_x_26586) ;  /* 0x0000000000087947 */ /* 0x005fea0003800000 */
.L_x_26605:
[----:B------:R-:W2:Y:S02]  /*6860*/  LDG.E R4, desc[UR36][R4.64] ;  /* 0x0000002404047981 */ /* 0x000ea4000c1e1900 */
[----:B--2---:R-:W-:-:S07]  /*6870*/  I2FP.F32.U32 R24, R4 ;  /* 0x0000000400187245 */ /* 0x004fce0000201000 */
.L_x_26586:
[----:B------:R-:W-:Y:S05]  /*6880*/  BSYNC.RECONVERGENT B6 ;  /* 0x0000000000067941 */ /* 0x000fea0003800200 */
.L_x_26580:
        /* <DEDUP_REMOVED lines=20> */
.L_x_26611:
[----:B------:R-:W4:Y:S02]  /*69d0*/  LDG.E.U8 R4, desc[UR36][R4.64] ;  /* 0x0000002404047981 */ /* 0x000f24000c1e1100 */
[----:B----4-:R-:W-:Y:S01]  /*69e0*/  I2FP.F32.U32 R19, R4 ;  /* 0x0000000400137245 */ /* 0x010fe20000201000 */
[----:B------:R-:W-:Y:S06]  /*69f0*/  BRA `(.L_x_26579) ;  /* 0x0000000c00387947 */ /* 0x000fec0003800000 */
.L_x_26610:
        /* <DEDUP_REMOVED lines=9> */
.L_x_26614:
[----:B------:R-:W4:Y:S02]  /*6a90*/  LDG.E R4, desc[UR36][R4.64] ;  /* 0x0000002404047981 */ /* 0x000f24000c1e1900 */
[----:B----4-:R-:W-:Y:S01]  /*6aa0*/  I2FP.F32.S32 R19, R4 ;  /* 0x0000000400137245 */ /* 0x010fe20000201400 */
[----:B------:R-:W-:Y:S06]  /*6ab0*/  BRA `(.L_x_26579) ;  /* 0x0000000c00087947 */ /* 0x000fec0003800000 */
.L_x_26613:
[----:B------:R-:W4:Y:S02]  /*6ac0*/  LDG.E.U16 R4, desc[UR36][R4.64] ;  /* 0x0000002404047981 */ /* 0x000f24000c1e1500 */
[----:B----4-:R0:W1:Y:S01]  /*6ad0*/  I2F.S16 R19, R4 ;  /* 0x0000000400137306 */ /* 0x0100620000101400 */
[----:B------:R-:W-:Y:S05]  /*6ae0*/  BRA `(.L_x_26579) ;  /* 0x0000000800fc7947 */ /* 0x000fea0003800000 */
.L_x_26609:
        /* <DEDUP_REMOVED lines=8> */
.L_x_26616:
[----:B------:R-:W4:Y:S02]  /*6b70*/  LDG.E.U16 R4, desc[UR36][R4.64] ;  /* 0x0000002404047981 */ /* 0x000f24000c1e1500 */
[----:B----4-:R-:W-:Y:S01]  /*6b80*/  HADD2.F32 R19, -RZ, R4.H0_H0 ;  /* 0x20000004ff137230 */ /* 0x010fe20000004100 */
[----:B------:R-:W-:Y:S06]  /*6b90*/  BRA `(.L_x_26579) ;  /* 0x0000000800d07947 */ /* 0x000fec0003800000 */
.L_x_26615:
        /* <DEDUP_REMOVED lines=8> */
.L_x_26618:
[----:B------:R-:W4:Y:S02]  /*6c20*/  LDG.E.U16 R4, desc[UR36][R4.64] ;  /* 0x0000002404047981 */ /* 0x000f24000c1e1500 */
[----:B----4-:R-:W-:Y:S01]  /*6c30*/  HADD2.F32 R19, -RZ, R4.H0_H0 ;  /* 0x20000004ff137230 */ /* 0x010fe20000004100 */
[----:B------:R-:W-:Y:S06]  /*6c40*/  BRA `(.L_x_26579) ;  /* 0x0000000800a47947 */ /* 0x000fec0003800000 */
.L_x_26617:
        /* <DEDUP_REMOVED lines=11> */
.L_x_26608:
        /* <DEDUP_REMOVED lines=12> */
.L_x_26621:
        /* <DEDUP_REMOVED lines=11> */
.L_x_26620:
        /* <DEDUP_REMOVED lines=25> */
.L_x_26623:
        /* <DEDUP_REMOVED lines=12> */
.L_x_26622:
[----:B------:R-:W4:Y:S02]  /*70c0*/  LDG.E.U16 R4, desc[UR36][R4.64] ;  /* 0x0000002404047981 */ /* 0x000f24000c1e1500 */
[----:B----4-:R-:W-:Y:S01]  /*70d0*/  IMAD.U32 R19, R4, 0x10000, RZ ;  /* 0x0001000004137824 */ /* 0x010fe200078e00ff */
[----:B------:R-:W-:Y:S06]  /*70e0*/  BRA `(.L_x_26579) ;  /* 0x00000004007c7947 */ /* 0x000fec0003800000 */
.L_x_26619:
        /* <DEDUP_REMOVED lines=11> */
.L_x_26626:
        /* <DEDUP_REMOVED lines=19> */
.L_x_26628:
[----:B------:R-:W-:Y:S05]  /*72d0*/  BSYNC.RECONVERGENT B0 ;  /* 0x0000000000007941 */ /* 0x000fea0003800200 */
.L_x_26627:
[----:B------:R-:W-:Y:S01]  /*72e0*/  IMAD.SHL.U32 R0, R0, 0x100000, RZ ;  /* 0x0010000000007824 */ /* 0x000fe200078e00ff */
[----:B------:R-:W-:-:S04]  /*72f0*/  LEA R3, R3, 0x3b800000, 0x17 ;  /* 0x3b80000003037811 */ /* 0x000fc800078eb8ff */
[----:B------:R-:W-:Y:S01]  /*7300*/  LOP3.LUT R19, R3, R0, R19, 0xfe, !PT ;  /* 0x0000000003137212 */ /* 0x000fe200078efe13 */
[----:B------:R-:W-:Y:S06]  /*7310*/  BRA `(.L_x_26579) ;  /* 0x0000000000f07947 */ /* 0x000fec0003800000 */
.L_x_26625:
        /* <DEDUP_REMOVED lines=19> */
.L_x_26630:
[----:B------:R-:W-:Y:S05]  /*7450*/  BSYNC.RECONVERGENT B0 ;  /* 0x0000000000007941 */ /* 0x000fea0003800200 */
.L_x_26629:
[----:B------:R-:W-:Y:S01]  /*7460*/  IMAD.SHL.U32 R0, R0, 0x200000, RZ ;  /* 0x0020000000007824 */ /* 0x000fe200078e00ff */
[----:B------:R-:W-:-:S04]  /*7470*/  LEA R3, R3, 0x37800000, 0x17 ;  /* 0x3780000003037811 */ /* 0x000fc800078eb8ff */
[----:B------:R-:W-:Y:S01]  /*7480*/  LOP3.LUT R19, R3, R0, R19, 0xfe, !PT ;  /* 0x0000000003137212 */ /* 0x000fe200078efe13 */
[----:B------:R-:W-:Y:S06]  /*7490*/  BRA `(.L_x_26579) ;  /* 0x0000000000907947 */ /* 0x000fec0003800000 */
.L_x_26624:
        /* <DEDUP_REMOVED lines=14> */
.L_x_26612:
        /* <DEDUP_REMOVED lines=16> */
.L_x_26633:
[----:B------:R-:W-:Y:S05]  /*7680*/  BRA `(.L_x_26579) ;  /* 0x0000000000147947 */ /* 0x000fea0003800000 */
.L_x_26632:
[----:B------:R-:W4:Y:S02]  /*7690*/  LDG.E.64 R4, desc[UR36][R4.64] ;  /* 0x0000002404047981 */ /* 0x000f24000c1e1b00 */
[----:B----4-:R0:W1:Y:S02]  /*76a0*/  I2F.U64 R19, R4 ;  /* 0x0000000400137312 */ /* 0x0100640000301000 */
[----:B01----:R-:W-:Y:S05]  /*76b0*/  BRA `(.L_x_26579) ;  /* 0x0000000000087947 */ /* 0x003fea0003800000 */
.L_x_26631:
[----:B------:R-:W4:Y:S02]  /*76c0*/  LDG.E R4, desc[UR36][R4.64] ;  /* 0x0000002404047981 */ /* 0x000f24000c1e1900 */
[----:B----4-:R-:W-:-:S07]  /*76d0*/  I2FP.F32.U32 R19, R4 ;  /* 0x0000000400137245 */ /* 0x010fce0000201000 */
.L_x_26579:
[----:B------:R-:W-:Y:S05]  /*76e0*/  BSYNC.RECONVERGENT B7 ;  /* 0x0000000000077941 */ /* 0x000fea0003800200 */
.L_x_26578:
[----:B------:R-:W-:Y:S01]  /*76f0*/  ISETP.GE.AND P4, PT, R25, R17, PT ;  /* 0x000000111900720c */ /* 0x000fe20003f86270 */
[----:B------:R-:W-:-:S12]  /*7700*/  BSSY.RECONVERGENT B0, `(.L_x_26634) ;  /* 0x0000026000007945 */ /* 0x000fd80003800200 */
[----:B------:R-:W-:Y:S05]  /*7710*/  @P4 BRA `(.L_x_26635) ;  /* 0x0000000000904947 */ /* 0x000fea0003800000 */
[C---:B-1-3-5:R-:W-:Y:S02]  /*7720*/  FSETP.NAN.FTZ.AND P0, PT, |R29|.reuse, |R29|, PT ;  /* 0x4000001d1d00720b */ /* 0x06afe40003f18200 */
[C---:B0-2---:R-:W-:Y:S02]  /*7730*/  FSETP.NAN.FTZ.AND P1, PT, |R16|.reuse, |R16|, PT ;  /* 0x400000101000720b */ /* 0x045fe40003f38200 */
[----:B------:R-:W-:Y:S02]  /*7740*/  LOP3.LUT P2, RZ, R16, 0x7f800000, RZ, 0xc0, !PT ;  /* 0x7f80000010ff7812 */ /* 0x000fe4000784c0ff */
[----:B------:R-:W-:Y:S02]  /*7750*/  PLOP3.LUT P0, PT, P0, P1, PT, 0x2, 0x20 ;  /* 0x000000000020781c */ /* 0x000fe40000702072 */
[C---:B------:R-:W-:Y:S02]  /*7760*/  LOP3.LUT P1, RZ, R29.reuse, 0x7f800000, RZ, 0xc0, !PT ;  /* 0x7f8000001dff7812 */ /* 0x040fe4000782c0ff */
[----:B------:R-:W-:-:S02]  /*7770*/  LOP3.LUT R0, R29, 0x80000000, RZ, 0xc0, !PT ;  /* 0x800000001d007812 */ /* 0x000fc400078ec0ff */
[----:B------:R-:W-:Y:S02]  /*7780*/  LOP3.LUT R3, R16, 0x80000000, RZ, 0xc0, !PT ;  /* 0x8000000010037812 */ /* 0x000fe400078ec0ff */
[----:B------:R-:W-:Y:S02]  /*7790*/  SEL R0, R0, R29, !P1 ;  /* 0x0000001d00007207 */ /* 0x000fe40004800000 */
[----:B------:R-:W-:-:S03]  /*77a0*/  SEL R3, R3, R16, !P2 ;  /* 0x0000001003037207 */ /* 0x000fc60005000000 */
[----:B----4-:R-:W-:Y:S01]  /*77b0*/  @!P0 FADD.FTZ R4, R16, R29 ;  /* 0x0000001d10048221 */ /* 0x010fe20000010000 */
        /* <DEDUP_REMOVED lines=8> */
[CC--:B------:R-:W-:Y:S01]  /*7840*/  FSETP.GEU.FTZ.AND P1, PT, R29.reuse, R16.reuse, PT ;  /* 0x000000101d00720b */ /* 0x0c0fe20003f3e000 */
[----:B------:R-:W-:Y:S01]  /*7850*/  VIADD R3, R0, 0xffffffff ;  /* 0xffffffff00037836 */ /* 0x000fe20000000000 */
[C---:B------:R-:W-:Y:S02]  /*7860*/  FSETP.GEU.FTZ.AND P3, PT, R29.reuse, RZ, PT ;  /* 0x000000ff1d00720b */ /* 0x040fe40003f7e000 */
[C---:B------:R-:W-:Y:S02]  /*7870*/  FSETP.GT.FTZ.AND P0, PT, R29.reuse, RZ, PT ;  /* 0x000000ff1d00720b */ /* 0x040fe40003f14000 */
[----:B------:R-:W-:Y:S02]  /*7880*/  PLOP3.LUT P5, PT, P3, P1, PT, 0x2, 0x20 ;  /* 0x000000000020781c */ /* 0x000fe40001fa2072 */
[----:B------:R-:W-:Y:S02]  /*7890*/  PLOP3.LUT P1, PT, P0, P1, PT, 0x20, 0x2 ;  /* 0x000000000002781c */ /* 0x000fe40000722470 */
[----:B------:R-:W-:-:S04]  /*78a0*/  FSETP.GT.FTZ.AND P2, PT, R29, R16, PT ;  /* 0x000000101d00720b */ /* 0x000fc80003f54000 */
[----:B------:R-:W-:Y:S02]  /*78b0*/  PLOP3.LUT P3, PT, P3, P2, PT, 0x8, 0x80 ;  /* 0x000000000080781c */ /* 0x000fe40001f64170 */
[----:B------:R-:W-:-:S03]  /*78c0*/  PLOP3.LUT P0, PT, P0, P2, PT, 0x80, 0x8 ;  /* 0x000000000008781c */ /* 0x000fc60000705070 */
[----:B------:R-:W-:-:S04]  /*78d0*/  @!P5 IMAD.MOV R3, RZ, RZ, R0 ;  /* 0x000000ffff03d224 */ /* 0x000fc800078e0200 */
[----:B------:R-:W-:Y:S02]  /*78e0*/  VIADD R0, R3, 0x1 ;  /* 0x0000000103007836 */ /* 0x000fe40000000000 */
[----:B------:R-:W-:-:S04]  /*78f0*/  @!P1 IMAD.MOV R0, RZ, RZ, R3 ;  /* 0x000000ffff009224 */ /* 0x000fc800078e0203 */
[----:B------:R-:W-:Y:S02]  /*7900*/  VIADD R3, R0, 0x1 ;  /* 0x0000000100037836 */ /* 0x000fe40000000000 */
[----:B------:R-:W-:-:S04]  /*7910*/  @!P3 IMAD.MOV R3, RZ, RZ, R0 ;  /* 0x000000ffff03b224 */ /* 0x000fc800078e0200 */
[----:B------:R-:W-:Y:S02]  /*7920*/  VIADD R4, R3, 0xffffffff ;  /* 0xffffffff03047836 */ /* 0x000fe40000000000 */
[----:B------:R-:W-:-:S05]  /*7930*/  @!P0 IMAD.MOV R4, RZ, RZ, R3 ;  /* 0x000000ffff048224 */ /* 0x000fca00078e0203 */
[----:B------:R-:W-:-:S13]  /*7940*/  FSETP.NEU.FTZ.AND P0, PT, R4, RZ, PT ;  /* 0x000000ff0400720b */ /* 0x000fda0003f1d000 */
[----:B------:R-:W-:-:S07]  /*7950*/  @!P0 LOP3.LUT R4, R4, 0x80000000, RZ, 0xc0, !PT ;  /* 0x8000000004048812 */ /* 0x000fce00078ec0ff */
.L_x_26635:
[----:B------:R-:W-:Y:S05]  /*7960*/  BSYNC.RECONVERGENT B0 ;  /* 0x0000000000007941 */ /* 0x000fea0003800200 */
.L_x_26634:
[----:B------:R-:W-:Y:S01]  /*7970*/  VIADD R26, R25, 0x80 ;  /* 0x00000080191a7836 */ /* 0x000fe20000000000 */
[----:B------:R-:W-:Y:S04]  /*7980*/  BSSY.RECONVERGENT B0, `(.L_x_26636) ;  /* 0x000002a000007945 */ /* 0x000fe80003800200 */
[----:B------:R-:W-:-:S13]  /*7990*/  ISETP.GE.AND P0, PT, R26, R17, PT ;  /* 0x000000111a00720c */ /* 0x000fda0003f06270 */
[----:B------:R-:W-:Y:S05]  /*79a0*/  @P0 BRA `(.L_x_26637) ;  /* 0x00000000009c0947 */ /* 0x000fea0003800000 */
[C---:B-----5:R-:W-:Y:S02]  /*79b0*/  FSETP.NAN.FTZ.AND P0, PT, |R18|.reuse, |R18|, PT ;  /* 0x400000121200720b */ /* 0x060fe40003f18200 */
        /* <DEDUP_REMOVED lines=30> */
[----:B------:R-:W-:Y:S01]  /*7ba0*/  @!P0 LOP3.LUT R18, R18, 0x80000000, RZ, 0xc0, !PT ;  /* 0x8000000012128812 */ /* 0x000fe200078ec0ff */
[----:B------:R-:W-:Y:S06]  /*7bb0*/  BRA `(.L_x_26637) ;  /* 0x0000000000187947 */ /* 0x000fec0003800000 */
.L_x_26640:
[----:B------:R-:W-:-:S05]  /*7bc0*/  IMAD.MOV.U32 R18, RZ, RZ, 0x800000 ;  /* 0x00800000ff127424 */ /* 0x000fca00078e00ff */
[----:B------:R-:W-:Y:S01]  /*7bd0*/  LOP3.LUT R18, R18, 0x80000000, R27, 0xb8, !PT ;  /* 0x8000000012127812 */ /* 0x000fe200078eb81b */
[----:B------:R-:W-:Y:S06]  /*7be0*/  BRA `(.L_x_26637) ;  /* 0x00000000000c7947 */ /* 0x000fec0003800000 */
.L_x_26639:
[----:B------:R-:W-:Y:S01]  /*7bf0*/  IMAD.MOV.U32 R18, RZ, RZ, R0 ;  /* 0x000000ffff127224 */ /* 0x000fe200078e0000 */
[----:B------:R-:W-:Y:S06]  /*7c00*/  BRA `(.L_x_26637) ;  /* 0x0000000000047947 */ /* 0x000fec0003800000 */
.L_x_26638:
[----:B------:R-:W-:-:S07]  /*7c10*/  FADD.FTZ R18, R27, R18 ;  /* 0x000000121b127221 */ /* 0x000fce0000010000 */
.L_x_26637:
[----:B------:R-:W-:Y:S05]  /*7c20*/  BSYNC.RECONVERGENT B0 ;  /* 0x0000000000007941 */ /* 0x000fea0003800200 */
.L_x_26636:
[----:B------:R-:W-:Y:S01]  /*7c30*/  VIADD R0, R25, 0x100 ;  /* 0x0000010019007836 */ /* 0x000fe20000000000 */
[----:B------:R-:W-:Y:S04]  /*7c40*/  BSSY.RECONVERGENT B0, `(.L_x_26641) ;  /* 0x000002a000007945 */ /* 0x000fe80003800200 */
[----:B------:R-:W-:-:S13]  /*7c50*/  ISETP.GE.AND P0, PT, R0, R17, PT ;  /* 0x000000110000720c */ /* 0x000fda0003f06270 */
[----:B------:R-:W-:Y:S05]  /*7c60*/  @P0 BRA `(.L_x_26642) ;  /* 0x00000000009c0947 */ /* 0x000fea0003800000 */
[C---:B--2--5:R-:W-:Y:S02]  /*7c70*/  FSETP.NAN.FTZ.AND P0, PT, |R22|.reuse, |R22|, PT ;  /* 0x400000161600720b */ /* 0x064fe40003f18200 */
[C---:B----4-:R-:W-:Y:S02]  /*7c80*/  FSETP.NAN.FTZ.AND P1, PT, |R23|.reuse, |R23|, PT ;  /* 0x400000171700720b */ /* 0x050fe40003f38200 */
        /* <DEDUP_REMOVED lines=31> */
.L_x_26645:
[----:B------:R-:W-:-:S05]  /*7e80*/  IMAD.MOV.U32 R22, RZ, RZ, 0x800000 ;  /* 0x00800000ff167424 */ /* 0x000fca00078e00ff */
[----:B------:R-:W-:Y:S01]  /*7e90*/  LOP3.LUT R22, R22, 0x80000000, R23, 0xb8, !PT ;  /* 0x8000000016167812 */ /* 0x000fe200078eb817 */
[----:B------:R-:W-:Y:S06]  /*7ea0*/  BRA `(.L_x_26642) ;  /* 0x00000000000c7947 */ /* 0x000fec0003800000 */
.L_x_26644:
[----:B------:R-:W-:Y:S01]  /*7eb0*/  IMAD.MOV.U32 R22, RZ, RZ, R0 ;  /* 0x000000ffff167224 */ /* 0x000fe200078e0000 */
[----:B------:R-:W-:Y:S06]  /*7ec0*/  BRA `(.L_x_26642) ;  /* 0x0000000000047947 */ /* 0x000fec0003800000 */
.L_x_26643:
[----:B------:R-:W-:-:S07]  /*7ed0*/  FADD.FTZ R22, R23, R22 ;  /* 0x0000001617167221 */ /* 0x000fce0000010000 */
.L_x_26642:
[----:B------:R-:W-:Y:S05]  /*7ee0*/  BSYNC.RECONVERGENT B0 ;  /* 0x0000000000007941 */ /* 0x000fea0003800200 */
.L_x_26641:
[----:B------:R-:W-:Y:S01]  /*7ef0*/  VIADD R0, R25, 0x180 ;  /* 0x0000018019007836 */ /* 0x000fe20000000000 */
[----:B------:R-:W-:Y:S04]  /*7f00*/  BSSY.RECONVERGENT B0, `(.L_x_26646) ;  /* 0x000002a000007945 */ /* 0x000fe80003800200 */
[----:B------:R-:W-:-:S13]  /*7f10*/  ISETP.GE.AND P0, PT, R0, R17, PT ;  /* 0x000000110000720c */ /* 0x000fda0003f06270 */
[----:B------:R-:W-:Y:S05]  /*7f20*/  @P0 BRA `(.L_x_26647) ;  /* 0x00000000009c0947 */ /* 0x000fea0003800000 */
[C---:B--2--5:R-:W-:Y:S02]  /*7f30*/  FSETP.NAN.FTZ.AND P0, PT, |R24|.reuse, |R24|, PT ;  /* 0x400000181800720b */ /* 0x064fe40003f18200 */
[C---:B-1----:R-:W-:Y:S02]  /*7f40*/  FSETP.NAN.FTZ.AND P1, PT, |R19|.reuse, |R19|, PT ;  /* 0x400000131300720b */ /* 0x042fe40003f38200 */
        /* <DEDUP_REMOVED lines=31> */
.L_x_26650:
[----:B------:R-:W-:-:S05]  /*8140*/  IMAD.MOV.U32 R24, RZ, RZ, 0x800000 ;  /* 0x00800000ff187424 */ /* 0x000fca00078e00ff */
[----:B------:R-:W-:Y:S01]  /*8150*/  LOP3.LUT R24, R24, 0x80000000, R19, 0xb8, !PT ;  /* 0x8000000018187812 */ /* 0x000fe200078eb813 */
[----:B------:R-:W-:Y:S06]  /*8160*/  BRA `(.L_x_26647) ;  /* 0x00000000000c7947 */ /* 0x000fec0003800000 */
.L_x_26649:
[----:B------:R-:W-:Y:S01]  /*8170*/  IMAD.MOV.U32 R24, RZ, RZ, R0 ;  /* 0x000000ffff187224 */ /* 0x000fe200078e0000 */
[----:B------:R-:W-:Y:S06]  /*8180*/  BRA `(.L_x_26647) ;  /* 0x0000000000047947 */ /* 0x000fec0003800000 */
.L_x_26648:
[----:B------:R-:W-:-:S07]  /*8190*/  FADD.FTZ R24, R24, R19 ;  /* 0x0000001318187221 */ /* 0x000fce0000010000 */
.L_x_26647:
[----:B------:R-:W-:Y:S05]  /*81a0*/  BSYNC.RECONVERGENT B0 ;  /* 0x0000000000007941 */ /* 0x000fea0003800200 */
.L_x_26646:
[----:B0-2--5:R-:W0:Y:S01]  /*81b0*/  LDC.U8 R16, c[0x0][0x3b0] ;  /* 0x0000ec00ff107b82 */ /* 0x025e220000000000 */
[----:B------:R-:W-:Y:S04]  /*81c0*/  BSSY.RECONVERGENT B6, `(.L_x_26651) ;  /* 0x00000fc000067945 */ /* 0x000fe80003800200 */
[----:B------:R-:W-:Y:S05]  /*81d0*/  @P4 BRA `(.L_x_26652) ;  /* 0x0000000c00e84947 */ /* 0x000fea0003800000 */
[----:B------:R-:W2:Y:S01]  /*81e0*/  LDCU UR4, c[0x0][0x3b4] ;  /* 0x00007680ff0477ac */ /* 0x000ea20008000800 */
[----:B------:R-:W5:Y:S01]  /*81f0*/  LDC.64 R8, c[0x0][0x388] ;  /* 0x0000e200ff087b82 */ /* 0x000f620000000a00 */
[----:B------:R-:W-:Y:S01]  /*8200*/  IMAD R0, R2, 0x200, R25 ;  /* 0x0000020002007824 */ /* 0x000fe200078e0219 */
[----:B0---4-:R-:W-:-:S03]  /*8210*/  PRMT R5, R16, 0x9910, RZ ;  /* 0x0000991010057816 */ /* 0x011fc600000000ff */
[----:B--2---:R-:W-:Y:S02]  /*8220*/  IMAD R3, R0, UR4, RZ ;  /* 0x0000000400037c24 */ /* 0x004fe4000f8e02ff */
        /* <DEDUP_REMOVED lines=13> */
[----:B------:R-:W0:Y:S01]  /*8300*/  F2I.FTZ.TRUNC.NTZ R3, R4 ;  /* 0x0000000400037305 */ /* 0x000e22000021f100 */
[----:B------:R-:W-:Y:S01]  /*8310*/  IMAD.MOV.U32 R25, RZ, RZ, R26 ;  /* 0x000000ffff197224 */ /* 0x000fe200078e001a */
[----:B0-----:R0:W-:Y:S01]  /*8320*/  STG.E.U8 desc[UR36][R8.64], R3 ;  /* 0x0000000308007986 */ /* 0x0011e2000c101124 */
[----:B------:R-:W-:Y:S05]  /*8330*/  BRA `(.L_x_26652) ;  /* 0x0000000c00907947 */ /* 0x000fea0003800000 */
.L_x_26656:
[----:B------:R-:W0:Y:S01]  /*8340*/  F2I.S64.TRUNC R4, R4 ;  /* 0x0000000400047311 */ /* 0x000e22000020d900 */
[----:B------:R-:W-:Y:S02]  /*8350*/  IMAD.MOV.U32 R25, RZ, RZ, R26 ;  /* 0x000000ffff197224 */ /* 0x000fe400078e001a */
[----:B0-----:R-:W-:-:S05]  /*8360*/  IMAD.MOV.U32 R3, RZ, RZ, R4 ;  /* 0x000000ffff037224 */ /* 0x001fca00078e0004 */
[----:B------:R0:W-:Y:S01]  /*8370*/  STG.E.U8 desc[UR36][R8.64], R3 ;  /* 0x0000000308007986 */ /* 0x0001e2000c101124 */
[----:B------:R-:W-:Y:S05]  /*8380*/  BRA `(.L_x_26652) ;  /* 0x0000000c007c7947 */ /* 0x000fea0003800000 */
.L_x_26655:
[----:B------:R-:W-:-:S13]  /*8390*/  ISETP.NE.AND P0, PT, R0, 0x2, PT ;  /* 0x000000020000780c */ /* 0x000fda0003f05270 */
[----:B------:R-:W-:Y:S05]  /*83a0*/  @!P0 BRA `(.L_x_26658) ;  /* 0x0000000000308947 */ /* 0x000fea0003800000 */
[----:B------:R-:W-:-:S13]  /*83b0*/  ISETP.NE.AND P0, PT, R0, 0x3, PT ;  /* 0x000000030000780c */ /* 0x000fda0003f05270 */
[----:B------:R-:W-:Y:S05]  /*83c0*/  @!P0 BRA `(.L_x_26659) ;  /* 0x0000000000188947 */ /* 0x000fea0003800000 */
[----:B------:R-:W-:-:S13]  /*83d0*/  ISETP.NE.AND P0, PT, R0, 0x4, PT ;  /* 0x000000040000780c */ /* 0x000fda0003f05270 */
[----:B------:R-:W-:Y:S05]  /*83e0*/  @P0 BRA `(.L_x_26657) ;  /* 0x0000000800c00947 */ /* 0x000fea0003800000 */
[----:B------:R-:W0:Y:S01]  /*83f0*/  F2I.S64.TRUNC R4, R4 ;  /* 0x0000000400047311 */ /* 0x000e22000020d900 */
[----:B------:R-:W-:Y:S01]  /*8400*/  IMAD.MOV.U32 R25, RZ, RZ, R26 ;  /* 0x000000ffff197224 */ /* 0x000fe200078e001a */
[----:B0-----:R0:W-:Y:S01]  /*8410*/  STG.E.64 desc[UR36][R8.64], R4 ;  /* 0x0000000408007986 */ /* 0x0011e2000c101b24 */
[----:B------:R-:W-:Y:S05]  /*8420*/  BRA `(.L_x_26652) ;  /* 0x0000000c00547947 */ /* 0x000fea0003800000 */
.L_x_26659:
[----:B------:R-:W0:Y:S01]  /*8430*/  F2I.FTZ.TRUNC.NTZ R3, R4 ;  /* 0x0000000400037305 */ /* 0x000e22000021f100 */
[----:B------:R-:W-:Y:S01]  /*8440*/  IMAD.MOV.U32 R25, RZ, RZ, R26 ;  /* 0x000000ffff197224 */ /* 0x000fe200078e001a */
[----:B0-----:R0:W-:Y:S01]  /*8450*/  STG.E desc[UR36][R8.64], R3 ;  /* 0x0000000308007986 */ /* 0x0011e2000c101924 */
[----:B------:R-:W-:Y:S05]  /*8460*/  BRA `(.L_x_26652) ;  /* 0x0000000c00447947 */ /* 0x000fea0003800000 */
.L_x_26658:
[----:B------:R-:W0:Y:S01]  /*8470*/  F2I.FTZ.TRUNC.NTZ R3, R4 ;  /* 0x0000000400037305 */ /* 0x000e22000021f100 */
[----:B------:R-:W-:Y:S01]  /*8480*/  IMAD.MOV.U32 R25, RZ, RZ, R26 ;  /* 0x000000ffff197224 */ /* 0x000fe200078e001a */
[----:B0-----:R0:W-:Y:S01]  /*8490*/  STG.E.U16 desc[UR36][R8.64], R3 ;  /* 0x0000000308007986 */ /* 0x0011e2000c101524 */
[----:B------:R-:W-:Y:S05]  /*84a0*/  BRA `(.L_x_26652) ;  /* 0x0000000c00347947 */ /* 0x000fea0003800000 */
.L_x_26654:
[----:B------:R-:W-:-:S13]  /*84b0*/  ISETP.GT.AND P0, PT, R0, 0x6, PT ;  /* 0x000000060000780c */ /* 0x000fda0003f04270 */
[----:B------:R-:W-:Y:S05]  /*84c0*/  @P0 BRA `(.L_x_26660) ;  /* 0x00000000002c0947 */ /* 0x000fea0003800000 */
[----:B------:R-:W-:-:S13]  /*84d0*/  ISETP.NE.AND P0, PT, R0, 0x5, PT ;  /* 0x000000050000780c */ /* 0x000fda0003f05270 */
[----:B------:R-:W-:Y:S05]  /*84e0*/  @!P0 BRA `(.L_x_26661) ;  /* 0x0000000000148947 */ /* 0x000fea0003800000 */
[----:B------:R-:W-:-:S13]  /*84f0*/  ISETP.NE.AND P0, PT, R0, 0x6, PT ;  /* 0x000000060000780c */ /* 0x000fda0003f05270 */
[----:B------:R-:W-:Y:S05]  /*8500*/  @P0 BRA `(.L_x_26657) ;  /* 0x0000000800780947 */ /* 0x000fea0003800000 */
[----:B------:R0:W-:Y:S01]  /*8510*/  STG.E desc[UR36][R8.64], R4 ;  /* 0x0000000408007986 */ /* 0x0001e2000c101924 */
[----:B------:R-:W-:Y:S01]  /*8520*/  IMAD.MOV.U32 R25, RZ, RZ, R26 ;  /* 0x000000ffff197224 */ /* 0x000fe200078e001a */
[----:B------:R-:W-:Y:S06]  /*8530*/  BRA `(.L_x_26652) ;  /* 0x0000000c00107947 */ /* 0x000fec0003800000 */
.L_x_26661:
[----:B------:R-:W-:Y:S01]  /*8540*/  F2FP.F16.F32.PACK_AB R4, RZ, R4 ;  /* 0x00000004ff04723e */ /* 0x000fe200000000ff */
[----:B------:R-:W-:-:S04]  /*8550*/  IMAD.MOV.U32 R25, RZ, RZ, R26 ;  /* 0x000000ffff197224 */ /* 0x000fc800078e001a */
[----:B------:R2:W-:Y:S01]  /*8560*/  STG.E.U16 desc[UR36][R8.64], R4 ;  /* 0x0000000408007986 */ /* 0x0005e2000c101524 */
[----:B------:R-:W-:Y:S05]  /*8570*/  BRA `(.L_x_26652) ;  /* 0x0000000c00007947 */ /* 0x000fea0003800000 */
.L_x_26660:
[----:B------:R-:W-:-:S13]  /*8580*/  ISETP.NE.AND P0, PT, R0, 0x7, PT ;  /* 0x000000070000780c */ /* 0x000fda0003f05270 */
[----:B------:R-:W-:Y:S05]  /*8590*/  @!P0 BRA `(.L_x_26662) ;  /* 0x0000000000348947 */ /* 0x000fea0003800000 */
[----:B------:R-:W-:-:S13]  /*85a0*/  ISETP.NE.AND P0, PT, R0, 0x8, PT ;  /* 0x000000080000780c */ /* 0x000fda0003f05270 */
[----:B------:R-:W-:Y:S05]  /*85b0*/  @!P0 BRA `(.L_x_26663) ;  /* 0x0000000000188947 */ /* 0x000fea0003800000 */
[----:B------:R-:W-:-:S13]  /*85c0*/  ISETP.NE.AND P0, PT, R0, 0x9, PT ;  /* 0x000000090000780c */ /* 0x000fda0003f05270 */
[----:B------:R-:W-:Y:S05]  /*85d0*/  @P0 BRA `(.L_x_26657) ;  /* 0x0000000800440947 */ /* 0x000fea0003800000 */
[----:B------:R-:W-:Y:S02]  /*85e0*/  IMAD.MOV.U32 R5, RZ, RZ, RZ ;  /* 0x000000ffff057224 */ /* 0x000fe400078e00ff */
[----:B------:R-:W-:-:S03]  /*85f0*/  IMAD.MOV.U32 R25, RZ, RZ, R26 ;  /* 0x000000ffff197224 */ /* 0x000fc600078e001a */
[----:B------:R0:W-:Y:S01]  /*8600*/  STG.E.64 desc[UR36][R8.64], R4 ;  /* 0x0000000408007986 */ /* 0x0001e2000c101b24 */
[----:B------:R-:W-:Y:S05]  /*8610*/  BRA `(.L_x_26652) ;  /* 0x0000000800d87947 */ /* 0x000fea0003800000 */
.L_x_26663:
[----:B------:R-:W-:Y:S01]  /*8620*/  F2FP.F16.F32.PACK_AB R3, RZ, R4 ;  /* 0x00000004ff03723e */ /* 0x000fe200000000ff */
[----:B------:R-:W-:-:S03]  /*8630*/  IMAD.MOV.U32 R25, RZ, RZ, R26 ;  /* 0x000000ffff197224 */ /* 0x000fc600078e001a */
[----:B------:R-:W-:-:S05]  /*8640*/  PRMT R3, R3, 0x5410, RZ ;  /* 0x0000541003037816 */ /* 0x000fca00000000ff */
[----:B------:R0:W-:Y:S01]  /*8650*/  STG.E desc[UR36][R8.64], R3 ;  /* 0x0000000308007986 */ /* 0x0001e2000c101924 */
[----:B------:R-:W-:Y:S05]  /*8660*/  BRA `(.L_x_26652) ;  /* 0x0000000800c47947 */ /* 0x000fea0003800000 */
.L_x_26662:
[----:B------:R-:W-:Y:S01]  /*8670*/  FMUL.FTZ R4, R4, 1 ;  /* 0x3f80000004047820 */ /* 0x000fe20000410000 */
[----:B------:R-:W-:-:S05]  /*8680*/  IMAD.MOV.U32 R25, RZ, RZ, R26 ;  /* 0x000000ffff197224 */ /* 0x000fca00078e001a */
[----:B------:R-:W0:Y:S02]  /*8690*/  F2F.F64.F32 R4, R4 ;  /* 0x0000000400047310 */ /* 0x000e240000201800 */
[----:B0-----:R0:W-:Y:S01]  /*86a0*/  STG.E.64 desc[UR36][R8.64], R4 ;  /* 0x0000000408007986 */ /* 0x0011e2000c101b24 */
[----:B------:R-:W-:Y:S05]  /*86b0*/  BRA `(.L_x_26652) ;  /* 0x0000000800b07947 */ /* 0x000fea0003800000 */
.L_x_26653:
        /* <DEDUP_REMOVED lines=8> */
[----:B------:R-:W-:Y:S01]  /*8740*/  FSETP.NEU.FTZ.AND P0, PT, R4, RZ, PT ;  /* 0x000000ff0400720b */ /* 0x000fe20003f1d000 */
[----:B------:R-:W-:-:S03]  /*8750*/  IMAD.MOV.U32 R25, RZ, RZ, R26 ;  /* 0x000000ffff197224 */ /* 0x000fc600078e001a */
[----:B------:R-:W-:-:S05]  /*8760*/  SEL R3, RZ, 0x1, !P0 ;  /* 0x00000001ff037807 */ /* 0x000fca0004000000 */
[----:B------:R0:W-:Y:S01]  /*8770*/  STG.E.U8 desc[UR36][R8.64], R3 ;  /* 0x0000000308007986 */ /* 0x0001e2000c101124 */
[----:B------:R-:W-:Y:S05]  /*8780*/  BRA `(.L_x_26652) ;  /* 0x00000008007c7947 */ /* 0x000fea0003800000 */
.L_x_26666:
[----:B------:R-:W-:Y:S01]  /*8790*/  FMUL.FTZ R4, R4, 1 ;  /* 0x3f80000004047820 */ /* 0x000fe20000410000 */
[----:B------:R-:W-:Y:S01]  /*87a0*/  CS2R R6, SRZ ;  /* 0x0000000000067805 */ /* 0x000fe2000001ff00 */
[----:B------:R-:W-:-:S04]  /*87b0*/  IMAD.MOV.U32 R25, RZ, RZ, R26 ;  /* 0x000000ffff197224 */ /* 0x000fc800078e001a */
[----:B------:R-:W0:Y:S02]  /*87c0*/  F2F.F64.F32 R4, R4 ;  /* 0x0000000400047310 */ /* 0x000e240000201800 */
[----:B0-----:R0:W-:Y:S01]  /*87d0*/  STG.E.128 desc[UR36][R8.64], R4 ;  /* 0x0000000408007986 */ /* 0x0011e2000c101d24 */
[----:B------:R-:W-:Y:S05]  /*87e0*/  BRA `(.L_x_26652) ;  /* 0x0000000800647947 */ /* 0x000fea0003800000 */
.L_x_26665:
        /* <DEDUP_REMOVED lines=18> */
.L_x_26670:
[----:B------:R-:W-:Y:S05]  /*8910*/  BSYNC.RECONVERGENT B0 ;  /* 0x0000000000007941 */ /* 0x000fea0003800200 */
.L_x_26669:
[----:B------:R-:W-:Y:S01]  /*8920*/  LOP3.LUT R5, R0, 0x80, R5, 0xf8, !PT ;  /* 0x0000008000057812 */ /* 0x000fe200078ef805 */
[----:B------:R-:W-:-:S04]  /*8930*/  IMAD.MOV.U32 R25, RZ, RZ, R26 ;  /* 0x000000ffff197224 */ /* 0x000fc800078e001a */
[----:B------:R0:W-:Y:S01]  /*8940*/  STG.E.U8 desc[UR36][R8.64], R5 ;  /* 0x0000000508007986 */ /* 0x0001e2000c101124 */
[----:B------:R-:W-:Y:S05]  /*8950*/  BRA `(.L_x_26652) ;  /* 0x0000000800087947 */ /* 0x000fea0003800000 */
.L_x_26668:
        /* <DEDUP_REMOVED lines=14> */
.L_x_26672:
[----:B------:R-:W-:Y:S05]  /*8a40*/  BSYNC.RECONVERGENT B0 ;  /* 0x0000000000007941 */ /* 0x000fea0003800200 */
.L_x_26671:
[----:B------:R-:W-:Y:S01]  /*8a50*/  LOP3.LUT R3, R0, 0x80, R7, 0xf8, !PT ;  /* 0x0000008000037812 */ /* 0x000fe200078ef807 */
[----:B------:R-:W-:-:S04]  /*8a60*/  IMAD.MOV.U32 R25, RZ, RZ, R26 ;  /* 0x000000ffff197224 */ /* 0x000fc800078e001a */
[----:B------:R0:W-:Y:S01]  /*8a70*/  STG.E.U8 desc[UR36][R8.64], R3 ;  /* 0x0000000308007986 */ /* 0x0001e2000c101124 */
[----:B------:R-:W-:Y:S05]  /*8a80*/  BRA `(.L_x_26652) ;  /* 0x0000000400bc7947 */ /* 0x000fea0003800000 */
.L_x_26667:
[----:B------:R-:W-:Y:S01]  /*8a90*/  F2FP.BF16.F32.PACK_AB R4, RZ, R4 ;  /* 0x00000004ff04723e */ /* 0x000fe200000010ff */
[----:B------:R-:W-:-:S04]  /*8aa0*/  IMAD.MOV.U32 R25, RZ, RZ, R26 ;  /* 0x000000ffff197224 */ /* 0x000fc800078e001a */
[----:B------:R0:W-:Y:S01]  /*8ab0*/  STG.E.U16 desc[UR36][R8.64], R4 ;  /* 0x0000000408007986 */ /* 0x0001e2000c101524 */
[----:B------:R-:W-:Y:S05]  /*8ac0*/  BRA `(.L_x_26652) ;  /* 0x0000000400ac7947 */ /* 0x000fea0003800000 */
.L_x_26664:
        /* <DEDUP_REMOVED lines=8> */
[----:B------:R-:W0:Y:S01]  /*8b50*/  F2I.FTZ.U32.TRUNC.NTZ R3, R4 ;  /* 0x0000000400037305 */ /* 0x000e22000021f000 */
[----:B------:R-:W-:Y:S01]  /*8b60*/  IMAD.MOV.U32 R25, RZ, RZ, R26 ;  /* 0x000000ffff197224 */ /* 0x000fe200078e001a */
[----:B0-----:R0:W-:Y:S01]  /*8b70*/  STG.E.U16 desc[UR36][R8.64], R3 ;  /* 0x0000000308007986 */ /* 0x0011e2000c101524 */
[----:B------:R-:W-:Y:S05]  /*8b80*/  BRA `(.L_x_26652) ;  /* 0x00000004007c7947 */ /* 0x000fea0003800000 */
.L_x_26675:
        /* <DEDUP_REMOVED lines=12> */
.L_x_26678:
[----:B------:R-:W-:-:S04]  /*8c50*/  SHF.R.U32.HI R0, RZ, 0x14, R4 ;  /* 0x00000014ff007819 */ /* 0x000fc80000011604 */
[----:B------:R-:W-:-:S04]  /*8c60*/  LOP3.LUT R3, R0, 0x1, RZ, 0xc0, !PT ;  /* 0x0000000100037812 */ /* 0x000fc800078ec0ff */
[----:B------:R-:W-:-:S04]  /*8c70*/  IADD3 R0, PT, PT, R4, 0x487ffff, R3 ;  /* 0x0487ffff04007810 */ /* 0x000fc80007ffe003 */
[----:B------:R-:W-:-:S04]  /*8c80*/  SHF.R.U32.HI R0, RZ, 0x14, R0 ;  /* 0x00000014ff007819 */ /* 0x000fc80000011600 */
[----:B------:R-:W-:-:S07]  /*8c90*/  LOP3.LUT R3, R0, 0xff, RZ, 0xc0, !PT ;  /* 0x000000ff00037812 */ /* 0x000fce00078ec0ff */
.L_x_26679:
[----:B------:R-:W-:-:S04]  /*8ca0*/  SHF.R.U32.HI R4, RZ, 0x18, R4 ;  /* 0x00000018ff047819 */ /* 0x000fc80000011604 */
[----:B------:R-:W-:-:S04]  /*8cb0*/  LOP3.LUT R3, R3, 0x80, R4, 0xf8, !PT ;  /* 0x0000008003037812 */ /* 0x000fc800078ef804 */
[----:B------:R-:W-:-:S07]  /*8cc0*/  PRMT R0, R3, 0x7610, R0 ;  /* 0x0000761003007816 */ /* 0x000fce0000000000 */
.L_x_26677:
[----:B------:R-:W-:Y:S05]  /*8cd0*/  BSYNC.RECONVERGENT B0 ;  /* 0x0000000000007941 */ /* 0x000fea0003800200 */
.L_x_26676:
[----:B------:R0:W-:Y:S01]  /*8ce0*/  STG.E.U8 desc[UR36][R8.64], R0 ;  /* 0x0000000008007986 */ /* 0x0001e2000c101124 */
[----:B------:R-:W-:Y:S01]  /*8cf0*/  IMAD.MOV.U32 R25, RZ, RZ, R26 ;  /* 0x000000ffff197224 */ /* 0x000fe200078e001a */
[----:B------:R-:W-:Y:S06]  /*8d00*/  BRA `(.L_x_26652) ;  /* 0x00000004001c7947 */ /* 0x000fec0003800000 */
.L_x_26674:
        /* <DEDUP_REMOVED lines=12> */
.L_x_26682:
[----:B------:R-:W-:-:S04]  /*8dd0*/  SHF.R.U32.HI R0, RZ, 0x15, R4 ;  /* 0x00000015ff007819 */ /* 0x000fc80000011604 */
[----:B------:R-:W-:-:S04]  /*8de0*/  LOP3.LUT R3, R0, 0x1, RZ, 0xc0, !PT ;  /* 0x0000000100037812 */ /* 0x000fc800078ec0ff */
[----:B------:R-:W-:-:S04]  /*8df0*/  IADD3 R0, PT, PT, R4, 0x88fffff, R3 ;  /* 0x088fffff04007810 */ /* 0x000fc80007ffe003 */
[----:B------:R-:W-:-:S04]  /*8e00*/  SHF.R.U32.HI R0, RZ, 0x15, R0 ;  /* 0x00000015ff007819 */ /* 0x000fc80000011600 */
[----:B------:R-:W-:-:S07]  /*8e10*/  LOP3.LUT R3, R0, 0xff, RZ, 0xc0, !PT ;  /* 0x000000ff00037812 */ /* 0x000fce00078ec0ff */
.L_x_26683:
[----:B------:R-:W-:-:S04]  /*8e20*/  SHF.R.U32.HI R4, RZ, 0x18, R4 ;  /* 0x00000018ff047819 */ /* 0x000fc80000011604 */
[----:B------:R-:W-:-:S04]  /*8e30*/  LOP3.LUT R3, R3, 0x80, R4, 0xf8, !PT ;  /* 0x0000008003037812 */ /* 0x000fc800078ef804 */
[----:B------:R-:W-:-:S07]  /*8e40*/  PRMT R0, R3, 0x7610, R0 ;  /* 0x0000761003007816 */ /* 0x000fce0000000000 */
.L_x_26681:
[----:B------:R-:W-:Y:S05]  /*8e50*/  BSYNC.RECONVERGENT B0 ;  /* 0x0000000000007941 */ /* 0x000fea0003800200 */
.L_x_26680:
[----:B------:R0:W-:Y:S01]  /*8e60*/  STG.E.U8 desc[UR36][R8.64], R0 ;  /* 0x0000000008007986 */ /* 0x0001e2000c101124 */
[----:B------:R-:W-:Y:S01]  /*8e70*/  IMAD.MOV.U32 R25, RZ, RZ, R26 ;  /* 0x000000ffff197224 */ /* 0x000fe200078e001a */
[----:B------:R-:W-:Y:S06]  /*8e80*/  BRA `(.L_x_26652) ;  /* 0x0000000000bc7947 */ /* 0x000fec0003800000 */
.L_x_26673:
[----:B------:R-:W-:-:S13]  /*8e90*/  ISETP.NE.AND P0, PT, R0, 0x1c, PT ;  /* 0x0000001c0000780c */ /* 0x000fda0003f05270 */
[----:B------:R-:W-:Y:S05]  /*8ea0*/  @!P0 BRA `(.L_x_26684) ;  /* 0x0000000000a88947 */ /* 0x000fea0003800000 */
[----:B------:R-:W-:-:S13]  /*8eb0*/  ISETP.NE.AND P0, PT, R0, 0x1d, PT ;  /* 0x0000001d0000780c */ /* 0x000fda0003f05270 */
[----:B------:R-:W-:Y:S05]  /*8ec0*/  @!P0 BRA `(.L_x_26685) ;  /* 0x0000000000908947 */ /* 0x000fea0003800000 */
[----:B------:R-:W-:-:S13]  /*8ed0*/  ISETP.NE.AND P0, PT, R0, 0x2c, PT ;  /* 0x0000002c0000780c */ /* 0x000fda0003f05270 */
[----:B------:R-:W-:Y:S05]  /*8ee0*/  @!P0 BRA `(.L_x_26686) ;  /* 0x0000000000488947 */ /* 0x000fea0003800000 */
.L_x_26657:
[----:B------:R-:W-:Y:S01]  /*8ef0*/  MOV R14, 0x0 ;  /* 0x00000000000e7802 */ /* 0x000fe20000000f00 */
[----:B------:R-:W0:Y:S01]  /*8f00*/  LDCU.64 UR6, c[0x4][0x188] ;  /* 0x01003100ff0677ac */ /* 0x000e220008000a00 */
[----:B------:R-:W-:Y:S02]  /*8f10*/  IMAD.MOV.U32 R8, RZ, RZ, 0x65 ;  /* 0x00000065ff087424 */ /* 0x000fe400078e00ff */
[----:B------:R-:W-:Y:S01]  /*8f20*/  IMAD.MOV.U32 R12, RZ, RZ, 0x1 ;  /* 0x00000001ff0c7424 */ /* 0x000fe200078e00ff */
[----:B------:R-:W2:Y:S01]  /*8f30*/  LDCU.64 UR8, c[0x4][0x190] ;  /* 0x01003200ff0877ac */ /* 0x000ea20008000a00 */
[----:B------:R-:W4:Y:S01]  /*8f40*/  LDC.64 R14, c[0x4][R14] ;  /* 0x010000000e0e7b82 */ /* 0x000f220000000a00 */
[----:B------:R-:W-:Y:S01]  /*8f50*/  IMAD.MOV.U32 R13, RZ, RZ, RZ ;  /* 0x000000ffff0d7224 */ /* 0x000fe200078e00ff */
[----:B------:R-:W5:Y:S01]  /*8f60*/  LDCU.64 UR4, c[0x4][0x20] ;  /* 0x01000400ff0477ac */ /* 0x000f620008000a00 */
[----:B0-----:R-:W-:Y:S02]  /*8f70*/  IMAD.U32 R4, RZ, RZ, UR6 ;  /* 0x00000006ff047e24 */ /* 0x001fe4000f8e00ff */
[----:B------:R-:W-:-:S02]  /*8f80*/  IMAD.U32 R5, RZ, RZ, UR7 ;  /* 0x00000007ff057e24 */ /* 0x000fc4000f8e00ff */
[----:B--2---:R-:W-:Y:S02]  /*8f90*/  IMAD.U32 R6, RZ, RZ, UR8 ;  /* 0x00000008ff067e24 */ /* 0x004fe4000f8e00ff */
[----:B------:R-:W-:Y:S02]  /*8fa0*/  IMAD.U32 R7, RZ, RZ, UR9 ;  /* 0x00000009ff077e24 */ /* 0x000fe4000f8e00ff */
[----:B-----5:R-:W-:Y:S02]  /*8fb0*/  IMAD.U32 R10, RZ, RZ, UR4 ;  /* 0x00000004ff0a7e24 */ /* 0x020fe4000f8e00ff */
[----:B------:R-:W-:-:S07]  /*8fc0*/  IMAD.U32 R11, RZ, RZ, UR5 ;  /* 0x00000005ff0b7e24 */ /* 0x000fce000f8e00ff */
[----:B------:R-:W-:-:S07]  /*8fd0*/  LEPC R20, `(.L_x_26687) ;  /* 0x000000001014794e */ /* 0x000fce0000000000 */
[----:B-1-34-:R-:W-:Y:S05]  /*8fe0*/  CALL.ABS.NOINC R14 ;  /* 0x000000000e007343 */ /* 0x01afea0003c00000 */
.L_x_26687:
[----:B------:R-:W-:Y:S01]  /*8ff0*/  IMAD.MOV.U32 R25, RZ, RZ, R26 ;  /* 0x000000ffff197224 */ /* 0x000fe200078e001a */
[----:B------:R-:W-:Y:S06]  /*9000*/  BRA `(.L_x_26652) ;  /* 0x00000000005c7947 */ /* 0x000fec0003800000 */
.L_x_26686:
[----:B------:R-:W-:Y:S01]  /*9010*/  SHF.R.U32.HI R5, RZ, 0x17, R4 ;  /* 0x00000017ff057819 */ /* 0x000fe20000011604 */
[----:B------:R-:W-:-:S03]  /*9020*/  IMAD.MOV.U32 R25, RZ, RZ, R26 ;  /* 0x000000ffff197224 */ /* 0x000fc600078e001a */
        /* <DEDUP_REMOVED lines=14> */
.L_x_26685:
[----:B------:R-:W0:Y:S01]  /*9110*/  F2I.U64.TRUNC R4, R4 ;  /* 0x0000000400047311 */ /* 0x000e22000020d800 */
[----:B------:R-:W-:Y:S01]  /*9120*/  IMAD.MOV.U32 R25, RZ, RZ, R26 ;  /* 0x000000ffff197224 */ /* 0x000fe200078e001a */
[----:B0-----:R0:W-:Y:S01]  /*9130*/  STG.E.64 desc[UR36][R8.64], R4 ;  /* 0x0000000408007986 */ /* 0x0011e2000c101b24 */
[----:B------:R-:W-:Y:S05]  /*9140*/  BRA `(.L_x_26652) ;  /* 0x00000000000c7947 */ /* 0x000fea0003800000 */
.L_x_26684:
[----:B------:R-:W0:Y:S01]  /*9150*/  F2I.FTZ.U32.TRUNC.NTZ R3, R4 ;  /* 0x0000000400037305 */ /* 0x000e22000021f000 */
[----:B------:R-:W-:Y:S01]  /*9160*/  IMAD.MOV.U32 R25, RZ, RZ, R26 ;  /* 0x000000ffff197224 */ /* 0x000fe200078e001a */
[----:B0-----:R0:W-:Y:S06]  /*9170*/  STG.E desc[UR36][R8.64], R3 ;  /* 0x0000000308007986 */ /* 0x0011ec000c101924 */
.L_x_26652:
[----:B------:R-:W-:Y:S05]  /*9180*/  BSYNC.RECONVERGENT B6 ;  /* 0x0000000000067941 */ /* 0x000fea0003800200 */
.L_x_26651:
[----:B------:R-:W-:Y:S01]  /*9190*/  ISETP.GE.AND P0, PT, R25, R17, PT ;  /* 0x000000111900720c */ /* 0x000fe20003f06270 */
[----:B------:R-:W-:-:S12]  /*91a0*/  BSSY.RECONVERGENT B6, `(.L_x_26688) ;  /* 0x00001cc000067945 */ /* 0x000fd80003800200 */
[----:B------:R-:W-:Y:S05]  /*91b0*/  @P0 BRA `(.L_x_26689) ;  /* 0x0000001c00280947 */ /* 0x000fea0003800000 */
[----:B------:R-:W5:Y:S01]  /*91c0*/  LDCU UR4, c[0x0][0x3b4] ;  /* 0x00007680ff0477ac */ /* 0x000f620008000800 */
[----:B0-2---:R-:W0:Y:S01]  /*91d0*/  LDC.64 R8, c[0x0][0x388] ;  /* 0x0000e200ff087b82 */ /* 0x005e220000000a00 */
[----:B------:R-:W-:Y:S01]  /*91e0*/  IMAD R0, R2, 0x200, R25 ;  /* 0x0000020002007824 */ /* 0x000fe200078e0219 */
[----:B----4-:R-:W-:-:S03]  /*91f0*/  PRMT R4, R16, 0x9910, RZ ;  /* 0x0000991010047816 */ /* 0x010fc600000000ff */
        /* <DEDUP_REMOVED lines=17> */
.L_x_26693:
[----:B-1----:R-:W0:Y:S02]  /*9310*/  F2I.S64.TRUNC R18, R18 ;  /* 0x0000001200127311 */ /* 0x002e24000020d900 */
[----:B0-----:R-:W-:-:S05]  /*9320*/  IMAD.MOV.U32 R3, RZ, RZ, R18 ;  /* 0x000000ffff037224 */ /* 0x001fca00078e0012 */
[----:B------:R0:W-:Y:S01]  /*9330*/  STG.E.U8 desc[UR36][R8.64], R3 ;  /* 0x0000000308007986 */ /* 0x0001e2000c101124 */
[----:B------:R-:W-:Y:S05]  /*9340*/  BRA `(.L_x_26695) ;  /* 0x0000000c00287947 */ /* 0x000fea0003800000 */
.L_x_26692:
[----:B------:R-:W-:-:S13]  /*9350*/  ISETP.NE.AND P0, PT, R0, 0x2, PT ;  /* 0x000000020000780c */ /* 0x000fda0003f05270 */
[----:B------:R-:W-:Y:S05]  /*9360*/  @!P0 BRA `(.L_x_26696) ;  /* 0x0000000000288947 */ /* 0x000fea0003800000 */
[----:B------:R-:W-:-:S13]  /*9370*/  ISETP.NE.AND P0, PT, R0, 0x3, PT ;  /* 0x000000030000780c */ /* 0x000fda0003f05270 */
[----:B------:R-:W-:Y:S05]  /*9380*/  @!P0 BRA `(.L_x_26697) ;  /* 0x0000000000148947 */ /* 0x000fea0003800000 */
[----:B------:R-:W-:-:S13]  /*9390*/  ISETP.NE.AND P0, PT, R0, 0x4, PT ;  /* 0x000000040000780c */ /* 0x000fda0003f05270 */
[----:B------:R-:W-:Y:S05]  /*93a0*/  @P0 BRA `(.L_x_26694) ;  /* 0x0000000800380947 */ /* 0x000fea0003800000 */
[----:B-1----:R-:W0:Y:S02]  /*93b0*/  F2I.S64.TRUNC R18, R18 ;  /* 0x0000001200127311 */ /* 0x002e24000020d900 */
[----:B0-----:R0:W-:Y:S01]  /*93c0*/  STG.E.64 desc[UR36][R8.64], R18 ;  /* 0x0000001208007986 */ /* 0x0011e2000c101b24 */
[----:B------:R-:W-:Y:S05]  /*93d0*/  BRA `(.L_x_26695) ;  /* 0x0000000c00047947 */ /* 0x000fea0003800000 */
.L_x_26697:
[----:B------:R-:W0:Y:S02]  /*93e0*/  F2I.FTZ.TRUNC.NTZ R3, R18 ;  /* 0x0000001200037305 */ /* 0x000e24000021f100 */
[----:B0-----:R0:W-:Y:S01]  /*93f0*/  STG.E desc[UR36][R8.64], R3 ;  /* 0x0000000308007986 */ /* 0x0011e2000c101924 */
[----:B------:R-:W-:Y:S05]  /*9400*/  BRA `(.L_x_26695) ;  /* 0x0000000800f87947 */ /* 0x000fea0003800000 */
.L_x_26696:
[----:B------:R-:W0:Y:S02]  /*9410*/  F2I.FTZ.TRUNC.NTZ R3, R18 ;  /* 0x0000001200037305 */ /* 0x000e24000021f100 */
[----:B0-----:R0:W-:Y:S01]  /*9420*/  STG.E.U16 desc[UR36][R8.64], R3 ;  /* 0x0000000308007986 */ /* 0x0011e2000c101524 */
[----:B------:R-:W-:Y:S05]  /*9430*/  BRA `(.L_x_26695) ;  /* 0x0000000800ec7947 */ /* 0x000fea0003800000 */
.L_x_26691:
        /* <DEDUP_REMOVED lines=8> */
.L_x_26699:
[----:B------:R-:W-:-:S05]  /*94c0*/  F2FP.F16.F32.PACK_AB R18, RZ, R18 ;  /* 0x00000012ff12723e */ /* 0x000fca00000000ff */
[----:B------:R0:W-:Y:S01]  /*94d0*/  STG.E.U16 desc[UR36][R8.64], R18 ;  /* 0x0000001208007986 */ /* 0x0001e2000c101524 */
[----:B------:R-:W-:Y:S05]  /*94e0*/  BRA `(.L_x_26695) ;  /* 0x0000000800c07947 */ /* 0x000fea0003800000 */
.L_x_26698:
[----:B------:R-:W-:-:S13]  /*94f0*/  ISETP.NE.AND P0, PT, R0, 0x7, PT ;  /* 0x000000070000780c */ /* 0x000fda0003f05270 */
[----:B------:R-:W-:Y:S05]  /*9500*/  @!P0 BRA `(.L_x_26700) ;  /* 0x00000000002c8947 */ /* 0x000fea0003800000 */
[----:B------:R-:W-:-:S13]  /*9510*/  ISETP.NE.AND P0, PT, R0, 0x8, PT ;  /* 0x000000080000780c */ /* 0x000fda0003f05270 */
[----:B------:R-:W-:Y:S05]  /*9520*/  @!P0 BRA `(.L_x_26701) ;  /* 0x0000000000148947 */ /* 0x000fea0003800000 */
[----:B------:R-:W-:-:S13]  /*9530*/  ISETP.NE.AND P0, PT, R0, 0x9, PT ;  /* 0x000000090000780c */ /* 0x000fda0003f05270 */
[----:B------:R-:W-:Y:S05]  /*9540*/  @P0 BRA `(.L_x_26694) ;  /* 0x0000000400d00947 */ /* 0x000fea0003800000 */
[----:B-1----:R-:W-:-:S05]  /*9550*/  IMAD.MOV.U32 R19, RZ, RZ, RZ ;  /* 0x000000ffff137224 */ /* 0x002fca00078e00ff */
[----:B------:R0:W-:Y:S01]  /*9560*/  STG.E.64 desc[UR36][R8.64], R18 ;  /* 0x0000001208007986 */ /* 0x0001e2000c101b24 */
[----:B------:R-:W-:Y:S05]  /*9570*/  BRA `(.L_x_26695) ;  /* 0x00000008009c7947 */ /* 0x000fea0003800000 */
.L_x_26701:
[----:B------:R-:W-:-:S04]  /*9580*/  F2FP.F16.F32.PACK_AB R3, RZ, R18 ;  /* 0x00000012ff03723e */ /* 0x000fc800000000ff */
[----:B------:R-:W-:-:S05]  /*9590*/  PRMT R3, R3, 0x5410, RZ ;  /* 0x0000541003037816 */ /* 0x000fca00000000ff */
[----:B------:R4:W-:Y:S01]  /*95a0*/  STG.E desc[UR36][R8.64], R3 ;  /* 0x0000000308007986 */ /* 0x0009e2000c101924 */
[----:B------:R-:W-:Y:S05]  /*95b0*/  BRA `(.L_x_26695) ;  /* 0x00000008008c7947 */ /* 0x000fea0003800000 */
.L_x_26700:
[----:B------:R-:W-:-:S06]  /*95c0*/  FMUL.FTZ R4, R18, 1 ;  /* 0x3f80000012047820 */ /* 0x000fcc0000410000 */
[----:B------:R-:W0:Y:S02]  /*95d0*/  F2F.F64.F32 R4, R4 ;  /* 0x0000000400047310 */ /* 0x000e240000201800 */
[----:B0-----:R0:W-:Y:S01]  /*95e0*/  STG.E.64 desc[UR36][R8.64], R4 ;  /* 0x0000000408007986 */ /* 0x0011e2000c101b24 */
[----:B------:R-:W-:Y:S05]  /*95f0*/  BRA `(.L_x_26695) ;  /* 0x00000008007c7947 */ /* 0x000fea0003800000 */
.L_x_26690:
        /* <DEDUP_REMOVED lines=13> */
.L_x_26705:
        /* <DEDUP_REMOVED lines=16> */
.L_x_26708:
[----:B------:R-:W-:-:S04]  /*97d0*/  SHF.R.U32.HI R18, RZ, 0x18, R18 ;  /* 0x00000018ff127819 */ /* 0x000fc80000011612 */
[----:B------:R-:W-:-:S04]  /*97e0*/  LOP3.LUT R3, R3, 0x80, R18, 0xf8, !PT ;  /* 0x0000008003037812 */ /* 0x000fc800078ef812 */
[----:B------:R-:W-:-:S07]  /*97f0*/  PRMT R4, R3, 0x7610, R4 ;  /* 0x0000761003047816 */ /* 0x000fce0000000004 */
.L_x_26707:
[----:B------:R-:W-:Y:S05]  /*9800*/  BSYNC.RECONVERGENT B0 ;  /* 0x0000000000007941 */ /* 0x000fea0003800200 */
.L_x_26706:
[----:B------:R0:W-:Y:S01]  /*9810*/  STG.E.U8 desc[UR36][R8.64], R4 ;  /* 0x0000000408007986 */ /* 0x0001e2000c101124 */
[----:B------:R-:W-:Y:S05]  /*9820*/  BRA `(.L_x_26695) ;  /* 0x0000000400f07947 */ /* 0x000fea0003800000 */
.L_x_26704:
        /* <DEDUP_REMOVED lines=16> */
.L_x_26711:
[----:B------:R-:W-:-:S04]  /*9930*/  SHF.R.U32.HI R18, RZ, 0x18, R18 ;  /* 0x00000018ff127819 */ /* 0x000fc80000011612 */
[----:B------:R-:W-:-:S04]  /*9940*/  LOP3.LUT R3, R3, 0x80, R18, 0xf8, !PT ;  /* 0x0000008003037812 */ /* 0x000fc800078ef812 */
[----:B------:R-:W-:-:S07]  /*9950*/  PRMT R4, R3, 0x7610, R4 ;  /* 0x0000761003047816 */ /* 0x000fce0000000004 */
.L_x_26710:
[----:B------:R-:W-:Y:S05]  /*9960*/  BSYNC.RECONVERGENT B0 ;  /* 0x0000000000007941 */ /* 0x000fea0003800200 */
.L_x_26709:
[----:B------:R0:W-:Y:S01]  /*9970*/  STG.E.U8 desc[UR36][R8.64], R4 ;  /* 0x0000000408007986 */ /* 0x0001e2000c101124 */
[----:B------:R-:W-:Y:S05]  /*9980*/  BRA `(.L_x_26695) ;  /* 0x0000000400987947 */ /* 0x000fea0003800000 */
.L_x_26703:
        /* <DEDUP_REMOVED lines=21> */
.L_x_26713:
[----:B-1----:R-:W0:Y:S02]  /*9ae0*/  F2I.U64.TRUNC R18, R18 ;  /* 0x0000001200127311 */ /* 0x002e24000020d800 */
[----:B0-----:R0:W-:Y:S01]  /*9af0*/  STG.E.64 desc[UR36][R8.64], R18 ;  /* 0x0000001208007986 */ /* 0x0011e2000c101b24 */
[----:B------:R-:W-:Y:S05]  /*9b00*/  BRA `(.L_x_26695) ;  /* 0x0000000400387947 */ /* 0x000fea0003800000 */
.L_x_26712:
[----:B------:R-:W0:Y:S02]  /*9b10*/  F2I.FTZ.U32.TRUNC.NTZ R3, R18 ;  /* 0x0000001200037305 */ /* 0x000e24000021f000 */
[----:B0-----:R0:W-:Y:S01]  /*9b20*/  STG.E desc[UR36][R8.64], R3 ;  /* 0x0000000308007986 */ /* 0x0011e2000c101924 */
[----:B------:R-:W-:Y:S05]  /*9b30*/  BRA `(.L_x_26695) ;  /* 0x00000004002c7947 */ /* 0x000fea0003800000 */
.L_x_26702:
        /* <DEDUP_REMOVED lines=10> */
.L_x_26715:
[----:B------:R-:W-:Y:S01]  /*9be0*/  FMUL.FTZ R4, R18, 1 ;  /* 0x3f80000012047820 */ /* 0x000fe20000410000 */
[----:B------:R-:W-:-:S05]  /*9bf0*/  CS2R R6, SRZ ;  /* 0x0000000000067805 */ /* 0x000fca000001ff00 */
[----:B------:R-:W0:Y:S02]  /*9c00*/  F2F.F64.F32 R4, R4 ;  /* 0x0000000400047310 */ /* 0x000e240000201800 */
[----:B0-----:R0:W-:Y:S01]  /*9c10*/  STG.E.128 desc[UR36][R8.64], R4 ;  /* 0x0000000408007986 */ /* 0x0011e2000c101d24 */
[----:B------:R-:W-:Y:S05]  /*9c20*/  BRA `(.L_x_26695) ;  /* 0x0000000000f07947 */ /* 0x000fea0003800000 */
.L_x_26714:
[----:B------:R-:W-:-:S13]  /*9c30*/  ISETP.NE.AND P0, PT, R0, 0xf, PT ;  /* 0x0000000f0000780c */ /* 0x000fda0003f05270 */
[----:B------:R-:W-:Y:S05]  /*9c40*/  @!P0 BRA `(.L_x_26716) ;  /* 0x0000000000e08947 */ /* 0x000fea0003800000 */
[----:B------:R-:W-:-:S13]  /*9c50*/  ISETP.NE.AND P0, PT, R0, 0x17, PT ;  /* 0x000000170000780c */ /* 0x000fda0003f05270 */
[----:B------:R-:W-:Y:S05]  /*9c60*/  @!P0 BRA `(.L_x_26717) ;  /* 0x00000000008c8947 */ /* 0x000fea0003800000 */
[----:B------:R-:W-:-:S13]  /*9c70*/  ISETP.NE.AND P0, PT, R0, 0x18, PT ;  /* 0x000000180000780c */ /* 0x000fda0003f05270 */
[----:B------:R-:W-:Y:S05]  /*9c80*/  @!P0 BRA `(.L_x_26718) ;  /* 0x0000000000448947 */ /* 0x000fea0003800000 */
.L_x_26694:
        /* <DEDUP_REMOVED lines=16> */
.L_x_26719:
[----:B------:R-:W-:Y:S05]  /*9d90*/  BRA `(.L_x_26695) ;  /* 0x0000000000947947 */ /* 0x000fea0003800000 */
.L_x_26718:
        /* <DEDUP_REMOVED lines=12> */
.L_x_26721:
[----:B------:R-:W-:Y:S05]  /*9e60*/  BSYNC.RECONVERGENT B0 ;  /* 0x0000000000007941 */ /* 0x000fea0003800200 */
.L_x_26720:
[----:B------:R-:W-:-:S05]  /*9e70*/  LOP3.LUT R3, R0, 0x80, R5, 0xf8, !PT ;  /* 0x0000008000037812 */ /* 0x000fca00078ef805 */
[----:B------:R0:W-:Y:S01]  /*9e80*/  STG.E.U8 desc[UR36][R8.64], R3 ;  /* 0x0000000308007986 */ /* 0x0001e2000c101124 */
[----:B------:R-:W-:Y:S05]  /*9e90*/  BRA `(.L_x_26695) ;  /* 0x0000000000547947 */ /* 0x000fea0003800000 */
.L_x_26717:
        /* <DEDUP_REMOVED lines=11> */
.L_x_26723:
[----:B------:R-:W-:Y:S01]  /*9f50*/  IMAD.MOV.U32 R0, RZ, RZ, 0x7f ;  /* 0x0000007fff007424 */ /* 0x000fe200078e00ff */
[----:B------:R-:W-:-:S04]  /*9f60*/  ISETP.GT.U32.AND P0, PT, R4, 0x7f800000, PT ;  /* 0x7f8000000400780c */ /* 0x000fc80003f04070 */
[----:B------:R-:W-:-:S09]  /*9f70*/  SEL R0, R0, 0x7c, P0 ;  /* 0x0000007c00007807 */ /* 0x000fd20000000000 */
.L_x_26724:
[----:B------:R-:W-:Y:S05]  /*9f80*/  BSYNC.RECONVERGENT B0 ;  /* 0x0000000000007941 */ /* 0x000fea0003800200 */
.L_x_26722:
[----:B------:R-:W-:-:S04]  /*9f90*/  SHF.R.U32.HI R3, RZ, 0x18, R18 ;  /* 0x00000018ff037819 */ /* 0x000fc80000011612 */
[----:B------:R-:W-:-:S05]  /*9fa0*/  LOP3.LUT R3, R0, 0x80, R3, 0xf8, !PT ;  /* 0x0000008000037812 */ /* 0x000fca00078ef803 */
[----:B------:R0:W-:Y:S01]  /*9fb0*/  STG.E.U8 desc[UR36][R8.64], R3 ;  /* 0x0000000308007986 */ /* 0x0001e2000c101124 */
[----:B------:R-:W-:Y:S05]  /*9fc0*/  BRA `(.L_x_26695) ;  /* 0x0000000000087947 */ /* 0x000fea0003800000 */
.L_x_26716:
[----:B------:R-:W-:-:S05]  /*9fd0*/  F2FP.BF16.F32.PACK_AB R18, RZ, R18 ;  /* 0x00000012ff12723e */ /* 0x000fca00000010ff */
[----:B------:R0:W-:Y:S02]  /*9fe0*/  STG.E.U16 desc[UR36][R8.64], R18 ;  /* 0x0000001208007986 */ /* 0x0001e4000c101524 */
.L_x_26695:
[----:B------:R-:W-:-:S05]  /*9ff0*/  VIADD R25, R25, 0x80 ;  /* 0x0000008019197836 */ /* 0x000fca0000000000 */
[----:B------:R-:W-:-:S13]  /*a000*/  ISETP.GE.AND P0, PT, R25, R17, PT ;  /* 0x000000111900720c */ /* 0x000fda0003f06270 */
[----:B------:R-:W-:Y:S05]  /*a010*/  @P0 BRA `(.L_x_26689) ;  /* 0x0000000c00900947 */ /* 0x000fea0003800000 */
[----:B------:R-:W5:Y:S01]  /*a020*/  LDCU UR4, c[0x0][0x3b4] ;  /* 0x00007680ff0477ac */ /* 0x000f620008000800 */
[----:B0-2-4-:R-:W0:Y:S01]  /*a030*/  LDC.64 R8, c[0x0][0x388] ;  /* 0x0000e200ff087b82 */ /* 0x015e220000000a00 */
        /* <DEDUP_REMOVED lines=19> */
.L_x_26728:
[----:B------:R-:W0:Y:S02]  /*a170*/  F2I.S64.TRUNC R22, R22 ;  /* 0x0000001600167311 */ /* 0x000e24000020d900 */
[----:B0-----:R-:W-:-:S05]  /*a180*/  IMAD.MOV.U32 R3, RZ, RZ, R22 ;  /* 0x000000ffff037224 */ /* 0x001fca00078e0016 */
[----:B------:R0:W-:Y:S01]  /*a190*/  STG.E.U8 desc[UR36][R8.64], R3 ;  /* 0x0000000308007986 */ /* 0x0001e2000c101124 */
[----:B------:R-:W-:Y:S05]  /*a1a0*/  BRA `(.L_x_26730) ;  /* 0x0000000c00287947 */ /* 0x000fea0003800000 */
.L_x_26727:
        /* <DEDUP_REMOVED lines=9> */
.L_x_26732:
[----:B------:R-:W0:Y:S02]  /*a240*/  F2I.FTZ.TRUNC.NTZ R3, R22 ;  /* 0x0000001600037305 */ /* 0x000e24000021f100 */
[----:B0-----:R4:W-:Y:S01]  /*a250*/  STG.E desc[UR36][R8.64], R3 ;  /* 0x0000000308007986 */ /* 0x0019e2000c101924 */
[----:B------:R-:W-:Y:S05]  /*a260*/  BRA `(.L_x_26730) ;  /* 0x0000000800f87947 */ /* 0x000fea0003800000 */
.L_x_26731:
[----:B------:R-:W0:Y:S02]  /*a270*/  F2I.FTZ.TRUNC.NTZ R3, R22 ;  /* 0x0000001600037305 */ /* 0x000e24000021f100 */
[----:B0-----:R0:W-:Y:S01]  /*a280*/  STG.E.U16 desc[UR36][R8.64], R3 ;  /* 0x0000000308007986 */ /* 0x0011e2000c101524 */
[----:B------:R-:W-:Y:S05]  /*a290*/  BRA `(.L_x_26730) ;  /* 0x0000000800ec7947 */ /* 0x000fea0003800000 */
.L_x_26726:
        /* <DEDUP_REMOVED lines=8> */
.L_x_26734:
[----:B------:R-:W-:-:S05]  /*a320*/  F2FP.F16.F32.PACK_AB R22, RZ, R22 ;  /* 0x00000016ff16723e */ /* 0x000fca00000000ff */
[----:B------:R0:W-:Y:S01]  /*a330*/  STG.E.U16 desc[UR36][R8.64], R22 ;  /* 0x0000001608007986 */ /* 0x0001e2000c101524 */
[----:B------:R-:W-:Y:S05]  /*a340*/  BRA `(.L_x_26730) ;  /* 0x0000000800c07947 */ /* 0x000fea0003800000 */
.L_x_26733:
        /* <DEDUP_REMOVED lines=9> */
.L_x_26736:
[----:B------:R-:W-:-:S04]  /*a3e0*/  F2FP.F16.F32.PACK_AB R3, RZ, R22 ;  /* 0x00000016ff03723e */ /* 0x000fc800000000ff */
[----:B------:R-:W-:-:S05]  /*a3f0*/  PRMT R3, R3, 0x5410, RZ ;  /* 0x0000541003037816 */ /* 0x000fca00000000ff */
[----:B------:R0:W-:Y:S01]  /*a400*/  STG.E desc[UR36][R8.64], R3 ;  /* 0x0000000308007986 */ /* 0x0001e2000c101924 */
[----:B------:R-:W-:Y:S05]  /*a410*/  BRA `(.L_x_26730) ;  /* 0x00000008008c7947 */ /* 0x000fea0003800000 */
.L_x_26735:
[----:B------:R-:W-:-:S06]  /*a420*/  FMUL.FTZ R4, R22, 1 ;  /* 0x3f80000016047820 */ /* 0x000fcc0000410000 */
[----:B------:R-:W0:Y:S02]  /*a430*/  F2F.F64.F32 R4, R4 ;  /* 0x0000000400047310 */ /* 0x000e240000201800 */
[----:B0-----:R0:W-:Y:S01]  /*a440*/  STG.E.64 desc[UR36][R8.64], R4 ;  /* 0x0000000408007986 */ /* 0x0011e2000c101b24 */
[----:B------:R-:W-:Y:S05]  /*a450*/  BRA `(.L_x_26730) ;  /* 0x00000008007c7947 */ /* 0x000fea0003800000 */
.L_x_26725:
        /* <DEDUP_REMOVED lines=13> */
.L_x_26740:
        /* <DEDUP_REMOVED lines=16> */
.L_x_26743:
[----:B------:R-:W-:-:S04]  /*a630*/  SHF.R.U32.HI R22, RZ, 0x18, R22 ;  /* 0x00000018ff167819 */ /* 0x000fc80000011616 */
[----:B------:R-:W-:-:S04]  /*a640*/  LOP3.LUT R3, R3, 0x80, R22, 0xf8, !PT ;  /* 0x0000008003037812 */ /* 0x000fc800078ef816 */
[----:B------:R-:W-:-:S07]  /*a650*/  PRMT R4, R3, 0x7610, R4 ;  /* 0x0000761003047816 */ /* 0x000fce0000000004 */
.L_x_26742:
[----:B------:R-:W-:Y:S05]  /*a660*/  BSYNC.RECONVERGENT B0 ;  /* 0x0000000000007941 */ /* 0x000fea0003800200 */
.L_x_26741:
[----:B------:R0:W-:Y:S01]  /*a670*/  STG.E.U8 desc[UR36][R8.64], R4 ;  /* 0x0000000408007986 */ /* 0x0001e2000c101124 */
[----:B------:R-:W-:Y:S05]  /*a680*/  BRA `(.L_x_26730) ;  /* 0x0000000400f07947 */ /* 0x000fea0003800000 */
.L_x_26739:
        /* <DEDUP_REMOVED lines=16> */
.L_x_26746:
[----:B------:R-:W-:-:S04]  /*a790*/  SHF.R.U32.HI R22, RZ, 0x18, R22 ;  /* 0x00000018ff167819 */ /* 0x000fc80000011616 */
[----:B------:R-:W-:-:S04]  /*a7a0*/  LOP3.LUT R3, R3, 0x80, R22, 0xf8, !PT ;  /* 0x0000008003037812 */ /* 0x000fc800078ef816 */
[----:B------:R-:W-:-:S07]  /*a7b0*/  PRMT R4, R3, 0x7610, R4 ;  /* 0x0000761003047816 */ /* 0x000fce0000000004 */
.L_x_26745:
[----:B------:R-:W-:Y:S05]  /*a7c0*/  BSYNC.RECONVERGENT B0 ;  /* 0x0000000000007941 */ /* 0x000fea0003800200 */
.L_x_26744:
[----:B------:R0:W-:Y:S01]  /*a7d0*/  STG.E.U8 desc[UR36][R8.64], R4 ;  /* 0x0000000408007986 */ /* 0x0001e2000c101124 */
[----:B------:R-:W-:Y:S05]  /*a7e0*/  BRA `(.L_x_26730) ;  /* 0x0000000400987947 */ /* 0x000fea0003800000 */
.L_x_26738:
        /* <DEDUP_REMOVED lines=21> */
.L_x_26748:
[----:B------:R-:W0:Y:S02]  /*a940*/  F2I.U64.TRUNC R22, R22 ;  /* 0x0000001600167311 */ /* 0x000e24000020d800 */
[----:B0-----:R0:W-:Y:S01]  /*a950*/  STG.E.64 desc[UR36][R8.64], R22 ;  /* 0x0000001608007986 */ /* 0x0011e2000c101b24 */
[----:B------:R-:W-:Y:S05]  /*a960*/  BRA `(.L_x_26730) ;  /* 0x0000000400387947 */ /* 0x000fea0003800000 */
.L_x_26747:
[----:B------:R-:W0:Y:S02]  /*a970*/  F2I.FTZ.U32.TRUNC.NTZ R3, R22 ;  /* 0x0000001600037305 */ /* 0x000e24000021f000 */
[----:B0-----:R0:W-:Y:S01]  /*a980*/  STG.E desc[UR36][R8.64], R3 ;  /* 0x0000000308007986 */ /* 0x0011e2000c101924 */
[----:B------:R-:W-:Y:S05]  /*a990*/  BRA `(.L_x_26730) ;  /* 0x00000004002c7947 */ /* 0x000fea0003800000 */
.L_x_26737:
        /* <DEDUP_REMOVED lines=10> */
.L_x_26750:
[----:B------:R-:W-:Y:S01]  /*aa40*/  FMUL.FTZ R4, R22, 1 ;  /* 0x3f80000016047820 */ /* 0x000fe20000410000 */
[----:B------:R-:W-:-:S05]  /*aa50*/  CS2R R6, SRZ ;  /* 0x0000000000067805 */ /* 0x000fca000001ff00 */
[----:B------:R-:W0:Y:S02]  /*aa60*/  F2F.F64.F32 R4, R4 ;  /* 0x0000000400047310 */ /* 0x000e240000201800 */
[----:B0-----:R0:W-:Y:S01]  /*aa70*/  STG.E.128 desc[UR36][R8.64], R4 ;  /* 0x0000000408007986 */ /* 0x0011e2000c101d24 */
[----:B------:R-:W-:Y:S05]  /*aa80*/  BRA `(.L_x_26730) ;  /* 0x0000000000f07947 */ /* 0x000fea0003800000 */
.L_x_26749:
[----:B------:R-:W-:-:S13]  /*aa90*/  ISETP.NE.AND P0, PT, R0, 0xf, PT ;  /* 0x0000000f0000780c */ /* 0x000fda0003f05270 */
[----:B------:R-:W-:Y:S05]  /*aaa0*/  @!P0 BRA `(.L_x_26751) ;  /* 0x0000000000e08947 */ /* 0x000fea0003800000 */
[----:B------:R-:W-:-:S13]  /*aab0*/  ISETP.NE.AND P0, PT, R0, 0x17, PT ;  /* 0x000000170000780c */ /* 0x000fda0003f05270 */
[----:B------:R-:W-:Y:S05]  /*aac0*/  @!P0 BRA `(.L_x_26752) ;  /* 0x00000000008c8947 */ /* 0x000fea0003800000 */
[----:B------:R-:W-:-:S13]  /*aad0*/  ISETP.NE.AND P0, PT, R0, 0x18, PT ;  /* 0x000000180000780c */ /* 0x000fda0003f05270 */
[----:B------:R-:W-:Y:S05]  /*aae0*/  @!P0 BRA `(.L_x_26753) ;  /* 0x0000000000448947 */ /* 0x000fea0003800000 */
.L_x_26729:
        /* <DEDUP_REMOVED lines=16> */
.L_x_26754:
[----:B------:R-:W-:Y:S05]  /*abf0*/  BRA `(.L_x_26730) ;  /* 0x0000000000947947 */ /* 0x000fea0003800000 */
.L_x_26753:
        /* <DEDUP_REMOVED lines=12> */
.L_x_26756:
[----:B------:R-:W-:Y:S05]  /*acc0*/  BSYNC.RECONVERGENT B0 ;  /* 0x0000000000007941 */ /* 0x000fea0003800200 */
.L_x_26755:
[----:B------:R-:W-:-:S05]  /*acd0*/  LOP3.LUT R3, R0, 0x80, R5, 0xf8, !PT ;  /* 0x0000008000037812 */ /* 0x000fca00078ef805 */
[----:B------:R0:W-:Y:S01]  /*ace0*/  STG.E.U8 desc[UR36][R8.64], R3 ;  /* 0x0000000308007986 */ /* 0x0001e2000c101124 */
[----:B------:R-:W-:Y:S05]  /*acf0*/  BRA `(.L_x_26730) ;  /* 0x0000000000547947 */ /* 0x000fea0003800000 */
.L_x_26752:
        /* <DEDUP_REMOVED lines=11> */
.L_x_26758:
[----:B------:R-:W-:Y:S01]  /*adb0*/  IMAD.MOV.U32 R0, RZ, RZ, 0x7f ;  /* 0x0000007fff007424 */ /* 0x000fe200078e00ff */
[----:B------:R-:W-:-:S04]  /*adc0*/  ISETP.GT.U32.AND P0, PT, R4, 0x7f800000, PT ;  /* 0x7f8000000400780c */ /* 0x000fc80003f04070 */
[----:B------:R-:W-:-:S09]  /*add0*/  SEL R0, R0, 0x7c, P0 ;  /* 0x0000007c00007807 */ /* 0x000fd20000000000 */
.L_x_26759:
[----:B------:R-:W-:Y:S05]  /*ade0*/  BSYNC.RECONVERGENT B0 ;  /* 0x0000000000007941 */ /* 0x000fea0003800200 */
.L_x_26757:
[----:B------:R-:W-:-:S04]  /*adf0*/  SHF.R.U32.HI R3, RZ, 0x18, R22 ;  /* 0x00000018ff037819 */ /* 0x000fc80000011616 */
[----:B------:R-:W-:-:S05]  /*ae00*/  LOP3.LUT R3, R0, 0x80, R3, 0xf8, !PT ;  /* 0x0000008000037812 */ /* 0x000fca00078ef803 */
[----:B------:R0:W-:Y:S01]  /*ae10*/  STG.E.U8 desc[UR36][R8.64], R3 ;  /* 0x0000000308007986 */ /* 0x0001e2000c101124 */
[----:B------:R-:W-:Y:S05]  /*ae20*/  BRA `(.L_x_26730) ;  /* 0x0000000000087947 */ /* 0x000fea0003800000 */
.L_x_26751:
[----:B------:R-:W-:-:S05]  /*ae30*/  F2FP.BF16.F32.PACK_AB R22, RZ, R22 ;  /* 0x00000016ff16723e */ /* 0x000fca00000010ff */
[----:B------:R0:W-:Y:S02]  /*ae40*/  STG.E.U16 desc[UR36][R8.64], R22 ;  /* 0x0000001608007986 */ /* 0x0001e4000c101524 */
.L_x_26730:
[----:B------:R-:W-:-:S07]  /*ae50*/  VIADD R25, R25, 0x80 ;  /* 0x0000008019197836 */ /* 0x000fce0000000000 */
.L_x_26689:
[----:B------:R-:W-:Y:S05]  /*ae60*/  BSYNC.RECONVERGENT B6 ;  /* 0x0000000000067941 */ /* 0x000fea0003800200 */
.L_x_26688:
[----:B------:R-:W-:-:S13]  /*ae70*/  ISETP.GE.AND P0, PT, R25, R17, PT ;  /* 0x000000111900720c */ /* 0x000fda0003f06270 */
[----:B------:R-:W-:Y:S05]  /*ae80*/  @P0 EXIT ;  /* 0x000000000000094d */ /* 0x000fea0003800000 */
[----:B0-2-4-:R-:W0:Y:S01]  /*ae90*/  LDC.64 R4, c[0x0][0x388] ;  /* 0x0000e200ff047b82 */ /* 0x015e220000000a00 */
        /* <DEDUP_REMOVED lines=19> */
.L_x_26763:
[----:B------:R-:W0:Y:S02]  /*afd0*/  F2I.S64.TRUNC R24, R24 ;  /* 0x0000001800187311 */ /* 0x000e24000020d900 */
[----:B0-----:R-:W-:-:S05]  /*afe0*/  IMAD.MOV.U32 R5, RZ, RZ, R24 ;  /* 0x000000ffff057224 */ /* 0x001fca00078e0018 */
[----:B------:R-:W-:Y:S01]  /*aff0*/  STG.E.U8 desc[UR36][R2.64], R5 ;  /* 0x0000000502007986 */ /* 0x000fe2000c101124 */
[----:B------:R-:W-:Y:S05]  /*b000*/  EXIT ;  /* 0x000000000000794d */ /* 0x000fea0003800000 */
.L_x_26762:
        /* <DEDUP_REMOVED lines=9> */
.L_x_26766:
[----:B------:R-:W0:Y:S02]  /*b0a0*/  F2I.FTZ.TRUNC.NTZ R5, R24 ;  /* 0x0000001800057305 */ /* 0x000e24000021f100 */
[----:B0-----:R-:W-:Y:S01]  /*b0b0*/  STG.E desc[UR36][R2.64], R5 ;  /* 0x0000000502007986 */ /* 0x001fe2000c101924 */
[----:B------:R-:W-:Y:S05]  /*b0c0*/  EXIT ;  /* 0x000000000000794d */ /* 0x000fea0003800000 */
.L_x_26765:
[----:B------:R-:W0:Y:S02]  /*b0d0*/  F2I.FTZ.TRUNC.NTZ R5, R24 ;  /* 0x0000001800057305 */ /* 0x000e24000021f100 */
[----:B0-----:R-:W-:Y:S01]  /*b0e0*/  STG.E.U16 desc[UR36][R2.64], R5 ;  /* 0x0000000502007986 */ /* 0x001fe2000c101524 */
[----:B------:R-:W-:Y:S05]  /*b0f0*/  EXIT ;  /* 0x000000000000794d */ /* 0x000fea0003800000 */
.L_x_26761:
        /* <DEDUP_REMOVED lines=8> */
.L_x_26768:
[----:B------:R-:W-:-:S05]  /*b180*/  F2FP.F16.F32.PACK_AB R24, RZ, R24 ;  /* 0x00000018ff18723e */ /* 0x000fca00000000ff */
[----:B------:R-:W-:Y:S01]  /*b190*/  STG.E.U16 desc[UR36][R2.64], R24 ;  /* 0x0000001802007986 */ /* 0x000fe2000c101524 */
[----:B------:R-:W-:Y:S05]  /*b1a0*/  EXIT ;  /* 0x000000000000794d */ /* 0x000fea0003800000 */
.L_x_26767:
        /* <DEDUP_REMOVED lines=9> */
.L_x_26770:
[----:B------:R-:W-:-:S04]  /*b240*/  F2FP.F16.F32.PACK_AB R5, RZ, R24 ;  /* 0x00000018ff05723e */ /* 0x000fc800000000ff */
[----:B------:R-:W-:-:S05]  /*b250*/  PRMT R5, R5, 0x5410, RZ ;  /* 0x0000541005057816 */ /* 0x000fca00000000ff */
[----:B------:R-:W-:Y:S01]  /*b260*/  STG.E desc[UR36][R2.64], R5 ;  /* 0x0000000502007986 */ /* 0x000fe2000c101924 */
[----:B------:R-:W-:Y:S05]  /*b270*/  EXIT ;  /* 0x000000000000794d */ /* 0x000fea0003800000 */
.L_x_26769:
[----:B------:R-:W-:-:S06]  /*b280*/  FMUL.FTZ R4, R24, 1 ;  /* 0x3f80000018047820 */ /* 0x000fcc0000410000 */
[----:B------:R-:W0:Y:S02]  /*b290*/  F2F.F64.F32 R4, R4 ;  /* 0x0000000400047310 */ /* 0x000e240000201800 */
[----:B0-----:R-:W-:Y:S01]  /*b2a0*/  STG.E.64 desc[UR36][R2.64], R4 ;  /* 0x0000000402007986 */ /* 0x001fe2000c101b24 */
[----:B------:R-:W-:Y:S05]  /*b2b0*/  EXIT ;  /* 0x000000000000794d */ /* 0x000fea0003800000 */
.L_x_26760:
        /* <DEDUP_REMOVED lines=13> */
.L_x_26774:
        /* <DEDUP_REMOVED lines=16> */
.L_x_26777:
[----:B------:R-:W-:-:S04]  /*b490*/  SHF.R.U32.HI R24, RZ, 0x18, R24 ;  /* 0x00000018ff187819 */ /* 0x000fc80000011618 */
[----:B------:R-:W-:-:S04]  /*b4a0*/  LOP3.LUT R5, R5, 0x80, R24, 0xf8, !PT ;  /* 0x0000008005057812 */ /* 0x000fc800078ef818 */
[----:B------:R-:W-:-:S07]  /*b4b0*/  PRMT R0, R5, 0x7610, R0 ;  /* 0x0000761005007816 */ /* 0x000fce0000000000 */
.L_x_26776:
[----:B------:R-:W-:Y:S05]  /*b4c0*/  BSYNC.RECONVERGENT B0 ;  /* 0x0000000000007941 */ /* 0x000fea0003800200 */
.L_x_26775:
[----:B------:R-:W-:Y:S01]  /*b4d0*/  STG.E.U8 desc[UR36][R2.64], R0 ;  /* 0x0000000002007986 */ /* 0x000fe2000c101124 */
[----:B------:R-:W-:Y:S05]  /*b4e0*/  EXIT ;  /* 0x000000000000794d */ /* 0x000fea0003800000 */
.L_x_26773:
        /* <DEDUP_REMOVED lines=16> */
.L_x_26780:
[----:B------:R-:W-:-:S04]  /*b5f0*/  SHF.R.U32.HI R24, RZ, 0x18, R24 ;  /* 0x00000018ff187819 */ /* 0x000fc80000011618 */
[----:B------:R-:W-:-:S04]  /*b600*/  LOP3.LUT R5, R5, 0x80, R24, 0xf8, !PT ;  /* 0x0000008005057812 */ /* 0x000fc800078ef818 */
[----:B------:R-:W-:-:S07]  /*b610*/  PRMT R0, R5, 0x7610, R0 ;  /* 0x0000761005007816 */ /* 0x000fce0000000000 */
.L_x_26779:
[----:B------:R-:W-:Y:S05]  /*b620*/  BSYNC.RECONVERGENT B0 ;  /* 0x0000000000007941 */ /* 0x000fea0003800200 */
.L_x_26778:
[----:B------:R-:W-:Y:S01]  /*b630*/  STG.E.U8 desc[UR36][R2.64], R0 ;  /* 0x0000000002007986 */ /* 0x000fe2000c101124 */
[----:B------:R-:W-:Y:S05]  /*b640*/  EXIT ;  /* 0x000000000000794d */ /* 0x000fea0003800000 */
.L_x_26772:
        /* <DEDUP_REMOVED lines=21> */
.L_x_26782:
[----:B------:R-:W0:Y:S02]  /*b7a0*/  F2I.U64.TRUNC R24, R24 ;  /* 0x0000001800187311 */ /* 0x000e24000020d800 */
[----:B0-----:R-:W-:Y:S01]  /*b7b0*/  STG.E.64 desc[UR36][R2.64], R24 ;  /* 0x0000001802007986 */ /* 0x001fe2000c101b24 */
[----:B------:R-:W-:Y:S05]  /*b7c0*/  EXIT ;  /* 0x000000000000794d */ /* 0x000fea0003800000 */
.L_x_26781:
[----:B------:R-:W0:Y:S02]  /*b7d0*/  F2I.FTZ.U32.TRUNC.NTZ R5, R24 ;  /* 0x0000001800057305 */ /* 0x000e24000021f000 */
[----:B0-----:R-:W-:Y:S01]  /*b7e0*/  STG.E desc[UR36][R2.64], R5 ;  /* 0x0000000502007986 */ /* 0x001fe2000c101924 */
[----:B------:R-:W-:Y:S05]  /*b7f0*/  EXIT ;  /* 0x000000000000794d */ /* 0x000fea0003800000 */
.L_x_26771:
        /* <DEDUP_REMOVED lines=10> */
.L_x_26784:
[----:B------:R-:W-:Y:S01]  /*b8a0*/  FMUL.FTZ R4, R24, 1 ;  /* 0x3f80000018047820 */ /* 0x000fe20000410000 */
[----:B------:R-:W-:-:S05]  /*b8b0*/  CS2R R6, SRZ ;  /* 0x0000000000067805 */ /* 0x000fca000001ff00 */
[----:B------:R-:W0:Y:S02]  /*b8c0*/  F2F.F64.F32 R4, R4 ;  /* 0x0000000400047310 */ /* 0x000e240000201800 */
[----:B0-----:R-:W-:Y:S01]  /*b8d0*/  STG.E.128 desc[UR36][R2.64], R4 ;  /* 0x0000000402007986 */ /* 0x001fe2000c101d24 */
[----:B------:R-:W-:Y:S05]  /*b8e0*/  EXIT ;  /* 0x000000000000794d */ /* 0x000fea0003800000 */
.L_x_26783:
[----:B------:R-:W-:-:S13]  /*b8f0*/  ISETP.NE.AND P0, PT, R0, 0xf, PT ;  /* 0x0000000f0000780c */ /* 0x000fda0003f05270 */
[----:B------:R-:W-:Y:S05]  /*b900*/  @!P0 BRA `(.L_x_26785) ;  /* 0x0000000000e08947 */ /* 0x000fea0003800000 */
[----:B------:R-:W-:-:S13]  /*b910*/  ISETP.NE.AND P0, PT, R0, 0x17, PT ;  /* 0x000000170000780c */ /* 0x000fda0003f05270 */
[----:B------:R-:W-:Y:S05]  /*b920*/  @!P0 BRA `(.L_x_26786) ;  /* 0x00000000008c8947 */ /* 0x000fea0003800000 */
[----:B------:R-:W-:-:S13]  /*b930*/  ISETP.NE.AND P0, PT, R0, 0x18, PT ;  /* 0x000000180000780c */ /* 0x000fda0003f05270 */
[----:B------:R-:W-:Y:S05]  /*b940*/  @!P0 BRA `(.L_x_26787) ;  /* 0x0000000000448947 */ /* 0x000fea0003800000 */
.L_x_26764:
[----:B------:R-:W-:Y:S01]  /*b950*/  MOV R0, 0x0 ;  /* 0x0000000000007802 */ /* 0x000fe20000000f00 */
[----:B------:R-:W0:Y:S01]  /*b960*/  LDCU.64 UR4, c[0x4][0x188] ;  /* 0x01003100ff0477ac */ /* 0x000e220008000a00 */
[----:B------:R-:W-:Y:S02]  /*b970*/  IMAD.MOV.U32 R8, RZ, RZ, 0x65 ;  /* 0x00000065ff087424 */ /* 0x000fe400078e00ff */
[----:B------:R2:W4:Y:S01]  /*b980*/  LDC.64 R2, c[0x4][R0] ;  /* 0x0100000000027b82 */ /* 0x0005220000000a00 */
[----:B------:R-:W5:Y:S01]  /*b990*/  LDCU.64 UR6, c[0x4][0x190] ;  /* 0x01003200ff0677ac */ /* 0x000f620008000a00 */
[----:B------:R-:W-:Y:S02]  /*b9a0*/  IMAD.MOV.U32 R12, RZ, RZ, 0x1 ;  /* 0x00000001ff0c7424 */ /* 0x000fe400078e00ff */
[----:B------:R-:W-:Y:S01]  /*b9b0*/  IMAD.MOV.U32 R13, RZ, RZ, RZ ;  /* 0x000000ffff0d7224 */ /* 0x000fe200078e00ff */
[----:B------:R-:W1:Y:S01]  /*b9c0*/  LDCU.64 UR8, c[0x4][0x20] ;  /* 0x01000400ff0877ac */ /* 0x000e620008000a00 */
[----:B0-----:R-:W-:-:S02]  /*b9d0*/  IMAD.U32 R4, RZ, RZ, UR4 ;  /* 0x00000004ff047e24 */ /* 0x001fc4000f8e00ff */
[----:B------:R-:W-:Y:S02]  /*b9e0*/  IMAD.U32 R5, RZ, RZ, UR5 ;  /* 0x00000005ff057e24 */ /* 0x000fe4000f8e00ff */
[----:B-----5:R-:W-:Y:S02]  /*b9f0*/  IMAD.U32 R6, RZ, RZ, UR6 ;  /* 0x00000006ff067e24 */ /* 0x020fe4000f8e00ff */
[----:B------:R-:W-:Y:S02]  /*ba00*/  IMAD.U32 R7, RZ, RZ, UR7 ;  /* 0x00000007ff077e24 */ /* 0x000fe4000f8e00ff */
[----:B-1----:R-:W-:Y:S02]  /*ba10*/  IMAD.U32 R10, RZ, RZ, UR8 ;  /* 0x00000008ff0a7e24 */ /* 0x002fe4000f8e00ff */
[----:B--2---:R-:W-:-:S07]  /*ba20*/  IMAD.U32 R11, RZ, RZ, UR9 ;  /* 0x00000009ff0b7e24 */ /* 0x004fce000f8e00ff */
[----:B------:R-:W-:-:S07]  /*ba30*/  LEPC R20, `(.L_x_26788) ;  /* 0x000000001014794e */ /* 0x000fce0000000000 */
[----:B---34-:R-:W-:Y:S05]  /*ba40*/  CALL.ABS.NOINC R2 ;  /* 0x0000000002007343 */ /* 0x018fea0003c00000 */
.L_x_26788:
[----:B------:R-:W-:Y:S05]  /*ba50*/  EXIT ;  /* 0x000000000000794d */ /* 0x000fea0003800000 */
.L_x_26787:
        /* <DEDUP_REMOVED lines=12> */
.L_x_26790:
[----:B------:R-:W-:Y:S05]  /*bb20*/  BSYNC.RECONVERGENT B0 ;  /* 0x0000000000007941 */ /* 0x000fea0003800200 */
.L_x_26789:
[----:B------:R-:W-:-:S05]  /*bb30*/  LOP3.LUT R5, R0, 0x80, R7, 0xf8, !PT ;  /* 0x0000008000057812 */ /* 0x000fca00078ef807 */
[----:B------:R-:W-:Y:S01]  /*bb40*/  STG.E.U8 desc[UR36][R2.64], R5 ;  /* 0x0000000502007986 */ /* 0x000fe2000c101124 */
[----:B------:R-:W-:Y:S05]  /*bb50*/  EXIT ;  /* 0x000000000000794d */ /* 0x000fea0003800000 */
.L_x_26786:
        /* <DEDUP_REMOVED lines=11> */
.L_x_26792:
[----:B------:R-:W-:Y:S01]  /*bc10*/  IMAD.MOV.U32 R0, RZ, RZ, 0x7f ;  /* 0x0000007fff007424 */ /* 0x000fe200078e00ff */
[----:B------:R-:W-:-:S04]  /*bc20*/  ISETP.GT.U32.AND P0, PT, R4, 0x7f800000, PT ;  /* 0x7f8000000400780c */ /* 0x000fc80003f04070 */
[----:B------:R-:W-:-:S09]  /*bc30*/  SEL R0, R0, 0x7c, P0 ;  /* 0x0000007c00007807 */ /* 0x000fd20000000000 */
.L_x_26793:
[----:B------:R-:W-:Y:S05]  /*bc40*/  BSYNC.RECONVERGENT B0 ;  /* 0x0000000000007941 */ /* 0x000fea0003800200 */
.L_x_26791:
[----:B------:R-:W-:-:S04]  /*bc50*/  SHF.R.U32.HI R5, RZ, 0x18, R24 ;  /* 0x00000018ff057819 */ /* 0x000fc80000011618 */
[----:B------:R-:W-:-:S05]  /*bc60*/  LOP3.LUT R5, R0, 0x80, R5, 0xf8, !PT ;  /* 0x0000008000057812 */ /* 0x000fca00078ef805 */
[----:B------:R-:W-:Y:S01]  /*bc70*/  STG.E.U8 desc[UR36][R2.64], R5 ;  /* 0x0000000502007986 */ /* 0x000fe2000c101124 */
[----:B------:R-:W-:Y:S05]  /*bc80*/  EXIT ;  /* 0x000000000000794d */ /* 0x000fea0003800000 */
.L_x_26785:
[----:B------:R-:W-:-:S05]  /*bc90*/  F2FP.BF16.F32.PACK_AB R24, RZ, R24 ;  /* 0x00000018ff18723e */ /* 0x000fca00000010ff */
[----:B------:R-:W-:Y:S01]  /*bca0*/  STG.E.U16 desc[UR36][R2.64], R24 ;  /* 0x0000001802007986 */ /* 0x000fe2000c101524 */
[----:B------:R-:W-:Y:S05]  /*bcb0*/  EXIT ;  /* 0x000000000000794d */ /* 0x000fea0003800000 */
.L_x_26794:
        /* <DEDUP_REMOVED lines=12> */
.L_x_31263:


//--------------------- .text._ZN2at6native18elementwise_kernelILi128ELi2EZNS0_22gpu_kernel_impl_nocastINS0_13BinaryFunctorIfffZZZNS0_21nextafter_kernel_cudaERNS_18TensorIteratorBaseEENKUlvE_clEvENKUlvE0_clEvEUlffE_EEEEvS5_RKT_EUliE_EEviT1_ --------------------------
	.section	.text._ZN2at6native18elementwise_kernelILi128ELi2EZNS0_22gpu_kernel_impl_nocastINS0_13BinaryFunctorIfffZZZNS0_21nextafter_kernel_cudaERNS_18TensorIteratorBaseEENKUlvE_clEvENKUlvE0_clEvEUlffE_EEEEvS5_RKT_EUliE_EEviT1_,"ax",@progbits
	.align	128
        .global         _ZN2at6native18elementwise_kernelILi128ELi2EZNS0_22gpu_kernel_impl_nocastINS0_13BinaryFunctorIfffZZZNS0_21nextafter_kernel_cudaERNS_18TensorIteratorBaseEENKUlvE_clEvENKUlvE0_clEvEUlffE_EEEEvS5_RKT_EUliE_EEviT1_
        .type           _ZN2at6native18elementwise_kernelILi128ELi2EZNS0_22gpu_kernel_impl_nocastINS0_13BinaryFunctorIfffZZZNS0_21nextafter_kernel_cudaERNS_18TensorIteratorBaseEENKUlvE_clEvENKUlvE0_clEvEUlffE_EEEEvS5_RKT_EUliE_EEviT1_,@function
        .size           _ZN2at6native18elementwise_kernelILi128ELi2EZNS0_22gpu_kernel_impl_nocastINS0_13BinaryFunctorIfffZZZNS0_21nextafter_kernel_cudaERNS_18TensorIteratorBaseEENKUlvE_clEvENKUlvE0_clEvEUlffE_EEEEvS5_RKT_EUliE_EEviT1_,(.L_x_31264 - _ZN2at6native18elementwise_kernelILi128ELi2EZNS0_22gpu_kernel_impl_nocastINS0_13BinaryFunctorIfffZZZNS0_21nextafter_kernel_cudaERNS_18TensorIteratorBaseEENKUlvE_clEvENKUlvE0_clEvEUlffE_EEEEvS5_RKT_EUliE_EEviT1_)
        .other          _ZN2at6native18elementwise_kernelILi128ELi2EZNS0_22gpu_kernel_impl_nocastINS0_13BinaryFunctorIfffZZZNS0_21nextafter_kernel_cudaERNS_18TensorIteratorBaseEENKUlvE_clEvENKUlvE0_clEvEUlffE_EEEEvS5_RKT_EUliE_EEviT1_,@"STO_CUDA_ENTRY STV_DEFAULT"
_ZN2at6native18elementwise_kernelILi128ELi2EZNS0_22gpu_kernel_impl_nocastINS0_13BinaryFunctorIfffZZZNS0_21nextafter_kernel_cudaERNS_18TensorIteratorBaseEENKUlvE_clEvENKUlvE0_clEvEUlffE_EEEEvS5_RKT_EUliE_EEviT1_:
.text._ZN2at6native18elementwise_kernelILi128ELi2EZNS0_22gpu_kernel_impl_nocastINS0_13BinaryFunctorIfffZZZNS0_21nextafter_kernel_cudaERNS_18TensorIteratorBaseEENKUlvE_clEvENKUlvE0_clEvEUlffE_EEEEvS5_RKT_EUliE_EEviT1_:
        /* <DEDUP_REMOVED lines=16> */
[----:B-1----:R-:W3:Y:S01]  /*0100*/  LDG.E R7, desc[UR6][R6.64] ;  /* 0x0000000606077981 */ /* 0x002ee2000c1e1900 */
[----:B--2---:R-:W-:-:S02]  /*0110*/  FSETP.NAN.FTZ.AND P0, PT, |R4|, |R4|, PT ;  /* 0x400000040400720b */ /* 0x004fc40003f18200 */
[C---:B------:R-:W-:Y:S02]  /*0120*/  LOP3.LUT P2, RZ, R4.reuse, 0x7f800000, RZ, 0xc0, !PT ;  /* 0x7f80000004ff7812 */ /* 0x040fe4000784c0ff */
[----:B------:R-:W-:Y:S02]  /*0130*/  LOP3.LUT R9, R4, 0x80000000, RZ, 0xc0, !PT ;  /* 0x8000000004097812 */ /* 0x000fe400078ec0ff */
[C---:B---3--:R-:W-:Y:S02]  /*0140*/  FSETP.NAN.FTZ.AND P1, PT, |R7|.reuse, |R7|, PT ;  /* 0x400000070700720b */ /* 0x048fe40003f38200 */
[C---:B------:R-:W-:Y:S02]  /*0150*/  LOP3.LUT P3, RZ, R7.reuse, 0x7f800000, RZ, 0xc0, !PT ;  /* 0x7f80000007ff7812 */ /* 0x040fe4000786c0ff */
[----:B------:R-:W-:Y:S02]  /*0160*/  PLOP3.LUT P0, PT, P0, P1, PT, 0xf8, 0x8f ;  /* 0x00000000008f781c */ /* 0x000fe40000703f70 */
[----:B------:R-:W-:-:S02]  /*0170*/  LOP3.LUT R0, R7, 0x80000000, RZ, 0xc0, !PT ;  /* 0x8000000007007812 */ /* 0x000fc400078ec0ff */
[----:B------:R-:W-:Y:S02]  /*0180*/  SEL R9, R9, R4, !P2 ;  /* 0x0000000409097207 */ /* 0x000fe40005000000 */
[----:B------:R-:W-:-:S07]  /*0190*/  SEL R0, R0, R7, !P3 ;  /* 0x0000000700007207 */ /* 0x000fce0005800000 */
        /* <DEDUP_REMOVED lines=14> */
[----:B------:R-:W-:-:S05]  /*0280*/  @!P4 IADD3 R0, PT, PT, R9, RZ, RZ ;  /* 0x000000ff0900c210 */ /* 0x000fca0007ffe0ff */
[C---:B------:R-:W-:Y:S01]  /*0290*/  VIADD R2, R0.reuse, 0x1 ;  /* 0x0000000100027836 */ /* 0x040fe20000000000 */
[----:B------:R-:W-:-:S04]  /*02a0*/  @!P1 IADD3 R2, PT, PT, R0, RZ, RZ ;  /* 0x000000ff00029210 */ /* 0x000fc80007ffe0ff */
[----:B------:R-:W-:Y:S01]  /*02b0*/  IADD3 R4, PT, PT, R2, 0x1, RZ ;  /* 0x0000000102047810 */ /* 0x000fe20007ffe0ff */
[----:B------:R-:W-:-:S05]  /*02c0*/  @!P3 IMAD.MOV R4, RZ, RZ, R2 ;  /* 0x000000ffff04b224 */ /* 0x000fca00078e0202 */
[C---:B------:R-:W-:Y:S02]  /*02d0*/  IADD3 R0, PT, PT, R4.reuse, -0x1, RZ ;  /* 0xffffffff04007810 */ /* 0x040fe40007ffe0ff */
[----:B------:R-:W-:-:S04]  /*02e0*/  @!P0 IADD3 R0, PT, PT, R4, RZ, RZ ;  /* 0x000000ff04008210 */ /* 0x000fc80007ffe0ff */
[----:B------:R-:W-:-:S13]  /*02f0*/  FSETP.NEU.FTZ.AND P0, PT, R0, RZ, PT ;  /* 0x000000ff0000720b */ /* 0x000fda0003f1d000 */
[----:B------:R-:W-:Y:S01]  /*0300*/  @!P0 LOP3.LUT R0, R0, 0x80000000, RZ, 0xc0, !PT ;  /* 0x8000000000008812 */ /* 0x000fe200078ec0ff */
[----:B------:R-:W-:Y:S06]  /*0310*/  BRA `(.L_x_26799) ;  /* 0x0000000000107947 */ /* 0x000fec0003800000 */
.L_x_26800:
[----:B------:R-:W-:-:S05]  /*0320*/  IMAD.MOV.U32 R0, RZ, RZ, 0x800000 ;  /* 0x00800000ff007424 */ /* 0x000fca00078e00ff */
[----:B------:R-:W-:Y:S01]  /*0330*/  LOP3.LUT R0, R0, 0x80000000, R7, 0xb8, !PT ;  /* 0x8000000000007812 */ /* 0x000fe200078eb807 */
[----:B------:R-:W-:Y:S06]  /*0340*/  BRA `(.L_x_26799) ;  /* 0x0000000000047947 */ /* 0x000fec0003800000 */
.L_x_26798:
[----:B------:R-:W-:-:S07]  /*0350*/  FADD.FTZ R0, R4, R7 ;  /* 0x0000000704007221 */ /* 0x000fce0000010000 */
.L_x_26799:
[----:B------:R-:W0:Y:S01]  /*0360*/  LDC.64 R4, c[0x0][0x5e8] ;  /* 0x00017a00ff047b82 */ /* 0x000e220000000a00 */
[----:B------:R-:W-:Y:S01]  /*0370*/  IADD3 R3, PT, PT, R3, 0x80, RZ ;  /* 0x0000008003037810 */ /* 0x000fe20007ffe0ff */
[----:B0-----:R0:W-:Y:S06]  /*0380*/  STG.E desc[UR6][R4.64], R0 ;  /* 0x0000000004007986 */ /* 0x0011ec000c101906 */
.L_x_26797:
[----:B------:R-:W-:Y:S05]  /*0390*/  BSYNC.RECONVERGENT B0 ;  /* 0x0000000000007941 */ /* 0x000fea0003800200 */
.L_x_26796:
[----:B------:R-:W-:-:S13]  /*03a0*/  ISETP.GE.AND P0, PT, R3, UR4, PT ;  /* 0x0000000403007c0c */ /* 0x000fda000bf06270 */
[----:B------:R-:W-:Y:S05]  /*03b0*/  @P0 EXIT ;  /* 0x000000000000094d */ /* 0x000fea0003800000 */
[----:B------:R-:W1:Y:S08]  /*03c0*/  LDC.64 R2, c[0x0][0x5f0] ;  /* 0x00017c00ff027b82 */ /* 0x000e700000000a00 */
[----:B0-----:R-:W0:Y:S01]  /*03d0*/  LDC.64 R4, c[0x0][0x5f8] ;  /* 0x00017e00ff047b82 */ /* 0x001e220000000a00 */
[----:B-1----:R-:W2:Y:S04]  /*03e0*/  LDG.E R0, desc[UR6][R2.64] ;  /* 0x0000000602007981 */ /* 0x002ea8000c1e1900 */
[----:B0-----:R-:W3:Y:S01]  /*03f0*/  LDG.E R5, desc[UR6][R4.64] ;  /* 0x0000000604057981 */ /* 0x001ee2000c1e1900 */
        /* <DEDUP_REMOVED lines=23> */
[----:B------:R-:W-:-:S05]  /*0570*/  @!P4 IMAD.MOV R2, RZ, RZ, R7 ;  /* 0x000000ffff02c224 */ /* 0x000fca00078e0207 */
[C---:B------:R-:W-:Y:S02]  /*0580*/  IADD3 R0, PT, PT, R2.reuse, 0x1, RZ ;  /* 0x0000000102007810 */ /* 0x040fe40007ffe0ff */
[----:B------:R-:W-:Y:S02]  /*0590*/  @!P1 IADD3 R0, PT, PT, R2, RZ, RZ ;  /* 0x000000ff02009210 */ /* 0x000fe40007ffe0ff */
[----:B------:R-:W0:Y:S03]  /*05a0*/  LDC.64 R2, c[0x0][0x5e8] ;  /* 0x00017a00ff027b82 */ /* 0x000e260000000a00 */
[C---:B------:R-:W-:Y:S01]  /*05b0*/  VIADD R4, R0.reuse, 0x1 ;  /* 0x0000000100047836 */ /* 0x040fe20000000000 */
[----:B------:R-:W-:-:S04]  /*05c0*/  @!P3 IADD3 R4, PT, PT, R0, RZ, RZ ;  /* 0x000000ff0004b210 */ /* 0x000fc80007ffe0ff */
[----:B------:R-:W-:Y:S01]  /*05d0*/  IADD3 R5, PT, PT, R4, -0x1, RZ ;  /* 0xffffffff04057810 */ /* 0x000fe20007ffe0ff */
[----:B------:R-:W-:-:S05]  /*05e0*/  @!P0 IMAD.MOV R5, RZ, RZ, R4 ;  /* 0x000000ffff058224 */ /* 0x000fca00078e0204 */
[----:B------:R-:W-:-:S13]  /*05f0*/  FSETP.NEU.FTZ.AND P0, PT, R5, RZ, PT ;  /* 0x000000ff0500720b */ /* 0x000fda0003f1d000 */
[----:B------:R-:W-:-:S05]  /*0600*/  @!P0 LOP3.LUT R5, R5, 0x80000000, RZ, 0xc0, !PT ;  /* 0x8000000005058812 */ /* 0x000fca00078ec0ff */
[----:B0-----:R-:W-:Y:S01]  /*0610*/  STG.E desc[UR6][R2.64], R5 ;  /* 0x0000000502007986 */ /* 0x001fe2000c101906 */
[----:B------:R-:W-:Y:S05]  /*0620*/  EXIT ;  /* 0x000000000000794d */ /* 0x000fea0003800000 */
.L_x_26803:
[----:B------:R-:W0:Y:S01]  /*0630*/  LDC.64 R2, c[0x0][0x5e8] ;  /* 0x00017a00ff027b82 */ /* 0x000e220000000a00 */
[----:B------:R-:W-:-:S05]  /*0640*/  HFMA2 R0, -RZ, RZ, 7.62939453125e-06, 0 ;  /* 0x00800000ff007431 */ /* 0x000fca00000001ff */
[----:B------:R-:W-:-:S05]  /*0650*/  LOP3.LUT R5, R0, 0x80000000, R5, 0xb8, !PT ;  /* 0x8000000000057812 */ /* 0x000fca00078eb805 */
[----:B0-----:R-:W-:Y:S01]  /*0660*/  STG.E desc[UR6][R2.64], R5 ;  /* 0x0000000502007986 */ /* 0x001fe2000c101906 */
[----:B------:R-:W-:Y:S05]  /*0670*/  EXIT ;  /* 0x000000000000794d */ /* 0x000fea0003800000 */
.L_x_26802:
[----:B------:R-:W0:Y:S02]  /*0680*/  LDC.64 R2, c[0x0][0x5e8] ;  /* 0x00017a00ff027b82 */ /* 0x000e240000000a00 */
[----:B0-----:R-:W-:Y:S01]  /*0690*/  STG.E desc[UR6][R2.64], R6 ;  /* 0x0000000602007986 */ /* 0x001fe2000c101906 */
[----:B------:R-:W-:Y:S05]  /*06a0*/  EXIT ;  /* 0x000000000000794d */ /* 0x000fea0003800000 */
.L_x_26801:
[----:B------:R-:W0:Y:S01]  /*06b0*/  LDC.64 R2, c[0x0][0x5e8] ;  /* 0x00017a00ff027b82 */ /* 0x000e220000000a00 */
[----:B------:R-:W-:-:S05]  /*06c0*/  FADD.FTZ R5, R0, R5 ;  /* 0x0000000500057221 */ /* 0x000fca0000010000 */
[----:B0-----:R-:W-:Y:S01]  /*06d0*/  STG.E desc[UR6][R2.64], R5 ;  /* 0x0000000502007986 */ /* 0x001fe2000c101906 */
[----:B------:R-:W-:Y:S05]  /*06e0*/  EXIT ;  /* 0x000000000000794d */ /* 0x000fea0003800000 */
.L_x_26795:
[----:B------:R-:W0:Y:S01]  /*06f0*/  LDCU UR4, c[0x0][0x380] ;  /* 0x00007000ff0477ac */ /* 0x000e220008000800 */
[----:B------:R-:W-:Y:S01]  /*0700*/  IADD3 R2, PT, PT, R2, -0x1, RZ ;  /* 0xffffffff02027810 */ /* 0x000fe20007ffe0ff */
[----:B------:R-:W-:Y:S03]  /*0710*/  BSSY.RECONVERGENT B0, `(.L_x_26804) ;  /* 0x0000193000007945 */ /* 0x000fe60003800200 */
        /* <DEDUP_REMOVED lines=352> */
.L_x_26806:
[----:B------:R-:W0:Y:S02]  /*1d20*/  LDCU.128 UR8, c[0x0][0x5f0] ;  /* 0x0000be00ff0877ac */ /* 0x000e240008000c00 */
[----:B0-----:R-:W-:Y:S02]  /*1d30*/  IADD3 R6, P0, PT, R6, UR8, RZ ;  /* 0x0000000806067c10 */ /* 0x001fe4000ff1e0ff */
[----:B------:R-:W-:Y:S02]  /*1d40*/  IADD3 R8, P1, PT, R4, UR10, RZ ;  /* 0x0000000a04087c10 */ /* 0x000fe4000ff3e0ff */
[----:B------:R-:W-:Y:S02]  /*1d50*/  IADD3.X R7, PT, PT, RZ, UR9, RZ, P0, !PT ;  /* 0x00000009ff077c10 */ /* 0x000fe400087fe4ff */
[----:B------:R-:W-:-:S03]  /*1d60*/  IADD3.X R9, PT, PT, RZ, UR11, RZ, P1, !PT ;  /* 0x0000000bff097c10 */ /* 0x000fc60008ffe4ff */
[----:B------:R-:W2:Y:S04]  /*1d70*/  LDG.E R11, desc[UR6][R6.64] ;  /* 0x00000006060b7981 */ /* 0x000ea8000c1e1900 */
[----:B------:R-:W3:Y:S01]  /*1d80*/  LDG.E R8, desc[UR6][R8.64] ;  /* 0x0000000608087981 */ /* 0x000ee2000c1e1900 */
[----:B------:R-:W-:Y:S01]  /*1d90*/  BSSY.RECONVERGENT B1, `(.L_x_26807) ;  /* 0x0000025000017945 */ /* 0x000fe20003800200 */
[C---:B--2---:R-:W-:Y:S02]  /*1da0*/  FSETP.NAN.FTZ.AND P0, PT, |R11|.reuse, |R11|, PT ;  /* 0x4000000b0b00720b */ /* 0x044fe40003f18200 */
[----:B------:R-:W-:Y:S02]  /*1db0*/  LOP3.LUT R4, R11, 0x80000000, RZ, 0xc0, !PT ;  /* 0x800000000b047812 */ /* 0x000fe400078ec0ff */
[----:B---3--:R-:W-:-:S02]  /*1dc0*/  FSETP.NAN.FTZ.AND P1, PT, |R8|, |R8|, PT ;  /* 0x400000080800720b */ /* 0x008fc40003f38200 */
[C---:B------:R-:W-:Y:S02]  /*1dd0*/  LOP3.LUT P2, RZ, R8.reuse, 0x7f800000, RZ, 0xc0, !PT ;  /* 0x7f80000008ff7812 */ /* 0x040fe4000784c0ff */
[----:B------:R-:W-:Y:S02]  /*1de0*/  PLOP3.LUT P0, PT, P0, P1, PT, 0x2, 0x20 ;  /* 0x000000000020781c */ /* 0x000fe40000702072 */
[----:B------:R-:W-:Y:S02]  /*1df0*/  LOP3.LUT P1, RZ, R11, 0x7f800000, RZ, 0xc0, !PT ;  /* 0x7f8000000bff7812 */ /* 0x000fe4000782c0ff */
[----:B------:R-:W-:Y:S02]  /*1e00*/  LOP3.LUT R10, R8, 0x80000000, RZ, 0xc0, !PT ;  /* 0x80000000080a7812 */ /* 0x000fe400078ec0ff */
[----:B------:R-:W-:Y:S02]  /*1e10*/  SEL R4, R4, R11, !P1 ;  /* 0x0000000b04047207 */ /* 0x000fe40004800000 */
[----:B------:R-:W-:-:S05]  /*1e20*/  SEL R13, R10, R8, !P2 ;  /* 0x000000080a0d7207 */ /* 0x000fca0005000000 */
[----:B------:R-:W-:Y:S01]  /*1e30*/  @!P0 FADD.FTZ R7, R11, R8 ;  /* 0x000000080b078221 */ /* 0x000fe20000010000 */
[----:B------:R-:W-:Y:S06]  /*1e40*/  @!P0 BRA `(.L_x_26808) ;  /* 0x0000000000648947 */ /* 0x000fec0003800000 */
[----:B------:R-:W-:-:S13]  /*1e50*/  LOP3.LUT P0, RZ, R13, 0x7fffffff, R4, 0xc8, !PT ;  /* 0x7fffffff0dff7812 */ /* 0x000fda000780c804 */
[----:B------:R-:W-:Y:S01]  /*1e60*/  @!P0 IMAD.MOV.U32 R7, RZ, RZ, R13 ;  /* 0x000000ffff078224 */ /* 0x000fe200078e000d */
[----:B------:R-:W-:Y:S06]  /*1e70*/  @!P0 BRA `(.L_x_26808) ;  /* 0x0000000000588947 */ /* 0x000fec0003800000 */
[----:B------:R-:W-:-:S13]  /*1e80*/  LOP3.LUT P0, RZ, R4, 0x7fffffff, RZ, 0xc0, !PT ;  /* 0x7fffffff04ff7812 */ /* 0x000fda000780c0ff */
[----:B------:R-:W-:-:S04]  /*1e90*/  @!P0 MOV R7, 0x800000 ;  /* 0x0080000000078802 */ /* 0x000fc80000000f00 */
        /* <DEDUP_REMOVED lines=13> */
[----:B------:R-:W-:-:S05]  /*1f70*/  @!P1 IADD3 R4, PT, PT, R6, RZ, RZ ;  /* 0x000000ff06049210 */ /* 0x000fca0007ffe0ff */
[C---:B------:R-:W-:Y:S01]  /*1f80*/  VIADD R6, R4.reuse, 0x1 ;  /* 0x0000000104067836 */ /* 0x040fe20000000000 */
[----:B------:R-:W-:-:S04]  /*1f90*/  @!P3 IADD3 R6, PT, PT, R4, RZ, RZ ;  /* 0x000000ff0406b210 */ /* 0x000fc80007ffe0ff */
[----:B------:R-:W-:Y:S01]  /*1fa0*/  IADD3 R7, PT, PT, R6, -0x1, RZ ;  /* 0xffffffff06077810 */ /* 0x000fe20007ffe0ff */
[----:B------:R-:W-:-:S05]  /*1fb0*/  @!P0 IMAD.MOV R7, RZ, RZ, R6 ;  /* 0x000000ffff078224 */ /* 0x000fca00078e0206 */
[----:B------:R-:W-:-:S13]  /*1fc0*/  FSETP.NEU.FTZ.AND P0, PT, R7, RZ, PT ;  /* 0x000000ff0700720b */ /* 0x000fda0003f1d000 */
[----:B------:R-:W-:-:S07]  /*1fd0*/  @!P0 LOP3.LUT R7, R7, 0x80000000, RZ, 0xc0, !PT ;  /* 0x8000000007078812 */ /* 0x000fce00078ec0ff */
.L_x_26808:
[----:B------:R-:W-:Y:S05]  /*1fe0*/  BSYNC.RECONVERGENT B1 ;  /* 0x0000000000017941 */ /* 0x000fea0003800200 */
.L_x_26807:
[----:B------:R-:W0:Y:S01]  /*1ff0*/  LDCU.64 UR8, c[0x0][0x5e8] ;  /* 0x0000bd00ff0877ac */ /* 0x000e220008000a00 */
[----:B------:R-:W-:Y:S02]  /*2000*/  IADD3 R3, PT, PT, R3, 0x80, RZ ;  /* 0x0000008003037810 */ /* 0x000fe40007ffe0ff */
[----:B0-----:R-:W-:-:S04]  /*2010*/  IADD3 R4, P0, PT, R5, UR8, RZ ;  /* 0x0000000805047c10 */ /* 0x001fc8000ff1e0ff */
[----:B------:R-:W-:-:S05]  /*2020*/  IADD3.X R5, PT, PT, RZ, UR9, RZ, P0, !PT ;  /* 0x00000009ff057c10 */ /* 0x000fca00087fe4ff */
[----:B------:R0:W-:Y:S04]  /*2030*/  STG.E desc[UR6][R4.64], R7 ;  /* 0x0000000704007986 */ /* 0x0001e8000c101906 */
.L_x_26805:
[----:B------:R-:W-:Y:S05]  /*2040*/  BSYNC.RECONVERGENT B0 ;  /* 0x0000000000007941 */ /* 0x000fea0003800200 */
.L_x_26804:
[----:B------:R-:W-:-:S13]  /*2050*/  ISETP.GE.AND P0, PT, R3, UR4, PT ;  /* 0x0000000403007c0c */ /* 0x000fda000bf06270 */
[----:B------:R-:W-:Y:S05]  /*2060*/  @P0 EXIT ;  /* 0x000000000000094d */ /* 0x000fea0003800000 */
        /* <DEDUP_REMOVED lines=348> */
.L_x_26809:
[----:B------:R-:W0:Y:S01]  /*3630*/  LDCU.128 UR8, c[0x0][0x5f0] ;  /* 0x0000be00ff0877ac */ /* 0x000e220008000c00 */
[----:B------:R-:W1:Y:S01]  /*3640*/  LDCU.64 UR4, c[0x0][0x5e8] ;  /* 0x0000bd00ff0477ac */ /* 0x000e620008000a00 */
[----:B0-----:R-:W-:Y:S02]  /*3650*/  IADD3 R4, P0, PT, R4, UR8, RZ ;  /* 0x0000000804047c10 */ /* 0x001fe4000ff1e0ff */
[----:B------:R-:W-:Y:S02]  /*3660*/  IADD3 R6, P1, PT, R2, UR10, RZ ;  /* 0x0000000a02067c10 */ /* 0x000fe4000ff3e0ff */
[----:B------:R-:W-:-:S03]  /*3670*/  IADD3.X R5, PT, PT, RZ, UR9, RZ, P0, !PT ;  /* 0x00000009ff057c10 */ /* 0x000fc600087fe4ff */
[----:B------:R-:W-:-:S03]  /*3680*/  IMAD.X R7, RZ, RZ, UR11, P1 ;  /* 0x0000000bff077e24 */ /* 0x000fc600088e06ff */
[----:B------:R-:W2:Y:S04]  /*3690*/  LDG.E R5, desc[UR6][R4.64] ;  /* 0x0000000604057981 */ /* 0x000ea8000c1e1900 */
[----:B------:R-:W3:Y:S01]  /*36a0*/  LDG.E R6, desc[UR6][R6.64] ;  /* 0x0000000606067981 */ /* 0x000ee2000c1e1900 */
[----:B-1----:R-:W-:Y:S01]  /*36b0*/  IADD3 R2, P4, PT, R3, UR4, RZ ;  /* 0x0000000403027c10 */ /* 0x002fe2000ff9e0ff */
[----:B------:R-:W-:Y:S03]  /*36c0*/  BSSY.RECONVERGENT B0, `(.L_x_26810) ;  /* 0x0000029000007945 */ /* 0x000fe60003800200 */
[----:B------:R-:W-:Y:S02]  /*36d0*/  IADD3.X R3, PT, PT, RZ, UR5, RZ, P4, !PT ;  /* 0x00000005ff037c10 */ /* 0x000fe4000a7fe4ff */
[----:B--2---:R-:W-:-:S02]  /*36e0*/  FSETP.NAN.FTZ.AND P0, PT, |R5|, |R5|, PT ;  /* 0x400000050500720b */ /* 0x004fc40003f18200 */
[C---:B------:R-:W-:Y:S02]  /*36f0*/  LOP3.LUT P3, RZ, R5.reuse, 0x7f800000, RZ, 0xc0, !PT ;  /* 0x7f80000005ff7812 */ /* 0x040fe4000786c0ff */
[C---:B---3--:R-:W-:Y:S02]  /*3700*/  FSETP.NAN.FTZ.AND P1, PT, |R6|.reuse, |R6|, PT ;  /* 0x400000060600720b */ /* 0x048fe40003f38200 */
[C---:B------:R-:W-:Y:S02]  /*3710*/  LOP3.LUT P2, RZ, R6.reuse, 0x7f800000, RZ, 0xc0, !PT ;  /* 0x7f80000006ff7812 */ /* 0x040fe4000784c0ff */
[----:B------:R-:W-:Y:S02]  /*3720*/  PLOP3.LUT P0, PT, P0, P1, PT, 0xf8, 0x8f ;  /* 0x00000000008f781c */ /* 0x000fe40000703f70 */
[----:B------:R-:W-:Y:S02]  /*3730*/  LOP3.LUT R0, R5, 0x80000000, RZ, 0xc0, !PT ;  /* 0x8000000005007812 */ /* 0x000fe400078ec0ff */
[----:B------:R-:W-:-:S02]  /*3740*/  LOP3.LUT R8, R6, 0x80000000, RZ, 0xc0, !PT ;  /* 0x8000000006087812 */ /* 0x000fc400078ec0ff */
[----:B------:R-:W-:Y:S02]  /*3750*/  SEL R0, R0, R5, !P3 ;  /* 0x0000000500007207 */ /* 0x000fe40005800000 */
[----:B------:R-:W-:-:S05]  /*3760*/  SEL R7, R8, R6, !P2 ;  /* 0x0000000608077207 */ /* 0x000fca0005000000 */
        /* <DEDUP_REMOVED lines=17> */
[C---:B------:R-:W-:Y:S02]  /*3880*/  IADD3 R4, PT, PT, R0.reuse, 0x1, RZ ;  /* 0x0000000100047810 */ /* 0x040fe40007ffe0ff */
[----:B------:R-:W-:-:S05]  /*3890*/  @!P3 IADD3 R4, PT, PT, R0, RZ, RZ ;  /* 0x000000ff0004b210 */ /* 0x000fca0007ffe0ff */
[C---:B------:R-:W-:Y:S01]  /*38a0*/  VIADD R5, R4.reuse, 0xffffffff ;  /* 0xffffffff04057836 */ /* 0x040fe20000000000 */
[----:B------:R-:W-:-:S04]  /*38b0*/  @!P0 IADD3 R5, PT, PT, R4, RZ, RZ ;  /* 0x000000ff04058210 */ /* 0x000fc80007ffe0ff */
[----:B------:R-:W-:-:S13]  /*38c0*/  FSETP.NEU.FTZ.AND P0, PT, R5, RZ, PT ;  /* 0x000000ff0500720b */ /* 0x000fda0003f1d000 */
[----:B------:R-:W-:Y:S01]  /*38d0*/  @!P0 LOP3.LUT R5, R5, 0x80000000, RZ, 0xc0, !PT ;  /* 0x8000000005058812 */ /* 0x000fe200078ec0ff */
[----:B------:R-:W-:Y:S06]  /*38e0*/  BRA `(.L_x_26814) ;  /* 0x0000000000187947 */ /* 0x000fec0003800000 */
.L_x_26813:
[----:B------:R-:W-:-:S05]  /*38f0*/  HFMA2 R5, -RZ, RZ, 7.62939453125e-06, 0 ;  /* 0x00800000ff057431 */ /* 0x000fca00000001ff */
[----:B------:R-:W-:Y:S01]  /*3900*/  LOP3.LUT R5, R5, 0x80000000, R6, 0xb8, !PT ;  /* 0x8000000005057812 */ /* 0x000fe200078eb806 */
[----:B------:R-:W-:Y:S06]  /*3910*/  BRA `(.L_x_26814) ;  /* 0x00000000000c7947 */ /* 0x000fec0003800000 */
.L_x_26812:
[----:B------:R-:W-:Y:S01]  /*3920*/  MOV R5, R7 ;  /* 0x0000000700057202 */ /* 0x000fe20000000f00 */
[----:B------:R-:W-:Y:S06]  /*3930*/  BRA `(.L_x_26814) ;  /* 0x0000000000047947 */ /* 0x000fec0003800000 */
.L_x_26811:
[----:B------:R-:W-:-:S07]  /*3940*/  FADD.FTZ R5, R5, R6 ;  /* 0x0000000605057221 */ /* 0x000fce0000010000 */
.L_x_26814:
[----:B------:R-:W-:Y:S05]  /*3950*/  BSYNC.RECONVERGENT B0 ;  /* 0x0000000000007941 */ /* 0x000fea0003800200 */
.L_x_26810:
[----:B------:R-:W-:Y:S01]  /*3960*/  STG.E desc[UR6][R2.64], R5 ;  /* 0x0000000502007986 */ /* 0x000fe2000c101906 */
[----:B------:R-:W-:Y:S05]  /*3970*/  EXIT ;  /* 0x000000000000794d */ /* 0x000fea0003800000 */
.L_x_26815:
        /* <DEDUP_REMOVED lines=16> */
.L_x_31264:


//--------------------- .text._ZN2at6native27unrolled_elementwise_kernelINS0_13BinaryFunctorIfffZZZNS0_21nextafter_kernel_cudaERNS_18TensorIteratorBaseEENKUlvE_clEvENKUlvE0_clEvEUlffE_EESt5arrayIPcLm3EELi4E23TrivialOffsetCalculatorILi2EjESC_ILi1EjENS0_6memory15LoadWithoutCastENSF_16StoreWithoutCastEEEviT_T0_T2_T3_T4_T5_ --------------------------
	.section	.text._ZN2at6native27unrolled_elementwise_kernelINS0_13BinaryFunctorIfffZZZNS0_21nextafter_kernel_cudaERNS_18TensorIteratorBaseEENKUlvE_clEvENKUlvE0_clEvEUlffE_EESt5arrayIPcLm3EELi4E23TrivialOffsetCalculatorILi2EjESC_ILi1EjENS0_6memory15LoadWithoutCastENSF_16StoreWithoutCastEEEviT_T0_T2_T3_T4_T5_,"ax",@progbits
	.align	128
        .global         _ZN2at6native27unrolled_elementwise_kernelINS0_13BinaryFunctorIfffZZZNS0_21nextafter_kernel_cudaERNS_18TensorIteratorBaseEENKUlvE_clEvENKUlvE0_clEvEUlffE_EESt5arrayIPcLm3EELi4E23TrivialOffsetCalculatorILi2EjESC_ILi1EjENS0_6memory15LoadWithoutCastENSF_16StoreWithoutCastEEEviT_T0_T2_T3_T4_T5_
        .type           _ZN2at6native27unrolled_elementwise_kernelINS0_13BinaryFunctorIfffZZZNS0_21nextafter_kernel_cudaERNS_18TensorIteratorBaseEENKUlvE_clEvENKUlvE0_clEvEUlffE_EESt5arrayIPcLm3EELi4E23TrivialOffsetCalculatorILi2EjESC_ILi1EjENS0_6memory15LoadWithoutCastENSF_16StoreWithoutCastEEEviT_T0_T2_T3_T4_T5_,@function
        .size           _ZN2at6native27unrolled_elementwise_kernelINS0_13BinaryFunctorIfffZZZNS0_21nextafter_kernel_cudaERNS_18TensorIteratorBaseEENKUlvE_clEvENKUlvE0_clEvEUlffE_EESt5arrayIPcLm3EELi4E23TrivialOffsetCalculatorILi2EjESC_ILi1EjENS0_6memory15LoadWithoutCastENSF_16StoreWithoutCastEEEviT_T0_T2_T3_T4_T5_,(.L_x_31265 - _ZN2at6native27unrolled_elementwise_kernelINS0_13BinaryFunctorIfffZZZNS0_21nextafter_kernel_cudaERNS_18TensorIteratorBaseEENKUlvE_clEvENKUlvE0_clEvEUlffE_EESt5arrayIPcLm3EELi4E23TrivialOffsetCalculatorILi2EjESC_ILi1EjENS0_6memory15LoadWithoutCastENSF_16StoreWithoutCastEEEviT_T0_T2_T3_T4_T5_)
        .other          _ZN2at6native27unrolled_elementwise_kernelINS0_13BinaryFunctorIfffZZZNS0_21nextafter_kernel_cudaERNS_18TensorIteratorBaseEENKUlvE_clEvENKUlvE0_clEvEUlffE_EESt5arrayIPcLm3EELi4E23TrivialOffsetCalculatorILi2EjESC_ILi1EjENS0_6memory15LoadWithoutCastENSF_16StoreWithoutCastEEEviT_T0_T2_T3_T4_T5_,@"STO_CUDA_ENTRY STV_DEFAULT"
_ZN2at6native27unrolled_elementwise_kernelINS0_13BinaryFunctorIfffZZZNS0_21nextafter_kernel_cudaERNS_18TensorIteratorBaseEENKUlvE_clEvENKUlvE0_clEvEUlffE_EESt5arrayIPcLm3EELi4E23TrivialOffsetCalculatorILi2EjESC_ILi1EjENS0_6memory15LoadWithoutCastENSF_16StoreWithoutCastEEEviT_T0_T2_T3_T4_T5_:
.text._ZN2at6native27unrolled_elementwise_kernelINS0_13BinaryFunctorIfffZZZNS0_21nextafter_kernel_cudaERNS_18TensorIteratorBaseEENKUlvE_clEvENKUlvE0_clEvEUlffE_EESt5arrayIPcLm3EELi4E23TrivialOffsetCalculatorILi2EjESC_ILi1EjENS0_6memory15LoadWithoutCastENSF_16StoreWithoutCastEEEviT_T0_T2_T3_T4_T5_:
        /* <DEDUP_REMOVED lines=17> */
[----:B------:R-:W-:Y:S01]  /*0110*/  ISETP.GE.AND P1, PT, R25, R18, PT ;  /* 0x000000121900720c */ /* 0x000fe20003f26270 */
[C---:B---3--:R-:W-:Y:S01]  /*0120*/  @!P0 IMAD.WIDE.U32 R12, R21.reuse, 0x4, R12 ;  /* 0x00000004150c8825 */ /* 0x048fe200078e000c */
[----:B------:R-:W3:Y:S03]  /*0130*/  LDC.64 R16, c[0x0][0x390] ;  /* 0x0000e400ff107b82 */ /* 0x000ee60000000a00 */
[----:B----4-:R-:W-:Y:S01]  /*0140*/  @!P0 IMAD.WIDE.U32 R14, R21, 0x4, R14 ;  /* 0x00000004150e8825 */ /* 0x010fe200078e000e */
[----:B------:R-:W-:-:S04]  /*0150*/  CS2R R20, SRZ ;  /* 0x0000000000147805 */ /* 0x000fc8000001ff00 */
[----:B------:R-:W4:Y:S02]  /*0160*/  LDC.64 R10, c[0x0][0x398] ;  /* 0x0000e600ff0a7b82 */ /* 0x000f240000000a00 */
[----:B-1----:R1:W5:Y:S01]  /*0170*/  @!P0 LDG.E R20, desc[UR4][R12.64] ;  /* 0x000000040c148981 */ /* 0x002362000c1e1900 */
[----:B------:R-:W-:Y:S02]  /*0180*/  @!P1 IMAD R27, R0, 0x200, R25 ;  /* 0x00000200001b9824 */ /* 0x000fe400078e0219 */
[----:B------:R-:W-:Y:S01]  /*0190*/  @!P1 VIADD R25, R25, 0x80 ;  /* 0x0000008019199836 */ /* 0x000fe20000000000 */
[----:B------:R0:W5:Y:S04]  /*01a0*/  @!P0 LDG.E R21, desc[UR4][R14.64] ;  /* 0x000000040e158981 */ /* 0x000168000c1e1900 */
[----:B------:R-:W-:-:S02]  /*01b0*/  ISETP.GE.AND P3, PT, R25, R18, PT ;  /* 0x000000121900720c */ /* 0x000fc40003f66270 */
[----:B-1----:R-:W-:Y:S01]  /*01c0*/  CS2R R12, SRZ ;  /* 0x00000000000c7805 */ /* 0x002fe2000001ff00 */
[----:B---3--:R-:W-:-:S05]  /*01d0*/  @!P1 IMAD.WIDE.U32 R16, R27, 0x4, R16 ;  /* 0x000000041b109825 */ /* 0x008fca00078e0010 */
[----:B------:R1:W5:Y:S05]  /*01e0*/  @!P1 LDG.E R22, desc[UR4][R16.64] ;  /* 0x0000000410169981 */ /* 0x00036a000c1e1900 */
[----:B------:R-:W-:Y:S02]  /*01f0*/  @!P3 IMAD R23, R0, 0x200, R25 ;  /* 0x000002000017b824 */ /* 0x000fe400078e0219 */
[----:B------:R-:W-:-:S05]  /*0200*/  @!P3 VIADD R25, R25, 0x80 ;  /* 0x000000801919b836 */ /* 0x000fca0000000000 */
[----:B------:R-:W-:Y:S01]  /*0210*/  ISETP.GE.AND P2, PT, R25, R18, PT ;  /* 0x000000121900720c */ /* 0x000fe20003f46270 */
[----:B--2---:R-:W-:-:S04]  /*0220*/  @!P3 IMAD.WIDE.U32 R2, R23, 0x4, R2 ;  /* 0x000000041702b825 */ /* 0x004fc800078e0002 */
[----:B------:R-:W-:-:S08]  /*0230*/  @!P3 IMAD.WIDE.U32 R8, R23, 0x4, R8 ;  /* 0x000000041708b825 */ /* 0x000fd000078e0008 */
[----:B------:R-:W-:Y:S02]  /*0240*/  @!P2 IMAD R25, R0, 0x200, R25 ;  /* 0x000002000019a824 */ /* 0x000fe400078e0219 */
[----:B------:R-:W-:Y:S02]  /*0250*/  IMAD.MOV.U32 R23, RZ, RZ, RZ ;  /* 0x000000ffff177224 */ /* 0x000fe400078e00ff */
[----:B0-----:R-:W-:-:S04]  /*0260*/  @!P2 IMAD.WIDE.U32 R6, R25, 0x4, R6 ;  /* 0x000000041906a825 */ /* 0x001fc800078e0006 */
[----:B------:R-:W-:Y:S01]  /*0270*/  @!P2 IMAD.WIDE.U32 R4, R25, 0x4, R4 ;  /* 0x000000041904a825 */ /* 0x000fe200078e0004 */
[----:B------:R-:W-:Y:S01]  /*0280*/  CS2R R24, SRZ ;  /* 0x0000000000187805 */ /* 0x000fe2000001ff00 */
[----:B------:R1:W5:Y:S02]  /*0290*/  @!P3 LDG.E R23, desc[UR4][R2.64] ;  /* 0x000000040217b981 */ /* 0x000364000c1e1900 */
[----:B----4-:R-:W-:Y:S02]  /*02a0*/  @!P1 IMAD.WIDE.U32 R10, R27, 0x4, R10 ;  /* 0x000000041b0a9825 */ /* 0x010fe400078e000a */
[----:B------:R1:W5:Y:S04]  /*02b0*/  @!P2 LDG.E R12, desc[UR4][R6.64] ;  /* 0x00000004060ca981 */ /* 0x000368000c1e1900 */
[----:B------:R1:W5:Y:S04]  /*02c0*/  @!P1 LDG.E R25, desc[UR4][R10.64] ;  /* 0x000000040a199981 */ /* 0x000368000c1e1900 */
[----:B------:R1:W5:Y:S04]  /*02d0*/  @!P3 LDG.E R24, desc[UR4][R8.64] ;  /* 0x000000040818b981 */ /* 0x000368000c1e1900 */
[----:B------:R1:W5:Y:S01]  /*02e0*/  @!P2 LDG.E R13, desc[UR4][R4.64] ;  /* 0x00000004040da981 */ /* 0x000362000c1e1900 */
[----:B------:R-:W-:Y:S01]  /*02f0*/  ISETP.GE.AND P4, PT, R19, R18, PT ;  /* 0x000000121300720c */ /* 0x000fe20003f86270 */
[----:B------:R-:W-:-:S12]  /*0300*/  BSSY.RECONVERGENT B0, `(.L_x_26816) ;  /* 0x0000026000007945 */ /* 0x000fd80003800200 */
[----:B-1----:R-:W-:Y:S05]  /*0310*/  @P4 BRA `(.L_x_26817) ;  /* 0x0000000000904947 */ /* 0x002fea0003800000 */
[C---:B-----5:R-:W-:Y:S02]  /*0320*/  FSETP.NAN.FTZ.AND P0, PT, |R20|.reuse, |R20|, PT ;  /* 0x400000141400720b */ /* 0x060fe40003f18200 */
[C---:B------:R-:W-:Y:S02]  /*0330*/  FSETP.NAN.FTZ.AND P1, PT, |R21|.reuse, |R21|, PT ;  /* 0x400000151500720b */ /* 0x040fe40003f38200 */
[C---:B------:R-:W-:Y:S02]  /*0340*/  LOP3.LUT P2, RZ, R21.reuse, 0x7f800000, RZ, 0xc0, !PT ;  /* 0x7f80000015ff7812 */ /* 0x040fe4000784c0ff */
[----:B------:R-:W-:Y:S02]  /*0350*/  PLOP3.LUT P0, PT, P0, P1, PT, 0x2, 0x20 ;  /* 0x000000000020781c */ /* 0x000fe40000702072 */
[----:B------:R-:W-:Y:S02]  /*0360*/  LOP3.LUT R2, R21, 0x80000000, RZ, 0xc0, !PT ;  /* 0x8000000015027812 */ /* 0x000fe400078ec0ff */
[----:B------:R-:W-:-:S02]  /*0370*/  LOP3.LUT P1, RZ, R20, 0x7f800000, RZ, 0xc0, !PT ;  /* 0x7f80000014ff7812 */ /* 0x000fc4000782c0ff */
        /* <DEDUP_REMOVED lines=30> */
.L_x_26817:
[----:B------:R-:W-:Y:S05]  /*0560*/  BSYNC.RECONVERGENT B0 ;  /* 0x0000000000007941 */ /* 0x000fea0003800200 */
.L_x_26816:
[----:B------:R-:W-:Y:S01]  /*0570*/  VIADD R3, R19, 0x80 ;  /* 0x0000008013037836 */ /* 0x000fe20000000000 */
[----:B------:R-:W-:Y:S04]  /*0580*/  BSSY.RECONVERGENT B0, `(.L_x_26818) ;  /* 0x000002a000007945 */ /* 0x000fe80003800200 */
[----:B------:R-:W-:-:S13]  /*0590*/  ISETP.GE.AND P0, PT, R3, R18, PT ;  /* 0x000000120300720c */ /* 0x000fda0003f06270 */
[----:B------:R-:W-:Y:S05]  /*05a0*/  @P0 BRA `(.L_x_26819) ;  /* 0x00000000009c0947 */ /* 0x000fea0003800000 */
[C---:B-----5:R-:W-:Y:S02]  /*05b0*/  FSETP.NAN.FTZ.AND P0, PT, |R22|.reuse, |R22|, PT ;  /* 0x400000161600720b */ /* 0x060fe40003f18200 */
[C---:B------:R-:W-:Y:S02]  /*05c0*/  FSETP.NAN.FTZ.AND P1, PT, |R25|.reuse, |R25|, PT ;  /* 0x400000191900720b */ /* 0x040fe40003f38200 */
        /* <DEDUP_REMOVED lines=31> */
.L_x_26822:
[----:B------:R-:W-:-:S05]  /*07c0*/  IMAD.MOV.U32 R4, RZ, RZ, 0x800000 ;  /* 0x00800000ff047424 */ /* 0x000fca00078e00ff */
[----:B------:R-:W-:Y:S01]  /*07d0*/  LOP3.LUT R25, R4, 0x80000000, R25, 0xb8, !PT ;  /* 0x8000000004197812 */ /* 0x000fe200078eb819 */
[----:B------:R-:W-:Y:S06]  /*07e0*/  BRA `(.L_x_26819) ;  /* 0x00000000000c7947 */ /* 0x000fec0003800000 */
.L_x_26821:
[----:B------:R-:W-:Y:S01]  /*07f0*/  IMAD.MOV.U32 R25, RZ, RZ, R4 ;  /* 0x000000ffff197224 */ /* 0x000fe200078e0004 */
[----:B------:R-:W-:Y:S06]  /*0800*/  BRA `(.L_x_26819) ;  /* 0x0000000000047947 */ /* 0x000fec0003800000 */
.L_x_26820:
[----:B------:R-:W-:-:S07]  /*0810*/  FADD.FTZ R25, R25, R22 ;  /* 0x0000001619197221 */ /* 0x000fce0000010000 */
.L_x_26819:
[----:B------:R-:W-:Y:S05]  /*0820*/  BSYNC.RECONVERGENT B0 ;  /* 0x0000000000007941 */ /* 0x000fea0003800200 */
.L_x_26818:
        /* <DEDUP_REMOVED lines=37> */
.L_x_26827:
[----:B------:R-:W-:-:S05]  /*0a80*/  IMAD.MOV.U32 R5, RZ, RZ, 0x800000 ;  /* 0x00800000ff057424 */ /* 0x000fca00078e00ff */
[----:B------:R-:W-:Y:S01]  /*0a90*/  LOP3.LUT R24, R5, 0x80000000, R24, 0xb8, !PT ;  /* 0x8000000005187812 */ /* 0x000fe200078eb818 */
[----:B------:R-:W-:Y:S06]  /*0aa0*/  BRA `(.L_x_26824) ;  /* 0x00000000000c7947 */ /* 0x000fec0003800000 */
.L_x_26826:
[----:B------:R-:W-:Y:S01]  /*0ab0*/  IMAD.MOV.U32 R24, RZ, RZ, R5 ;  /* 0x000000ffff187224 */ /* 0x000fe200078e0005 */
[----:B------:R-:W-:Y:S06]  /*0ac0*/  BRA `(.L_x_26824) ;  /* 0x0000000000047947 */ /* 0x000fec0003800000 */
.L_x_26825:
[----:B------:R-:W-:-:S07]  /*0ad0*/  FADD.FTZ R24, R24, R23 ;  /* 0x0000001718187221 */ /* 0x000fce0000010000 */
.L_x_26824:
[----:B------:R-:W-:Y:S05]  /*0ae0*/  BSYNC.RECONVERGENT B0 ;  /* 0x0000000000007941 */ /* 0x000fea0003800200 */
.L_x_26823:
        /* <DEDUP_REMOVED lines=37> */
.L_x_26832:
[----:B------:R-:W-:-:S05]  /*0d40*/  IMAD.MOV.U32 R4, RZ, RZ, 0x800000 ;  /* 0x00800000ff047424 */ /* 0x000fca00078e00ff */
[----:B------:R-:W-:Y:S01]  /*0d50*/  LOP3.LUT R13, R4, 0x80000000, R13, 0xb8, !PT ;  /* 0x80000000040d7812 */ /* 0x000fe200078eb80d */
[----:B------:R-:W-:Y:S06]  /*0d60*/  BRA `(.L_x_26829) ;  /* 0x00000000000c7947 */ /* 0x000fec0003800000 */
.L_x_26831:
[----:B------:R-:W-:Y:S01]  /*0d70*/  IMAD.MOV.U32 R13, RZ, RZ, R4 ;  /* 0x000000ffff0d7224 */ /* 0x000fe200078e0004 */
[----:B------:R-:W-:Y:S06]  /*0d80*/  BRA `(.L_x_26829) ;  /* 0x0000000000047947 */ /* 0x000fec0003800000 */
.L_x_26830:
[----:B------:R-:W-:-:S07]  /*0d90*/  FADD.FTZ R13, R13, R12 ;  /* 0x0000000c0d0d7221 */ /* 0x000fce0000010000 */
.L_x_26829:
[----:B------:R-:W-:Y:S05]  /*0da0*/  BSYNC.RECONVERGENT B0 ;  /* 0x0000000000007941 */ /* 0x000fea0003800200 */
.L_x_26828:
[----:B------:R-:W0:Y:S01]  /*0db0*/  @!P4 LDC.64 R4, c[0x0][0x388] ;  /* 0x0000e200ff04cb82 */ /* 0x000e220000000a00 */
[----:B------:R-:W-:Y:S01]  /*0dc0*/  @!P4 IMAD R7, R0, 0x200, R19 ;  /* 0x000002000007c824 */ /* 0x000fe200078e0213 */
[----:B------:R-:W-:Y:S01]  /*0dd0*/  BSSY.RECONVERGENT B0, `(.L_x_26833) ;  /* 0x0000010000007945 */ /* 0x000fe20003800200 */
[----:B------:R-:W-:-:S05]  /*0de0*/  @!P4 IMAD.MOV.U32 R19, RZ, RZ, R3 ;  /* 0x000000ffff13c224 */ /* 0x000fca00078e0003 */
[----:B------:R-:W-:Y:S01]  /*0df0*/  ISETP.GE.AND P0, PT, R19, R18, PT ;  /* 0x000000121300720c */ /* 0x000fe20003f06270 */
[----:B0-----:R-:W-:-:S05]  /*0e00*/  @!P4 IMAD.WIDE.U32 R4, R7, 0x4, R4 ;  /* 0x000000040704c825 */ /* 0x001fca00078e0004 */
[----:B------:R0:W-:Y:S07]  /*0e10*/  @!P4 STG.E desc[UR4][R4.64], R2 ;  /* 0x000000020400c986 */ /* 0x0001ee000c101904 */
        /* <DEDUP_REMOVED lines=9> */
[----:B-----5:R1:W-:Y:S04]  /*0eb0*/  STG.E desc[UR4][R4.64], R25 ;  /* 0x0000001904007986 */ /* 0x0203e8000c101904 */
[----:B------:R1:W-:Y:S02]  /*0ec0*/  @!P0 STG.E desc[UR4][R2.64], R24 ;  /* 0x0000001802008986 */ /* 0x0003e4000c101904 */
.L_x_26834:
[----:B------:R-:W-:Y:S05]  /*0ed0*/  BSYNC.RECONVERGENT B0 ;  /* 0x0000000000007941 */ /* 0x000fea0003800200 */
.L_x_26833:
[----:B------:R-:W-:-:S13]  /*0ee0*/  ISETP.GE.AND P0, PT, R19, R18, PT ;  /* 0x000000121300720c */ /* 0x000fda0003f06270 */
[----:B------:R-:W-:Y:S05]  /*0ef0*/  @P0 EXIT ;  /* 0x000000000000094d */ /* 0x000fea0003800000 */
[----:B01----:R-:W0:Y:S01]  /*0f00*/  LDC.64 R2, c[0x0][0x388] ;  /* 0x0000e200ff027b82 */ /* 0x003e220000000a00 */
[----:B------:R-:W-:-:S04]  /*0f10*/  IMAD R19, R0, 0x200, R19 ;  /* 0x0000020000137824 */ /* 0x000fc800078e0213 */
[----:B0-----:R-:W-:-:S05]  /*0f20*/  IMAD.WIDE.U32 R2, R19, 0x4, R2 ;  /* 0x0000000413027825 */ /* 0x001fca00078e0002 */
[----:B-----5:R-:W-:Y:S01]  /*0f30*/  STG.E desc[UR4][R2.64], R13 ;  /* 0x0000000d02007986 */ /* 0x020fe2000c101904 */
[----:B------:R-:W-:Y:S05]  /*0f40*/  EXIT ;  /* 0x000000000000794d */ /* 0x000fea0003800000 */
.L_x_26835:
        /* <DEDUP_REMOVED lines=11> */
.L_x_31265:


//--------------------- .text._ZN2at6native29vectorized_elementwise_kernelILi2ENS0_13BinaryFunctorIfffZZZNS0_21nextafter_kernel_cudaERNS_18TensorIteratorBaseEENKUlvE_clEvENKUlvE0_clEvEUlffE_EESt5arrayIPcLm3EEEEviT0_T1_ --------------------------
	.section	.text._ZN2at6native29vectorized_elementwise_kernelILi2ENS0_13BinaryFunctorIfffZZZNS0_21nextafter_kernel_cudaERNS_18TensorIteratorBaseEENKUlvE_clEvENKUlvE0_clEvEUlffE_EESt5arrayIPcLm3EEEEviT0_T1_,"ax",@progbits
	.align	128
        .global         _ZN2at6native29vectorized_elementwise_kernelILi2ENS0_13BinaryFunctorIfffZZZNS0_21nextafter_kernel_cudaERNS_18TensorIteratorBaseEENKUlvE_clEvENKUlvE0_clEvEUlffE_EESt5arrayIPcLm3EEEEviT0_T1_
        .type           _ZN2at6native29vectorized_elementwise_kernelILi2ENS0_13BinaryFunctorIfffZZZNS0_21nextafter_kernel_cudaERNS_18TensorIteratorBaseEENKUlvE_clEvENKUlvE0_clEvEUlffE_EESt5arrayIPcLm3EEEEviT0_T1_,@function
        .size           _ZN2at6native29vectorized_elementwise_kernelILi2ENS0_13BinaryFunctorIfffZZZNS0_21nextafter_kernel_cudaERNS_18TensorIteratorBaseEENKUlvE_clEvENKUlvE0_clEvEUlffE_EESt5arrayIPcLm3EEEEviT0_T1_,(.L_x_31266 - _ZN2at6native29vectorized_elementwise_kernelILi2ENS0_13BinaryFunctorIfffZZZNS0_21nextafter_kernel_cudaERNS_18TensorIteratorBaseEENKUlvE_clEvENKUlvE0_clEvEUlffE_EESt5arrayIPcLm3EEEEviT0_T1_)
        .other          _ZN2at6native29vectorized_elementwise_kernelILi2ENS0_13BinaryFunctorIfffZZZNS0_21nextafter_kernel_cudaERNS_18TensorIteratorBaseEENKUlvE_clEvENKUlvE0_clEvEUlffE_EESt5arrayIPcLm3EEEEviT0_T1_,@"STO_CUDA_ENTRY STV_DEFAULT"
_ZN2at6native29vectorized_elementwise_kernelILi2ENS0_13BinaryFunctorIfffZZZNS0_21nextafter_kernel_cudaERNS_18TensorIteratorBaseEENKUlvE_clEvENKUlvE0_clEvEUlffE_EESt5arrayIPcLm3EEEEviT0_T1_:
.text._ZN2at6native29vectorized_elementwise_kernelILi2ENS0_13BinaryFunctorIfffZZZNS0_21nextafter_kernel_cudaERNS_18TensorIteratorBaseEENKUlvE_clEvENKUlvE0_clEvEUlffE_EESt5arrayIPcLm3EEEEviT0_T1_:
        /* <DEDUP_REMOVED lines=10> */
[----:B------:R-:W-:-:S07]  /*00a0*/  IMAD.MOV.U32 R6, RZ, RZ, RZ ;  /* 0x000000ffff067224 */ /* 0x000fce00078e00ff */
        /* <DEDUP_REMOVED lines=11> */
[----:B------:R-:W1:Y:S03]  /*0160*/  LDC.64 R18, c[0x0][0x390] ;  /* 0x0000e400ff127b82 */ /* 0x000e660000000a00 */
[----:B--2---:R-:W-:Y:S01]  /*0170*/  @!P0 IMAD.WIDE.U32 R20, R9, 0x4, R20 ;  /* 0x0000000409148825 */ /* 0x004fe200078e0014 */
[----:B------:R-:W-:Y:S01]  /*0180*/  CS2R R8, SRZ ;  /* 0x0000000000087805 */ /* 0x000fe2000001ff00 */
[----:B------:R2:W5:Y:S03]  /*0190*/  @!P0 LDG.E R6, desc[UR4][R14.64] ;  /* 0x000000040e068981 */ /* 0x000566000c1e1900 */
[----:B------:R-:W1:Y:S02]  /*01a0*/  LDC.64 R28, c[0x0][0x390] ;  /* 0x0000e400ff1c7b82 */ /* 0x000e640000000a00 */
[----:B------:R-:W5:Y:S01]  /*01b0*/  @!P0 LDG.E R9, desc[UR4][R20.64] ;  /* 0x0000000414098981 */ /* 0x000f62000c1e1900 */
[----:B------:R-:W-:-:S02]  /*01c0*/  @!P1 IMAD.IADD R17, R4, 0x1, R24 ;  /* 0x0000000104119824 */ /* 0x000fc400078e0218 */
[----:B------:R-:W-:-:S03]  /*01d0*/  @!P1 VIADD R24, R24, 0x80 ;  /* 0x0000008018189836 */ /* 0x000fc60000000000 */
[----:B--2---:R-:W2:Y:S02]  /*01e0*/  LDC.64 R14, c[0x0][0x390] ;  /* 0x0000e400ff0e7b82 */ /* 0x004ea40000000a00 */
[----:B------:R-:W-:-:S13]  /*01f0*/  ISETP.GE.U32.AND P2, PT, R24, R5, PT ;  /* 0x000000051800720c */ /* 0x000fda0003f46070 */
        /* <DEDUP_REMOVED lines=8> */
[----:B------:R-:W-:-:S03]  /*0280*/  CS2R R10, SRZ ;  /* 0x00000000000a7805 */ /* 0x000fc6000001ff00 */
[----:B0-----:R-:W-:-:S03]  /*0290*/  @!P1 IMAD.WIDE.U32 R22, R17, 0x4, R22 ;  /* 0x0000000411169825 */ /* 0x001fc600078e0016 */
[----:B------:R0:W5:Y:S01]  /*02a0*/  @!P2 LDG.E R10, desc[UR4][R2.64] ;  /* 0x00000004020aa981 */ /* 0x000162000c1e1900 */
[----:B------:R-:W-:Y:S02]  /*02b0*/  @!P1 IMAD.WIDE.U32 R12, R17, 0x4, R12 ;  /* 0x00000004110c9825 */ /* 0x000fe400078e000c */
[----:B------:R-:W3:Y:S01]  /*02c0*/  LDC.64 R16, c[0x0][0x398] ;  /* 0x0000e600ff107b82 */ /* 0x000ee20000000a00 */
[----:B------:R4:W5:Y:S04]  /*02d0*/  @!P1 LDG.E R8, desc[UR4][R22.64] ;  /* 0x0000000416089981 */ /* 0x000968000c1e1900 */
[----:B------:R1:W5:Y:S01]  /*02e0*/  @!P1 LDG.E R11, desc[UR4][R12.64] ;  /* 0x000000040c0b9981 */ /* 0x000362000c1e1900 */
[----:B0-----:R-:W-:Y:S02]  /*02f0*/  @!P0 IMAD.IADD R3, R4, 0x1, R24 ;  /* 0x0000000104038824 */ /* 0x001fe400078e0218 */
[----:B------:R-:W-:Y:S01]  /*0300*/  @!P0 VIADD R24, R24, 0x80 ;  /* 0x0000008018188836 */ /* 0x000fe20000000000 */
[----:B----4-:R-:W0:Y:S04]  /*0310*/  LDC.64 R22, c[0x0][0x398] ;  /* 0x0000e600ff167b82 */ /* 0x010e280000000a00 */
[----:B------:R-:W-:-:S04]  /*0320*/  ISETP.GE.U32.AND P1, PT, R24, R5, PT ;  /* 0x000000051800720c */ /* 0x000fc80003f26070 */
[----:B-1----:R-:W1:Y:S01]  /*0330*/  LDC.64 R12, c[0x0][0x398] ;  /* 0x0000e600ff0c7b82 */ /* 0x002e620000000a00 */
[----:B------:R-:W-:Y:S01]  /*0340*/  CS2R R20, SRZ ;  /* 0x0000000000147805 */ /* 0x000fe2000001ff00 */
[----:B------:R-:W-:-:S05]  /*0350*/  @!P3 IMAD.WIDE.U32 R18, R25, 0x4, R18 ;  /* 0x000000041912b825 */ /* 0x000fca00078e0012 */
[----:B------:R4:W5:Y:S02]  /*0360*/  @!P2 LDG.E R21, desc[UR4][R26.64] ;  /* 0x000000041a15a981 */ /* 0x000964000c1e1900 */
[----:B------:R-:W-:Y:S02]  /*0370*/  @!P1 IMAD.IADD R0, R4, 0x1, R24 ;  /* 0x0000000104009824 */ /* 0x000fe400078e0218 */
[----:B------:R-:W-:Y:S01]  /*0380*/  @!P1 VIADD R24, R24, 0x80 ;  /* 0x0000008018189836 */ /* 0x000fe20000000000 */
[----:B------:R2:W5:Y:S04]  /*0390*/  @!P3 LDG.E R20, desc[UR4][R18.64] ;  /* 0x000000041214b981 */ /* 0x000568000c1e1900 */
[----:B------:R-:W-:Y:S01]  /*03a0*/  ISETP.GE.U32.AND P2, PT, R24, R5, PT ;  /* 0x000000051800720c */ /* 0x000fe20003f46070 */
[----:B---3--:R-:W-:Y:S01]  /*03b0*/  @!P3 IMAD.WIDE.U32 R16, R25, 0x4, R16 ;  /* 0x000000041910b825 */ /* 0x008fe200078e0010 */
[----:B----4-:R-:W-:-:S03]  /*03c0*/  CS2R R26, SRZ ;  /* 0x00000000001a7805 */ /* 0x010fc6000001ff00 */
[C---:B------:R-:W-:Y:S01]  /*03d0*/  @!P1 IMAD.WIDE.U32 R28, R0.reuse, 0x4, R28 ;  /* 0x00000004001c9825 */ /* 0x040fe200078e001c */
[----:B--2---:R-:W2:Y:S03]  /*03e0*/  LDC.64 R18, c[0x0][0x390] ;  /* 0x0000e400ff127b82 */ /* 0x004ea60000000a00 */
[----:B0-----:R-:W-:-:S04]  /*03f0*/  @!P1 IMAD.WIDE.U32 R22, R0, 0x4, R22 ;  /* 0x0000000400169825 */ /* 0x001fc800078e0016 */
[----:B------:R-:W-:Y:S02]  /*0400*/  IMAD.MOV.U32 R25, RZ, RZ, RZ ;  /* 0x000000ffff197224 */ /* 0x000fe400078e00ff */
[----:B------:R-:W-:-:S04]  /*0410*/  @!P0 IMAD.WIDE.U32 R14, R3, 0x4, R14 ;  /* 0x00000004030e8825 */ /* 0x000fc800078e000e */
[----:B-1----:R-:W-:Y:S01]  /*0420*/  @!P0 IMAD.WIDE.U32 R12, R3, 0x4, R12 ;  /* 0x00000004030c8825 */ /* 0x002fe200078e000c */
[----:B------:R-:W-:Y:S01]  /*0430*/  CS2R R2, SRZ ;  /* 0x0000000000027805 */ /* 0x000fe2000001ff00 */
[----:B------:R0:W5:Y:S02]  /*0440*/  @!P3 LDG.E R25, desc[UR4][R16.64] ;  /* 0x000000041019b981 */ /* 0x000164000c1e1900 */
[----:B------:R-:W-:Y:S02]  /*0450*/  IMAD.MOV.U32 R0, RZ, RZ, RZ ;  /* 0x000000ffff007224 */ /* 0x000fe400078e00ff */
[----:B------:R-:W5:Y:S04]  /*0460*/  @!P0 LDG.E R27, desc[UR4][R14.64] ;  /* 0x000000040e1b8981 */ /* 0x000f68000c1e1900 */
[----:B------:R1:W5:Y:S01]  /*0470*/  @!P0 LDG.E R0, desc[UR4][R12.64] ;  /* 0x000000040c008981 */ /* 0x000362000c1e1900 */
[----:B0-----:R-:W0:Y:S03]  /*0480*/  LDC.64 R16, c[0x0][0x398] ;  /* 0x0000e600ff107b82 */ /* 0x001e260000000a00 */
[----:B------:R3:W5:Y:S04]  /*0490*/  @!P1 LDG.E R2, desc[UR4][R22.64] ;  /* 0x0000000416029981 */ /* 0x000768000c1e1900 */
[----:B------:R4:W5:Y:S01]  /*04a0*/  @!P1 LDG.E R3, desc[UR4][R28.64] ;  /* 0x000000041c039981 */ /* 0x000962000c1e1900 */
[----:B-1----:R-:W1:Y:S01]  /*04b0*/  LDC.64 R12, c[0x0][0x390] ;  /* 0x0000e400ff0c7b82 */ /* 0x002e620000000a00 */
[----:B---3--:R-:W-:-:S02]  /*04c0*/  @!P2 IMAD.IADD R23, R4, 0x1, R24 ;  /* 0x000000010417a824 */ /* 0x008fc400078e0218 */
[----:B------:R-:W-:-:S05]  /*04d0*/  @!P2 VIADD R24, R24, 0x80 ;  /* 0x000000801818a836 */ /* 0x000fca0000000000 */
[----:B------:R-:W3:Y:S01]  /*04e0*/  LDC.64 R14, c[0x0][0x398] ;  /* 0x0000e600ff0e7b82 */ /* 0x000ee20000000a00 */
[----:B------:R-:W-:Y:S01]  /*04f0*/  ISETP.GE.U32.AND P0, PT, R24, R5, PT ;  /* 0x000000051800720c */ /* 0x000fe20003f06070 */
[----:B--2---:R-:W-:-:S04]  /*0500*/  @!P2 IMAD.WIDE.U32 R18, R23, 0x4, R18 ;  /* 0x000000041712a825 */ /* 0x004fc800078e0012 */
[----:B0-----:R-:W-:Y:S01]  /*0510*/  @!P2 IMAD.WIDE.U32 R16, R23, 0x4, R16 ;  /* 0x000000041710a825 */ /* 0x001fe200078e0010 */
[----:B------:R-:W-:Y:S01]  /*0520*/  CS2R R22, SRZ ;  /* 0x0000000000167805 */ /* 0x000fe2000001ff00 */
[----:B------:R0:W5:Y:S06]  /*0530*/  @!P2 LDG.E R26, desc[UR4][R18.64] ;  /* 0x00000004121aa981 */ /* 0x00016c000c1e1900 */
[----:B----4-:R-:W-:-:S04]  /*0540*/  @!P0 IMAD.IADD R29, R4, 0x1, R24 ;  /* 0x00000001041d8824 */ /* 0x010fc800078e0218 */
[----:B-1----:R-:W-:-:S04]  /*0550*/  @!P0 IMAD.WIDE.U32 R12, R29, 0x4, R12 ;  /* 0x000000041d0c8825 */ /* 0x002fc800078e000c */
[----:B---3--:R-:W-:Y:S01]  /*0560*/  @!P0 IMAD.WIDE.U32 R14, R29, 0x4, R14 ;  /* 0x000000041d0e8825 */ /* 0x008fe200078e000e */
[----:B------:R0:W5:Y:S03]  /*0570*/  @!P0 LDG.E R23, desc[UR4][R12.64] ;  /* 0x000000040c178981 */ /* 0x000166000c1e1900 */
[----:B------:R-:W-:Y:S01]  /*0580*/  IMAD.MOV.U32 R29, RZ, RZ, RZ ;  /* 0x000000ffff1d7224 */ /* 0x000fe200078e00ff */
[----:B------:R0:W5:Y:S05]  /*0590*/  @!P0 LDG.E R22, desc[UR4][R14.64] ;  /* 0x000000040e168981 */ /* 0x00016a000c1e1900 */
[----:B------:R0:W5:Y:S01]  /*05a0*/  @!P2 LDG.E R29, desc[UR4][R16.64] ;  /* 0x00000004101da981 */ /* 0x000162000c1e1900 */
[----:B------:R-:W-:Y:S01]  /*05b0*/  ISETP.GE.U32.AND P4, PT, R7, R5, PT ;  /* 0x000000050700720c */ /* 0x000fe20003f86070 */
[----:B------:R-:W-:-:S12]  /*05c0*/  BSSY.RECONVERGENT B0, `(.L_x_26837) ;  /* 0x0000026000007945 */ /* 0x000fd80003800200 */
[----:B0-----:R-:W-:Y:S05]  /*05d0*/  @P4 BRA `(.L_x_26838) ;  /* 0x0000000000904947 */ /* 0x001fea0003800000 */
        /* <DEDUP_REMOVED lines=36> */
.L_x_26838:
[----:B------:R-:W-:Y:S05]  /*0820*/  BSYNC.RECONVERGENT B0 ;  /* 0x0000000000007941 */ /* 0x000fea0003800200 */
.L_x_26837:
[----:B-----5:R-:W-:Y:S01]  /*0830*/  VIADD R6, R7, 0x80 ;  /* 0x0000008007067836 */ /* 0x020fe20000000000 */
[----:B------:R-:W-:Y:S04]  /*0840*/  BSSY.RECONVERGENT B0, `(.L_x_26839) ;  /* 0x000002a000007945 */ /* 0x000fe80003800200 */
[----:B------:R-:W-:-:S13]  /*0850*/  ISETP.GE.U32.AND P0, PT, R6, R5, PT ;  /* 0x000000050600720c */ /* 0x000fda0003f06070 */
[----:B------:R-:W-:Y:S05]  /*0860*/  @P0 BRA `(.L_x_26840) ;  /* 0x00000000009c0947 */ /* 0x000fea0003800000 */
[C---:B------:R-:W-:Y:S02]  /*0870*/  FSETP.NAN.FTZ.AND P0, PT, |R8|.reuse, |R8|, PT ;  /* 0x400000080800720b */ /* 0x040fe40003f18200 */
        /* <DEDUP_REMOVED lines=32> */
.L_x_26843:
[----:B------:R-:W-:-:S05]  /*0a80*/  IMAD.MOV.U32 R8, RZ, RZ, 0x800000 ;  /* 0x00800000ff087424 */ /* 0x000fca00078e00ff */
[----:B------:R-:W-:Y:S01]  /*0a90*/  LOP3.LUT R11, R8, 0x80000000, R11, 0xb8, !PT ;  /* 0x80000000080b7812 */ /* 0x000fe200078eb80b */
[----:B------:R-:W-:Y:S06]  /*0aa0*/  BRA `(.L_x_26840) ;  /* 0x00000000000c7947 */ /* 0x000fec0003800000 */
.L_x_26842:
[----:B------:R-:W-:Y:S01]  /*0ab0*/  IMAD.MOV.U32 R11, RZ, RZ, R14 ;  /* 0x000000ffff0b7224 */ /* 0x000fe200078e000e */
[----:B------:R-:W-:Y:S06]  /*0ac0*/  BRA `(.L_x_26840) ;  /* 0x0000000000047947 */ /* 0x000fec0003800000 */
.L_x_26841:
[----:B------:R-:W-:-:S07]  /*0ad0*/  FADD.FTZ R11, R11, R8 ;  /* 0x000000080b0b7221 */ /* 0x000fce0000010000 */
.L_x_26840:
[----:B------:R-:W-:Y:S05]  /*0ae0*/  BSYNC.RECONVERGENT B0 ;  /* 0x0000000000007941 */ /* 0x000fea0003800200 */
.L_x_26839:
[----:B------:R-:W-:Y:S01]  /*0af0*/  VIADD R8, R7, 0x100 ;  /* 0x0000010007087836 */ /* 0x000fe20000000000 */
        /* <DEDUP_REMOVED lines=36> */
.L_x_26848:
[----:B------:R-:W-:-:S05]  /*0d40*/  IMAD.MOV.U32 R8, RZ, RZ, 0x800000 ;  /* 0x00800000ff087424 */ /* 0x000fca00078e00ff */
[----:B------:R-:W-:Y:S01]  /*0d50*/  LOP3.LUT R21, R8, 0x80000000, R21, 0xb8, !PT ;  /* 0x8000000008157812 */ /* 0x000fe200078eb815 */
[----:B------:R-:W-:Y:S06]  /*0d60*/  BRA `(.L_x_26845) ;  /* 0x00000000000c7947 */ /* 0x000fec0003800000 */
.L_x_26847:
[----:B------:R-:W-:Y:S01]  /*0d70*/  IMAD.MOV.U32 R21, RZ, RZ, R8 ;  /* 0x000000ffff157224 */ /* 0x000fe200078e0008 */
[----:B------:R-:W-:Y:S06]  /*0d80*/  BRA `(.L_x_26845) ;  /* 0x0000000000047947 */ /* 0x000fec0003800000 */
.L_x_26846:
[----:B------:R-:W-:-:S07]  /*0d90*/  FADD.FTZ R21, R21, R10 ;  /* 0x0000000a15157221 */ /* 0x000fce0000010000 */
.L_x_26845:
[----:B------:R-:W-:Y:S05]  /*0da0*/  BSYNC.RECONVERGENT B0 ;  /* 0x0000000000007941 */ /* 0x000fea0003800200 */
.L_x_26844:
        /* <DEDUP_REMOVED lines=37> */
.L_x_26853:
[----:B------:R-:W-:-:S05]  /*1000*/  IMAD.MOV.U32 R8, RZ, RZ, 0x800000 ;  /* 0x00800000ff087424 */ /* 0x000fca00078e00ff */
[----:B------:R-:W-:Y:S01]  /*1010*/  LOP3.LUT R25, R8, 0x80000000, R25, 0xb8, !PT ;  /* 0x8000000008197812 */ /* 0x000fe200078eb819 */
[----:B------:R-:W-:Y:S06]  /*1020*/  BRA `(.L_x_26850) ;  /* 0x00000000000c7947 */ /* 0x000fec0003800000 */
.L_x_26852:
[----:B------:R-:W-:Y:S01]  /*1030*/  IMAD.MOV.U32 R25, RZ, RZ, R8 ;  /* 0x000000ffff197224 */ /* 0x000fe200078e0008 */
[----:B------:R-:W-:Y:S06]  /*1040*/  BRA `(.L_x_26850) ;  /* 0x0000000000047947 */ /* 0x000fec0003800000 */
.L_x_26851:
[----:B------:R-:W-:-:S07]  /*1050*/  FADD.FTZ R25, R25, R20 ;  /* 0x0000001419197221 */ /* 0x000fce0000010000 */
.L_x_26850:
[----:B------:R-:W-:Y:S05]  /*1060*/  BSYNC.RECONVERGENT B0 ;  /* 0x0000000000007941 */ /* 0x000fea0003800200 */
.L_x_26849:
        /* <DEDUP_REMOVED lines=37> */
.L_x_26858:
[----:B------:R-:W-:-:S05]  /*12c0*/  IMAD.MOV.U32 R9, RZ, RZ, 0x800000 ;  /* 0x00800000ff097424 */ /* 0x000fca00078e00ff */
[----:B------:R-:W-:Y:S01]  /*12d0*/  LOP3.LUT R0, R9, 0x80000000, R0, 0xb8, !PT ;  /* 0x8000000009007812 */ /* 0x000fe200078eb800 */
[----:B------:R-:W-:Y:S06]  /*12e0*/  BRA `(.L_x_26855) ;  /* 0x00000000000c7947 */ /* 0x000fec0003800000 */
.L_x_26857:
[----:B------:R-:W-:Y:S01]  /*12f0*/  IMAD.MOV.U32 R0, RZ, RZ, R9 ;  /* 0x000000ffff007224 */ /* 0x000fe200078e0009 */
[----:B------:R-:W-:Y:S06]  /*1300*/  BRA `(.L_x_26855) ;  /* 0x0000000000047947 */ /* 0x000fec0003800000 */
.L_x_26856:
[----:B------:R-:W-:-:S07]  /*1310*/  FADD.FTZ R0, R0, R27 ;  /* 0x0000001b00007221 */ /* 0x000fce0000010000 */
.L_x_26855:
[----:B------:R-:W-:Y:S05]  /*1320*/  BSYNC.RECONVERGENT B0 ;  /* 0x0000000000007941 */ /* 0x000fea0003800200 */
.L_x_26854:
        /* <DEDUP_REMOVED lines=37> */
.L_x_26863:
[----:B------:R-:W-:-:S05]  /*1580*/  IMAD.MOV.U32 R3, RZ, RZ, 0x800000 ;  /* 0x00800000ff037424 */ /* 0x000fca00078e00ff */
[----:B------:R-:W-:Y:S01]  /*1590*/  LOP3.LUT R2, R3, 0x80000000, R2, 0xb8, !PT ;  /* 0x8000000003027812 */ /* 0x000fe200078eb802 */
[----:B------:R-:W-:Y:S06]  /*15a0*/  BRA `(.L_x_26860) ;  /* 0x00000000000c7947 */ /* 0x000fec0003800000 */
.L_x_26862:
[----:B------:R-:W-:Y:S01]  /*15b0*/  IMAD.MOV.U32 R2, RZ, RZ, R9 ;  /* 0x000000ffff027224 */ /* 0x000fe200078e0009 */
[----:B------:R-:W-:Y:S06]  /*15c0*/  BRA `(.L_x_26860) ;  /* 0x0000000000047947 */ /* 0x000fec0003800000 */
.L_x_26861:
[----:B------:R-:W-:-:S07]  /*15d0*/  FADD.FTZ R2, R2, R3 ;  /* 0x0000000302027221 */ /* 0x000fce0000010000 */
.L_x_26860:
[----:B------:R-:W-:Y:S05]  /*15e0*/  BSYNC.RECONVERGENT B0 ;  /* 0x0000000000007941 */ /* 0x000fea0003800200 */
.L_x_26859:
        /* <DEDUP_REMOVED lines=37> */
.L_x_26868:
[----:B------:R-:W-:-:S05]  /*1840*/  IMAD.MOV.U32 R8, RZ, RZ, 0x800000 ;  /* 0x00800000ff087424 */ /* 0x000fca00078e00ff */
[----:B------:R-:W-:Y:S01]  /*1850*/  LOP3.LUT R29, R8, 0x80000000, R29, 0xb8, !PT ;  /* 0x80000000081d7812 */ /* 0x000fe200078eb81d */
[----:B------:R-:W-:Y:S06]  /*1860*/  BRA `(.L_x_26865) ;  /* 0x00000000000c7947 */ /* 0x000fec0003800000 */
.L_x_26867:
[----:B------:R-:W-:Y:S01]  /*1870*/  IMAD.MOV.U32 R29, RZ, RZ, R8 ;  /* 0x000000ffff1d7224 */ /* 0x000fe200078e0008 */
[----:B------:R-:W-:Y:S06]  /*1880*/  BRA `(.L_x_26865) ;  /* 0x0000000000047947 */ /* 0x000fec0003800000 */
.L_x_26866:
[----:B------:R-:W-:-:S07]  /*1890*/  FADD.FTZ R29, R29, R26 ;  /* 0x0000001a1d1d7221 */ /* 0x000fce0000010000 */
.L_x_26865:
[----:B------:R-:W-:Y:S05]  /*18a0*/  BSYNC.RECONVERGENT B0 ;  /* 0x0000000000007941 */ /* 0x000fea0003800200 */
.L_x_26864:
        /* <DEDUP_REMOVED lines=37> */
.L_x_26873:
[----:B------:R-:W-:-:S05]  /*1b00*/  IMAD.MOV.U32 R3, RZ, RZ, 0x800000 ;  /* 0x00800000ff037424 */ /* 0x000fca00078e00ff */
[----:B------:R-:W-:Y:S01]  /*1b10*/  LOP3.LUT R22, R3, 0x80000000, R22, 0xb8, !PT ;  /* 0x8000000003167812 */ /* 0x000fe200078eb816 */
[----:B------:R-:W-:Y:S06]  /*1b20*/  BRA `(.L_x_26870) ;  /* 0x00000000000c7947 */ /* 0x000fec0003800000 */
.L_x_26872:
[----:B------:R-:W-:Y:S01]  /*1b30*/  IMAD.MOV.U32 R22, RZ, RZ, R3 ;  /* 0x000000ffff167224 */ /* 0x000fe200078e0003 */
[----:B------:R-:W-:Y:S06]  /*1b40*/  BRA `(.L_x_26870) ;  /* 0x0000000000047947 */ /* 0x000fec0003800000 */
.L_x_26871:
[----:B------:R-:W-:-:S07]  /*1b50*/  FADD.FTZ R22, R22, R23 ;  /* 0x0000001716167221 */ /* 0x000fce0000010000 */
.L_x_26870:
[----:B------:R-:W-:Y:S05]  /*1b60*/  BSYNC.RECONVERGENT B0 ;  /* 0x0000000000007941 */ /* 0x000fea0003800200 */
.L_x_26869:
[----:B------:R-:W0:Y:S01]  /*1b70*/  @!P4 LDC.64 R8, c[0x0][0x388] ;  /* 0x0000e200ff08cb82 */ /* 0x000e220000000a00 */
[----:B------:R-:W-:Y:S01]  /*1b80*/  @!P4 IMAD.IADD R3, R4, 0x1, R7 ;  /* 0x000000010403c824 */ /* 0x000fe200078e0207 */
[----:B------:R-:W-:Y:S01]  /*1b90*/  BSSY.RECONVERGENT B0, `(.L_x_26874) ;  /* 0x0000030000007945 */ /* 0x000fe20003800200 */
[----:B------:R-:W-:-:S03]  /*1ba0*/  @!P4 IMAD.MOV.U32 R7, RZ, RZ, R6 ;  /* 0x000000ffff07c224 */ /* 0x000fc600078e0006 */
[----:B------:R-:W-:Y:S02]  /*1bb0*/  BSSY.RELIABLE B1, `(.L_x_26875) ;  /* 0x0000027000017945 */ /* 0x000fe40003800100 */
[----:B------:R-:W-:Y:S01]  /*1bc0*/  ISETP.GE.U32.AND P0, PT, R7, R5, PT ;  /* 0x000000050700720c */ /* 0x000fe20003f06070 */
[----:B0-----:R-:W-:-:S05]  /*1bd0*/  @!P4 IMAD.WIDE.U32 R8, R3, 0x4, R8 ;  /* 0x000000040308c825 */ /* 0x001fca00078e0008 */
[----:B------:R0:W-:Y:S07]  /*1be0*/  @!P4 STG.E desc[UR4][R8.64], R12 ;  /* 0x0000000c0800c986 */ /* 0x0001ee000c101904 */
[----:B------:R-:W-:Y:S05]  /*1bf0*/  @P0 BRA `(.L_x_26876) ;  /* 0x0000000000300947 */ /* 0x000fea0003800000 */
[----:B0-----:R-:W0:Y:S01]  /*1c00*/  LDC.64 R8, c[0x0][0x388] ;  /* 0x0000e200ff087b82 */ /* 0x001e220000000a00 */
        /* <DEDUP_REMOVED lines=11> */
.L_x_26876:
[----:B------:R-:W-:-:S13]  /*1cc0*/  ISETP.GE.U32.AND P0, PT, R7, R5, PT ;  /* 0x000000050700720c */ /* 0x000fda0003f06070 */
[----:B------:R-:W-:Y:S05]  /*1cd0*/  @P0 BRA `(.L_x_26878) ;  /* 0x0000000000300947 */ /* 0x000fea0003800000 */
[----:B01----:R-:W0:Y:S01]  /*1ce0*/  LDC.64 R8, c[0x0][0x388] ;  /* 0x0000e200ff087b82 */ /* 0x003e220000000a00 */
[----:B------:R-:W-:Y:S02]  /*1cf0*/  IMAD.IADD R3, R4, 0x1, R7 ;  /* 0x0000000104037824 */ /* 0x000fe400078e0207 */
[----:B------:R-:W-:Y:S02]  /*1d00*/  VIADD R7, R7, 0x80 ;  /* 0x0000008007077836 */ /* 0x000fe40000000000 */
[----:B0-----:R-:W-:-:S05]  /*1d10*/  IMAD.WIDE.U32 R8, R3, 0x4, R8 ;  /* 0x0000000403087825 */ /* 0x001fca00078e0008 */
[----:B------:R1:W-:Y:S02]  /*1d20*/  STG.E desc[UR4][R8.64], R25 ;  /* 0x0000001908007986 */ /* 0x0003e4000c101904 */
.L_x_26877:
[----:B------:R-:W-:-:S13]  /*1d30*/  ISETP.GE.U32.AND P0, PT, R7, R5, PT ;  /* 0x000000050700720c */ /* 0x000fda0003f06070 */
[----:B------:R-:W-:Y:S05]  /*1d40*/  @P0 BRA `(.L_x_26879) ;  /* 0x0000000000340947 */ /* 0x000fea0003800000 */
[----:B01----:R-:W0:Y:S01]  /*1d50*/  LDC.64 R8, c[0x0][0x388] ;  /* 0x0000e200ff087b82 */ /* 0x003e220000000a00 */
[----:B------:R-:W-:Y:S02]  /*1d60*/  IMAD.IADD R3, R4, 0x1, R7 ;  /* 0x0000000104037824 */ /* 0x000fe400078e0207 */
[----:B------:R-:W-:Y:S02]  /*1d70*/  VIADD R7, R7, 0x80 ;  /* 0x0000008007077836 */ /* 0x000fe40000000000 */
[----:B0-----:R-:W-:-:S05]  /*1d80*/  IMAD.WIDE.U32 R8, R3, 0x4, R8 ;  /* 0x0000000403087825 */ /* 0x001fca00078e0008 */
[----:B------:R2:W-:Y:S02]  /*1d90*/  STG.E desc[UR4][R8.64], R0 ;  /* 0x0000000008007986 */ /* 0x0005e4000c101904 */
.L_x_26878:
[----:B------:R-:W-:-:S13]  /*1da0*/  ISETP.GE.U32.AND P0, PT, R7, R5, PT ;  /* 0x000000050700720c */ /* 0x000fda0003f06070 */
[----:B------:R-:W-:Y:S05]  /*1db0*/  @P0 BREAK.RELIABLE B1 ;  /* 0x0000000000010942 */ /* 0x000fea0003800100 */
[----:B------:R-:W-:Y:S05]  /*1dc0*/  @P0 BRA `(.L_x_26880) ;  /* 0x0000000000300947 */ /* 0x000fea0003800000 */
[----:B012---:R-:W0:Y:S01]  /*1dd0*/  LDC.64 R8, c[0x0][0x388] ;  /* 0x0000e200ff087b82 */ /* 0x007e220000000a00 */
[----:B------:R-:W-:Y:S02]  /*1de0*/  IMAD.IADD R3, R4, 0x1, R7 ;  /* 0x0000000104037824 */ /* 0x000fe400078e0207 */
[----:B------:R-:W-:Y:S02]  /*1df0*/  VIADD R7, R7, 0x80 ;  /* 0x0000008007077836 */ /* 0x000fe40000000000 */
[----:B0-----:R-:W-:-:S05]  /*1e00*/  IMAD.WIDE.U32 R8, R3, 0x4, R8 ;  /* 0x0000000403087825 */ /* 0x001fca00078e0008 */
[----:B------:R2:W-:Y:S02]  /*1e10*/  STG.E desc[UR4][R8.64], R2 ;  /* 0x0000000208007986 */ /* 0x0005e4000c101904 */
.L_x_26879:
[----:B------:R-:W-:Y:S05]  /*1e20*/  BSYNC.RELIABLE B1 ;  /* 0x0000000000017941 */ /* 0x000fea0003800100 */
.L_x_26875:
[----:B------:R-:W-:-:S13]  /*1e30*/  ISETP.GE.U32.AND P0, PT, R7, R5, PT ;  /* 0x000000050700720c */ /* 0x000fda0003f06070 */
[----:B--2---:R-:W2:Y:S01]  /*1e40*/  @!P0 LDC.64 R2, c[0x0][0x388] ;  /* 0x0000e200ff028b82 */ /* 0x004ea20000000a00 */
[----:B01----:R-:W-:Y:S02]  /*1e50*/  @!P0 IMAD.IADD R9, R4, 0x1, R7 ;  /* 0x0000000104098824 */ /* 0x003fe400078e0207 */
[----:B------:R-:W-:Y:S02]  /*1e60*/  @!P0 VIADD R7, R7, 0x80 ;  /* 0x0000008007078836 */ /* 0x000fe40000000000 */
[----:B--2---:R-:W-:-:S05]  /*1e70*/  @!P0 IMAD.WIDE.U32 R2, R9, 0x4, R2 ;  /* 0x0000000409028825 */ /* 0x004fca00078e0002 */
[----:B------:R3:W-:Y:S02]  /*1e80*/  @!P0 STG.E desc[UR4][R2.64], R29 ;  /* 0x0000001d02008986 */ /* 0x0007e4000c101904 */
.L_x_26880:
[----:B------:R-:W-:Y:S05]  /*1e90*/  BSYNC.RECONVERGENT B0 ;  /* 0x0000000000007941 */ /* 0x000fea0003800200 */
.L_x_26874:
        /* <DEDUP_REMOVED lines=8> */
.L_x_26836:
[----:B------:R-:W0:Y:S01]  /*1f20*/  S2R R0, SR_TID.X ;  /* 0x0000000000007919 */ /* 0x000e220000002100 */
[----:B------:R-:W1:Y:S08]  /*1f30*/  LDC.64 R2, c[0x0][0x390] ;  /* 0x0000e400ff027b82 */ /* 0x000e700000000a00 */
[----:B------:R-:W2:Y:S01]  /*1f40*/  LDC.64 R6, c[0x0][0x398] ;  /* 0x0000e600ff067b82 */ /* 0x000ea20000000a00 */
[----:B-1----:R-:W-:-:S04]  /*1f50*/  IMAD.WIDE.U32 R2, R4, 0x4, R2 ;  /* 0x0000000404027825 */ /* 0x002fc800078e0002 */
[----:B0-----:R-:W-:-:S04]  /*1f60*/  IMAD.WIDE.U32 R2, R0, 0x8, R2 ;  /* 0x0000000800027825 */ /* 0x001fc800078e0002 */
[----:B--2---:R-:W-:Y:S01]  /*1f70*/  IMAD.WIDE.U32 R6, R4, 0x4, R6 ;  /* 0x0000000404067825 */ /* 0x004fe200078e0006 */
[----:B------:R-:W2:Y:S01]  /*1f80*/  LDG.E.64 R18, desc[UR4][R2.64] ;  /* 0x0000000402127981 */ /* 0x000ea2000c1e1b00 */
[----:B------:R-:W-:Y:S03]  /*1f90*/  BSSY.RECONVERGENT B0, `(.L_x_26881) ;  /* 0x000002d000007945 */ /* 0x000fe60003800200 */
[----:B------:R-:W5:Y:S01]  /*1fa0*/  LDG.E.64 R14, desc[UR4][R2.64+0x400] ;  /* 0x00040004020e7981 */ /* 0x000f62000c1e1b00 */
[----:B------:R-:W-:-:S03]  /*1fb0*/  IMAD.WIDE.U32 R22, R0, 0x8, R6 ;  /* 0x0000000800167825 */ /* 0x000fc600078e0006 */
[----:B------:R-:W5:Y:S04]  /*1fc0*/  LDG.E.64 R6, desc[UR4][R2.64+0x800] ;  /* 0x0008000402067981 */ /* 0x000f68000c1e1b00 */
[----:B------:R-:W3:Y:S04]  /*1fd0*/  LDG.E.64 R16, desc[UR4][R22.64] ;  /* 0x0000000416107981 */ /* 0x000ee8000c1e1b00 */
[----:B------:R-:W5:Y:S04]  /*1fe0*/  LDG.E.64 R20, desc[UR4][R22.64+0x400] ;  /* 0x0004000416147981 */ /* 0x000f68000c1e1b00 */
[----:B------:R-:W5:Y:S04]  /*1ff0*/  LDG.E.64 R12, desc[UR4][R22.64+0x800] ;  /* 0x00080004160c7981 */ /* 0x000f68000c1e1b00 */
[----:B------:R-:W5:Y:S04]  /*2000*/  LDG.E.64 R10, desc[UR4][R22.64+0xc00] ;  /* 0x000c0004160a7981 */ /* 0x000f68000c1e1b00 */
[----:B------:R0:W5:Y:S01]  /*2010*/  LDG.E.64 R8, desc[UR4][R2.64+0xc00] ;  /* 0x000c000402087981 */ /* 0x000162000c1e1b00 */
[----:B--2---:R-:W-:-:S02]  /*2020*/  FSETP.NAN.FTZ.AND P0, PT, |R18|, |R18|, PT ;  /* 0x400000121200720b */ /* 0x004fc40003f18200 */
[----:B---3--:R-:W-:-:S04]  /*2030*/  FSETP.NAN.FTZ.AND P1, PT, |R16|, |R16|, PT ;  /* 0x400000101000720b */ /* 0x008fc80003f38200 */
[----:B------:R-:W-:Y:S02]  /*2040*/  PLOP3.LUT P0, PT, P0, P1, PT, 0x2, 0x20 ;  /* 0x000000000020781c */ /* 0x000fe40000702072 */
[C---:B------:R-:W-:Y:S02]  /*2050*/  LOP3.LUT P1, RZ, R18.reuse, 0x7f800000, RZ, 0xc0, !PT ;  /* 0x7f80000012ff7812 */ /* 0x040fe4000782c0ff */
[----:B------:R-:W-:Y:S02]  /*2060*/  LOP3.LUT R5, R18, 0x80000000, RZ, 0xc0, !PT ;  /* 0x8000000012057812 */ /* 0x000fe400078ec0ff */
[C---:B------:R-:W-:Y:S02]  /*2070*/  LOP3.LUT P2, RZ, R16.reuse, 0x7f800000, RZ, 0xc0, !PT ;  /* 0x7f80000010ff7812 */ /* 0x040fe4000784c0ff */
[----:B------:R-:W-:Y:S02]  /*2080*/  LOP3.LUT R25, R16, 0x80000000, RZ, 0xc0, !PT ;  /* 0x8000000010197812 */ /* 0x000fe400078ec0ff */
[----:B------:R-:W-:-:S02]  /*2090*/  SEL R5, R5, R18, !P1 ;  /* 0x0000001205057207 */ /* 0x000fc40004800000 */
[----:B------:R-:W-:Y:S01]  /*20a0*/  SEL R24, R25, R16, !P2 ;  /* 0x0000001019187207 */ /* 0x000fe20005000000 */
[----:B0-----:R-:W-:Y:S01]  /*20b0*/  @!P0 FADD.FTZ R2, R18, R16 ;  /* 0x0000001012028221 */ /* 0x001fe20000010000 */
        /* <DEDUP_REMOVED lines=26> */
.L_x_26882:
[----:B------:R-:W-:Y:S05]  /*2260*/  BSYNC.RECONVERGENT B0 ;  /* 0x0000000000007941 */ /* 0x000fea0003800200 */
.L_x_26881:
[----:B------:R-:W-:Y:S01]  /*2270*/  FSETP.NAN.FTZ.AND P0, PT, |R19|, |R19|, PT ;  /* 0x400000131300720b */ /* 0x000fe20003f18200 */
[----:B------:R-:W-:Y:S01]  /*2280*/  BSSY.RECONVERGENT B0, `(.L_x_26883) ;  /* 0x0000025000007945 */ /* 0x000fe20003800200 */
[----:B------:R-:W-:Y:S02]  /*2290*/  FSETP.NAN.FTZ.AND P1, PT, |R17|, |R17|, PT ;  /* 0x400000111100720b */ /* 0x000fe40003f38200 */
[----:B------:R-:W-:Y:S02]  /*22a0*/  LOP3.LUT P2, RZ, R19, 0x7f800000, RZ, 0xc0, !PT ;  /* 0x7f80000013ff7812 */ /* 0x000fe4000784c0ff */
        /* <DEDUP_REMOVED lines=30> */
.L_x_26886:
[----:B------:R-:W-:-:S05]  /*2490*/  IMAD.MOV.U32 R16, RZ, RZ, 0x800000 ;  /* 0x00800000ff107424 */ /* 0x000fca00078e00ff */
[----:B------:R-:W-:Y:S01]  /*24a0*/  LOP3.LUT R3, R16, 0x80000000, R17, 0xb8, !PT ;  /* 0x8000000010037812 */ /* 0x000fe200078eb811 */
[----:B------:R-:W-:Y:S06]  /*24b0*/  BRA `(.L_x_26885) ;  /* 0x0000000000047947 */ /* 0x000fec0003800000 */
.L_x_26884:
[----:B------:R-:W-:-:S07]  /*24c0*/  FADD.FTZ R3, R19, R17 ;  /* 0x0000001113037221 */ /* 0x000fce0000010000 */
.L_x_26885:
[----:B------:R-:W-:Y:S05]  /*24d0*/  BSYNC.RECONVERGENT B0 ;  /* 0x0000000000007941 */ /* 0x000fea0003800200 */
.L_x_26883:
[----:B-----5:R-:W-:Y:S01]  /*24e0*/  FSETP.NAN.FTZ.AND P0, PT, |R14|, |R14|, PT ;  /* 0x4000000e0e00720b */ /* 0x020fe20003f18200 */
        /* <DEDUP_REMOVED lines=33> */
.L_x_26890:
[----:B------:R-:W-:-:S05]  /*2700*/  IMAD.MOV.U32 R5, RZ, RZ, 0x800000 ;  /* 0x00800000ff057424 */ /* 0x000fca00078e00ff */
[----:B------:R-:W-:Y:S01]  /*2710*/  LOP3.LUT R20, R5, 0x80000000, R20, 0xb8, !PT ;  /* 0x8000000005147812 */ /* 0x000fe200078eb814 */
[----:B------:R-:W-:Y:S06]  /*2720*/  BRA `(.L_x_26891) ;  /* 0x00000000000c7947 */ /* 0x000fec0003800000 */
.L_x_26889:
[----:B------:R-:W-:Y:S01]  /*2730*/  IMAD.MOV.U32 R20, RZ, RZ, R16 ;  /* 0x000000ffff147224 */ /* 0x000fe200078e0010 */
[----:B------:R-:W-:Y:S06]  /*2740*/  BRA `(.L_x_26891) ;  /* 0x0000000000047947 */ /* 0x000fec0003800000 */
.L_x_26888:
[----:B------:R-:W-:-:S07]  /*2750*/  FADD.FTZ R20, R14, R20 ;  /* 0x000000140e147221 */ /* 0x000fce0000010000 */
.L_x_26891:
[----:B------:R-:W-:Y:S05]  /*2760*/  BSYNC.RECONVERGENT B0 ;  /* 0x0000000000007941 */ /* 0x000fea0003800200 */
.L_x_26887:
        /* <DEDUP_REMOVED lines=34> */
.L_x_26895:
[----:B------:R-:W-:-:S05]  /*2990*/  IMAD.MOV.U32 R14, RZ, RZ, 0x800000 ;  /* 0x00800000ff0e7424 */ /* 0x000fca00078e00ff */
[----:B------:R-:W-:Y:S01]  /*29a0*/  LOP3.LUT R21, R14, 0x80000000, R21, 0xb8, !PT ;  /* 0x800000000e157812 */ /* 0x000fe200078eb815 */
[----:B------:R-:W-:Y:S06]  /*29b0*/  BRA `(.L_x_26896) ;  /* 0x00000000000c7947 */ /* 0x000fec0003800000 */
.L_x_26894:
[----:B------:R-:W-:Y:S01]  /*29c0*/  IMAD.MOV.U32 R21, RZ, RZ, R5 ;  /* 0x000000ffff157224 */ /* 0x000fe200078e0005 */
[----:B------:R-:W-:Y:S06]  /*29d0*/  BRA `(.L_x_26896) ;  /* 0x0000000000047947 */ /* 0x000fec0003800000 */
.L_x_26893:
[----:B------:R-:W-:-:S07]  /*29e0*/  FADD.FTZ R21, R15, R21 ;  /* 0x000000150f157221 */ /* 0x000fce0000010000 */
.L_x_26896:
[----:B------:R-:W-:Y:S05]  /*29f0*/  BSYNC.RECONVERGENT B0 ;  /* 0x0000000000007941 */ /* 0x000fea0003800200 */
.L_x_26892:
        /* <DEDUP_REMOVED lines=34> */
.L_x_26900:
[----:B------:R-:W-:-:S05]  /*2c20*/  IMAD.MOV.U32 R5, RZ, RZ, 0x800000 ;  /* 0x00800000ff057424 */ /* 0x000fca00078e00ff */
[----:B------:R-:W-:Y:S01]  /*2c30*/  LOP3.LUT R12, R5, 0x80000000, R12, 0xb8, !PT ;  /* 0x80000000050c7812 */ /* 0x000fe200078eb80c */
[----:B------:R-:W-:Y:S06]  /*2c40*/  BRA `(.L_x_26901) ;  /* 0x00000000000c7947 */ /* 0x000fec0003800000 */
.L_x_26899:
[----:B------:R-:W-:Y:S01]  /*2c50*/  IMAD.MOV.U32 R12, RZ, RZ, R14 ;  /* 0x000000ffff0c7224 */ /* 0x000fe200078e000e */
[----:B------:R-:W-:Y:S06]  /*2c60*/  BRA `(.L_x_26901) ;  /* 0x0000000000047947 */ /* 0x000fec0003800000 */
.L_x_26898:
[----:B------:R-:W-:-:S07]  /*2c70*/  FADD.FTZ R12, R6, R12 ;  /* 0x0000000c060c7221 */ /* 0x000fce0000010000 */
.L_x_26901:
[----:B------:R-:W-:Y:S05]  /*2c80*/  BSYNC.RECONVERGENT B0 ;  /* 0x0000000000007941 */ /* 0x000fea0003800200 */
.L_x_26897:
        /* <DEDUP_REMOVED lines=34> */
.L_x_26905:
[----:B------:R-:W-:-:S05]  /*2eb0*/  IMAD.MOV.U32 R6, RZ, RZ, 0x800000 ;  /* 0x00800000ff067424 */ /* 0x000fca00078e00ff */
[----:B------:R-:W-:Y:S01]  /*2ec0*/  LOP3.LUT R13, R6, 0x80000000, R13, 0xb8, !PT ;  /* 0x80000000060d7812 */ /* 0x000fe200078eb80d */
[----:B------:R-:W-:Y:S06]  /*2ed0*/  BRA `(.L_x_26906) ;  /* 0x00000000000c7947 */ /* 0x000fec0003800000 */
.L_x_26904:
[----:B------:R-:W-:Y:S01]  /*2ee0*/  IMAD.MOV.U32 R13, RZ, RZ, R5 ;  /* 0x000000ffff0d7224 */ /* 0x000fe200078e0005 */
[----:B------:R-:W-:Y:S06]  /*2ef0*/  BRA `(.L_x_26906) ;  /* 0x0000000000047947 */ /* 0x000fec0003800000 */
.L_x_26903:
[----:B------:R-:W-:-:S07]  /*2f00*/  FADD.FTZ R13, R7, R13 ;  /* 0x0000000d070d7221 */ /* 0x000fce0000010000 */
.L_x_26906:
[----:B------:R-:W-:Y:S05]  /*2f10*/  BSYNC.RECONVERGENT B0 ;  /* 0x0000000000007941 */ /* 0x000fea0003800200 */
.L_x_26902:
        /* <DEDUP_REMOVED lines=34> */
.L_x_26910:
[----:B------:R-:W-:-:S05]  /*3140*/  IMAD.MOV.U32 R5, RZ, RZ, 0x800000 ;  /* 0x00800000ff057424 */ /* 0x000fca00078e00ff */
[----:B------:R-:W-:Y:S01]  /*3150*/  LOP3.LUT R10, R5, 0x80000000, R10, 0xb8, !PT ;  /* 0x80000000050a7812 */ /* 0x000fe200078eb80a */
[----:B------:R-:W-:Y:S06]  /*3160*/  BRA `(.L_x_26911) ;  /* 0x00000000000c7947 */ /* 0x000fec0003800000 */
.L_x_26909:
[----:B------:R-:W-:Y:S01]  /*3170*/  IMAD.MOV.U32 R10, RZ, RZ, R6 ;  /* 0x000000ffff0a7224 */ /* 0x000fe200078e0006 */
[----:B------:R-:W-:Y:S06]  /*3180*/  BRA `(.L_x_26911) ;  /* 0x0000000000047947 */ /* 0x000fec0003800000 */
.L_x_26908:
[----:B------:R-:W-:-:S07]  /*3190*/  FADD.FTZ R10, R8, R10 ;  /* 0x0000000a080a7221 */ /* 0x000fce0000010000 */
.L_x_26911:
[----:B------:R-:W-:Y:S05]  /*31a0*/  BSYNC.RECONVERGENT B0 ;  /* 0x0000000000007941 */ /* 0x000fea0003800200 */
.L_x_26907:
        /* <DEDUP_REMOVED lines=34> */
.L_x_26915:
[----:B------:R-:W-:-:S05]  /*33d0*/  IMAD.MOV.U32 R6, RZ, RZ, 0x800000 ;  /* 0x00800000ff067424 */ /* 0x000fca00078e00ff */
[----:B------:R-:W-:Y:S01]  /*33e0*/  LOP3.LUT R11, R6, 0x80000000, R11, 0xb8, !PT ;  /* 0x80000000060b7812 */ /* 0x000fe200078eb80b */
[----:B------:R-:W-:Y:S06]  /*33f0*/  BRA `(.L_x_26916) ;  /* 0x00000000000c7947 */ /* 0x000fec0003800000 */
.L_x_26914:
[----:B------:R-:W-:Y:S01]  /*3400*/  IMAD.MOV.U32 R11, RZ, RZ, R5 ;  /* 0x000000ffff0b7224 */ /* 0x000fe200078e0005 */
[----:B------:R-:W-:Y:S06]  /*3410*/  BRA `(.L_x_26916) ;  /* 0x0000000000047947 */ /* 0x000fec0003800000 */
.L_x_26913:
[----:B------:R-:W-:-:S07]  /*3420*/  FADD.FTZ R11, R9, R11 ;  /* 0x0000000b090b7221 */ /* 0x000fce0000010000 */
.L_x_26916:
[----:B------:R-:W-:Y:S05]  /*3430*/  BSYNC.RECONVERGENT B0 ;  /* 0x0000000000007941 */ /* 0x000fea0003800200 */
.L_x_26912:
[----:B------:R-:W0:Y:S02]  /*3440*/  LDC.64 R6, c[0x0][0x388] ;  /* 0x0000e200ff067b82 */ /* 0x000e240000000a00 */
[----:B0-----:R-:W-:-:S04]  /*3450*/  IMAD.WIDE.U32 R4, R4, 0x4, R6 ;  /* 0x0000000404047825 */ /* 0x001fc800078e0006 */
[----:B------:R-:W-:-:S05]  /*3460*/  IMAD.WIDE.U32 R4, R0, 0x8, R4 ;  /* 0x0000000800047825 */ /* 0x000fca00078e0004 */
[----:B------:R-:W-:Y:S04]  /*3470*/  STG.E.64 desc[UR4][R4.64], R2 ;  /* 0x0000000204007986 */ /* 0x000fe8000c101b04 */
[----:B------:R-:W-:Y:S04]  /*3480*/  STG.E.64 desc[UR4][R4.64+0x400], R20 ;  /* 0x0004001404007986 */ /* 0x000fe8000c101b04 */
[----:B------:R-:W-:Y:S04]  /*3490*/  STG.E.64 desc[UR4][R4.64+0x800], R12 ;  /* 0x0008000c04007986 */ /* 0x000fe8000c101b04 */
[----:B------:R-:W-:Y:S01]  /*34a0*/  STG.E.64 desc[UR4][R4.64+0xc00], R10 ;  /* 0x000c000a04007986 */ /* 0x000fe2000c101b04 */
[----:B------:R-:W-:Y:S05]  /*34b0*/  EXIT ;  /* 0x000000000000794d */ /* 0x000fea0003800000 */
.L_x_26917:
        /* <DEDUP_REMOVED lines=12> */
.L_x_31266:


//--------------------- .text._ZN2at6native29vectorized_elementwise_kernelILi4ENS0_13BinaryFunctorIfffZZZNS0_21nextafter_kernel_cudaERNS_18TensorIteratorBaseEENKUlvE_clEvENKUlvE0_clEvEUlffE_EESt5arrayIPcLm3EEEEviT0_T1_ --------------------------
	.section	.text._ZN2at6native29vectorized_elementwise_kernelILi4ENS0_13BinaryFunctorIfffZZZNS0_21nextafter_kernel_cudaERNS_18TensorIteratorBaseEENKUlvE_clEvENKUlvE0_clEvEUlffE_EESt5arrayIPcLm3EEEEviT0_T1_,"ax",@progbits
	.align	128
        .global         _ZN2at6native29vectorized_elementwise_kernelILi4ENS0_13BinaryFunctorIfffZZZNS0_21nextafter_kernel_cudaERNS_18TensorIteratorBaseEENKUlvE_clEvENKUlvE0_clEvEUlffE_EESt5arrayIPcLm3EEEEviT0_T1_
        .type           _ZN2at6native29vectorized_elementwise_kernelILi4ENS0_13BinaryFunctorIfffZZZNS0_21nextafter_kernel_cudaERNS_18TensorIteratorBaseEENKUlvE_clEvENKUlvE0_clEvEUlffE_EESt5arrayIPcLm3EEEEviT0_T1_,@function
        .size           _ZN2at6native29vectorized_elementwise_kernelILi4ENS0_13BinaryFunctorIfffZZZNS0_21nextafter_kernel_cudaERNS_18TensorIteratorBaseEENKUlvE_clEvENKUlvE0_clEvEUlffE_EESt5arrayIPcLm3EEEEviT0_T1_,(.L_x_31267 - _ZN2at6native29vectorized_elementwise_kernelILi4ENS0_13BinaryFunctorIfffZZZNS0_21nextafter_kernel_cudaERNS_18TensorIteratorBaseEENKUlvE_clEvENKUlvE0_clEvEUlffE_EESt5arrayIPcLm3EEEEviT0_T1_)
        .other          _ZN2at6native29vectorized_elementwise_kernelILi4ENS0_13BinaryFunctorIfffZZZNS0_21nextafter_kernel_cudaERNS_18TensorIteratorBaseEENKUlvE_clEvENKUlvE0_clEvEUlffE_EESt5arrayIPcLm3EEEEviT0_T1_,@"STO_CUDA_ENTRY STV_DEFAULT"
_ZN2at6native29vectorized_elementwise_kernelILi4ENS0_13BinaryFunctorIfffZZZNS0_21nextafter_kernel_cudaERNS_18TensorIteratorBaseEENKUlvE_clEvENKUlvE0_clEvEUlffE_EESt5arrayIPcLm3EEEEviT0_T1_:
.text._ZN2at6native29vectorized_elementwise_kernelILi4ENS0_13BinaryFunctorIfffZZZNS0_21nextafter_kernel_cudaERNS_18TensorIteratorBaseEENKUlvE_clEvENKUlvE0_clEvEUlffE_EESt5arrayIPcLm3EEEEviT0_T1_:
        /* <DEDUP_REMOVED lines=130> */
.L_x_26920:
[----:B------:R-:W-:Y:S05]  /*0820*/  BSYNC.RECONVERGENT B0 ;  /* 0x0000000000007941 */ /* 0x000fea0003800200 */
.L_x_26919:
        /* <DEDUP_REMOVED lines=37> */
.L_x_26925:
[----:B------:R-:W-:-:S05]  /*0a80*/  IMAD.MOV.U32 R8, RZ, RZ, 0x800000 ;  /* 0x00800000ff087424 */ /* 0x000fca00078e00ff */
[----:B------:R-:W-:Y:S01]  /*0a90*/  LOP3.LUT R11, R8, 0x80000000, R11, 0xb8, !PT ;  /* 0x80000000080b7812 */ /* 0x000fe200078eb80b */
[----:B------:R-:W-:Y:S06]  /*0aa0*/  BRA `(.L_x_26922) ;  /* 0x00000000000c7947 */ /* 0x000fec0003800000 */
.L_x_26924:
[----:B------:R-:W-:Y:S01]  /*0ab0*/  IMAD.MOV.U32 R11, RZ, RZ, R14 ;  /* 0x000000ffff0b7224 */ /* 0x000fe200078e000e */
[----:B------:R-:W-:Y:S06]  /*0ac0*/  BRA `(.L_x_26922) ;  /* 0x0000000000047947 */ /* 0x000fec0003800000 */
.L_x_26923:
[----:B------:R-:W-:-:S07]  /*0ad0*/  FADD.FTZ R11, R11, R8 ;  /* 0x000000080b0b7221 */ /* 0x000fce0000010000 */
.L_x_26922:
[----:B------:R-:W-:Y:S05]  /*0ae0*/  BSYNC.RECONVERGENT B0 ;  /* 0x0000000000007941 */ /* 0x000fea0003800200 */
.L_x_26921:
        /* <DEDUP_REMOVED lines=37> */
.L_x_26930:
[----:B------:R-:W-:-:S05]  /*0d40*/  IMAD.MOV.U32 R8, RZ, RZ, 0x800000 ;  /* 0x00800000ff087424 */ /* 0x000fca00078e00ff */
[----:B------:R-:W-:Y:S01]  /*0d50*/  LOP3.LUT R21, R8, 0x80000000, R21, 0xb8, !PT ;  /* 0x8000000008157812 */ /* 0x000fe200078eb815 */
[----:B------:R-:W-:Y:S06]  /*0d60*/  BRA `(.L_x_26927) ;  /* 0x00000000000c7947 */ /* 0x000fec0003800000 */
.L_x_26929:
[----:B------:R-:W-:Y:S01]  /*0d70*/  IMAD.MOV.U32 R21, RZ, RZ, R8 ;  /* 0x000000ffff157224 */ /* 0x000fe200078e0008 */
[----:B------:R-:W-:Y:S06]  /*0d80*/  BRA `(.L_x_26927) ;  /* 0x0000000000047947 */ /* 0x000fec0003800000 */
.L_x_26928:
[----:B------:R-:W-:-:S07]  /*0d90*/  FADD.FTZ R21, R21, R10 ;  /* 0x0000000a15157221 */ /* 0x000fce0000010000 */
.L_x_26927:
[----:B------:R-:W-:Y:S05]  /*0da0*/  BSYNC.RECONVERGENT B0 ;  /* 0x0000000000007941 */ /* 0x000fea0003800200 */
.L_x_26926:
        /* <DEDUP_REMOVED lines=37> */
.L_x_26935:
[----:B------:R-:W-:-:S05]  /*1000*/  IMAD.MOV.U32 R8, RZ, RZ, 0x800000 ;  /* 0x00800000ff087424 */ /* 0x000fca00078e00ff */
[----:B------:R-:W-:Y:S01]  /*1010*/  LOP3.LUT R25, R8, 0x80000000, R25, 0xb8, !PT ;  /* 0x8000000008197812 */ /* 0x000fe200078eb819 */
[----:B------:R-:W-:Y:S06]  /*1020*/  BRA `(.L_x_26932) ;  /* 0x00000000000c7947 */ /* 0x000fec0003800000 */
.L_x_26934:
[----:B------:R-:W-:Y:S01]  /*1030*/  IMAD.MOV.U32 R25, RZ, RZ, R8 ;  /* 0x000000ffff197224 */ /* 0x000fe200078e0008 */
[----:B------:R-:W-:Y:S06]  /*1040*/  BRA `(.L_x_26932) ;  /* 0x0000000000047947 */ /* 0x000fec0003800000 */
.L_x_26933:
[----:B------:R-:W-:-:S07]  /*1050*/  FADD.FTZ R25, R25, R20 ;  /* 0x0000001419197221 */ /* 0x000fce0000010000 */
.L_x_26932:
[----:B------:R-:W-:Y:S05]  /*1060*/  BSYNC.RECONVERGENT B0 ;  /* 0x0000000000007941 */ /* 0x000fea0003800200 */
.L_x_26931:
        /* <DEDUP_REMOVED lines=37> */
.L_x_26940:
[----:B------:R-:W-:-:S05]  /*12c0*/  IMAD.MOV.U32 R9, RZ, RZ, 0x800000 ;  /* 0x00800000ff097424 */ /* 0x000fca00078e00ff */
[----:B------:R-:W-:Y:S01]  /*12d0*/  LOP3.LUT R0, R9, 0x80000000, R0, 0xb8, !PT ;  /* 0x8000000009007812 */ /* 0x000fe200078eb800 */
[----:B------:R-:W-:Y:S06]  /*12e0*/  BRA `(.L_x_26937) ;  /* 0x00000000000c7947 */ /* 0x000fec0003800000 */
.L_x_26939:
[----:B------:R-:W-:Y:S01]  /*12f0*/  IMAD.MOV.U32 R0, RZ, RZ, R9 ;  /* 0x000000ffff007224 */ /* 0x000fe200078e0009 */
[----:B------:R-:W-:Y:S06]  /*1300*/  BRA `(.L_x_26937) ;  /* 0x0000000000047947 */ /* 0x000fec0003800000 */
.L_x_26938:
[----:B------:R-:W-:-:S07]  /*1310*/  FADD.FTZ R0, R0, R27 ;  /* 0x0000001b00007221 */ /* 0x000fce0000010000 */
.L_x_26937:
[----:B------:R-:W-:Y:S05]  /*1320*/  BSYNC.RECONVERGENT B0 ;  /* 0x0000000000007941 */ /* 0x000fea0003800200 */
.L_x_26936:
        /* <DEDUP_REMOVED lines=37> */
.L_x_26945:
[----:B------:R-:W-:-:S05]  /*1580*/  IMAD.MOV.U32 R3, RZ, RZ, 0x800000 ;  /* 0x00800000ff037424 */ /* 0x000fca00078e00ff */
[----:B------:R-:W-:Y:S01]  /*1590*/  LOP3.LUT R2, R3, 0x80000000, R2, 0xb8, !PT ;  /* 0x8000000003027812 */ /* 0x000fe200078eb802 */
[----:B------:R-:W-:Y:S06]  /*15a0*/  BRA `(.L_x_26942) ;  /* 0x00000000000c7947 */ /* 0x000fec0003800000 */
.L_x_26944:
[----:B------:R-:W-:Y:S01]  /*15b0*/  IMAD.MOV.U32 R2, RZ, RZ, R9 ;  /* 0x000000ffff027224 */ /* 0x000fe200078e0009 */
[----:B------:R-:W-:Y:S06]  /*15c0*/  BRA `(.L_x_26942) ;  /* 0x0000000000047947 */ /* 0x000fec0003800000 */
.L_x_26943:
[----:B------:R-:W-:-:S07]  /*15d0*/  FADD.FTZ R2, R2, R3 ;  /* 0x0000000302027221 */ /* 0x000fce0000010000 */
.L_x_26942:
[----:B------:R-:W-:Y:S05]  /*15e0*/  BSYNC.RECONVERGENT B0 ;  /* 0x0000000000007941 */ /* 0x000fea0003800200 */
.L_x_26941:
        /* <DEDUP_REMOVED lines=37> */
.L_x_26950:
[----:B------:R-:W-:-:S05]  /*1840*/  IMAD.MOV.U32 R8, RZ, RZ, 0x800000 ;  /* 0x00800000ff087424 */ /* 0x000fca00078e00ff */
[----:B------:R-:W-:Y:S01]  /*1850*/  LOP3.LUT R29, R8, 0x80000000, R29, 0xb8, !PT ;  /* 0x80000000081d7812 */ /* 0x000fe200078eb81d */
[----:B------:R-:W-:Y:S06]  /*1860*/  BRA `(.L_x_26947) ;  /* 0x00000000000c7947 */ /* 0x000fec0003800000 */
.L_x_26949:
[----:B------:R-:W-:Y:S01]  /*1870*/  IMAD.MOV.U32 R29, RZ, RZ, R8 ;  /* 0x000000ffff1d7224 */ /* 0x000fe200078e0008 */
[----:B------:R-:W-:Y:S06]  /*1880*/  BRA `(.L_x_26947) ;  /* 0x0000000000047947 */ /* 0x000fec0003800000 */
.L_x_26948:
[----:B------:R-:W-:-:S07]  /*1890*/  FADD.FTZ R29, R29, R26 ;  /* 0x0000001a1d1d7221 */ /* 0x000fce0000010000 */
.L_x_26947:
[----:B------:R-:W-:Y:S05]  /*18a0*/  BSYNC.RECONVERGENT B0 ;  /* 0x0000000000007941 */ /* 0x000fea0003800200 */
.L_x_26946:
        /* <DEDUP_REMOVED lines=37> */
.L_x_26955:
[----:B------:R-:W-:-:S05]  /*1b00*/  IMAD.MOV.U32 R3, RZ, RZ, 0x800000 ;  /* 0x00800000ff037424 */ /* 0x000fca00078e00ff */
[----:B------:R-:W-:Y:S01]  /*1b10*/  LOP3.LUT R22, R3, 0x80000000, R22, 0xb8, !PT ;  /* 0x8000000003167812 */ /* 0x000fe200078eb816 */
[----:B------:R-:W-:Y:S06]  /*1b20*/  BRA `(.L_x_26952) ;  /* 0x00000000000c7947 */ /* 0x000fec0003800000 */
.L_x_26954:
[----:B------:R-:W-:Y:S01]  /*1b30*/  IMAD.MOV.U32 R22, RZ, RZ, R3 ;  /* 0x000000ffff167224 */ /* 0x000fe200078e0003 */
[----:B------:R-:W-:Y:S06]  /*1b40*/  BRA `(.L_x_26952) ;  /* 0x0000000000047947 */ /* 0x000fec0003800000 */
.L_x_26953:
[----:B------:R-:W-:-:S07]  /*1b50*/  FADD.FTZ R22, R22, R23 ;  /* 0x0000001716167221 */ /* 0x000fce0000010000 */
.L_x_26952:
[----:B------:R-:W-:Y:S05]  /*1b60*/  BSYNC.RECONVERGENT B0 ;  /* 0x0000000000007941 */ /* 0x000fea0003800200 */
.L_x_26951:
        /* <DEDUP_REMOVED lines=21> */
.L_x_26958:
[----:B------:R-:W-:-:S13]  /*1cc0*/  ISETP.GE.U32.AND P0, PT, R7, R5, PT ;  /* 0x000000050700720c */ /* 0x000fda0003f06070 */
[----:B------:R-:W-:Y:S05]  /*1cd0*/  @P0 BRA `(.L_x_26960) ;  /* 0x0000000000300947 */ /* 0x000fea0003800000 */
[----:B01----:R-:W0:Y:S01]  /*1ce0*/  LDC.64 R8, c[0x0][0x388] ;  /* 0x0000e200ff087b82 */ /* 0x003e220000000a00 */
[----:B------:R-:W-:Y:S02]  /*1cf0*/  IMAD.IADD R3, R4, 0x1, R7 ;  /* 0x0000000104037824 */ /* 0x000fe400078e0207 */
[----:B------:R-:W-:Y:S02]  /*1d00*/  VIADD R7, R7, 0x80 ;  /* 0x0000008007077836 */ /* 0x000fe40000000000 */
[----:B0-----:R-:W-:-:S05]  /*1d10*/  IMAD.WIDE.U32 R8, R3, 0x4, R8 ;  /* 0x0000000403087825 */ /* 0x001fca00078e0008 */
[----:B------:R1:W-:Y:S02]  /*1d20*/  STG.E desc[UR4][R8.64], R25 ;  /* 0x0000001908007986 */ /* 0x0003e4000c101904 */
.L_x_26959:
[----:B------:R-:W-:-:S13]  /*1d30*/  ISETP.GE.U32.AND P0, PT, R7, R5, PT ;  /* 0x000000050700720c */ /* 0x000fda0003f06070 */
[----:B------:R-:W-:Y:S05]  /*1d40*/  @P0 BRA `(.L_x_26961) ;  /* 0x0000000000340947 */ /* 0x000fea0003800000 */
[----:B01----:R-:W0:Y:S01]  /*1d50*/  LDC.64 R8, c[0x0][0x388] ;  /* 0x0000e200ff087b82 */ /* 0x003e220000000a00 */
[----:B------:R-:W-:Y:S02]  /*1d60*/  IMAD.IADD R3, R4, 0x1, R7 ;  /* 0x0000000104037824 */ /* 0x000fe400078e0207 */
[----:B------:R-:W-:Y:S02]  /*1d70*/  VIADD R7, R7, 0x80 ;  /* 0x0000008007077836 */ /* 0x000fe40000000000 */
[----:B0-----:R-:W-:-:S05]  /*1d80*/  IMAD.WIDE.U32 R8, R3, 0x4, R8 ;  /* 0x0000000403087825 */ /* 0x001fca00078e0008 */
[----:B------:R2:W-:Y:S02]  /*1d90*/  STG.E desc[UR4][R8.64], R0 ;  /* 0x0000000008007986 */ /* 0x0005e4000c101904 */
.L_x_26960:
        /* <DEDUP_REMOVED lines=8> */
.L_x_26961:
[----:B------:R-:W-:Y:S05]  /*1e20*/  BSYNC.RELIABLE B1 ;  /* 0x0000000000017941 */ /* 0x000fea0003800100 */
.L_x_26957:
[----:B------:R-:W-:-:S13]  /*1e30*/  ISETP.GE.U32.AND P0, PT, R7, R5, PT ;  /* 0x000000050700720c */ /* 0x000fda0003f06070 */
[----:B--2---:R-:W2:Y:S01]  /*1e40*/  @!P0 LDC.64 R2, c[0x0][0x388] ;  /* 0x0000e200ff028b82 */ /* 0x004ea20000000a00 */
[----:B01----:R-:W-:Y:S02]  /*1e50*/  @!P0 IMAD.IADD R9, R4, 0x1, R7 ;  /* 0x0000000104098824 */ /* 0x003fe400078e0207 */
[----:B------:R-:W-:Y:S02]  /*1e60*/  @!P0 VIADD R7, R7, 0x80 ;  /* 0x0000008007078836 */ /* 0x000fe40000000000 */
[----:B--2---:R-:W-:-:S05]  /*1e70*/  @!P0 IMAD.WIDE.U32 R2, R9, 0x4, R2 ;  /* 0x0000000409028825 */ /* 0x004fca00078e0002 */
[----:B------:R3:W-:Y:S02]  /*1e80*/  @!P0 STG.E desc[UR4][R2.64], R29 ;  /* 0x0000001d02008986 */ /* 0x0007e4000c101904 */
.L_x_26962:
[----:B------:R-:W-:Y:S05]  /*1e90*/  BSYNC.RECONVERGENT B0 ;  /* 0x0000000000007941 */ /* 0x000fea0003800200 */
.L_x_26956:
        /* <DEDUP_REMOVED lines=8> */
.L_x_26918:
[----:B------:R-:W0:Y:S01]  /*1f20*/  S2R R0, SR_TID.X ;  /* 0x0000000000007919 */ /* 0x000e220000002100 */
[----:B------:R-:W1:Y:S08]  /*1f30*/  LDC.64 R2, c[0x0][0x390] ;  /* 0x0000e400ff027b82 */ /* 0x000e700000000a00 */
[----:B------:R-:W2:Y:S01]  /*1f40*/  LDC.64 R6, c[0x0][0x398] ;  /* 0x0000e600ff067b82 */ /* 0x000ea20000000a00 */
[----:B-1----:R-:W-:-:S04]  /*1f50*/  IMAD.WIDE.U32 R2, R4, 0x4, R2 ;  /* 0x0000000404027825 */ /* 0x002fc800078e0002 */
[----:B0-----:R-:W-:-:S04]  /*1f60*/  IMAD.WIDE.U32 R2, R0, 0x10, R2 ;  /* 0x0000001000027825 */ /* 0x001fc800078e0002 */
[----:B--2---:R-:W-:Y:S01]  /*1f70*/  IMAD.WIDE.U32 R6, R4, 0x4, R6 ;  /* 0x0000000404067825 */ /* 0x004fe200078e0006 */
[----:B------:R-:W2:Y:S04]  /*1f80*/  LDG.E.128 R8, desc[UR4][R2.64] ;  /* 0x0000000402087981 */ /* 0x000ea8000c1e1d00 */
[----:B------:R0:W5:Y:S01]  /*1f90*/  LDG.E.128 R16, desc[UR4][R2.64+0x800] ;  /* 0x0008000402107981 */ /* 0x000162000c1e1d00 */
[----:B------:R-:W-:-:S05]  /*1fa0*/  IMAD.WIDE.U32 R6, R0, 0x10, R6 ;  /* 0x0000001000067825 */ /* 0x000fca00078e0006 */
[----:B------:R-:W3:Y:S04]  /*1fb0*/  LDG.E.128 R12, desc[UR4][R6.64] ;  /* 0x00000004060c7981 */ /* 0x000ee8000c1e1d00 */
[----:B------:R0:W5:Y:S01]  /*1fc0*/  LDG.E.128 R20, desc[UR4][R6.64+0x800] ;  /* 0x0008000406147981 */ /* 0x000162000c1e1d00 */
[----:B------:R-:W-:Y:S01]  /*1fd0*/  BSSY.RECONVERGENT B0, `(.L_x_26963) ;  /* 0x0000025000007945 */ /* 0x000fe20003800200 */
[----:B--2---:R-:W-:Y:S02]  /*1fe0*/  FSETP.NAN.FTZ.AND P0, PT, |R8|, |R8|, PT ;  /* 0x400000080800720b */ /* 0x004fe40003f18200 */
        /* <DEDUP_REMOVED lines=8> */
[----:B------:R-:W-:Y:S01]  /*2070*/  @!P0 FADD.FTZ R24, R8, R12 ;  /* 0x0000000c08188221 */ /* 0x000fe20000010000 */
[----:B0-----:R-:W-:Y:S06]  /*2080*/  @!P0 BRA `(.L_x_26964) ;  /* 0x0000000000648947 */ /* 0x001fec0003800000 */
        /* <DEDUP_REMOVED lines=25> */
.L_x_26964:
[----:B------:R-:W-:Y:S05]  /*2220*/  BSYNC.RECONVERGENT B0 ;  /* 0x0000000000007941 */ /* 0x000fea0003800200 */
.L_x_26963:
        /* <DEDUP_REMOVED lines=34> */
.L_x_26968:
[----:B------:R-:W-:-:S05]  /*2450*/  IMAD.MOV.U32 R2, RZ, RZ, 0x800000 ;  /* 0x00800000ff027424 */ /* 0x000fca00078e00ff */
[----:B------:R-:W-:Y:S01]  /*2460*/  LOP3.LUT R25, R2, 0x80000000, R13, 0xb8, !PT ;  /* 0x8000000002197812 */ /* 0x000fe200078eb80d */
[----:B------:R-:W-:Y:S06]  /*2470*/  BRA `(.L_x_26967) ;  /* 0x0000000000047947 */ /* 0x000fec0003800000 */
.L_x_26966:
[----:B------:R-:W-:-:S07]  /*2480*/  FADD.FTZ R25, R9, R13 ;  /* 0x0000000d09197221 */ /* 0x000fce0000010000 */
.L_x_26967:
[----:B------:R-:W-:Y:S05]  /*2490*/  BSYNC.RECONVERGENT B0 ;  /* 0x0000000000007941 */ /* 0x000fea0003800200 */
.L_x_26965:
        /* <DEDUP_REMOVED lines=34> */
.L_x_26972:
[----:B------:R-:W-:-:S05]  /*26c0*/  IMAD.MOV.U32 R3, RZ, RZ, 0x800000 ;  /* 0x00800000ff037424 */ /* 0x000fca00078e00ff */
[----:B------:R-:W-:Y:S01]  /*26d0*/  LOP3.LUT R26, R3, 0x80000000, R14, 0xb8, !PT ;  /* 0x80000000031a7812 */ /* 0x000fe200078eb80e */
[----:B------:R-:W-:Y:S06]  /*26e0*/  BRA `(.L_x_26971) ;  /* 0x0000000000047947 */ /* 0x000fec0003800000 */
.L_x_26970:
[----:B------:R-:W-:-:S07]  /*26f0*/  FADD.FTZ R26, R10, R14 ;  /* 0x0000000e0a1a7221 */ /* 0x000fce0000010000 */
.L_x_26971:
[----:B------:R-:W-:Y:S05]  /*2700*/  BSYNC.RECONVERGENT B0 ;  /* 0x0000000000007941 */ /* 0x000fea0003800200 */
.L_x_26969:
        /* <DEDUP_REMOVED lines=34> */
.L_x_26976:
[----:B------:R-:W-:-:S05]  /*2930*/  IMAD.MOV.U32 R2, RZ, RZ, 0x800000 ;  /* 0x00800000ff027424 */ /* 0x000fca00078e00ff */
[----:B------:R-:W-:Y:S01]  /*2940*/  LOP3.LUT R27, R2, 0x80000000, R15, 0xb8, !PT ;  /* 0x80000000021b7812 */ /* 0x000fe200078eb80f */
[----:B------:R-:W-:Y:S06]  /*2950*/  BRA `(.L_x_26975) ;  /* 0x0000000000047947 */ /* 0x000fec0003800000 */
.L_x_26974:
[----:B------:R-:W-:-:S07]  /*2960*/  FADD.FTZ R27, R11, R15 ;  /* 0x0000000f0b1b7221 */ /* 0x000fce0000010000 */
.L_x_26975:
[----:B------:R-:W-:Y:S05]  /*2970*/  BSYNC.RECONVERGENT B0 ;  /* 0x0000000000007941 */ /* 0x000fea0003800200 */
.L_x_26973:
        /* <DEDUP_REMOVED lines=34> */
.L_x_26980:
[----:B------:R-:W-:-:S05]  /*2ba0*/  IMAD.MOV.U32 R3, RZ, RZ, 0x800000 ;  /* 0x00800000ff037424 */ /* 0x000fca00078e00ff */
[----:B------:R-:W-:Y:S01]  /*2bb0*/  LOP3.LUT R20, R3, 0x80000000, R20, 0xb8, !PT ;  /* 0x8000000003147812 */ /* 0x000fe200078eb814 */
[----:B------:R-:W-:Y:S06]  /*2bc0*/  BRA `(.L_x_26981) ;  /* 0x00000000000c7947 */ /* 0x000fec0003800000 */
.L_x_26979:
[----:B------:R-:W-:Y:S01]  /*2bd0*/  IMAD.MOV.U32 R20, RZ, RZ, R2 ;  /* 0x000000ffff147224 */ /* 0x000fe200078e0002 */
[----:B------:R-:W-:Y:S06]  /*2be0*/  BRA `(.L_x_26981) ;  /* 0x0000000000047947 */ /* 0x000fec0003800000 */
.L_x_26978:
[----:B------:R-:W-:-:S07]  /*2bf0*/  FADD.FTZ R20, R16, R20 ;  /* 0x0000001410147221 */ /* 0x000fce0000010000 */
.L_x_26981:
[----:B------:R-:W-:Y:S05]  /*2c00*/  BSYNC.RECONVERGENT B0 ;  /* 0x0000000000007941 */ /* 0x000fea0003800200 */
.L_x_26977:
        /* <DEDUP_REMOVED lines=34> */
.L_x_26985:
[----:B------:R-:W-:-:S05]  /*2e30*/  IMAD.MOV.U32 R2, RZ, RZ, 0x800000 ;  /* 0x00800000ff027424 */ /* 0x000fca00078e00ff */
[----:B------:R-:W-:Y:S01]  /*2e40*/  LOP3.LUT R21, R2, 0x80000000, R21, 0xb8, !PT ;  /* 0x8000000002157812 */ /* 0x000fe200078eb815 */
[----:B------:R-:W-:Y:S06]  /*2e50*/  BRA `(.L_x_26986) ;  /* 0x00000000000c7947 */ /* 0x000fec0003800000 */
.L_x_26984:
[----:B------:R-:W-:Y:S01]  /*2e60*/  IMAD.MOV.U32 R21, RZ, RZ, R3 ;  /* 0x000000ffff157224 */ /* 0x000fe200078e0003 */
[----:B------:R-:W-:Y:S06]  /*2e70*/  BRA `(.L_x_26986) ;  /* 0x0000000000047947 */ /* 0x000fec0003800000 */
.L_x_26983:
[----:B------:R-:W-:-:S07]  /*2e80*/  FADD.FTZ R21, R17, R21 ;  /* 0x0000001511157221 */ /* 0x000fce0000010000 */
.L_x_26986:
[----:B------:R-:W-:Y:S05]  /*2e90*/  BSYNC.RECONVERGENT B0 ;  /* 0x0000000000007941 */ /* 0x000fea0003800200 */
.L_x_26982:
        /* <DEDUP_REMOVED lines=34> */
.L_x_26990:
[----:B------:R-:W-:-:S05]  /*30c0*/  IMAD.MOV.U32 R3, RZ, RZ, 0x800000 ;  /* 0x00800000ff037424 */ /* 0x000fca00078e00ff */
[----:B------:R-:W-:Y:S01]  /*30d0*/  LOP3.LUT R22, R3, 0x80000000, R22, 0xb8, !PT ;  /* 0x8000000003167812 */ /* 0x000fe200078eb816 */
[----:B------:R-:W-:Y:S06]  /*30e0*/  BRA `(.L_x_26991) ;  /* 0x00000000000c7947 */ /* 0x000fec0003800000 */
.L_x_26989:
[----:B------:R-:W-:Y:S01]  /*30f0*/  IMAD.MOV.U32 R22, RZ, RZ, R2 ;  /* 0x000000ffff167224 */ /* 0x000fe200078e0002 */
[----:B------:R-:W-:Y:S06]  /*3100*/  BRA `(.L_x_26991) ;  /* 0x0000000000047947 */ /* 0x000fec0003800000 */
.L_x_26988:
[----:B------:R-:W-:-:S07]  /*3110*/  FADD.FTZ R22, R18, R22 ;  /* 0x0000001612167221 */ /* 0x000fce0000010000 */
.L_x_26991:
[----:B------:R-:W-:Y:S05]  /*3120*/  BSYNC.RECONVERGENT B0 ;  /* 0x0000000000007941 */ /* 0x000fea0003800200 */
.L_x_26987:
        /* <DEDUP_REMOVED lines=34> */
.L_x_26995:
[----:B------:R-:W-:-:S05]  /*3350*/  IMAD.MOV.U32 R2, RZ, RZ, 0x800000 ;  /* 0x00800000ff027424 */ /* 0x000fca00078e00ff */
[----:B------:R-:W-:Y:S01]  /*3360*/  LOP3.LUT R23, R2, 0x80000000, R23, 0xb8, !PT ;  /* 0x8000000002177812 */ /* 0x000fe200078eb817 */
[----:B------:R-:W-:Y:S06]  /*3370*/  BRA `(.L_x_26996) ;  /* 0x00000000000c7947 */ /* 0x000fec0003800000 */
.L_x_26994:
[----:B------:R-:W-:Y:S01]  /*3380*/  IMAD.MOV.U32 R23, RZ, RZ, R3 ;  /* 0x000000ffff177224 */ /* 0x000fe200078e0003 */
[----:B------:R-:W-:Y:S06]  /*3390*/  BRA `(.L_x_26996) ;  /* 0x0000000000047947 */ /* 0x000fec0003800000 */
.L_x_26993:
[----:B------:R-:W-:-:S07]  /*33a0*/  FADD.FTZ R23, R19, R23 ;  /* 0x0000001713177221 */ /* 0x000fce0000010000 */
.L_x_26996:
[----:B------:R-:W-:Y:S05]  /*33b0*/  BSYNC.RECONVERGENT B0 ;  /* 0x0000000000007941 */ /* 0x000fea0003800200 */
.L_x_26992:
[----:B------:R-:W0:Y:S02]  /*33c0*/  LDC.64 R2, c[0x0][0x388] ;  /* 0x0000e200ff027b82 */ /* 0x000e240000000a00 */
[----:B0-----:R-:W-:-:S04]  /*33d0*/  IMAD.WIDE.U32 R4, R4, 0x4, R2 ;  /* 0x0000000404047825 */ /* 0x001fc800078e0002 */
[----:B------:R-:W-:-:S05]  /*33e0*/  IMAD.WIDE.U32 R4, R0, 0x10, R4 ;  /* 0x0000001000047825 */ /* 0x000fca00078e0004 */
[----:B------:R-:W-:Y:S04]  /*33f0*/  STG.E.128 desc[UR4][R4.64], R24 ;  /* 0x0000001804007986 */ /* 0x000fe8000c101d04 */
[----:B------:R-:W-:Y:S01]  /*3400*/  STG.E.128 desc[UR4][R4.64+0x800], R20 ;  /* 0x0008001404007986 */ /* 0x000fe2000c101d04 */
[----:B------:R-:W-:Y:S05]  /*3410*/  EXIT ;  /* 0x000000000000794d */ /* 0x000fea0003800000 */
.L_x_26997:
        /* <DEDUP_REMOVED lines=14> */
.L_x_31267:


//--------------------- .text._ZN2at6native29vectorized_elementwise_kernelILi8ENS0_13BinaryFunctorIfffZZZNS0_21nextafter_kernel_cudaERNS_18TensorIteratorBaseEENKUlvE_clEvENKUlvE0_clEvEUlffE_EESt5arrayIPcLm3EEEEviT0_T1_ --------------------------
	.section	.text._ZN2at6native29vectorized_elementwise_kernelILi8ENS0_13BinaryFunctorIfffZZZNS0_21nextafter_kernel_cudaERNS_18TensorIteratorBaseEENKUlvE_clEvENKUlvE0_clEvEUlffE_EESt5arrayIPcLm3EEEEviT0_T1_,"ax",@progbits
	.align	128
        .global         _ZN2at6native29vectorized_elementwise_kernelILi8ENS0_13BinaryFunctorIfffZZZNS0_21nextafter_kernel_cudaERNS_18TensorIteratorBaseEENKUlvE_clEvENKUlvE0_clEvEUlffE_EESt5arrayIPcLm3EEEEviT0_T1_
        .type           _ZN2at6native29vectorized_elementwise_kernelILi8ENS0_13BinaryFunctorIfffZZZNS0_21nextafter_kernel_cudaERNS_18TensorIteratorBaseEENKUlvE_clEvENKUlvE0_clEvEUlffE_EESt5arrayIPcLm3EEEEviT0_T1_,@function
        .size           _ZN2at6native29vectorized_elementwise_kernelILi8ENS0_13BinaryFunctorIfffZZZNS0_21nextafter_kernel_cudaERNS_18TensorIteratorBaseEENKUlvE_clEvENKUlvE0_clEvEUlffE_EESt5arrayIPcLm3EEEEviT0_T1_,(.L_x_31268 - _ZN2at6native29vectorized_elementwise_kernelILi8ENS0_13BinaryFunctorIfffZZZNS0_21nextafter_kernel_cudaERNS_18TensorIteratorBaseEENKUlvE_clEvENKUlvE0_clEvEUlffE_EESt5arrayIPcLm3EEEEviT0_T1_)
        .other          _ZN2at6native29vectorized_elementwise_kernelILi8ENS0_13BinaryFunctorIfffZZZNS0_21nextafter_kernel_cudaERNS_18TensorIteratorBaseEENKUlvE_clEvENKUlvE0_clEvEUlffE_EESt5arrayIPcLm3EEEEviT0_T1_,@"STO_CUDA_ENTRY STV_DEFAULT"
_ZN2at6native29vectorized_elementwise_kernelILi8ENS0_13BinaryFunctorIfffZZZNS0_21nextafter_kernel_cudaERNS_18TensorIteratorBaseEENKUlvE_clEvENKUlvE0_clEvEUlffE_EESt5arrayIPcLm3EEEEviT0_T1_:
.text._ZN2at6native29vectorized_elementwise_kernelILi8ENS0_13BinaryFunctorIfffZZZNS0_21nextafter_kernel_cudaERNS_18TensorIteratorBaseEENKUlvE_clEvENKUlvE0_clEvEUlffE_EESt5arrayIPcLm3EEEEviT0_T1_:
[----:B------:R-:W-:Y:S01]  /*0000*/  LDC R1, c[0x0][0x37c] ;  /* 0x0000df00ff017b82 */ /* 0x000fe20000000800 */
[----:B------:R-:W-:Y:S05]  /*0010*/  EXIT ;  /* 0x000000000000794d */ /* 0x000fea0003800000 */
.L_x_26998:
        /* <DEDUP_REMOVED lines=14> */
.L_x_31268:


//--------------------- .text._ZN2at6native18elementwise_kernelILi128ELi4EZNS0_15gpu_kernel_implINS0_13BUnaryFunctorIfffZZZNS0_21nextafter_kernel_cudaERNS_18TensorIteratorBaseEENKUlvE_clEvENKUlvE0_clEvEUlffE_EEEEvS5_RKT_EUliE_EEviT1_ --------------------------
	.section	.text._ZN2at6native18elementwise_kernelILi128ELi4EZNS0_15gpu_kernel_implINS0_13BUnaryFunctorIfffZZZNS0_21nextafter_kernel_cudaERNS_18TensorIteratorBaseEENKUlvE_clEvENKUlvE0_clEvEUlffE_EEEEvS5_RKT_EUliE_EEviT1_,"ax",@progbits
	.align	128
        .global         _ZN2at6native18elementwise_kernelILi128ELi4EZNS0_15gpu_kernel_implINS0_13BUnaryFunctorIfffZZZNS0_21nextafter_kernel_cudaERNS_18TensorIteratorBaseEENKUlvE_clEvENKUlvE0_clEvEUlffE_EEEEvS5_RKT_EUliE_EEviT1_
        .type           _ZN2at6native18elementwise_kernelILi128ELi4EZNS0_15gpu_kernel_implINS0_13BUnaryFunctorIfffZZZNS0_21nextafter_kernel_cudaERNS_18TensorIteratorBaseEENKUlvE_clEvENKUlvE0_clEvEUlffE_EEEEvS5_RKT_EUliE_EEviT1_,@function
        .size           _ZN2at6native18elementwise_kernelILi128ELi4EZNS0_15gpu_kernel_implINS0_13BUnaryFunctorIfffZZZNS0_21nextafter_kernel_cudaERNS_18TensorIteratorBaseEENKUlvE_clEvENKUlvE0_clEvEUlffE_EEEEvS5_RKT_EUliE_EEviT1_,(.L_x_31269 - _ZN2at6native18elementwise_kernelILi128ELi4EZNS0_15gpu_kernel_implINS0_13BUnaryFunctorIfffZZZNS0_21nextafter_kernel_cudaERNS_18TensorIteratorBaseEENKUlvE_clEvENKUlvE0_clEvEUlffE_EEEEvS5_RKT_EUliE_EEviT1_)
        .other          _ZN2at6native18elementwise_kernelILi128ELi4EZNS0_15gpu_kernel_implINS0_13BUnaryFunctorIfffZZZNS0_21nextafter_kernel_cudaERNS_18TensorIteratorBaseEENKUlvE_clEvENKUlvE0_clEvEUlffE_EEEEvS5_RKT_EUliE_EEviT1_,@"STO_CUDA_ENTRY STV_DEFAULT"
_ZN2at6native18elementwise_kernelILi128ELi4EZNS0_15gpu_kernel_implINS0_13BUnaryFunctorIfffZZZNS0_21nextafter_kernel_cudaERNS_18TensorIteratorBaseEENKUlvE_clEvENKUlvE0_clEvEUlffE_EEEEvS5_RKT_EUliE_EEviT1_:
.text._ZN2at6native18elementwise_kernelILi128ELi4EZNS0_15gpu_kernel_implINS0_13BUnaryFunctorIfffZZZNS0_21nextafter_kernel_cudaERNS_18TensorIteratorBaseEENKUlvE_clEvENKUlvE0_clEvEUlffE_EEEEvS5_RKT_EUliE_EEviT1_:
[----:B------:R-:W0:Y:S01]  /*0000*/  LDC R1, c[0x0][0x37c] ;  /* 0x0000df00ff017b82 */ /* 0x000e220000000800 */
[----:B------:R-:W1:Y:S07]  /*0010*/  S2R R17, SR_TID.X ;  /* 0x0000000000117919 */ /* 0x000e6e0000002100 */
[----:B------:R-:W2:Y:S01]  /*0020*/  S2UR UR4, SR_CTAID.X ;  /* 0x00000000000479c3 */ /* 0x000ea20000002500 */
[----:B------:R-:W3:Y:S01]  /*0030*/  LDCU UR39, c[0x0][0x388] ;  /* 0x00007100ff2777ac */ /* 0x000ee20008000800 */
[----:B------:R-:W-:Y:S01]  /*0040*/  IMAD.MOV.U32 R0, RZ, RZ, 0x800000 ;  /* 0x00800000ff007424 */ /* 0x000fe200078e00ff */
[----:B------:R-:W-:Y:S01]  /*0050*/  BSSY.RECONVERGENT B7, `(.L_x_26999) ;  /* 0x000032b000077945 */ /* 0x000fe20003800200 */
[----:B------:R-:W4:Y:S04]  /*0060*/  LDCU UR5, c[0x0][0x380] ;  /* 0x00007000ff0577ac */ /* 0x000f280008000800 */
[----:B------:R-:W5:Y:S01]  /*0070*/  LDC R19, c[0x0][0x594] ;  /* 0x00016500ff137b82 */ /* 0x000f620000000800 */
[----:B------:R-:W0:Y:S01]  /*0080*/  LDCU.64 UR36, c[0x0][0x358] ;  /* 0x00006b00ff2477ac */ /* 0x000e220008000a00 */
[----:B------:R-:W0:Y:S01]  /*0090*/  LDCU.U8 UR41, c[0x0][0x598] ;  /* 0x0000b300ff2977ac */ /* 0x000e220008000000 */
[----:B------:R-:W0:Y:S01]  /*00a0*/  LDCU.U8 UR42, c[0x0][0x599] ;  /* 0x0000b320ff2a77ac */ /* 0x000e220008000000 */
[----:B---3--:R-:W-:-:S02]  /*00b0*/  UIADD3 UR40, UPT, UPT, UR39, -0x1, URZ ;  /* 0xffffffff27287890 */ /* 0x008fc4000fffe0ff */
[----:B--2---:R-:W-:Y:S02]  /*00c0*/  USHF.L.U32 UR4, UR4, 0x9, URZ ;  /* 0x0000000904047899 */ /* 0x004fe400080006ff */
[----:B------:R-:W-:-:S04]  /*00d0*/  UISETP.LT.U32.AND UP0, UPT, UR40, 0x18, UPT ;  /* 0x000000182800788c */ /* 0x000fc8000bf01070 */
[----:B------:R-:W-:Y:S01]  /*00e0*/  USEL UR38, UR40, 0x18, UP0 ;  /* 0x0000001828267887 */ /* 0x000fe20008000000 */
[----:B-1----:R-:W-:Y:S02]  /*00f0*/  LOP3.LUT R17, R17, UR4, RZ, 0xfc, !PT ;  /* 0x0000000411117c12 */ /* 0x002fe4000f8efcff */
[----:B-----5:R-:W-:Y:S01]  /*0100*/  LOP3.LUT P0, RZ, R19, 0x7f800000, RZ, 0xc0, !PT ;  /* 0x7f80000013ff7812 */ /* 0x020fe2000780c0ff */
[----:B------:R-:W-:Y:S01]  /*0110*/  UIADD3 UR38, UPT, UPT, UR38, 0x1, URZ ;  /* 0x0000000126267890 */ /* 0x000fe2000fffe0ff */
[----:B----4-:R-:W-:Y:S02]  /*0120*/  ISETP.GE.AND P1, PT, R17, UR5, PT ;  /* 0x0000000511007c0c */ /* 0x010fe4000bf26270 */
[----:B------:R-:W-:-:S04]  /*0130*/  LOP3.LUT R18, R19, 0x80000000, RZ, 0xc0, !PT ;  /* 0x8000000013127812 */ /* 0x000fc800078ec0ff */
[----:B------:R-:W-:Y:S02]  /*0140*/  SEL R18, R18, R19, !P0 ;  /* 0x0000001312127207 */ /* 0x000fe40004000000 */
[----:B------:R-:W-:-:S05]  /*0150*/  LOP3.LUT R19, R0, 0x80000000, R19, 0xb8, !PT ;  /* 0x8000000000137812 */ /* 0x000fca00078eb813 */
        /* <DEDUP_REMOVED lines=303> */
.L_x_27001:
        /* <DEDUP_REMOVED lines=18> */
.L_x_27006:
[----:B------:R-:W2:Y:S02]  /*1570*/  LDG.E.U8 R0, desc[UR36][R2.64] ;  /* 0x0000002402007981 */ /* 0x000ea4000c1e1100 */
[----:B--2---:R-:W-:Y:S01]  /*1580*/  I2FP.F32.U32 R0, R0 ;  /* 0x0000000000007245 */ /* 0x004fe20000201000 */
[----:B------:R-:W-:Y:S06]  /*1590*/  BRA `(.L_x_27008) ;  /* 0x0000000c00447947 */ /* 0x000fec0003800000 */
.L_x_27005:
        /* <DEDUP_REMOVED lines=9> */
.L_x_27010:
[----:B------:R-:W2:Y:S02]  /*1630*/  LDG.E R0, desc[UR36][R2.64] ;  /* 0x0000002402007981 */ /* 0x000ea4000c1e1900 */
[----:B--2---:R-:W-:Y:S01]  /*1640*/  I2FP.F32.S32 R0, R0 ;  /* 0x0000000000007245 */ /* 0x004fe20000201400 */
[----:B------:R-:W-:Y:S06]  /*1650*/  BRA `(.L_x_27008) ;  /* 0x0000000c00147947 */ /* 0x000fec0003800000 */
.L_x_27009:
[----:B------:R-:W2:Y:S02]  /*1660*/  LDG.E.U16 R0, desc[UR36][R2.64] ;  /* 0x0000002402007981 */ /* 0x000ea4000c1e1500 */
[----:B--2---:R-:W2:Y:S01]  /*1670*/  I2F.S16 R0, R0 ;  /* 0x0000000000007306 */ /* 0x004ea20000101400 */
[----:B------:R-:W-:Y:S05]  /*1680*/  BRA `(.L_x_27008) ;  /* 0x0000000c00087947 */ /* 0x000fea0003800000 */
.L_x_27004:
        /* <DEDUP_REMOVED lines=8> */
.L_x_27012:
[----:B------:R-:W2:Y:S02]  /*1710*/  LDG.E.U16 R0, desc[UR36][R2.64] ;  /* 0x0000002402007981 */ /* 0x000ea4000c1e1500 */
[----:B--2---:R-:W-:Y:S01]  /*1720*/  HADD2.F32 R0, -RZ, R0.H0_H0 ;  /* 0x20000000ff007230 */ /* 0x004fe20000004100 */
[----:B------:R-:W-:Y:S06]  /*1730*/  BRA `(.L_x_27008) ;  /* 0x0000000800dc7947 */ /* 0x000fec0003800000 */
.L_x_27011:
        /* <DEDUP_REMOVED lines=8> */
.L_x_27014:
[----:B------:R-:W2:Y:S02]  /*17c0*/  LDG.E.U16 R0, desc[UR36][R2.64] ;  /* 0x0000002402007981 */ /* 0x000ea4000c1e1500 */
[----:B--2---:R-:W-:Y:S01]  /*17d0*/  HADD2.F32 R0, -RZ, R0.H0_H0 ;  /* 0x20000000ff007230 */ /* 0x004fe20000004100 */
[----:B------:R-:W-:Y:S06]  /*17e0*/  BRA `(.L_x_27008) ;  /* 0x0000000800b07947 */ /* 0x000fec0003800000 */
.L_x_27013:
        /* <DEDUP_REMOVED lines=11> */
.L_x_27003:
        /* <DEDUP_REMOVED lines=12> */
.L_x_27017:
        /* <DEDUP_REMOVED lines=11> */
.L_x_27016:
        /* <DEDUP_REMOVED lines=25> */
.L_x_27019:
        /* <DEDUP_REMOVED lines=12> */
.L_x_27018:
[----:B------:R-:W2:Y:S02]  /*1c60*/  LDG.E.U16 R0, desc[UR36][R2.64] ;  /* 0x0000002402007981 */ /* 0x000ea4000c1e1500 */
[----:B--2---:R-:W-:Y:S01]  /*1c70*/  SHF.L.U32 R0, R0, 0x10, RZ ;  /* 0x0000001000007819 */ /* 0x004fe200000006ff */
[----:B------:R-:W-:Y:S06]  /*1c80*/  BRA `(.L_x_27008) ;  /* 0x0000000400887947 */ /* 0x000fec0003800000 */
.L_x_27015:
        /* <DEDUP_REMOVED lines=11> */
.L_x_27022:
        /* <DEDUP_REMOVED lines=20> */
.L_x_27024:
[----:B------:R-:W-:Y:S05]  /*1e80*/  BSYNC.RECONVERGENT B0 ;  /* 0x0000000000007941 */ /* 0x000fea0003800200 */
.L_x_27023:
[----:B------:R-:W-:Y:S01]  /*1e90*/  IMAD.SHL.U32 R0, R0, 0x100000, RZ ;  /* 0x0010000000007824 */ /* 0x000fe200078e00ff */
[----:B------:R-:W-:-:S04]  /*1ea0*/  LEA R2, R2, 0x3b800000, 0x17 ;  /* 0x3b80000002027811 */ /* 0x000fc800078eb8ff */
[----:B------:R-:W-:Y:S01]  /*1eb0*/  LOP3.LUT R0, R2, R0, R7, 0xfe, !PT ;  /* 0x0000000002007212 */ /* 0x000fe200078efe07 */
[----:B------:R-:W-:Y:S06]  /*1ec0*/  BRA `(.L_x_27008) ;  /* 0x0000000000f87947 */ /* 0x000fec0003800000 */
.L_x_27021:
        /* <DEDUP_REMOVED lines=20> */
.L_x_27026:
[----:B------:R-:W-:Y:S05]  /*2010*/  BSYNC.RECONVERGENT B0 ;  /* 0x0000000000007941 */ /* 0x000fea0003800200 */
.L_x_27025:
[----:B------:R-:W-:Y:S01]  /*2020*/  IMAD.SHL.U32 R0, R0, 0x200000, RZ ;  /* 0x0020000000007824 */ /* 0x000fe200078e00ff */
[----:B------:R-:W-:-:S04]  /*2030*/  LEA R2, R2, 0x37800000, 0x17 ;  /* 0x3780000002027811 */ /* 0x000fc800078eb8ff */
[----:B------:R-:W-:Y:S01]  /*2040*/  LOP3.LUT R0, R2, R0, R7, 0xfe, !PT ;  /* 0x0000000002007212 */ /* 0x000fe200078efe07 */
[----:B------:R-:W-:Y:S06]  /*2050*/  BRA `(.L_x_27008) ;  /* 0x0000000000947947 */ /* 0x000fec0003800000 */
.L_x_27020:
[----:B------:R-:W-:-:S09]  /*2060*/  UISETP.NE.AND UP0, UPT, UR4, 0x1c, UPT ;  /* 0x0000001c0400788c */ /* 0x000fd2000bf05270 */
[----:B------:R-:W-:Y:S05]  /*2070*/  BRA.U !UP0, `(.L_x_27027) ;  /* 0x0000000108847547 */ /* 0x000fea000b800000 */
[----:B------:R-:W-:-:S09]  /*2080*/  UISETP.NE.AND UP0, UPT, UR4, 0x1d, UPT ;  /* 0x0000001d0400788c */ /* 0x000fd2000bf05270 */
[----:B------:R-:W-:Y:S05]  /*2090*/  BRA.U !UP0, `(.L_x_27028) ;  /* 0x0000000108707547 */ /* 0x000fea000b800000 */
[----:B------:R-:W-:-:S09]  /*20a0*/  UISETP.NE.AND UP0, UPT, UR4, 0x2c, UPT ;  /* 0x0000002c0400788c */ /* 0x000fd2000bf05270 */
[----:B------:R-:W-:Y:S05]  /*20b0*/  BRA.U !UP0, `(.L_x_27029) ;  /* 0x0000000108487547 */ /* 0x000fea000b800000 */
.L_x_27007:
        /* <DEDUP_REMOVED lines=16> */
.L_x_27030:
[----:B------:R-:W-:Y:S01]  /*21c0*/  HFMA2 R0, -RZ, RZ, 0, 0 ;  /* 0x00000000ff007431 */ /* 0x000fe200000001ff */
[----:B------:R-:W-:Y:S06]  /*21d0*/  BRA `(.L_x_27008) ;  /* 0x0000000000347947 */ /* 0x000fec0003800000 */
.L_x_27029:
        /* <DEDUP_REMOVED lines=8> */
.L_x_27028:
[----:B------:R-:W2:Y:S02]  /*2260*/  LDG.E.64 R2, desc[UR36][R2.64] ;  /* 0x0000002402027981 */ /* 0x000ea4000c1e1b00 */
[----:B--2---:R0:W1:Y:S02]  /*2270*/  I2F.U64 R0, R2 ;  /* 0x0000000200007312 */ /* 0x0040640000301000 */
[----:B01----:R-:W-:Y:S05]  /*2280*/  BRA `(.L_x_27008) ;  /* 0x0000000000087947 */ /* 0x003fea0003800000 */
.L_x_27027:
[----:B------:R-:W2:Y:S02]  /*2290*/  LDG.E R0, desc[UR36][R2.64] ;  /* 0x0000002402007981 */ /* 0x000ea4000c1e1900 */
[----:B--2---:R-:W-:-:S07]  /*22a0*/  I2FP.F32.U32 R0, R0 ;  /* 0x0000000000007245 */ /* 0x004fce0000201000 */
.L_x_27008:
[----:B------:R-:W-:Y:S05]  /*22b0*/  BSYNC.RECONVERGENT B6 ;  /* 0x0000000000067941 */ /* 0x000fea0003800200 */
.L_x_27002:
[----:B------:R-:W3:Y:S01]  /*22c0*/  LDC R5, c[0x0][0x594] ;  /* 0x00016500ff057b82 */ /* 0x000ee20000000800 */
[C---:B--2-45:R-:W-:Y:S01]  /*22d0*/  FSETP.NAN.FTZ.AND P1, PT, |R0|.reuse, |R0|, PT ;  /* 0x400000000000720b */ /* 0x074fe20003f38200 */
[----:B------:R-:W-:Y:S01]  /*22e0*/  BSSY.RECONVERGENT B0, `(.L_x_27031) ;  /* 0x0000020000007945 */ /* 0x000fe20003800200 */
[----:B01----:R-:W-:Y:S02]  /*22f0*/  LOP3.LUT R3, R0, 0x80000000, RZ, 0xc0, !PT ;  /* 0x8000000000037812 */ /* 0x003fe400078ec0ff */
[----:B---3--:R-:W-:-:S04]  /*2300*/  FSETP.NAN.FTZ.AND P0, PT, |R5|, |R5|, PT ;  /* 0x400000050500720b */ /* 0x008fc80003f18200 */
[----:B------:R-:W-:Y:S02]  /*2310*/  PLOP3.LUT P0, PT, P1, P0, PT, 0x2, 0x20 ;  /* 0x000000000020781c */ /* 0x000fe40000f00072 */
[----:B------:R-:W-:-:S04]  /*2320*/  LOP3.LUT P1, RZ, R0, 0x7f800000, RZ, 0xc0, !PT ;  /* 0x7f80000000ff7812 */ /* 0x000fc8000782c0ff */
[----:B------:R-:W-:-:S07]  /*2330*/  SEL R3, R3, R0, !P1 ;  /* 0x0000000003037207 */ /* 0x000fce0004800000 */
[----:B------:R-:W-:Y:S01]  /*2340*/  @!P0 FADD.FTZ R4, R0, R5 ;  /* 0x0000000500048221 */ /* 0x000fe20000010000 */
[----:B------:R-:W-:Y:S06]  /*2350*/  @!P0 BRA `(.L_x_27032) ;  /* 0x0000000000608947 */ /* 0x000fec0003800000 */
[----:B------:R-:W-:Y:S02]  /*2360*/  LOP3.LUT P0, RZ, R18, 0x7fffffff, R3, 0xc8, !PT ;  /* 0x7fffffff12ff7812 */ /* 0x000fe4000780c803 */
[----:B------:R-:W-:-:S11]  /*2370*/  MOV R4, R18 ;  /* 0x0000001200047202 */ /* 0x000fd60000000f00 */
[----:B------:R-:W-:Y:S05]  /*2380*/  @!P0 BRA `(.L_x_27032) ;  /* 0x0000000000548947 */ /* 0x000fea0003800000 */
[----:B------:R-:W-:Y:S01]  /*2390*/  LOP3.LUT P0, RZ, R3, 0x7fffffff, RZ, 0xc0, !PT ;  /* 0x7fffffff03ff7812 */ /* 0x000fe2000780c0ff */
[----:B------:R-:W-:-:S12]  /*23a0*/  IMAD.MOV.U32 R4, RZ, RZ, R19 ;  /* 0x000000ffff047224 */ /* 0x000fd800078e0013 */
        /* <DEDUP_REMOVED lines=18> */
[----:B------:R-:W-:-:S07]  /*24d0*/  @!P0 LOP3.LUT R4, R4, 0x80000000, RZ, 0xc0, !PT ;  /* 0x8000000004048812 */ /* 0x000fce00078ec0ff */
.L_x_27032:
[----:B------:R-:W-:Y:S05]  /*24e0*/  BSYNC.RECONVERGENT B0 ;  /* 0x0000000000007941 */ /* 0x000fea0003800200 */
.L_x_27031:
        /* <DEDUP_REMOVED lines=17> */
.L_x_27036:
[----:B------:R-:W0:Y:S02]  /*2600*/  F2I.S64.TRUNC R4, R4 ;  /* 0x0000000400047311 */ /* 0x000e24000020d900 */
[----:B0-----:R-:W-:-:S05]  /*2610*/  IMAD.MOV.U32 R7, RZ, RZ, R4 ;  /* 0x000000ffff077224 */ /* 0x001fca00078e0004 */
[----:B------:R3:W-:Y:S01]  /*2620*/  STG.E.U8 desc[UR36][R2.64], R7 ;  /* 0x0000000702007986 */ /* 0x0007e2000c101124 */
[----:B------:R-:W-:Y:S05]  /*2630*/  BRA `(.L_x_27038) ;  /* 0x0000000c002c7947 */ /* 0x000fea0003800000 */
.L_x_27035:
        /* <DEDUP_REMOVED lines=9> */
.L_x_27040:
[----:B------:R-:W0:Y:S02]  /*26d0*/  F2I.FTZ.TRUNC.NTZ R5, R4 ;  /* 0x0000000400057305 */ /* 0x000e24000021f100 */
[----:B0-----:R1:W-:Y:S01]  /*26e0*/  STG.E desc[UR36][R2.64], R5 ;  /* 0x0000000502007986 */ /* 0x0013e2000c101924 */
[----:B------:R-:W-:Y:S05]  /*26f0*/  BRA `(.L_x_27038) ;  /* 0x0000000800fc7947 */ /* 0x000fea0003800000 */
.L_x_27039:
[----:B------:R-:W0:Y:S02]  /*2700*/  F2I.FTZ.TRUNC.NTZ R5, R4 ;  /* 0x0000000400057305 */ /* 0x000e24000021f100 */
[----:B0-----:R2:W-:Y:S01]  /*2710*/  STG.E.U16 desc[UR36][R2.64], R5 ;  /* 0x0000000502007986 */ /* 0x0015e2000c101524 */
[----:B------:R-:W-:Y:S05]  /*2720*/  BRA `(.L_x_27038) ;  /* 0x0000000800f07947 */ /* 0x000fea0003800000 */
.L_x_27034:
        /* <DEDUP_REMOVED lines=8> */
.L_x_27042:
[----:B------:R-:W-:-:S05]  /*27b0*/  F2FP.F16.F32.PACK_AB R0, RZ, R4 ;  /* 0x00000004ff00723e */ /* 0x000fca00000000ff */
[----:B------:R0:W-:Y:S01]  /*27c0*/  STG.E.U16 desc[UR36][R2.64], R0 ;  /* 0x0000000002007986 */ /* 0x0001e2000c101524 */
[----:B------:R-:W-:Y:S05]  /*27d0*/  BRA `(.L_x_27038) ;  /* 0x0000000800c47947 */ /* 0x000fea0003800000 */
.L_x_27041:
        /* <DEDUP_REMOVED lines=9> */
.L_x_27044:
[----:B------:R-:W-:-:S04]  /*2870*/  F2FP.F16.F32.PACK_AB R5, RZ, R4 ;  /* 0x00000004ff05723e */ /* 0x000fc800000000ff */
[----:B------:R-:W-:-:S05]  /*2880*/  PRMT R5, R5, 0x5410, RZ ;  /* 0x0000541005057816 */ /* 0x000fca00000000ff */
[----:B------:R0:W-:Y:S01]  /*2890*/  STG.E desc[UR36][R2.64], R5 ;  /* 0x0000000502007986 */ /* 0x0001e2000c101924 */
[----:B------:R-:W-:Y:S05]  /*28a0*/  BRA `(.L_x_27038) ;  /* 0x0000000800907947 */ /* 0x000fea0003800000 */
.L_x_27043:
[----:B------:R-:W-:-:S06]  /*28b0*/  FMUL.FTZ R4, R4, 1 ;  /* 0x3f80000004047820 */ /* 0x000fcc0000410000 */
[----:B------:R-:W0:Y:S02]  /*28c0*/  F2F.F64.F32 R4, R4 ;  /* 0x0000000400047310 */ /* 0x000e240000201800 */
[----:B0-----:R0:W-:Y:S01]  /*28d0*/  STG.E.64 desc[UR36][R2.64], R4 ;  /* 0x0000000402007986 */ /* 0x0011e2000c101b24 */
[----:B------:R-:W-:Y:S05]  /*28e0*/  BRA `(.L_x_27038) ;  /* 0x0000000800807947 */ /* 0x000fea0003800000 */
.L_x_27033:
        /* <DEDUP_REMOVED lines=12> */
.L_x_27047:
[----:B------:R-:W-:Y:S01]  /*29b0*/  FMUL.FTZ R4, R4, 1 ;  /* 0x3f80000004047820 */ /* 0x000fe20000410000 */
[----:B------:R-:W-:-:S05]  /*29c0*/  CS2R R6, SRZ ;  /* 0x0000000000067805 */ /* 0x000fca000001ff00 */
[----:B------:R-:W0:Y:S02]  /*29d0*/  F2F.F64.F32 R4, R4 ;  /* 0x0000000400047310 */ /* 0x000e240000201800 */
[----:B0-----:R0:W-:Y:S01]  /*29e0*/  STG.E.128 desc[UR36][R2.64], R4 ;  /* 0x0000000402007986 */ /* 0x0011e2000c101d24 */
[----:B------:R-:W-:Y:S05]  /*29f0*/  BRA `(.L_x_27038) ;  /* 0x00000008003c7947 */ /* 0x000fea0003800000 */
.L_x_27046:
        /* <DEDUP_REMOVED lines=18> */
.L_x_27051:
[----:B------:R-:W-:Y:S05]  /*2b20*/  BSYNC.RECONVERGENT B0 ;  /* 0x0000000000007941 */ /* 0x000fea0003800200 */
.L_x_27050:
[----:B------:R-:W-:-:S05]  /*2b30*/  LOP3.LUT R7, R0, 0x80, R7, 0xf8, !PT ;  /* 0x0000008000077812 */ /* 0x000fca00078ef807 */
[----:B------:R0:W-:Y:S01]  /*2b40*/  STG.E.U8 desc[UR36][R2.64], R7 ;  /* 0x0000000702007986 */ /* 0x0001e2000c101124 */
[----:B------:R-:W-:Y:S05]  /*2b50*/  BRA `(.L_x_27038) ;  /* 0x0000000400e47947 */ /* 0x000fea0003800000 */
.L_x_27049:
        /* <DEDUP_REMOVED lines=14> */
.L_x_27053:
[----:B------:R-:W-:Y:S05]  /*2c40*/  BSYNC.RECONVERGENT B0 ;  /* 0x0000000000007941 */ /* 0x000fea0003800200 */
.L_x_27052:
[----:B------:R-:W-:-:S05]  /*2c50*/  LOP3.LUT R5, R0, 0x80, R7, 0xf8, !PT ;  /* 0x0000008000057812 */ /* 0x000fca00078ef807 */
[----:B------:R0:W-:Y:S01]  /*2c60*/  STG.E.U8 desc[UR36][R2.64], R5 ;  /* 0x0000000502007986 */ /* 0x0001e2000c101124 */
[----:B------:R-:W-:Y:S05]  /*2c70*/  BRA `(.L_x_27038) ;  /* 0x00000004009c7947 */ /* 0x000fea0003800000 */
.L_x_27048:
[----:B------:R-:W-:-:S05]  /*2c80*/  F2FP.BF16.F32.PACK_AB R0, RZ, R4 ;  /* 0x00000004ff00723e */ /* 0x000fca00000010ff */
[----:B------:R0:W-:Y:S01]  /*2c90*/  STG.E.U16 desc[UR36][R2.64], R0 ;  /* 0x0000000002007986 */ /* 0x0001e2000c101524 */
[----:B------:R-:W-:Y:S05]  /*2ca0*/  BRA `(.L_x_27038) ;  /* 0x0000000400907947 */ /* 0x000fea0003800000 */
.L_x_27045:
        /* <DEDUP_REMOVED lines=11> */
.L_x_27056:
        /* <DEDUP_REMOVED lines=12> */
.L_x_27059:
[----:B------:R-:W-:-:S04]  /*2e20*/  SHF.R.U32.HI R0, RZ, 0x14, R4 ;  /* 0x00000014ff007819 */ /* 0x000fc80000011604 */
[----:B------:R-:W-:-:S04]  /*2e30*/  LOP3.LUT R5, R0, 0x1, RZ, 0xc0, !PT ;  /* 0x0000000100057812 */ /* 0x000fc800078ec0ff */
[----:B------:R-:W-:-:S04]  /*2e40*/  IADD3 R0, PT, PT, R4, 0x487ffff, R5 ;  /* 0x0487ffff04007810 */ /* 0x000fc80007ffe005 */
[----:B------:R-:W-:-:S04]  /*2e50*/  SHF.R.U32.HI R0, RZ, 0x14, R0 ;  /* 0x00000014ff007819 */ /* 0x000fc80000011600 */
[----:B------:R-:W-:-:S07]  /*2e60*/  LOP3.LUT R5, R0, 0xff, RZ, 0xc0, !PT ;  /* 0x000000ff00057812 */ /* 0x000fce00078ec0ff */
.L_x_27060:
[----:B------:R-:W-:-:S04]  /*2e70*/  SHF.R.U32.HI R0, RZ, 0x18, R4 ;  /* 0x00000018ff007819 */ /* 0x000fc80000011604 */
[----:B------:R-:W-:-:S04]  /*2e80*/  LOP3.LUT R5, R5, 0x80, R0, 0xf8, !PT ;  /* 0x0000008005057812 */ /* 0x000fc800078ef800 */
[----:B------:R-:W-:-:S07]  /*2e90*/  PRMT R0, R5, 0x7610, R0 ;  /* 0x0000761005007816 */ /* 0x000fce0000000000 */
.L_x_27058:
[----:B------:R-:W-:Y:S05]  /*2ea0*/  BSYNC.RECONVERGENT B0 ;  /* 0x0000000000007941 */ /* 0x000fea0003800200 */
.L_x_27057:
[----:B------:R0:W-:Y:S01]  /*2eb0*/  STG.E.U8 desc[UR36][R2.64], R0 ;  /* 0x0000000002007986 */ /* 0x0001e2000c101124 */
[----:B------:R-:W-:Y:S05]  /*2ec0*/  BRA `(.L_x_27038) ;  /* 0x0000000400087947 */ /* 0x000fea0003800000 */
.L_x_27055:
        /* <DEDUP_REMOVED lines=12> */
.L_x_27063:
[----:B------:R-:W-:-:S04]  /*2f90*/  SHF.R.U32.HI R0, RZ, 0x15, R4 ;  /* 0x00000015ff007819 */ /* 0x000fc80000011604 */
[----:B------:R-:W-:-:S04]  /*2fa0*/  LOP3.LUT R5, R0, 0x1, RZ, 0xc0, !PT ;  /* 0x0000000100057812 */ /* 0x000fc800078ec0ff */
[----:B------:R-:W-:-:S04]  /*2fb0*/  IADD3 R0, PT, PT, R4, 0x88fffff, R5 ;  /* 0x088fffff04007810 */ /* 0x000fc80007ffe005 */
[----:B------:R-:W-:-:S04]  /*2fc0*/  SHF.R.U32.HI R0, RZ, 0x15, R0 ;  /* 0x00000015ff007819 */ /* 0x000fc80000011600 */
[----:B------:R-:W-:-:S07]  /*2fd0*/  LOP3.LUT R5, R0, 0xff, RZ, 0xc0, !PT ;  /* 0x000000ff00057812 */ /* 0x000fce00078ec0ff */
.L_x_27064:
[----:B------:R-:W-:-:S04]  /*2fe0*/  SHF.R.U32.HI R0, RZ, 0x18, R4 ;  /* 0x00000018ff007819 */ /* 0x000fc80000011604 */
[----:B------:R-:W-:-:S04]  /*2ff0*/  LOP3.LUT R5, R5, 0x80, R0, 0xf8, !PT ;  /* 0x0000008005057812 */ /* 0x000fc800078ef800 */
[----:B------:R-:W-:-:S07]  /*3000*/  PRMT R0, R5, 0x7610, R0 ;  /* 0x0000761005007816 */ /* 0x000fce0000000000 */
.L_x_27062:
[----:B------:R-:W-:Y:S05]  /*3010*/  BSYNC.RECONVERGENT B0 ;  /* 0x0000000000007941 */ /* 0x000fea0003800200 */
.L_x_27061:
[----:B------:R0:W-:Y:S01]  /*3020*/  STG.E.U8 desc[UR36][R2.64], R0 ;  /* 0x0000000002007986 */ /* 0x0001e2000c101124 */
[----:B------:R-:W-:Y:S05]  /*3030*/  BRA `(.L_x_27038) ;  /* 0x0000000000ac7947 */ /* 0x000fea0003800000 */
.L_x_27054:
[----:B------:R-:W-:-:S09]  /*3040*/  UISETP.NE.AND UP0, UPT, UR4, 0x1c, UPT ;  /* 0x0000001c0400788c */ /* 0x000fd2000bf05270 */
[----:B------:R-:W-:Y:S05]  /*3050*/  BRA.U !UP0, `(.L_x_27065) ;  /* 0x00000001089c7547 */ /* 0x000fea000b800000 */
[----:B------:R-:W-:-:S09]  /*3060*/  UISETP.NE.AND UP0, UPT, UR4, 0x1d, UPT ;  /* 0x0000001d0400788c */ /* 0x000fd2000bf05270 */
[----:B------:R-:W-:Y:S05]  /*3070*/  BRA.U !UP0, `(.L_x_27066) ;  /* 0x0000000108887547 */ /* 0x000fea000b800000 */
[----:B------:R-:W-:-:S09]  /*3080*/  UISETP.NE.AND UP0, UPT, UR4, 0x2c, UPT ;  /* 0x0000002c0400788c */ /* 0x000fd2000bf05270 */
[----:B------:R-:W-:Y:S05]  /*3090*/  BRA.U !UP0, `(.L_x_27067) ;  /* 0x0000000108447547 */ /* 0x000fea000b800000 */
.L_x_27037:
        /* <DEDUP_REMOVED lines=16> */
.L_x_27068:
[----:B------:R-:W-:Y:S05]  /*31a0*/  BRA `(.L_x_27038) ;  /* 0x0000000000507947 */ /* 0x000fea0003800000 */
.L_x_27067:
        /* <DEDUP_REMOVED lines=15> */
.L_x_27066:
[----:B------:R-:W0:Y:S02]  /*32a0*/  F2I.U64.TRUNC R4, R4 ;  /* 0x0000000400047311 */ /* 0x000e24000020d800 */
[----:B0-----:R0:W-:Y:S01]  /*32b0*/  STG.E.64 desc[UR36][R2.64], R4 ;  /* 0x0000000402007986 */ /* 0x0011e2000c101b24 */
[----:B------:R-:W-:Y:S05]  /*32c0*/  BRA `(.L_x_27038) ;  /* 0x0000000000087947 */ /* 0x000fea0003800000 */
.L_x_27065:
[----:B------:R-:W0:Y:S02]  /*32d0*/  F2I.FTZ.U32.TRUNC.NTZ R5, R4 ;  /* 0x0000000400057305 */ /* 0x000e24000021f000 */
[----:B0-----:R0:W-:Y:S02]  /*32e0*/  STG.E desc[UR36][R2.64], R5 ;  /* 0x0000000502007986 */ /* 0x0011e4000c101924 */
.L_x_27038:
[----:B------:R-:W-:-:S07]  /*32f0*/  VIADD R17, R17, 0x80 ;  /* 0x0000008011117836 */ /* 0x000fce0000000000 */
.L_x_27000:
[----:B------:R-:W-:Y:S05]  /*3300*/  BSYNC.RECONVERGENT B7 ;  /* 0x0000000000077941 */ /* 0x000fea0003800200 */
.L_x_26999:
        /* <DEDUP_REMOVED lines=307> */
.L_x_27071:
        /* <DEDUP_REMOVED lines=18> */
.L_x_27076:
[----:B------:R-:W2:Y:S02]  /*4760*/  LDG.E.U8 R0, desc[UR36][R2.64] ;  /* 0x0000002402007981 */ /* 0x000ea4000c1e1100 */
[----:B--2---:R-:W-:Y:S01]  /*4770*/  I2FP.F32.U32 R0, R0 ;  /* 0x0000000000007245 */ /* 0x004fe20000201000 */
[----:B------:R-:W-:Y:S06]  /*4780*/  BRA `(.L_x_27078) ;  /* 0x0000000c00447947 */ /* 0x000fec0003800000 */
.L_x_27075:
        /* <DEDUP_REMOVED lines=8> */
[----:B---34-:R-:W-:Y:S05]  /*4810*/  BRA `(.L_x_27078) ;  /* 0x0000000c00207947 */ /* 0x018fea0003800000 */
.L_x_27080:
[----:B------:R-:W2:Y:S02]  /*4820*/  LDG.E R0, desc[UR36][R2.64] ;  /* 0x0000002402007981 */ /* 0x000ea4000c1e1900 */
[----:B--2---:R-:W-:Y:S01]  /*4830*/  I2FP.F32.S32 R0, R0 ;  /* 0x0000000000007245 */ /* 0x004fe20000201400 */
[----:B------:R-:W-:Y:S06]  /*4840*/  BRA `(.L_x_27078) ;  /* 0x0000000c00147947 */ /* 0x000fec0003800000 */
.L_x_27079:
[----:B------:R-:W2:Y:S02]  /*4850*/  LDG.E.U16 R0, desc[UR36][R2.64] ;  /* 0x0000002402007981 */ /* 0x000ea4000c1e1500 */
[----:B--2---:R-:W2:Y:S01]  /*4860*/  I2F.S16 R0, R0 ;  /* 0x0000000000007306 */ /* 0x004ea20000101400 */
[----:B------:R-:W-:Y:S05]  /*4870*/  BRA `(.L_x_27078) ;  /* 0x0000000c00087947 */ /* 0x000fea0003800000 */
.L_x_27074:
        /* <DEDUP_REMOVED lines=8> */
.L_x_27082:
[----:B------:R-:W2:Y:S02]  /*4900*/  LDG.E.U16 R0, desc[UR36][R2.64] ;  /* 0x0000002402007981 */ /* 0x000ea4000c1e1500 */
[----:B--2---:R-:W-:Y:S01]  /*4910*/  HADD2.F32 R0, -RZ, R0.H0_H0 ;  /* 0x20000000ff007230 */ /* 0x004fe20000004100 */
[----:B------:R-:W-:Y:S06]  /*4920*/  BRA `(.L_x_27078) ;  /* 0x0000000800dc7947 */ /* 0x000fec0003800000 */
.L_x_27081:
        /* <DEDUP_REMOVED lines=8> */
.L_x_27084:
[----:B------:R-:W2:Y:S02]  /*49b0*/  LDG.E.U16 R0, desc[UR36][R2.64] ;  /* 0x0000002402007981 */ /* 0x000ea4000c1e1500 */
[----:B--2---:R-:W-:Y:S01]  /*49c0*/  HADD2.F32 R0, -RZ, R0.H0_H0 ;  /* 0x20000000ff007230 */ /* 0x004fe20000004100 */
[----:B------:R-:W-:Y:S06]  /*49d0*/  BRA `(.L_x_27078) ;  /* 0x0000000800b07947 */ /* 0x000fec0003800000 */
.L_x_27083:
        /* <DEDUP_REMOVED lines=11> */
.L_x_27073:
        /* <DEDUP_REMOVED lines=12> */
.L_x_27087:
        /* <DEDUP_REMOVED lines=11> */
.L_x_27086:
        /* <DEDUP_REMOVED lines=25> */
.L_x_27089:
        /* <DEDUP_REMOVED lines=12> */
.L_x_27088:
[----:B------:R-:W2:Y:S02]  /*4e50*/  LDG.E.U16 R0, desc[UR36][R2.64] ;  /* 0x0000002402007981 */ /* 0x000ea4000c1e1500 */
[----:B--2---:R-:W-:Y:S01]  /*4e60*/  SHF.L.U32 R0, R0, 0x10, RZ ;  /* 0x0000001000007819 */ /* 0x004fe200000006ff */
[----:B------:R-:W-:Y:S06]  /*4e70*/  BRA `(.L_x_27078) ;  /* 0x0000000400887947 */ /* 0x000fec0003800000 */
.L_x_27085:
        /* <DEDUP_REMOVED lines=11> */
.L_x_27092:
        /* <DEDUP_REMOVED lines=20> */
.L_x_27094:
[----:B------:R-:W-:Y:S05]  /*5070*/  BSYNC.RECONVERGENT B0 ;  /* 0x0000000000007941 */ /* 0x000fea0003800200 */
.L_x_27093:
[----:B------:R-:W-:Y:S01]  /*5080*/  IMAD.SHL.U32 R0, R0, 0x100000, RZ ;  /* 0x0010000000007824 */ /* 0x000fe200078e00ff */
[----:B------:R-:W-:-:S04]  /*5090*/  LEA R2, R2, 0x3b800000, 0x17 ;  /* 0x3b80000002027811 */ /* 0x000fc800078eb8ff */
[----:B------:R-:W-:Y:S01]  /*50a0*/  LOP3.LUT R0, R2, R0, R7, 0xfe, !PT ;  /* 0x0000000002007212 */ /* 0x000fe200078efe07 */
[----:B------:R-:W-:Y:S06]  /*50b0*/  BRA `(.L_x_27078) ;  /* 0x0000000000f87947 */ /* 0x000fec0003800000 */
.L_x_27091:
        /* <DEDUP_REMOVED lines=20> */
.L_x_27096:
[----:B------:R-:W-:Y:S05]  /*5200*/  BSYNC.RECONVERGENT B0 ;  /* 0x0000000000007941 */ /* 0x000fea0003800200 */
.L_x_27095:
[----:B------:R-:W-:Y:S01]  /*5210*/  IMAD.SHL.U32 R0, R0, 0x200000, RZ ;  /* 0x0020000000007824 */ /* 0x000fe200078e00ff */
[----:B------:R-:W-:-:S04]  /*5220*/  LEA R2, R2, 0x37800000, 0x17 ;  /* 0x3780000002027811 */ /* 0x000fc800078eb8ff */
[----:B------:R-:W-:Y:S01]  /*5230*/  LOP3.LUT R0, R2, R0, R7, 0xfe, !PT ;  /* 0x0000000002007212 */ /* 0x000fe200078efe07 */
[----:B------:R-:W-:Y:S06]  /*5240*/  BRA `(.L_x_27078) ;  /* 0x0000000000947947 */ /* 0x000fec0003800000 */
.L_x_27090:
        /* <DEDUP_REMOVED lines=14> */
.L_x_27077:
        /* <DEDUP_REMOVED lines=16> */
.L_x_27099:
[----:B------:R-:W-:Y:S01]  /*5430*/  IMAD.MOV.U32 R0, RZ, RZ, RZ ;  /* 0x000000ffff007224 */ /* 0x000fe200078e00ff */
[----:B------:R-:W-:Y:S06]  /*5440*/  BRA `(.L_x_27078) ;  /* 0x0000000000147947 */ /* 0x000fec0003800000 */
.L_x_27098:
[----:B------:R-:W2:Y:S02]  /*5450*/  LDG.E.64 R2, desc[UR36][R2.64] ;  /* 0x0000002402027981 */ /* 0x000ea4000c1e1b00 */
[----:B--2---:R0:W1:Y:S02]  /*5460*/  I2F.U64 R0, R2 ;  /* 0x0000000200007312 */ /* 0x0040640000301000 */
[----:B01----:R-:W-:Y:S05]  /*5470*/  BRA `(.L_x_27078) ;  /* 0x0000000000087947 */ /* 0x003fea0003800000 */
.L_x_27097:
[----:B------:R-:W2:Y:S02]  /*5480*/  LDG.E R0, desc[UR36][R2.64] ;  /* 0x0000002402007981 */ /* 0x000ea4000c1e1900 */
[----:B--2---:R-:W-:-:S07]  /*5490*/  I2FP.F32.U32 R0, R0 ;  /* 0x0000000000007245 */ /* 0x004fce0000201000 */
.L_x_27078:
[----:B------:R-:W-:Y:S05]  /*54a0*/  BSYNC.RECONVERGENT B6 ;  /* 0x0000000000067941 */ /* 0x000fea0003800200 */
.L_x_27072:
[----:B------:R-:W0:Y:S01]  /*54b0*/  LDC R5, c[0x0][0x594] ;  /* 0x00016500ff057b82 */ /* 0x000e220000000800 */
[C---:B-12--5:R-:W-:Y:S01]  /*54c0*/  FSETP.NAN.FTZ.AND P0, PT, |R0|.reuse, |R0|, PT ;  /* 0x400000000000720b */ /* 0x066fe20003f18200 */
[----:B------:R-:W-:Y:S01]  /*54d0*/  BSSY.RECONVERGENT B0, `(.L_x_27100) ;  /* 0x0000021000007945 */ /* 0x000fe20003800200 */
[C---:B------:R-:W-:Y:S02]  /*54e0*/  LOP3.LUT P2, RZ, R0.reuse, 0x7f800000, RZ, 0xc0, !PT ;  /* 0x7f80000000ff7812 */ /* 0x040fe4000784c0ff */
[----:B---34-:R-:W-:-:S04]  /*54f0*/  LOP3.LUT R3, R0, 0x80000000, RZ, 0xc0, !PT ;  /* 0x8000000000037812 */ /* 0x018fc800078ec0ff */
[----:B------:R-:W-:Y:S02]  /*5500*/  SEL R3, R3, R0, !P2 ;  /* 0x0000000003037207 */ /* 0x000fe40005000000 */
[----:B0-----:R-:W-:-:S04]  /*5510*/  FSETP.NAN.FTZ.AND P1, PT, |R5|, |R5|, PT ;  /* 0x400000050500720b */ /* 0x001fc80003f38200 */
[----:B------:R-:W-:-:S13]  /*5520*/  PLOP3.LUT P0, PT, P0, P1, PT, 0xf8, 0x8f ;  /* 0x00000000008f781c */ /* 0x000fda0000703f70 */
[----:B------:R-:W-:Y:S05]  /*5530*/  @P0 BRA `(.L_x_27101) ;  /* 0x0000000000640947 */ /* 0x000fea0003800000 */
        /* <DEDUP_REMOVED lines=15> */
[----:B------:R-:W-:-:S05]  /*5630*/  @!P4 IADD3 R2, PT, PT, R3, RZ, RZ ;  /* 0x000000ff0302c210 */ /* 0x000fca0007ffe0ff */
[----:B------:R-:W-:Y:S02]  /*5640*/  VIADD R0, R2, 0x1 ;  /* 0x0000000102007836 */ /* 0x000fe40000000000 */
[----:B------:R-:W-:-:S05]  /*5650*/  @!P1 IMAD.MOV R0, RZ, RZ, R2 ;  /* 0x000000ffff009224 */ /* 0x000fca00078e0202 */
[----:B------:R-:W-:Y:S01]  /*5660*/  IADD3 R2, PT, PT, R0, 0x1, RZ ;  /* 0x0000000100027810 */ /* 0x000fe20007ffe0ff */
[----:B------:R-:W-:-:S04]  /*5670*/  @!P3 IMAD.MOV R2, RZ, RZ, R0 ;  /* 0x000000ffff02b224 */ /* 0x000fc800078e0200 */
[C---:B------:R-:W-:Y:S01]  /*5680*/  VIADD R4, R2.reuse, 0xffffffff ;  /* 0xffffffff02047836 */ /* 0x040fe20000000000 */
[----:B------:R-:W-:-:S04]  /*5690*/  @!P0 IADD3 R4, PT, PT, R2, RZ, RZ ;  /* 0x000000ff02048210 */ /* 0x000fc80007ffe0ff */
[----:B------:R-:W-:-:S13]  /*56a0*/  FSETP.NEU.FTZ.AND P0, PT, R4, RZ, PT ;  /* 0x000000ff0400720b */ /* 0x000fda0003f1d000 */
[----:B------:R-:W-:Y:S01]  /*56b0*/  @!P0 LOP3.LUT R4, R4, 0x80000000, RZ, 0xc0, !PT ;  /* 0x8000000004048812 */ /* 0x000fe200078ec0ff */
[----:B------:R-:W-:Y:S06]  /*56c0*/  BRA `(.L_x_27102) ;  /* 0x0000000000047947 */ /* 0x000fec0003800000 */
.L_x_27101:
[----:B------:R-:W-:-:S07]  /*56d0*/  FADD.FTZ R4, R0, R5 ;  /* 0x0000000500047221 */ /* 0x000fce0000010000 */
.L_x_27102:
[----:B------:R-:W-:Y:S05]  /*56e0*/  BSYNC.RECONVERGENT B0 ;  /* 0x0000000000007941 */ /* 0x000fea0003800200 */
.L_x_27100:
        /* <DEDUP_REMOVED lines=17> */
.L_x_27106:
[----:B------:R-:W0:Y:S02]  /*5800*/  F2I.S64.TRUNC R4, R4 ;  /* 0x0000000400047311 */ /* 0x000e24000020d900 */
[----:B0-----:R-:W-:-:S05]  /*5810*/  IMAD.MOV.U32 R7, RZ, RZ, R4 ;  /* 0x000000ffff077224 */ /* 0x001fca00078e0004 */
[----:B------:R0:W-:Y:S01]  /*5820*/  STG.E.U8 desc[UR36][R2.64], R7 ;  /* 0x0000000702007986 */ /* 0x0001e2000c101124 */
[----:B------:R-:W-:Y:S05]  /*5830*/  BRA `(.L_x_27108) ;  /* 0x0000000c00247947 */ /* 0x000fea0003800000 */
.L_x_27105:
        /* <DEDUP_REMOVED lines=9> */
.L_x_27110:
[----:B------:R-:W0:Y:S02]  /*58d0*/  F2I.FTZ.TRUNC.NTZ R5, R4 ;  /* 0x0000000400057305 */ /* 0x000e24000021f100 */
[----:B0-----:R3:W-:Y:S01]  /*58e0*/  STG.E desc[UR36][R2.64], R5 ;  /* 0x0000000502007986 */ /* 0x0017e2000c101924 */
[----:B------:R-:W-:Y:S05]  /*58f0*/  BRA `(.L_x_27108) ;  /* 0x0000000800f47947 */ /* 0x000fea0003800000 */
.L_x_27109:
[----:B------:R-:W0:Y:S02]  /*5900*/  F2I.FTZ.TRUNC.NTZ R5, R4 ;  /* 0x0000000400057305 */ /* 0x000e24000021f100 */
[----:B0-----:R2:W-:Y:S01]  /*5910*/  STG.E.U16 desc[UR36][R2.64], R5 ;  /* 0x0000000502007986 */ /* 0x0015e2000c101524 */
[----:B------:R-:W-:Y:S05]  /*5920*/  BRA `(.L_x_27108) ;  /* 0x0000000800e87947 */ /* 0x000fea0003800000 */
.L_x_27104:
        /* <DEDUP_REMOVED lines=8> */
.L_x_27112:
[----:B------:R-:W-:-:S05]  /*59b0*/  F2FP.F16.F32.PACK_AB R0, RZ, R4 ;  /* 0x00000004ff00723e */ /* 0x000fca00000000ff */
[----:B------:R0:W-:Y:S01]  /*59c0*/  STG.E.U16 desc[UR36][R2.64], R0 ;  /* 0x0000000002007986 */ /* 0x0001e2000c101524 */
[----:B------:R-:W-:Y:S05]  /*59d0*/  BRA `(.L_x_27108) ;  /* 0x0000000800bc7947 */ /* 0x000fea0003800000 */
.L_x_27111:
        /* <DEDUP_REMOVED lines=9> */
.L_x_27114:
[----:B------:R-:W-:-:S04]  /*5a70*/  F2FP.F16.F32.PACK_AB R5, RZ, R4 ;  /* 0x00000004ff05723e */ /* 0x000fc800000000ff */
[----:B------:R-:W-:-:S05]  /*5a80*/  PRMT R5, R5, 0x5410, RZ ;  /* 0x0000541005057816 */ /* 0x000fca00000000ff */
[----:B------:R0:W-:Y:S01]  /*5a90*/  STG.E desc[UR36][R2.64], R5 ;  /* 0x0000000502007986 */ /* 0x0001e2000c101924 */
[----:B------:R-:W-:Y:S05]  /*5aa0*/  BRA `(.L_x_27108) ;  /* 0x0000000800887947 */ /* 0x000fea0003800000 */
.L_x_27113:
[----:B------:R-:W-:-:S06]  /*5ab0*/  FMUL.FTZ R4, R4, 1 ;  /* 0x3f80000004047820 */ /* 0x000fcc0000410000 */
[----:B------:R-:W0:Y:S02]  /*5ac0*/  F2F.F64.F32 R4, R4 ;  /* 0x0000000400047310 */ /* 0x000e240000201800 */
[----:B0-----:R0:W-:Y:S01]  /*5ad0*/  STG.E.64 desc[UR36][R2.64], R4 ;  /* 0x0000000402007986 */ /* 0x0011e2000c101b24 */
[----:B------:R-:W-:Y:S05]  /*5ae0*/  BRA `(.L_x_27108) ;  /* 0x0000000800787947 */ /* 0x000fea0003800000 */
.L_x_27103:
        /* <DEDUP_REMOVED lines=13> */
.L_x_27118:
        /* <DEDUP_REMOVED lines=16> */
.L_x_27121:
[----:B------:R-:W-:-:S04]  /*5cc0*/  SHF.R.U32.HI R0, RZ, 0x18, R4 ;  /* 0x00000018ff007819 */ /* 0x000fc80000011604 */
[----:B------:R-:W-:-:S07]  /*5cd0*/  LOP3.LUT R0, R5, 0x80, R0, 0xf8, !PT ;  /* 0x0000008005007812 */ /* 0x000fce00078ef800 */
.L_x_27120:
[----:B------:R-:W-:Y:S05]  /*5ce0*/  BSYNC.RECONVERGENT B0 ;  /* 0x0000000000007941 */ /* 0x000fea0003800200 */
.L_x_27119:
[----:B------:R0:W-:Y:S01]  /*5cf0*/  STG.E.U8 desc[UR36][R2.64], R0 ;  /* 0x0000000002007986 */ /* 0x0001e2000c101124 */
[----:B------:R-:W-:Y:S05]  /*5d00*/  BRA `(.L_x_27108) ;  /* 0x0000000400f07947 */ /* 0x000fea0003800000 */
.L_x_27117:
        /* <DEDUP_REMOVED lines=16> */
.L_x_27124:
[----:B------:R-:W-:-:S04]  /*5e10*/  SHF.R.U32.HI R0, RZ, 0x18, R4 ;  /* 0x00000018ff007819 */ /* 0x000fc80000011604 */
[----:B------:R-:W-:-:S04]  /*5e20*/  LOP3.LUT R5, R5, 0x80, R0, 0xf8, !PT ;  /* 0x0000008005057812 */ /* 0x000fc800078ef800 */
[----:B------:R-:W-:-:S07]  /*5e30*/  PRMT R0, R5, 0x7610, R0 ;  /* 0x0000761005007816 */ /* 0x000fce0000000000 */
.L_x_27123:
[----:B------:R-:W-:Y:S05]  /*5e40*/  BSYNC.RECONVERGENT B0 ;  /* 0x0000000000007941 */ /* 0x000fea0003800200 */
.L_x_27122:
[----:B------:R0:W-:Y:S01]  /*5e50*/  STG.E.U8 desc[UR36][R2.64], R0 ;  /* 0x0000000002007986 */ /* 0x0001e2000c101124 */
[----:B------:R-:W-:Y:S05]  /*5e60*/  BRA `(.L_x_27108) ;  /* 0x0000000400987947 */ /* 0x000fea0003800000 */
.L_x_27116:
        /* <DEDUP_REMOVED lines=21> */
.L_x_27126:
[----:B------:R-:W0:Y:S02]  /*5fc0*/  F2I.U64.TRUNC R4, R4 ;  /* 0x0000000400047311 */ /* 0x000e24000020d800 */
[----:B0-----:R0:W-:Y:S01]  /*5fd0*/  STG.E.64 desc[UR36][R2.64], R4 ;  /* 0x0000000402007986 */ /* 0x0011e2000c101b24 */
[----:B------:R-:W-:Y:S05]  /*5fe0*/  BRA `(.L_x_27108) ;  /* 0x0000000400387947 */ /* 0x000fea0003800000 */
.L_x_27125:
[----:B------:R-:W0:Y:S02]  /*5ff0*/  F2I.FTZ.U32.TRUNC.NTZ R5, R4 ;  /* 0x0000000400057305 */ /* 0x000e24000021f000 */
[----:B0-----:R0:W-:Y:S01]  /*6000*/  STG.E desc[UR36][R2.64], R5 ;  /* 0x0000000502007986 */ /* 0x0011e2000c101924 */
[----:B------:R-:W-:Y:S05]  /*6010*/  BRA `(.L_x_27108) ;  /* 0x00000004002c7947 */ /* 0x000fea0003800000 */
.L_x_27115:
        /* <DEDUP_REMOVED lines=10> */
.L_x_27128:
[----:B------:R-:W-:Y:S01]  /*60c0*/  FMUL.FTZ R4, R4, 1 ;  /* 0x3f80000004047820 */ /* 0x000fe20000410000 */
[----:B------:R-:W-:-:S05]  /*60d0*/  CS2R R6, SRZ ;  /* 0x0000000000067805 */ /* 0x000fca000001ff00 */
[----:B------:R-:W0:Y:S02]  /*60e0*/  F2F.F64.F32 R4, R4 ;  /* 0x0000000400047310 */ /* 0x000e240000201800 */
[----:B0-----:R0:W-:Y:S01]  /*60f0*/  STG.E.128 desc[UR36][R2.64], R4 ;  /* 0x0000000402007986 */ /* 0x0011e2000c101d24 */
[----:B------:R-:W-:Y:S05]  /*6100*/  BRA `(.L_x_27108) ;  /* 0x0000000000f07947 */ /* 0x000fea0003800000 */
.L_x_27127:
[----:B------:R-:W-:-:S09]  /*6110*/  UISETP.NE.AND UP0, UPT, UR4, 0xf, UPT ;  /* 0x0000000f0400788c */ /* 0x000fd2000bf05270 */
[----:B------:R-:W-:Y:S05]  /*6120*/  BRA.U !UP0, `(.L_x_27129) ;  /* 0x0000000108e07547 */ /* 0x000fea000b800000 */
[----:B------:R-:W-:-:S09]  /*6130*/  UISETP.NE.AND UP0, UPT, UR4, 0x17, UPT ;  /* 0x000000170400788c */ /* 0x000fd2000bf05270 */
[----:B------:R-:W-:Y:S05]  /*6140*/  BRA.U !UP0, `(.L_x_27130) ;  /* 0x00000001088c7547 */ /* 0x000fea000b800000 */
[----:B------:R-:W-:-:S09]  /*6150*/  UISETP.NE.AND UP0, UPT, UR4, 0x18, UPT ;  /* 0x000000180400788c */ /* 0x000fd2000bf05270 */
[----:B------:R-:W-:Y:S05]  /*6160*/  BRA.U !UP0, `(.L_x_27131) ;  /* 0x0000000108447547 */ /* 0x000fea000b800000 */
.L_x_27107:
        /* <DEDUP_REMOVED lines=16> */
.L_x_27132:
[----:B------:R-:W-:Y:S05]  /*6270*/  BRA `(.L_x_27108) ;  /* 0x0000000000947947 */ /* 0x000fea0003800000 */
.L_x_27131:
        /* <DEDUP_REMOVED lines=12> */
.L_x_27134:
[----:B------:R-:W-:Y:S05]  /*6340*/  BSYNC.RECONVERGENT B0 ;  /* 0x0000000000007941 */ /* 0x000fea0003800200 */
.L_x_27133:
[----:B------:R-:W-:-:S05]  /*6350*/  LOP3.LUT R5, R0, 0x80, R7, 0xf8, !PT ;  /* 0x0000008000057812 */ /* 0x000fca00078ef807 */
[----:B------:R0:W-:Y:S01]  /*6360*/  STG.E.U8 desc[UR36][R2.64], R5 ;  /* 0x0000000502007986 */ /* 0x0001e2000c101124 */
[----:B------:R-:W-:Y:S05]  /*6370*/  BRA `(.L_x_27108) ;  /* 0x0000000000547947 */ /* 0x000fea0003800000 */
.L_x_27130:
        /* <DEDUP_REMOVED lines=11> */
.L_x_27136:
[----:B------:R-:W-:Y:S01]  /*6430*/  IMAD.MOV.U32 R0, RZ, RZ, 0x7f ;  /* 0x0000007fff007424 */ /* 0x000fe200078e00ff */
[----:B------:R-:W-:-:S04]  /*6440*/  ISETP.GT.U32.AND P0, PT, R6, 0x7f800000, PT ;  /* 0x7f8000000600780c */ /* 0x000fc80003f04070 */
[----:B------:R-:W-:-:S09]  /*6450*/  SEL R0, R0, 0x7c, P0 ;  /* 0x0000007c00007807 */ /* 0x000fd20000000000 */
.L_x_27137:
[----:B------:R-:W-:Y:S05]  /*6460*/  BSYNC.RECONVERGENT B0 ;  /* 0x0000000000007941 */ /* 0x000fea0003800200 */
.L_x_27135:
[----:B------:R-:W-:-:S04]  /*6470*/  SHF.R.U32.HI R5, RZ, 0x18, R4 ;  /* 0x00000018ff057819 */ /* 0x000fc80000011604 */
[----:B------:R-:W-:-:S05]  /*6480*/  LOP3.LUT R5, R0, 0x80, R5, 0xf8, !PT ;  /* 0x0000008000057812 */ /* 0x000fca00078ef805 */
[----:B------:R0:W-:Y:S01]  /*6490*/  STG.E.U8 desc[UR36][R2.64], R5 ;  /* 0x0000000502007986 */ /* 0x0001e2000c101124 */
[----:B------:R-:W-:Y:S05]  /*64a0*/  BRA `(.L_x_27108) ;  /* 0x0000000000087947 */ /* 0x000fea0003800000 */
.L_x_27129:
[----:B------:R-:W-:-:S05]  /*64b0*/  F2FP.BF16.F32.PACK_AB R0, RZ, R4 ;  /* 0x00000004ff00723e */ /* 0x000fca00000010ff */
[----:B------:R0:W-:Y:S02]  /*64c0*/  STG.E.U16 desc[UR36][R2.64], R0 ;  /* 0x0000000002007986 */ /* 0x0001e4000c101524 */
.L_x_27108:
[----:B------:R-:W-:-:S07]  /*64d0*/  IADD3 R17, PT, PT, R17, 0x80, RZ ;  /* 0x0000008011117810 */ /* 0x000fce0007ffe0ff */
.L_x_27070:
[----:B------:R-:W-:Y:S05]  /*64e0*/  BSYNC.RECONVERGENT B7 ;  /* 0x0000000000077941 */ /* 0x000fea0003800200 */
.L_x_27069:
        /* <DEDUP_REMOVED lines=307> */
.L_x_27140:
        /* <DEDUP_REMOVED lines=18> */
.L_x_27145:
[----:B------:R-:W2:Y:S02]  /*7940*/  LDG.E.U8 R0, desc[UR36][R2.64] ;  /* 0x0000002402007981 */ /* 0x000ea4000c1e1100 */
[----:B--2---:R-:W-:Y:S01]  /*7950*/  I2FP.F32.U32 R0, R0 ;  /* 0x0000000000007245 */ /* 0x004fe20000201000 */
[----:B------:R-:W-:Y:S06]  /*7960*/  BRA `(.L_x_27147) ;  /* 0x0000000c00447947 */ /* 0x000fec0003800000 */
.L_x_27144:
        /* <DEDUP_REMOVED lines=9> */
.L_x_27149:
[----:B------:R-:W2:Y:S02]  /*7a00*/  LDG.E R0, desc[UR36][R2.64] ;  /* 0x0000002402007981 */ /* 0x000ea4000c1e1900 */
[----:B--2---:R-:W-:Y:S01]  /*7a10*/  I2FP.F32.S32 R0, R0 ;  /* 0x0000000000007245 */ /* 0x004fe20000201400 */
[----:B------:R-:W-:Y:S06]  /*7a20*/  BRA `(.L_x_27147) ;  /* 0x0000000c00147947 */ /* 0x000fec0003800000 */
.L_x_27148:
[----:B------:R-:W2:Y:S02]  /*7a30*/  LDG.E.U16 R0, desc[UR36][R2.64] ;  /* 0x0000002402007981 */ /* 0x000ea4000c1e1500 */
[----:B--2---:R-:W2:Y:S01]  /*7a40*/  I2F.S16 R0, R0 ;  /* 0x0000000000007306 */ /* 0x004ea20000101400 */
[----:B------:R-:W-:Y:S05]  /*7a50*/  BRA `(.L_x_27147) ;  /* 0x0000000c00087947 */ /* 0x000fea0003800000 */
.L_x_27143:
        /* <DEDUP_REMOVED lines=8> */
.L_x_27151:
[----:B------:R-:W2:Y:S02]  /*7ae0*/  LDG.E.U16 R0, desc[UR36][R2.64] ;  /* 0x0000002402007981 */ /* 0x000ea4000c1e1500 */
[----:B--2---:R-:W-:Y:S01]  /*7af0*/  HADD2.F32 R0, -RZ, R0.H0_H0 ;  /* 0x20000000ff007230 */ /* 0x004fe20000004100 */
[----:B------:R-:W-:Y:S06]  /*7b00*/  BRA `(.L_x_27147) ;  /* 0x0000000800dc7947 */ /* 0x000fec0003800000 */
.L_x_27150:
        /* <DEDUP_REMOVED lines=8> */
.L_x_27153:
[----:B------:R-:W2:Y:S02]  /*7b90*/  LDG.E.U16 R0, desc[UR36][R2.64] ;  /* 0x0000002402007981 */ /* 0x000ea4000c1e1500 */
[----:B--2---:R-:W-:Y:S01]  /*7ba0*/  HADD2.F32 R0, -RZ, R0.H0_H0 ;  /* 0x20000000ff007230 */ /* 0x004fe20000004100 */
[----:B------:R-:W-:Y:S06]  /*7bb0*/  BRA `(.L_x_27147) ;  /* 0x0000000800b07947 */ /* 0x000fec0003800000 */
.L_x_27152:
        /* <DEDUP_REMOVED lines=11> */
.L_x_27142:
        /* <DEDUP_REMOVED lines=12> */
.L_x_27156:
        /* <DEDUP_REMOVED lines=11> */
.L_x_27155:
        /* <DEDUP_REMOVED lines=25> */
.L_x_27158:
        /* <DEDUP_REMOVED lines=12> */
.L_x_27157:
[----:B------:R-:W2:Y:S02]  /*8030*/  LDG.E.U16 R0, desc[UR36][R2.64] ;  /* 0x0000002402007981 */ /* 0x000ea4000c1e1500 */
[----:B--2---:R-:W-:Y:S01]  /*8040*/  SHF.L.U32 R0, R0, 0x10, RZ ;  /* 0x0000001000007819 */ /* 0x004fe200000006ff */
[----:B------:R-:W-:Y:S06]  /*8050*/  BRA `(.L_x_27147) ;  /* 0x0000000400887947 */ /* 0x000fec0003800000 */
.L_x_27154:
        /* <DEDUP_REMOVED lines=11> */
.L_x_27161:
        /* <DEDUP_REMOVED lines=20> */
.L_x_27163:
[----:B------:R-:W-:Y:S05]  /*8250*/  BSYNC.RECONVERGENT B0 ;  /* 0x0000000000007941 */ /* 0x000fea0003800200 */
.L_x_27162:
[----:B------:R-:W-:Y:S01]  /*8260*/  IMAD.SHL.U32 R0, R0, 0x100000, RZ ;  /* 0x0010000000007824 */ /* 0x000fe200078e00ff */
[----:B------:R-:W-:-:S04]  /*8270*/  LEA R2, R2, 0x3b800000, 0x17 ;  /* 0x3b80000002027811 */ /* 0x000fc800078eb8ff */
[----:B------:R-:W-:Y:S01]  /*8280*/  LOP3.LUT R0, R2, R0, R7, 0xfe, !PT ;  /* 0x0000000002007212 */ /* 0x000fe200078efe07 */
[----:B------:R-:W-:Y:S06]  /*8290*/  BRA `(.L_x_27147) ;  /* 0x0000000000f87947 */ /* 0x000fec0003800000 */
.L_x_27160:
        /* <DEDUP_REMOVED lines=20> */
.L_x_27165:
[----:B------:R-:W-:Y:S05]  /*83e0*/  BSYNC.RECONVERGENT B0 ;  /* 0x0000000000007941 */ /* 0x000fea0003800200 */
.L_x_27164:
[----:B------:R-:W-:Y:S01]  /*83f0*/  IMAD.SHL.U32 R0, R0, 0x200000, RZ ;  /* 0x0020000000007824 */ /* 0x000fe200078e00ff */
[----:B------:R-:W-:-:S04]  /*8400*/  LEA R2, R2, 0x37800000, 0x17 ;  /* 0x3780000002027811 */ /* 0x000fc800078eb8ff */
[----:B------:R-:W-:Y:S01]  /*8410*/  LOP3.LUT R0, R2, R0, R7, 0xfe, !PT ;  /* 0x0000000002007212 */ /* 0x000fe200078efe07 */
[----:B------:R-:W-:Y:S06]  /*8420*/  BRA `(.L_x_27147) ;  /* 0x0000000000947947 */ /* 0x000fec0003800000 */
.L_x_27159:
        /* <DEDUP_REMOVED lines=14> */
.L_x_27146:
        /* <DEDUP_REMOVED lines=16> */
.L_x_27168:
[----:B------:R-:W-:Y:S01]  /*8610*/  IMAD.MOV.U32 R0, RZ, RZ, RZ ;  /* 0x000000ffff007224 */ /* 0x000fe200078e00ff */
[----:B------:R-:W-:Y:S06]  /*8620*/  BRA `(.L_x_27147) ;  /* 0x0000000000147947 */ /* 0x000fec0003800000 */
.L_x_27167:
[----:B------:R-:W2:Y:S02]  /*8630*/  LDG.E.64 R2, desc[UR36][R2.64] ;  /* 0x0000002402027981 */ /* 0x000ea4000c1e1b00 */
[----:B--2---:R0:W1:Y:S02]  /*8640*/  I2F.U64 R0, R2 ;  /* 0x0000000200007312 */ /* 0x0040640000301000 */
[----:B01----:R-:W-:Y:S05]  /*8650*/  BRA `(.L_x_27147) ;  /* 0x0000000000087947 */ /* 0x003fea0003800000 */
.L_x_27166:
[----:B------:R-:W2:Y:S02]  /*8660*/  LDG.E R0, desc[UR36][R2.64] ;  /* 0x0000002402007981 */ /* 0x000ea4000c1e1900 */
[----:B--2---:R-:W-:-:S07]  /*8670*/  I2FP.F32.U32 R0, R0 ;  /* 0x0000000000007245 */ /* 0x004fce0000201000 */
.L_x_27147:
[----:B------:R-:W-:Y:S05]  /*8680*/  BSYNC.RECONVERGENT B6 ;  /* 0x0000000000067941 */ /* 0x000fea0003800200 */
.L_x_27141:
        /* <DEDUP_REMOVED lines=34> */
.L_x_27170:
[----:B------:R-:W-:-:S07]  /*88b0*/  FADD.FTZ R4, R0, R5 ;  /* 0x0000000500047221 */ /* 0x000fce0000010000 */
.L_x_27171:
[----:B------:R-:W-:Y:S05]  /*88c0*/  BSYNC.RECONVERGENT B0 ;  /* 0x0000000000007941 */ /* 0x000fea0003800200 */
.L_x_27169:
        /* <DEDUP_REMOVED lines=17> */
.L_x_27175:
[----:B------:R-:W0:Y:S02]  /*89e0*/  F2I.S64.TRUNC R4, R4 ;  /* 0x0000000400047311 */ /* 0x000e24000020d900 */
[----:B0-----:R-:W-:-:S05]  /*89f0*/  IMAD.MOV.U32 R7, RZ, RZ, R4 ;  /* 0x000000ffff077224 */ /* 0x001fca00078e0004 */
[----:B------:R4:W-:Y:S01]  /*8a00*/  STG.E.U8 desc[UR36][R2.64], R7 ;  /* 0x0000000702007986 */ /* 0x0009e2000c101124 */
[----:B------:R-:W-:Y:S05]  /*8a10*/  BRA `(.L_x_27177) ;  /* 0x0000000c00247947 */ /* 0x000fea0003800000 */
.L_x_27174:
        /* <DEDUP_REMOVED lines=9> */
.L_x_27179:
[----:B------:R-:W0:Y:S02]  /*8ab0*/  F2I.FTZ.TRUNC.NTZ R5, R4 ;  /* 0x0000000400057305 */ /* 0x000e24000021f100 */
[----:B0-----:R2:W-:Y:S01]  /*8ac0*/  STG.E desc[UR36][R2.64], R5 ;  /* 0x0000000502007986 */ /* 0x0015e2000c101924 */
[----:B------:R-:W-:Y:S05]  /*8ad0*/  BRA `(.L_x_27177) ;  /* 0x0000000800f47947 */ /* 0x000fea0003800000 */
.L_x_27178:
[----:B------:R-:W0:Y:S02]  /*8ae0*/  F2I.FTZ.TRUNC.NTZ R5, R4 ;  /* 0x0000000400057305 */ /* 0x000e24000021f100 */
[----:B0-----:R0:W-:Y:S01]  /*8af0*/  STG.E.U16 desc[UR36][R2.64], R5 ;  /* 0x0000000502007986 */ /* 0x0011e2000c101524 */
[----:B------:R-:W-:Y:S05]  /*8b00*/  BRA `(.L_x_27177) ;  /* 0x0000000800e87947 */ /* 0x000fea0003800000 */
.L_x_27173:
        /* <DEDUP_REMOVED lines=8> */
.L_x_27181:
[----:B------:R-:W-:-:S05]  /*8b90*/  F2FP.F16.F32.PACK_AB R0, RZ, R4 ;  /* 0x00000004ff00723e */ /* 0x000fca00000000ff */
[----:B------:R0:W-:Y:S01]  /*8ba0*/  STG.E.U16 desc[UR36][R2.64], R0 ;  /* 0x0000000002007986 */ /* 0x0001e2000c101524 */
[----:B------:R-:W-:Y:S05]  /*8bb0*/  BRA `(.L_x_27177) ;  /* 0x0000000800bc7947 */ /* 0x000fea0003800000 */
.L_x_27180:
        /* <DEDUP_REMOVED lines=9> */
.L_x_27183:
[----:B------:R-:W-:-:S04]  /*8c50*/  F2FP.F16.F32.PACK_AB R5, RZ, R4 ;  /* 0x00000004ff05723e */ /* 0x000fc800000000ff */
[----:B------:R-:W-:-:S05]  /*8c60*/  PRMT R5, R5, 0x5410, RZ ;  /* 0x0000541005057816 */ /* 0x000fca00000000ff */
[----:B------:R0:W-:Y:S01]  /*8c70*/  STG.E desc[UR36][R2.64], R5 ;  /* 0x0000000502007986 */ /* 0x0001e2000c101924 */
[----:B------:R-:W-:Y:S05]  /*8c80*/  BRA `(.L_x_27177) ;  /* 0x0000000800887947 */ /* 0x000fea0003800000 */
.L_x_27182:
[----:B------:R-:W-:-:S06]  /*8c90*/  FMUL.FTZ R4, R4, 1 ;  /* 0x3f80000004047820 */ /* 0x000fcc0000410000 */
[----:B------:R-:W0:Y:S02]  /*8ca0*/  F2F.F64.F32 R4, R4 ;  /* 0x0000000400047310 */ /* 0x000e240000201800 */
[----:B0-----:R0:W-:Y:S01]  /*8cb0*/  STG.E.64 desc[UR36][R2.64], R4 ;  /* 0x0000000402007986 */ /* 0x0011e2000c101b24 */
[----:B------:R-:W-:Y:S05]  /*8cc0*/  BRA `(.L_x_27177) ;  /* 0x0000000800787947 */ /* 0x000fea0003800000 */
.L_x_27172:
        /* <DEDUP_REMOVED lines=13> */
.L_x_27187:
        /* <DEDUP_REMOVED lines=16> */
.L_x_27190:
[----:B------:R-:W-:-:S04]  /*8ea0*/  SHF.R.U32.HI R0, RZ, 0x18, R4 ;  /* 0x00000018ff007819 */ /* 0x000fc80000011604 */
[----:B------:R-:W-:-:S07]  /*8eb0*/  LOP3.LUT R0, R5, 0x80, R0, 0xf8, !PT ;  /* 0x0000008005007812 */ /* 0x000fce00078ef800 */
.L_x_27189:
[----:B------:R-:W-:Y:S05]  /*8ec0*/  BSYNC.RECONVERGENT B0 ;  /* 0x0000000000007941 */ /* 0x000fea0003800200 */
.L_x_27188:
[----:B------:R0:W-:Y:S01]  /*8ed0*/  STG.E.U8 desc[UR36][R2.64], R0 ;  /* 0x0000000002007986 */ /* 0x0001e2000c101124 */
[----:B------:R-:W-:Y:S05]  /*8ee0*/  BRA `(.L_x_27177) ;  /* 0x0000000400f07947 */ /* 0x000fea0003800000 */
.L_x_27186:
        /* <DEDUP_REMOVED lines=16> */
.L_x_27193:
[----:B------:R-:W-:-:S04]  /*8ff0*/  SHF.R.U32.HI R0, RZ, 0x18, R4 ;  /* 0x00000018ff007819 */ /* 0x000fc80000011604 */
[----:B------:R-:W-:-:S04]  /*9000*/  LOP3.LUT R5, R5, 0x80, R0, 0xf8, !PT ;  /* 0x0000008005057812 */ /* 0x000fc800078ef800 */
[----:B------:R-:W-:-:S07]  /*9010*/  PRMT R0, R5, 0x7610, R0 ;  /* 0x0000761005007816 */ /* 0x000fce0000000000 */
.L_x_27192:
[----:B------:R-:W-:Y:S05]  /*9020*/  BSYNC.RECONVERGENT B0 ;  /* 0x0000000000007941 */ /* 0x000fea0003800200 */
.L_x_27191:
[----:B------:R0:W-:Y:S01]  /*9030*/  STG.E.U8 desc[UR36][R2.64], R0 ;  /* 0x0000000002007986 */ /* 0x0001e2000c101124 */
[----:B------:R-:W-:Y:S05]  /*9040*/  BRA `(.L_x_27177) ;  /* 0x0000000400987947 */ /* 0x000fea0003800000 */
.L_x_27185:
        /* <DEDUP_REMOVED lines=21> */
.L_x_27195:
[----:B------:R-:W0:Y:S02]  /*91a0*/  F2I.U64.TRUNC R4, R4 ;  /* 0x0000000400047311 */ /* 0x000e24000020d800 */
[----:B0-----:R0:W-:Y:S01]  /*91b0*/  STG.E.64 desc[UR36][R2.64], R4 ;  /* 0x0000000402007986 */ /* 0x0011e2000c101b24 */
[----:B------:R-:W-:Y:S05]  /*91c0*/  BRA `(.L_x_27177) ;  /* 0x0000000400387947 */ /* 0x000fea0003800000 */
.L_x_27194:
[----:B------:R-:W0:Y:S02]  /*91d0*/  F2I.FTZ.U32.TRUNC.NTZ R5, R4 ;  /* 0x0000000400057305 */ /* 0x000e24000021f000 */
[----:B0-----:R0:W-:Y:S01]  /*91e0*/  STG.E desc[UR36][R2.64], R5 ;  /* 0x0000000502007986 */ /* 0x0011e2000c101924 */
[----:B------:R-:W-:Y:S05]  /*91f0*/  BRA `(.L_x_27177) ;  /* 0x00000004002c7947 */ /* 0x000fea0003800000 */
.L_x_27184:
        /* <DEDUP_REMOVED lines=10> */
.L_x_27197:
[----:B------:R-:W-:Y:S01]  /*92a0*/  FMUL.FTZ R4, R4, 1 ;  /* 0x3f80000004047820 */ /* 0x000fe20000410000 */
[----:B------:R-:W-:-:S05]  /*92b0*/  CS2R R6, SRZ ;  /* 0x0000000000067805 */ /* 0x000fca000001ff00 */
[----:B------:R-:W0:Y:S02]  /*92c0*/  F2F.F64.F32 R4, R4 ;  /* 0x0000000400047310 */ /* 0x000e240000201800 */
[----:B0-----:R0:W-:Y:S01]  /*92d0*/  STG.E.128 desc[UR36][R2.64], R4 ;  /* 0x0000000402007986 */ /* 0x0011e2000c101d24 */
[----:B------:R-:W-:Y:S05]  /*92e0*/  BRA `(.L_x_27177) ;  /* 0x0000000000f07947 */ /* 0x000fea0003800000 */
.L_x_27196:
[----:B------:R-:W-:-:S09]  /*92f0*/  UISETP.NE.AND UP0, UPT, UR4, 0xf, UPT ;  /* 0x0000000f0400788c */ /* 0x000fd2000bf05270 */
[----:B------:R-:W-:Y:S05]  /*9300*/  BRA.U !UP0, `(.L_x_27198) ;  /* 0x0000000108e07547 */ /* 0x000fea000b800000 */
[----:B------:R-:W-:-:S09]  /*9310*/  UISETP.NE.AND UP0, UPT, UR4, 0x17, UPT ;  /* 0x000000170400788c */ /* 0x000fd2000bf05270 */
[----:B------:R-:W-:Y:S05]  /*9320*/  BRA.U !UP0, `(.L_x_27199) ;  /* 0x00000001088c7547 */ /* 0x000fea000b800000 */
[----:B------:R-:W-:-:S09]  /*9330*/  UISETP.NE.AND UP0, UPT, UR4, 0x18, UPT ;  /* 0x000000180400788c */ /* 0x000fd2000bf05270 */
[----:B------:R-:W-:Y:S05]  /*9340*/  BRA.U !UP0, `(.L_x_27200) ;  /* 0x0000000108447547 */ /* 0x000fea000b800000 */
.L_x_27176:
        /* <DEDUP_REMOVED lines=16> */
.L_x_27201:
[----:B------:R-:W-:Y:S05]  /*9450*/  BRA `(.L_x_27177) ;  /* 0x0000000000947947 */ /* 0x000fea0003800000 */
.L_x_27200:
        /* <DEDUP_REMOVED lines=12> */
.L_x_27203:
[----:B------:R-:W-:Y:S05]  /*9520*/  BSYNC.RECONVERGENT B0 ;  /* 0x0000000000007941 */ /* 0x000fea0003800200 */
.L_x_27202:
[----:B------:R-:W-:-:S05]  /*9530*/  LOP3.LUT R5, R0, 0x80, R7, 0xf8, !PT ;  /* 0x0000008000057812 */ /* 0x000fca00078ef807 */
[----:B------:R0:W-:Y:S01]  /*9540*/  STG.E.U8 desc[UR36][R2.64], R5 ;  /* 0x0000000502007986 */ /* 0x0001e2000c101124 */
[----:B------:R-:W-:Y:S05]  /*9550*/  BRA `(.L_x_27177) ;  /* 0x0000000000547947 */ /* 0x000fea0003800000 */
.L_x_27199:
        /* <DEDUP_REMOVED lines=11> */
.L_x_27205:
[----:B------:R-:W-:Y:S01]  /*9610*/  IMAD.MOV.U32 R0, RZ, RZ, 0x7f ;  /* 0x0000007fff007424 */ /* 0x000fe200078e00ff */
[----:B------:R-:W-:-:S04]  /*9620*/  ISETP.GT.U32.AND P0, PT, R6, 0x7f800000, PT ;  /* 0x7f8000000600780c */ /* 0x000fc80003f04070 */
[----:B------:R-:W-:-:S09]  /*9630*/  SEL R0, R0, 0x7c, P0 ;  /* 0x0000007c00007807 */ /* 0x000fd20000000000 */
.L_x_27206:
[----:B------:R-:W-:Y:S05]  /*9640*/  BSYNC.RECONVERGENT B0 ;  /* 0x0000000000007941 */ /* 0x000fea0003800200 */
.L_x_27204:
[----:B------:R-:W-:-:S04]  /*9650*/  SHF.R.U32.HI R5, RZ, 0x18, R4 ;  /* 0x00000018ff057819 */ /* 0x000fc80000011604 */
[----:B------:R-:W-:-:S05]  /*9660*/  LOP3.LUT R5, R0, 0x80, R5, 0xf8, !PT ;  /* 0x0000008000057812 */ /* 0x000fca00078ef805 */
[----:B------:R0:W-:Y:S01]  /*9670*/  STG.E.U8 desc[UR36][R2.64], R5 ;  /* 0x0000000502007986 */ /* 0x0001e2000c101124 */
[----:B------:R-:W-:Y:S05]  /*9680*/  BRA `(.L_x_27177) ;  /* 0x0000000000087947 */ /* 0x000fea0003800000 */
.L_x_27198:
[----:B------:R-:W-:-:S05]  /*9690*/  F2FP.BF16.F32.PACK_AB R0, RZ, R4 ;  /* 0x00000004ff00723e */ /* 0x000fca00000010ff */
[----:B------:R0:W-:Y:S02]  /*96a0*/  STG.E.U16 desc[UR36][R2.64], R0 ;  /* 0x0000000002007986 */ /* 0x0001e4000c101524 */
.L_x_27177:
[----:B------:R-:W-:-:S07]  /*96b0*/  IADD3 R17, PT, PT, R17, 0x80, RZ ;  /* 0x0000008011117810 */ /* 0x000fce0007ffe0ff */
.L_x_27139:
[----:B------:R-:W-:Y:S05]  /*96c0*/  BSYNC.RECONVERGENT B7 ;  /* 0x0000000000077941 */ /* 0x000fea0003800200 */
.L_x_27138:
        /* <DEDUP_REMOVED lines=306> */
.L_x_27207:
[----:B------:R-:W0:Y:S01]  /*a9f0*/  LDCU.128 UR8, c[0x0][0x580] ;  /* 0x0000b000ff0877ac */ /* 0x000e220008000c00 */
[----:B------:R-:W-:Y:S01]  /*aa00*/  BSSY.RECONVERGENT B6, `(.L_x_27208) ;  /* 0x00000e7000067945 */ /* 0x000fe20003800200 */
        /* <DEDUP_REMOVED lines=18> */
.L_x_27212:
[----:B------:R-:W2:Y:S02]  /*ab30*/  LDG.E.U8 R0, desc[UR36][R2.64] ;  /* 0x0000002402007981 */ /* 0x000ea4000c1e1100 */
[----:B--2---:R-:W-:Y:S01]  /*ab40*/  I2FP.F32.U32 R0, R0 ;  /* 0x0000000000007245 */ /* 0x004fe20000201000 */
[----:B------:R-:W-:Y:S06]  /*ab50*/  BRA `(.L_x_27214) ;  /* 0x0000000c00447947 */ /* 0x000fec0003800000 */
.L_x_27211:
        /* <DEDUP_REMOVED lines=9> */
.L_x_27216:
[----:B------:R-:W2:Y:S02]  /*abf0*/  LDG.E R0, desc[UR36][R2.64] ;  /* 0x0000002402007981 */ /* 0x000ea4000c1e1900 */
[----:B--2---:R-:W-:Y:S01]  /*ac00*/  I2FP.F32.S32 R0, R0 ;  /* 0x0000000000007245 */ /* 0x004fe20000201400 */
[----:B------:R-:W-:Y:S06]  /*ac10*/  BRA `(.L_x_27214) ;  /* 0x0000000c00147947 */ /* 0x000fec0003800000 */
.L_x_27215:
[----:B------:R-:W2:Y:S02]  /*ac20*/  LDG.E.U16 R0, desc[UR36][R2.64] ;  /* 0x0000002402007981 */ /* 0x000ea4000c1e1500 */
[----:B--2---:R-:W2:Y:S01]  /*ac30*/  I2F.S16 R0, R0 ;  /* 0x0000000000007306 */ /* 0x004ea20000101400 */
[----:B------:R-:W-:Y:S05]  /*ac40*/  BRA `(.L_x_27214) ;  /* 0x0000000c00087947 */ /* 0x000fea0003800000 */
.L_x_27210:
        /* <DEDUP_REMOVED lines=8> */
.L_x_27218:
[----:B------:R-:W2:Y:S02]  /*acd0*/  LDG.E.U16 R0, desc[UR36][R2.64] ;  /* 0x0000002402007981 */ /* 0x000ea4000c1e1500 */
[----:B--2---:R-:W-:Y:S01]  /*ace0*/  HADD2.F32 R0, -RZ, R0.H0_H0 ;  /* 0x20000000ff007230 */ /* 0x004fe20000004100 */
[----:B------:R-:W-:Y:S06]  /*acf0*/  BRA `(.L_x_27214) ;  /* 0x0000000800dc7947 */ /* 0x000fec0003800000 */
.L_x_27217:
        /* <DEDUP_REMOVED lines=8> */
.L_x_27220:
[----:B------:R-:W2:Y:S02]  /*ad80*/  LDG.E.U16 R0, desc[UR36][R2.64] ;  /* 0x0000002402007981 */ /* 0x000ea4000c1e1500 */
[----:B--2---:R-:W-:Y:S01]  /*ad90*/  HADD2.F32 R0, -RZ, R0.H0_H0 ;  /* 0x20000000ff007230 */ /* 0x004fe20000004100 */
[----:B------:R-:W-:Y:S06]  /*ada0*/  BRA `(.L_x_27214) ;  /* 0x0000000800b07947 */ /* 0x000fec0003800000 */
.L_x_27219:
        /* <DEDUP_REMOVED lines=11> */
.L_x_27209:
        /* <DEDUP_REMOVED lines=12> */
.L_x_27223:
        /* <DEDUP_REMOVED lines=11> */
.L_x_27222:
        /* <DEDUP_REMOVED lines=25> */
.L_x_27225:
        /* <DEDUP_REMOVED lines=12> */
.L_x_27224:
[----:B------:R-:W2:Y:S02]  /*b220*/  LDG.E.U16 R0, desc[UR36][R2.64] ;  /* 0x0000002402007981 */ /* 0x000ea4000c1e1500 */
[----:B--2---:R-:W-:Y:S01]  /*b230*/  IMAD.U32 R0, R0, 0x10000, RZ ;  /* 0x0001000000007824 */ /* 0x004fe200078e00ff */
[----:B------:R-:W-:Y:S06]  /*b240*/  BRA `(.L_x_27214) ;  /* 0x0000000400887947 */ /* 0x000fec0003800000 */
.L_x_27221:
        /* <DEDUP_REMOVED lines=11> */
.L_x_27228:
        /* <DEDUP_REMOVED lines=20> */
.L_x_27230:
[----:B------:R-:W-:Y:S05]  /*b440*/  BSYNC.RECONVERGENT B0 ;  /* 0x0000000000007941 */ /* 0x000fea0003800200 */
.L_x_27229:
[----:B------:R-:W-:Y:S02]  /*b450*/  SHF.L.U32 R0, R0, 0x14, RZ ;  /* 0x0000001400007819 */ /* 0x000fe400000006ff */
[----:B------:R-:W-:-:S04]  /*b460*/  LEA R2, R2, 0x3b800000, 0x17 ;  /* 0x3b80000002027811 */ /* 0x000fc800078eb8ff */
[----:B------:R-:W-:Y:S01]  /*b470*/  LOP3.LUT R0, R2, R0, R7, 0xfe, !PT ;  /* 0x0000000002007212 */ /* 0x000fe200078efe07 */
[----:B------:R-:W-:Y:S06]  /*b480*/  BRA `(.L_x_27214) ;  /* 0x0000000000f87947 */ /* 0x000fec0003800000 */
.L_x_27227:
        /* <DEDUP_REMOVED lines=20> */
.L_x_27232:
[----:B------:R-:W-:Y:S05]  /*b5d0*/  BSYNC.RECONVERGENT B0 ;  /* 0x0000000000007941 */ /* 0x000fea0003800200 */
.L_x_27231:
[----:B------:R-:W-:Y:S01]  /*b5e0*/  IMAD.SHL.U32 R0, R0, 0x200000, RZ ;  /* 0x0020000000007824 */ /* 0x000fe200078e00ff */
[----:B------:R-:W-:-:S04]  /*b5f0*/  LEA R2, R2, 0x37800000, 0x17 ;  /* 0x3780000002027811 */ /* 0x000fc800078eb8ff */
[----:B------:R-:W-:Y:S01]  /*b600*/  LOP3.LUT R0, R2, R0, R7, 0xfe, !PT ;  /* 0x0000000002007212 */ /* 0x000fe200078efe07 */
[----:B------:R-:W-:Y:S06]  /*b610*/  BRA `(.L_x_27214) ;  /* 0x0000000000947947 */ /* 0x000fec0003800000 */
.L_x_27226:
        /* <DEDUP_REMOVED lines=14> */
.L_x_27213:
        /* <DEDUP_REMOVED lines=16> */
.L_x_27235:
[----:B------:R-:W-:Y:S01]  /*b800*/  MOV R0, RZ ;  /* 0x000000ff00007202 */ /* 0x000fe20000000f00 */
[----:B------:R-:W-:Y:S06]  /*b810*/  BRA `(.L_x_27214) ;  /* 0x0000000000147947 */ /* 0x000fec0003800000 */
.L_x_27234:
[----:B------:R-:W2:Y:S02]  /*b820*/  LDG.E.64 R2, desc[UR36][R2.64] ;  /* 0x0000002402027981 */ /* 0x000ea4000c1e1b00 */
[----:B--2---:R0:W1:Y:S02]  /*b830*/  I2F.U64 R0, R2 ;  /* 0x0000000200007312 */ /* 0x0040640000301000 */
[----:B01----:R-:W-:Y:S05]  /*b840*/  BRA `(.L_x_27214) ;  /* 0x0000000000087947 */ /* 0x003fea0003800000 */
.L_x_27233:
[----:B------:R-:W2:Y:S02]  /*b850*/  LDG.E R0, desc[UR36][R2.64] ;  /* 0x0000002402007981 */ /* 0x000ea4000c1e1900 */
[----:B--2---:R-:W-:-:S07]  /*b860*/  I2FP.F32.U32 R0, R0 ;  /* 0x0000000000007245 */ /* 0x004fce0000201000 */
.L_x_27214:
[----:B------:R-:W-:Y:S05]  /*b870*/  BSYNC.RECONVERGENT B6 ;  /* 0x0000000000067941 */ /* 0x000fea0003800200 */
.L_x_27208:
[----:B------:R-:W3:Y:S01]  /*b880*/  LDC R5, c[0x0][0x594] ;  /* 0x00016500ff057b82 */ /* 0x000ee20000000800 */
[C---:B--2-45:R-:W-:Y:S01]  /*b890*/  FSETP.NAN.FTZ.AND P0, PT, |R0|.reuse, |R0|, PT ;  /* 0x400000000000720b */ /* 0x074fe20003f18200 */
[----:B------:R-:W-:Y:S01]  /*b8a0*/  BSSY.RECONVERGENT B0, `(.L_x_27236) ;  /* 0x0000020000007945 */ /* 0x000fe20003800200 */
[C---:B------:R-:W-:Y:S02]  /*b8b0*/  LOP3.LUT P2, RZ, R0.reuse, 0x7f800000, RZ, 0xc0, !PT ;  /* 0x7f80000000ff7812 */ /* 0x040fe4000784c0ff */
[----:B01----:R-:W-:-:S04]  /*b8c0*/  LOP3.LUT R3, R0, 0x80000000, RZ, 0xc0, !PT ;  /* 0x8000000000037812 */ /* 0x003fc800078ec0ff */
[----:B------:R-:W-:Y:S02]  /*b8d0*/  SEL R3, R3, R0, !P2 ;  /* 0x0000000003037207 */ /* 0x000fe40005000000 */
[----:B---3--:R-:W-:-:S04]  /*b8e0*/  FSETP.NAN.FTZ.AND P1, PT, |R5|, |R5|, PT ;  /* 0x400000050500720b */ /* 0x008fc80003f38200 */
[----:B------:R-:W-:-:S13]  /*b8f0*/  PLOP3.LUT P0, PT, P0, P1, PT, 0xf8, 0x8f ;  /* 0x00000000008f781c */ /* 0x000fda0000703f70 */
[----:B------:R-:W-:Y:S05]  /*b900*/  @P0 BRA `(.L_x_27237) ;  /* 0x0000000000600947 */ /* 0x000fea0003800000 */
[----:B------:R-:W-:-:S13]  /*b910*/  LOP3.LUT P0, RZ, R18, 0x7fffffff, R3, 0xc8, !PT ;  /* 0x7fffffff12ff7812 */ /* 0x000fda000780c803 */
        /* <DEDUP_REMOVED lines=23> */
.L_x_27237:
[----:B------:R-:W-:-:S07]  /*ba90*/  FADD.FTZ R18, R0, R5 ;  /* 0x0000000500127221 */ /* 0x000fce0000010000 */
.L_x_27238:
[----:B------:R-:W-:Y:S05]  /*baa0*/  BSYNC.RECONVERGENT B0 ;  /* 0x0000000000007941 */ /* 0x000fea0003800200 */
.L_x_27236:
        /* <DEDUP_REMOVED lines=14> */
.L_x_27242:
[----:B------:R-:W0:Y:S02]  /*bb90*/  F2I.S64.TRUNC R18, R18 ;  /* 0x0000001200127311 */ /* 0x000e24000020d900 */
[----:B0-----:R-:W-:-:S05]  /*bba0*/  IMAD.MOV.U32 R3, RZ, RZ, R18 ;  /* 0x000000ffff037224 */ /* 0x001fca00078e0012 */
[----:B------:R-:W-:Y:S01]  /*bbb0*/  STG.E.U8 desc[UR36][R16.64], R3 ;  /* 0x0000000310007986 */ /* 0x000fe2000c101124 */
[----:B------:R-:W-:Y:S05]  /*bbc0*/  EXIT ;  /* 0x000000000000794d */ /* 0x000fea0003800000 */
.L_x_27241:
        /* <DEDUP_REMOVED lines=9> */
.L_x_27245:
[----:B------:R-:W0:Y:S02]  /*bc60*/  F2I.FTZ.TRUNC.NTZ R3, R18 ;  /* 0x0000001200037305 */ /* 0x000e24000021f100 */
[----:B0-----:R-:W-:Y:S01]  /*bc70*/  STG.E desc[UR36][R16.64], R3 ;  /* 0x0000000310007986 */ /* 0x001fe2000c101924 */
[----:B------:R-:W-:Y:S05]  /*bc80*/  EXIT ;  /* 0x000000000000794d */ /* 0x000fea0003800000 */
.L_x_27244:
[----:B------:R-:W0:Y:S02]  /*bc90*/  F2I.FTZ.TRUNC.NTZ R3, R18 ;  /* 0x0000001200037305 */ /* 0x000e24000021f100 */
[----:B0-----:R-:W-:Y:S01]  /*bca0*/  STG.E.U16 desc[UR36][R16.64], R3 ;  /* 0x0000000310007986 */ /* 0x001fe2000c101524 */
[----:B------:R-:W-:Y:S05]  /*bcb0*/  EXIT ;  /* 0x000000000000794d */ /* 0x000fea0003800000 */
.L_x_27240:
        /* <DEDUP_REMOVED lines=8> */
.L_x_27247:
[----:B------:R-:W-:-:S05]  /*bd40*/  F2FP.F16.F32.PACK_AB R18, RZ, R18 ;  /* 0x00000012ff12723e */ /* 0x000fca00000000ff */
[----:B------:R-:W-:Y:S01]  /*bd50*/  STG.E.U16 desc[UR36][R16.64], R18 ;  /* 0x0000001210007986 */ /* 0x000fe2000c101524 */
[----:B------:R-:W-:Y:S05]  /*bd60*/  EXIT ;  /* 0x000000000000794d */ /* 0x000fea0003800000 */
.L_x_27246:
        /* <DEDUP_REMOVED lines=9> */
.L_x_27249:
[----:B------:R-:W-:-:S04]  /*be00*/  F2FP.F16.F32.PACK_AB R3, RZ, R18 ;  /* 0x00000012ff03723e */ /* 0x000fc800000000ff */
[----:B------:R-:W-:-:S05]  /*be10*/  PRMT R3, R3, 0x5410, RZ ;  /* 0x0000541003037816 */ /* 0x000fca00000000ff */
[----:B------:R-:W-:Y:S01]  /*be20*/  STG.E desc[UR36][R16.64], R3 ;  /* 0x0000000310007986 */ /* 0x000fe2000c101924 */
[----:B------:R-:W-:Y:S05]  /*be30*/  EXIT ;  /* 0x000000000000794d */ /* 0x000fea0003800000 */
.L_x_27248:
[----:B------:R-:W-:-:S06]  /*be40*/  FMUL.FTZ R2, R18, 1 ;  /* 0x3f80000012027820 */ /* 0x000fcc0000410000 */
[----:B------:R-:W0:Y:S02]  /*be50*/  F2F.F64.F32 R2, R2 ;  /* 0x0000000200027310 */ /* 0x000e240000201800 */
[----:B0-----:R-:W-:Y:S01]  /*be60*/  STG.E.64 desc[UR36][R16.64], R2 ;  /* 0x0000000210007986 */ /* 0x001fe2000c101b24 */
[----:B------:R-:W-:Y:S05]  /*be70*/  EXIT ;  /* 0x000000000000794d */ /* 0x000fea0003800000 */
.L_x_27239:
        /* <DEDUP_REMOVED lines=13> */
.L_x_27253:
        /* <DEDUP_REMOVED lines=16> */
.L_x_27256:
[----:B------:R-:W-:-:S04]  /*c050*/  SHF.R.U32.HI R18, RZ, 0x18, R18 ;  /* 0x00000018ff127819 */ /* 0x000fc80000011612 */
[----:B------:R-:W-:-:S04]  /*c060*/  LOP3.LUT R3, R3, 0x80, R18, 0xf8, !PT ;  /* 0x0000008003037812 */ /* 0x000fc800078ef812 */
[----:B------:R-:W-:-:S07]  /*c070*/  PRMT R8, R3, 0x7610, R8 ;  /* 0x0000761003087816 */ /* 0x000fce0000000008 */
.L_x_27255:
[----:B------:R-:W-:Y:S05]  /*c080*/  BSYNC.RECONVERGENT B0 ;  /* 0x0000000000007941 */ /* 0x000fea0003800200 */
.L_x_27254:
[----:B------:R-:W-:Y:S01]  /*c090*/  STG.E.U8 desc[UR36][R16.64], R8 ;  /* 0x0000000810007986 */ /* 0x000fe2000c101124 */
[----:B------:R-:W-:Y:S05]  /*c0a0*/  EXIT ;  /* 0x000000000000794d */ /* 0x000fea0003800000 */
.L_x_27252:
        /* <DEDUP_REMOVED lines=16> */
.L_x_27259:
[----:B------:R-:W-:-:S04]  /*c1b0*/  SHF.R.U32.HI R18, RZ, 0x18, R18 ;  /* 0x00000018ff127819 */ /* 0x000fc80000011612 */
[----:B------:R-:W-:-:S04]  /*c1c0*/  LOP3.LUT R3, R3, 0x80, R18, 0xf8, !PT ;  /* 0x0000008003037812 */ /* 0x000fc800078ef812 */
[----:B------:R-:W-:-:S07]  /*c1d0*/  PRMT R8, R3, 0x7610, R8 ;  /* 0x0000761003087816 */ /* 0x000fce0000000008 */
.L_x_27258:
[----:B------:R-:W-:Y:S05]  /*c1e0*/  BSYNC.RECONVERGENT B0 ;  /* 0x0000000000007941 */ /* 0x000fea0003800200 */
.L_x_27257:
[----:B------:R-:W-:Y:S01]  /*c1f0*/  STG.E.U8 desc[UR36][R16.64], R8 ;  /* 0x0000000810007986 */ /* 0x000fe2000c101124 */
[----:B------:R-:W-:Y:S05]  /*c200*/  EXIT ;  /* 0x000000000000794d */ /* 0x000fea0003800000 */
.L_x_27251:
        /* <DEDUP_REMOVED lines=21> */
.L_x_27261:
[----:B------:R-:W0:Y:S02]  /*c360*/  F2I.U64.TRUNC R18, R18 ;  /* 0x0000001200127311 */ /* 0x000e24000020d800 */
[----:B0-----:R-:W-:Y:S01]  /*c370*/  STG.E.64 desc[UR36][R16.64], R18 ;  /* 0x0000001210007986 */ /* 0x001fe2000c101b24 */
[----:B------:R-:W-:Y:S05]  /*c380*/  EXIT ;  /* 0x000000000000794d */ /* 0x000fea0003800000 */
.L_x_27260:
[----:B------:R-:W0:Y:S02]  /*c390*/  F2I.FTZ.U32.TRUNC.NTZ R3, R18 ;  /* 0x0000001200037305 */ /* 0x000e24000021f000 */
[----:B0-----:R-:W-:Y:S01]  /*c3a0*/  STG.E desc[UR36][R16.64], R3 ;  /* 0x0000000310007986 */ /* 0x001fe2000c101924 */
[----:B------:R-:W-:Y:S05]  /*c3b0*/  EXIT ;  /* 0x000000000000794d */ /* 0x000fea0003800000 */
.L_x_27250:
        /* <DEDUP_REMOVED lines=10> */
.L_x_27263:
[----:B------:R-:W-:Y:S01]  /*c460*/  FMUL.FTZ R4, R18, 1 ;  /* 0x3f80000012047820 */ /* 0x000fe20000410000 */
[----:B------:R-:W-:-:S05]  /*c470*/  CS2R R6, SRZ ;  /* 0x0000000000067805 */ /* 0x000fca000001ff00 */
[----:B------:R-:W0:Y:S02]  /*c480*/  F2F.F64.F32 R4, R4 ;  /* 0x0000000400047310 */ /* 0x000e240000201800 */
[----:B0-----:R-:W-:Y:S01]  /*c490*/  STG.E.128 desc[UR36][R16.64], R4 ;  /* 0x0000000410007986 */ /* 0x001fe2000c101d24 */
[----:B------:R-:W-:Y:S05]  /*c4a0*/  EXIT ;  /* 0x000000000000794d */ /* 0x000fea0003800000 */
.L_x_27262:
[----:B------:R-:W-:-:S09]  /*c4b0*/  UISETP.NE.AND UP0, UPT, UR4, 0xf, UPT ;  /* 0x0000000f0400788c */ /* 0x000fd2000bf05270 */
[----:B------:R-:W-:Y:S05]  /*c4c0*/  BRA.U !UP0, `(.L_x_27264) ;  /* 0x0000000108e07547 */ /* 0x000fea000b800000 */
[----:B------:R-:W-:-:S09]  /*c4d0*/  UISETP.NE.AND UP0, UPT, UR4, 0x17, UPT ;  /* 0x000000170400788c */ /* 0x000fd2000bf05270 */
[----:B------:R-:W-:Y:S05]  /*c4e0*/  BRA.U !UP0, `(.L_x_27265) ;  /* 0x00000001088c7547 */ /* 0x000fea000b800000 */
[----:B------:R-:W-:-:S09]  /*c4f0*/  UISETP.NE.AND UP0, UPT, UR4, 0x18, UPT ;  /* 0x000000180400788c */ /* 0x000fd2000bf05270 */
[----:B------:R-:W-:Y:S05]  /*c500*/  BRA.U !UP0, `(.L_x_27266) ;  /* 0x0000000108447547 */ /* 0x000fea000b800000 */
.L_x_27243:
        /* <DEDUP_REMOVED lines=16> */
.L_x_27267:
[----:B------:R-:W-:Y:S05]  /*c610*/  EXIT ;  /* 0x000000000000794d */ /* 0x000fea0003800000 */
.L_x_27266:
        /* <DEDUP_REMOVED lines=12> */
.L_x_27269:
[----:B------:R-:W-:Y:S05]  /*c6e0*/  BSYNC.RECONVERGENT B0 ;  /* 0x0000000000007941 */ /* 0x000fea0003800200 */
.L_x_27268:
[----:B------:R-:W-:-:S05]  /*c6f0*/  LOP3.LUT R3, R0, 0x80, R5, 0xf8, !PT ;  /* 0x0000008000037812 */ /* 0x000fca00078ef805 */
[----:B------:R-:W-:Y:S01]  /*c700*/  STG.E.U8 desc[UR36][R16.64], R3 ;  /* 0x0000000310007986 */ /* 0x000fe2000c101124 */
[----:B------:R-:W-:Y:S05]  /*c710*/  EXIT ;  /* 0x000000000000794d */ /* 0x000fea0003800000 */
.L_x_27265:
        /* <DEDUP_REMOVED lines=11> */
.L_x_27271:
[----:B------:R-:W-:Y:S01]  /*c7d0*/  IMAD.MOV.U32 R0, RZ, RZ, 0x7f ;  /* 0x0000007fff007424 */ /* 0x000fe200078e00ff */
[----:B------:R-:W-:-:S04]  /*c7e0*/  ISETP.GT.U32.AND P0, PT, R2, 0x7f800000, PT ;  /* 0x7f8000000200780c */ /* 0x000fc80003f04070 */
[----:B------:R-:W-:-:S09]  /*c7f0*/  SEL R0, R0, 0x7c, P0 ;  /* 0x0000007c00007807 */ /* 0x000fd20000000000 */
.L_x_27272:
[----:B------:R-:W-:Y:S05]  /*c800*/  BSYNC.RECONVERGENT B0 ;  /* 0x0000000000007941 */ /* 0x000fea0003800200 */
.L_x_27270:
[----:B------:R-:W-:-:S04]  /*c810*/  SHF.R.U32.HI R3, RZ, 0x18, R18 ;  /* 0x00000018ff037819 */ /* 0x000fc80000011612 */
[----:B------:R-:W-:-:S05]  /*c820*/  LOP3.LUT R3, R0, 0x80, R3, 0xf8, !PT ;  /* 0x0000008000037812 */ /* 0x000fca00078ef803 */
[----:B------:R-:W-:Y:S01]  /*c830*/  STG.E.U8 desc[UR36][R16.64], R3 ;  /* 0x0000000310007986 */ /* 0x000fe2000c101124 */
[----:B------:R-:W-:Y:S05]  /*c840*/  EXIT ;  /* 0x000000000000794d */ /* 0x000fea0003800000 */
.L_x_27264:
[----:B------:R-:W-:-:S05]  /*c850*/  F2FP.BF16.F32.PACK_AB R18, RZ, R18 ;  /* 0x00000012ff12723e */ /* 0x000fca00000010ff */
[----:B------:R-:W-:Y:S01]  /*c860*/  STG.E.U16 desc[UR36][R16.64], R18 ;  /* 0x0000001210007986 */ /* 0x000fe2000c101524 */
[----:B------:R-:W-:Y:S05]  /*c870*/  EXIT ;  /* 0x000000000000794d */ /* 0x000fea0003800000 */
.L_x_27273:
        /* <DEDUP_REMOVED lines=16> */
.L_x_31269:


//--------------------- .text._ZN2at6native27unrolled_elementwise_kernelINS0_13BUnaryFunctorIfffZZZNS0_21nextafter_kernel_cudaERNS_18TensorIteratorBaseEENKUlvE_clEvENKUlvE0_clEvEUlffE_EESt5arrayIPcLm2EELi4E23TrivialOffsetCalculatorILi1EjESD_NS0_6memory12LoadWithCastILi1EEENSE_13StoreWithCastILi1EEEEEviT_T0_T2_T3_T4_T5_ --------------------------
	.section	.text._ZN2at6native27unrolled_elementwise_kernelINS0_13BUnaryFunctorIfffZZZNS0_21nextafter_kernel_cudaERNS_18TensorIteratorBaseEENKUlvE_clEvENKUlvE0_clEvEUlffE_EESt5arrayIPcLm2EELi4E23TrivialOffsetCalculatorILi1EjESD_NS0_6memory12LoadWithCastILi1EEENSE_13StoreWithCastILi1EEEEEviT_T0_T2_T3_T4_T5_,"ax",@progbits
	.align	128
        .global         _ZN2at6native27unrolled_elementwise_kernelINS0_13BUnaryFunctorIfffZZZNS0_21nextafter_kernel_cudaERNS_18TensorIteratorBaseEENKUlvE_clEvENKUlvE0_clEvEUlffE_EESt5arrayIPcLm2EELi4E23TrivialOffsetCalculatorILi1EjESD_NS0_6memory12LoadWithCastILi1EEENSE_13StoreWithCastILi1EEEEEviT_T0_T2_T3_T4_T5_
        .type           _ZN2at6native27unrolled_elementwise_kernelINS0_13BUnaryFunctorIfffZZZNS0_21nextafter_kernel_cudaERNS_18TensorIteratorBaseEENKUlvE_clEvENKUlvE0_clEvEUlffE_EESt5arrayIPcLm2EELi4E23TrivialOffsetCalculatorILi1EjESD_NS0_6memory12LoadWithCastILi1EEENSE_13StoreWithCastILi1EEEEEviT_T0_T2_T3_T4_T5_,@function
        .size           _ZN2at6native27unrolled_elementwise_kernelINS0_13BUnaryFunctorIfffZZZNS0_21nextafter_kernel_cudaERNS_18TensorIteratorBaseEENKUlvE_clEvENKUlvE0_clEvEUlffE_EESt5arrayIPcLm2EELi4E23TrivialOffsetCalculatorILi1EjESD_NS0_6memory12LoadWithCastILi1EEENSE_13StoreWithCastILi1EEEEEviT_T0_T2_T3_T4_T5_,(.L_x_31270 - _ZN2at6native27unrolled_elementwise_kernelINS0_13BUnaryFunctorIfffZZZNS0_21nextafter_kernel_cudaERNS_18TensorIteratorBaseEENKUlvE_clEvENKUlvE0_clEvEUlffE_EESt5arrayIPcLm2EELi4E23TrivialOffsetCalculatorILi1EjESD_NS0_6memory12LoadWithCastILi1EEENSE_13StoreWithCastILi1EEEEEviT_T0_T2_T3_T4_T5_)
        .other          _ZN2at6native27unrolled_elementwise_kernelINS0_13BUnaryFunctorIfffZZZNS0_21nextafter_kernel_cudaERNS_18TensorIteratorBaseEENKUlvE_clEvENKUlvE0_clEvEUlffE_EESt5arrayIPcLm2EELi4E23TrivialOffsetCalculatorILi1EjESD_NS0_6memory12LoadWithCastILi1EEENSE_13StoreWithCastILi1EEEEEviT_T0_T2_T3_T4_T5_,@"STO_CUDA_ENTRY STV_DEFAULT"
_ZN2at6native27unrolled_elementwise_kernelINS0_13BUnaryFunctorIfffZZZNS0_21nextafter_kernel_cudaERNS_18TensorIteratorBaseEENKUlvE_clEvENKUlvE0_clEvEUlffE_EESt5arrayIPcLm2EELi4E23TrivialOffsetCalculatorILi1EjESD_NS0_6memory12LoadWithCastILi1EEENSE_13StoreWithCastILi1EEEEEviT_T0_T2_T3_T4_T5_:
.text._ZN2at6native27unrolled_elementwise_kernelINS0_13BUnaryFunctorIfffZZZNS0_21nextafter_kernel_cudaERNS_18TensorIteratorBaseEENKUlvE_clEvENKUlvE0_clEvEUlffE_EESt5arrayIPcLm2EELi4E23TrivialOffsetCalculatorILi1EjESD_NS0_6memory12LoadWithCastILi1EEENSE_13StoreWithCastILi1EEEEEviT_T0_T2_T3_T4_T5_:
        /* <DEDUP_REMOVED lines=33> */
.L_x_27280:
[----:B------:R-:W2:Y:S02]  /*0210*/  LDG.E.U8 R4, desc[UR36][R4.64] ;  /* 0x0000002404047981 */ /* 0x000ea4000c1e1100 */
[----:B--2---:R-:W-:Y:S01]  /*0220*/  I2FP.F32.U32 R22, R4 ;  /* 0x0000000400167245 */ /* 0x004fe20000201000 */
[----:B------:R-:W-:Y:S06]  /*0230*/  BRA `(.L_x_27282) ;  /* 0x0000000c00487947 */ /* 0x000fec0003800000 */
.L_x_27279:
        /* <DEDUP_REMOVED lines=9> */
.L_x_27284:
[----:B------:R-:W2:Y:S02]  /*02d0*/  LDG.E R4, desc[UR36][R4.64] ;  /* 0x0000002404047981 */ /* 0x000ea4000c1e1900 */
[----:B--2---:R-:W-:Y:S01]  /*02e0*/  I2FP.F32.S32 R22, R4 ;  /* 0x0000000400167245 */ /* 0x004fe20000201400 */
[----:B------:R-:W-:Y:S06]  /*02f0*/  BRA `(.L_x_27282) ;  /* 0x0000000c00187947 */ /* 0x000fec0003800000 */
.L_x_27283:
[----:B------:R-:W2:Y:S02]  /*0300*/  LDG.E.U16 R4, desc[UR36][R4.64] ;  /* 0x0000002404047981 */ /* 0x000ea4000c1e1500 */
[----:B--2---:R0:W1:Y:S01]  /*0310*/  I2F.S16 R22, R4 ;  /* 0x0000000400167306 */ /* 0x0040620000101400 */
[----:B------:R-:W-:Y:S05]  /*0320*/  BRA `(.L_x_27282) ;  /* 0x0000000c000c7947 */ /* 0x000fea0003800000 */
.L_x_27278:
        /* <DEDUP_REMOVED lines=8> */
.L_x_27286:
[----:B------:R-:W2:Y:S02]  /*03b0*/  LDG.E.U16 R4, desc[UR36][R4.64] ;  /* 0x0000002404047981 */ /* 0x000ea4000c1e1500 */
[----:B--2---:R-:W-:Y:S01]  /*03c0*/  HADD2.F32 R22, -RZ, R4.H0_H0 ;  /* 0x20000004ff167230 */ /* 0x004fe20000004100 */
[----:B------:R-:W-:Y:S06]  /*03d0*/  BRA `(.L_x_27282) ;  /* 0x0000000800e07947 */ /* 0x000fec0003800000 */
.L_x_27285:
        /* <DEDUP_REMOVED lines=8> */
.L_x_27288:
[----:B------:R-:W2:Y:S02]  /*0460*/  LDG.E.U16 R4, desc[UR36][R4.64] ;  /* 0x0000002404047981 */ /* 0x000ea4000c1e1500 */
[----:B--2---:R-:W-:Y:S01]  /*0470*/  HADD2.F32 R22, -RZ, R4.H0_H0 ;  /* 0x20000004ff167230 */ /* 0x004fe20000004100 */
[----:B------:R-:W-:Y:S06]  /*0480*/  BRA `(.L_x_27282) ;  /* 0x0000000800b47947 */ /* 0x000fec0003800000 */
.L_x_27287:
        /* <DEDUP_REMOVED lines=11> */
.L_x_27277:
        /* <DEDUP_REMOVED lines=12> */
.L_x_27291:
        /* <DEDUP_REMOVED lines=11> */
.L_x_27290:
        /* <DEDUP_REMOVED lines=25> */
.L_x_27293:
        /* <DEDUP_REMOVED lines=13> */
.L_x_27292:
[----:B------:R-:W2:Y:S02]  /*0910*/  LDG.E.U16 R4, desc[UR36][R4.64] ;  /* 0x0000002404047981 */ /* 0x000ea4000c1e1500 */
[----:B--2---:R-:W-:Y:S01]  /*0920*/  IMAD.U32 R22, R4, 0x10000, RZ ;  /* 0x0001000004167824 */ /* 0x004fe200078e00ff */
[----:B------:R-:W-:Y:S06]  /*0930*/  BRA `(.L_x_27282) ;  /* 0x0000000400887947 */ /* 0x000fec0003800000 */
.L_x_27289:
        /* <DEDUP_REMOVED lines=11> */
.L_x_27296:
        /* <DEDUP_REMOVED lines=20> */
.L_x_27298:
[----:B------:R-:W-:Y:S05]  /*0b30*/  BSYNC.RECONVERGENT B0 ;  /* 0x0000000000007941 */ /* 0x000fea0003800200 */
.L_x_27297:
[----:B------:R-:W-:Y:S01]  /*0b40*/  IMAD.SHL.U32 R0, R0, 0x100000, RZ ;  /* 0x0010000000007824 */ /* 0x000fe200078e00ff */
[----:B------:R-:W-:-:S04]  /*0b50*/  LEA R3, R3, 0x3b800000, 0x17 ;  /* 0x3b80000003037811 */ /* 0x000fc800078eb8ff */
[----:B------:R-:W-:Y:S01]  /*0b60*/  LOP3.LUT R22, R3, R0, R7, 0xfe, !PT ;  /* 0x0000000003167212 */ /* 0x000fe200078efe07 */
[----:B------:R-:W-:Y:S06]  /*0b70*/  BRA `(.L_x_27282) ;  /* 0x0000000000f87947 */ /* 0x000fec0003800000 */
.L_x_27295:
        /* <DEDUP_REMOVED lines=20> */
.L_x_27300:
[----:B------:R-:W-:Y:S05]  /*0cc0*/  BSYNC.RECONVERGENT B0 ;  /* 0x0000000000007941 */ /* 0x000fea0003800200 */
.L_x_27299:
[----:B------:R-:W-:Y:S01]  /*0cd0*/  IMAD.SHL.U32 R0, R0, 0x200000, RZ ;  /* 0x0020000000007824 */ /* 0x000fe200078e00ff */
[----:B------:R-:W-:-:S04]  /*0ce0*/  LEA R3, R3, 0x37800000, 0x17 ;  /* 0x3780000003037811 */ /* 0x000fc800078eb8ff */
[----:B------:R-:W-:Y:S01]  /*0cf0*/  LOP3.LUT R22, R3, R0, R7, 0xfe, !PT ;  /* 0x0000000003167212 */ /* 0x000fe200078efe07 */
[----:B------:R-:W-:Y:S06]  /*0d00*/  BRA `(.L_x_27282) ;  /* 0x0000000000947947 */ /* 0x000fec0003800000 */
.L_x_27294:
[----:B------:R-:W-:-:S09]  /*0d10*/  UISETP.NE.AND UP0, UPT, UR4, 0x1c, UPT ;  /* 0x0000001c0400788c */ /* 0x000fd2000bf05270 */
[----:B------:R-:W-:Y:S05]  /*0d20*/  BRA.U !UP0, `(.L_x_27301) ;  /* 0x0000000108847547 */ /* 0x000fea000b800000 */
[----:B------:R-:W-:-:S09]  /*0d30*/  UISETP.NE.AND UP0, UPT, UR4, 0x1d, UPT ;  /* 0x0000001d0400788c */ /* 0x000fd2000bf05270 */
[----:B------:R-:W-:Y:S05]  /*0d40*/  BRA.U !UP0, `(.L_x_27302) ;  /* 0x0000000108707547 */ /* 0x000fea000b800000 */
[----:B------:R-:W-:-:S09]  /*0d50*/  UISETP.NE.AND UP0, UPT, UR4, 0x2c, UPT ;  /* 0x0000002c0400788c */ /* 0x000fd2000bf05270 */
[----:B------:R-:W-:Y:S05]  /*0d60*/  BRA.U !UP0, `(.L_x_27303) ;  /* 0x0000000108487547 */ /* 0x000fea000b800000 */
.L_x_27281:
        /* <DEDUP_REMOVED lines=16> */
.L_x_27304:
[----:B------:R-:W-:Y:S01]  /*0e70*/  IMAD.MOV.U32 R22, RZ, RZ, RZ ;  /* 0x000000ffff167224 */ /* 0x000fe200078e00ff */
[----:B------:R-:W-:Y:S06]  /*0e80*/  BRA `(.L_x_27282) ;  /* 0x0000000000347947 */ /* 0x000fec0003800000 */
.L_x_27303:
        /* <DEDUP_REMOVED lines=8> */
.L_x_27302:
[----:B------:R-:W2:Y:S02]  /*0f10*/  LDG.E.64 R22, desc[UR36][R4.64] ;  /* 0x0000002404167981 */ /* 0x000ea4000c1e1b00 */
[----:B--2---:R0:W1:Y:S02]  /*0f20*/  I2F.U64 R22, R22 ;  /* 0x0000001600167312 */ /* 0x0040640000301000 */
[----:B01----:R-:W-:Y:S05]  /*0f30*/  BRA `(.L_x_27282) ;  /* 0x0000000000087947 */ /* 0x003fea0003800000 */
.L_x_27301:
[----:B------:R-:W2:Y:S02]  /*0f40*/  LDG.E R4, desc[UR36][R4.64] ;  /* 0x0000002404047981 */ /* 0x000ea4000c1e1900 */
[----:B--2---:R-:W-:-:S07]  /*0f50*/  I2FP.F32.U32 R22, R4 ;  /* 0x0000000400167245 */ /* 0x004fce0000201000 */
.L_x_27282:
[----:B------:R-:W-:Y:S05]  /*0f60*/  BSYNC.RECONVERGENT B6 ;  /* 0x0000000000067941 */ /* 0x000fea0003800200 */
.L_x_27276:
[----:B------:R-:W-:-:S07]  /*0f70*/  VIADD R18, R19, 0x80 ;  /* 0x0000008013127836 */ /* 0x000fce0000000000 */
.L_x_27275:
[----:B------:R-:W-:Y:S05]  /*0f80*/  BSYNC.RECONVERGENT B7 ;  /* 0x0000000000077941 */ /* 0x000fea0003800200 */
.L_x_27274:
        /* <DEDUP_REMOVED lines=25> */
.L_x_27311:
[----:B------:R-:W2:Y:S02]  /*1120*/  LDG.E.U8 R4, desc[UR36][R4.64] ;  /* 0x0000002404047981 */ /* 0x000ea4000c1e1100 */
[----:B--2---:R-:W-:Y:S01]  /*1130*/  I2FP.F32.U32 R24, R4 ;  /* 0x0000000400187245 */ /* 0x004fe20000201000 */
[----:B------:R-:W-:Y:S06]  /*1140*/  BRA `(.L_x_27313) ;  /* 0x0000000c00487947 */ /* 0x000fec0003800000 */
.L_x_27310:
        /* <DEDUP_REMOVED lines=9> */
.L_x_27315:
[----:B------:R-:W2:Y:S02]  /*11e0*/  LDG.E R4, desc[UR36][R4.64] ;  /* 0x0000002404047981 */ /* 0x000ea4000c1e1900 */
[----:B--2---:R-:W-:Y:S01]  /*11f0*/  I2FP.F32.S32 R24, R4 ;  /* 0x0000000400187245 */ /* 0x004fe20000201400 */
[----:B------:R-:W-:Y:S06]  /*1200*/  BRA `(.L_x_27313) ;  /* 0x0000000c00187947 */ /* 0x000fec0003800000 */
.L_x_27314:
[----:B------:R-:W2:Y:S02]  /*1210*/  LDG.E.U16 R4, desc[UR36][R4.64] ;  /* 0x0000002404047981 */ /* 0x000ea4000c1e1500 */
[----:B--2---:R0:W2:Y:S01]  /*1220*/  I2F.S16 R24, R4 ;  /* 0x0000000400187306 */ /* 0x0040a20000101400 */
[----:B------:R-:W-:Y:S05]  /*1230*/  BRA `(.L_x_27313) ;  /* 0x0000000c000c7947 */ /* 0x000fea0003800000 */
.L_x_27309:
        /* <DEDUP_REMOVED lines=8> */
.L_x_27317:
[----:B------:R-:W2:Y:S02]  /*12c0*/  LDG.E.U16 R4, desc[UR36][R4.64] ;  /* 0x0000002404047981 */ /* 0x000ea4000c1e1500 */
[----:B--2---:R-:W-:Y:S01]  /*12d0*/  HADD2.F32 R24, -RZ, R4.H0_H0 ;  /* 0x20000004ff187230 */ /* 0x004fe20000004100 */
[----:B------:R-:W-:Y:S06]  /*12e0*/  BRA `(.L_x_27313) ;  /* 0x0000000800e07947 */ /* 0x000fec0003800000 */
.L_x_27316:
        /* <DEDUP_REMOVED lines=8> */
.L_x_27319:
[----:B------:R-:W2:Y:S02]  /*1370*/  LDG.E.U16 R4, desc[UR36][R4.64] ;  /* 0x0000002404047981 */ /* 0x000ea4000c1e1500 */
[----:B--2---:R-:W-:Y:S01]  /*1380*/  HADD2.F32 R24, -RZ, R4.H0_H0 ;  /* 0x20000004ff187230 */ /* 0x004fe20000004100 */
[----:B------:R-:W-:Y:S06]  /*1390*/  BRA `(.L_x_27313) ;  /* 0x0000000800b47947 */ /* 0x000fec0003800000 */
.L_x_27318:
        /* <DEDUP_REMOVED lines=11> */
.L_x_27308:
        /* <DEDUP_REMOVED lines=12> */
.L_x_27322:
        /* <DEDUP_REMOVED lines=11> */
.L_x_27321:
        /* <DEDUP_REMOVED lines=25> */
.L_x_27324:
        /* <DEDUP_REMOVED lines=13> */
.L_x_27323:
[----:B------:R-:W2:Y:S02]  /*1820*/  LDG.E.U16 R4, desc[UR36][R4.64] ;  /* 0x0000002404047981 */ /* 0x000ea4000c1e1500 */
[----:B--2---:R-:W-:Y:S01]  /*1830*/  IMAD.U32 R24, R4, 0x10000, RZ ;  /* 0x0001000004187824 */ /* 0x004fe200078e00ff */
[----:B------:R-:W-:Y:S06]  /*1840*/  BRA `(.L_x_27313) ;  /* 0x0000000400887947 */ /* 0x000fec0003800000 */
.L_x_27320:
        /* <DEDUP_REMOVED lines=11> */
.L_x_27327:
        /* <DEDUP_REMOVED lines=20> */
.L_x_27329:
[----:B------:R-:W-:Y:S05]  /*1a40*/  BSYNC.RECONVERGENT B0 ;  /* 0x0000000000007941 */ /* 0x000fea0003800200 */
.L_x_27328:
[----:B------:R-:W-:Y:S01]  /*1a50*/  IMAD.SHL.U32 R0, R0, 0x100000, RZ ;  /* 0x0010000000007824 */ /* 0x000fe200078e00ff */
[----:B------:R-:W-:-:S04]  /*1a60*/  LEA R3, R3, 0x3b800000, 0x17 ;  /* 0x3b80000003037811 */ /* 0x000fc800078eb8ff */
[----:B------:R-:W-:Y:S01]  /*1a70*/  LOP3.LUT R24, R3, R0, R7, 0xfe, !PT ;  /* 0x0000000003187212 */ /* 0x000fe200078efe07 */
[----:B------:R-:W-:Y:S06]  /*1a80*/  BRA `(.L_x_27313) ;  /* 0x0000000000f87947 */ /* 0x000fec0003800000 */
.L_x_27326:
        /* <DEDUP_REMOVED lines=20> */
.L_x_27331:
[----:B------:R-:W-:Y:S05]  /*1bd0*/  BSYNC.RECONVERGENT B0 ;  /* 0x0000000000007941 */ /* 0x000fea0003800200 */
.L_x_27330:
[----:B------:R-:W-:Y:S01]  /*1be0*/  IMAD.SHL.U32 R0, R0, 0x200000, RZ ;  /* 0x0020000000007824 */ /* 0x000fe200078e00ff */
[----:B------:R-:W-:-:S04]  /*1bf0*/  LEA R3, R3, 0x37800000, 0x17 ;  /* 0x3780000003037811 */ /* 0x000fc800078eb8ff */
[----:B------:R-:W-:Y:S01]  /*1c00*/  LOP3.LUT R24, R3, R0, R7, 0xfe, !PT ;  /* 0x0000000003187212 */ /* 0x000fe200078efe07 */
[----:B------:R-:W-:Y:S06]  /*1c10*/  BRA `(.L_x_27313) ;  /* 0x0000000000947947 */ /* 0x000fec0003800000 */
.L_x_27325:
        /* <DEDUP_REMOVED lines=14> */
.L_x_27312:
        /* <DEDUP_REMOVED lines=16> */
.L_x_27334:
[----:B------:R-:W-:Y:S01]  /*1e00*/  IMAD.MOV.U32 R24, RZ, RZ, RZ ;  /* 0x000000ffff187224 */ /* 0x000fe200078e00ff */
[----:B------:R-:W-:Y:S06]  /*1e10*/  BRA `(.L_x_27313) ;  /* 0x0000000000147947 */ /* 0x000fec0003800000 */
.L_x_27333:
[----:B------:R-:W2:Y:S02]  /*1e20*/  LDG.E.64 R24, desc[UR36][R4.64] ;  /* 0x0000002404187981 */ /* 0x000ea4000c1e1b00 */
[----:B--2---:R0:W2:Y:S02]  /*1e30*/  I2F.U64 R24, R24 ;  /* 0x0000001800187312 */ /* 0x0040a40000301000 */
[----:B0-2---:R-:W-:Y:S05]  /*1e40*/  BRA `(.L_x_27313) ;  /* 0x0000000000087947 */ /* 0x005fea0003800000 */
.L_x_27332:
[----:B------:R-:W2:Y:S02]  /*1e50*/  LDG.E R4, desc[UR36][R4.64] ;  /* 0x0000002404047981 */ /* 0x000ea4000c1e1900 */
[----:B--2---:R-:W-:-:S07]  /*1e60*/  I2FP.F32.U32 R24, R4 ;  /* 0x0000000400187245 */ /* 0x004fce0000201000 */
.L_x_27313:
[----:B------:R-:W-:Y:S05]  /*1e70*/  BSYNC.RECONVERGENT B6 ;  /* 0x0000000000067941 */ /* 0x000fea0003800200 */
.L_x_27307:
[----:B------:R-:W-:-:S07]  /*1e80*/  VIADD R18, R18, 0x80 ;  /* 0x0000008012127836 */ /* 0x000fce0000000000 */
.L_x_27306:
[----:B------:R-:W-:Y:S05]  /*1e90*/  BSYNC.RECONVERGENT B7 ;  /* 0x0000000000077941 */ /* 0x000fea0003800200 */
.L_x_27305:
        /* <DEDUP_REMOVED lines=25> */
.L_x_27341:
[----:B------:R-:W2:Y:S02]  /*2030*/  LDG.E.U8 R4, desc[UR36][R4.64] ;  /* 0x0000002404047981 */ /* 0x000ea4000c1e1100 */
[----:B--2---:R-:W-:Y:S01]  /*2040*/  I2FP.F32.U32 R16, R4 ;  /* 0x0000000400107245 */ /* 0x004fe20000201000 */
[----:B------:R-:W-:Y:S06]  /*2050*/  BRA `(.L_x_27343) ;  /* 0x0000000c00487947 */ /* 0x000fec0003800000 */
.L_x_27340:
        /* <DEDUP_REMOVED lines=9> */
.L_x_27345:
[----:B------:R-:W2:Y:S02]  /*20f0*/  LDG.E R4, desc[UR36][R4.64] ;  /* 0x0000002404047981 */ /* 0x000ea4000c1e1900 */
[----:B--2---:R-:W-:Y:S01]  /*2100*/  I2FP.F32.S32 R16, R4 ;  /* 0x0000000400107245 */ /* 0x004fe20000201400 */
[----:B------:R-:W-:Y:S06]  /*2110*/  BRA `(.L_x_27343) ;  /* 0x0000000c00187947 */ /* 0x000fec0003800000 */
.L_x_27344:
[----:B------:R-:W2:Y:S02]  /*2120*/  LDG.E.U16 R4, desc[UR36][R4.64] ;  /* 0x0000002404047981 */ /* 0x000ea4000c1e1500 */
[----:B--2---:R0:W2:Y:S01]  /*2130*/  I2F.S16 R16, R4 ;  /* 0x0000000400107306 */ /* 0x0040a20000101400 */
[----:B------:R-:W-:Y:S05]  /*2140*/  BRA `(.L_x_27343) ;  /* 0x0000000c000c7947 */ /* 0x000fea0003800000 */
.L_x_27339:
        /* <DEDUP_REMOVED lines=8> */
.L_x_27347:
[----:B------:R-:W2:Y:S02]  /*21d0*/  LDG.E.U16 R4, desc[UR36][R4.64] ;  /* 0x0000002404047981 */ /* 0x000ea4000c1e1500 */
[----:B--2---:R-:W-:Y:S01]  /*21e0*/  HADD2.F32 R16, -RZ, R4.H0_H0 ;  /* 0x20000004ff107230 */ /* 0x004fe20000004100 */
[----:B------:R-:W-:Y:S06]  /*21f0*/  BRA `(.L_x_27343) ;  /* 0x0000000800e07947 */ /* 0x000fec0003800000 */
.L_x_27346:
        /* <DEDUP_REMOVED lines=8> */
.L_x_27349:
[----:B------:R-:W2:Y:S02]  /*2280*/  LDG.E.U16 R4, desc[UR36][R4.64] ;  /* 0x0000002404047981 */ /* 0x000ea4000c1e1500 */
[----:B--2---:R-:W-:Y:S01]  /*2290*/  HADD2.F32 R16, -RZ, R4.H0_H0 ;  /* 0x20000004ff107230 */ /* 0x004fe20000004100 */
[----:B------:R-:W-:Y:S06]  /*22a0*/  BRA `(.L_x_27343) ;  /* 0x0000000800b47947 */ /* 0x000fec0003800000 */
.L_x_27348:
        /* <DEDUP_REMOVED lines=11> */
.L_x_27338:
        /* <DEDUP_REMOVED lines=12> */
.L_x_27352:
        /* <DEDUP_REMOVED lines=11> */
.L_x_27351:
        /* <DEDUP_REMOVED lines=25> */
.L_x_27354:
        /* <DEDUP_REMOVED lines=13> */
.L_x_27353:
[----:B------:R-:W2:Y:S02]  /*2730*/  LDG.E.U16 R4, desc[UR36][R4.64] ;  /* 0x0000002404047981 */ /* 0x000ea4000c1e1500 */
[----:B--2---:R-:W-:Y:S01]  /*2740*/  IMAD.U32 R16, R4, 0x10000, RZ ;  /* 0x0001000004107824 */ /* 0x004fe200078e00ff */
[----:B------:R-:W-:Y:S06]  /*2750*/  BRA `(.L_x_27343) ;  /* 0x0000000400887947 */ /* 0x000fec0003800000 */
.L_x_27350:
        /* <DEDUP_REMOVED lines=11> */
.L_x_27357:
        /* <DEDUP_REMOVED lines=20> */
.L_x_27359:
[----:B------:R-:W-:Y:S05]  /*2950*/  BSYNC.RECONVERGENT B0 ;  /* 0x0000000000007941 */ /* 0x000fea0003800200 */
.L_x_27358:
[----:B------:R-:W-:Y:S01]  /*2960*/  IMAD.SHL.U32 R0, R0, 0x100000, RZ ;  /* 0x0010000000007824 */ /* 0x000fe200078e00ff */
[----:B------:R-:W-:-:S04]  /*2970*/  LEA R3, R3, 0x3b800000, 0x17 ;  /* 0x3b80000003037811 */ /* 0x000fc800078eb8ff */
[----:B------:R-:W-:Y:S01]  /*2980*/  LOP3.LUT R16, R3, R0, R7, 0xfe, !PT ;  /* 0x0000000003107212 */ /* 0x000fe200078efe07 */
[----:B------:R-:W-:Y:S06]  /*2990*/  BRA `(.L_x_27343) ;  /* 0x0000000000f87947 */ /* 0x000fec0003800000 */
.L_x_27356:
        /* <DEDUP_REMOVED lines=20> */
.L_x_27361:
[----:B------:R-:W-:Y:S05]  /*2ae0*/  BSYNC.RECONVERGENT B0 ;  /* 0x0000000000007941 */ /* 0x000fea0003800200 */
.L_x_27360:
[----:B------:R-:W-:Y:S01]  /*2af0*/  IMAD.SHL.U32 R0, R0, 0x200000, RZ ;  /* 0x0020000000007824 */ /* 0x000fe200078e00ff */
[----:B------:R-:W-:-:S04]  /*2b00*/  LEA R3, R3, 0x37800000, 0x17 ;  /* 0x3780000003037811 */ /* 0x000fc800078eb8ff */
[----:B------:R-:W-:Y:S01]  /*2b10*/  LOP3.LUT R16, R3, R0, R7, 0xfe, !PT ;  /* 0x0000000003107212 */ /* 0x000fe200078efe07 */
[----:B------:R-:W-:Y:S06]  /*2b20*/  BRA `(.L_x_27343) ;  /* 0x0000000000947947 */ /* 0x000fec0003800000 */
.L_x_27355:
        /* <DEDUP_REMOVED lines=14> */
.L_x_27342:
        /* <DEDUP_REMOVED lines=16> */
.L_x_27364:
[----:B------:R-:W-:Y:S01]  /*2d10*/  IMAD.MOV.U32 R16, RZ, RZ, RZ ;  /* 0x000000ffff107224 */ /* 0x000fe200078e00ff */
[----:B------:R-:W-:Y:S06]  /*2d20*/  BRA `(.L_x_27343) ;  /* 0x0000000000147947 */ /* 0x000fec0003800000 */
.L_x_27363:
[----:B------:R-:W2:Y:S02]  /*2d30*/  LDG.E.64 R4, desc[UR36][R4.64] ;  /* 0x0000002404047981 */ /* 0x000ea4000c1e1b00 */
[----:B--2---:R0:W2:Y:S02]  /*2d40*/  I2F.U64 R16, R4 ;  /* 0x0000000400107312 */ /* 0x0040a40000301000 */
[----:B0-2---:R-:W-:Y:S05]  /*2d50*/  BRA `(.L_x_27343) ;  /* 0x0000000000087947 */ /* 0x005fea0003800000 */
.L_x_27362:
[----:B------:R-:W2:Y:S02]  /*2d60*/  LDG.E R4, desc[UR36][R4.64] ;  /* 0x0000002404047981 */ /* 0x000ea4000c1e1900 */
[----:B--2---:R-:W-:-:S07]  /*2d70*/  I2FP.F32.U32 R16, R4 ;  /* 0x0000000400107245 */ /* 0x004fce0000201000 */
.L_x_27343:
[----:B------:R-:W-:Y:S05]  /*2d80*/  BSYNC.RECONVERGENT B6 ;  /* 0x0000000000067941 */ /* 0x000fea0003800200 */
.L_x_27337:
[----:B------:R-:W-:-:S07]  /*2d90*/  VIADD R18, R18, 0x80 ;  /* 0x0000008012127836 */ /* 0x000fce0000000000 */
.L_x_27336:
[----:B------:R-:W-:Y:S05]  /*2da0*/  BSYNC.RECONVERGENT B7 ;  /* 0x0000000000077941 */ /* 0x000fea0003800200 */
.L_x_27335:
        /* <DEDUP_REMOVED lines=24> */
.L_x_27370:
[----:B------:R-:W2:Y:S02]  /*2f30*/  LDG.E.U8 R4, desc[UR36][R4.64] ;  /* 0x0000002404047981 */ /* 0x000ea4000c1e1100 */
[----:B--2---:R-:W-:Y:S01]  /*2f40*/  I2FP.F32.U32 R23, R4 ;  /* 0x0000000400177245 */ /* 0x004fe20000201000 */
[----:B------:R-:W-:Y:S06]  /*2f50*/  BRA `(.L_x_27366) ;  /* 0x0000000c00387947 */ /* 0x000fec0003800000 */
.L_x_27369:
        /* <DEDUP_REMOVED lines=9> */
.L_x_27373:
[----:B------:R-:W2:Y:S02]  /*2ff0*/  LDG.E R4, desc[UR36][R4.64] ;  /* 0x0000002404047981 */ /* 0x000ea4000c1e1900 */
[----:B--2---:R-:W-:Y:S01]  /*3000*/  I2FP.F32.S32 R23, R4 ;  /* 0x0000000400177245 */ /* 0x004fe20000201400 */
[----:B------:R-:W-:Y:S06]  /*3010*/  BRA `(.L_x_27366) ;  /* 0x0000000c00087947 */ /* 0x000fec0003800000 */
.L_x_27372:
[----:B------:R-:W2:Y:S02]  /*3020*/  LDG.E.U16 R4, desc[UR36][R4.64] ;  /* 0x0000002404047981 */ /* 0x000ea4000c1e1500 */
[----:B--2---:R0:W2:Y:S01]  /*3030*/  I2F.S16 R23, R4 ;  /* 0x0000000400177306 */ /* 0x0040a20000101400 */
[----:B------:R-:W-:Y:S05]  /*3040*/  BRA `(.L_x_27366) ;  /* 0x0000000800fc7947 */ /* 0x000fea0003800000 */
.L_x_27368:
        /* <DEDUP_REMOVED lines=8> */
.L_x_27375:
[----:B------:R-:W2:Y:S02]  /*30d0*/  LDG.E.U16 R4, desc[UR36][R4.64] ;  /* 0x0000002404047981 */ /* 0x000ea4000c1e1500 */
[----:B--2---:R-:W-:Y:S01]  /*30e0*/  HADD2.F32 R23, -RZ, R4.H0_H0 ;  /* 0x20000004ff177230 */ /* 0x004fe20000004100 */
[----:B------:R-:W-:Y:S06]  /*30f0*/  BRA `(.L_x_27366) ;  /* 0x0000000800d07947 */ /* 0x000fec0003800000 */
.L_x_27374:
        /* <DEDUP_REMOVED lines=8> */
.L_x_27377:
[----:B------:R-:W2:Y:S02]  /*3180*/  LDG.E.U16 R4, desc[UR36][R4.64] ;  /* 0x0000002404047981 */ /* 0x000ea4000c1e1500 */
[----:B--2---:R-:W-:Y:S01]  /*3190*/  HADD2.F32 R23, -RZ, R4.H0_H0 ;  /* 0x20000004ff177230 */ /* 0x004fe20000004100 */
[----:B------:R-:W-:Y:S06]  /*31a0*/  BRA `(.L_x_27366) ;  /* 0x0000000800a47947 */ /* 0x000fec0003800000 */
.L_x_27376:
        /* <DEDUP_REMOVED lines=11> */
.L_x_27367:
        /* <DEDUP_REMOVED lines=12> */
.L_x_27380:
        /* <DEDUP_REMOVED lines=11> */
.L_x_27379:
        /* <DEDUP_REMOVED lines=25> */
.L_x_27382:
        /* <DEDUP_REMOVED lines=12> */
.L_x_27381:
[----:B------:R-:W2:Y:S02]  /*3620*/  LDG.E.U16 R4, desc[UR36][R4.64] ;  /* 0x0000002404047981 */ /* 0x000ea4000c1e1500 */
[----:B--2---:R-:W-:Y:S01]  /*3630*/  IMAD.U32 R23, R4, 0x10000, RZ ;  /* 0x0001000004177824 */ /* 0x004fe200078e00ff */
[----:B------:R-:W-:Y:S06]  /*3640*/  BRA `(.L_x_27366) ;  /* 0x00000004007c7947 */ /* 0x000fec0003800000 */
.L_x_27378:
        /* <DEDUP_REMOVED lines=11> */
.L_x_27385:
        /* <DEDUP_REMOVED lines=19> */
.L_x_27387:
[----:B------:R-:W-:Y:S05]  /*3830*/  BSYNC.RECONVERGENT B0 ;  /* 0x0000000000007941 */ /* 0x000fea0003800200 */
.L_x_27386:
[----:B------:R-:W-:Y:S01]  /*3840*/  IMAD.SHL.U32 R0, R0, 0x100000, RZ ;  /* 0x0010000000007824 */ /* 0x000fe200078e00ff */
[----:B------:R-:W-:-:S04]  /*3850*/  LEA R3, R3, 0x3b800000, 0x17 ;  /* 0x3b80000003037811 */ /* 0x000fc800078eb8ff */
[----:B------:R-:W-:Y:S01]  /*3860*/  LOP3.LUT R23, R3, R0, R23, 0xfe, !PT ;  /* 0x0000000003177212 */ /* 0x000fe200078efe17 */
[----:B------:R-:W-:Y:S06]  /*3870*/  BRA `(.L_x_27366) ;  /* 0x0000000000f07947 */ /* 0x000fec0003800000 */
.L_x_27384:
        /* <DEDUP_REMOVED lines=19> */
.L_x_27389:
[----:B------:R-:W-:Y:S05]  /*39b0*/  BSYNC.RECONVERGENT B0 ;  /* 0x0000000000007941 */ /* 0x000fea0003800200 */
.L_x_27388:
[----:B------:R-:W-:Y:S01]  /*39c0*/  IMAD.SHL.U32 R0, R0, 0x200000, RZ ;  /* 0x0020000000007824 */ /* 0x000fe200078e00ff */
[----:B------:R-:W-:-:S04]  /*39d0*/  LEA R3, R3, 0x37800000, 0x17 ;  /* 0x3780000003037811 */ /* 0x000fc800078eb8ff */
[----:B------:R-:W-:Y:S01]  /*39e0*/  LOP3.LUT R23, R3, R0, R23, 0xfe, !PT ;  /* 0x0000000003177212 */ /* 0x000fe200078efe17 */
[----:B------:R-:W-:Y:S06]  /*39f0*/  BRA `(.L_x_27366) ;  /* 0x0000000000907947 */ /* 0x000fec0003800000 */
.L_x_27383:
        /* <DEDUP_REMOVED lines=14> */
.L_x_27371:
        /* <DEDUP_REMOVED lines=16> */
.L_x_27392:
[----:B------:R-:W-:Y:S05]  /*3be0*/  BRA `(.L_x_27366) ;  /* 0x0000000000147947 */ /* 0x000fea0003800000 */
.L_x_27391:
[----:B------:R-:W2:Y:S02]  /*3bf0*/  LDG.E.64 R4, desc[UR36][R4.64] ;  /* 0x0000002404047981 */ /* 0x000ea4000c1e1b00 */
[----:B--2---:R0:W2:Y:S02]  /*3c00*/  I2F.U64 R23, R4 ;  /* 0x0000000400177312 */ /* 0x0040a40000301000 */
[----:B0-2---:R-:W-:Y:S05]  /*3c10*/  BRA `(.L_x_27366) ;  /* 0x0000000000087947 */ /* 0x005fea0003800000 */
.L_x_27390:
[----:B------:R-:W2:Y:S02]  /*3c20*/  LDG.E R4, desc[UR36][R4.64] ;  /* 0x0000002404047981 */ /* 0x000ea4000c1e1900 */
[----:B--2---:R-:W-:-:S07]  /*3c30*/  I2FP.F32.U32 R23, R4 ;  /* 0x0000000400177245 */ /* 0x004fce0000201000 */
.L_x_27366:
[----:B------:R-:W-:Y:S05]  /*3c40*/  BSYNC.RECONVERGENT B6 ;  /* 0x0000000000067941 */ /* 0x000fea0003800200 */
.L_x_27365:
[----:B------:R-:W0:Y:S01]  /*3c50*/  LDC R3, c[0x0][0x388] ;  /* 0x0000e200ff037b82 */ /* 0x000e220000000800 */
[----:B------:R-:W-:Y:S01]  /*3c60*/  ISETP.GE.AND P3, PT, R19, R17, PT ;  /* 0x000000111300720c */ /* 0x000fe20003f66270 */
[----:B------:R-:W-:Y:S01]  /*3c70*/  IMAD.MOV.U32 R0, RZ, RZ, 0x800000 ;  /* 0x00800000ff007424 */ /* 0x000fe200078e00ff */
[----:B------:R-:W-:Y:S01]  /*3c80*/  BSSY.RECONVERGENT B0, `(.L_x_27393) ;  /* 0x0000027000007945 */ /* 0x000fe20003800200 */
[C---:B0-----:R-:W-:Y:S02]  /*3c90*/  LOP3.LUT P0, RZ, R3.reuse, 0x7f800000, RZ, 0xc0, !PT ;  /* 0x7f80000003ff7812 */ /* 0x041fe4000780c0ff */
[----:B------:R-:W-:Y:S02]  /*3ca0*/  LOP3.LUT R18, R3, 0x80000000, RZ, 0xc0, !PT ;  /* 0x8000000003127812 */ /* 0x000fe400078ec0ff */
[----:B------:R-:W-:Y:S02]  /*3cb0*/  LOP3.LUT R0, R0, 0x80000000, R3, 0xb8, !PT ;  /* 0x8000000000007812 */ /* 0x000fe400078eb803 */
[----:B------:R-:W-:-:S04]  /*3cc0*/  SEL R18, R18, R3, !P0 ;  /* 0x0000000312127207 */ /* 0x000fc80004000000 */
[----:B------:R-:W-:Y:S05]  /*3cd0*/  @P3 BRA `(.L_x_27394) ;  /* 0x0000000000843947 */ /* 0x000fea0003800000 */
[----:B------:R-:W-:Y:S02]  /*3ce0*/  FSETP.NAN.FTZ.AND P0, PT, |R3|, |R3|, PT ;  /* 0x400000030300720b */ /* 0x000fe40003f18200 */
[C---:B-1-3-5:R-:W-:Y:S02]  /*3cf0*/  FSETP.NAN.FTZ.AND P1, PT, |R22|.reuse, |R22|, PT ;  /* 0x400000161600720b */ /* 0x06afe40003f38200 */
[C---:B--2-4-:R-:W-:Y:S02]  /*3d00*/  LOP3.LUT R5, R22.reuse, 0x80000000, RZ, 0xc0, !PT ;  /* 0x8000000016057812 */ /* 0x054fe400078ec0ff */
[----:B------:R-:W-:Y:S02]  /*3d10*/  PLOP3.LUT P0, PT, P1, P0, PT, 0x2, 0x20 ;  /* 0x000000000020781c */ /* 0x000fe40000f00072 */
[----:B------:R-:W-:-:S04]  /*3d20*/  LOP3.LUT P1, RZ, R22, 0x7f800000, RZ, 0xc0, !PT ;  /* 0x7f80000016ff7812 */ /* 0x000fc8000782c0ff */
[----:B------:R-:W-:-:S07]  /*3d30*/  SEL R5, R5, R22, !P1 ;  /* 0x0000001605057207 */ /* 0x000fce0004800000 */
[----:B------:R-:W-:Y:S01]  /*3d40*/  @!P0 FADD.FTZ R4, R22, R3 ;  /* 0x0000000316048221 */ /* 0x000fe20000010000 */
[----:B------:R-:W-:Y:S06]  /*3d50*/  @!P0 BRA `(.L_x_27394) ;  /* 0x0000000000648947 */ /* 0x000fec0003800000 */
[--C-:B------:R-:W-:Y:S01]  /*3d60*/  LOP3.LUT P0, RZ, R5, 0x7fffffff, R18.reuse, 0xc8, !PT ;  /* 0x7fffffff05ff7812 */ /* 0x100fe2000780c812 */
[----:B------:R-:W-:-:S12]  /*3d70*/  IMAD.MOV.U32 R4, RZ, RZ, R18 ;  /* 0x000000ffff047224 */ /* 0x000fd800078e0012 */
[----:B------:R-:W-:Y:S05]  /*3d80*/  @!P0 BRA `(.L_x_27394) ;  /* 0x0000000000588947 */ /* 0x000fea0003800000 */
[----:B------:R-:W-:Y:S01]  /*3d90*/  LOP3.LUT P0, RZ, R5, 0x7fffffff, RZ, 0xc0, !PT ;  /* 0x7fffffff05ff7812 */ /* 0x000fe2000780c0ff */
[----:B------:R-:W-:-:S12]  /*3da0*/  IMAD.MOV.U32 R4, RZ, RZ, R0 ;  /* 0x000000ffff047224 */ /* 0x000fd800078e0000 */
[----:B------:R-:W-:Y:S05]  /*3db0*/  @!P0 BRA `(.L_x_27394) ;  /* 0x00000000004c8947 */ /* 0x000fea0003800000 */
[CC--:B------:R-:W-:Y:S01]  /*3dc0*/  FSETP.GEU.FTZ.AND P1, PT, R22.reuse, R3.reuse, PT ;  /* 0x000000031600720b */ /* 0x0c0fe20003f3e000 */
[----:B------:R-:W-:Y:S01]  /*3dd0*/  IMAD.MOV.U32 R6, RZ, RZ, RZ ;  /* 0x000000ffff067224 */ /* 0x000fe200078e00ff */
[C---:B------:R-:W-:Y:S02]  /*3de0*/  FSETP.GEU.FTZ.AND P4, PT, R22.reuse, RZ, PT ;  /* 0x000000ff1600720b */ /* 0x040fe40003f9e000 */
[C---:B------:R-:W-:Y:S02]  /*3df0*/  FSETP.GT.FTZ.AND P0, PT, R22.reuse, RZ, PT ;  /* 0x000000ff1600720b */ /* 0x040fe40003f14000 */
[----:B------:R-:W-:Y:S02]  /*3e00*/  PLOP3.LUT P5, PT, P1, P4, PT, 0x2, 0x20 ;  /* 0x000000000020781c */ /* 0x000fe40000fa8072 */
[----:B------:R-:W-:Y:S02]  /*3e10*/  PLOP3.LUT P1, PT, P1, P0, PT, 0x8, 0x80 ;  /* 0x000000000080781c */ /* 0x000fe40000f20170 */
[----:B------:R-:W-:-:S02]  /*3e20*/  FSETP.GT.FTZ.AND P2, PT, R22, R3, PT ;  /* 0x000000031600720b */ /* 0x000fc40003f54000 */
[----:B------:R-:W-:Y:S02]  /*3e30*/  SEL R4, RZ, 0xffffffff, !P5 ;  /* 0xffffffffff047807 */ /* 0x000fe40006800000 */
[----:B------:R-:W-:Y:S02]  /*3e40*/  PLOP3.LUT P4, PT, P2, P4, PT, 0x20, 0x2 ;  /* 0x000000000002781c */ /* 0x000fe40001788470 */
[----:B------:R-:W-:-:S03]  /*3e50*/  PLOP3.LUT P0, PT, P2, P0, PT, 0x80, 0x8 ;  /* 0x000000000008781c */ /* 0x000fc60001701070 */
[----:B------:R-:W-:Y:S02]  /*3e60*/  @!P5 IMAD.MOV R6, RZ, RZ, 0x1 ;  /* 0x00000001ff06d424 */ /* 0x000fe400078e02ff */
[----:B------:R-:W-:-:S04]  /*3e70*/  @!P1 IMAD.MOV R6, RZ, RZ, R4 ;  /* 0x000000ffff069224 */ /* 0x000fc800078e0204 */
[----:B------:R-:W-:Y:S02]  /*3e80*/  VIADD R7, R6, 0x1 ;  /* 0x0000000106077836 */ /* 0x000fe40000000000 */
[----:B------:R-:W-:-:S04]  /*3e90*/  @!P4 IMAD.MOV R7, RZ, RZ, R6 ;  /* 0x000000ffff07c224 */ /* 0x000fc800078e0206 */
[----:B------:R-:W-:Y:S02]  /*3ea0*/  VIADD R4, R7, 0xffffffff ;  /* 0xffffffff07047836 */ /* 0x000fe40000000000 */
[----:B------:R-:W-:-:S04]  /*3eb0*/  @!P0 IMAD.MOV R4, RZ, RZ, R7 ;  /* 0x000000ffff048224 */ /* 0x000fc800078e0207 */
[----:B------:R-:W-:-:S05]  /*3ec0*/  IMAD.IADD R4, R5, 0x1, R4 ;  /* 0x0000000105047824 */ /* 0x000fca00078e0204 */
[----:B------:R-:W-:-:S13]  /*3ed0*/  FSETP.NEU.FTZ.AND P0, PT, R4, RZ, PT ;  /* 0x000000ff0400720b */ /* 0x000fda0003f1d000 */
[----:B------:R-:W-:-:S07]  /*3ee0*/  @!P0 LOP3.LUT R4, R4, 0x80000000, RZ, 0xc0, !PT ;  /* 0x8000000004048812 */ /* 0x000fce00078ec0ff */
.L_x_27394:
[----:B------:R-:W-:Y:S05]  /*3ef0*/  BSYNC.RECONVERGENT B0 ;  /* 0x0000000000007941 */ /* 0x000fea0003800200 */
.L_x_27393:
[----:B------:R-:W-:Y:S01]  /*3f00*/  VIADD R26, R19, 0x80 ;  /* 0x00000080131a7836 */ /* 0x000fe20000000000 */
[----:B------:R-:W-:Y:S04]  /*3f10*/  BSSY.RECONVERGENT B0, `(.L_x_27395) ;  /* 0x0000025000007945 */ /* 0x000fe80003800200 */
[----:B------:R-:W-:-:S13]  /*3f20*/  ISETP.GE.AND P0, PT, R26, R17, PT ;  /* 0x000000111a00720c */ /* 0x000fda0003f06270 */
[----:B------:R-:W-:Y:S05]  /*3f30*/  @P0 BRA `(.L_x_27396) ;  /* 0x0000000000880947 */ /* 0x000fea0003800000 */
[----:B------:R-:W-:Y:S02]  /*3f40*/  FSETP.NAN.FTZ.AND P1, PT, |R3|, |R3|, PT ;  /* 0x400000030300720b */ /* 0x000fe40003f38200 */
[C---:B--2--5:R-:W-:Y:S02]  /*3f50*/  FSETP.NAN.FTZ.AND P0, PT, |R24|.reuse, |R24|, PT ;  /* 0x400000181800720b */ /* 0x064fe40003f18200 */
[C---:B------:R-:W-:Y:S02]  /*3f60*/  LOP3.LUT P2, RZ, R24.reuse, 0x7f800000, RZ, 0xc0, !PT ;  /* 0x7f80000018ff7812 */ /* 0x040fe4000784c0ff */
[----:B------:R-:W-:Y:S02]  /*3f70*/  PLOP3.LUT P0, PT, P0, P1, PT, 0xf8, 0x8f ;  /* 0x00000000008f781c */ /* 0x000fe40000703f70 */
[----:B----4-:R-:W-:-:S04]  /*3f80*/  LOP3.LUT R5, R24, 0x80000000, RZ, 0xc0, !PT ;  /* 0x8000000018057812 */ /* 0x010fc800078ec0ff */
[----:B------:R-:W-:-:S07]  /*3f90*/  SEL R5, R5, R24, !P2 ;  /* 0x0000001805057207 */ /* 0x000fce0005000000 */
[----:B------:R-:W-:Y:S05]  /*3fa0*/  @P0 BRA `(.L_x_27397) ;  /* 0x0000000000680947 */ /* 0x000fea0003800000 */
[--C-:B------:R-:W-:Y:S01]  /*3fb0*/  LOP3.LUT P0, RZ, R5, 0x7fffffff, R18.reuse, 0xc8, !PT ;  /* 0x7fffffff05ff7812 */ /* 0x100fe2000780c812 */
[----:B-1-3--:R-:W-:-:S12]  /*3fc0*/  IMAD.MOV.U32 R22, RZ, RZ, R18 ;  /* 0x000000ffff167224 */ /* 0x00afd800078e0012 */
        /* <DEDUP_REMOVED lines=22> */
[----:B------:R-:W-:Y:S01]  /*4130*/  @!P0 LOP3.LUT R22, R22, 0x80000000, RZ, 0xc0, !PT ;  /* 0x8000000016168812 */ /* 0x000fe200078ec0ff */
[----:B------:R-:W-:Y:S06]  /*4140*/  BRA `(.L_x_27396) ;  /* 0x0000000000047947 */ /* 0x000fec0003800000 */
.L_x_27397:
[----:B-1-3--:R-:W-:-:S07]  /*4150*/  FADD.FTZ R22, R24, R3 ;  /* 0x0000000318167221 */ /* 0x00afce0000010000 */
.L_x_27396:
[----:B------:R-:W-:Y:S05]  /*4160*/  BSYNC.RECONVERGENT B0 ;  /* 0x0000000000007941 */ /* 0x000fea0003800200 */
.L_x_27395:
        /* <DEDUP_REMOVED lines=37> */
.L_x_27400:
[----:B------:R-:W-:-:S07]  /*43c0*/  FADD.FTZ R24, R16, R3 ;  /* 0x0000000310187221 */ /* 0x000fce0000010000 */
.L_x_27399:
[----:B------:R-:W-:Y:S05]  /*43d0*/  BSYNC.RECONVERGENT B0 ;  /* 0x0000000000007941 */ /* 0x000fea0003800200 */
.L_x_27398:
        /* <DEDUP_REMOVED lines=8> */
[----:B------:R-:W-:-:S04]  /*4460*/  LOP3.LUT R6, R23, 0x80000000, RZ, 0xc0, !PT ;  /* 0x8000000017067812 */ /* 0x000fc800078ec0ff */
[----:B----4-:R-:W-:-:S07]  /*4470*/  SEL R5, R6, R23, !P2 ;  /* 0x0000001706057207 */ /* 0x010fce0005000000 */
[----:B------:R-:W-:Y:S05]  /*4480*/  @P0 BRA `(.L_x_27403) ;  /* 0x0000000000640947 */ /* 0x000fea0003800000 */
[----:B------:R-:W-:-:S13]  /*4490*/  LOP3.LUT P0, RZ, R5, 0x7fffffff, R18, 0xc8, !PT ;  /* 0x7fffffff05ff7812 */ /* 0x000fda000780c812 */
[----:B------:R-:W-:Y:S05]  /*44a0*/  @!P0 BRA `(.L_x_27402) ;  /* 0x0000000000608947 */ /* 0x000fea0003800000 */
[----:B------:R-:W-:Y:S01]  /*44b0*/  LOP3.LUT P0, RZ, R5, 0x7fffffff, RZ, 0xc0, !PT ;  /* 0x7fffffff05ff7812 */ /* 0x000fe2000780c0ff */
[----:B------:R-:W-:-:S12]  /*44c0*/  IMAD.MOV.U32 R18, RZ, RZ, R0 ;  /* 0x000000ffff127224 */ /* 0x000fd800078e0000 */
[----:B------:R-:W-:Y:S05]  /*44d0*/  @!P0 BRA `(.L_x_27402) ;  /* 0x0000000000548947 */ /* 0x000fea0003800000 */
[CC--:B------:R-:W-:Y:S02]  /*44e0*/  FSETP.GEU.FTZ.AND P1, PT, R23.reuse, R3.reuse, PT ;  /* 0x000000031700720b */ /* 0x0c0fe40003f3e000 */
[C---:B------:R-:W-:Y:S02]  /*44f0*/  FSETP.GEU.FTZ.AND P4, PT, R23.reuse, RZ, PT ;  /* 0x000000ff1700720b */ /* 0x040fe40003f9e000 */
[C---:B------:R-:W-:Y:S02]  /*4500*/  FSETP.GT.FTZ.AND P0, PT, R23.reuse, RZ, PT ;  /* 0x000000ff1700720b */ /* 0x040fe40003f14000 */
[----:B------:R-:W-:Y:S02]  /*4510*/  PLOP3.LUT P5, PT, P1, P4, PT, 0x2, 0x20 ;  /* 0x000000000020781c */ /* 0x000fe40000fa8072 */
[----:B------:R-:W-:Y:S02]  /*4520*/  PLOP3.LUT P1, PT, P1, P0, PT, 0x8, 0x80 ;  /* 0x000000000080781c */ /* 0x000fe40000f20170 */
[----:B------:R-:W-:Y:S01]  /*4530*/  FSETP.GT.FTZ.AND P2, PT, R23, R3, PT ;  /* 0x000000031700720b */ /* 0x000fe20003f54000 */
[----:B------:R-:W-:Y:S01]  /*4540*/  IMAD.MOV.U32 R3, RZ, RZ, RZ ;  /* 0x000000ffff037224 */ /* 0x000fe200078e00ff */
[----:B------:R-:W-:-:S02]  /*4550*/  SEL R0, RZ, 0xffffffff, !P5 ;  /* 0xffffffffff007807 */ /* 0x000fc40006800000 */
        /* <DEDUP_REMOVED lines=12> */
.L_x_27403:
[----:B------:R-:W-:-:S07]  /*4620*/  FADD.FTZ R18, R23, R3 ;  /* 0x0000000317127221 */ /* 0x000fce0000010000 */
.L_x_27402:
[----:B------:R-:W-:Y:S05]  /*4630*/  BSYNC.RECONVERGENT B0 ;  /* 0x0000000000007941 */ /* 0x000fea0003800200 */
.L_x_27401:
[----:B--2--5:R-:W0:Y:S01]  /*4640*/  LDC.U8 R16, c[0x0][0x3ac] ;  /* 0x0000eb00ff107b82 */ /* 0x024e220000000000 */
        /* <DEDUP_REMOVED lines=24> */
.L_x_27409:
[----:B------:R-:W0:Y:S01]  /*47d0*/  F2I.S64.TRUNC R4, R4 ;  /* 0x0000000400047311 */ /* 0x000e22000020d900 */
[----:B------:R-:W-:Y:S02]  /*47e0*/  IMAD.MOV.U32 R19, RZ, RZ, R26 ;  /* 0x000000ffff137224 */ /* 0x000fe400078e001a */
[----:B0-----:R-:W-:-:S05]  /*47f0*/  IMAD.MOV.U32 R3, RZ, RZ, R4 ;  /* 0x000000ffff037224 */ /* 0x001fca00078e0004 */
[----:B------:R0:W-:Y:S01]  /*4800*/  STG.E.U8 desc[UR36][R8.64], R3 ;  /* 0x0000000308007986 */ /* 0x0001e2000c101124 */
[----:B------:R-:W-:Y:S05]  /*4810*/  BRA `(.L_x_27405) ;  /* 0x0000000c007c7947 */ /* 0x000fea0003800000 */
.L_x_27408:
        /* <DEDUP_REMOVED lines=10> */
.L_x_27412:
[----:B------:R-:W0:Y:S01]  /*48c0*/  F2I.FTZ.TRUNC.NTZ R3, R4 ;  /* 0x0000000400037305 */ /* 0x000e22000021f100 */
[----:B------:R-:W-:Y:S01]  /*48d0*/  IMAD.MOV.U32 R19, RZ, RZ, R26 ;  /* 0x000000ffff137224 */ /* 0x000fe200078e001a */
[----:B0-----:R0:W-:Y:S01]  /*48e0*/  STG.E desc[UR36][R8.64], R3 ;  /* 0x0000000308007986 */ /* 0x0011e2000c101924 */
[----:B------:R-:W-:Y:S05]  /*48f0*/  BRA `(.L_x_27405) ;  /* 0x0000000c00447947 */ /* 0x000fea0003800000 */
.L_x_27411:
[----:B------:R-:W0:Y:S01]  /*4900*/  F2I.FTZ.TRUNC.NTZ R3, R4 ;  /* 0x0000000400037305 */ /* 0x000e22000021f100 */
[----:B------:R-:W-:Y:S01]  /*4910*/  IMAD.MOV.U32 R19, RZ, RZ, R26 ;  /* 0x000000ffff137224 */ /* 0x000fe200078e001a */
[----:B0-----:R0:W-:Y:S01]  /*4920*/  STG.E.U16 desc[UR36][R8.64], R3 ;  /* 0x0000000308007986 */ /* 0x0011e2000c101524 */
[----:B------:R-:W-:Y:S05]  /*4930*/  BRA `(.L_x_27405) ;  /* 0x0000000c00347947 */ /* 0x000fea0003800000 */
.L_x_27407:
        /* <DEDUP_REMOVED lines=9> */
.L_x_27414:
[----:B------:R-:W-:Y:S01]  /*49d0*/  F2FP.F16.F32.PACK_AB R0, RZ, R4 ;  /* 0x00000004ff00723e */ /* 0x000fe200000000ff */
[----:B------:R-:W-:-:S04]  /*49e0*/  IMAD.MOV.U32 R19, RZ, RZ, R26 ;  /* 0x000000ffff137224 */ /* 0x000fc800078e001a */
[----:B------:R0:W-:Y:S01]  /*49f0*/  STG.E.U16 desc[UR36][R8.64], R0 ;  /* 0x0000000008007986 */ /* 0x0001e2000c101524 */
[----:B------:R-:W-:Y:S05]  /*4a00*/  BRA `(.L_x_27405) ;  /* 0x0000000c00007947 */ /* 0x000fea0003800000 */
.L_x_27413:
        /* <DEDUP_REMOVED lines=10> */
.L_x_27416:
[----:B------:R-:W-:Y:S01]  /*4ab0*/  F2FP.F16.F32.PACK_AB R3, RZ, R4 ;  /* 0x00000004ff03723e */ /* 0x000fe200000000ff */
[----:B------:R-:W-:-:S03]  /*4ac0*/  IMAD.MOV.U32 R19, RZ, RZ, R26 ;  /* 0x000000ffff137224 */ /* 0x000fc600078e001a */
[----:B------:R-:W-:-:S05]  /*4ad0*/  PRMT R3, R3, 0x5410, RZ ;  /* 0x0000541003037816 */ /* 0x000fca00000000ff */
[----:B------:R0:W-:Y:S01]  /*4ae0*/  STG.E desc[UR36][R8.64], R3 ;  /* 0x0000000308007986 */ /* 0x0001e2000c101924 */
[----:B------:R-:W-:Y:S05]  /*4af0*/  BRA `(.L_x_27405) ;  /* 0x0000000800c47947 */ /* 0x000fea0003800000 */
.L_x_27415:
[----:B------:R-:W-:Y:S01]  /*4b00*/  FMUL.FTZ R4, R4, 1 ;  /* 0x3f80000004047820 */ /* 0x000fe20000410000 */
[----:B------:R-:W-:-:S05]  /*4b10*/  IMAD.MOV.U32 R19, RZ, RZ, R26 ;  /* 0x000000ffff137224 */ /* 0x000fca00078e001a */
[----:B------:R-:W0:Y:S02]  /*4b20*/  F2F.F64.F32 R4, R4 ;  /* 0x0000000400047310 */ /* 0x000e240000201800 */
[----:B0-----:R0:W-:Y:S01]  /*4b30*/  STG.E.64 desc[UR36][R8.64], R4 ;  /* 0x0000000408007986 */ /* 0x0011e2000c101b24 */
[----:B------:R-:W-:Y:S05]  /*4b40*/  BRA `(.L_x_27405) ;  /* 0x0000000800b07947 */ /* 0x000fea0003800000 */
.L_x_27406:
        /* <DEDUP_REMOVED lines=13> */
.L_x_27419:
[----:B------:R-:W-:Y:S01]  /*4c20*/  FMUL.FTZ R4, R4, 1 ;  /* 0x3f80000004047820 */ /* 0x000fe20000410000 */
[----:B------:R-:W-:Y:S01]  /*4c30*/  CS2R R6, SRZ ;  /* 0x0000000000067805 */ /* 0x000fe2000001ff00 */
[----:B------:R-:W-:-:S04]  /*4c40*/  IMAD.MOV.U32 R19, RZ, RZ, R26 ;  /* 0x000000ffff137224 */ /* 0x000fc800078e001a */
[----:B------:R-:W0:Y:S02]  /*4c50*/  F2F.F64.F32 R4, R4 ;  /* 0x0000000400047310 */ /* 0x000e240000201800 */
[----:B0-----:R0:W-:Y:S01]  /*4c60*/  STG.E.128 desc[UR36][R8.64], R4 ;  /* 0x0000000408007986 */ /* 0x0011e2000c101d24 */
[----:B------:R-:W-:Y:S05]  /*4c70*/  BRA `(.L_x_27405) ;  /* 0x0000000800647947 */ /* 0x000fea0003800000 */
.L_x_27418:
        /* <DEDUP_REMOVED lines=18> */
.L_x_27423:
[----:B------:R-:W-:Y:S05]  /*4da0*/  BSYNC.RECONVERGENT B0 ;  /* 0x0000000000007941 */ /* 0x000fea0003800200 */
.L_x_27422:
[----:B------:R-:W-:Y:S01]  /*4db0*/  LOP3.LUT R5, R0, 0x80, R5, 0xf8, !PT ;  /* 0x0000008000057812 */ /* 0x000fe200078ef805 */
[----:B------:R-:W-:-:S04]  /*4dc0*/  IMAD.MOV.U32 R19, RZ, RZ, R26 ;  /* 0x000000ffff137224 */ /* 0x000fc800078e001a */
[----:B------:R0:W-:Y:S01]  /*4dd0*/  STG.E.U8 desc[UR36][R8.64], R5 ;  /* 0x0000000508007986 */ /* 0x0001e2000c101124 */
[----:B------:R-:W-:Y:S05]  /*4de0*/  BRA `(.L_x_27405) ;  /* 0x0000000800087947 */ /* 0x000fea0003800000 */
.L_x_27421:
        /* <DEDUP_REMOVED lines=14> */
.L_x_27425:
[----:B------:R-:W-:Y:S05]  /*4ed0*/  BSYNC.RECONVERGENT B0 ;  /* 0x0000000000007941 */ /* 0x000fea0003800200 */
.L_x_27424:
[----:B------:R-:W-:Y:S01]  /*4ee0*/  LOP3.LUT R3, R0, 0x80, R7, 0xf8, !PT ;  /* 0x0000008000037812 */ /* 0x000fe200078ef807 */
[----:B------:R-:W-:-:S04]  /*4ef0*/  IMAD.MOV.U32 R19, RZ, RZ, R26 ;  /* 0x000000ffff137224 */ /* 0x000fc800078e001a */
[----:B------:R0:W-:Y:S01]  /*4f00*/  STG.E.U8 desc[UR36][R8.64], R3 ;  /* 0x0000000308007986 */ /* 0x0001e2000c101124 */
[----:B------:R-:W-:Y:S05]  /*4f10*/  BRA `(.L_x_27405) ;  /* 0x0000000400bc7947 */ /* 0x000fea0003800000 */
.L_x_27420:
[----:B------:R-:W-:Y:S01]  /*4f20*/  F2FP.BF16.F32.PACK_AB R0, RZ, R4 ;  /* 0x00000004ff00723e */ /* 0x000fe200000010ff */
[----:B------:R-:W-:-:S04]  /*4f30*/  IMAD.MOV.U32 R19, RZ, RZ, R26 ;  /* 0x000000ffff137224 */ /* 0x000fc800078e001a */
[----:B------:R0:W-:Y:S01]  /*4f40*/  STG.E.U16 desc[UR36][R8.64], R0 ;  /* 0x0000000008007986 */ /* 0x0001e2000c101524 */
[----:B------:R-:W-:Y:S05]  /*4f50*/  BRA `(.L_x_27405) ;  /* 0x0000000400ac7947 */ /* 0x000fea0003800000 */
.L_x_27417:
        /* <DEDUP_REMOVED lines=12> */
.L_x_27428:
        /* <DEDUP_REMOVED lines=12> */
.L_x_27431:
[----:B------:R-:W-:-:S04]  /*50e0*/  SHF.R.U32.HI R0, RZ, 0x14, R4 ;  /* 0x00000014ff007819 */ /* 0x000fc80000011604 */
[----:B------:R-:W-:-:S04]  /*50f0*/  LOP3.LUT R3, R0, 0x1, RZ, 0xc0, !PT ;  /* 0x0000000100037812 */ /* 0x000fc800078ec0ff */
[----:B------:R-:W-:-:S04]  /*5100*/  IADD3 R0, PT, PT, R4, 0x487ffff, R3 ;  /* 0x0487ffff04007810 */ /* 0x000fc80007ffe003 */
[----:B------:R-:W-:-:S04]  /*5110*/  SHF.R.U32.HI R0, RZ, 0x14, R0 ;  /* 0x00000014ff007819 */ /* 0x000fc80000011600 */
[----:B------:R-:W-:-:S07]  /*5120*/  LOP3.LUT R3, R0, 0xff, RZ, 0xc0, !PT ;  /* 0x000000ff00037812 */ /* 0x000fce00078ec0ff */
.L_x_27432:
[----:B------:R-:W-:-:S04]  /*5130*/  SHF.R.U32.HI R0, RZ, 0x18, R4 ;  /* 0x00000018ff007819 */ /* 0x000fc80000011604 */
[----:B------:R-:W-:-:S04]  /*5140*/  LOP3.LUT R3, R3, 0x80, R0, 0xf8, !PT ;  /* 0x0000008003037812 */ /* 0x000fc800078ef800 */
[----:B------:R-:W-:-:S07]  /*5150*/  PRMT R0, R3, 0x7610, R0 ;  /* 0x0000761003007816 */ /* 0x000fce0000000000 */
.L_x_27430:
[----:B------:R-:W-:Y:S05]  /*5160*/  BSYNC.RECONVERGENT B0 ;  /* 0x0000000000007941 */ /* 0x000fea0003800200 */
.L_x_27429:
[----:B------:R0:W-:Y:S01]  /*5170*/  STG.E.U8 desc[UR36][R8.64], R0 ;  /* 0x0000000008007986 */ /* 0x0001e2000c101124 */
[----:B------:R-:W-:Y:S01]  /*5180*/  IMAD.MOV.U32 R19, RZ, RZ, R26 ;  /* 0x000000ffff137224 */ /* 0x000fe200078e001a */
[----:B------:R-:W-:Y:S06]  /*5190*/  BRA `(.L_x_27405) ;  /* 0x00000004001c7947 */ /* 0x000fec0003800000 */
.L_x_27427:
        /* <DEDUP_REMOVED lines=12> */
.L_x_27435:
[----:B------:R-:W-:-:S04]  /*5260*/  SHF.R.U32.HI R0, RZ, 0x15, R4 ;  /* 0x00000015ff007819 */ /* 0x000fc80000011604 */
[----:B------:R-:W-:-:S04]  /*5270*/  LOP3.LUT R3, R0, 0x1, RZ, 0xc0, !PT ;  /* 0x0000000100037812 */ /* 0x000fc800078ec0ff */
[----:B------:R-:W-:-:S04]  /*5280*/  IADD3 R0, PT, PT, R4, 0x88fffff, R3 ;  /* 0x088fffff04007810 */ /* 0x000fc80007ffe003 */
[----:B------:R-:W-:-:S04]  /*5290*/  SHF.R.U32.HI R0, RZ, 0x15, R0 ;  /* 0x00000015ff007819 */ /* 0x000fc80000011600 */
[----:B------:R-:W-:-:S07]  /*52a0*/  LOP3.LUT R3, R0, 0xff, RZ, 0xc0, !PT ;  /* 0x000000ff00037812 */ /* 0x000fce00078ec0ff */
.L_x_27436:
[----:B------:R-:W-:-:S04]  /*52b0*/  SHF.R.U32.HI R0, RZ, 0x18, R4 ;  /* 0x00000018ff007819 */ /* 0x000fc80000011604 */
[----:B------:R-:W-:-:S04]  /*52c0*/  LOP3.LUT R3, R3, 0x80, R0, 0xf8, !PT ;  /* 0x0000008003037812 */ /* 0x000fc800078ef800 */
[----:B------:R-:W-:-:S07]  /*52d0*/  PRMT R0, R3, 0x7610, R0 ;  /* 0x0000761003007816 */ /* 0x000fce0000000000 */
.L_x_27434:
[----:B------:R-:W-:Y:S05]  /*52e0*/  BSYNC.RECONVERGENT B0 ;  /* 0x0000000000007941 */ /* 0x000fea0003800200 */
.L_x_27433:
[----:B------:R0:W-:Y:S01]  /*52f0*/  STG.E.U8 desc[UR36][R8.64], R0 ;  /* 0x0000000008007986 */ /* 0x0001e2000c101124 */
[----:B------:R-:W-:Y:S01]  /*5300*/  IMAD.MOV.U32 R19, RZ, RZ, R26 ;  /* 0x000000ffff137224 */ /* 0x000fe200078e001a */
[----:B------:R-:W-:Y:S06]  /*5310*/  BRA `(.L_x_27405) ;  /* 0x0000000000bc7947 */ /* 0x000fec0003800000 */
.L_x_27426:
[----:B------:R-:W-:-:S13]  /*5320*/  ISETP.NE.AND P0, PT, R0, 0x1c, PT ;  /* 0x0000001c0000780c */ /* 0x000fda0003f05270 */
[----:B------:R-:W-:Y:S05]  /*5330*/  @!P0 BRA `(.L_x_27437) ;  /* 0x0000000000a88947 */ /* 0x000fea0003800000 */
[----:B------:R-:W-:-:S13]  /*5340*/  ISETP.NE.AND P0, PT, R0, 0x1d, PT ;  /* 0x0000001d0000780c */ /* 0x000fda0003f05270 */
[----:B------:R-:W-:Y:S05]  /*5350*/  @!P0 BRA `(.L_x_27438) ;  /* 0x0000000000908947 */ /* 0x000fea0003800000 */
[----:B------:R-:W-:-:S13]  /*5360*/  ISETP.NE.AND P0, PT, R0, 0x2c, PT ;  /* 0x0000002c0000780c */ /* 0x000fda0003f05270 */
[----:B------:R-:W-:Y:S05]  /*5370*/  @!P0 BRA `(.L_x_27439) ;  /* 0x0000000000488947 */ /* 0x000fea0003800000 */
.L_x_27410:
        /* <DEDUP_REMOVED lines=16> */
.L_x_27440:
[----:B------:R-:W-:Y:S01]  /*5480*/  IMAD.MOV.U32 R19, RZ, RZ, R26 ;  /* 0x000000ffff137224 */ /* 0x000fe200078e001a */
[----:B------:R-:W-:Y:S06]  /*5490*/  BRA `(.L_x_27405) ;  /* 0x00000000005c7947 */ /* 0x000fec0003800000 */
.L_x_27439:
        /* <DEDUP_REMOVED lines=16> */
.L_x_27438:
[----:B------:R-:W0:Y:S01]  /*55a0*/  F2I.U64.TRUNC R4, R4 ;  /* 0x0000000400047311 */ /* 0x000e22000020d800 */
[----:B------:R-:W-:Y:S01]  /*55b0*/  IMAD.MOV.U32 R19, RZ, RZ, R26 ;  /* 0x000000ffff137224 */ /* 0x000fe200078e001a */
[----:B0-----:R0:W-:Y:S01]  /*55c0*/  STG.E.64 desc[UR36][R8.64], R4 ;  /* 0x0000000408007986 */ /* 0x0011e2000c101b24 */
[----:B------:R-:W-:Y:S05]  /*55d0*/  BRA `(.L_x_27405) ;  /* 0x00000000000c7947 */ /* 0x000fea0003800000 */
.L_x_27437:
[----:B------:R-:W0:Y:S01]  /*55e0*/  F2I.FTZ.U32.TRUNC.NTZ R3, R4 ;  /* 0x0000000400037305 */ /* 0x000e22000021f000 */
[----:B------:R-:W-:Y:S01]  /*55f0*/  IMAD.MOV.U32 R19, RZ, RZ, R26 ;  /* 0x000000ffff137224 */ /* 0x000fe200078e001a */
[----:B0-----:R2:W-:Y:S06]  /*5600*/  STG.E desc[UR36][R8.64], R3 ;  /* 0x0000000308007986 */ /* 0x0015ec000c101924 */
.L_x_27405:
[----:B------:R-:W-:Y:S05]  /*5610*/  BSYNC.RECONVERGENT B6 ;  /* 0x0000000000067941 */ /* 0x000fea0003800200 */
.L_x_27404:
        /* <DEDUP_REMOVED lines=21> */
[----:B-1-3--:R-:W0:Y:S02]  /*5770*/  F2I.FTZ.TRUNC.NTZ R3, R22 ;  /* 0x0000001600037305 */ /* 0x00ae24000021f100 */
[----:B0-----:R0:W-:Y:S01]  /*5780*/  STG.E.U8 desc[UR36][R8.64], R3 ;  /* 0x0000000308007986 */ /* 0x0011e2000c101124 */
[----:B------:R-:W-:Y:S05]  /*5790*/  BRA `(.L_x_27448) ;  /* 0x0000000c00347947 */ /* 0x000fea0003800000 */
.L_x_27446:
[----:B-1-3--:R-:W0:Y:S02]  /*57a0*/  F2I.S64.TRUNC R4, R22 ;  /* 0x0000001600047311 */ /* 0x00ae24000020d900 */
[----:B0-----:R0:W-:Y:S01]  /*57b0*/  STG.E.U8 desc[UR36][R8.64], R4 ;  /* 0x0000000408007986 */ /* 0x0011e2000c101124 */
[----:B------:R-:W-:Y:S05]  /*57c0*/  BRA `(.L_x_27448) ;  /* 0x0000000c00287947 */ /* 0x000fea0003800000 */
.L_x_27445:
[----:B------:R-:W-:-:S13]  /*57d0*/  ISETP.NE.AND P0, PT, R0, 0x2, PT ;  /* 0x000000020000780c */ /* 0x000fda0003f05270 */
[----:B------:R-:W-:Y:S05]  /*57e0*/  @!P0 BRA `(.L_x_27449) ;  /* 0x0000000000288947 */ /* 0x000fea0003800000 */
[----:B------:R-:W-:-:S13]  /*57f0*/  ISETP.NE.AND P0, PT, R0, 0x3, PT ;  /* 0x000000030000780c */ /* 0x000fda0003f05270 */
[----:B------:R-:W-:Y:S05]  /*5800*/  @!P0 BRA `(.L_x_27450) ;  /* 0x0000000000148947 */ /* 0x000fea0003800000 */
[----:B------:R-:W-:-:S13]  /*5810*/  ISETP.NE.AND P0, PT, R0, 0x4, PT ;  /* 0x000000040000780c */ /* 0x000fda0003f05270 */
[----:B------:R-:W-:Y:S05]  /*5820*/  @P0 BRA `(.L_x_27447) ;  /* 0x0000000800380947 */ /* 0x000fea0003800000 */
[----:B-1-3--:R-:W0:Y:S02]  /*5830*/  F2I.S64.TRUNC R4, R22 ;  /* 0x0000001600047311 */ /* 0x00ae24000020d900 */
[----:B0-----:R0:W-:Y:S01]  /*5840*/  STG.E.64 desc[UR36][R8.64], R4 ;  /* 0x0000000408007986 */ /* 0x0011e2000c101b24 */
[----:B------:R-:W-:Y:S05]  /*5850*/  BRA `(.L_x_27448) ;  /* 0x0000000c00047947 */ /* 0x000fea0003800000 */
.L_x_27450:
[----:B-1-3--:R-:W0:Y:S02]  /*5860*/  F2I.FTZ.TRUNC.NTZ R3, R22 ;  /* 0x0000001600037305 */ /* 0x00ae24000021f100 */
[----:B0-----:R0:W-:Y:S01]  /*5870*/  STG.E desc[UR36][R8.64], R3 ;  /* 0x0000000308007986 */ /* 0x0011e2000c101924 */
[----:B------:R-:W-:Y:S05]  /*5880*/  BRA `(.L_x_27448) ;  /* 0x0000000800f87947 */ /* 0x000fea0003800000 */
.L_x_27449:
[----:B-1-3--:R-:W0:Y:S02]  /*5890*/  F2I.FTZ.TRUNC.NTZ R3, R22 ;  /* 0x0000001600037305 */ /* 0x00ae24000021f100 */
[----:B0-----:R0:W-:Y:S01]  /*58a0*/  STG.E.U16 desc[UR36][R8.64], R3 ;  /* 0x0000000308007986 */ /* 0x0011e2000c101524 */
[----:B------:R-:W-:Y:S05]  /*58b0*/  BRA `(.L_x_27448) ;  /* 0x0000000800ec7947 */ /* 0x000fea0003800000 */
.L_x_27444:
[----:B------:R-:W-:-:S13]  /*58c0*/  ISETP.GT.AND P0, PT, R0, 0x6, PT ;  /* 0x000000060000780c */ /* 0x000fda0003f04270 */
[----:B------:R-:W-:Y:S05]  /*58d0*/  @P0 BRA `(.L_x_27451) ;  /* 0x0000000000240947 */ /* 0x000fea0003800000 */
[----:B------:R-:W-:-:S13]  /*58e0*/  ISETP.NE.AND P0, PT, R0, 0x5, PT ;  /* 0x000000050000780c */ /* 0x000fda0003f05270 */
[----:B------:R-:W-:Y:S05]  /*58f0*/  @!P0 BRA `(.L_x_27452) ;  /* 0x0000000000108947 */ /* 0x000fea0003800000 */
[----:B------:R-:W-:-:S13]  /*5900*/  ISETP.NE.AND P0, PT, R0, 0x6, PT ;  /* 0x000000060000780c */ /* 0x000fda0003f05270 */
[----:B------:R-:W-:Y:S05]  /*5910*/  @P0 BRA `(.L_x_27447) ;  /* 0x0000000400fc0947 */ /* 0x000fea0003800000 */
[----:B-1-3--:R0:W-:Y:S01]  /*5920*/  STG.E desc[UR36][R8.64], R22 ;  /* 0x0000001608007986 */ /* 0x00a1e2000c101924 */
[----:B------:R-:W-:Y:S05]  /*5930*/  BRA `(.L_x_27448) ;  /* 0x0000000800cc7947 */ /* 0x000fea0003800000 */
.L_x_27452:
[----:B-1-3--:R-:W-:-:S05]  /*5940*/  F2FP.F16.F32.PACK_AB R0, RZ, R22 ;  /* 0x00000016ff00723e */ /* 0x00afca00000000ff */
[----:B------:R0:W-:Y:S01]  /*5950*/  STG.E.U16 desc[UR36][R8.64], R0 ;  /* 0x0000000008007986 */ /* 0x0001e2000c101524 */
[----:B------:R-:W-:Y:S05]  /*5960*/  BRA `(.L_x_27448) ;  /* 0x0000000800c07947 */ /* 0x000fea0003800000 */
.L_x_27451:
[----:B------:R-:W-:-:S13]  /*5970*/  ISETP.NE.AND P0, PT, R0, 0x7, PT ;  /* 0x000000070000780c */ /* 0x000fda0003f05270 */
[----:B------:R-:W-:Y:S05]  /*5980*/  @!P0 BRA `(.L_x_27453) ;  /* 0x00000000002c8947 */ /* 0x000fea0003800000 */
[----:B------:R-:W-:-:S13]  /*5990*/  ISETP.NE.AND P0, PT, R0, 0x8, PT ;  /* 0x000000080000780c */ /* 0x000fda0003f05270 */
[----:B------:R-:W-:Y:S05]  /*59a0*/  @!P0 BRA `(.L_x_27454) ;  /* 0x0000000000148947 */ /* 0x000fea0003800000 */
[----:B------:R-:W-:-:S13]  /*59b0*/  ISETP.NE.AND P0, PT, R0, 0x9, PT ;  /* 0x000000090000780c */ /* 0x000fda0003f05270 */
[----:B------:R-:W-:Y:S05]  /*59c0*/  @P0 BRA `(.L_x_27447) ;  /* 0x0000000400d00947 */ /* 0x000fea0003800000 */
[----:B------:R-:W-:-:S05]  /*59d0*/  IMAD.MOV.U32 R23, RZ, RZ, RZ ;  /* 0x000000ffff177224 */ /* 0x000fca00078e00ff */
[----:B-1-3--:R0:W-:Y:S01]  /*59e0*/  STG.E.64 desc[UR36][R8.64], R22 ;  /* 0x0000001608007986 */ /* 0x00a1e2000c101b24 */
[----:B------:R-:W-:Y:S05]  /*59f0*/  BRA `(.L_x_27448) ;  /* 0x00000008009c7947 */ /* 0x000fea0003800000 */
.L_x_27454:
[----:B-1-3--:R-:W-:-:S04]  /*5a00*/  F2FP.F16.F32.PACK_AB R3, RZ, R22 ;  /* 0x00000016ff03723e */ /* 0x00afc800000000ff */
[----:B------:R-:W-:-:S05]  /*5a10*/  PRMT R3, R3, 0x5410, RZ ;  /* 0x0000541003037816 */ /* 0x000fca00000000ff */
[----:B------:R0:W-:Y:S01]  /*5a20*/  STG.E desc[UR36][R8.64], R3 ;  /* 0x0000000308007986 */ /* 0x0001e2000c101924 */
[----:B------:R-:W-:Y:S05]  /*5a30*/  BRA `(.L_x_27448) ;  /* 0x00000008008c7947 */ /* 0x000fea0003800000 */
.L_x_27453:
[----:B-1-3--:R-:W-:-:S06]  /*5a40*/  FMUL.FTZ R4, R22, 1 ;  /* 0x3f80000016047820 */ /* 0x00afcc0000410000 */
[----:B------:R-:W0:Y:S02]  /*5a50*/  F2F.F64.F32 R4, R4 ;  /* 0x0000000400047310 */ /* 0x000e240000201800 */
[----:B0-----:R0:W-:Y:S01]  /*5a60*/  STG.E.64 desc[UR36][R8.64], R4 ;  /* 0x0000000408007986 */ /* 0x0011e2000c101b24 */
[----:B------:R-:W-:Y:S05]  /*5a70*/  BRA `(.L_x_27448) ;  /* 0x00000008007c7947 */ /* 0x000fea0003800000 */
.L_x_27443:
        /* <DEDUP_REMOVED lines=10> */
[----:B-1-3--:R-:W0:Y:S02]  /*5b20*/  F2I.FTZ.U32.TRUNC.NTZ R3, R22 ;  /* 0x0000001600037305 */ /* 0x00ae24000021f000 */
[----:B0-----:R0:W-:Y:S01]  /*5b30*/  STG.E.U16 desc[UR36][R8.64], R3 ;  /* 0x0000000308007986 */ /* 0x0011e2000c101524 */
[----:B------:R-:W-:Y:S05]  /*5b40*/  BRA `(.L_x_27448) ;  /* 0x0000000800487947 */ /* 0x000fea0003800000 */
.L_x_27458:
[----:B-1-3--:R-:W-:Y:S01]  /*5b50*/  LOP3.LUT R5, R22, 0x7fffffff, RZ, 0xc0, !PT ;  /* 0x7fffffff16057812 */ /* 0x00afe200078ec0ff */
        /* <DEDUP_REMOVED lines=15> */
.L_x_27461:
[----:B------:R-:W-:-:S04]  /*5c50*/  SHF.R.U32.HI R0, RZ, 0x18, R22 ;  /* 0x00000018ff007819 */ /* 0x000fc80000011616 */
[----:B------:R-:W-:-:S04]  /*5c60*/  LOP3.LUT R0, R3, 0x80, R0, 0xf8, !PT ;  /* 0x0000008003007812 */ /* 0x000fc800078ef800 */
[----:B------:R-:W-:-:S07]  /*5c70*/  PRMT R4, R0, 0x7610, R4 ;  /* 0x0000761000047816 */ /* 0x000fce0000000004 */
.L_x_27460:
[----:B------:R-:W-:Y:S05]  /*5c80*/  BSYNC.RECONVERGENT B0 ;  /* 0x0000000000007941 */ /* 0x000fea0003800200 */
.L_x_27459:
[----:B------:R0:W-:Y:S01]  /*5c90*/  STG.E.U8 desc[UR36][R8.64], R4 ;  /* 0x0000000408007986 */ /* 0x0001e2000c101124 */
[----:B------:R-:W-:Y:S05]  /*5ca0*/  BRA `(.L_x_27448) ;  /* 0x0000000400f07947 */ /* 0x000fea0003800000 */
.L_x_27457:
        /* <DEDUP_REMOVED lines=16> */
.L_x_27464:
[----:B------:R-:W-:-:S04]  /*5db0*/  SHF.R.U32.HI R0, RZ, 0x18, R22 ;  /* 0x00000018ff007819 */ /* 0x000fc80000011616 */
[----:B------:R-:W-:-:S04]  /*5dc0*/  LOP3.LUT R3, R3, 0x80, R0, 0xf8, !PT ;  /* 0x0000008003037812 */ /* 0x000fc800078ef800 */
[----:B------:R-:W-:-:S07]  /*5dd0*/  PRMT R4, R3, 0x7610, R4 ;  /* 0x0000761003047816 */ /* 0x000fce0000000004 */
.L_x_27463:
[----:B------:R-:W-:Y:S05]  /*5de0*/  BSYNC.RECONVERGENT B0 ;  /* 0x0000000000007941 */ /* 0x000fea0003800200 */
.L_x_27462:
[----:B------:R0:W-:Y:S01]  /*5df0*/  STG.E.U8 desc[UR36][R8.64], R4 ;  /* 0x0000000408007986 */ /* 0x0001e2000c101124 */
[----:B------:R-:W-:Y:S05]  /*5e00*/  BRA `(.L_x_27448) ;  /* 0x0000000400987947 */ /* 0x000fea0003800000 */
.L_x_27456:
[----:B------:R-:W-:-:S13]  /*5e10*/  ISETP.NE.AND P0, PT, R0, 0x1c, PT ;  /* 0x0000001c0000780c */ /* 0x000fda0003f05270 */
[----:B------:R-:W-:Y:S05]  /*5e20*/  @!P0 BRA `(.L_x_27465) ;  /* 0x0000000000588947 */ /* 0x000fea0003800000 */
[----:B------:R-:W-:-:S13]  /*5e30*/  ISETP.NE.AND P0, PT, R0, 0x1d, PT ;  /* 0x0000001d0000780c */ /* 0x000fda0003f05270 */
[----:B------:R-:W-:Y:S05]  /*5e40*/  @!P0 BRA `(.L_x_27466) ;  /* 0x0000000000448947 */ /* 0x000fea0003800000 */
[----:B------:R-:W-:-:S13]  /*5e50*/  ISETP.NE.AND P0, PT, R0, 0x2c, PT ;  /* 0x0000002c0000780c */ /* 0x000fda0003f05270 */
[----:B------:R-:W-:Y:S05]  /*5e60*/  @P0 BRA `(.L_x_27447) ;  /* 0x0000000000a80947 */ /* 0x000fea0003800000 */
[----:B-1-3--:R-:W-:-:S04]  /*5e70*/  SHF.R.U32.HI R4, RZ, 0x17, R22 ;  /* 0x00000017ff047819 */ /* 0x00afc80000011616 */
        /* <DEDUP_REMOVED lines=14> */
.L_x_27466:
[----:B-1-3--:R-:W0:Y:S02]  /*5f60*/  F2I.U64.TRUNC R4, R22 ;  /* 0x0000001600047311 */ /* 0x00ae24000020d800 */
[----:B0-----:R0:W-:Y:S01]  /*5f70*/  STG.E.64 desc[UR36][R8.64], R4 ;  /* 0x0000000408007986 */ /* 0x0011e2000c101b24 */
[----:B------:R-:W-:Y:S05]  /*5f80*/  BRA `(.L_x_27448) ;  /* 0x0000000400387947 */ /* 0x000fea0003800000 */
.L_x_27465:
[----:B-1-3--:R-:W0:Y:S02]  /*5f90*/  F2I.FTZ.U32.TRUNC.NTZ R3, R22 ;  /* 0x0000001600037305 */ /* 0x00ae24000021f000 */
[----:B0-----:R0:W-:Y:S01]  /*5fa0*/  STG.E desc[UR36][R8.64], R3 ;  /* 0x0000000308007986 */ /* 0x0011e2000c101924 */
[----:B------:R-:W-:Y:S05]  /*5fb0*/  BRA `(.L_x_27448) ;  /* 0x00000004002c7947 */ /* 0x000fea0003800000 */
.L_x_27455:
[----:B------:R-:W-:-:S13]  /*5fc0*/  ISETP.GT.AND P0, PT, R0, 0xe, PT ;  /* 0x0000000e0000780c */ /* 0x000fda0003f04270 */
[----:B------:R-:W-:Y:S05]  /*5fd0*/  @P0 BRA `(.L_x_27467) ;  /* 0x0000000000340947 */ /* 0x000fea0003800000 */
[----:B------:R-:W-:-:S13]  /*5fe0*/  ISETP.NE.AND P0, PT, R0, 0xa, PT ;  /* 0x0000000a0000780c */ /* 0x000fda0003f05270 */
[----:B------:R-:W-:Y:S05]  /*5ff0*/  @!P0 BRA `(.L_x_27468) ;  /* 0x0000000000188947 */ /* 0x000fea0003800000 */
[----:B------:R-:W-:-:S13]  /*6000*/  ISETP.NE.AND P0, PT, R0, 0xb, PT ;  /* 0x0000000b0000780c */ /* 0x000fda0003f05270 */
[----:B------:R-:W-:Y:S05]  /*6010*/  @P0 BRA `(.L_x_27447) ;  /* 0x00000000003c0947 */ /* 0x000fea0003800000 */
[----:B-1-3--:R-:W-:-:S04]  /*6020*/  FSETP.NEU.FTZ.AND P0, PT, R22, RZ, PT ;  /* 0x000000ff1600720b */ /* 0x00afc80003f1d000 */
[----:B------:R-:W-:-:S05]  /*6030*/  SEL R3, RZ, 0x1, !P0 ;  /* 0x00000001ff037807 */ /* 0x000fca0004000000 */
[----:B------:R4:W-:Y:S01]  /*6040*/  STG.E.U8 desc[UR36][R8.64], R3 ;  /* 0x0000000308007986 */ /* 0x0009e2000c101124 */
[----:B------:R-:W-:Y:S05]  /*6050*/  BRA `(.L_x_27448) ;  /* 0x0000000400047947 */ /* 0x000fea0003800000 */
.L_x_27468:
[----:B-1-3--:R-:W-:Y:S01]  /*6060*/  FMUL.FTZ R4, R22, 1 ;  /* 0x3f80000016047820 */ /* 0x00afe20000410000 */
[----:B------:R-:W-:-:S05]  /*6070*/  CS2R R6, SRZ ;  /* 0x0000000000067805 */ /* 0x000fca000001ff00 */
[----:B------:R-:W0:Y:S02]  /*6080*/  F2F.F64.F32 R4, R4 ;  /* 0x0000000400047310 */ /* 0x000e240000201800 */
[----:B0-----:R3:W-:Y:S01]  /*6090*/  STG.E.128 desc[UR36][R8.64], R4 ;  /* 0x0000000408007986 */ /* 0x0017e2000c101d24 */
[----:B------:R-:W-:Y:S05]  /*60a0*/  BRA `(.L_x_27448) ;  /* 0x0000000000f07947 */ /* 0x000fea0003800000 */
.L_x_27467:
[----:B------:R-:W-:-:S13]  /*60b0*/  ISETP.NE.AND P0, PT, R0, 0xf, PT ;  /* 0x0000000f0000780c */ /* 0x000fda0003f05270 */
[----:B------:R-:W-:Y:S05]  /*60c0*/  @!P0 BRA `(.L_x_27469) ;  /* 0x0000000000e08947 */ /* 0x000fea0003800000 */
[----:B------:R-:W-:-:S13]  /*60d0*/  ISETP.NE.AND P0, PT, R0, 0x17, PT ;  /* 0x000000170000780c */ /* 0x000fda0003f05270 */
[----:B------:R-:W-:Y:S05]  /*60e0*/  @!P0 BRA `(.L_x_27470) ;  /* 0x00000000008c8947 */ /* 0x000fea0003800000 */
[----:B------:R-:W-:-:S13]  /*60f0*/  ISETP.NE.AND P0, PT, R0, 0x18, PT ;  /* 0x000000180000780c */ /* 0x000fda0003f05270 */
[----:B------:R-:W-:Y:S05]  /*6100*/  @!P0 BRA `(.L_x_27471) ;  /* 0x0000000000448947 */ /* 0x000fea0003800000 */
.L_x_27447:
        /* <DEDUP_REMOVED lines=16> */
.L_x_27472:
[----:B------:R-:W-:Y:S05]  /*6210*/  BRA `(.L_x_27448) ;  /* 0x0000000000947947 */ /* 0x000fea0003800000 */
.L_x_27471:
[----:B-1-3--:R-:W-:Y:S01]  /*6220*/  LOP3.LUT R4, R22, 0x7fffffff, RZ, 0xc0, !PT ;  /* 0x7fffffff16047812 */ /* 0x00afe200078ec0ff */
        /* <DEDUP_REMOVED lines=11> */
.L_x_27474:
[----:B------:R-:W-:Y:S05]  /*62e0*/  BSYNC.RECONVERGENT B0 ;  /* 0x0000000000007941 */ /* 0x000fea0003800200 */
.L_x_27473:
[----:B------:R-:W-:-:S05]  /*62f0*/  LOP3.LUT R3, R0, 0x80, R5, 0xf8, !PT ;  /* 0x0000008000037812 */ /* 0x000fca00078ef805 */
[----:B------:R1:W-:Y:S01]  /*6300*/  STG.E.U8 desc[UR36][R8.64], R3 ;  /* 0x0000000308007986 */ /* 0x0003e2000c101124 */
[----:B------:R-:W-:Y:S05]  /*6310*/  BRA `(.L_x_27448) ;  /* 0x0000000000547947 */ /* 0x000fea0003800000 */
.L_x_27470:
[----:B-1-3--:R-:W-:Y:S01]  /*6320*/  LOP3.LUT R4, R22, 0x7fffffff, RZ, 0xc0, !PT ;  /* 0x7fffffff16047812 */ /* 0x00afe200078ec0ff */
        /* <DEDUP_REMOVED lines=10> */
.L_x_27476:
[----:B------:R-:W-:Y:S01]  /*63d0*/  IMAD.MOV.U32 R0, RZ, RZ, 0x7f ;  /* 0x0000007fff007424 */ /* 0x000fe200078e00ff */
[----:B------:R-:W-:-:S04]  /*63e0*/  ISETP.GT.U32.AND P0, PT, R4, 0x7f800000, PT ;  /* 0x7f8000000400780c */ /* 0x000fc80003f04070 */
[----:B------:R-:W-:-:S09]  /*63f0*/  SEL R0, R0, 0x7c, P0 ;  /* 0x0000007c00007807 */ /* 0x000fd20000000000 */
.L_x_27477:
[----:B------:R-:W-:Y:S05]  /*6400*/  BSYNC.RECONVERGENT B0 ;  /* 0x0000000000007941 */ /* 0x000fea0003800200 */
.L_x_27475:
[----:B------:R-:W-:-:S04]  /*6410*/  SHF.R.U32.HI R3, RZ, 0x18, R22 ;  /* 0x00000018ff037819 */ /* 0x000fc80000011616 */
[----:B------:R-:W-:-:S05]  /*6420*/  LOP3.LUT R3, R0, 0x80, R3, 0xf8, !PT ;  /* 0x0000008000037812 */ /* 0x000fca00078ef803 */
[----:B------:R2:W-:Y:S01]  /*6430*/  STG.E.U8 desc[UR36][R8.64], R3 ;  /* 0x0000000308007986 */ /* 0x0005e2000c101124 */
[----:B------:R-:W-:Y:S05]  /*6440*/  BRA `(.L_x_27448) ;  /* 0x0000000000087947 */ /* 0x000fea0003800000 */
.L_x_27469:
[----:B-1-3--:R-:W-:-:S05]  /*6450*/  F2FP.BF16.F32.PACK_AB R0, RZ, R22 ;  /* 0x00000016ff00723e */ /* 0x00afca00000010ff */
[----:B------:R0:W-:Y:S02]  /*6460*/  STG.E.U16 desc[UR36][R8.64], R0 ;  /* 0x0000000008007986 */ /* 0x0001e4000c101524 */
.L_x_27448:
        /* <DEDUP_REMOVED lines=24> */
.L_x_27481:
[----:B------:R-:W0:Y:S02]  /*65f0*/  F2I.S64.TRUNC R4, R24 ;  /* 0x0000001800047311 */ /* 0x000e24000020d900 */
[----:B0-----:R0:W-:Y:S01]  /*6600*/  STG.E.U8 desc[UR36][R8.64], R4 ;  /* 0x0000000408007986 */ /* 0x0011e2000c101124 */
[----:B------:R-:W-:Y:S05]  /*6610*/  BRA `(.L_x_27483) ;  /* 0x0000000c00287947 */ /* 0x000fea0003800000 */
.L_x_27480:
        /* <DEDUP_REMOVED lines=9> */
.L_x_27485:
[----:B------:R-:W0:Y:S02]  /*66b0*/  F2I.FTZ.TRUNC.NTZ R3, R24 ;  /* 0x0000001800037305 */ /* 0x000e24000021f100 */
[----:B0-----:R0:W-:Y:S01]  /*66c0*/  STG.E desc[UR36][R8.64], R3 ;  /* 0x0000000308007986 */ /* 0x0011e2000c101924 */
[----:B------:R-:W-:Y:S05]  /*66d0*/  BRA `(.L_x_27483) ;  /* 0x0000000800f87947 */ /* 0x000fea0003800000 */
.L_x_27484:
[----:B------:R-:W0:Y:S02]  /*66e0*/  F2I.FTZ.TRUNC.NTZ R3, R24 ;  /* 0x0000001800037305 */ /* 0x000e24000021f100 */
[----:B0-----:R0:W-:Y:S01]  /*66f0*/  STG.E.U16 desc[UR36][R8.64], R3 ;  /* 0x0000000308007986 */ /* 0x0011e2000c101524 */
[----:B------:R-:W-:Y:S05]  /*6700*/  BRA `(.L_x_27483) ;  /* 0x0000000800ec7947 */ /* 0x000fea0003800000 */
.L_x_27479:
        /* <DEDUP_REMOVED lines=8> */
.L_x_27487:
[----:B------:R-:W-:-:S05]  /*6790*/  F2FP.F16.F32.PACK_AB R0, RZ, R24 ;  /* 0x00000018ff00723e */ /* 0x000fca00000000ff */
[----:B------:R0:W-:Y:S01]  /*67a0*/  STG.E.U16 desc[UR36][R8.64], R0 ;  /* 0x0000000008007986 */ /* 0x0001e2000c101524 */
[----:B------:R-:W-:Y:S05]  /*67b0*/  BRA `(.L_x_27483) ;  /* 0x0000000800c07947 */ /* 0x000fea0003800000 */
.L_x_27486:
        /* <DEDUP_REMOVED lines=9> */
.L_x_27489:
[----:B------:R-:W-:-:S04]  /*6850*/  F2FP.F16.F32.PACK_AB R3, RZ, R24 ;  /* 0x00000018ff03723e */ /* 0x000fc800000000ff */
[----:B------:R-:W-:-:S05]  /*6860*/  PRMT R3, R3, 0x5410, RZ ;  /* 0x0000541003037816 */ /* 0x000fca00000000ff */
[----:B------:R0:W-:Y:S01]  /*6870*/  STG.E desc[UR36][R8.64], R3 ;  /* 0x0000000308007986 */ /* 0x0001e2000c101924 */
[----:B------:R-:W-:Y:S05]  /*6880*/  BRA `(.L_x_27483) ;  /* 0x00000008008c7947 */ /* 0x000fea0003800000 */
.L_x_27488:
[----:B------:R-:W-:-:S06]  /*6890*/  FMUL.FTZ R4, R24, 1 ;  /* 0x3f80000018047820 */ /* 0x000fcc0000410000 */
[----:B------:R-:W0:Y:S02]  /*68a0*/  F2F.F64.F32 R4, R4 ;  /* 0x0000000400047310 */ /* 0x000e240000201800 */
[----:B0-----:R0:W-:Y:S01]  /*68b0*/  STG.E.64 desc[UR36][R8.64], R4 ;  /* 0x0000000408007986 */ /* 0x0011e2000c101b24 */
[----:B------:R-:W-:Y:S05]  /*68c0*/  BRA `(.L_x_27483) ;  /* 0x00000008007c7947 */ /* 0x000fea0003800000 */
.L_x_27478:
        /* <DEDUP_REMOVED lines=13> */
.L_x_27493:
        /* <DEDUP_REMOVED lines=16> */
.L_x_27496:
[----:B------:R-:W-:-:S04]  /*6aa0*/  SHF.R.U32.HI R0, RZ, 0x18, R24 ;  /* 0x00000018ff007819 */ /* 0x000fc80000011618 */
[----:B------:R-:W-:-:S04]  /*6ab0*/  LOP3.LUT R0, R3, 0x80, R0, 0xf8, !PT ;  /* 0x0000008003007812 */ /* 0x000fc800078ef800 */
[----:B------:R-:W-:-:S07]  /*6ac0*/  PRMT R4, R0, 0x7610, R4 ;  /* 0x0000761000047816 */ /* 0x000fce0000000004 */
.L_x_27495:
[----:B------:R-:W-:Y:S05]  /*6ad0*/  BSYNC.RECONVERGENT B0 ;  /* 0x0000000000007941 */ /* 0x000fea0003800200 */
.L_x_27494:
[----:B------:R0:W-:Y:S01]  /*6ae0*/  STG.E.U8 desc[UR36][R8.64], R4 ;  /* 0x0000000408007986 */ /* 0x0001e2000c101124 */
[----:B------:R-:W-:Y:S05]  /*6af0*/  BRA `(.L_x_27483) ;  /* 0x0000000400f07947 */ /* 0x000fea0003800000 */
.L_x_27492:
        /* <DEDUP_REMOVED lines=16> */
.L_x_27499:
[----:B------:R-:W-:-:S04]  /*6c00*/  SHF.R.U32.HI R0, RZ, 0x18, R24 ;  /* 0x00000018ff007819 */ /* 0x000fc80000011618 */
[----:B------:R-:W-:-:S04]  /*6c10*/  LOP3.LUT R3, R3, 0x80, R0, 0xf8, !PT ;  /* 0x0000008003037812 */ /* 0x000fc800078ef800 */
[----:B------:R-:W-:-:S07]  /*6c20*/  PRMT R4, R3, 0x7610, R4 ;  /* 0x0000761003047816 */ /* 0x000fce0000000004 */
.L_x_27498:
[----:B------:R-:W-:Y:S05]  /*6c30*/  BSYNC.RECONVERGENT B0 ;  /* 0x0000000000007941 */ /* 0x000fea0003800200 */
.L_x_27497:
[----:B------:R0:W-:Y:S01]  /*6c40*/  STG.E.U8 desc[UR36][R8.64], R4 ;  /* 0x0000000408007986 */ /* 0x0001e2000c101124 */
[----:B------:R-:W-:Y:S05]  /*6c50*/  BRA `(.L_x_27483) ;  /* 0x0000000400987947 */ /* 0x000fea0003800000 */
.L_x_27491:
        /* <DEDUP_REMOVED lines=21> */
.L_x_27501:
[----:B------:R-:W0:Y:S02]  /*6db0*/  F2I.U64.TRUNC R4, R24 ;  /* 0x0000001800047311 */ /* 0x000e24000020d800 */
[----:B0-----:R0:W-:Y:S01]  /*6dc0*/  STG.E.64 desc[UR36][R8.64], R4 ;  /* 0x0000000408007986 */ /* 0x0011e2000c101b24 */
[----:B------:R-:W-:Y:S05]  /*6dd0*/  BRA `(.L_x_27483) ;  /* 0x0000000400387947 */ /* 0x000fea0003800000 */
.L_x_27500:
[----:B------:R-:W0:Y:S02]  /*6de0*/  F2I.FTZ.U32.TRUNC.NTZ R3, R24 ;  /* 0x0000001800037305 */ /* 0x000e24000021f000 */
[----:B0-----:R0:W-:Y:S01]  /*6df0*/  STG.E desc[UR36][R8.64], R3 ;  /* 0x0000000308007986 */ /* 0x0011e2000c101924 */
[----:B------:R-:W-:Y:S05]  /*6e00*/  BRA `(.L_x_27483) ;  /* 0x00000004002c7947 */ /* 0x000fea0003800000 */
.L_x_27490:
        /* <DEDUP_REMOVED lines=10> */
.L_x_27503:
[----:B------:R-:W-:Y:S01]  /*6eb0*/  FMUL.FTZ R4, R24, 1 ;  /* 0x3f80000018047820 */ /* 0x000fe20000410000 */
[----:B------:R-:W-:-:S05]  /*6ec0*/  CS2R R6, SRZ ;  /* 0x0000000000067805 */ /* 0x000fca000001ff00 */
[----:B------:R-:W0:Y:S02]  /*6ed0*/  F2F.F64.F32 R4, R4 ;  /* 0x0000000400047310 */ /* 0x000e240000201800 */
[----:B0-----:R3:W-:Y:S01]  /*6ee0*/  STG.E.128 desc[UR36][R8.64], R4 ;  /* 0x0000000408007986 */ /* 0x0017e2000c101d24 */
[----:B------:R-:W-:Y:S05]  /*6ef0*/  BRA `(.L_x_27483) ;  /* 0x0000000000f07947 */ /* 0x000fea0003800000 */
.L_x_27502:
[----:B------:R-:W-:-:S13]  /*6f00*/  ISETP.NE.AND P0, PT, R0, 0xf, PT ;  /* 0x0000000f0000780c */ /* 0x000fda0003f05270 */
[----:B------:R-:W-:Y:S05]  /*6f10*/  @!P0 BRA `(.L_x_27504) ;  /* 0x0000000000e08947 */ /* 0x000fea0003800000 */
[----:B------:R-:W-:-:S13]  /*6f20*/  ISETP.NE.AND P0, PT, R0, 0x17, PT ;  /* 0x000000170000780c */ /* 0x000fda0003f05270 */
[----:B------:R-:W-:Y:S05]  /*6f30*/  @!P0 BRA `(.L_x_27505) ;  /* 0x00000000008c8947 */ /* 0x000fea0003800000 */
[----:B------:R-:W-:-:S13]  /*6f40*/  ISETP.NE.AND P0, PT, R0, 0x18, PT ;  /* 0x000000180000780c */ /* 0x000fda0003f05270 */
[----:B------:R-:W-:Y:S05]  /*6f50*/  @!P0 BRA `(.L_x_27506) ;  /* 0x0000000000448947 */ /* 0x000fea0003800000 */
.L_x_27482:
        /* <DEDUP_REMOVED lines=16> */
.L_x_27507:
[----:B------:R-:W-:Y:S05]  /*7060*/  BRA `(.L_x_27483) ;  /* 0x0000000000947947 */ /* 0x000fea0003800000 */
.L_x_27506:
        /* <DEDUP_REMOVED lines=12> */
.L_x_27509:
[----:B------:R-:W-:Y:S05]  /*7130*/  BSYNC.RECONVERGENT B0 ;  /* 0x0000000000007941 */ /* 0x000fea0003800200 */
.L_x_27508:
[----:B------:R-:W-:-:S05]  /*7140*/  LOP3.LUT R3, R0, 0x80, R5, 0xf8, !PT ;  /* 0x0000008000037812 */ /* 0x000fca00078ef805 */
[----:B------:R1:W-:Y:S01]  /*7150*/  STG.E.U8 desc[UR36][R8.64], R3 ;  /* 0x0000000308007986 */ /* 0x0003e2000c101124 */
[----:B------:R-:W-:Y:S05]  /*7160*/  BRA `(.L_x_27483) ;  /* 0x0000000000547947 */ /* 0x000fea0003800000 */
.L_x_27505:
        /* <DEDUP_REMOVED lines=11> */
.L_x_27511:
[----:B------:R-:W-:Y:S01]  /*7220*/  IMAD.MOV.U32 R0, RZ, RZ, 0x7f ;  /* 0x0000007fff007424 */ /* 0x000fe200078e00ff */
[----:B------:R-:W-:-:S04]  /*7230*/  ISETP.GT.U32.AND P0, PT, R4, 0x7f800000, PT ;  /* 0x7f8000000400780c */ /* 0x000fc80003f04070 */
[----:B------:R-:W-:-:S09]  /*7240*/  SEL R0, R0, 0x7c, P0 ;  /* 0x0000007c00007807 */ /* 0x000fd20000000000 */
.L_x_27512:
[----:B------:R-:W-:Y:S05]  /*7250*/  BSYNC.RECONVERGENT B0 ;  /* 0x0000000000007941 */ /* 0x000fea0003800200 */
.L_x_27510:
[----:B------:R-:W-:-:S04]  /*7260*/  SHF.R.U32.HI R3, RZ, 0x18, R24 ;  /* 0x00000018ff037819 */ /* 0x000fc80000011618 */
[----:B------:R-:W-:-:S05]  /*7270*/  LOP3.LUT R3, R0, 0x80, R3, 0xf8, !PT ;  /* 0x0000008000037812 */ /* 0x000fca00078ef803 */
[----:B------:R0:W-:Y:S01]  /*7280*/  STG.E.U8 desc[UR36][R8.64], R3 ;  /* 0x0000000308007986 */ /* 0x0001e2000c101124 */
[----:B------:R-:W-:Y:S05]  /*7290*/  BRA `(.L_x_27483) ;  /* 0x0000000000087947 */ /* 0x000fea0003800000 */
.L_x_27504:
[----:B------:R-:W-:-:S05]  /*72a0*/  F2FP.BF16.F32.PACK_AB R0, RZ, R24 ;  /* 0x00000018ff00723e */ /* 0x000fca00000010ff */
[----:B------:R2:W-:Y:S02]  /*72b0*/  STG.E.U16 desc[UR36][R8.64], R0 ;  /* 0x0000000008007986 */ /* 0x0005e4000c101524 */
.L_x_27483:
[----:B------:R-:W-:-:S07]  /*72c0*/  VIADD R19, R19, 0x80 ;  /* 0x0000008013137836 */ /* 0x000fce0000000000 */
.L_x_27442:
[----:B------:R-:W-:Y:S05]  /*72d0*/  BSYNC.RECONVERGENT B6 ;  /* 0x0000000000067941 */ /* 0x000fea0003800200 */
.L_x_27441:
[----:B------:R-:W-:-:S13]  /*72e0*/  ISETP.GE.AND P0, PT, R19, R17, PT ;  /* 0x000000111300720c */ /* 0x000fda0003f06270 */
[----:B------:R-:W-:Y:S05]  /*72f0*/  @P0 EXIT ;  /* 0x000000000000094d */ /* 0x000fea0003800000 */
[----:B0--34-:R-:W0:Y:S01]  /*7300*/  LDC.64 R4, c[0x0][0x390] ;  /* 0x0000e400ff047b82 */ /* 0x019e220000000a00 */
        /* <DEDUP_REMOVED lines=19> */
.L_x_27516:
[----:B------:R-:W0:Y:S02]  /*7440*/  F2I.S64.TRUNC R18, R18 ;  /* 0x0000001200127311 */ /* 0x000e24000020d900 */
[----:B0-----:R-:W-:-:S05]  /*7450*/  IMAD.MOV.U32 R5, RZ, RZ, R18 ;  /* 0x000000ffff057224 */ /* 0x001fca00078e0012 */
[----:B------:R-:W-:Y:S01]  /*7460*/  STG.E.U8 desc[UR36][R2.64], R5 ;  /* 0x0000000502007986 */ /* 0x000fe2000c101124 */
[----:B------:R-:W-:Y:S05]  /*7470*/  EXIT ;  /* 0x000000000000794d */ /* 0x000fea0003800000 */
.L_x_27515:
        /* <DEDUP_REMOVED lines=9> */
.L_x_27519:
[----:B------:R-:W0:Y:S02]  /*7510*/  F2I.FTZ.TRUNC.NTZ R5, R18 ;  /* 0x0000001200057305 */ /* 0x000e24000021f100 */
[----:B0-----:R-:W-:Y:S01]  /*7520*/  STG.E desc[UR36][R2.64], R5 ;  /* 0x0000000502007986 */ /* 0x001fe2000c101924 */
[----:B------:R-:W-:Y:S05]  /*7530*/  EXIT ;  /* 0x000000000000794d */ /* 0x000fea0003800000 */
.L_x_27518:
[----:B------:R-:W0:Y:S02]  /*7540*/  F2I.FTZ.TRUNC.NTZ R5, R18 ;  /* 0x0000001200057305 */ /* 0x000e24000021f100 */
[----:B0-----:R-:W-:Y:S01]  /*7550*/  STG.E.U16 desc[UR36][R2.64], R5 ;  /* 0x0000000502007986 */ /* 0x001fe2000c101524 */
[----:B------:R-:W-:Y:S05]  /*7560*/  EXIT ;  /* 0x000000000000794d */ /* 0x000fea0003800000 */
.L_x_27514:
        /* <DEDUP_REMOVED lines=8> */
.L_x_27521:
[----:B------:R-:W-:-:S05]  /*75f0*/  F2FP.F16.F32.PACK_AB R18, RZ, R18 ;  /* 0x00000012ff12723e */ /* 0x000fca00000000ff */
[----:B------:R-:W-:Y:S01]  /*7600*/  STG.E.U16 desc[UR36][R2.64], R18 ;  /* 0x0000001202007986 */ /* 0x000fe2000c101524 */
[----:B------:R-:W-:Y:S05]  /*7610*/  EXIT ;  /* 0x000000000000794d */ /* 0x000fea0003800000 */
.L_x_27520:
        /* <DEDUP_REMOVED lines=9> */
.L_x_27523:
[----:B------:R-:W-:-:S04]  /*76b0*/  F2FP.F16.F32.PACK_AB R5, RZ, R18 ;  /* 0x00000012ff05723e */ /* 0x000fc800000000ff */
[----:B------:R-:W-:-:S05]  /*76c0*/  PRMT R5, R5, 0x5410, RZ ;  /* 0x0000541005057816 */ /* 0x000fca00000000ff */
[----:B------:R-:W-:Y:S01]  /*76d0*/  STG.E desc[UR36][R2.64], R5 ;  /* 0x0000000502007986 */ /* 0x000fe2000c101924 */
[----:B------:R-:W-:Y:S05]  /*76e0*/  EXIT ;  /* 0x000000000000794d */ /* 0x000fea0003800000 */
.L_x_27522:
[----:B------:R-:W-:-:S06]  /*76f0*/  FMUL.FTZ R4, R18, 1 ;  /* 0x3f80000012047820 */ /* 0x000fcc0000410000 */
[----:B------:R-:W0:Y:S02]  /*7700*/  F2F.F64.F32 R4, R4 ;  /* 0x0000000400047310 */ /* 0x000e240000201800 */
[----:B0-----:R-:W-:Y:S01]  /*7710*/  STG.E.64 desc[UR36][R2.64], R4 ;  /* 0x0000000402007986 */ /* 0x001fe2000c101b24 */
[----:B------:R-:W-:Y:S05]  /*7720*/  EXIT ;  /* 0x000000000000794d */ /* 0x000fea0003800000 */
.L_x_27513:
        /* <DEDUP_REMOVED lines=13> */
.L_x_27527:
        /* <DEDUP_REMOVED lines=16> */
.L_x_27530:
[----:B------:R-:W-:-:S04]  /*7900*/  SHF.R.U32.HI R18, RZ, 0x18, R18 ;  /* 0x00000018ff127819 */ /* 0x000fc80000011612 */
[----:B------:R-:W-:-:S04]  /*7910*/  LOP3.LUT R5, R5, 0x80, R18, 0xf8, !PT ;  /* 0x0000008005057812 */ /* 0x000fc800078ef812 */
[----:B------:R-:W-:-:S07]  /*7920*/  PRMT R0, R5, 0x7610, R0 ;  /* 0x0000761005007816 */ /* 0x000fce0000000000 */
.L_x_27529:
[----:B------:R-:W-:Y:S05]  /*7930*/  BSYNC.RECONVERGENT B0 ;  /* 0x0000000000007941 */ /* 0x000fea0003800200 */
.L_x_27528:
[----:B------:R-:W-:Y:S01]  /*7940*/  STG.E.U8 desc[UR36][R2.64], R0 ;  /* 0x0000000002007986 */ /* 0x000fe2000c101124 */
[----:B------:R-:W-:Y:S05]  /*7950*/  EXIT ;  /* 0x000000000000794d */ /* 0x000fea0003800000 */
.L_x_27526:
        /* <DEDUP_REMOVED lines=16> */
.L_x_27533:
[----:B------:R-:W-:-:S04]  /*7a60*/  SHF.R.U32.HI R18, RZ, 0x18, R18 ;  /* 0x00000018ff127819 */ /* 0x000fc80000011612 */
[----:B------:R-:W-:-:S04]  /*7a70*/  LOP3.LUT R5, R5, 0x80, R18, 0xf8, !PT ;  /* 0x0000008005057812 */ /* 0x000fc800078ef812 */
[----:B------:R-:W-:-:S07]  /*7a80*/  PRMT R0, R5, 0x7610, R0 ;  /* 0x0000761005007816 */ /* 0x000fce0000000000 */
.L_x_27532:
[----:B------:R-:W-:Y:S05]  /*7a90*/  BSYNC.RECONVERGENT B0 ;  /* 0x0000000000007941 */ /* 0x000fea0003800200 */
.L_x_27531:
[----:B------:R-:W-:Y:S01]  /*7aa0*/  STG.E.U8 desc[UR36][R2.64], R0 ;  /* 0x0000000002007986 */ /* 0x000fe2000c101124 */
[----:B------:R-:W-:Y:S05]  /*7ab0*/  EXIT ;  /* 0x000000000000794d */ /* 0x000fea0003800000 */
.L_x_27525:
        /* <DEDUP_REMOVED lines=21> */
.L_x_27535:
[----:B------:R-:W0:Y:S02]  /*7c10*/  F2I.U64.TRUNC R18, R18 ;  /* 0x0000001200127311 */ /* 0x000e24000020d800 */
[----:B0-----:R-:W-:Y:S01]  /*7c20*/  STG.E.64 desc[UR36][R2.64], R18 ;  /* 0x0000001202007986 */ /* 0x001fe2000c101b24 */
[----:B------:R-:W-:Y:S05]  /*7c30*/  EXIT ;  /* 0x000000000000794d */ /* 0x000fea0003800000 */
.L_x_27534:
[----:B------:R-:W0:Y:S02]  /*7c40*/  F2I.FTZ.U32.TRUNC.NTZ R5, R18 ;  /* 0x0000001200057305 */ /* 0x000e24000021f000 */
[----:B0-----:R-:W-:Y:S01]  /*7c50*/  STG.E desc[UR36][R2.64], R5 ;  /* 0x0000000502007986 */ /* 0x001fe2000c101924 */
[----:B------:R-:W-:Y:S05]  /*7c60*/  EXIT ;  /* 0x000000000000794d */ /* 0x000fea0003800000 */
.L_x_27524:
        /* <DEDUP_REMOVED lines=10> */
.L_x_27537:
[----:B------:R-:W-:Y:S01]  /*7d10*/  FMUL.FTZ R4, R18, 1 ;  /* 0x3f80000012047820 */ /* 0x000fe20000410000 */
[----:B------:R-:W-:-:S05]  /*7d20*/  CS2R R6, SRZ ;  /* 0x0000000000067805 */ /* 0x000fca000001ff00 */
[----:B------:R-:W0:Y:S02]  /*7d30*/  F2F.F64.F32 R4, R4 ;  /* 0x0000000400047310 */ /* 0x000e240000201800 */
[----:B0-----:R-:W-:Y:S01]  /*7d40*/  STG.E.128 desc[UR36][R2.64], R4 ;  /* 0x0000000402007986 */ /* 0x001fe2000c101d24 */
[----:B------:R-:W-:Y:S05]  /*7d50*/  EXIT ;  /* 0x000000000000794d */ /* 0x000fea0003800000 */
.L_x_27536:
[----:B------:R-:W-:-:S13]  /*7d60*/  ISETP.NE.AND P0, PT, R0, 0xf, PT ;  /* 0x0000000f0000780c */ /* 0x000fda0003f05270 */
[----:B------:R-:W-:Y:S05]  /*7d70*/  @!P0 BRA `(.L_x_27538) ;  /* 0x0000000000e08947 */ /* 0x000fea0003800000 */
[----:B------:R-:W-:-:S13]  /*7d80*/  ISETP.NE.AND P0, PT, R0, 0x17, PT ;  /* 0x000000170000780c */ /* 0x000fda0003f05270 */
[----:B------:R-:W-:Y:S05]  /*7d90*/  @!P0 BRA `(.L_x_27539) ;  /* 0x00000000008c8947 */ /* 0x000fea0003800000 */
[----:B------:R-:W-:-:S13]  /*7da0*/  ISETP.NE.AND P0, PT, R0, 0x18, PT ;  /* 0x000000180000780c */ /* 0x000fda0003f05270 */
[----:B------:R-:W-:Y:S05]  /*7db0*/  @!P0 BRA `(.L_x_27540) ;  /* 0x0000000000448947 */ /* 0x000fea0003800000 */
.L_x_27517:
        /* <DEDUP_REMOVED lines=16> */
.L_x_27541:
[----:B------:R-:W-:Y:S05]  /*7ec0*/  EXIT ;  /* 0x000000000000794d */ /* 0x000fea0003800000 */
.L_x_27540:
        /* <DEDUP_REMOVED lines=12> */
.L_x_27543:
[----:B------:R-:W-:Y:S05]  /*7f90*/  BSYNC.RECONVERGENT B0 ;  /* 0x0000000000007941 */ /* 0x000fea0003800200 */
.L_x_27542:
[----:B------:R-:W-:-:S05]  /*7fa0*/  LOP3.LUT R5, R0, 0x80, R7, 0xf8, !PT ;  /* 0x0000008000057812 */ /* 0x000fca00078ef807 */
[----:B------:R-:W-:Y:S01]  /*7fb0*/  STG.E.U8 desc[UR36][R2.64], R5 ;  /* 0x0000000502007986 */ /* 0x000fe2000c101124 */
[----:B------:R-:W-:Y:S05]  /*7fc0*/  EXIT ;  /* 0x000000000000794d */ /* 0x000fea0003800000 */
.L_x_27539:
        /* <DEDUP_REMOVED lines=11> */
.L_x_27545:
[----:B------:R-:W-:Y:S01]  /*8080*/  IMAD.MOV.U32 R0, RZ, RZ, 0x7f ;  /* 0x0000007fff007424 */ /* 0x000fe200078e00ff */
[----:B------:R-:W-:-:S04]  /*8090*/  ISETP.GT.U32.AND P0, PT, R4, 0x7f800000, PT ;  /* 0x7f8000000400780c */ /* 0x000fc80003f04070 */
[----:B------:R-:W-:-:S09]  /*80a0*/  SEL R0, R0, 0x7c, P0 ;  /* 0x0000007c00007807 */ /* 0x000fd20000000000 */
.L_x_27546:
[----:B------:R-:W-:Y:S05]  /*80b0*/  BSYNC.RECONVERGENT B0 ;  /* 0x0000000000007941 */ /* 0x000fea0003800200 */
.L_x_27544:
[----:B------:R-:W-:-:S04]  /*80c0*/  SHF.R.U32.HI R5, RZ, 0x18, R18 ;  /* 0x00000018ff057819 */ /* 0x000fc80000011612 */
[----:B------:R-:W-:-:S05]  /*80d0*/  LOP3.LUT R5, R0, 0x80, R5, 0xf8, !PT ;  /* 0x0000008000057812 */ /* 0x000fca00078ef805 */
[----:B------:R-:W-:Y:S01]  /*80e0*/  STG.E.U8 desc[UR36][R2.64], R5 ;  /* 0x0000000502007986 */ /* 0x000fe2000c101124 */
[----:B------:R-:W-:Y:S05]  /*80f0*/  EXIT ;  /* 0x000000000000794d */ /* 0x000fea0003800000 */
.L_x_27538:
[----:B------:R-:W-:-:S05]  /*8100*/  F2FP.BF16.F32.PACK_AB R18, RZ, R18 ;  /* 0x00000012ff12723e */ /* 0x000fca00000010ff */
[----:B------:R-:W-:Y:S01]  /*8110*/  STG.E.U16 desc[UR36][R2.64], R18 ;  /* 0x0000001202007986 */ /* 0x000fe2000c101524 */
[----:B------:R-:W-:Y:S05]  /*8120*/  EXIT ;  /* 0x000000000000794d */ /* 0x000fea0003800000 */
.L_x_27547:
        /* <DEDUP_REMOVED lines=13> */
.L_x_31270:


//--------------------- .text._ZN2at6native18elementwise_kernelILi128ELi2EZNS0_22gpu_kernel_impl_nocastINS0_13BUnaryFunctorIfffZZZNS0_21nextafter_kernel_cudaERNS_18TensorIteratorBaseEENKUlvE_clEvENKUlvE0_clEvEUlffE_EEEEvS5_RKT_EUliE_EEviT1_ --------------------------
	.section	.text._ZN2at6native18elementwise_kernelILi128ELi2EZNS0_22gpu_kernel_impl_nocastINS0_13BUnaryFunctorIfffZZZNS0_21nextafter_kernel_cudaERNS_18TensorIteratorBaseEENKUlvE_clEvENKUlvE0_clEvEUlffE_EEEEvS5_RKT_EUliE_EEviT1_,"ax",@progbits
	.align	128
        .global         _ZN2at6native18elementwise_kernelILi128ELi2EZNS0_22gpu_kernel_impl_nocastINS0_13BUnaryFunctorIfffZZZNS0_21nextafter_kernel_cudaERNS_18TensorIteratorBaseEENKUlvE_clEvENKUlvE0_clEvEUlffE_EEEEvS5_RKT_EUliE_EEviT1_
        .type           _ZN2at6native18elementwise_kernelILi128ELi2EZNS0_22gpu_kernel_impl_nocastINS0_13BUnaryFunctorIfffZZZNS0_21nextafter_kernel_cudaERNS_18TensorIteratorBaseEENKUlvE_clEvENKUlvE0_clEvEUlffE_EEEEvS5_RKT_EUliE_EEviT1_,@function
        .size           _ZN2at6native18elementwise_kernelILi128ELi2EZNS0_22gpu_kernel_impl_nocastINS0_13BUnaryFunctorIfffZZZNS0_21nextafter_kernel_cudaERNS_18TensorIteratorBaseEENKUlvE_clEvENKUlvE0_clEvEUlffE_EEEEvS5_RKT_EUliE_EEviT1_,(.L_x_31271 - _ZN2at6native18elementwise_kernelILi128ELi2EZNS0_22gpu_kernel_impl_nocastINS0_13BUnaryFunctorIfffZZZNS0_21nextafter_kernel_cudaERNS_18TensorIteratorBaseEENKUlvE_clEvENKUlvE0_clEvEUlffE_EEEEvS5_RKT_EUliE_EEviT1_)
        .other          _ZN2at6native18elementwise_kernelILi128ELi2EZNS0_22gpu_kernel_impl_nocastINS0_13BUnaryFunctorIfffZZZNS0_21nextafter_kernel_cudaERNS_18TensorIteratorBaseEENKUlvE_clEvENKUlvE0_clEvEUlffE_EEEEvS5_RKT_EUliE_EEviT1_,@"STO_CUDA_ENTRY STV_DEFAULT"
_ZN2at6native18elementwise_kernelILi128ELi2EZNS0_22gpu_kernel_impl_nocastINS0_13BUnaryFunctorIfffZZZNS0_21nextafter_kernel_cudaERNS_18TensorIteratorBaseEENKUlvE_clEvENKUlvE0_clEvEUlffE_EEEEvS5_RKT_EUliE_EEviT1_:
.text._ZN2at6native18elementwise_kernelILi128ELi2EZNS0_22gpu_kernel_impl_nocastINS0_13BUnaryFunctorIfffZZZNS0_21nextafter_kernel_cudaERNS_18TensorIteratorBaseEENKUlvE_clEvENKUlvE0_clEvEUlffE_EEEEvS5_RKT_EUliE_EEviT1_:
[----:B------:R-:W-:Y:S08]  /*0000*/  LDC R1, c[0x0][0x37c] ;  /* 0x0000df00ff017b82 */ /* 0x000ff00000000800 */
[----:B------:R-:W0:Y:S01]  /*0010*/  LDC R7, c[0x0][0x388] ;  /* 0x0000e200ff077b82 */ /* 0x000e220000000800 */
[----:B------:R-:W1:Y:S01]  /*0020*/  S2R R9, SR_TID.X ;  /* 0x0000000000097919 */ /* 0x000e620000002100 */
[----:B------:R-:W-:Y:S01]  /*0030*/  HFMA2 R5, -RZ, RZ, 7.62939453125e-06, 0 ;  /* 0x00800000ff057431 */ /* 0x000fe200000001ff */
[----:B------:R-:W2:Y:S05]  /*0040*/  LDCU.64 UR6, c[0x0][0x358] ;  /* 0x00006b00ff0677ac */ /* 0x000eaa0008000a00 */
[----:B------:R-:W3:Y:S08]  /*0050*/  S2UR UR4, SR_CTAID.X ;  /* 0x00000000000479c3 */ /* 0x000ef00000002500 */
[----:B------:R-:W4:Y:S01]  /*0060*/  LDC R4, c[0x0][0x594] ;  /* 0x00016500ff047b82 */ /* 0x000f220000000800 */
[----:B0-----:R-:W-:Y:S01]  /*0070*/  ISETP.NE.AND P1, PT, R7, RZ, PT ;  /* 0x000000ff0700720c */ /* 0x001fe20003f25270 */
[----:B---3--:R-:W-:-:S06]  /*0080*/  USHF.L.U32 UR4, UR4, 0x8, URZ ;  /* 0x0000000804047899 */ /* 0x008fcc00080006ff */
[----:B-1----:R-:W-:Y:S02]  /*0090*/  LOP3.LUT R9, R9, UR4, RZ, 0xfc, !PT ;  /* 0x0000000409097c12 */ /* 0x002fe4000f8efcff */
[C---:B----4-:R-:W-:Y:S02]  /*00a0*/  LOP3.LUT P0, RZ, R4.reuse, 0x7f800000, RZ, 0xc0, !PT ;  /* 0x7f80000004ff7812 */ /* 0x050fe4000780c0ff */
[----:B------:R-:W-:-:S04]  /*00b0*/  LOP3.LUT R3, R4, 0x80000000, RZ, 0xc0, !PT ;  /* 0x8000000004037812 */ /* 0x000fc800078ec0ff */
[----:B------:R-:W-:Y:S02]  /*00c0*/  SEL R2, R3, R4, !P0 ;  /* 0x0000000403027207 */ /* 0x000fe40004000000 */
[----:B------:R-:W-:Y:S01]  /*00d0*/  LOP3.LUT R3, R5, 0x80000000, R4, 0xb8, !PT ;  /* 0x8000000005037812 */ /* 0x000fe200078eb804 */
[----:B--2---:R-:W-:Y:S06]  /*00e0*/  @P1 BRA `(.L_x_27548) ;  /* 0x0000000400481947 */ /* 0x004fec0003800000 */
[----:B------:R-:W0:Y:S01]  /*00f0*/  LDCU UR4, c[0x0][0x380] ;  /* 0x00007000ff0477ac */ /* 0x000e220008000800 */
[----:B------:R-:W-:Y:S01]  /*0100*/  BSSY.RECONVERGENT B0, `(.L_x_27549) ;  /* 0x0000029000007945 */ /* 0x000fe20003800200 */
[----:B0-----:R-:W-:-:S13]  /*0110*/  ISETP.GE.AND P0, PT, R9, UR4, PT ;  /* 0x0000000409007c0c */ /* 0x001fda000bf06270 */
[----:B------:R-:W-:Y:S05]  /*0120*/  @P0 BRA `(.L_x_27550) ;  /* 0x0000000000980947 */ /* 0x000fea0003800000 */
[----:B------:R-:W0:Y:S02]  /*0130*/  LDC.64 R6, c[0x0][0x588] ;  /* 0x00016200ff067b82 */ /* 0x000e240000000a00 */
[----:B0-----:R-:W2:Y:S01]  /*0140*/  LDG.E R7, desc[UR6][R6.64] ;  /* 0x0000000606077981 */ /* 0x001ea2000c1e1900 */
[----:B------:R-:W-:Y:S02]  /*0150*/  FSETP.NAN.FTZ.AND P0, PT, |R4|, |R4|, PT ;  /* 0x400000040400720b */ /* 0x000fe40003f18200 */
[C---:B--2---:R-:W-:Y:S02]  /*0160*/  FSETP.NAN.FTZ.AND P1, PT, |R7|.reuse, |R7|, PT ;  /* 0x400000070700720b */ /* 0x044fe40003f38200 */
[C---:B------:R-:W-:Y:S02]  /*0170*/  LOP3.LUT P2, RZ, R7.reuse, 0x7f800000, RZ, 0xc0, !PT ;  /* 0x7f80000007ff7812 */ /* 0x040fe4000784c0ff */
[----:B------:R-:W-:Y:S02]  /*0180*/  PLOP3.LUT P0, PT, P1, P0, PT, 0xf8, 0x8f ;  /* 0x00000000008f781c */ /* 0x000fe40000f01f70 */
[----:B------:R-:W-:-:S04]  /*0190*/  LOP3.LUT R0, R7, 0x80000000, RZ, 0xc0, !PT ;  /* 0x8000000007007812 */ /* 0x000fc800078ec0ff */
[----:B------:R-:W-:-:S07]  /*01a0*/  SEL R5, R0, R7, !P2 ;  /* 0x0000000700057207 */ /* 0x000fce0005000000 */
[----:B------:R-:W-:Y:S05]  /*01b0*/  @P0 BRA `(.L_x_27551) ;  /* 0x0000000000640947 */ /* 0x000fea0003800000 */
[----:B------:R-:W-:Y:S01]  /*01c0*/  LOP3.LUT P0, RZ, R2, 0x7fffffff, R5, 0xc8, !PT ;  /* 0x7fffffff02ff7812 */ /* 0x000fe2000780c805 */
[----:B------:R-:W-:-:S12]  /*01d0*/  IMAD.MOV.U32 R11, RZ, RZ, R2 ;  /* 0x000000ffff0b7224 */ /* 0x000fd800078e0002 */
[----:B------:R-:W-:Y:S05]  /*01e0*/  @!P0 BRA `(.L_x_27552) ;  /* 0x00000000005c8947 */ /* 0x000fea0003800000 */
[----:B------:R-:W-:Y:S02]  /*01f0*/  LOP3.LUT P0, RZ, R5, 0x7fffffff, RZ, 0xc0, !PT ;  /* 0x7fffffff05ff7812 */ /* 0x000fe4000780c0ff */
[----:B------:R-:W-:-:S11]  /*0200*/  MOV R11, R3 ;  /* 0x00000003000b7202 */ /* 0x000fd60000000f00 */
[----:B------:R-:W-:Y:S05]  /*0210*/  @!P0 BRA `(.L_x_27552) ;  /* 0x0000000000508947 */ /* 0x000fea0003800000 */
[-C--:B------:R-:W-:Y:S01]  /*0220*/  FSETP.GEU.FTZ.AND P1, PT, R7, R4.reuse, PT ;  /* 0x000000040700720b */ /* 0x080fe20003f3e000 */
        /* <DEDUP_REMOVED lines=9> */
[C---:B------:R-:W-:Y:S01]  /*02c0*/  VIADD R5, R0.reuse, 0x1 ;  /* 0x0000000100057836 */ /* 0x040fe20000000000 */
[----:B------:R-:W-:-:S05]  /*02d0*/  @!P1 IADD3 R5, PT, PT, R0, RZ, RZ ;  /* 0x000000ff00059210 */ /* 0x000fca0007ffe0ff */
[C---:B------:R-:W-:Y:S01]  /*02e0*/  VIADD R0, R5.reuse, 0x1 ;  /* 0x0000000105007836 */ /* 0x040fe20000000000 */
[----:B------:R-:W-:-:S05]  /*02f0*/  @!P3 IADD3 R0, PT, PT, R5, RZ, RZ ;  /* 0x000000ff0500b210 */ /* 0x000fca0007ffe0ff */
[C---:B------:R-:W-:Y:S01]  /*0300*/  VIADD R11, R0.reuse, 0xffffffff ;  /* 0xffffffff000b7836 */ /* 0x040fe20000000000 */
[----:B------:R-:W-:-:S04]  /*0310*/  @!P0 IADD3 R11, PT, PT, R0, RZ, RZ ;  /* 0x000000ff000b8210 */ /* 0x000fc80007ffe0ff */
[----:B------:R-:W-:-:S13]  /*0320*/  FSETP.NEU.FTZ.AND P0, PT, R11, RZ, PT ;  /* 0x000000ff0b00720b */ /* 0x000fda0003f1d000 */
[----:B------:R-:W-:Y:S01]  /*0330*/  @!P0 LOP3.LUT R11, R11, 0x80000000, RZ, 0xc0, !PT ;  /* 0x800000000b0b8812 */ /* 0x000fe200078ec0ff */
[----:B------:R-:W-:Y:S06]  /*0340*/  BRA `(.L_x_27552) ;  /* 0x0000000000047947 */ /* 0x000fec0003800000 */
.L_x_27551:
[----:B------:R-:W-:-:S07]  /*0350*/  FADD.FTZ R11, R7, R4 ;  /* 0x00000004070b7221 */ /* 0x000fce0000010000 */
.L_x_27552:
[----:B------:R-:W0:Y:S01]  /*0360*/  LDC.64 R6, c[0x0][0x580] ;  /* 0x00016000ff067b82 */ /* 0x000e220000000a00 */
[----:B------:R-:W-:Y:S01]  /*0370*/  VIADD R9, R9, 0x80 ;  /* 0x0000008009097836 */ /* 0x000fe20000000000 */
[----:B0-----:R0:W-:Y:S06]  /*0380*/  STG.E desc[UR6][R6.64], R11 ;  /* 0x0000000b06007986 */ /* 0x0011ec000c101906 */
.L_x_27550:
[----:B------:R-:W-:Y:S05]  /*0390*/  BSYNC.RECONVERGENT B0 ;  /* 0x0000000000007941 */ /* 0x000fea0003800200 */
.L_x_27549:
[----:B------:R-:W-:-:S13]  /*03a0*/  ISETP.GE.AND P0, PT, R9, UR4, PT ;  /* 0x0000000409007c0c */ /* 0x000fda000bf06270 */
[----:B------:R-:W-:Y:S05]  /*03b0*/  @P0 EXIT ;  /* 0x000000000000094d */ /* 0x000fea0003800000 */
[----:B0-----:R-:W0:Y:S02]  /*03c0*/  LDC.64 R6, c[0x0][0x588] ;  /* 0x00016200ff067b82 */ /* 0x001e240000000a00 */
        /* <DEDUP_REMOVED lines=8> */
[----:B------:R-:W-:-:S13]  /*0450*/  LOP3.LUT P0, RZ, R2, 0x7fffffff, R5, 0xc8, !PT ;  /* 0x7fffffff02ff7812 */ /* 0x000fda000780c805 */
        /* <DEDUP_REMOVED lines=23> */
.L_x_27553:
[----:B------:R-:W-:-:S07]  /*05d0*/  FADD.FTZ R2, R7, R4 ;  /* 0x0000000407027221 */ /* 0x000fce0000010000 */
.L_x_27554:
[----:B------:R-:W0:Y:S02]  /*05e0*/  LDC.64 R4, c[0x0][0x580] ;  /* 0x00016000ff047b82 */ /* 0x000e240000000a00 */
[----:B0-----:R-:W-:Y:S01]  /*05f0*/  STG.E desc[UR6][R4.64], R2 ;  /* 0x0000000204007986 */ /* 0x001fe2000c101906 */
[----:B------:R-:W-:Y:S05]  /*0600*/  EXIT ;  /* 0x000000000000794d */ /* 0x000fea0003800000 */
.L_x_27548:
[----:B------:R-:W0:Y:S01]  /*0610*/  LDCU UR4, c[0x0][0x380] ;  /* 0x00007000ff0477ac */ /* 0x000e220008000800 */
[----:B------:R-:W-:Y:S01]  /*0620*/  VIADD R7, R7, 0xffffffff ;  /* 0xffffffff07077836 */ /* 0x000fe20000000000 */
[----:B------:R-:W-:Y:S04]  /*0630*/  BSSY.RECONVERGENT B0, `(.L_x_27555) ;  /* 0x0000159000007945 */ /* 0x000fe80003800200 */
[----:B------:R-:W-:-:S04]  /*0640*/  VIMNMX.U32 R0, PT, PT, R7, 0x18, PT ;  /* 0x0000001807007848 */ /* 0x000fc80003fe0000 */
[----:B------:R-:W-:Y:S02]  /*0650*/  IADD3 R0, PT, PT, R0, 0x1, RZ ;  /* 0x0000000100007810 */ /* 0x000fe40007ffe0ff */
[----:B0-----:R-:W-:-:S13]  /*0660*/  ISETP.GE.AND P0, PT, R9, UR4, PT ;  /* 0x0000000409007c0c */ /* 0x001fda000bf06270 */
[----:B------:R-:W-:Y:S05]  /*0670*/  @P0 BRA `(.L_x_27556) ;  /* 0x0000001400500947 */ /* 0x000fea0003800000 */
[----:B------:R-:W0:Y:S01]  /*0680*/  LDCU.64 UR8, c[0x0][0x390] ;  /* 0x00007200ff0877ac */ /* 0x000e220008000a00 */
        /* <DEDUP_REMOVED lines=296> */
.L_x_27557:
[----:B------:R-:W0:Y:S02]  /*1910*/  LDCU.64 UR8, c[0x0][0x588] ;  /* 0x0000b100ff0877ac */ /* 0x000e240008000a00 */
[----:B0-----:R-:W-:-:S05]  /*1920*/  IADD3 R10, P0, PT, R6, UR8, RZ ;  /* 0x00000008060a7c10 */ /* 0x001fca000ff1e0ff */
[----:B------:R-:W-:-:S06]  /*1930*/  IMAD.X R11, RZ, RZ, UR9, P0 ;  /* 0x00000009ff0b7e24 */ /* 0x000fcc00080e06ff */
[----:B------:R-:W2:Y:S01]  /*1940*/  LDG.E R11, desc[UR6][R10.64] ;  /* 0x000000060a0b7981 */ /* 0x000ea2000c1e1900 */
[----:B------:R-:W-:Y:S01]  /*1950*/  FSETP.NAN.FTZ.AND P1, PT, |R4|, |R4|, PT ;  /* 0x400000040400720b */ /* 0x000fe20003f38200 */
[----:B------:R-:W-:Y:S01]  /*1960*/  BSSY.RECONVERGENT B1, `(.L_x_27558) ;  /* 0x0000020000017945 */ /* 0x000fe20003800200 */
[C---:B--2---:R-:W-:Y:S02]  /*1970*/  FSETP.NAN.FTZ.AND P0, PT, |R11|.reuse, |R11|, PT ;  /* 0x4000000b0b00720b */ /* 0x044fe40003f18200 */
[C---:B------:R-:W-:Y:S02]  /*1980*/  LOP3.LUT R6, R11.reuse, 0x80000000, RZ, 0xc0, !PT ;  /* 0x800000000b067812 */ /* 0x040fe400078ec0ff */
        /* <DEDUP_REMOVED lines=21> */
[----:B------:R-:W-:Y:S01]  /*1ae0*/  IADD3 R8, PT, PT, R6, 0x1, RZ ;  /* 0x0000000106087810 */ /* 0x000fe20007ffe0ff */
[----:B------:R-:W-:-:S05]  /*1af0*/  @!P1 IMAD.MOV R8, RZ, RZ, R6 ;  /* 0x000000ffff089224 */ /* 0x000fca00078e0206 */
[----:B------:R-:W-:Y:S01]  /*1b00*/  IADD3 R6, PT, PT, R8, 0x1, RZ ;  /* 0x0000000108067810 */ /* 0x000fe20007ffe0ff */
[----:B------:R-:W-:-:S05]  /*1b10*/  @!P3 IMAD.MOV R6, RZ, RZ, R8 ;  /* 0x000000ffff06b224 */ /* 0x000fca00078e0208 */
[----:B------:R-:W-:Y:S01]  /*1b20*/  IADD3 R13, PT, PT, R6, -0x1, RZ ;  /* 0xffffffff060d7810 */ /* 0x000fe20007ffe0ff */
[----:B------:R-:W-:-:S05]  /*1b30*/  @!P0 IMAD.MOV R13, RZ, RZ, R6 ;  /* 0x000000ffff0d8224 */ /* 0x000fca00078e0206 */
[----:B------:R-:W-:-:S13]  /*1b40*/  FSETP.NEU.FTZ.AND P0, PT, R13, RZ, PT ;  /* 0x000000ff0d00720b */ /* 0x000fda0003f1d000 */
[----:B------:R-:W-:-:S07]  /*1b50*/  @!P0 LOP3.LUT R13, R13, 0x80000000, RZ, 0xc0, !PT ;  /* 0x800000000d0d8812 */ /* 0x000fce00078ec0ff */
.L_x_27559:
[----:B------:R-:W-:Y:S05]  /*1b60*/  BSYNC.RECONVERGENT B1 ;  /* 0x0000000000017941 */ /* 0x000fea0003800200 */
.L_x_27558:
[----:B------:R-:W0:Y:S01]  /*1b70*/  LDCU.64 UR8, c[0x0][0x580] ;  /* 0x0000b000ff0877ac */ /* 0x000e220008000a00 */
[----:B------:R-:W-:Y:S01]  /*1b80*/  VIADD R9, R9, 0x80 ;  /* 0x0000008009097836 */ /* 0x000fe20000000000 */
[----:B0-----:R-:W-:-:S04]  /*1b90*/  IADD3 R10, P0, PT, R5, UR8, RZ ;  /* 0x00000008050a7c10 */ /* 0x001fc8000ff1e0ff */
[----:B------:R-:W-:-:S05]  /*1ba0*/  IADD3.X R11, PT, PT, RZ, UR9, RZ, P0, !PT ;  /* 0x00000009ff0b7c10 */ /* 0x000fca00087fe4ff */
[----:B------:R0:W-:Y:S04]  /*1bb0*/  STG.E desc[UR6][R10.64], R13 ;  /* 0x0000000d0a007986 */ /* 0x0001e8000c101906 */
.L_x_27556:
[----:B------:R-:W-:Y:S05]  /*1bc0*/  BSYNC.RECONVERGENT B0 ;  /* 0x0000000000007941 */ /* 0x000fea0003800200 */
.L_x_27555:
[----:B------:R-:W-:-:S13]  /*1bd0*/  ISETP.GE.AND P0, PT, R9, UR4, PT ;  /* 0x0000000409007c0c */ /* 0x000fda000bf06270 */
[----:B------:R-:W-:Y:S05]  /*1be0*/  @P0 EXIT ;  /* 0x000000000000094d */ /* 0x000fea0003800000 */
[----:B------:R-:W0:Y:S01]  /*1bf0*/  LDCU.64 UR4, c[0x0][0x390] ;  /* 0x00007200ff0477ac */ /* 0x000e220008000a00 */
[----:B------:R-:W-:Y:S01]  /*1c00*/  HFMA2 R8, -RZ, RZ, 0, 0 ;  /* 0x00000000ff087431 */ /* 0x000fe200000001ff */
[----:B------:R-:W-:Y:S01]  /*1c10*/  ISETP.NE.AND P0, PT, R7, RZ, PT ;  /* 0x000000ff0700720c */ /* 0x000fe20003f05270 */
[----:B------:R-:W1:Y:S01]  /*1c20*/  LDCU UR8, c[0x0][0x38c] ;  /* 0x00007180ff0877ac */ /* 0x000e620008000800 */
[----:B------:R-:W2:Y:S02]  /*1c30*/  LDCU.64 UR10, c[0x0][0x4b8] ;  /* 0x00009700ff0a77ac */ /* 0x000ea40008000a00 */
        /* <DEDUP_REMOVED lines=287> */
[----:B------:R-:W-:Y:S02]  /*2e30*/  IMAD R6, R8, UR5, R6 ;  /* 0x0000000508067c24 */ /* 0x000fe4000f8e0206 */
[----:B------:R-:W-:-:S04]  /*2e40*/  @P0 IMAD.MOV R12, RZ, RZ, -R0 ;  /* 0x000000ffff0c0224 */ /* 0x000fc800078e0a00 */
[----:B0-----:R-:W-:-:S04]  /*2e50*/  @P0 IMAD R12, R7, R12, R13 ;  /* 0x0000000c070c0224 */ /* 0x001fc800078e020d */
[C---:B---3--:R-:W-:Y:S02]  /*2e60*/  @P0 IMAD R5, R12.reuse, R10, R5 ;  /* 0x0000000a0c050224 */ /* 0x048fe400078e0205 */
[----:B------:R-:W-:-:S07]  /*2e70*/  @P0 IMAD R6, R12, R11, R6 ;  /* 0x0000000b0c060224 */ /* 0x000fce00078e0206 */
.L_x_27560:
[----:B------:R-:W0:Y:S02]  /*2e80*/  LDCU.128 UR8, c[0x0][0x580] ;  /* 0x0000b000ff0877ac */ /* 0x000e240008000c00 */
[----:B0-----:R-:W-:-:S04]  /*2e90*/  IADD3 R6, P0, PT, R6, UR10, RZ ;  /* 0x0000000a06067c10 */ /* 0x001fc8000ff1e0ff */
[----:B------:R-:W-:-:S06]  /*2ea0*/  IADD3.X R7, PT, PT, RZ, UR11, RZ, P0, !PT ;  /* 0x0000000bff077c10 */ /* 0x000fcc00087fe4ff */
[----:B------:R-:W2:Y:S01]  /*2eb0*/  LDG.E R7, desc[UR6][R6.64] ;  /* 0x0000000606077981 */ /* 0x000ea2000c1e1900 */
[----:B------:R-:W-:Y:S01]  /*2ec0*/  FSETP.NAN.FTZ.AND P1, PT, |R4|, |R4|, PT ;  /* 0x400000040400720b */ /* 0x000fe20003f38200 */
[----:B------:R-:W-:Y:S01]  /*2ed0*/  BSSY.RECONVERGENT B0, `(.L_x_27561) ;  /* 0x0000022000007945 */ /* 0x000fe20003800200 */
[----:B------:R-:W-:-:S04]  /*2ee0*/  IADD3 R8, P3, PT, R5, UR8, RZ ;  /* 0x0000000805087c10 */ /* 0x000fc8000ff7e0ff */
[----:B------:R-:W-:Y:S02]  /*2ef0*/  IADD3.X R9, PT, PT, RZ, UR9, RZ, P3, !PT ;  /* 0x00000009ff097c10 */ /* 0x000fe40009ffe4ff */
        /* <DEDUP_REMOVED lines=30> */
.L_x_27562:
[----:B------:R-:W-:-:S07]  /*30e0*/  FADD.FTZ R2, R7, R4 ;  /* 0x0000000407027221 */ /* 0x000fce0000010000 */
.L_x_27563:
[----:B------:R-:W-:Y:S05]  /*30f0*/  BSYNC.RECONVERGENT B0 ;  /* 0x0000000000007941 */ /* 0x000fea0003800200 */
.L_x_27561:
[----:B------:R-:W-:Y:S01]  /*3100*/  STG.E desc[UR6][R8.64], R2 ;  /* 0x0000000208007986 */ /* 0x000fe2000c101906 */
[----:B------:R-:W-:Y:S05]  /*3110*/  EXIT ;  /* 0x000000000000794d */ /* 0x000fea0003800000 */
.L_x_27564:
        /* <DEDUP_REMOVED lines=14> */
.L_x_31271:


//--------------------- .text._ZN2at6native27unrolled_elementwise_kernelINS0_13BUnaryFunctorIfffZZZNS0_21nextafter_kernel_cudaERNS_18TensorIteratorBaseEENKUlvE_clEvENKUlvE0_clEvEUlffE_EESt5arrayIPcLm2EELi4E23TrivialOffsetCalculatorILi1EjESD_NS0_6memory15LoadWithoutCastENSE_16StoreWithoutCastEEEviT_T0_T2_T3_T4_T5_ --------------------------
	.section	.text._ZN2at6native27unrolled_elementwise_kernelINS0_13BUnaryFunctorIfffZZZNS0_21nextafter_kernel_cudaERNS_18TensorIteratorBaseEENKUlvE_clEvENKUlvE0_clEvEUlffE_EESt5arrayIPcLm2EELi4E23TrivialOffsetCalculatorILi1EjESD_NS0_6memory15LoadWithoutCastENSE_16StoreWithoutCastEEEviT_T0_T2_T3_T4_T5_,"ax",@progbits
	.align	128
        .global         _ZN2at6native27unrolled_elementwise_kernelINS0_13BUnaryFunctorIfffZZZNS0_21nextafter_kernel_cudaERNS_18TensorIteratorBaseEENKUlvE_clEvENKUlvE0_clEvEUlffE_EESt5arrayIPcLm2EELi4E23TrivialOffsetCalculatorILi1EjESD_NS0_6memory15LoadWithoutCastENSE_16StoreWithoutCastEEEviT_T0_T2_T3_T4_T5_
        .type           _ZN2at6native27unrolled_elementwise_kernelINS0_13BUnaryFunctorIfffZZZNS0_21nextafter_kernel_cudaERNS_18TensorIteratorBaseEENKUlvE_clEvENKUlvE0_clEvEUlffE_EESt5arrayIPcLm2EELi4E23TrivialOffsetCalculatorILi1EjESD_NS0_6memory15LoadWithoutCastENSE_16StoreWithoutCastEEEviT_T0_T2_T3_T4_T5_,@function
        .size           _ZN2at6native27unrolled_elementwise_kernelINS0_13BUnaryFunctorIfffZZZNS0_21nextafter_kernel_cudaERNS_18TensorIteratorBaseEENKUlvE_clEvENKUlvE0_clEvEUlffE_EESt5arrayIPcLm2EELi4E23TrivialOffsetCalculatorILi1EjESD_NS0_6memory15LoadWithoutCastENSE_16StoreWithoutCastEEEviT_T0_T2_T3_T4_T5_,(.L_x_31272 - _ZN2at6native27unrolled_elementwise_kernelINS0_13BUnaryFunctorIfffZZZNS0_21nextafter_kernel_cudaERNS_18TensorIteratorBaseEENKUlvE_clEvENKUlvE0_clEvEUlffE_EESt5arrayIPcLm2EELi4E23TrivialOffsetCalculatorILi1EjESD_NS0_6memory15LoadWithoutCastENSE_16StoreWithoutCastEEEviT_T0_T2_T3_T4_T5_)
        .other          _ZN2at6native27unrolled_elementwise_kernelINS0_13BUnaryFunctorIfffZZZNS0_21nextafter_kernel_cudaERNS_18TensorIteratorBaseEENKUlvE_clEvENKUlvE0_clEvEUlffE_EESt5arrayIPcLm2EELi4E23TrivialOffsetCalculatorILi1EjESD_NS0_6memory15LoadWithoutCastENSE_16StoreWithoutCastEEEviT_T0_T2_T3_T4_T5_,@"STO_CUDA_ENTRY STV_DEFAULT"
_ZN2at6native27unrolled_elementwise_kernelINS0_13BUnaryFunctorIfffZZZNS0_21nextafter_kernel_cudaERNS_18TensorIteratorBaseEENKUlvE_clEvENKUlvE0_clEvEUlffE_EESt5arrayIPcLm2EELi4E23TrivialOffsetCalculatorILi1EjESD_NS0_6memory15LoadWithoutCastENSE_16StoreWithoutCastEEEviT_T0_T2_T3_T4_T5_:
.text._ZN2at6native27unrolled_elementwise_kernelINS0_13BUnaryFunctorIfffZZZNS0_21nextafter_kernel_cudaERNS_18TensorIteratorBaseEENKUlvE_clEvENKUlvE0_clEvEUlffE_EESt5arrayIPcLm2EELi4E23TrivialOffsetCalculatorILi1EjESD_NS0_6memory15LoadWithoutCastENSE_16StoreWithoutCastEEEviT_T0_T2_T3_T4_T5_:
[----:B------:R-:W-:Y:S01]  /*0000*/  LDC R1, c[0x0][0x37c] ;  /* 0x0000df00ff017b82 */ /* 0x000fe20000000800 */
[----:B------:R-:W0:Y:S07]  /*0010*/  S2R R0, SR_CTAID.X ;  /* 0x0000000000007919 */ /* 0x000e2e0000002500 */
[----:B------:R-:W0:Y:S01]  /*0020*/  LDC R3, c[0x0][0x380] ;  /* 0x0000e000ff037b82 */ /* 0x000e220000000800 */
[----:B------:R-:W1:Y:S01]  /*0030*/  LDCU.64 UR4, c[0x0][0x358] ;  /* 0x00006b00ff0477ac */ /* 0x000e620008000a00 */
[----:B------:R-:W-:Y:S01]  /*0040*/  IMAD.MOV.U32 R12, RZ, RZ, RZ ;  /* 0x000000ffff0c7224 */ /* 0x000fe200078e00ff */
[----:B------:R-:W2:Y:S01]  /*0050*/  S2R R13, SR_TID.X ;  /* 0x00000000000d7919 */ /* 0x000ea20000002100 */
[----:B------:R-:W-:-:S02]  /*0060*/  IMAD.MOV.U32 R18, RZ, RZ, RZ ;  /* 0x000000ffff127224 */ /* 0x000fc400078e00ff */
[----:B0-----:R-:W-:Y:S02]  /*0070*/  IMAD R2, R0, -0x200, R3 ;  /* 0xfffffe0000027824 */ /* 0x001fe400078e0203 */
        /* <DEDUP_REMOVED lines=11> */
[----:B------:R-:W-:Y:S03]  /*0130*/  BSSY.RECONVERGENT B0, `(.L_x_27565) ;  /* 0x0000038000007945 */ /* 0x000fe60003800200 */
[----:B------:R-:W-:Y:S01]  /*0140*/  IMAD.MOV.U32 R20, RZ, RZ, 0x800000 ;  /* 0x00800000ff147424 */ /* 0x000fe200078e00ff */
[----:B-1----:R0:W5:Y:S07]  /*0150*/  @!P0 LDG.E R18, desc[UR4][R4.64] ;  /* 0x0000000404128981 */ /* 0x00216e000c1e1900 */
[----:B------:R-:W-:Y:S01]  /*0160*/  @!P3 IMAD R19, R0, 0x200, R13 ;  /* 0x000002000013b824 */ /* 0x000fe200078e020d */
[----:B------:R-:W1:Y:S01]  /*0170*/  @!P3 LDC.64 R8, c[0x0][0x398] ;  /* 0x0000e600ff08bb82 */ /* 0x000e620000000a00 */
[----:B------:R-:W-:-:S02]  /*0180*/  @!P3 VIADD R13, R13, 0x80 ;  /* 0x000000800d0db836 */ /* 0x000fc40000000000 */
[----:B--2---:R-:W-:-:S03]  /*0190*/  @!P1 IMAD.WIDE.U32 R10, R17, 0x4, R10 ;  /* 0x00000004110a9825 */ /* 0x004fc600078e000a */
[----:B------:R-:W-:Y:S02]  /*01a0*/  ISETP.GE.AND P2, PT, R13, R2, PT ;  /* 0x000000020d00720c */ /* 0x000fe40003f46270 */
[----:B------:R2:W5:Y:S11]  /*01b0*/  @!P1 LDG.E R12, desc[UR4][R10.64] ;  /* 0x000000040a0c9981 */ /* 0x000576000c1e1900 */
[----:B------:R-:W3:Y:S01]  /*01c0*/  @!P2 LDC.64 R6, c[0x0][0x398] ;  /* 0x0000e600ff06ab82 */ /* 0x000ee20000000a00 */
[----:B------:R-:W-:-:S02]  /*01d0*/  @!P2 IMAD R13, R0, 0x200, R13 ;  /* 0x00000200000da824 */ /* 0x000fc400078e020d */
[----:B-1----:R-:W-:-:S05]  /*01e0*/  @!P3 IMAD.WIDE.U32 R16, R19, 0x4, R8 ;  /* 0x000000041310b825 */ /* 0x002fca00078e0008 */
[----:B------:R-:W1:Y:S01]  /*01f0*/  LDC R9, c[0x0][0x388] ;  /* 0x0000e200ff097b82 */ /* 0x000e620000000800 */
[----:B---3--:R-:W-:Y:S01]  /*0200*/  @!P2 IMAD.WIDE.U32 R14, R13, 0x4, R6 ;  /* 0x000000040d0ea825 */ /* 0x008fe200078e0006 */
[----:B------:R-:W-:-:S06]  /*0210*/  CS2R R6, SRZ ;  /* 0x0000000000067805 */ /* 0x000fcc000001ff00 */
[----:B------:R2:W5:Y:S04]  /*0220*/  @!P2 LDG.E R7, desc[UR4][R14.64] ;  /* 0x000000040e07a981 */ /* 0x000568000c1e1900 */
[----:B------:R2:W5:Y:S01]  /*0230*/  @!P3 LDG.E R6, desc[UR4][R16.64] ;  /* 0x000000041006b981 */ /* 0x000562000c1e1900 */
[----:B------:R-:W-:Y:S02]  /*0240*/  ISETP.GE.AND P3, PT, R3, R2, PT ;  /* 0x000000020300720c */ /* 0x000fe40003f66270 */
[C---:B-1----:R-:W-:Y:S02]  /*0250*/  LOP3.LUT P0, RZ, R9.reuse, 0x7f800000, RZ, 0xc0, !PT ;  /* 0x7f80000009ff7812 */ /* 0x042fe4000780c0ff */
[----:B------:R-:W-:Y:S02]  /*0260*/  LOP3.LUT R8, R9, 0x80000000, RZ, 0xc0, !PT ;  /* 0x8000000009087812 */ /* 0x000fe400078ec0ff */
[----:B------:R-:W-:-:S02]  /*0270*/  LOP3.LUT R13, R20, 0x80000000, R9, 0xb8, !PT ;  /* 0x80000000140d7812 */ /* 0x000fc400078eb809 */
[----:B0-----:R-:W-:-:S05]  /*0280*/  SEL R4, R8, R9, !P0 ;  /* 0x0000000908047207 */ /* 0x001fca0004000000 */
[----:B--2---:R-:W-:Y:S05]  /*0290*/  @P3 BRA `(.L_x_27566) ;  /* 0x0000000000843947 */ /* 0x004fea0003800000 */
[----:B------:R-:W-:Y:S02]  /*02a0*/  FSETP.NAN.FTZ.AND P0, PT, |R9|, |R9|, PT ;  /* 0x400000090900720b */ /* 0x000fe40003f18200 */
[C---:B-----5:R-:W-:Y:S02]  /*02b0*/  FSETP.NAN.FTZ.AND P1, PT, |R18|.reuse, |R18|, PT ;  /* 0x400000121200720b */ /* 0x060fe40003f38200 */
[C---:B------:R-:W-:Y:S02]  /*02c0*/  LOP3.LUT R5, R18.reuse, 0x80000000, RZ, 0xc0, !PT ;  /* 0x8000000012057812 */ /* 0x040fe400078ec0ff */
        /* <DEDUP_REMOVED lines=30> */
.L_x_27566:
[----:B------:R-:W-:Y:S05]  /*04b0*/  BSYNC.RECONVERGENT B0 ;  /* 0x0000000000007941 */ /* 0x000fea0003800200 */
.L_x_27565:
[----:B------:R-:W-:Y:S01]  /*04c0*/  VIADD R11, R3, 0x80 ;  /* 0x00000080030b7836 */ /* 0x000fe20000000000 */
[----:B------:R-:W-:Y:S04]  /*04d0*/  BSSY.RECONVERGENT B0, `(.L_x_27567) ;  /* 0x0000025000007945 */ /* 0x000fe80003800200 */
[----:B------:R-:W-:-:S13]  /*04e0*/  ISETP.GE.AND P0, PT, R11, R2, PT ;  /* 0x000000020b00720c */ /* 0x000fda0003f06270 */
[----:B------:R-:W-:Y:S05]  /*04f0*/  @P0 BRA `(.L_x_27568) ;  /* 0x0000000000880947 */ /* 0x000fea0003800000 */
[----:B------:R-:W-:Y:S02]  /*0500*/  FSETP.NAN.FTZ.AND P1, PT, |R9|, |R9|, PT ;  /* 0x400000090900720b */ /* 0x000fe40003f38200 */
[C---:B-----5:R-:W-:Y:S02]  /*0510*/  FSETP.NAN.FTZ.AND P0, PT, |R12|.reuse, |R12|, PT ;  /* 0x4000000c0c00720b */ /* 0x060fe40003f18200 */
[C---:B------:R-:W-:Y:S02]  /*0520*/  LOP3.LUT P2, RZ, R12.reuse, 0x7f800000, RZ, 0xc0, !PT ;  /* 0x7f8000000cff7812 */ /* 0x040fe4000784c0ff */
[----:B------:R-:W-:Y:S02]  /*0530*/  PLOP3.LUT P0, PT, P0, P1, PT, 0xf8, 0x8f ;  /* 0x00000000008f781c */ /* 0x000fe40000703f70 */
[----:B------:R-:W-:-:S04]  /*0540*/  LOP3.LUT R5, R12, 0x80000000, RZ, 0xc0, !PT ;  /* 0x800000000c057812 */ /* 0x000fc800078ec0ff */
        /* <DEDUP_REMOVED lines=28> */
.L_x_27569:
[----:B------:R-:W-:-:S07]  /*0710*/  FADD.FTZ R5, R12, R9 ;  /* 0x000000090c057221 */ /* 0x000fce0000010000 */
.L_x_27568:
[----:B------:R-:W-:Y:S05]  /*0720*/  BSYNC.RECONVERGENT B0 ;  /* 0x0000000000007941 */ /* 0x000fea0003800200 */
.L_x_27567:
        /* <DEDUP_REMOVED lines=37> */
.L_x_27572:
[----:B------:R-:W-:-:S07]  /*0980*/  FADD.FTZ R10, R6, R9 ;  /* 0x00000009060a7221 */ /* 0x000fce0000010000 */
.L_x_27571:
[----:B------:R-:W-:Y:S05]  /*0990*/  BSYNC.RECONVERGENT B0 ;  /* 0x0000000000007941 */ /* 0x000fea0003800200 */
.L_x_27570:
        /* <DEDUP_REMOVED lines=36> */
.L_x_27575:
[----:B------:R-:W-:-:S07]  /*0be0*/  FADD.FTZ R4, R7, R9 ;  /* 0x0000000907047221 */ /* 0x000fce0000010000 */
.L_x_27574:
[----:B------:R-:W-:Y:S05]  /*0bf0*/  BSYNC.RECONVERGENT B0 ;  /* 0x0000000000007941 */ /* 0x000fea0003800200 */
.L_x_27573:
[----:B-----5:R-:W0:Y:S01]  /*0c00*/  @!P3 LDC.64 R6, c[0x0][0x390] ;  /* 0x0000e400ff06bb82 */ /* 0x020e220000000a00 */
        /* <DEDUP_REMOVED lines=15> */
[----:B------:R1:W-:Y:S04]  /*0d00*/  STG.E desc[UR4][R8.64], R5 ;  /* 0x0000000508007986 */ /* 0x0003e8000c101904 */
[----:B------:R1:W-:Y:S02]  /*0d10*/  @!P0 STG.E desc[UR4][R6.64], R10 ;  /* 0x0000000a06008986 */ /* 0x0003e4000c101904 */
.L_x_27577:
[----:B------:R-:W-:Y:S05]  /*0d20*/  BSYNC.RECONVERGENT B0 ;  /* 0x0000000000007941 */ /* 0x000fea0003800200 */
.L_x_27576:
[----:B------:R-:W-:-:S13]  /*0d30*/  ISETP.GE.AND P0, PT, R3, R2, PT ;  /* 0x000000020300720c */ /* 0x000fda0003f06270 */
[----:B------:R-:W-:Y:S05]  /*0d40*/  @P0 EXIT ;  /* 0x000000000000094d */ /* 0x000fea0003800000 */
[----:B01----:R-:W0:Y:S01]  /*0d50*/  LDC.64 R6, c[0x0][0x390] ;  /* 0x0000e400ff067b82 */ /* 0x003e220000000a00 */
[----:B------:R-:W-:-:S04]  /*0d60*/  IMAD R3, R0, 0x200, R3 ;  /* 0x0000020000037824 */ /* 0x000fc800078e0203 */
[----:B0-----:R-:W-:-:S05]  /*0d70*/  IMAD.WIDE.U32 R2, R3, 0x4, R6 ;  /* 0x0000000403027825 */ /* 0x001fca00078e0006 */
[----:B------:R-:W-:Y:S01]  /*0d80*/  STG.E desc[UR4][R2.64], R4 ;  /* 0x0000000402007986 */ /* 0x000fe2000c101904 */
[----:B------:R-:W-:Y:S05]  /*0d90*/  EXIT ;  /* 0x000000000000794d */ /* 0x000fea0003800000 */
.L_x_27578:
        /* <DEDUP_REMOVED lines=14> */
.L_x_31272:


//--------------------- .text._ZN2at6native29vectorized_elementwise_kernelILi2ENS0_13BUnaryFunctorIfffZZZNS0_21nextafter_kernel_cudaERNS_18TensorIteratorBaseEENKUlvE_clEvENKUlvE0_clEvEUlffE_EESt5arrayIPcLm2EEEEviT0_T1_ --------------------------
	.section	.text._ZN2at6native29vectorized_elementwise_kernelILi2ENS0_13BUnaryFunctorIfffZZZNS0_21nextafter_kernel_cudaERNS_18TensorIteratorBaseEENKUlvE_clEvENKUlvE0_clEvEUlffE_EESt5arrayIPcLm2EEEEviT0_T1_,"ax",@progbits
	.align	128
        .global         _ZN2at6native29vectorized_elementwise_kernelILi2ENS0_13BUnaryFunctorIfffZZZNS0_21nextafter_kernel_cudaERNS_18TensorIteratorBaseEENKUlvE_clEvENKUlvE0_clEvEUlffE_EESt5arrayIPcLm2EEEEviT0_T1_
        .type           _ZN2at6native29vectorized_elementwise_kernelILi2ENS0_13BUnaryFunctorIfffZZZNS0_21nextafter_kernel_cudaERNS_18TensorIteratorBaseEENKUlvE_clEvENKUlvE0_clEvEUlffE_EESt5arrayIPcLm2EEEEviT0_T1_,@function
        .size           _ZN2at6native29vectorized_elementwise_kernelILi2ENS0_13BUnaryFunctorIfffZZZNS0_21nextafter_kernel_cudaERNS_18TensorIteratorBaseEENKUlvE_clEvENKUlvE0_clEvEUlffE_EESt5arrayIPcLm2EEEEviT0_T1_,(.L_x_31273 - _ZN2at6native29vectorized_elementwise_kernelILi2ENS0_13BUnaryFunctorIfffZZZNS0_21nextafter_kernel_cudaERNS_18TensorIteratorBaseEENKUlvE_clEvENKUlvE0_clEvEUlffE_EESt5arrayIPcLm2EEEEviT0_T1_)
        .other          _ZN2at6native29vectorized_elementwise_kernelILi2ENS0_13BUnaryFunctorIfffZZZNS0_21nextafter_kernel_cudaERNS_18TensorIteratorBaseEENKUlvE_clEvENKUlvE0_clEvEUlffE_EESt5arrayIPcLm2EEEEviT0_T1_,@"STO_CUDA_ENTRY STV_DEFAULT"
_ZN2at6native29vectorized_elementwise_kernelILi2ENS0_13BUnaryFunctorIfffZZZNS0_21nextafter_kernel_cudaERNS_18TensorIteratorBaseEENKUlvE_clEvENKUlvE0_clEvEUlffE_EESt5arrayIPcLm2EEEEviT0_T1_:
.text._ZN2at6native29vectorized_elementwise_kernelILi2ENS0_13BUnaryFunctorIfffZZZNS0_21nextafter_kernel_cudaERNS_18TensorIteratorBaseEENKUlvE_clEvENKUlvE0_clEvEUlffE_EESt5arrayIPcLm2EEEEviT0_T1_:
        /* <DEDUP_REMOVED lines=21> */
[----:B------:R0:W5:Y:S07]  /*0150*/  @!P6 LDG.E R18, desc[UR4][R2.64] ;  /* 0x000000040212e981 */ /* 0x00016e000c1e1900 */
        /* <DEDUP_REMOVED lines=17> */
[----:B------:R-:W3:Y:S01]  /*0270*/  @!P0 LDC.64 R6, c[0x0][0x398] ;  /* 0x0000e600ff068b82 */ /* 0x000ee20000000a00 */
[----:B------:R-:W-:-:S05]  /*0280*/  @!P0 VIADD R25, R25, 0x80 ;  /* 0x0000008019198836 */ /* 0x000fca0000000000 */
[----:B------:R-:W-:-:S13]  /*0290*/  ISETP.GE.U32.AND P6, PT, R25, R16, PT ;  /* 0x000000101900720c */ /* 0x000fda0003fc6070 */
[----:B------:R-:W2:Y:S01]  /*02a0*/  @!P6 LDC.64 R8, c[0x0][0x398] ;  /* 0x0000e600ff08eb82 */ /* 0x000ea20000000a00 */
[----:B-1----:R-:W-:-:S04]  /*02b0*/  @!P5 IMAD.WIDE.U32 R12, R20, 0x4, R12 ;  /* 0x00000004140cd825 */ /* 0x002fc800078e000c */
[----:B------:R-:W-:Y:S02]  /*02c0*/  IMAD.MOV.U32 R20, RZ, RZ, RZ ;  /* 0x000000ffff147224 */ /* 0x000fe400078e00ff */
[----:B------:R-:W-:-:S04]  /*02d0*/  @!P6 IMAD.IADD R25, R0, 0x1, R25 ;  /* 0x000000010019e824 */ /* 0x000fc800078e0219 */
[----:B------:R1:W5:Y:S02]  /*02e0*/  @!P5 LDG.E R20, desc[UR4][R12.64] ;  /* 0x000000040c14d981 */ /* 0x000364000c1e1900 */
[----:B-1----:R-:W-:Y:S01]  /*02f0*/  CS2R R12, SRZ ;  /* 0x00000000000c7805 */ /* 0x002fe2000001ff00 */
[----:B--2---:R-:W-:-:S05]  /*0300*/  @!P6 IMAD.WIDE.U32 R8, R25, 0x4, R8 ;  /* 0x000000041908e825 */ /* 0x004fca00078e0008 */
[----:B------:R-:W5:Y:S01]  /*0310*/  @!P6 LDG.E R12, desc[UR4][R8.64] ;  /* 0x00000004080ce981 */ /* 0x000f62000c1e1900 */
[----:B------:R-:W-:Y:S02]  /*0320*/  IMAD.MOV.U32 R22, RZ, RZ, RZ ;  /* 0x000000ffff167224 */ /* 0x000fe400078e00ff */
[----:B------:R-:W-:-:S05]  /*0330*/  @!P4 IMAD.WIDE.U32 R14, R29, 0x4, R14 ;  /* 0x000000041d0ec825 */ /* 0x000fca00078e000e */
[----:B------:R1:W5:Y:S01]  /*0340*/  @!P4 LDG.E R22, desc[UR4][R14.64] ;  /* 0x000000040e16c981 */ /* 0x000362000c1e1900 */
[----:B----4-:R-:W-:Y:S01]  /*0350*/  @!P1 IMAD.WIDE.U32 R4, R19, 0x4, R4 ;  /* 0x0000000413049825 */ /* 0x010fe200078e0004 */
[----:B-1----:R-:W1:Y:S03]  /*0360*/  LDC R14, c[0x0][0x388] ;  /* 0x0000e200ff0e7b82 */ /* 0x002e660000000800 */
[----:B------:R-:W-:-:S06]  /*0370*/  IMAD.MOV.U32 R19, RZ, RZ, RZ ;  /* 0x000000ffff137224 */ /* 0x000fcc00078e00ff */
[----:B------:R-:W5:Y:S01]  /*0380*/  @!P1 LDG.E R19, desc[UR4][R4.64] ;  /* 0x0000000404139981 */ /* 0x000f62000c1e1900 */
[----:B------:R-:W-:Y:S01]  /*0390*/  ISETP.GE.U32.AND P1, PT, R17, R16, PT ;  /* 0x000000101100720c */ /* 0x000fe20003f26070 */
[----:B---3--:R-:W-:-:S04]  /*03a0*/  @!P0 IMAD.WIDE.U32 R6, R21, 0x4, R6 ;  /* 0x0000000415068825 */ /* 0x008fc800078e0006 */
[----:B0-----:R-:W-:Y:S01]  /*03b0*/  @!P2 IMAD.WIDE.U32 R2, R23, 0x4, R2 ;  /* 0x000000041702a825 */ /* 0x001fe200078e0002 */
[----:B------:R-:W5:Y:S03]  /*03c0*/  @!P0 LDG.E R13, desc[UR4][R6.64] ;  /* 0x00000004060d8981 */ /* 0x000f66000c1e1900 */
[----:B------:R-:W-:Y:S02]  /*03d0*/  IMAD.MOV.U32 R23, RZ, RZ, RZ ;  /* 0x000000ffff177224 */ /* 0x000fe400078e00ff */
[----:B------:R-:W-:Y:S02]  /*03e0*/  IMAD.MOV.U32 R21, RZ, RZ, RZ ;  /* 0x000000ffff157224 */ /* 0x000fe400078e00ff */
[----:B------:R-:W-:Y:S01]  /*03f0*/  @!P3 IMAD.WIDE.U32 R10, R27, 0x4, R10 ;  /* 0x000000041b0ab825 */ /* 0x000fe200078e000a */
[----:B------:R-:W-:Y:S01]  /*0400*/  BSSY.RECONVERGENT B0, `(.L_x_27580) ;  /* 0x000002a000007945 */ /* 0x000fe20003800200 */
[----:B-1----:R-:W-:-:S02]  /*0410*/  LOP3.LUT P0, RZ, R14, 0x7f800000, RZ, 0xc0, !PT ;  /* 0x7f8000000eff7812 */ /* 0x002fc4000780c0ff */
[----:B------:R-:W-:Y:S01]  /*0420*/  IMAD.MOV.U32 R25, RZ, RZ, 0x800000 ;  /* 0x00800000ff197424 */ /* 0x000fe200078e00ff */
[----:B------:R-:W-:Y:S01]  /*0430*/  LOP3.LUT R15, R14, 0x80000000, RZ, 0xc0, !PT ;  /* 0x800000000e0f7812 */ /* 0x000fe200078ec0ff */
[----:B------:R0:W5:Y:S04]  /*0440*/  @!P3 LDG.E R23, desc[UR4][R10.64] ;  /* 0x000000040a17b981 */ /* 0x000168000c1e1900 */
[----:B------:R1:W5:Y:S01]  /*0450*/  @!P2 LDG.E R21, desc[UR4][R2.64] ;  /* 0x000000040215a981 */ /* 0x000362000c1e1900 */
[----:B0-----:R-:W-:Y:S02]  /*0460*/  LOP3.LUT R10, R25, 0x80000000, R14, 0xb8, !PT ;  /* 0x80000000190a7812 */ /* 0x001fe400078eb80e */
[----:B-1----:R-:W-:Y:S01]  /*0470*/  SEL R2, R15, R14, !P0 ;  /* 0x0000000e0f027207 */ /* 0x002fe20004000000 */
[----:B------:R-:W-:Y:S06]  /*0480*/  @P1 BRA `(.L_x_27581) ;  /* 0x0000000000841947 */ /* 0x000fec0003800000 */
        /* <DEDUP_REMOVED lines=33> */
.L_x_27581:
[----:B------:R-:W-:Y:S05]  /*06a0*/  BSYNC.RECONVERGENT B0 ;  /* 0x0000000000007941 */ /* 0x000fea0003800200 */
.L_x_27580:
[----:B------:R-:W-:Y:S01]  /*06b0*/  VIADD R11, R17, 0x80 ;  /* 0x00000080110b7836 */ /* 0x000fe20000000000 */
[----:B------:R-:W-:Y:S04]  /*06c0*/  BSSY.RECONVERGENT B0, `(.L_x_27582) ;  /* 0x0000025000007945 */ /* 0x000fe80003800200 */
[----:B------:R-:W-:-:S13]  /*06d0*/  ISETP.GE.U32.AND P0, PT, R11, R16, PT ;  /* 0x000000100b00720c */ /* 0x000fda0003f06070 */
        /* <DEDUP_REMOVED lines=34> */
.L_x_27584:
[----:B------:R-:W-:-:S07]  /*0900*/  FADD.FTZ R3, R20, R14 ;  /* 0x0000000e14037221 */ /* 0x000fce0000010000 */
.L_x_27583:
[----:B------:R-:W-:Y:S05]  /*0910*/  BSYNC.RECONVERGENT B0 ;  /* 0x0000000000007941 */ /* 0x000fea0003800200 */
.L_x_27582:
        /* <DEDUP_REMOVED lines=37> */
.L_x_27587:
[----:B------:R-:W-:-:S07]  /*0b70*/  FADD.FTZ R5, R22, R14 ;  /* 0x0000000e16057221 */ /* 0x000fce0000010000 */
.L_x_27586:
[----:B------:R-:W-:Y:S05]  /*0b80*/  BSYNC.RECONVERGENT B0 ;  /* 0x0000000000007941 */ /* 0x000fea0003800200 */
.L_x_27585:
        /* <DEDUP_REMOVED lines=37> */
.L_x_27590:
[----:B------:R-:W-:-:S07]  /*0de0*/  FADD.FTZ R4, R23, R14 ;  /* 0x0000000e17047221 */ /* 0x000fce0000010000 */
.L_x_27589:
[----:B------:R-:W-:Y:S05]  /*0df0*/  BSYNC.RECONVERGENT B0 ;  /* 0x0000000000007941 */ /* 0x000fea0003800200 */
.L_x_27588:
        /* <DEDUP_REMOVED lines=37> */
.L_x_27593:
[----:B------:R-:W-:-:S07]  /*1050*/  FADD.FTZ R6, R21, R14 ;  /* 0x0000000e15067221 */ /* 0x000fce0000010000 */
.L_x_27592:
[----:B------:R-:W-:Y:S05]  /*1060*/  BSYNC.RECONVERGENT B0 ;  /* 0x0000000000007941 */ /* 0x000fea0003800200 */
.L_x_27591:
        /* <DEDUP_REMOVED lines=37> */
.L_x_27596:
[----:B------:R-:W-:-:S07]  /*12c0*/  FADD.FTZ R7, R19, R14 ;  /* 0x0000000e13077221 */ /* 0x000fce0000010000 */
.L_x_27595:
[----:B------:R-:W-:Y:S05]  /*12d0*/  BSYNC.RECONVERGENT B0 ;  /* 0x0000000000007941 */ /* 0x000fea0003800200 */
.L_x_27594:
        /* <DEDUP_REMOVED lines=37> */
.L_x_27599:
[----:B------:R-:W-:-:S07]  /*1530*/  FADD.FTZ R8, R13, R14 ;  /* 0x0000000e0d087221 */ /* 0x000fce0000010000 */
.L_x_27598:
[----:B------:R-:W-:Y:S05]  /*1540*/  BSYNC.RECONVERGENT B0 ;  /* 0x0000000000007941 */ /* 0x000fea0003800200 */
.L_x_27597:
[----:B-----5:R-:W-:Y:S01]  /*1550*/  VIADD R13, R17, 0x380 ;  /* 0x00000380110d7836 */ /* 0x020fe20000000000 */
[----:B------:R-:W-:Y:S04]  /*1560*/  BSSY.RECONVERGENT B0, `(.L_x_27600) ;  /* 0x0000024000007945 */ /* 0x000fe80003800200 */
[----:B------:R-:W-:-:S13]  /*1570*/  ISETP.GE.U32.AND P0, PT, R13, R16, PT ;  /* 0x000000100d00720c */ /* 0x000fda0003f06070 */
[----:B------:R-:W-:Y:S05]  /*1580*/  @P0 BRA `(.L_x_27601) ;  /* 0x0000000000840947 */ /* 0x000fea0003800000 */
[----:B------:R-:W-:Y:S02]  /*1590*/  FSETP.NAN.FTZ.AND P2, PT, |R14|, |R14|, PT ;  /* 0x4000000e0e00720b */ /* 0x000fe40003f58200 */
[C---:B------:R-:W-:Y:S02]  /*15a0*/  FSETP.NAN.FTZ.AND P0, PT, |R12|.reuse, |R12|, PT ;  /* 0x4000000c0c00720b */ /* 0x040fe40003f18200 */
        /* <DEDUP_REMOVED lines=30> */
.L_x_27602:
[----:B------:R-:W-:-:S07]  /*1790*/  FADD.FTZ R2, R12, R14 ;  /* 0x0000000e0c027221 */ /* 0x000fce0000010000 */
.L_x_27601:
[----:B------:R-:W-:Y:S05]  /*17a0*/  BSYNC.RECONVERGENT B0 ;  /* 0x0000000000007941 */ /* 0x000fea0003800200 */
.L_x_27600:
        /* <DEDUP_REMOVED lines=9> */
[----:B------:R-:W1:Y:S01]  /*1840*/  LDC.64 R10, c[0x0][0x390] ;  /* 0x0000e400ff0a7b82 */ /* 0x000e620000000a00 */
[----:B0-----:R-:W-:Y:S02]  /*1850*/  IMAD.IADD R9, R0, 0x1, R17 ;  /* 0x0000000100097824 */ /* 0x001fe400078e0211 */
[----:B------:R-:W-:-:S05]  /*1860*/  VIADD R17, R17, 0x80 ;  /* 0x0000008011117836 */ /* 0x000fca0000000000 */
[----:B------:R-:W-:Y:S01]  /*1870*/  ISETP.GE.U32.AND P0, PT, R17, R16, PT ;  /* 0x000000101100720c */ /* 0x000fe20003f06070 */
[----:B-1----:R-:W-:-:S05]  /*1880*/  IMAD.WIDE.U32 R10, R9, 0x4, R10 ;  /* 0x00000004090a7825 */ /* 0x002fca00078e000a */
[----:B------:R0:W-:Y:S07]  /*1890*/  STG.E desc[UR4][R10.64], R3 ;  /* 0x000000030a007986 */ /* 0x0001ee000c101904 */
[----:B------:R-:W-:Y:S05]  /*18a0*/  @P0 BRA `(.L_x_27606) ;  /* 0x0000000000300947 */ /* 0x000fea0003800000 */
[----:B0-----:R-:W0:Y:S01]  /*18b0*/  LDC.64 R10, c[0x0][0x390] ;  /* 0x0000e400ff0a7b82 */ /* 0x001e220000000a00 */
[----:B------:R-:W-:Y:S02]  /*18c0*/  IMAD.IADD R3, R0, 0x1, R17 ;  /* 0x0000000100037824 */ /* 0x000fe400078e0211 */
[----:B------:R-:W-:Y:S02]  /*18d0*/  VIADD R17, R17, 0x80 ;  /* 0x0000008011117836 */ /* 0x000fe40000000000 */
[----:B0-----:R-:W-:-:S05]  /*18e0*/  IMAD.WIDE.U32 R10, R3, 0x4, R10 ;  /* 0x00000004030a7825 */ /* 0x001fca00078e000a */
[----:B------:R1:W-:Y:S02]  /*18f0*/  STG.E desc[UR4][R10.64], R5 ;  /* 0x000000050a007986 */ /* 0x0003e4000c101904 */
.L_x_27605:
[----:B------:R-:W-:-:S13]  /*1900*/  ISETP.GE.U32.AND P0, PT, R17, R16, PT ;  /* 0x000000101100720c */ /* 0x000fda0003f06070 */
[----:B------:R-:W-:Y:S05]  /*1910*/  @P0 BRA `(.L_x_27607) ;  /* 0x0000000000300947 */ /* 0x000fea0003800000 */
[----:B-1----:R-:W1:Y:S01]  /*1920*/  LDC.64 R10, c[0x0][0x390] ;  /* 0x0000e400ff0a7b82 */ /* 0x002e620000000a00 */
[----:B------:R-:W-:Y:S02]  /*1930*/  IMAD.IADD R3, R0, 0x1, R17 ;  /* 0x0000000100037824 */ /* 0x000fe400078e0211 */
[----:B------:R-:W-:Y:S02]  /*1940*/  VIADD R17, R17, 0x80 ;  /* 0x0000008011117836 */ /* 0x000fe40000000000 */
[----:B-1----:R-:W-:-:S05]  /*1950*/  IMAD.WIDE.U32 R10, R3, 0x4, R10 ;  /* 0x00000004030a7825 */ /* 0x002fca00078e000a */
[----:B------:R1:W-:Y:S02]  /*1960*/  STG.E desc[UR4][R10.64], R4 ;  /* 0x000000040a007986 */ /* 0x0003e4000c101904 */
.L_x_27606:
[----:B------:R-:W-:-:S13]  /*1970*/  ISETP.GE.U32.AND P0, PT, R17, R16, PT ;  /* 0x000000101100720c */ /* 0x000fda0003f06070 */
[----:B------:R-:W-:Y:S05]  /*1980*/  @P0 BRA `(.L_x_27608) ;  /* 0x0000000000340947 */ /* 0x000fea0003800000 */
[----:B-1----:R-:W1:Y:S01]  /*1990*/  LDC.64 R4, c[0x0][0x390] ;  /* 0x0000e400ff047b82 */ /* 0x002e620000000a00 */
[----:B0-----:R-:W-:Y:S02]  /*19a0*/  IMAD.IADD R3, R0, 0x1, R17 ;  /* 0x0000000100037824 */ /* 0x001fe400078e0211 */
[----:B------:R-:W-:Y:S02]  /*19b0*/  VIADD R17, R17, 0x80 ;  /* 0x0000008011117836 */ /* 0x000fe40000000000 */
[----:B-1----:R-:W-:-:S05]  /*19c0*/  IMAD.WIDE.U32 R4, R3, 0x4, R4 ;  /* 0x0000000403047825 */ /* 0x002fca00078e0004 */
[----:B------:R2:W-:Y:S02]  /*19d0*/  STG.E desc[UR4][R4.64], R6 ;  /* 0x0000000604007986 */ /* 0x0005e4000c101904 */
.L_x_27607:
        /* <DEDUP_REMOVED lines=8> */
.L_x_27608:
[----:B------:R-:W-:Y:S05]  /*1a60*/  BSYNC.RELIABLE B1 ;  /* 0x0000000000017941 */ /* 0x000fea0003800100 */
.L_x_27604:
[----:B------:R-:W-:-:S13]  /*1a70*/  ISETP.GE.U32.AND P0, PT, R17, R16, PT ;  /* 0x000000101100720c */ /* 0x000fda0003f06070 */
[----:B-12---:R-:W1:Y:S01]  /*1a80*/  @!P0 LDC.64 R4, c[0x0][0x390] ;  /* 0x0000e400ff048b82 */ /* 0x006e620000000a00 */
[----:B0-----:R-:W-:Y:S02]  /*1a90*/  @!P0 IMAD.IADD R3, R0, 0x1, R17 ;  /* 0x0000000100038824 */ /* 0x001fe400078e0211 */
[----:B------:R-:W-:Y:S02]  /*1aa0*/  @!P0 VIADD R17, R17, 0x80 ;  /* 0x0000008011118836 */ /* 0x000fe40000000000 */
[----:B-1----:R-:W-:-:S05]  /*1ab0*/  @!P0 IMAD.WIDE.U32 R4, R3, 0x4, R4 ;  /* 0x0000000403048825 */ /* 0x002fca00078e0004 */
[----:B------:R3:W-:Y:S02]  /*1ac0*/  @!P0 STG.E desc[UR4][R4.64], R8 ;  /* 0x0000000804008986 */ /* 0x0007e4000c101904 */
.L_x_27609:
[----:B------:R-:W-:Y:S05]  /*1ad0*/  BSYNC.RECONVERGENT B0 ;  /* 0x0000000000007941 */ /* 0x000fea0003800200 */
.L_x_27603:
[----:B------:R-:W-:Y:S05]  /*1ae0*/  WARPSYNC.ALL ;  /* 0x0000000000007948 */ /* 0x000fea0003800000 */
[----:B------:R-:W-:-:S13]  /*1af0*/  ISETP.GE.U32.AND P0, PT, R17, R16, PT ;  /* 0x000000101100720c */ /* 0x000fda0003f06070 */
[----:B------:R-:W-:Y:S05]  /*1b00*/  @P0 EXIT ;  /* 0x000000000000094d */ /* 0x000fea0003800000 */
[----:B-123--:R-:W1:Y:S01]  /*1b10*/  LDC.64 R4, c[0x0][0x390] ;  /* 0x0000e400ff047b82 */ /* 0x00ee620000000a00 */
[----:B------:R-:W-:-:S04]  /*1b20*/  IMAD.IADD R17, R0, 0x1, R17 ;  /* 0x0000000100117824 */ /* 0x000fc800078e0211 */
[----:B-1----:R-:W-:-:S05]  /*1b30*/  IMAD.WIDE.U32 R4, R17, 0x4, R4 ;  /* 0x0000000411047825 */ /* 0x002fca00078e0004 */
[----:B------:R-:W-:Y:S01]  /*1b40*/  STG.E desc[UR4][R4.64], R2 ;  /* 0x0000000204007986 */ /* 0x000fe2000c101904 */
[----:B------:R-:W-:Y:S05]  /*1b50*/  EXIT ;  /* 0x000000000000794d */ /* 0x000fea0003800000 */
.L_x_27579:
[----:B------:R-:W0:Y:S01]  /*1b60*/  S2R R8, SR_TID.X ;  /* 0x0000000000087919 */ /* 0x000e220000002100 */
[----:B------:R-:W1:Y:S08]  /*1b70*/  LDC.64 R2, c[0x0][0x398] ;  /* 0x0000e600ff027b82 */ /* 0x000e700000000a00 */
[----:B------:R-:W2:Y:S01]  /*1b80*/  LDC R9, c[0x0][0x388] ;  /* 0x0000e200ff097b82 */ /* 0x000ea20000000800 */
[----:B-1----:R-:W-:-:S04]  /*1b90*/  IMAD.WIDE.U32 R2, R0, 0x4, R2 ;  /* 0x0000000400027825 */ /* 0x002fc800078e0002 */
[----:B0-----:R-:W-:-:S05]  /*1ba0*/  IMAD.WIDE.U32 R4, R8, 0x8, R2 ;  /* 0x0000000808047825 */ /* 0x001fca00078e0002 */
[----:B------:R-:W3:Y:S01]  /*1bb0*/  LDG.E.64 R6, desc[UR4][R4.64] ;  /* 0x0000000404067981 */ /* 0x000ee2000c1e1b00 */
[CC--:B--2---:R-:W-:Y:S02]  /*1bc0*/  FSETP.NAN.FTZ.AND P0, PT, |R9|.reuse, |R9|.reuse, PT ;  /* 0x400000090900720b */ /* 0x0c4fe40003f18200 */
[C---:B------:R-:W-:Y:S01]  /*1bd0*/  LOP3.LUT P2, RZ, R9.reuse, 0x7f800000, RZ, 0xc0, !PT ;  /* 0x7f80000009ff7812 */ /* 0x040fe2000784c0ff */
[----:B------:R-:W-:Y:S01]  /*1be0*/  IMAD.MOV.U32 R16, RZ, RZ, 0x800000 ;  /* 0x00800000ff107424 */ /* 0x000fe200078e00ff */
[----:B------:R-:W-:Y:S01]  /*1bf0*/  LOP3.LUT R2, R9, 0x80000000, RZ, 0xc0, !PT ;  /* 0x8000000009027812 */ /* 0x000fe200078ec0ff */
[----:B------:R-:W-:Y:S01]  /*1c00*/  BSSY.RECONVERGENT B0, `(.L_x_27610) ;  /* 0x0000026000007945 */ /* 0x000fe20003800200 */
[----:B------:R-:W5:Y:S02]  /*1c10*/  LDG.E.64 R14, desc[UR4][R4.64+0x400] ;  /* 0x00040004040e7981 */ /* 0x000f64000c1e1b00 */
[----:B------:R-:W-:Y:S02]  /*1c20*/  SEL R3, R2, R9, !P2 ;  /* 0x0000000902037207 */ /* 0x000fe40005000000 */
[----:B------:R-:W5:Y:S01]  /*1c30*/  LDG.E.64 R10, desc[UR4][R4.64+0x800] ;  /* 0x00080004040a7981 */ /* 0x000f62000c1e1b00 */
[----:B------:R-:W-:-:S03]  /*1c40*/  LOP3.LUT R16, R16, 0x80000000, R9, 0xb8, !PT ;  /* 0x8000000010107812 */ /* 0x000fc600078eb809 */
[----:B------:R0:W5:Y:S01]  /*1c50*/  LDG.E.64 R12, desc[UR4][R4.64+0xc00] ;  /* 0x000c0004040c7981 */ /* 0x000162000c1e1b00 */
[C---:B---3--:R-:W-:Y:S02]  /*1c60*/  FSETP.NAN.FTZ.AND P1, PT, |R6|.reuse, |R6|, PT ;  /* 0x400000060600720b */ /* 0x048fe40003f38200 */
[C---:B------:R-:W-:Y:S02]  /*1c70*/  LOP3.LUT P2, RZ, R6.reuse, 0x7f800000, RZ, 0xc0, !PT ;  /* 0x7f80000006ff7812 */ /* 0x040fe4000784c0ff */
[----:B------:R-:W-:Y:S02]  /*1c80*/  PLOP3.LUT P1, PT, P1, P0, PT, 0x2, 0x20 ;  /* 0x000000000020781c */ /* 0x000fe40000f20072 */
[----:B------:R-:W-:-:S04]  /*1c90*/  LOP3.LUT R17, R6, 0x80000000, RZ, 0xc0, !PT ;  /* 0x8000000006117812 */ /* 0x000fc800078ec0ff */
[----:B------:R-:W-:-:S07]  /*1ca0*/  SEL R2, R17, R6, !P2 ;  /* 0x0000000611027207 */ /* 0x000fce0005000000 */
[----:B0-----:R-:W-:Y:S01]  /*1cb0*/  @!P1 FADD.FTZ R4, R6, R9 ;  /* 0x0000000906049221 */ /* 0x001fe20000010000 */
        /* <DEDUP_REMOVED lines=26> */
.L_x_27611:
[----:B------:R-:W-:Y:S05]  /*1e60*/  BSYNC.RECONVERGENT B0 ;  /* 0x0000000000007941 */ /* 0x000fea0003800200 */
.L_x_27610:
[C---:B------:R-:W-:Y:S01]  /*1e70*/  FSETP.NAN.FTZ.AND P1, PT, |R7|.reuse, |R7|, PT ;  /* 0x400000070700720b */ /* 0x040fe20003f38200 */
[----:B------:R-:W-:Y:S01]  /*1e80*/  BSSY.RECONVERGENT B0, `(.L_x_27612) ;  /* 0x0000021000007945 */ /* 0x000fe20003800200 */
        /* <DEDUP_REMOVED lines=31> */
.L_x_27613:
[----:B------:R-:W-:-:S07]  /*2080*/  FADD.FTZ R5, R7, R9 ;  /* 0x0000000907057221 */ /* 0x000fce0000010000 */
.L_x_27614:
[----:B------:R-:W-:Y:S05]  /*2090*/  BSYNC.RECONVERGENT B0 ;  /* 0x0000000000007941 */ /* 0x000fea0003800200 */
.L_x_27612:
[C---:B-----5:R-:W-:Y:S01]  /*20a0*/  FSETP.NAN.FTZ.AND P1, PT, |R14|.reuse, |R14|, PT ;  /* 0x4000000e0e00720b */ /* 0x060fe20003f38200 */
        /* <DEDUP_REMOVED lines=32> */
.L_x_27616:
[----:B------:R-:W-:-:S07]  /*22b0*/  FADD.FTZ R6, R14, R9 ;  /* 0x000000090e067221 */ /* 0x000fce0000010000 */
.L_x_27617:
[----:B------:R-:W-:Y:S05]  /*22c0*/  BSYNC.RECONVERGENT B0 ;  /* 0x0000000000007941 */ /* 0x000fea0003800200 */
.L_x_27615:
        /* <DEDUP_REMOVED lines=33> */
.L_x_27619:
[----:B------:R-:W-:-:S07]  /*24e0*/  FADD.FTZ R7, R15, R9 ;  /* 0x000000090f077221 */ /* 0x000fce0000010000 */
.L_x_27620:
[----:B------:R-:W-:Y:S05]  /*24f0*/  BSYNC.RECONVERGENT B0 ;  /* 0x0000000000007941 */ /* 0x000fea0003800200 */
.L_x_27618:
        /* <DEDUP_REMOVED lines=33> */
.L_x_27622:
[----:B------:R-:W-:-:S07]  /*2710*/  FADD.FTZ R14, R10, R9 ;  /* 0x000000090a0e7221 */ /* 0x000fce0000010000 */
.L_x_27623:
[----:B------:R-:W-:Y:S05]  /*2720*/  BSYNC.RECONVERGENT B0 ;  /* 0x0000000000007941 */ /* 0x000fea0003800200 */
.L_x_27621:
        /* <DEDUP_REMOVED lines=33> */
.L_x_27625:
[----:B------:R-:W-:-:S07]  /*2940*/  FADD.FTZ R15, R11, R9 ;  /* 0x000000090b0f7221 */ /* 0x000fce0000010000 */
.L_x_27626:
[----:B------:R-:W-:Y:S05]  /*2950*/  BSYNC.RECONVERGENT B0 ;  /* 0x0000000000007941 */ /* 0x000fea0003800200 */
.L_x_27624:
        /* <DEDUP_REMOVED lines=33> */
.L_x_27628:
[----:B------:R-:W-:-:S07]  /*2b70*/  FADD.FTZ R2, R12, R9 ;  /* 0x000000090c027221 */ /* 0x000fce0000010000 */
.L_x_27629:
[----:B------:R-:W-:Y:S05]  /*2b80*/  BSYNC.RECONVERGENT B0 ;  /* 0x0000000000007941 */ /* 0x000fea0003800200 */
.L_x_27627:
[C---:B------:R-:W-:Y:S01]  /*2b90*/  FSETP.NAN.FTZ.AND P1, PT, |R13|.reuse, |R13|, PT ;  /* 0x4000000d0d00720b */ /* 0x040fe20003f38200 */
[----:B------:R-:W-:Y:S01]  /*2ba0*/  BSSY.RECONVERGENT B0, `(.L_x_27630) ;  /* 0x0000020000007945 */ /* 0x000fe20003800200 */
        /* <DEDUP_REMOVED lines=30> */
.L_x_27631:
[----:B------:R-:W-:-:S07]  /*2d90*/  FADD.FTZ R3, R13, R9 ;  /* 0x000000090d037221 */ /* 0x000fce0000010000 */
.L_x_27632:
[----:B------:R-:W-:Y:S05]  /*2da0*/  BSYNC.RECONVERGENT B0 ;  /* 0x0000000000007941 */ /* 0x000fea0003800200 */
.L_x_27630:
        /* <DEDUP_REMOVED lines=8> */
.L_x_27633:
        /* <DEDUP_REMOVED lines=13> */
.L_x_31273:


//--------------------- .text._ZN2at6native29vectorized_elementwise_kernelILi4ENS0_13BUnaryFunctorIfffZZZNS0_21nextafter_kernel_cudaERNS_18TensorIteratorBaseEENKUlvE_clEvENKUlvE0_clEvEUlffE_EESt5arrayIPcLm2EEEEviT0_T1_ --------------------------
	.section	.text._ZN2at6native29vectorized_elementwise_kernelILi4ENS0_13BUnaryFunctorIfffZZZNS0_21nextafter_kernel_cudaERNS_18TensorIteratorBaseEENKUlvE_clEvENKUlvE0_clEvEUlffE_EESt5arrayIPcLm2EEEEviT0_T1_,"ax",@progbits
	.align	128
        .global         _ZN2at6native29vectorized_elementwise_kernelILi4ENS0_13BUnaryFunctorIfffZZZNS0_21nextafter_kernel_cudaERNS_18TensorIteratorBaseEENKUlvE_clEvENKUlvE0_clEvEUlffE_EESt5arrayIPcLm2EEEEviT0_T1_
        .type           _ZN2at6native29vectorized_elementwise_kernelILi4ENS0_13BUnaryFunctorIfffZZZNS0_21nextafter_kernel_cudaERNS_18TensorIteratorBaseEENKUlvE_clEvENKUlvE0_clEvEUlffE_EESt5arrayIPcLm2EEEEviT0_T1_,@function
        .size           _ZN2at6native29vectorized_elementwise_kernelILi4ENS0_13BUnaryFunctorIfffZZZNS0_21nextafter_kernel_cudaERNS_18TensorIteratorBaseEENKUlvE_clEvENKUlvE0_clEvEUlffE_EESt5arrayIPcLm2EEEEviT0_T1_,(.L_x_31274 - _ZN2at6native29vectorized_elementwise_kernelILi4ENS0_13BUnaryFunctorIfffZZZNS0_21nextafter_kernel_cudaERNS_18TensorIteratorBaseEENKUlvE_clEvENKUlvE0_clEvEUlffE_EESt5arrayIPcLm2EEEEviT0_T1_)
        .other          _ZN2at6native29vectorized_elementwise_kernelILi4ENS0_13BUnaryFunctorIfffZZZNS0_21nextafter_kernel_cudaERNS_18TensorIteratorBaseEENKUlvE_clEvENKUlvE0_clEvEUlffE_EESt5arrayIPcLm2EEEEviT0_T1_,@"STO_CUDA_ENTRY STV_DEFAULT"
_ZN2at6native29vectorized_elementwise_kernelILi4ENS0_13BUnaryFunctorIfffZZZNS0_21nextafter_kernel_cudaERNS_18TensorIteratorBaseEENKUlvE_clEvENKUlvE0_clEvEUlffE_EESt5arrayIPcLm2EEEEviT0_T1_:
.text._ZN2at6native29vectorized_elementwise_kernelILi4ENS0_13BUnaryFunctorIfffZZZNS0_21nextafter_kernel_cudaERNS_18TensorIteratorBaseEENKUlvE_clEvENKUlvE0_clEvEUlffE_EESt5arrayIPcLm2EEEEviT0_T1_:
        /* <DEDUP_REMOVED lines=106> */
.L_x_27636:
[----:B------:R-:W-:Y:S05]  /*06a0*/  BSYNC.RECONVERGENT B0 ;  /* 0x0000000000007941 */ /* 0x000fea0003800200 */
.L_x_27635:
        /* <DEDUP_REMOVED lines=37> */
.L_x_27639:
[----:B------:R-:W-:-:S07]  /*0900*/  FADD.FTZ R3, R20, R14 ;  /* 0x0000000e14037221 */ /* 0x000fce0000010000 */
.L_x_27638:
[----:B------:R-:W-:Y:S05]  /*0910*/  BSYNC.RECONVERGENT B0 ;  /* 0x0000000000007941 */ /* 0x000fea0003800200 */
.L_x_27637:
        /* <DEDUP_REMOVED lines=37> */
.L_x_27642:
[----:B------:R-:W-:-:S07]  /*0b70*/  FADD.FTZ R5, R22, R14 ;  /* 0x0000000e16057221 */ /* 0x000fce0000010000 */
.L_x_27641:
[----:B------:R-:W-:Y:S05]  /*0b80*/  BSYNC.RECONVERGENT B0 ;  /* 0x0000000000007941 */ /* 0x000fea0003800200 */
.L_x_27640:
        /* <DEDUP_REMOVED lines=37> */
.L_x_27645:
[----:B------:R-:W-:-:S07]  /*0de0*/  FADD.FTZ R4, R23, R14 ;  /* 0x0000000e17047221 */ /* 0x000fce0000010000 */
.L_x_27644:
[----:B------:R-:W-:Y:S05]  /*0df0*/  BSYNC.RECONVERGENT B0 ;  /* 0x0000000000007941 */ /* 0x000fea0003800200 */
.L_x_27643:
        /* <DEDUP_REMOVED lines=37> */
.L_x_27648:
[----:B------:R-:W-:-:S07]  /*1050*/  FADD.FTZ R6, R21, R14 ;  /* 0x0000000e15067221 */ /* 0x000fce0000010000 */
.L_x_27647:
[----:B------:R-:W-:Y:S05]  /*1060*/  BSYNC.RECONVERGENT B0 ;  /* 0x0000000000007941 */ /* 0x000fea0003800200 */
.L_x_27646:
        /* <DEDUP_REMOVED lines=37> */
.L_x_27651:
[----:B------:R-:W-:-:S07]  /*12c0*/  FADD.FTZ R7, R19, R14 ;  /* 0x0000000e13077221 */ /* 0x000fce0000010000 */
.L_x_27650:
[----:B------:R-:W-:Y:S05]  /*12d0*/  BSYNC.RECONVERGENT B0 ;  /* 0x0000000000007941 */ /* 0x000fea0003800200 */
.L_x_27649:
        /* <DEDUP_REMOVED lines=37> */
.L_x_27654:
[----:B------:R-:W-:-:S07]  /*1530*/  FADD.FTZ R8, R13, R14 ;  /* 0x0000000e0d087221 */ /* 0x000fce0000010000 */
.L_x_27653:
[----:B------:R-:W-:Y:S05]  /*1540*/  BSYNC.RECONVERGENT B0 ;  /* 0x0000000000007941 */ /* 0x000fea0003800200 */
.L_x_27652:
        /* <DEDUP_REMOVED lines=36> */
.L_x_27657:
[----:B------:R-:W-:-:S07]  /*1790*/  FADD.FTZ R2, R12, R14 ;  /* 0x0000000e0c027221 */ /* 0x000fce0000010000 */
.L_x_27656:
[----:B------:R-:W-:Y:S05]  /*17a0*/  BSYNC.RECONVERGENT B0 ;  /* 0x0000000000007941 */ /* 0x000fea0003800200 */
.L_x_27655:
        /* <DEDUP_REMOVED lines=21> */
.L_x_27660:
[----:B------:R-:W-:-:S13]  /*1900*/  ISETP.GE.U32.AND P0, PT, R17, R16, PT ;  /* 0x000000101100720c */ /* 0x000fda0003f06070 */
[----:B------:R-:W-:Y:S05]  /*1910*/  @P0 BRA `(.L_x_27662) ;  /* 0x0000000000300947 */ /* 0x000fea0003800000 */
[----:B-1----:R-:W1:Y:S01]  /*1920*/  LDC.64 R10, c[0x0][0x390] ;  /* 0x0000e400ff0a7b82 */ /* 0x002e620000000a00 */
[----:B------:R-:W-:Y:S02]  /*1930*/  IMAD.IADD R3, R0, 0x1, R17 ;  /* 0x0000000100037824 */ /* 0x000fe400078e0211 */
[----:B------:R-:W-:Y:S02]  /*1940*/  VIADD R17, R17, 0x80 ;  /* 0x0000008011117836 */ /* 0x000fe40000000000 */
[----:B-1----:R-:W-:-:S05]  /*1950*/  IMAD.WIDE.U32 R10, R3, 0x4, R10 ;  /* 0x00000004030a7825 */ /* 0x002fca00078e000a */
[----:B------:R1:W-:Y:S02]  /*1960*/  STG.E desc[UR4][R10.64], R4 ;  /* 0x000000040a007986 */ /* 0x0003e4000c101904 */
.L_x_27661:
[----:B------:R-:W-:-:S13]  /*1970*/  ISETP.GE.U32.AND P0, PT, R17, R16, PT ;  /* 0x000000101100720c */ /* 0x000fda0003f06070 */
[----:B------:R-:W-:Y:S05]  /*1980*/  @P0 BRA `(.L_x_27663) ;  /* 0x0000000000340947 */ /* 0x000fea0003800000 */
[----:B-1----:R-:W1:Y:S01]  /*1990*/  LDC.64 R4, c[0x0][0x390] ;  /* 0x0000e400ff047b82 */ /* 0x002e620000000a00 */
[----:B0-----:R-:W-:Y:S02]  /*19a0*/  IMAD.IADD R3, R0, 0x1, R17 ;  /* 0x0000000100037824 */ /* 0x001fe400078e0211 */
[----:B------:R-:W-:Y:S02]  /*19b0*/  VIADD R17, R17, 0x80 ;  /* 0x0000008011117836 */ /* 0x000fe40000000000 */
[----:B-1----:R-:W-:-:S05]  /*19c0*/  IMAD.WIDE.U32 R4, R3, 0x4, R4 ;  /* 0x0000000403047825 */ /* 0x002fca00078e0004 */
[----:B------:R2:W-:Y:S02]  /*19d0*/  STG.E desc[UR4][R4.64], R6 ;  /* 0x0000000604007986 */ /* 0x0005e4000c101904 */
.L_x_27662:
        /* <DEDUP_REMOVED lines=8> */
.L_x_27663:
[----:B------:R-:W-:Y:S05]  /*1a60*/  BSYNC.RELIABLE B1 ;  /* 0x0000000000017941 */ /* 0x000fea0003800100 */
.L_x_27659:
[----:B------:R-:W-:-:S13]  /*1a70*/  ISETP.GE.U32.AND P0, PT, R17, R16, PT ;  /* 0x000000101100720c */ /* 0x000fda0003f06070 */
[----:B-12---:R-:W1:Y:S01]  /*1a80*/  @!P0 LDC.64 R4, c[0x0][0x390] ;  /* 0x0000e400ff048b82 */ /* 0x006e620000000a00 */
[----:B0-----:R-:W-:Y:S02]  /*1a90*/  @!P0 IMAD.IADD R3, R0, 0x1, R17 ;  /* 0x0000000100038824 */ /* 0x001fe400078e0211 */
[----:B------:R-:W-:Y:S02]  /*1aa0*/  @!P0 VIADD R17, R17, 0x80 ;  /* 0x0000008011118836 */ /* 0x000fe40000000000 */
[----:B-1----:R-:W-:-:S05]  /*1ab0*/  @!P0 IMAD.WIDE.U32 R4, R3, 0x4, R4 ;  /* 0x0000000403048825 */ /* 0x002fca00078e0004 */
[----:B------:R3:W-:Y:S02]  /*1ac0*/  @!P0 STG.E desc[UR4][R4.64], R8 ;  /* 0x0000000804008986 */ /* 0x0007e4000c101904 */
.L_x_27664:
[----:B------:R-:W-:Y:S05]  /*1ad0*/  BSYNC.RECONVERGENT B0 ;  /* 0x0000000000007941 */ /* 0x000fea0003800200 */
.L_x_27658:
        /* <DEDUP_REMOVED lines=8> */
.L_x_27634:
[----:B------:R-:W0:Y:S01]  /*1b60*/  S2R R2, SR_TID.X ;  /* 0x0000000000027919 */ /* 0x000e220000002100 */
[----:B------:R-:W1:Y:S08]  /*1b70*/  LDC.64 R4, c[0x0][0x398] ;  /* 0x0000e600ff047b82 */ /* 0x000e700000000a00 */
[----:B------:R-:W2:Y:S01]  /*1b80*/  LDC R3, c[0x0][0x388] ;  /* 0x0000e200ff037b82 */ /* 0x000ea20000000800 */
[----:B-1----:R-:W-:-:S04]  /*1b90*/  IMAD.WIDE.U32 R4, R0, 0x4, R4 ;  /* 0x0000000400047825 */ /* 0x002fc800078e0004 */
[----:B0-----:R-:W-:-:S05]  /*1ba0*/  IMAD.WIDE.U32 R12, R2, 0x10, R4 ;  /* 0x00000010020c7825 */ /* 0x001fca00078e0004 */
[----:B------:R-:W3:Y:S01]  /*1bb0*/  LDG.E.128 R8, desc[UR4][R12.64] ;  /* 0x000000040c087981 */ /* 0x000ee2000c1e1d00 */
[CC--:B--2---:R-:W-:Y:S02]  /*1bc0*/  FSETP.NAN.FTZ.AND P0, PT, |R3|.reuse, |R3|.reuse, PT ;  /* 0x400000030300720b */ /* 0x0c4fe40003f18200 */
[C---:B------:R-:W-:Y:S01]  /*1bd0*/  LOP3.LUT P2, RZ, R3.reuse, 0x7f800000, RZ, 0xc0, !PT ;  /* 0x7f80000003ff7812 */ /* 0x040fe2000784c0ff */
[----:B------:R-:W-:Y:S01]  /*1be0*/  IMAD.MOV.U32 R20, RZ, RZ, 0x800000 ;  /* 0x00800000ff147424 */ /* 0x000fe200078e00ff */
[----:B------:R-:W-:Y:S01]  /*1bf0*/  LOP3.LUT R14, R3, 0x80000000, RZ, 0xc0, !PT ;  /* 0x80000000030e7812 */ /* 0x000fe200078ec0ff */
[----:B------:R-:W-:Y:S01]  /*1c00*/  BSSY.RECONVERGENT B0, `(.L_x_27665) ;  /* 0x0000024000007945 */ /* 0x000fe20003800200 */
[----:B------:R0:W5:Y:S02]  /*1c10*/  LDG.E.128 R4, desc[UR4][R12.64+0x800] ;  /* 0x000800040c047981 */ /* 0x000164000c1e1d00 */
[----:B------:R-:W-:Y:S02]  /*1c20*/  SEL R19, R14, R3, !P2 ;  /* 0x000000030e137207 */ /* 0x000fe40005000000 */
[----:B------:R-:W-:-:S02]  /*1c30*/  LOP3.LUT R20, R20, 0x80000000, R3, 0xb8, !PT ;  /* 0x8000000014147812 */ /* 0x000fc400078eb803 */
        /* <DEDUP_REMOVED lines=32> */
.L_x_27666:
[----:B------:R-:W-:Y:S05]  /*1e40*/  BSYNC.RECONVERGENT B0 ;  /* 0x0000000000007941 */ /* 0x000fea0003800200 */
.L_x_27665:
        /* <DEDUP_REMOVED lines=33> */
.L_x_27668:
[----:B------:R-:W-:-:S07]  /*2060*/  FADD.FTZ R13, R9, R3 ;  /* 0x00000003090d7221 */ /* 0x000fce0000010000 */
.L_x_27669:
[----:B------:R-:W-:Y:S05]  /*2070*/  BSYNC.RECONVERGENT B0 ;  /* 0x0000000000007941 */ /* 0x000fea0003800200 */
.L_x_27667:
        /* <DEDUP_REMOVED lines=33> */
.L_x_27671:
[----:B------:R-:W-:-:S07]  /*2290*/  FADD.FTZ R14, R10, R3 ;  /* 0x000000030a0e7221 */ /* 0x000fce0000010000 */
.L_x_27672:
[----:B------:R-:W-:Y:S05]  /*22a0*/  BSYNC.RECONVERGENT B0 ;  /* 0x0000000000007941 */ /* 0x000fea0003800200 */
.L_x_27670:
        /* <DEDUP_REMOVED lines=33> */
.L_x_27674:
[----:B------:R-:W-:-:S07]  /*24c0*/  FADD.FTZ R15, R11, R3 ;  /* 0x000000030b0f7221 */ /* 0x000fce0000010000 */
.L_x_27675:
[----:B------:R-:W-:Y:S05]  /*24d0*/  BSYNC.RECONVERGENT B0 ;  /* 0x0000000000007941 */ /* 0x000fea0003800200 */
.L_x_27673:
        /* <DEDUP_REMOVED lines=33> */
.L_x_27677:
[----:B------:R-:W-:-:S07]  /*26f0*/  FADD.FTZ R16, R4, R3 ;  /* 0x0000000304107221 */ /* 0x000fce0000010000 */
.L_x_27678:
[----:B------:R-:W-:Y:S05]  /*2700*/  BSYNC.RECONVERGENT B0 ;  /* 0x0000000000007941 */ /* 0x000fea0003800200 */
.L_x_27676:
        /* <DEDUP_REMOVED lines=33> */
.L_x_27680:
[----:B------:R-:W-:-:S07]  /*2920*/  FADD.FTZ R17, R5, R3 ;  /* 0x0000000305117221 */ /* 0x000fce0000010000 */
.L_x_27681:
[----:B------:R-:W-:Y:S05]  /*2930*/  BSYNC.RECONVERGENT B0 ;  /* 0x0000000000007941 */ /* 0x000fea0003800200 */
.L_x_27679:
        /* <DEDUP_REMOVED lines=33> */
.L_x_27683:
[----:B------:R-:W-:-:S07]  /*2b50*/  FADD.FTZ R18, R6, R3 ;  /* 0x0000000306127221 */ /* 0x000fce0000010000 */
.L_x_27684:
[----:B------:R-:W-:Y:S05]  /*2b60*/  BSYNC.RECONVERGENT B0 ;  /* 0x0000000000007941 */ /* 0x000fea0003800200 */
.L_x_27682:
        /* <DEDUP_REMOVED lines=32> */
.L_x_27686:
[----:B------:R-:W-:-:S07]  /*2d70*/  FADD.FTZ R19, R7, R3 ;  /* 0x0000000307137221 */ /* 0x000fce0000010000 */
.L_x_27687:
[----:B------:R-:W-:Y:S05]  /*2d80*/  BSYNC.RECONVERGENT B0 ;  /* 0x0000000000007941 */ /* 0x000fea0003800200 */
.L_x_27685:
[----:B------:R-:W0:Y:S02]  /*2d90*/  LDC.64 R4, c[0x0][0x390] ;  /* 0x0000e400ff047b82 */ /* 0x000e240000000a00 */
[----:B0-----:R-:W-:-:S04]  /*2da0*/  IMAD.WIDE.U32 R4, R0, 0x4, R4 ;  /* 0x0000000400047825 */ /* 0x001fc800078e0004 */
[----:B------:R-:W-:-:S05]  /*2db0*/  IMAD.WIDE.U32 R4, R2, 0x10, R4 ;  /* 0x0000001002047825 */ /* 0x000fca00078e0004 */
[----:B------:R-:W-:Y:S04]  /*2dc0*/  STG.E.128 desc[UR4][R4.64], R12 ;  /* 0x0000000c04007986 */ /* 0x000fe8000c101d04 */
[----:B------:R-:W-:Y:S01]  /*2dd0*/  STG.E.128 desc[UR4][R4.64+0x800], R16 ;  /* 0x0008001004007986 */ /* 0x000fe2000c101d04 */
[----:B------:R-:W-:Y:S05]  /*2de0*/  EXIT ;  /* 0x000000000000794d */ /* 0x000fea0003800000 */
.L_x_27688:
        /* <DEDUP_REMOVED lines=9> */
.L_x_31274:


//--------------------- .text._ZN2at6native29vectorized_elementwise_kernelILi8ENS0_13BUnaryFunctorIfffZZZNS0_21nextafter_kernel_cudaERNS_18TensorIteratorBaseEENKUlvE_clEvENKUlvE0_clEvEUlffE_EESt5arrayIPcLm2EEEEviT0_T1_ --------------------------
	.section	.text._ZN2at6native29vectorized_elementwise_kernelILi8ENS0_13BUnaryFunctorIfffZZZNS0_21nextafter_kernel_cudaERNS_18TensorIteratorBaseEENKUlvE_clEvENKUlvE0_clEvEUlffE_EESt5arrayIPcLm2EEEEviT0_T1_,"ax",@progbits
	.align	128
        .global         _ZN2at6native29vectorized_elementwise_kernelILi8ENS0_13BUnaryFunctorIfffZZZNS0_21nextafter_kernel_cudaERNS_18TensorIteratorBaseEENKUlvE_clEvENKUlvE0_clEvEUlffE_EESt5arrayIPcLm2EEEEviT0_T1_
        .type           _ZN2at6native29vectorized_elementwise_kernelILi8ENS0_13BUnaryFunctorIfffZZZNS0_21nextafter_kernel_cudaERNS_18TensorIteratorBaseEENKUlvE_clEvENKUlvE0_clEvEUlffE_EESt5arrayIPcLm2EEEEviT0_T1_,@function
        .size           _ZN2at6native29vectorized_elementwise_kernelILi8ENS0_13BUnaryFunctorIfffZZZNS0_21nextafter_kernel_cudaERNS_18TensorIteratorBaseEENKUlvE_clEvENKUlvE0_clEvEUlffE_EESt5arrayIPcLm2EEEEviT0_T1_,(.L_x_31275 - _ZN2at6native29vectorized_elementwise_kernelILi8ENS0_13BUnaryFunctorIfffZZZNS0_21nextafter_kernel_cudaERNS_18TensorIteratorBaseEENKUlvE_clEvENKUlvE0_clEvEUlffE_EESt5arrayIPcLm2EEEEviT0_T1_)
        .other          _ZN2at6native29vectorized_elementwise_kernelILi8ENS0_13BUnaryFunctorIfffZZZNS0_21nextafter_kernel_cudaERNS_18TensorIteratorBaseEENKUlvE_clEvENKUlvE0_clEvEUlffE_EESt5arrayIPcLm2EEEEviT0_T1_,@"STO_CUDA_ENTRY STV_DEFAULT"
_ZN2at6native29vectorized_elementwise_kernelILi8ENS0_13BUnaryFunctorIfffZZZNS0_21nextafter_kernel_cudaERNS_18TensorIteratorBaseEENKUlvE_clEvENKUlvE0_clEvEUlffE_EESt5arrayIPcLm2EEEEviT0_T1_:
.text._ZN2at6native29vectorized_elementwise_kernelILi8ENS0_13BUnaryFunctorIfffZZZNS0_21nextafter_kernel_cudaERNS_18TensorIteratorBaseEENKUlvE_clEvENKUlvE0_clEvEUlffE_EESt5arrayIPcLm2EEEEviT0_T1_:
[----:B------:R-:W-:Y:S01]  /*0000*/  LDC R1, c[0x0][0x37c] ;  /* 0x0000df00ff017b82 */ /* 0x000fe20000000800 */
[----:B------:R-:W-:Y:S05]  /*0010*/  EXIT ;  /* 0x000000000000794d */ /* 0x000fea0003800000 */
.L_x_27689:
        /* <DEDUP_REMOVED lines=14> */
.L_x_31275:


//--------------------- .text._ZN2at6native18elementwise_kernelILi128ELi4EZNS0_15gpu_kernel_implINS0_13AUnaryFunctorIfffZZZNS0_21nextafter_kernel_cudaERNS_18TensorIteratorBaseEENKUlvE_clEvENKUlvE0_clEvEUlffE_EEEEvS5_RKT_EUliE_EEviT1_ --------------------------
	.section	.text._ZN2at6native18elementwise_kernelILi128ELi4EZNS0_15gpu_kernel_implINS0_13AUnaryFunctorIfffZZZNS0_21nextafter_kernel_cudaERNS_18TensorIteratorBaseEENKUlvE_clEvENKUlvE0_clEvEUlffE_EEEEvS5_RKT_EUliE_EEviT1_,"ax",@progbits
	.align	128
        .global         _ZN2at6native18elementwise_kernelILi128ELi4EZNS0_15gpu_kernel_implINS0_13AUnaryFunctorIfffZZZNS0_21nextafter_kernel_cudaERNS_18TensorIteratorBaseEENKUlvE_clEvENKUlvE0_clEvEUlffE_EEEEvS5_RKT_EUliE_EEviT1_
        .type           _ZN2at6native18elementwise_kernelILi128ELi4EZNS0_15gpu_kernel_implINS0_13AUnaryFunctorIfffZZZNS0_21nextafter_kernel_cudaERNS_18TensorIteratorBaseEENKUlvE_clEvENKUlvE0_clEvEUlffE_EEEEvS5_RKT_EUliE_EEviT1_,@function
        .size           _ZN2at6native18elementwise_kernelILi128ELi4EZNS0_15gpu_kernel_implINS0_13AUnaryFunctorIfffZZZNS0_21nextafter_kernel_cudaERNS_18TensorIteratorBaseEENKUlvE_clEvENKUlvE0_clEvEUlffE_EEEEvS5_RKT_EUliE_EEviT1_,(.L_x_31276 - _ZN2at6native18elementwise_kernelILi128ELi4EZNS0_15gpu_kernel_implINS0_13AUnaryFunctorIfffZZZNS0_21nextafter_kernel_cudaERNS_18TensorIteratorBaseEENKUlvE_clEvENKUlvE0_clEvEUlffE_EEEEvS5_RKT_EUliE_EEviT1_)
        .other          _ZN2at6native18elementwise_kernelILi128ELi4EZNS0_15gpu_kernel_implINS0_13AUnaryFunctorIfffZZZNS0_21nextafter_kernel_cudaERNS_18TensorIteratorBaseEENKUlvE_clEvENKUlvE0_clEvEUlffE_EEEEvS5_RKT_EUliE_EEviT1_,@"STO_CUDA_ENTRY STV_DEFAULT"
_ZN2at6native18elementwise_kernelILi128ELi4EZNS0_15gpu_kernel_implINS0_13AUnaryFunctorIfffZZZNS0_21nextafter_kernel_cudaERNS_18TensorIteratorBaseEENKUlvE_clEvENKUlvE0_clEvEUlffE_EEEEvS5_RKT_EUliE_EEviT1_:
.text._ZN2at6native18elementwise_kernelILi128ELi4EZNS0_15gpu_kernel_implINS0_13AUnaryFunctorIfffZZZNS0_21nextafter_kernel_cudaERNS_18TensorIteratorBaseEENKUlvE_clEvENKUlvE0_clEvEUlffE_EEEEvS5_RKT_EUliE_EEviT1_:
[----:B------:R-:W0:Y:S01]  /*0000*/  LDC R1, c[0x0][0x37c] ;  /* 0x0000df00ff017b82 */ /* 0x000e220000000800 */
[----:B------:R-:W1:Y:S07]  /*0010*/  S2R R17, SR_TID.X ;  /* 0x0000000000117919 */ /* 0x000e6e0000002100 */
[----:B------:R-:W2:Y:S01]  /*0020*/  S2UR UR4, SR_CTAID.X ;  /* 0x00000000000479c3 */ /* 0x000ea20000002500 */
[----:B------:R-:W3:Y:S01]  /*0030*/  LDCU UR39, c[0x0][0x388] ;  /* 0x00007100ff2777ac */ /* 0x000ee20008000800 */
[----:B------:R-:W-:Y:S01]  /*0040*/  BSSY.RECONVERGENT B7, `(.L_x_27690) ;  /* 0x000032c000077945 */ /* 0x000fe20003800200 */
[----:B------:R-:W4:Y:S05]  /*0050*/  LDCU UR5, c[0x0][0x380] ;  /* 0x00007000ff0577ac */ /* 0x000f2a0008000800 */
        /* <DEDUP_REMOVED lines=11> */
[----:B----4-:R-:W-:-:S11]  /*0110*/  ISETP.GE.AND P1, PT, R17, UR5, PT ;  /* 0x0000000511007c0c */ /* 0x010fd6000bf26270 */
[----:B------:R-:W-:-:S04]  /*0120*/  @!P0 LOP3.LUT R19, R19, 0x80000000, RZ, 0xc0, !PT ;  /* 0x8000000013138812 */ /* 0x000fc800078ec0ff */
[----:B------:R-:W-:Y:S01]  /*0130*/  LOP3.LUT R18, R19, 0x7fffffff, RZ, 0xc0, !PT ;  /* 0x7fffffff13127812 */ /* 0x000fe200078ec0ff */
[----:B0-----:R-:W-:Y:S06]  /*0140*/  @P1 BRA `(.L_x_27691) ;  /* 0x00000030006c1947 */ /* 0x001fec0003800000 */
        /* <DEDUP_REMOVED lines=302> */
.L_x_27692:
        /* <DEDUP_REMOVED lines=18> */
.L_x_27697:
[----:B------:R-:W2:Y:S02]  /*1550*/  LDG.E.U8 R0, desc[UR36][R2.64] ;  /* 0x0000002402007981 */ /* 0x000ea4000c1e1100 */
[----:B--2---:R-:W-:Y:S01]  /*1560*/  I2FP.F32.U32 R0, R0 ;  /* 0x0000000000007245 */ /* 0x004fe20000201000 */
[----:B------:R-:W-:Y:S06]  /*1570*/  BRA `(.L_x_27699) ;  /* 0x0000000c00447947 */ /* 0x000fec0003800000 */
.L_x_27696:
        /* <DEDUP_REMOVED lines=9> */
.L_x_27701:
[----:B------:R-:W2:Y:S02]  /*1610*/  LDG.E R0, desc[UR36][R2.64] ;  /* 0x0000002402007981 */ /* 0x000ea4000c1e1900 */
[----:B--2---:R-:W-:Y:S01]  /*1620*/  I2FP.F32.S32 R0, R0 ;  /* 0x0000000000007245 */ /* 0x004fe20000201400 */
[----:B------:R-:W-:Y:S06]  /*1630*/  BRA `(.L_x_27699) ;  /* 0x0000000c00147947 */ /* 0x000fec0003800000 */
.L_x_27700:
[----:B------:R-:W2:Y:S02]  /*1640*/  LDG.E.U16 R0, desc[UR36][R2.64] ;  /* 0x0000002402007981 */ /* 0x000ea4000c1e1500 */
[----:B--2---:R-:W2:Y:S01]  /*1650*/  I2F.S16 R0, R0 ;  /* 0x0000000000007306 */ /* 0x004ea20000101400 */
[----:B------:R-:W-:Y:S05]  /*1660*/  BRA `(.L_x_27699) ;  /* 0x0000000c00087947 */ /* 0x000fea0003800000 */
.L_x_27695:
        /* <DEDUP_REMOVED lines=8> */
.L_x_27703:
[----:B------:R-:W2:Y:S02]  /*16f0*/  LDG.E.U16 R0, desc[UR36][R2.64] ;  /* 0x0000002402007981 */ /* 0x000ea4000c1e1500 */
[----:B--2---:R-:W-:Y:S01]  /*1700*/  HADD2.F32 R0, -RZ, R0.H0_H0 ;  /* 0x20000000ff007230 */ /* 0x004fe20000004100 */
[----:B------:R-:W-:Y:S06]  /*1710*/  BRA `(.L_x_27699) ;  /* 0x0000000800dc7947 */ /* 0x000fec0003800000 */
.L_x_27702:
        /* <DEDUP_REMOVED lines=8> */
.L_x_27705:
[----:B------:R-:W2:Y:S02]  /*17a0*/  LDG.E.U16 R0, desc[UR36][R2.64] ;  /* 0x0000002402007981 */ /* 0x000ea4000c1e1500 */
[----:B--2---:R-:W-:Y:S01]  /*17b0*/  HADD2.F32 R0, -RZ, R0.H0_H0 ;  /* 0x20000000ff007230 */ /* 0x004fe20000004100 */
[----:B------:R-:W-:Y:S06]  /*17c0*/  BRA `(.L_x_27699) ;  /* 0x0000000800b07947 */ /* 0x000fec0003800000 */
.L_x_27704:
        /* <DEDUP_REMOVED lines=11> */
.L_x_27694:
        /* <DEDUP_REMOVED lines=12> */
.L_x_27708:
        /* <DEDUP_REMOVED lines=11> */
.L_x_27707:
        /* <DEDUP_REMOVED lines=25> */
.L_x_27710:
        /* <DEDUP_REMOVED lines=12> */
.L_x_27709:
[----:B------:R-:W2:Y:S02]  /*1c40*/  LDG.E.U16 R0, desc[UR36][R2.64] ;  /* 0x0000002402007981 */ /* 0x000ea4000c1e1500 */
[----:B--2---:R-:W-:Y:S01]  /*1c50*/  IMAD.U32 R0, R0, 0x10000, RZ ;  /* 0x0001000000007824 */ /* 0x004fe200078e00ff */
[----:B------:R-:W-:Y:S06]  /*1c60*/  BRA `(.L_x_27699) ;  /* 0x0000000400887947 */ /* 0x000fec0003800000 */
.L_x_27706:
        /* <DEDUP_REMOVED lines=11> */
.L_x_27713:
        /* <DEDUP_REMOVED lines=20> */
.L_x_27715:
[----:B------:R-:W-:Y:S05]  /*1e60*/  BSYNC.RECONVERGENT B0 ;  /* 0x0000000000007941 */ /* 0x000fea0003800200 */
.L_x_27714:
[----:B------:R-:W-:Y:S02]  /*1e70*/  SHF.L.U32 R0, R0, 0x14, RZ ;  /* 0x0000001400007819 */ /* 0x000fe400000006ff */
[----:B------:R-:W-:-:S04]  /*1e80*/  LEA R2, R2, 0x3b800000, 0x17 ;  /* 0x3b80000002027811 */ /* 0x000fc800078eb8ff */
[----:B------:R-:W-:Y:S01]  /*1e90*/  LOP3.LUT R0, R2, R0, R7, 0xfe, !PT ;  /* 0x0000000002007212 */ /* 0x000fe200078efe07 */
[----:B------:R-:W-:Y:S06]  /*1ea0*/  BRA `(.L_x_27699) ;  /* 0x0000000000f87947 */ /* 0x000fec0003800000 */
.L_x_27712:
        /* <DEDUP_REMOVED lines=20> */
.L_x_27717:
[----:B------:R-:W-:Y:S05]  /*1ff0*/  BSYNC.RECONVERGENT B0 ;  /* 0x0000000000007941 */ /* 0x000fea0003800200 */
.L_x_27716:
[----:B------:R-:W-:Y:S01]  /*2000*/  IMAD.SHL.U32 R0, R0, 0x200000, RZ ;  /* 0x0020000000007824 */ /* 0x000fe200078e00ff */
[----:B------:R-:W-:-:S04]  /*2010*/  LEA R2, R2, 0x37800000, 0x17 ;  /* 0x3780000002027811 */ /* 0x000fc800078eb8ff */
[----:B------:R-:W-:Y:S01]  /*2020*/  LOP3.LUT R0, R2, R0, R7, 0xfe, !PT ;  /* 0x0000000002007212 */ /* 0x000fe200078efe07 */
[----:B------:R-:W-:Y:S06]  /*2030*/  BRA `(.L_x_27699) ;  /* 0x0000000000947947 */ /* 0x000fec0003800000 */
.L_x_27711:
[----:B------:R-:W-:-:S09]  /*2040*/  UISETP.NE.AND UP0, UPT, UR4, 0x1c, UPT ;  /* 0x0000001c0400788c */ /* 0x000fd2000bf05270 */
[----:B------:R-:W-:Y:S05]  /*2050*/  BRA.U !UP0, `(.L_x_27718) ;  /* 0x0000000108847547 */ /* 0x000fea000b800000 */
[----:B------:R-:W-:-:S09]  /*2060*/  UISETP.NE.AND UP0, UPT, UR4, 0x1d, UPT ;  /* 0x0000001d0400788c */ /* 0x000fd2000bf05270 */
[----:B------:R-:W-:Y:S05]  /*2070*/  BRA.U !UP0, `(.L_x_27719) ;  /* 0x0000000108707547 */ /* 0x000fea000b800000 */
[----:B------:R-:W-:-:S09]  /*2080*/  UISETP.NE.AND UP0, UPT, UR4, 0x2c, UPT ;  /* 0x0000002c0400788c */ /* 0x000fd2000bf05270 */
[----:B------:R-:W-:Y:S05]  /*2090*/  BRA.U !UP0, `(.L_x_27720) ;  /* 0x0000000108487547 */ /* 0x000fea000b800000 */
.L_x_27698:
        /* <DEDUP_REMOVED lines=16> */
.L_x_27721:
[----:B------:R-:W-:Y:S01]  /*21a0*/  IMAD.MOV.U32 R0, RZ, RZ, RZ ;  /* 0x000000ffff007224 */ /* 0x000fe200078e00ff */
[----:B------:R-:W-:Y:S06]  /*21b0*/  BRA `(.L_x_27699) ;  /* 0x0000000000347947 */ /* 0x000fec0003800000 */
.L_x_27720:
        /* <DEDUP_REMOVED lines=8> */
.L_x_27719:
[----:B------:R-:W2:Y:S02]  /*2240*/  LDG.E.64 R2, desc[UR36][R2.64] ;  /* 0x0000002402027981 */ /* 0x000ea4000c1e1b00 */
[----:B--2---:R0:W1:Y:S02]  /*2250*/  I2F.U64 R0, R2 ;  /* 0x0000000200007312 */ /* 0x0040640000301000 */
[----:B01----:R-:W-:Y:S05]  /*2260*/  BRA `(.L_x_27699) ;  /* 0x0000000000087947 */ /* 0x003fea0003800000 */
.L_x_27718:
[----:B------:R-:W2:Y:S02]  /*2270*/  LDG.E R0, desc[UR36][R2.64] ;  /* 0x0000002402007981 */ /* 0x000ea4000c1e1900 */
[----:B--2---:R-:W-:-:S07]  /*2280*/  I2FP.F32.U32 R0, R0 ;  /* 0x0000000000007245 */ /* 0x004fce0000201000 */
.L_x_27699:
[----:B------:R-:W-:Y:S05]  /*2290*/  BSYNC.RECONVERGENT B6 ;  /* 0x0000000000067941 */ /* 0x000fea0003800200 */
.L_x_27693:
        /* <DEDUP_REMOVED lines=10> */
[----:B------:R-:W-:-:S13]  /*2340*/  LOP3.LUT P0, RZ, R19, 0x7fffffff, R2, 0xc8, !PT ;  /* 0x7fffffff13ff7812 */ /* 0x000fda000780c802 */
[----:B------:R-:W-:Y:S01]  /*2350*/  @!P0 IMAD.MOV.U32 R4, RZ, RZ, R2 ;  /* 0x000000ffff048224 */ /* 0x000fe200078e0002 */
[----:B------:R-:W-:Y:S06]  /*2360*/  @!P0 BRA `(.L_x_27723) ;  /* 0x00000000005c8947 */ /* 0x000fec0003800000 */
[----:B------:R-:W-:-:S13]  /*2370*/  ISETP.NE.AND P0, PT, R18, RZ, PT ;  /* 0x000000ff1200720c */ /* 0x000fda0003f05270 */
[----:B------:R-:W-:-:S04]  /*2380*/  @!P0 MOV R3, 0x800000 ;  /* 0x0080000000038802 */ /* 0x000fc80000000f00 */
[----:B------:R-:W-:Y:S01]  /*2390*/  @!P0 LOP3.LUT R4, R3, 0x80000000, R0, 0xb8, !PT ;  /* 0x8000000003048812 */ /* 0x000fe200078eb800 */
[----:B------:R-:W-:Y:S06]  /*23a0*/  @!P0 BRA `(.L_x_27723) ;  /* 0x00000000004c8947 */ /* 0x000fec0003800000 */
[C---:B------:R-:W-:Y:S01]  /*23b0*/  FSETP.GEU.FTZ.AND P3, PT, R5.reuse, RZ, PT ;  /* 0x000000ff0500720b */ /* 0x040fe20003f7e000 */
[----:B------:R-:W-:Y:S01]  /*23c0*/  IMAD.MOV.U32 R2, RZ, RZ, RZ ;  /* 0x000000ffff027224 */ /* 0x000fe200078e00ff */
[CC--:B------:R-:W-:Y:S02]  /*23d0*/  FSETP.GT.FTZ.AND P2, PT, R0.reuse, R5.reuse, PT ;  /* 0x000000050000720b */ /* 0x0c0fe40003f54000 */
[----:B------:R-:W-:Y:S02]  /*23e0*/  FSETP.GT.FTZ.AND P1, PT, R5, RZ, PT ;  /* 0x000000ff0500720b */ /* 0x000fe40003f34000 */
[----:B------:R-:W-:Y:S02]  /*23f0*/  PLOP3.LUT P4, PT, P2, P3, PT, 0x20, 0x2 ;  /* 0x000000000002781c */ /* 0x000fe40001786470 */
[----:B------:R-:W-:Y:S02]  /*2400*/  PLOP3.LUT P2, PT, P2, P1, PT, 0x80, 0x8 ;  /* 0x000000000008781c */ /* 0x000fe40001743070 */
[----:B------:R-:W-:-:S02]  /*2410*/  FSETP.GEU.FTZ.AND P0, PT, R0, R5, PT ;  /* 0x000000050000720b */ /* 0x000fc40003f1e000 */
[----:B------:R-:W-:Y:S02]  /*2420*/  SEL R0, RZ, 0xffffffff, !P4 ;  /* 0xffffffffff007807 */ /* 0x000fe40006000000 */
[----:B------:R-:W-:Y:S02]  /*2430*/  PLOP3.LUT P3, PT, P0, P3, PT, 0x2, 0x20 ;  /* 0x000000000020781c */ /* 0x000fe40000766072 */
[----:B------:R-:W-:-:S03]  /*2440*/  PLOP3.LUT P0, PT, P0, P1, PT, 0x8, 0x80 ;  /* 0x000000000080781c */ /* 0x000fc60000702170 */
[----:B------:R-:W-:Y:S02]  /*2450*/  @!P4 IMAD.MOV R2, RZ, RZ, 0x1 ;  /* 0x00000001ff02c424 */ /* 0x000fe400078e02ff */
[----:B------:R-:W-:-:S05]  /*2460*/  @!P2 IMAD.MOV R2, RZ, RZ, R0 ;  /* 0x000000ffff02a224 */ /* 0x000fca00078e0200 */
[----:B------:R-:W-:Y:S01]  /*2470*/  IADD3 R0, PT, PT, R2, 0x1, RZ ;  /* 0x0000000102007810 */ /* 0x000fe20007ffe0ff */
[----:B------:R-:W-:-:S04]  /*2480*/  @!P3 IMAD.MOV R0, RZ, RZ, R2 ;  /* 0x000000ffff00b224 */ /* 0x000fc800078e0202 */
[----:B------:R-:W-:Y:S02]  /*2490*/  VIADD R4, R0, 0xffffffff ;  /* 0xffffffff00047836 */ /* 0x000fe40000000000 */
[----:B------:R-:W-:-:S05]  /*24a0*/  @!P0 IMAD.MOV R4, RZ, RZ, R0 ;  /* 0x000000ffff048224 */ /* 0x000fca00078e0200 */
[----:B------:R-:W-:-:S04]  /*24b0*/  IADD3 R4, PT, PT, R19, R4, RZ ;  /* 0x0000000413047210 */ /* 0x000fc80007ffe0ff */
[----:B------:R-:W-:-:S13]  /*24c0*/  FSETP.NEU.FTZ.AND P0, PT, R4, RZ, PT ;  /* 0x000000ff0400720b */ /* 0x000fda0003f1d000 */
[----:B------:R-:W-:-:S07]  /*24d0*/  @!P0 LOP3.LUT R4, R4, 0x80000000, RZ, 0xc0, !PT ;  /* 0x8000000004048812 */ /* 0x000fce00078ec0ff */
.L_x_27723:
[----:B------:R-:W-:Y:S05]  /*24e0*/  BSYNC.RECONVERGENT B0 ;  /* 0x0000000000007941 */ /* 0x000fea0003800200 */
.L_x_27722:
        /* <DEDUP_REMOVED lines=17> */
.L_x_27727:
[----:B------:R-:W0:Y:S02]  /*2600*/  F2I.S64.TRUNC R4, R4 ;  /* 0x0000000400047311 */ /* 0x000e24000020d900 */
[----:B0-----:R-:W-:-:S05]  /*2610*/  IMAD.MOV.U32 R7, RZ, RZ, R4 ;  /* 0x000000ffff077224 */ /* 0x001fca00078e0004 */
[----:B------:R3:W-:Y:S01]  /*2620*/  STG.E.U8 desc[UR36][R2.64], R7 ;  /* 0x0000000702007986 */ /* 0x0007e2000c101124 */
[----:B------:R-:W-:Y:S05]  /*2630*/  BRA `(.L_x_27729) ;  /* 0x0000000c002c7947 */ /* 0x000fea0003800000 */
.L_x_27726:
        /* <DEDUP_REMOVED lines=9> */
.L_x_27731:
[----:B------:R-:W0:Y:S02]  /*26d0*/  F2I.FTZ.TRUNC.NTZ R5, R4 ;  /* 0x0000000400057305 */ /* 0x000e24000021f100 */
[----:B0-----:R1:W-:Y:S01]  /*26e0*/  STG.E desc[UR36][R2.64], R5 ;  /* 0x0000000502007986 */ /* 0x0013e2000c101924 */
[----:B------:R-:W-:Y:S05]  /*26f0*/  BRA `(.L_x_27729) ;  /* 0x0000000800fc7947 */ /* 0x000fea0003800000 */
.L_x_27730:
[----:B------:R-:W0:Y:S02]  /*2700*/  F2I.FTZ.TRUNC.NTZ R5, R4 ;  /* 0x0000000400057305 */ /* 0x000e24000021f100 */
[----:B0-----:R2:W-:Y:S01]  /*2710*/  STG.E.U16 desc[UR36][R2.64], R5 ;  /* 0x0000000502007986 */ /* 0x0015e2000c101524 */
[----:B------:R-:W-:Y:S05]  /*2720*/  BRA `(.L_x_27729) ;  /* 0x0000000800f07947 */ /* 0x000fea0003800000 */
.L_x_27725:
        /* <DEDUP_REMOVED lines=8> */
.L_x_27733:
[----:B------:R-:W-:-:S05]  /*27b0*/  F2FP.F16.F32.PACK_AB R4, RZ, R4 ;  /* 0x00000004ff04723e */ /* 0x000fca00000000ff */
[----:B------:R0:W-:Y:S01]  /*27c0*/  STG.E.U16 desc[UR36][R2.64], R4 ;  /* 0x0000000402007986 */ /* 0x0001e2000c101524 */
[----:B------:R-:W-:Y:S05]  /*27d0*/  BRA `(.L_x_27729) ;  /* 0x0000000800c47947 */ /* 0x000fea0003800000 */
.L_x_27732:
        /* <DEDUP_REMOVED lines=9> */
.L_x_27735:
[----:B------:R-:W-:-:S04]  /*2870*/  F2FP.F16.F32.PACK_AB R5, RZ, R4 ;  /* 0x00000004ff05723e */ /* 0x000fc800000000ff */
[----:B------:R-:W-:-:S05]  /*2880*/  PRMT R5, R5, 0x5410, RZ ;  /* 0x0000541005057816 */ /* 0x000fca00000000ff */
[----:B------:R0:W-:Y:S01]  /*2890*/  STG.E desc[UR36][R2.64], R5 ;  /* 0x0000000502007986 */ /* 0x0001e2000c101924 */
[----:B------:R-:W-:Y:S05]  /*28a0*/  BRA `(.L_x_27729) ;  /* 0x0000000800907947 */ /* 0x000fea0003800000 */
.L_x_27734:
[----:B------:R-:W-:-:S06]  /*28b0*/  FMUL.FTZ R4, R4, 1 ;  /* 0x3f80000004047820 */ /* 0x000fcc0000410000 */
[----:B------:R-:W0:Y:S02]  /*28c0*/  F2F.F64.F32 R4, R4 ;  /* 0x0000000400047310 */ /* 0x000e240000201800 */
[----:B0-----:R0:W-:Y:S01]  /*28d0*/  STG.E.64 desc[UR36][R2.64], R4 ;  /* 0x0000000402007986 */ /* 0x0011e2000c101b24 */
[----:B------:R-:W-:Y:S05]  /*28e0*/  BRA `(.L_x_27729) ;  /* 0x0000000800807947 */ /* 0x000fea0003800000 */
.L_x_27724:
        /* <DEDUP_REMOVED lines=12> */
.L_x_27738:
[----:B------:R-:W-:Y:S01]  /*29b0*/  FMUL.FTZ R4, R4, 1 ;  /* 0x3f80000004047820 */ /* 0x000fe20000410000 */
[----:B------:R-:W-:-:S05]  /*29c0*/  CS2R R6, SRZ ;  /* 0x0000000000067805 */ /* 0x000fca000001ff00 */
[----:B------:R-:W0:Y:S02]  /*29d0*/  F2F.F64.F32 R4, R4 ;  /* 0x0000000400047310 */ /* 0x000e240000201800 */
[----:B0-----:R0:W-:Y:S01]  /*29e0*/  STG.E.128 desc[UR36][R2.64], R4 ;  /* 0x0000000402007986 */ /* 0x0011e2000c101d24 */
[----:B------:R-:W-:Y:S05]  /*29f0*/  BRA `(.L_x_27729) ;  /* 0x00000008003c7947 */ /* 0x000fea0003800000 */
.L_x_27737:
        /* <DEDUP_REMOVED lines=18> */
.L_x_27742:
[----:B------:R-:W-:Y:S05]  /*2b20*/  BSYNC.RECONVERGENT B0 ;  /* 0x0000000000007941 */ /* 0x000fea0003800200 */
.L_x_27741:
[----:B------:R-:W-:-:S05]  /*2b30*/  LOP3.LUT R7, R0, 0x80, R7, 0xf8, !PT ;  /* 0x0000008000077812 */ /* 0x000fca00078ef807 */
[----:B------:R0:W-:Y:S01]  /*2b40*/  STG.E.U8 desc[UR36][R2.64], R7 ;  /* 0x0000000702007986 */ /* 0x0001e2000c101124 */
[----:B------:R-:W-:Y:S05]  /*2b50*/  BRA `(.L_x_27729) ;  /* 0x0000000400e47947 */ /* 0x000fea0003800000 */
.L_x_27740:
        /* <DEDUP_REMOVED lines=14> */
.L_x_27744:
[----:B------:R-:W-:Y:S05]  /*2c40*/  BSYNC.RECONVERGENT B0 ;  /* 0x0000000000007941 */ /* 0x000fea0003800200 */
.L_x_27743:
[----:B------:R-:W-:-:S05]  /*2c50*/  LOP3.LUT R5, R0, 0x80, R7, 0xf8, !PT ;  /* 0x0000008000057812 */ /* 0x000fca00078ef807 */
[----:B------:R0:W-:Y:S01]  /*2c60*/  STG.E.U8 desc[UR36][R2.64], R5 ;  /* 0x0000000502007986 */ /* 0x0001e2000c101124 */
[----:B------:R-:W-:Y:S05]  /*2c70*/  BRA `(.L_x_27729) ;  /* 0x00000004009c7947 */ /* 0x000fea0003800000 */
.L_x_27739:
[----:B------:R-:W-:-:S05]  /*2c80*/  F2FP.BF16.F32.PACK_AB R4, RZ, R4 ;  /* 0x00000004ff04723e */ /* 0x000fca00000010ff */
[----:B------:R0:W-:Y:S01]  /*2c90*/  STG.E.U16 desc[UR36][R2.64], R4 ;  /* 0x0000000402007986 */ /* 0x0001e2000c101524 */
[----:B------:R-:W-:Y:S05]  /*2ca0*/  BRA `(.L_x_27729) ;  /* 0x0000000400907947 */ /* 0x000fea0003800000 */
.L_x_27736:
        /* <DEDUP_REMOVED lines=11> */
.L_x_27747:
        /* <DEDUP_REMOVED lines=12> */
.L_x_27750:
[----:B------:R-:W-:-:S04]  /*2e20*/  SHF.R.U32.HI R0, RZ, 0x14, R4 ;  /* 0x00000014ff007819 */ /* 0x000fc80000011604 */
[----:B------:R-:W-:-:S04]  /*2e30*/  LOP3.LUT R5, R0, 0x1, RZ, 0xc0, !PT ;  /* 0x0000000100057812 */ /* 0x000fc800078ec0ff */
[----:B------:R-:W-:-:S04]  /*2e40*/  IADD3 R0, PT, PT, R4, 0x487ffff, R5 ;  /* 0x0487ffff04007810 */ /* 0x000fc80007ffe005 */
[----:B------:R-:W-:-:S04]  /*2e50*/  SHF.R.U32.HI R0, RZ, 0x14, R0 ;  /* 0x00000014ff007819 */ /* 0x000fc80000011600 */
[----:B------:R-:W-:-:S07]  /*2e60*/  LOP3.LUT R5, R0, 0xff, RZ, 0xc0, !PT ;  /* 0x000000ff00057812 */ /* 0x000fce00078ec0ff */
.L_x_27751:
[----:B------:R-:W-:-:S04]  /*2e70*/  SHF.R.U32.HI R4, RZ, 0x18, R4 ;  /* 0x00000018ff047819 */ /* 0x000fc80000011604 */
[----:B------:R-:W-:-:S04]  /*2e80*/  LOP3.LUT R5, R5, 0x80, R4, 0xf8, !PT ;  /* 0x0000008005057812 */ /* 0x000fc800078ef804 */
[----:B------:R-:W-:-:S07]  /*2e90*/  PRMT R0, R5, 0x7610, R0 ;  /* 0x0000761005007816 */ /* 0x000fce0000000000 */
.L_x_27749:
[----:B------:R-:W-:Y:S05]  /*2ea0*/  BSYNC.RECONVERGENT B0 ;  /* 0x0000000000007941 */ /* 0x000fea0003800200 */
.L_x_27748:
[----:B------:R0:W-:Y:S01]  /*2eb0*/  STG.E.U8 desc[UR36][R2.64], R0 ;  /* 0x0000000002007986 */ /* 0x0001e2000c101124 */
[----:B------:R-:W-:Y:S05]  /*2ec0*/  BRA `(.L_x_27729) ;  /* 0x0000000400087947 */ /* 0x000fea0003800000 */
.L_x_27746:
        /* <DEDUP_REMOVED lines=12> */
.L_x_27754:
[----:B------:R-:W-:-:S04]  /*2f90*/  SHF.R.U32.HI R0, RZ, 0x15, R4 ;  /* 0x00000015ff007819 */ /* 0x000fc80000011604 */
[----:B------:R-:W-:-:S04]  /*2fa0*/  LOP3.LUT R5, R0, 0x1, RZ, 0xc0, !PT ;  /* 0x0000000100057812 */ /* 0x000fc800078ec0ff */
[----:B------:R-:W-:-:S04]  /*2fb0*/  IADD3 R0, PT, PT, R4, 0x88fffff, R5 ;  /* 0x088fffff04007810 */ /* 0x000fc80007ffe005 */
[----:B------:R-:W-:-:S04]  /*2fc0*/  SHF.R.U32.HI R0, RZ, 0x15, R0 ;  /* 0x00000015ff007819 */ /* 0x000fc80000011600 */
[----:B------:R-:W-:-:S07]  /*2fd0*/  LOP3.LUT R5, R0, 0xff, RZ, 0xc0, !PT ;  /* 0x000000ff00057812 */ /* 0x000fce00078ec0ff */
.L_x_27755:
[----:B------:R-:W-:-:S04]  /*2fe0*/  SHF.R.U32.HI R4, RZ, 0x18, R4 ;  /* 0x00000018ff047819 */ /* 0x000fc80000011604 */
[----:B------:R-:W-:-:S04]  /*2ff0*/  LOP3.LUT R5, R5, 0x80, R4, 0xf8, !PT ;  /* 0x0000008005057812 */ /* 0x000fc800078ef804 */
[----:B------:R-:W-:-:S07]  /*3000*/  PRMT R0, R5, 0x7610, R0 ;  /* 0x0000761005007816 */ /* 0x000fce0000000000 */
.L_x_27753:
[----:B------:R-:W-:Y:S05]  /*3010*/  BSYNC.RECONVERGENT B0 ;  /* 0x0000000000007941 */ /* 0x000fea0003800200 */
.L_x_27752:
[----:B------:R0:W-:Y:S01]  /*3020*/  STG.E.U8 desc[UR36][R2.64], R0 ;  /* 0x0000000002007986 */ /* 0x0001e2000c101124 */
[----:B------:R-:W-:Y:S05]  /*3030*/  BRA `(.L_x_27729) ;  /* 0x0000000000ac7947 */ /* 0x000fea0003800000 */
.L_x_27745:
[----:B------:R-:W-:-:S09]  /*3040*/  UISETP.NE.AND UP0, UPT, UR4, 0x1c, UPT ;  /* 0x0000001c0400788c */ /* 0x000fd2000bf05270 */
[----:B------:R-:W-:Y:S05]  /*3050*/  BRA.U !UP0, `(.L_x_27756) ;  /* 0x00000001089c7547 */ /* 0x000fea000b800000 */
[----:B------:R-:W-:-:S09]  /*3060*/  UISETP.NE.AND UP0, UPT, UR4, 0x1d, UPT ;  /* 0x0000001d0400788c */ /* 0x000fd2000bf05270 */
[----:B------:R-:W-:Y:S05]  /*3070*/  BRA.U !UP0, `(.L_x_27757) ;  /* 0x0000000108887547 */ /* 0x000fea000b800000 */
[----:B------:R-:W-:-:S09]  /*3080*/  UISETP.NE.AND UP0, UPT, UR4, 0x2c, UPT ;  /* 0x0000002c0400788c */ /* 0x000fd2000bf05270 */
[----:B------:R-:W-:Y:S05]  /*3090*/  BRA.U !UP0, `(.L_x_27758) ;  /* 0x0000000108447547 */ /* 0x000fea000b800000 */
.L_x_27728:
        /* <DEDUP_REMOVED lines=16> */
.L_x_27759:
[----:B------:R-:W-:Y:S05]  /*31a0*/  BRA `(.L_x_27729) ;  /* 0x0000000000507947 */ /* 0x000fea0003800000 */
.L_x_27758:
        /* <DEDUP_REMOVED lines=15> */
.L_x_27757:
[----:B------:R-:W0:Y:S02]  /*32a0*/  F2I.U64.TRUNC R4, R4 ;  /* 0x0000000400047311 */ /* 0x000e24000020d800 */
[----:B0-----:R0:W-:Y:S01]  /*32b0*/  STG.E.64 desc[UR36][R2.64], R4 ;  /* 0x0000000402007986 */ /* 0x0011e2000c101b24 */
[----:B------:R-:W-:Y:S05]  /*32c0*/  BRA `(.L_x_27729) ;  /* 0x0000000000087947 */ /* 0x000fea0003800000 */
.L_x_27756:
[----:B------:R-:W0:Y:S02]  /*32d0*/  F2I.FTZ.U32.TRUNC.NTZ R5, R4 ;  /* 0x0000000400057305 */ /* 0x000e24000021f000 */
[----:B0-----:R0:W-:Y:S02]  /*32e0*/  STG.E desc[UR36][R2.64], R5 ;  /* 0x0000000502007986 */ /* 0x0011e4000c101924 */
.L_x_27729:
[----:B------:R-:W-:-:S07]  /*32f0*/  VIADD R17, R17, 0x80 ;  /* 0x0000008011117836 */ /* 0x000fce0000000000 */
.L_x_27691:
[----:B------:R-:W-:Y:S05]  /*3300*/  BSYNC.RECONVERGENT B7 ;  /* 0x0000000000077941 */ /* 0x000fea0003800200 */
.L_x_27690:
        /* <DEDUP_REMOVED lines=307> */
.L_x_27762:
        /* <DEDUP_REMOVED lines=18> */
.L_x_27767:
[----:B------:R-:W2:Y:S02]  /*4760*/  LDG.E.U8 R2, desc[UR36][R2.64] ;  /* 0x0000002402027981 */ /* 0x000ea4000c1e1100 */
[----:B--2---:R-:W-:Y:S01]  /*4770*/  I2FP.F32.U32 R4, R2 ;  /* 0x0000000200047245 */ /* 0x004fe20000201000 */
[----:B------:R-:W-:Y:S06]  /*4780*/  BRA `(.L_x_27769) ;  /* 0x0000000c00447947 */ /* 0x000fec0003800000 */
.L_x_27766:
        /* <DEDUP_REMOVED lines=9> */
.L_x_27771:
[----:B------:R-:W2:Y:S02]  /*4820*/  LDG.E R2, desc[UR36][R2.64] ;  /* 0x0000002402027981 */ /* 0x000ea4000c1e1900 */
[----:B--2---:R-:W-:Y:S01]  /*4830*/  I2FP.F32.S32 R4, R2 ;  /* 0x0000000200047245 */ /* 0x004fe20000201400 */
[----:B------:R-:W-:Y:S06]  /*4840*/  BRA `(.L_x_27769) ;  /* 0x0000000c00147947 */ /* 0x000fec0003800000 */
.L_x_27770:
[----:B------:R-:W2:Y:S02]  /*4850*/  LDG.E.U16 R2, desc[UR36][R2.64] ;  /* 0x0000002402027981 */ /* 0x000ea4000c1e1500 */
[----:B--2---:R2:W3:Y:S01]  /*4860*/  I2F.S16 R4, R2 ;  /* 0x0000000200047306 */ /* 0x0044e20000101400 */
[----:B------:R-:W-:Y:S05]  /*4870*/  BRA `(.L_x_27769) ;  /* 0x0000000c00087947 */ /* 0x000fea0003800000 */
.L_x_27765:
        /* <DEDUP_REMOVED lines=8> */
.L_x_27773:
[----:B------:R-:W2:Y:S02]  /*4900*/  LDG.E.U16 R2, desc[UR36][R2.64] ;  /* 0x0000002402027981 */ /* 0x000ea4000c1e1500 */
[----:B--2---:R-:W-:Y:S01]  /*4910*/  HADD2.F32 R4, -RZ, R2.H0_H0 ;  /* 0x20000002ff047230 */ /* 0x004fe20000004100 */
[----:B------:R-:W-:Y:S06]  /*4920*/  BRA `(.L_x_27769) ;  /* 0x0000000800dc7947 */ /* 0x000fec0003800000 */
.L_x_27772:
        /* <DEDUP_REMOVED lines=8> */
.L_x_27775:
[----:B------:R-:W2:Y:S02]  /*49b0*/  LDG.E.U16 R2, desc[UR36][R2.64] ;  /* 0x0000002402027981 */ /* 0x000ea4000c1e1500 */
[----:B--2---:R-:W-:Y:S01]  /*49c0*/  HADD2.F32 R4, -RZ, R2.H0_H0 ;  /* 0x20000002ff047230 */ /* 0x004fe20000004100 */
[----:B------:R-:W-:Y:S06]  /*49d0*/  BRA `(.L_x_27769) ;  /* 0x0000000800b07947 */ /* 0x000fec0003800000 */
.L_x_27774:
        /* <DEDUP_REMOVED lines=11> */
.L_x_27764:
        /* <DEDUP_REMOVED lines=12> */
.L_x_27778:
        /* <DEDUP_REMOVED lines=11> */
.L_x_27777:
        /* <DEDUP_REMOVED lines=25> */
.L_x_27780:
        /* <DEDUP_REMOVED lines=12> */
.L_x_27779:
[----:B------:R-:W2:Y:S02]  /*4e50*/  LDG.E.U16 R2, desc[UR36][R2.64] ;  /* 0x0000002402027981 */ /* 0x000ea4000c1e1500 */
[----:B--2---:R-:W-:Y:S01]  /*4e60*/  SHF.L.U32 R4, R2, 0x10, RZ ;  /* 0x0000001002047819 */ /* 0x004fe200000006ff */
[----:B------:R-:W-:Y:S06]  /*4e70*/  BRA `(.L_x_27769) ;  /* 0x0000000400887947 */ /* 0x000fec0003800000 */
.L_x_27776:
        /* <DEDUP_REMOVED lines=11> */
.L_x_27783:
        /* <DEDUP_REMOVED lines=20> */
.L_x_27785:
[----:B------:R-:W-:Y:S05]  /*5070*/  BSYNC.RECONVERGENT B0 ;  /* 0x0000000000007941 */ /* 0x000fea0003800200 */
.L_x_27784:
[----:B------:R-:W-:Y:S01]  /*5080*/  IMAD.SHL.U32 R0, R0, 0x100000, RZ ;  /* 0x0010000000007824 */ /* 0x000fe200078e00ff */
[----:B------:R-:W-:-:S04]  /*5090*/  LEA R2, R2, 0x3b800000, 0x17 ;  /* 0x3b80000002027811 */ /* 0x000fc800078eb8ff */
[----:B------:R-:W-:Y:S01]  /*50a0*/  LOP3.LUT R4, R2, R0, R7, 0xfe, !PT ;  /* 0x0000000002047212 */ /* 0x000fe200078efe07 */
[----:B------:R-:W-:Y:S06]  /*50b0*/  BRA `(.L_x_27769) ;  /* 0x0000000000f87947 */ /* 0x000fec0003800000 */
.L_x_27782:
        /* <DEDUP_REMOVED lines=20> */
.L_x_27787:
[----:B------:R-:W-:Y:S05]  /*5200*/  BSYNC.RECONVERGENT B0 ;  /* 0x0000000000007941 */ /* 0x000fea0003800200 */
.L_x_27786:
[----:B------:R-:W-:Y:S01]  /*5210*/  IMAD.SHL.U32 R0, R0, 0x200000, RZ ;  /* 0x0020000000007824 */ /* 0x000fe200078e00ff */
[----:B------:R-:W-:-:S04]  /*5220*/  LEA R2, R2, 0x37800000, 0x17 ;  /* 0x3780000002027811 */ /* 0x000fc800078eb8ff */
[----:B------:R-:W-:Y:S01]  /*5230*/  LOP3.LUT R4, R2, R0, R7, 0xfe, !PT ;  /* 0x0000000002047212 */ /* 0x000fe200078efe07 */
[----:B------:R-:W-:Y:S06]  /*5240*/  BRA `(.L_x_27769) ;  /* 0x0000000000947947 */ /* 0x000fec0003800000 */
.L_x_27781:
        /* <DEDUP_REMOVED lines=14> */
.L_x_27768:
        /* <DEDUP_REMOVED lines=16> */
.L_x_27790:
[----:B------:R-:W-:Y:S01]  /*5430*/  IMAD.MOV.U32 R4, RZ, RZ, RZ ;  /* 0x000000ffff047224 */ /* 0x000fe200078e00ff */
[----:B------:R-:W-:Y:S06]  /*5440*/  BRA `(.L_x_27769) ;  /* 0x0000000000147947 */ /* 0x000fec0003800000 */
.L_x_27789:
[----:B------:R-:W2:Y:S02]  /*5450*/  LDG.E.64 R2, desc[UR36][R2.64] ;  /* 0x0000002402027981 */ /* 0x000ea4000c1e1b00 */
[----:B--2---:R0:W1:Y:S02]  /*5460*/  I2F.U64 R4, R2 ;  /* 0x0000000200047312 */ /* 0x0040640000301000 */
[----:B01----:R-:W-:Y:S05]  /*5470*/  BRA `(.L_x_27769) ;  /* 0x0000000000087947 */ /* 0x003fea0003800000 */
.L_x_27788:
[----:B------:R-:W2:Y:S02]  /*5480*/  LDG.E R2, desc[UR36][R2.64] ;  /* 0x0000002402027981 */ /* 0x000ea4000c1e1900 */
[----:B--2---:R-:W-:-:S07]  /*5490*/  I2FP.F32.U32 R4, R2 ;  /* 0x0000000200047245 */ /* 0x004fce0000201000 */
.L_x_27769:
[----:B------:R-:W-:Y:S05]  /*54a0*/  BSYNC.RECONVERGENT B6 ;  /* 0x0000000000067941 */ /* 0x000fea0003800200 */
.L_x_27763:
[----:B------:R-:W2:Y:S01]  /*54b0*/  LDC R5, c[0x0][0x594] ;  /* 0x00016500ff057b82 */ /* 0x000ea20000000800 */
[C---:B-1-3-5:R-:W-:Y:S01]  /*54c0*/  FSETP.NAN.FTZ.AND P0, PT, |R4|.reuse, |R4|, PT ;  /* 0x400000040400720b */ /* 0x06afe20003f18200 */
[----:B------:R-:W-:Y:S01]  /*54d0*/  BSSY.RECONVERGENT B0, `(.L_x_27791) ;  /* 0x0000025000007945 */ /* 0x000fe20003800200 */
[C---:B------:R-:W-:Y:S02]  /*54e0*/  LOP3.LUT P2, RZ, R4.reuse, 0x7f800000, RZ, 0xc0, !PT ;  /* 0x7f80000004ff7812 */ /* 0x040fe4000784c0ff */
[----:B0---4-:R-:W-:-:S04]  /*54f0*/  LOP3.LUT R3, R4, 0x80000000, RZ, 0xc0, !PT ;  /* 0x8000000004037812 */ /* 0x011fc800078ec0ff */
[----:B------:R-:W-:Y:S02]  /*5500*/  SEL R0, R3, R4, !P2 ;  /* 0x0000000403007207 */ /* 0x000fe40005000000 */
[----:B--2---:R-:W-:-:S04]  /*5510*/  FSETP.NAN.FTZ.AND P1, PT, |R5|, |R5|, PT ;  /* 0x400000050500720b */ /* 0x004fc80003f38200 */
[----:B------:R-:W-:-:S13]  /*5520*/  PLOP3.LUT P0, PT, P1, P0, PT, 0xf8, 0x8f ;  /* 0x00000000008f781c */ /* 0x000fda0000f01f70 */
[----:B------:R-:W-:Y:S05]  /*5530*/  @P0 BRA `(.L_x_27792) ;  /* 0x0000000000740947 */ /* 0x000fea0003800000 */
[----:B------:R-:W-:-:S13]  /*5540*/  LOP3.LUT P0, RZ, R19, 0x7fffffff, R0, 0xc8, !PT ;  /* 0x7fffffff13ff7812 */ /* 0x000fda000780c800 */
[----:B------:R-:W-:Y:S05]  /*5550*/  @!P0 BRA `(.L_x_27793) ;  /* 0x0000000000648947 */ /* 0x000fea0003800000 */
[----:B------:R-:W-:-:S13]  /*5560*/  ISETP.NE.AND P0, PT, R18, RZ, PT ;  /* 0x000000ff1200720c */ /* 0x000fda0003f05270 */
[----:B------:R-:W-:Y:S05]  /*5570*/  @!P0 BRA `(.L_x_27794) ;  /* 0x0000000000508947 */ /* 0x000fea0003800000 */
[C---:B------:R-:W-:Y:S02]  /*5580*/  FSETP.GEU.FTZ.AND P3, PT, R5.reuse, RZ, PT ;  /* 0x000000ff0500720b */ /* 0x040fe40003f7e000 */
[CC--:B------:R-:W-:Y:S02]  /*5590*/  FSETP.GT.FTZ.AND P2, PT, R4.reuse, R5.reuse, PT ;  /* 0x000000050400720b */ /* 0x0c0fe40003f54000 */
[----:B------:R-:W-:Y:S02]  /*55a0*/  FSETP.GT.FTZ.AND P1, PT, R5, RZ, PT ;  /* 0x000000ff0500720b */ /* 0x000fe40003f34000 */
[----:B------:R-:W-:Y:S02]  /*55b0*/  PLOP3.LUT P4, PT, P2, P3, PT, 0x20, 0x2 ;  /* 0x000000000002781c */ /* 0x000fe40001786470 */
[----:B------:R-:W-:Y:S02]  /*55c0*/  PLOP3.LUT P2, PT, P2, P1, PT, 0x80, 0x8 ;  /* 0x000000000008781c */ /* 0x000fe40001743070 */
[----:B------:R-:W-:-:S02]  /*55d0*/  FSETP.GEU.FTZ.AND P0, PT, R4, R5, PT ;  /* 0x000000050400720b */ /* 0x000fc40003f1e000 */
[----:B------:R-:W-:Y:S02]  /*55e0*/  SEL R0, RZ, 0xffffffff, !P4 ;  /* 0xffffffffff007807 */ /* 0x000fe40006000000 */
[----:B------:R-:W-:Y:S02]  /*55f0*/  PLOP3.LUT P3, PT, P0, P3, PT, 0x2, 0x20 ;  /* 0x000000000020781c */ /* 0x000fe40000766072 */
[----:B------:R-:W-:Y:S02]  /*5600*/  MOV R2, RZ ;  /* 0x000000ff00027202 */ /* 0x000fe40000000f00 */
[----:B------:R-:W-:Y:S01]  /*5610*/  PLOP3.LUT P0, PT, P0, P1, PT, 0x8, 0x80 ;  /* 0x000000000080781c */ /* 0x000fe20000702170 */
[----:B------:R-:W-:Y:S02]  /*5620*/  @!P4 IMAD.MOV R2, RZ, RZ, 0x1 ;  /* 0x00000001ff02c424 */ /* 0x000fe400078e02ff */
[----:B------:R-:W-:-:S04]  /*5630*/  @!P2 IMAD.MOV R2, RZ, RZ, R0 ;  /* 0x000000ffff02a224 */ /* 0x000fc800078e0200 */
[C---:B------:R-:W-:Y:S02]  /*5640*/  VIADD R0, R2.reuse, 0x1 ;  /* 0x0000000102007836 */ /* 0x040fe40000000000 */
[----:B------:R-:W-:-:S05]  /*5650*/  @!P3 IADD3 R0, PT, PT, R2, RZ, RZ ;  /* 0x000000ff0200b210 */ /* 0x000fca0007ffe0ff */
[----:B------:R-:W-:Y:S02]  /*5660*/  VIADD R4, R0, 0xffffffff ;  /* 0xffffffff00047836 */ /* 0x000fe40000000000 */
[----:B------:R-:W-:-:S04]  /*5670*/  @!P0 IMAD.MOV R4, RZ, RZ, R0 ;  /* 0x000000ffff048224 */ /* 0x000fc800078e0200 */
[----:B------:R-:W-:-:S05]  /*5680*/  IMAD.IADD R4, R19, 0x1, R4 ;  /* 0x0000000113047824 */ /* 0x000fca00078e0204 */
[----:B------:R-:W-:-:S13]  /*5690*/  FSETP.NEU.FTZ.AND P0, PT, R4, RZ, PT ;  /* 0x000000ff0400720b */ /* 0x000fda0003f1d000 */
[----:B------:R-:W-:Y:S01]  /*56a0*/  @!P0 LOP3.LUT R4, R4, 0x80000000, RZ, 0xc0, !PT ;  /* 0x8000000004048812 */ /* 0x000fe200078ec0ff */
[----:B------:R-:W-:Y:S06]  /*56b0*/  BRA `(.L_x_27795) ;  /* 0x0000000000187947 */ /* 0x000fec0003800000 */
.L_x_27794:
[----:B------:R-:W-:-:S05]  /*56c0*/  HFMA2 R3, -RZ, RZ, 7.62939453125e-06, 0 ;  /* 0x00800000ff037431 */ /* 0x000fca00000001ff */
[----:B------:R-:W-:Y:S01]  /*56d0*/  LOP3.LUT R4, R3, 0x80000000, R4, 0xb8, !PT ;  /* 0x8000000003047812 */ /* 0x000fe200078eb804 */
[----:B------:R-:W-:Y:S06]  /*56e0*/  BRA `(.L_x_27795) ;  /* 0x00000000000c7947 */ /* 0x000fec0003800000 */
.L_x_27793:
[----:B------:R-:W-:Y:S01]  /*56f0*/  IMAD.MOV.U32 R4, RZ, RZ, R0 ;  /* 0x000000ffff047224 */ /* 0x000fe200078e0000 */
[----:B------:R-:W-:Y:S06]  /*5700*/  BRA `(.L_x_27795) ;  /* 0x0000000000047947 */ /* 0x000fec0003800000 */
.L_x_27792:
[----:B------:R-:W-:-:S07]  /*5710*/  FADD.FTZ R4, R4, R5 ;  /* 0x0000000504047221 */ /* 0x000fce0000010000 */
.L_x_27795:
[----:B------:R-:W-:Y:S05]  /*5720*/  BSYNC.RECONVERGENT B0 ;  /* 0x0000000000007941 */ /* 0x000fea0003800200 */
.L_x_27791:
        /* <DEDUP_REMOVED lines=17> */
.L_x_27799:
[----:B------:R-:W0:Y:S02]  /*5840*/  F2I.S64.TRUNC R4, R4 ;  /* 0x0000000400047311 */ /* 0x000e24000020d900 */
[----:B0-----:R-:W-:-:S05]  /*5850*/  IMAD.MOV.U32 R7, RZ, RZ, R4 ;  /* 0x000000ffff077224 */ /* 0x001fca00078e0004 */
[----:B------:R4:W-:Y:S01]  /*5860*/  STG.E.U8 desc[UR36][R2.64], R7 ;  /* 0x0000000702007986 */ /* 0x0009e2000c101124 */
[----:B------:R-:W-:Y:S05]  /*5870*/  BRA `(.L_x_27801) ;  /* 0x0000000c00287947 */ /* 0x000fea0003800000 */
.L_x_27798:
        /* <DEDUP_REMOVED lines=9> */
.L_x_27803:
[----:B------:R-:W0:Y:S02]  /*5910*/  F2I.FTZ.TRUNC.NTZ R5, R4 ;  /* 0x0000000400057305 */ /* 0x000e24000021f100 */
[----:B0-----:R2:W-:Y:S01]  /*5920*/  STG.E desc[UR36][R2.64], R5 ;  /* 0x0000000502007986 */ /* 0x0015e2000c101924 */
[----:B------:R-:W-:Y:S05]  /*5930*/  BRA `(.L_x_27801) ;  /* 0x0000000800f87947 */ /* 0x000fea0003800000 */
.L_x_27802:
[----:B------:R-:W0:Y:S02]  /*5940*/  F2I.FTZ.TRUNC.NTZ R5, R4 ;  /* 0x0000000400057305 */ /* 0x000e24000021f100 */
[----:B0-----:R0:W-:Y:S01]  /*5950*/  STG.E.U16 desc[UR36][R2.64], R5 ;  /* 0x0000000502007986 */ /* 0x0011e2000c101524 */
[----:B------:R-:W-:Y:S05]  /*5960*/  BRA `(.L_x_27801) ;  /* 0x0000000800ec7947 */ /* 0x000fea0003800000 */
.L_x_27797:
        /* <DEDUP_REMOVED lines=8> */
.L_x_27805:
[----:B------:R-:W-:-:S05]  /*59f0*/  F2FP.F16.F32.PACK_AB R4, RZ, R4 ;  /* 0x00000004ff04723e */ /* 0x000fca00000000ff */
[----:B------:R0:W-:Y:S01]  /*5a00*/  STG.E.U16 desc[UR36][R2.64], R4 ;  /* 0x0000000402007986 */ /* 0x0001e2000c101524 */
[----:B------:R-:W-:Y:S05]  /*5a10*/  BRA `(.L_x_27801) ;  /* 0x0000000800c07947 */ /* 0x000fea0003800000 */
.L_x_27804:
[----:B------:R-:W-:-:S09]  /*5a20*/  UISETP.NE.AND UP0, UPT, UR4, 0x7, UPT ;  /* 0x000000070400788c */ /* 0x000fd2000bf05270 */
[----:B------:R-:W-:Y:S05]  /*5a30*/  BRA.U !UP0, `(.L_x_27806) ;  /* 0x00000001082c7547 */ /* 0x000fea000b800000 */
[----:B------:R-:W-:-:S09]  /*5a40*/  UISETP.NE.AND UP0, UPT, UR4, 0x8, UPT ;  /* 0x000000080400788c */ /* 0x000fd2000bf05270 */
[----:B------:R-:W-:Y:S05]  /*5a50*/  BRA.U !UP0, `(.L_x_27807) ;  /* 0x0000000108147547 */ /* 0x000fea000b800000 */
[----:B------:R-:W-:-:S09]  /*5a60*/  UISETP.NE.AND UP0, UPT, UR4, 0x9, UPT ;  /* 0x000000090400788c */ /* 0x000fd2000bf05270 */
[----:B------:R-:W-:Y:S05]  /*5a70*/  BRA.U UP0, `(.L_x_27800) ;  /* 0x0000000500d07547 */ /* 0x000fea000b800000 */
[----:B------:R-:W-:-:S05]  /*5a80*/  MOV R5, RZ ;  /* 0x000000ff00057202 */ /* 0x000fca0000000f00 */
[----:B------:R0:W-:Y:S01]  /*5a90*/  STG.E.64 desc[UR36][R2.64], R4 ;  /* 0x0000000402007986 */ /* 0x0001e2000c101b24 */
[----:B------:R-:W-:Y:S05]  /*5aa0*/  BRA `(.L_x_27801) ;  /* 0x00000008009c7947 */ /* 0x000fea0003800000 */
.L_x_27807:
[----:B------:R-:W-:-:S04]  /*5ab0*/  F2FP.F16.F32.PACK_AB R5, RZ, R4 ;  /* 0x00000004ff05723e */ /* 0x000fc800000000ff */
[----:B------:R-:W-:-:S05]  /*5ac0*/  PRMT R5, R5, 0x5410, RZ ;  /* 0x0000541005057816 */ /* 0x000fca00000000ff */
[----:B------:R0:W-:Y:S01]  /*5ad0*/  STG.E desc[UR36][R2.64], R5 ;  /* 0x0000000502007986 */ /* 0x0001e2000c101924 */
[----:B------:R-:W-:Y:S05]  /*5ae0*/  BRA `(.L_x_27801) ;  /* 0x00000008008c7947 */ /* 0x000fea0003800000 */
.L_x_27806:
[----:B------:R-:W-:-:S06]  /*5af0*/  FMUL.FTZ R4, R4, 1 ;  /* 0x3f80000004047820 */ /* 0x000fcc0000410000 */
[----:B------:R-:W0:Y:S02]  /*5b00*/  F2F.F64.F32 R4, R4 ;  /* 0x0000000400047310 */ /* 0x000e240000201800 */
[----:B0-----:R0:W-:Y:S01]  /*5b10*/  STG.E.64 desc[UR36][R2.64], R4 ;  /* 0x0000000402007986 */ /* 0x0011e2000c101b24 */
[----:B------:R-:W-:Y:S05]  /*5b20*/  BRA `(.L_x_27801) ;  /* 0x00000008007c7947 */ /* 0x000fea0003800000 */
.L_x_27796:
        /* <DEDUP_REMOVED lines=13> */
.L_x_27811:
        /* <DEDUP_REMOVED lines=16> */
.L_x_27814:
[----:B------:R-:W-:-:S04]  /*5d00*/  SHF.R.U32.HI R4, RZ, 0x18, R4 ;  /* 0x00000018ff047819 */ /* 0x000fc80000011604 */
[----:B------:R-:W-:-:S04]  /*5d10*/  LOP3.LUT R4, R5, 0x80, R4, 0xf8, !PT ;  /* 0x0000008005047812 */ /* 0x000fc800078ef804 */
[----:B------:R-:W-:-:S07]  /*5d20*/  PRMT R0, R4, 0x7610, R0 ;  /* 0x0000761004007816 */ /* 0x000fce0000000000 */
.L_x_27813:
[----:B------:R-:W-:Y:S05]  /*5d30*/  BSYNC.RECONVERGENT B0 ;  /* 0x0000000000007941 */ /* 0x000fea0003800200 */
.L_x_27812:
[----:B------:R0:W-:Y:S01]  /*5d40*/  STG.E.U8 desc[UR36][R2.64], R0 ;  /* 0x0000000002007986 */ /* 0x0001e2000c101124 */
[----:B------:R-:W-:Y:S05]  /*5d50*/  BRA `(.L_x_27801) ;  /* 0x0000000400f07947 */ /* 0x000fea0003800000 */
.L_x_27810:
        /* <DEDUP_REMOVED lines=16> */
.L_x_27817:
[----:B------:R-:W-:-:S04]  /*5e60*/  SHF.R.U32.HI R4, RZ, 0x18, R4 ;  /* 0x00000018ff047819 */ /* 0x000fc80000011604 */
[----:B------:R-:W-:-:S04]  /*5e70*/  LOP3.LUT R5, R5, 0x80, R4, 0xf8, !PT ;  /* 0x0000008005057812 */ /* 0x000fc800078ef804 */
[----:B------:R-:W-:-:S07]  /*5e80*/  PRMT R0, R5, 0x7610, R0 ;  /* 0x0000761005007816 */ /* 0x000fce0000000000 */
.L_x_27816:
[----:B------:R-:W-:Y:S05]  /*5e90*/  BSYNC.RECONVERGENT B0 ;  /* 0x0000000000007941 */ /* 0x000fea0003800200 */
.L_x_27815:
[----:B------:R0:W-:Y:S01]  /*5ea0*/  STG.E.U8 desc[UR36][R2.64], R0 ;  /* 0x0000000002007986 */ /* 0x0001e2000c101124 */
[----:B------:R-:W-:Y:S05]  /*5eb0*/  BRA `(.L_x_27801) ;  /* 0x0000000400987947 */ /* 0x000fea0003800000 */
.L_x_27809:
        /* <DEDUP_REMOVED lines=21> */
.L_x_27819:
[----:B------:R-:W0:Y:S02]  /*6010*/  F2I.U64.TRUNC R4, R4 ;  /* 0x0000000400047311 */ /* 0x000e24000020d800 */
[----:B0-----:R0:W-:Y:S01]  /*6020*/  STG.E.64 desc[UR36][R2.64], R4 ;  /* 0x0000000402007986 */ /* 0x0011e2000c101b24 */
[----:B------:R-:W-:Y:S05]  /*6030*/  BRA `(.L_x_27801) ;  /* 0x0000000400387947 */ /* 0x000fea0003800000 */
.L_x_27818:
[----:B------:R-:W0:Y:S02]  /*6040*/  F2I.FTZ.U32.TRUNC.NTZ R5, R4 ;  /* 0x0000000400057305 */ /* 0x000e24000021f000 */
[----:B0-----:R0:W-:Y:S01]  /*6050*/  STG.E desc[UR36][R2.64], R5 ;  /* 0x0000000502007986 */ /* 0x0011e2000c101924 */
[----:B------:R-:W-:Y:S05]  /*6060*/  BRA `(.L_x_27801) ;  /* 0x00000004002c7947 */ /* 0x000fea0003800000 */
.L_x_27808:
        /* <DEDUP_REMOVED lines=10> */
.L_x_27821:
[----:B------:R-:W-:Y:S01]  /*6110*/  FMUL.FTZ R4, R4, 1 ;  /* 0x3f80000004047820 */ /* 0x000fe20000410000 */
[----:B------:R-:W-:-:S05]  /*6120*/  CS2R R6, SRZ ;  /* 0x0000000000067805 */ /* 0x000fca000001ff00 */
[----:B------:R-:W0:Y:S02]  /*6130*/  F2F.F64.F32 R4, R4 ;  /* 0x0000000400047310 */ /* 0x000e240000201800 */
[----:B0-----:R0:W-:Y:S01]  /*6140*/  STG.E.128 desc[UR36][R2.64], R4 ;  /* 0x0000000402007986 */ /* 0x0011e2000c101d24 */
[----:B------:R-:W-:Y:S05]  /*6150*/  BRA `(.L_x_27801) ;  /* 0x0000000000f07947 */ /* 0x000fea0003800000 */
.L_x_27820:
[----:B------:R-:W-:-:S09]  /*6160*/  UISETP.NE.AND UP0, UPT, UR4, 0xf, UPT ;  /* 0x0000000f0400788c */ /* 0x000fd2000bf05270 */
[----:B------:R-:W-:Y:S05]  /*6170*/  BRA.U !UP0, `(.L_x_27822) ;  /* 0x0000000108e07547 */ /* 0x000fea000b800000 */
[----:B------:R-:W-:-:S09]  /*6180*/  UISETP.NE.AND UP0, UPT, UR4, 0x17, UPT ;  /* 0x000000170400788c */ /* 0x000fd2000bf05270 */
[----:B------:R-:W-:Y:S05]  /*6190*/  BRA.U !UP0, `(.L_x_27823) ;  /* 0x00000001088c7547 */ /* 0x000fea000b800000 */
[----:B------:R-:W-:-:S09]  /*61a0*/  UISETP.NE.AND UP0, UPT, UR4, 0x18, UPT ;  /* 0x000000180400788c */ /* 0x000fd2000bf05270 */
[----:B------:R-:W-:Y:S05]  /*61b0*/  BRA.U !UP0, `(.L_x_27824) ;  /* 0x0000000108447547 */ /* 0x000fea000b800000 */
.L_x_27800:
        /* <DEDUP_REMOVED lines=16> */
.L_x_27825:
[----:B------:R-:W-:Y:S05]  /*62c0*/  BRA `(.L_x_27801) ;  /* 0x0000000000947947 */ /* 0x000fea0003800000 */
.L_x_27824:
        /* <DEDUP_REMOVED lines=12> */
.L_x_27827:
[----:B------:R-:W-:Y:S05]  /*6390*/  BSYNC.RECONVERGENT B0 ;  /* 0x0000000000007941 */ /* 0x000fea0003800200 */
.L_x_27826:
[----:B------:R-:W-:-:S05]  /*63a0*/  LOP3.LUT R5, R0, 0x80, R7, 0xf8, !PT ;  /* 0x0000008000057812 */ /* 0x000fca00078ef807 */
[----:B------:R0:W-:Y:S01]  /*63b0*/  STG.E.U8 desc[UR36][R2.64], R5 ;  /* 0x0000000502007986 */ /* 0x0001e2000c101124 */
[----:B------:R-:W-:Y:S05]  /*63c0*/  BRA `(.L_x_27801) ;  /* 0x0000000000547947 */ /* 0x000fea0003800000 */
.L_x_27823:
        /* <DEDUP_REMOVED lines=11> */
.L_x_27829:
[----:B------:R-:W-:Y:S01]  /*6480*/  IMAD.MOV.U32 R0, RZ, RZ, 0x7f ;  /* 0x0000007fff007424 */ /* 0x000fe200078e00ff */
[----:B------:R-:W-:-:S04]  /*6490*/  ISETP.GT.U32.AND P0, PT, R6, 0x7f800000, PT ;  /* 0x7f8000000600780c */ /* 0x000fc80003f04070 */
[----:B------:R-:W-:-:S09]  /*64a0*/  SEL R0, R0, 0x7c, P0 ;  /* 0x0000007c00007807 */ /* 0x000fd20000000000 */
.L_x_27830:
[----:B------:R-:W-:Y:S05]  /*64b0*/  BSYNC.RECONVERGENT B0 ;  /* 0x0000000000007941 */ /* 0x000fea0003800200 */
.L_x_27828:
[----:B------:R-:W-:-:S04]  /*64c0*/  SHF.R.U32.HI R5, RZ, 0x18, R4 ;  /* 0x00000018ff057819 */ /* 0x000fc80000011604 */
[----:B------:R-:W-:-:S05]  /*64d0*/  LOP3.LUT R5, R0, 0x80, R5, 0xf8, !PT ;  /* 0x0000008000057812 */ /* 0x000fca00078ef805 */
[----:B------:R0:W-:Y:S01]  /*64e0*/  STG.E.U8 desc[UR36][R2.64], R5 ;  /* 0x0000000502007986 */ /* 0x0001e2000c101124 */
[----:B------:R-:W-:Y:S05]  /*64f0*/  BRA `(.L_x_27801) ;  /* 0x0000000000087947 */ /* 0x000fea0003800000 */
.L_x_27822:
[----:B------:R-:W-:-:S05]  /*6500*/  F2FP.BF16.F32.PACK_AB R4, RZ, R4 ;  /* 0x00000004ff04723e */ /* 0x000fca00000010ff */
[----:B------:R0:W-:Y:S02]  /*6510*/  STG.E.U16 desc[UR36][R2.64], R4 ;  /* 0x0000000402007986 */ /* 0x0001e4000c101524 */
.L_x_27801:
[----:B------:R-:W-:-:S07]  /*6520*/  IADD3 R17, PT, PT, R17, 0x80, RZ ;  /* 0x0000008011117810 */ /* 0x000fce0007ffe0ff */
.L_x_27761:
[----:B------:R-:W-:Y:S05]  /*6530*/  BSYNC.RECONVERGENT B7 ;  /* 0x0000000000077941 */ /* 0x000fea0003800200 */
.L_x_27760:
        /* <DEDUP_REMOVED lines=307> */
.L_x_27833:
        /* <DEDUP_REMOVED lines=18> */
.L_x_27838:
[----:B------:R-:W2:Y:S02]  /*7990*/  LDG.E.U8 R2, desc[UR36][R2.64] ;  /* 0x0000002402027981 */ /* 0x000ea4000c1e1100 */
[----:B--2---:R-:W-:Y:S01]  /*79a0*/  I2FP.F32.U32 R4, R2 ;  /* 0x0000000200047245 */ /* 0x004fe20000201000 */
[----:B------:R-:W-:Y:S06]  /*79b0*/  BRA `(.L_x_27840) ;  /* 0x0000000c00447947 */ /* 0x000fec0003800000 */
.L_x_27837:
        /* <DEDUP_REMOVED lines=9> */
.L_x_27842:
[----:B------:R-:W2:Y:S02]  /*7a50*/  LDG.E R2, desc[UR36][R2.64] ;  /* 0x0000002402027981 */ /* 0x000ea4000c1e1900 */
[----:B--2---:R-:W-:Y:S01]  /*7a60*/  I2FP.F32.S32 R4, R2 ;  /* 0x0000000200047245 */ /* 0x004fe20000201400 */
[----:B------:R-:W-:Y:S06]  /*7a70*/  BRA `(.L_x_27840) ;  /* 0x0000000c00147947 */ /* 0x000fec0003800000 */
.L_x_27841:
[----:B------:R-:W2:Y:S02]  /*7a80*/  LDG.E.U16 R2, desc[UR36][R2.64] ;  /* 0x0000002402027981 */ /* 0x000ea4000c1e1500 */
[----:B--2---:R0:W1:Y:S01]  /*7a90*/  I2F.S16 R4, R2 ;  /* 0x0000000200047306 */ /* 0x0040620000101400 */
[----:B------:R-:W-:Y:S05]  /*7aa0*/  BRA `(.L_x_27840) ;  /* 0x0000000c00087947 */ /* 0x000fea0003800000 */
.L_x_27836:
        /* <DEDUP_REMOVED lines=8> */
.L_x_27844:
[----:B------:R-:W2:Y:S02]  /*7b30*/  LDG.E.U16 R2, desc[UR36][R2.64] ;  /* 0x0000002402027981 */ /* 0x000ea4000c1e1500 */
[----:B--2---:R-:W-:Y:S01]  /*7b40*/  HADD2.F32 R4, -RZ, R2.H0_H0 ;  /* 0x20000002ff047230 */ /* 0x004fe20000004100 */
[----:B------:R-:W-:Y:S06]  /*7b50*/  BRA `(.L_x_27840) ;  /* 0x0000000800dc7947 */ /* 0x000fec0003800000 */
.L_x_27843:
        /* <DEDUP_REMOVED lines=8> */
.L_x_27846:
[----:B------:R-:W2:Y:S02]  /*7be0*/  LDG.E.U16 R2, desc[UR36][R2.64] ;  /* 0x0000002402027981 */ /* 0x000ea4000c1e1500 */
[----:B--2---:R-:W-:Y:S01]  /*7bf0*/  HADD2.F32 R4, -RZ, R2.H0_H0 ;  /* 0x20000002ff047230 */ /* 0x004fe20000004100 */
[----:B------:R-:W-:Y:S06]  /*7c00*/  BRA `(.L_x_27840) ;  /* 0x0000000800b07947 */ /* 0x000fec0003800000 */
.L_x_27845:
        /* <DEDUP_REMOVED lines=11> */
.L_x_27835:
        /* <DEDUP_REMOVED lines=12> */
.L_x_27849:
        /* <DEDUP_REMOVED lines=11> */
.L_x_27848:
        /* <DEDUP_REMOVED lines=25> */
.L_x_27851:
        /* <DEDUP_REMOVED lines=12> */
.L_x_27850:
[----:B------:R-:W2:Y:S02]  /*8080*/  LDG.E.U16 R2, desc[UR36][R2.64] ;  /* 0x0000002402027981 */ /* 0x000ea4000c1e1500 */
[----:B--2---:R-:W-:Y:S01]  /*8090*/  SHF.L.U32 R4, R2, 0x10, RZ ;  /* 0x0000001002047819 */ /* 0x004fe200000006ff */
[----:B------:R-:W-:Y:S06]  /*80a0*/  BRA `(.L_x_27840) ;  /* 0x0000000400887947 */ /* 0x000fec0003800000 */
.L_x_27847:
        /* <DEDUP_REMOVED lines=11> */
.L_x_27854:
        /* <DEDUP_REMOVED lines=20> */
.L_x_27856:
[----:B------:R-:W-:Y:S05]  /*82a0*/  BSYNC.RECONVERGENT B0 ;  /* 0x0000000000007941 */ /* 0x000fea0003800200 */
.L_x_27855:
[----:B------:R-:W-:Y:S01]  /*82b0*/  IMAD.SHL.U32 R0, R0, 0x100000, RZ ;  /* 0x0010000000007824 */ /* 0x000fe200078e00ff */
[----:B------:R-:W-:-:S04]  /*82c0*/  LEA R2, R2, 0x3b800000, 0x17 ;  /* 0x3b80000002027811 */ /* 0x000fc800078eb8ff */
[----:B------:R-:W-:Y:S01]  /*82d0*/  LOP3.LUT R4, R2, R0, R7, 0xfe, !PT ;  /* 0x0000000002047212 */ /* 0x000fe200078efe07 */
[----:B------:R-:W-:Y:S06]  /*82e0*/  BRA `(.L_x_27840) ;  /* 0x0000000000f87947 */ /* 0x000fec0003800000 */
.L_x_27853:
        /* <DEDUP_REMOVED lines=20> */
.L_x_27858:
[----:B------:R-:W-:Y:S05]  /*8430*/  BSYNC.RECONVERGENT B0 ;  /* 0x0000000000007941 */ /* 0x000fea0003800200 */
.L_x_27857:
[----:B------:R-:W-:Y:S01]  /*8440*/  IMAD.SHL.U32 R0, R0, 0x200000, RZ ;  /* 0x0020000000007824 */ /* 0x000fe200078e00ff */
[----:B------:R-:W-:-:S04]  /*8450*/  LEA R2, R2, 0x37800000, 0x17 ;  /* 0x3780000002027811 */ /* 0x000fc800078eb8ff */
[----:B------:R-:W-:Y:S01]  /*8460*/  LOP3.LUT R4, R2, R0, R7, 0xfe, !PT ;  /* 0x0000000002047212 */ /* 0x000fe200078efe07 */
[----:B------:R-:W-:Y:S06]  /*8470*/  BRA `(.L_x_27840) ;  /* 0x0000000000947947 */ /* 0x000fec0003800000 */
.L_x_27852:
        /* <DEDUP_REMOVED lines=14> */
.L_x_27839:
        /* <DEDUP_REMOVED lines=16> */
.L_x_27861:
[----:B------:R-:W-:Y:S01]  /*8660*/  IMAD.MOV.U32 R4, RZ, RZ, RZ ;  /* 0x000000ffff047224 */ /* 0x000fe200078e00ff */
[----:B------:R-:W-:Y:S06]  /*8670*/  BRA `(.L_x_27840) ;  /* 0x0000000000147947 */ /* 0x000fec0003800000 */
.L_x_27860:
[----:B------:R-:W2:Y:S02]  /*8680*/  LDG.E.64 R2, desc[UR36][R2.64] ;  /* 0x0000002402027981 */ /* 0x000ea4000c1e1b00 */
[----:B--2---:R0:W1:Y:S02]  /*8690*/  I2F.U64 R4, R2 ;  /* 0x0000000200047312 */ /* 0x0040640000301000 */
[----:B01----:R-:W-:Y:S05]  /*86a0*/  BRA `(.L_x_27840) ;  /* 0x0000000000087947 */ /* 0x003fea0003800000 */
.L_x_27859:
[----:B------:R-:W2:Y:S02]  /*86b0*/  LDG.E R2, desc[UR36][R2.64] ;  /* 0x0000002402027981 */ /* 0x000ea4000c1e1900 */
[----:B--2---:R-:W-:-:S07]  /*86c0*/  I2FP.F32.U32 R4, R2 ;  /* 0x0000000200047245 */ /* 0x004fce0000201000 */
.L_x_27840:
[----:B------:R-:W-:Y:S05]  /*86d0*/  BSYNC.RECONVERGENT B6 ;  /* 0x0000000000067941 */ /* 0x000fea0003800200 */
.L_x_27834:
        /* <DEDUP_REMOVED lines=24> */
[----:B------:R-:W-:-:S05]  /*8860*/  @!P2 IMAD.MOV R2, RZ, RZ, R0 ;  /* 0x000000ffff02a224 */ /* 0x000fca00078e0200 */
[----:B------:R-:W-:Y:S01]  /*8870*/  IADD3 R0, PT, PT, R2, 0x1, RZ ;  /* 0x0000000102007810 */ /* 0x000fe20007ffe0ff */
[----:B------:R-:W-:-:S04]  /*8880*/  @!P3 IMAD.MOV R0, RZ, RZ, R2 ;  /* 0x000000ffff00b224 */ /* 0x000fc800078e0202 */
[C---:B------:R-:W-:Y:S01]  /*8890*/  VIADD R4, R0.reuse, 0xffffffff ;  /* 0xffffffff00047836 */ /* 0x040fe20000000000 */
[----:B------:R-:W-:-:S05]  /*88a0*/  @!P0 IADD3 R4, PT, PT, R0, RZ, RZ ;  /* 0x000000ff00048210 */ /* 0x000fca0007ffe0ff */
[----:B------:R-:W-:-:S05]  /*88b0*/  IMAD.IADD R4, R19, 0x1, R4 ;  /* 0x0000000113047824 */ /* 0x000fca00078e0204 */
[----:B------:R-:W-:-:S13]  /*88c0*/  FSETP.NEU.FTZ.AND P0, PT, R4, RZ, PT ;  /* 0x000000ff0400720b */ /* 0x000fda0003f1d000 */
[----:B------:R-:W-:Y:S01]  /*88d0*/  @!P0 LOP3.LUT R4, R4, 0x80000000, RZ, 0xc0, !PT ;  /* 0x8000000004048812 */ /* 0x000fe200078ec0ff */
[----:B------:R-:W-:Y:S06]  /*88e0*/  BRA `(.L_x_27866) ;  /* 0x0000000000187947 */ /* 0x000fec0003800000 */
.L_x_27865:
[----:B------:R-:W-:-:S05]  /*88f0*/  IMAD.MOV.U32 R3, RZ, RZ, 0x800000 ;  /* 0x00800000ff037424 */ /* 0x000fca00078e00ff */
[----:B------:R-:W-:Y:S01]  /*8900*/  LOP3.LUT R4, R3, 0x80000000, R4, 0xb8, !PT ;  /* 0x8000000003047812 */ /* 0x000fe200078eb804 */
[----:B------:R-:W-:Y:S06]  /*8910*/  BRA `(.L_x_27866) ;  /* 0x00000000000c7947 */ /* 0x000fec0003800000 */
.L_x_27864:
[----:B------:R-:W-:Y:S01]  /*8920*/  MOV R4, R0 ;  /* 0x0000000000047202 */ /* 0x000fe20000000f00 */
[----:B------:R-:W-:Y:S06]  /*8930*/  BRA `(.L_x_27866) ;  /* 0x0000000000047947 */ /* 0x000fec0003800000 */
.L_x_27863:
[----:B------:R-:W-:-:S07]  /*8940*/  FADD.FTZ R4, R4, R5 ;  /* 0x0000000504047221 */ /* 0x000fce0000010000 */
.L_x_27866:
[----:B------:R-:W-:Y:S05]  /*8950*/  BSYNC.RECONVERGENT B0 ;  /* 0x0000000000007941 */ /* 0x000fea0003800200 */
.L_x_27862:
        /* <DEDUP_REMOVED lines=17> */
.L_x_27870:
[----:B------:R-:W0:Y:S02]  /*8a70*/  F2I.S64.TRUNC R4, R4 ;  /* 0x0000000400047311 */ /* 0x000e24000020d900 */
[----:B0-----:R-:W-:-:S05]  /*8a80*/  IMAD.MOV.U32 R7, RZ, RZ, R4 ;  /* 0x000000ffff077224 */ /* 0x001fca00078e0004 */
[----:B------:R0:W-:Y:S01]  /*8a90*/  STG.E.U8 desc[UR36][R2.64], R7 ;  /* 0x0000000702007986 */ /* 0x0001e2000c101124 */
[----:B------:R-:W-:Y:S05]  /*8aa0*/  BRA `(.L_x_27872) ;  /* 0x0000000c00287947 */ /* 0x000fea0003800000 */
.L_x_27869:
        /* <DEDUP_REMOVED lines=9> */
.L_x_27874:
[----:B------:R-:W0:Y:S02]  /*8b40*/  F2I.FTZ.TRUNC.NTZ R5, R4 ;  /* 0x0000000400057305 */ /* 0x000e24000021f100 */
[----:B0-----:R0:W-:Y:S01]  /*8b50*/  STG.E desc[UR36][R2.64], R5 ;  /* 0x0000000502007986 */ /* 0x0011e2000c101924 */
[----:B------:R-:W-:Y:S05]  /*8b60*/  BRA `(.L_x_27872) ;  /* 0x0000000800f87947 */ /* 0x000fea0003800000 */
.L_x_27873:
[----:B------:R-:W0:Y:S02]  /*8b70*/  F2I.FTZ.TRUNC.NTZ R5, R4 ;  /* 0x0000000400057305 */ /* 0x000e24000021f100 */
[----:B0-----:R0:W-:Y:S01]  /*8b80*/  STG.E.U16 desc[UR36][R2.64], R5 ;  /* 0x0000000502007986 */ /* 0x0011e2000c101524 */
[----:B------:R-:W-:Y:S05]  /*8b90*/  BRA `(.L_x_27872) ;  /* 0x0000000800ec7947 */ /* 0x000fea0003800000 */
.L_x_27868:
        /* <DEDUP_REMOVED lines=8> */
.L_x_27876:
[----:B------:R-:W-:-:S05]  /*8c20*/  F2FP.F16.F32.PACK_AB R4, RZ, R4 ;  /* 0x00000004ff04723e */ /* 0x000fca00000000ff */
[----:B------:R0:W-:Y:S01]  /*8c30*/  STG.E.U16 desc[UR36][R2.64], R4 ;  /* 0x0000000402007986 */ /* 0x0001e2000c101524 */
[----:B------:R-:W-:Y:S05]  /*8c40*/  BRA `(.L_x_27872) ;  /* 0x0000000800c07947 */ /* 0x000fea0003800000 */
.L_x_27875:
        /* <DEDUP_REMOVED lines=9> */
.L_x_27878:
[----:B------:R-:W-:-:S04]  /*8ce0*/  F2FP.F16.F32.PACK_AB R5, RZ, R4 ;  /* 0x00000004ff05723e */ /* 0x000fc800000000ff */
[----:B------:R-:W-:-:S05]  /*8cf0*/  PRMT R5, R5, 0x5410, RZ ;  /* 0x0000541005057816 */ /* 0x000fca00000000ff */
[----:B------:R0:W-:Y:S01]  /*8d00*/  STG.E desc[UR36][R2.64], R5 ;  /* 0x0000000502007986 */ /* 0x0001e2000c101924 */
[----:B------:R-:W-:Y:S05]  /*8d10*/  BRA `(.L_x_27872) ;  /* 0x00000008008c7947 */ /* 0x000fea0003800000 */
.L_x_27877:
[----:B------:R-:W-:-:S06]  /*8d20*/  FMUL.FTZ R4, R4, 1 ;  /* 0x3f80000004047820 */ /* 0x000fcc0000410000 */
[----:B------:R-:W0:Y:S02]  /*8d30*/  F2F.F64.F32 R4, R4 ;  /* 0x0000000400047310 */ /* 0x000e240000201800 */
[----:B0-----:R0:W-:Y:S01]  /*8d40*/  STG.E.64 desc[UR36][R2.64], R4 ;  /* 0x0000000402007986 */ /* 0x0011e2000c101b24 */
[----:B------:R-:W-:Y:S05]  /*8d50*/  BRA `(.L_x_27872) ;  /* 0x00000008007c7947 */ /* 0x000fea0003800000 */
.L_x_27867:
        /* <DEDUP_REMOVED lines=13> */
.L_x_27882:
        /* <DEDUP_REMOVED lines=16> */
.L_x_27885:
[----:B------:R-:W-:-:S04]  /*8f30*/  SHF.R.U32.HI R4, RZ, 0x18, R4 ;  /* 0x00000018ff047819 */ /* 0x000fc80000011604 */
[----:B------:R-:W-:-:S04]  /*8f40*/  LOP3.LUT R4, R5, 0x80, R4, 0xf8, !PT ;  /* 0x0000008005047812 */ /* 0x000fc800078ef804 */
[----:B------:R-:W-:-:S07]  /*8f50*/  PRMT R0, R4, 0x7610, R0 ;  /* 0x0000761004007816 */ /* 0x000fce0000000000 */
.L_x_27884:
[----:B------:R-:W-:Y:S05]  /*8f60*/  BSYNC.RECONVERGENT B0 ;  /* 0x0000000000007941 */ /* 0x000fea0003800200 */
.L_x_27883:
[----:B------:R0:W-:Y:S01]  /*8f70*/  STG.E.U8 desc[UR36][R2.64], R0 ;  /* 0x0000000002007986 */ /* 0x0001e2000c101124 */
[----:B------:R-:W-:Y:S05]  /*8f80*/  BRA `(.L_x_27872) ;  /* 0x0000000400f07947 */ /* 0x000fea0003800000 */
.L_x_27881:
        /* <DEDUP_REMOVED lines=16> */
.L_x_27888:
[----:B------:R-:W-:-:S04]  /*9090*/  SHF.R.U32.HI R4, RZ, 0x18, R4 ;  /* 0x00000018ff047819 */ /* 0x000fc80000011604 */
[----:B------:R-:W-:-:S04]  /*90a0*/  LOP3.LUT R5, R5, 0x80, R4, 0xf8, !PT ;  /* 0x0000008005057812 */ /* 0x000fc800078ef804 */
[----:B------:R-:W-:-:S07]  /*90b0*/  PRMT R0, R5, 0x7610, R0 ;  /* 0x0000761005007816 */ /* 0x000fce0000000000 */
.L_x_27887:
[----:B------:R-:W-:Y:S05]  /*90c0*/  BSYNC.RECONVERGENT B0 ;  /* 0x0000000000007941 */ /* 0x000fea0003800200 */
.L_x_27886:
[----:B------:R0:W-:Y:S01]  /*90d0*/  STG.E.U8 desc[UR36][R2.64], R0 ;  /* 0x0000000002007986 */ /* 0x0001e2000c101124 */
[----:B------:R-:W-:Y:S05]  /*90e0*/  BRA `(.L_x_27872) ;  /* 0x0000000400987947 */ /* 0x000fea0003800000 */
.L_x_27880:
        /* <DEDUP_REMOVED lines=21> */
.L_x_27890:
[----:B------:R-:W0:Y:S02]  /*9240*/  F2I.U64.TRUNC R4, R4 ;  /* 0x0000000400047311 */ /* 0x000e24000020d800 */
[----:B0-----:R0:W-:Y:S01]  /*9250*/  STG.E.64 desc[UR36][R2.64], R4 ;  /* 0x0000000402007986 */ /* 0x0011e2000c101b24 */
[----:B------:R-:W-:Y:S05]  /*9260*/  BRA `(.L_x_27872) ;  /* 0x0000000400387947 */ /* 0x000fea0003800000 */
.L_x_27889:
[----:B------:R-:W0:Y:S02]  /*9270*/  F2I.FTZ.U32.TRUNC.NTZ R5, R4 ;  /* 0x0000000400057305 */ /* 0x000e24000021f000 */
[----:B0-----:R0:W-:Y:S01]  /*9280*/  STG.E desc[UR36][R2.64], R5 ;  /* 0x0000000502007986 */ /* 0x0011e2000c101924 */
[----:B------:R-:W-:Y:S05]  /*9290*/  BRA `(.L_x_27872) ;  /* 0x00000004002c7947 */ /* 0x000fea0003800000 */
.L_x_27879:
        /* <DEDUP_REMOVED lines=10> */
.L_x_27892:
[----:B------:R-:W-:Y:S01]  /*9340*/  FMUL.FTZ R4, R4, 1 ;  /* 0x3f80000004047820 */ /* 0x000fe20000410000 */
[----:B------:R-:W-:-:S05]  /*9350*/  CS2R R6, SRZ ;  /* 0x0000000000067805 */ /* 0x000fca000001ff00 */
[----:B------:R-:W0:Y:S02]  /*9360*/  F2F.F64.F32 R4, R4 ;  /* 0x0000000400047310 */ /* 0x000e240000201800 */
[----:B0-----:R3:W-:Y:S01]  /*9370*/  STG.E.128 desc[UR36][R2.64], R4 ;  /* 0x0000000402007986 */ /* 0x0017e2000c101d24 */
[----:B------:R-:W-:Y:S05]  /*9380*/  BRA `(.L_x_27872) ;  /* 0x0000000000f07947 */ /* 0x000fea0003800000 */
.L_x_27891:
[----:B------:R-:W-:-:S09]  /*9390*/  UISETP.NE.AND UP0, UPT, UR4, 0xf, UPT ;  /* 0x0000000f0400788c */ /* 0x000fd2000bf05270 */
[----:B------:R-:W-:Y:S05]  /*93a0*/  BRA.U !UP0, `(.L_x_27893) ;  /* 0x0000000108e07547 */ /* 0x000fea000b800000 */
[----:B------:R-:W-:-:S09]  /*93b0*/  UISETP.NE.AND UP0, UPT, UR4, 0x17, UPT ;  /* 0x000000170400788c */ /* 0x000fd2000bf05270 */
[----:B------:R-:W-:Y:S05]  /*93c0*/  BRA.U !UP0, `(.L_x_27894) ;  /* 0x00000001088c7547 */ /* 0x000fea000b800000 */
[----:B------:R-:W-:-:S09]  /*93d0*/  UISETP.NE.AND UP0, UPT, UR4, 0x18, UPT ;  /* 0x000000180400788c */ /* 0x000fd2000bf05270 */
[----:B------:R-:W-:Y:S05]  /*93e0*/  BRA.U !UP0, `(.L_x_27895) ;  /* 0x0000000108447547 */ /* 0x000fea000b800000 */
.L_x_27871:
        /* <DEDUP_REMOVED lines=16> */
.L_x_27896:
[----:B------:R-:W-:Y:S05]  /*94f0*/  BRA `(.L_x_27872) ;  /* 0x0000000000947947 */ /* 0x000fea0003800000 */
.L_x_27895:
        /* <DEDUP_REMOVED lines=12> */
.L_x_27898:
[----:B------:R-:W-:Y:S05]  /*95c0*/  BSYNC.RECONVERGENT B0 ;  /* 0x0000000000007941 */ /* 0x000fea0003800200 */
.L_x_27897:
[----:B------:R-:W-:-:S05]  /*95d0*/  LOP3.LUT R5, R0, 0x80, R7, 0xf8, !PT ;  /* 0x0000008000057812 */ /* 0x000fca00078ef807 */
[----:B------:R1:W-:Y:S01]  /*95e0*/  STG.E.U8 desc[UR36][R2.64], R5 ;  /* 0x0000000502007986 */ /* 0x0003e2000c101124 */
[----:B------:R-:W-:Y:S05]  /*95f0*/  BRA `(.L_x_27872) ;  /* 0x0000000000547947 */ /* 0x000fea0003800000 */
.L_x_27894:
        /* <DEDUP_REMOVED lines=11> */
.L_x_27900:
[----:B------:R-:W-:Y:S01]  /*96b0*/  IMAD.MOV.U32 R0, RZ, RZ, 0x7f ;  /* 0x0000007fff007424 */ /* 0x000fe200078e00ff */
[----:B------:R-:W-:-:S04]  /*96c0*/  ISETP.GT.U32.AND P0, PT, R6, 0x7f800000, PT ;  /* 0x7f8000000600780c */ /* 0x000fc80003f04070 */
[----:B------:R-:W-:-:S09]  /*96d0*/  SEL R0, R0, 0x7c, P0 ;  /* 0x0000007c00007807 */ /* 0x000fd20000000000 */
.L_x_27901:
[----:B------:R-:W-:Y:S05]  /*96e0*/  BSYNC.RECONVERGENT B0 ;  /* 0x0000000000007941 */ /* 0x000fea0003800200 */
.L_x_27899:
[----:B------:R-:W-:-:S04]  /*96f0*/  SHF.R.U32.HI R5, RZ, 0x18, R4 ;  /* 0x00000018ff057819 */ /* 0x000fc80000011604 */
[----:B------:R-:W-:-:S05]  /*9700*/  LOP3.LUT R5, R0, 0x80, R5, 0xf8, !PT ;  /* 0x0000008000057812 */ /* 0x000fca00078ef805 */
[----:B------:R0:W-:Y:S01]  /*9710*/  STG.E.U8 desc[UR36][R2.64], R5 ;  /* 0x0000000502007986 */ /* 0x0001e2000c101124 */
[----:B------:R-:W-:Y:S05]  /*9720*/  BRA `(.L_x_27872) ;  /* 0x0000000000087947 */ /* 0x000fea0003800000 */
.L_x_27893:
[----:B------:R-:W-:-:S05]  /*9730*/  F2FP.BF16.F32.PACK_AB R4, RZ, R4 ;  /* 0x00000004ff04723e */ /* 0x000fca00000010ff */
[----:B------:R2:W-:Y:S02]  /*9740*/  STG.E.U16 desc[UR36][R2.64], R4 ;  /* 0x0000000402007986 */ /* 0x0005e4000c101524 */
.L_x_27872:
[----:B------:R-:W-:-:S07]  /*9750*/  IADD3 R17, PT, PT, R17, 0x80, RZ ;  /* 0x0000008011117810 */ /* 0x000fce0007ffe0ff */
.L_x_27832:
[----:B------:R-:W-:Y:S05]  /*9760*/  BSYNC.RECONVERGENT B7 ;  /* 0x0000000000077941 */ /* 0x000fea0003800200 */
.L_x_27831:
        /* <DEDUP_REMOVED lines=306> */
.L_x_27902:
        /* <DEDUP_REMOVED lines=20> */
.L_x_27907:
[----:B------:R-:W2:Y:S02]  /*abd0*/  LDG.E.U8 R0, desc[UR36][R2.64] ;  /* 0x0000002402007981 */ /* 0x000ea4000c1e1100 */
[----:B--2---:R-:W-:Y:S01]  /*abe0*/  I2FP.F32.U32 R0, R0 ;  /* 0x0000000000007245 */ /* 0x004fe20000201000 */
[----:B------:R-:W-:Y:S06]  /*abf0*/  BRA `(.L_x_27909) ;  /* 0x0000000c00447947 */ /* 0x000fec0003800000 */
.L_x_27906:
        /* <DEDUP_REMOVED lines=9> */
.L_x_27911:
[----:B------:R-:W2:Y:S02]  /*ac90*/  LDG.E R0, desc[UR36][R2.64] ;  /* 0x0000002402007981 */ /* 0x000ea4000c1e1900 */
[----:B--2---:R-:W-:Y:S01]  /*aca0*/  I2FP.F32.S32 R0, R0 ;  /* 0x0000000000007245 */ /* 0x004fe20000201400 */
[----:B------:R-:W-:Y:S06]  /*acb0*/  BRA `(.L_x_27909) ;  /* 0x0000000c00147947 */ /* 0x000fec0003800000 */
.L_x_27910:
[----:B------:R-:W2:Y:S02]  /*acc0*/  LDG.E.U16 R0, desc[UR36][R2.64] ;  /* 0x0000002402007981 */ /* 0x000ea4000c1e1500 */
[----:B--2---:R-:W4:Y:S01]  /*acd0*/  I2F.S16 R0, R0 ;  /* 0x0000000000007306 */ /* 0x004f220000101400 */
[----:B------:R-:W-:Y:S05]  /*ace0*/  BRA `(.L_x_27909) ;  /* 0x0000000c00087947 */ /* 0x000fea0003800000 */
.L_x_27905:
        /* <DEDUP_REMOVED lines=8> */
.L_x_27913:
[----:B------:R-:W2:Y:S02]  /*ad70*/  LDG.E.U16 R0, desc[UR36][R2.64] ;  /* 0x0000002402007981 */ /* 0x000ea4000c1e1500 */
[----:B--2---:R-:W-:Y:S01]  /*ad80*/  HADD2.F32 R0, -RZ, R0.H0_H0 ;  /* 0x20000000ff007230 */ /* 0x004fe20000004100 */
[----:B------:R-:W-:Y:S06]  /*ad90*/  BRA `(.L_x_27909) ;  /* 0x0000000800dc7947 */ /* 0x000fec0003800000 */
.L_x_27912:
        /* <DEDUP_REMOVED lines=8> */
.L_x_27915:
[----:B------:R-:W2:Y:S02]  /*ae20*/  LDG.E.U16 R0, desc[UR36][R2.64] ;  /* 0x0000002402007981 */ /* 0x000ea4000c1e1500 */
[----:B--2---:R-:W-:Y:S01]  /*ae30*/  HADD2.F32 R0, -RZ, R0.H0_H0 ;  /* 0x20000000ff007230 */ /* 0x004fe20000004100 */
[----:B------:R-:W-:Y:S06]  /*ae40*/  BRA `(.L_x_27909) ;  /* 0x0000000800b07947 */ /* 0x000fec0003800000 */
.L_x_27914:
        /* <DEDUP_REMOVED lines=11> */
.L_x_27904:
        /* <DEDUP_REMOVED lines=12> */
.L_x_27918:
        /* <DEDUP_REMOVED lines=11> */
.L_x_27917:
        /* <DEDUP_REMOVED lines=25> */
.L_x_27920:
        /* <DEDUP_REMOVED lines=12> */
.L_x_27919:
[----:B------:R-:W2:Y:S02]  /*b2c0*/  LDG.E.U16 R0, desc[UR36][R2.64] ;  /* 0x0000002402007981 */ /* 0x000ea4000c1e1500 */
[----:B--2---:R-:W-:Y:S01]  /*b2d0*/  IMAD.U32 R0, R0, 0x10000, RZ ;  /* 0x0001000000007824 */ /* 0x004fe200078e00ff */
[----:B------:R-:W-:Y:S06]  /*b2e0*/  BRA `(.L_x_27909) ;  /* 0x0000000400887947 */ /* 0x000fec0003800000 */
.L_x_27916:
        /* <DEDUP_REMOVED lines=11> */
.L_x_27923:
        /* <DEDUP_REMOVED lines=20> */
.L_x_27925:
[----:B------:R-:W-:Y:S05]  /*b4e0*/  BSYNC.RECONVERGENT B0 ;  /* 0x0000000000007941 */ /* 0x000fea0003800200 */
.L_x_27924:
[----:B------:R-:W-:Y:S02]  /*b4f0*/  SHF.L.U32 R0, R0, 0x14, RZ ;  /* 0x0000001400007819 */ /* 0x000fe400000006ff */
[----:B------:R-:W-:-:S04]  /*b500*/  LEA R2, R2, 0x3b800000, 0x17 ;  /* 0x3b80000002027811 */ /* 0x000fc800078eb8ff */
[----:B------:R-:W-:Y:S01]  /*b510*/  LOP3.LUT R0, R2, R0, R7, 0xfe, !PT ;  /* 0x0000000002007212 */ /* 0x000fe200078efe07 */
[----:B------:R-:W-:Y:S06]  /*b520*/  BRA `(.L_x_27909) ;  /* 0x0000000000f87947 */ /* 0x000fec0003800000 */
.L_x_27922:
        /* <DEDUP_REMOVED lines=20> */
.L_x_27927:
[----:B------:R-:W-:Y:S05]  /*b670*/  BSYNC.RECONVERGENT B0 ;  /* 0x0000000000007941 */ /* 0x000fea0003800200 */
.L_x_27926:
[----:B------:R-:W-:Y:S01]  /*b680*/  IMAD.SHL.U32 R0, R0, 0x200000, RZ ;  /* 0x0020000000007824 */ /* 0x000fe200078e00ff */
[----:B------:R-:W-:-:S04]  /*b690*/  LEA R2, R2, 0x37800000, 0x17 ;  /* 0x3780000002027811 */ /* 0x000fc800078eb8ff */
[----:B------:R-:W-:Y:S01]  /*b6a0*/  LOP3.LUT R0, R2, R0, R7, 0xfe, !PT ;  /* 0x0000000002007212 */ /* 0x000fe200078efe07 */
[----:B------:R-:W-:Y:S06]  /*b6b0*/  BRA `(.L_x_27909) ;  /* 0x0000000000947947 */ /* 0x000fec0003800000 */
.L_x_27921:
        /* <DEDUP_REMOVED lines=14> */
.L_x_27908:
        /* <DEDUP_REMOVED lines=16> */
.L_x_27930:
[----:B------:R-:W-:Y:S01]  /*b8a0*/  MOV R0, RZ ;  /* 0x000000ff00007202 */ /* 0x000fe20000000f00 */
[----:B------:R-:W-:Y:S06]  /*b8b0*/  BRA `(.L_x_27909) ;  /* 0x0000000000147947 */ /* 0x000fec0003800000 */
.L_x_27929:
[----:B------:R-:W2:Y:S02]  /*b8c0*/  LDG.E.64 R2, desc[UR36][R2.64] ;  /* 0x0000002402027981 */ /* 0x000ea4000c1e1b00 */
[----:B--2---:R0:W1:Y:S02]  /*b8d0*/  I2F.U64 R0, R2 ;  /* 0x0000000200007312 */ /* 0x0040640000301000 */
[----:B01----:R-:W-:Y:S05]  /*b8e0*/  BRA `(.L_x_27909) ;  /* 0x0000000000087947 */ /* 0x003fea0003800000 */
.L_x_27928:
[----:B------:R-:W2:Y:S02]  /*b8f0*/  LDG.E R0, desc[UR36][R2.64] ;  /* 0x0000002402007981 */ /* 0x000ea4000c1e1900 */
[----:B--2---:R-:W-:-:S07]  /*b900*/  I2FP.F32.U32 R0, R0 ;  /* 0x0000000000007245 */ /* 0x004fce0000201000 */
.L_x_27909:
[----:B------:R-:W-:Y:S05]  /*b910*/  BSYNC.RECONVERGENT B6 ;  /* 0x0000000000067941 */ /* 0x000fea0003800200 */
.L_x_27903:
[----:B------:R-:W2:Y:S01]  /*b920*/  LDC R5, c[0x0][0x594] ;  /* 0x00016500ff057b82 */ /* 0x000ea20000000800 */
[C---:B---345:R-:W-:Y:S01]  /*b930*/  FSETP.NAN.FTZ.AND P0, PT, |R0|.reuse, |R0|, PT ;  /* 0x400000000000720b */ /* 0x078fe20003f18200 */
[----:B------:R-:W-:Y:S01]  /*b940*/  BSSY.RECONVERGENT B0, `(.L_x_27931) ;  /* 0x0000023000007945 */ /* 0x000fe20003800200 */
[C---:B------:R-:W-:Y:S02]  /*b950*/  LOP3.LUT P2, RZ, R0.reuse, 0x7f800000, RZ, 0xc0, !PT ;  /* 0x7f80000000ff7812 */ /* 0x040fe4000784c0ff */
[----:B01----:R-:W-:-:S04]  /*b960*/  LOP3.LUT R3, R0, 0x80000000, RZ, 0xc0, !PT ;  /* 0x8000000000037812 */ /* 0x003fc800078ec0ff */
[----:B--2---:R-:W-:Y:S02]  /*b970*/  SEL R2, R3, R0, !P2 ;  /* 0x0000000003027207 */ /* 0x004fe40005000000 */
[----:B------:R-:W-:-:S04]  /*b980*/  FSETP.NAN.FTZ.AND P1, PT, |R5|, |R5|, PT ;  /* 0x400000050500720b */ /* 0x000fc80003f38200 */
[----:B------:R-:W-:-:S13]  /*b990*/  PLOP3.LUT P0, PT, P1, P0, PT, 0xf8, 0x8f ;  /* 0x00000000008f781c */ /* 0x000fda0000f01f70 */
[----:B------:R-:W-:Y:S05]  /*b9a0*/  @P0 BRA `(.L_x_27932) ;  /* 0x00000000006c0947 */ /* 0x000fea0003800000 */
[----:B------:R-:W-:-:S13]  /*b9b0*/  LOP3.LUT P0, RZ, R19, 0x7fffffff, R2, 0xc8, !PT ;  /* 0x7fffffff13ff7812 */ /* 0x000fda000780c802 */
[----:B------:R-:W-:Y:S05]  /*b9c0*/  @!P0 BRA `(.L_x_27933) ;  /* 0x0000000000688947 */ /* 0x000fea0003800000 */
[----:B------:R-:W-:-:S13]  /*b9d0*/  ISETP.NE.AND P0, PT, R18, RZ, PT ;  /* 0x000000ff1200720c */ /* 0x000fda0003f05270 */
[----:B------:R-:W-:Y:S05]  /*b9e0*/  @!P0 BRA `(.L_x_27934) ;  /* 0x0000000000508947 */ /* 0x000fea0003800000 */
        /* <DEDUP_REMOVED lines=11> */
[----:B------:R-:W-:-:S05]  /*baa0*/  @!P2 IADD3 R2, PT, PT, R0, RZ, RZ ;  /* 0x000000ff0002a210 */ /* 0x000fca0007ffe0ff */
[----:B------:R-:W-:Y:S02]  /*bab0*/  VIADD R0, R2, 0x1 ;  /* 0x0000000102007836 */ /* 0x000fe40000000000 */
[----:B------:R-:W-:-:S05]  /*bac0*/  @!P3 IMAD.MOV R0, RZ, RZ, R2 ;  /* 0x000000ffff00b224 */ /* 0x000fca00078e0202 */
[----:B------:R-:W-:Y:S01]  /*bad0*/  IADD3 R2, PT, PT, R0, -0x1, RZ ;  /* 0xffffffff00027810 */ /* 0x000fe20007ffe0ff */
[----:B------:R-:W-:-:S04]  /*bae0*/  @!P0 IMAD.MOV R2, RZ, RZ, R0 ;  /* 0x000000ffff028224 */ /* 0x000fc800078e0200 */
[----:B------:R-:W-:-:S05]  /*baf0*/  IMAD.IADD R2, R19, 0x1, R2 ;  /* 0x0000000113027824 */ /* 0x000fca00078e0202 */
[----:B------:R-:W-:-:S13]  /*bb00*/  FSETP.NEU.FTZ.AND P0, PT, R2, RZ, PT ;  /* 0x000000ff0200720b */ /* 0x000fda0003f1d000 */
[----:B------:R-:W-:Y:S01]  /*bb10*/  @!P0 LOP3.LUT R2, R2, 0x80000000, RZ, 0xc0, !PT ;  /* 0x8000000002028812 */ /* 0x000fe200078ec0ff */
[----:B------:R-:W-:Y:S06]  /*bb20*/  BRA `(.L_x_27933) ;  /* 0x0000000000107947 */ /* 0x000fec0003800000 */
.L_x_27934:
[----:B------:R-:W-:-:S05]  /*bb30*/  HFMA2 R3, -RZ, RZ, 7.62939453125e-06, 0 ;  /* 0x00800000ff037431 */ /* 0x000fca00000001ff */
[----:B------:R-:W-:Y:S01]  /*bb40*/  LOP3.LUT R2, R3, 0x80000000, R0, 0xb8, !PT ;  /* 0x8000000003027812 */ /* 0x000fe200078eb800 */
[----:B------:R-:W-:Y:S06]  /*bb50*/  BRA `(.L_x_27933) ;  /* 0x0000000000047947 */ /* 0x000fec0003800000 */
.L_x_27932:
[----:B------:R-:W-:-:S07]  /*bb60*/  FADD.FTZ R2, R0, R5 ;  /* 0x0000000500027221 */ /* 0x000fce0000010000 */
.L_x_27933:
[----:B------:R-:W-:Y:S05]  /*bb70*/  BSYNC.RECONVERGENT B0 ;  /* 0x0000000000007941 */ /* 0x000fea0003800200 */
.L_x_27931:
        /* <DEDUP_REMOVED lines=14> */
.L_x_27938:
[----:B------:R-:W0:Y:S02]  /*bc60*/  F2I.S64.TRUNC R2, R2 ;  /* 0x0000000200027311 */ /* 0x000e24000020d900 */
[----:B0-----:R-:W-:-:S05]  /*bc70*/  IMAD.MOV.U32 R5, RZ, RZ, R2 ;  /* 0x000000ffff057224 */ /* 0x001fca00078e0002 */
[----:B------:R-:W-:Y:S01]  /*bc80*/  STG.E.U8 desc[UR36][R16.64], R5 ;  /* 0x0000000510007986 */ /* 0x000fe2000c101124 */
[----:B------:R-:W-:Y:S05]  /*bc90*/  EXIT ;  /* 0x000000000000794d */ /* 0x000fea0003800000 */
.L_x_27937:
        /* <DEDUP_REMOVED lines=9> */
.L_x_27941:
[----:B------:R-:W0:Y:S02]  /*bd30*/  F2I.FTZ.TRUNC.NTZ R3, R2 ;  /* 0x0000000200037305 */ /* 0x000e24000021f100 */
[----:B0-----:R-:W-:Y:S01]  /*bd40*/  STG.E desc[UR36][R16.64], R3 ;  /* 0x0000000310007986 */ /* 0x001fe2000c101924 */
[----:B------:R-:W-:Y:S05]  /*bd50*/  EXIT ;  /* 0x000000000000794d */ /* 0x000fea0003800000 */
.L_x_27940:
[----:B------:R-:W0:Y:S02]  /*bd60*/  F2I.FTZ.TRUNC.NTZ R3, R2 ;  /* 0x0000000200037305 */ /* 0x000e24000021f100 */
[----:B0-----:R-:W-:Y:S01]  /*bd70*/  STG.E.U16 desc[UR36][R16.64], R3 ;  /* 0x0000000310007986 */ /* 0x001fe2000c101524 */
[----:B------:R-:W-:Y:S05]  /*bd80*/  EXIT ;  /* 0x000000000000794d */ /* 0x000fea0003800000 */
.L_x_27936:
        /* <DEDUP_REMOVED lines=8> */
.L_x_27943:
[----:B------:R-:W-:-:S05]  /*be10*/  F2FP.F16.F32.PACK_AB R2, RZ, R2 ;  /* 0x00000002ff02723e */ /* 0x000fca00000000ff */
[----:B------:R-:W-:Y:S01]  /*be20*/  STG.E.U16 desc[UR36][R16.64], R2 ;  /* 0x0000000210007986 */ /* 0x000fe2000c101524 */
[----:B------:R-:W-:Y:S05]  /*be30*/  EXIT ;  /* 0x000000000000794d */ /* 0x000fea0003800000 */
.L_x_27942:
        /* <DEDUP_REMOVED lines=9> */
.L_x_27945:
[----:B------:R-:W-:-:S04]  /*bed0*/  F2FP.F16.F32.PACK_AB R3, RZ, R2 ;  /* 0x00000002ff03723e */ /* 0x000fc800000000ff */
[----:B------:R-:W-:-:S05]  /*bee0*/  PRMT R3, R3, 0x5410, RZ ;  /* 0x0000541003037816 */ /* 0x000fca00000000ff */
[----:B------:R-:W-:Y:S01]  /*bef0*/  STG.E desc[UR36][R16.64], R3 ;  /* 0x0000000310007986 */ /* 0x000fe2000c101924 */
[----:B------:R-:W-:Y:S05]  /*bf00*/  EXIT ;  /* 0x000000000000794d */ /* 0x000fea0003800000 */
.L_x_27944:
[----:B------:R-:W-:-:S06]  /*bf10*/  FMUL.FTZ R2, R2, 1 ;  /* 0x3f80000002027820 */ /* 0x000fcc0000410000 */
[----:B------:R-:W0:Y:S02]  /*bf20*/  F2F.F64.F32 R2, R2 ;  /* 0x0000000200027310 */ /* 0x000e240000201800 */
[----:B0-----:R-:W-:Y:S01]  /*bf30*/  STG.E.64 desc[UR36][R16.64], R2 ;  /* 0x0000000210007986 */ /* 0x001fe2000c101b24 */
[----:B------:R-:W-:Y:S05]  /*bf40*/  EXIT ;  /* 0x000000000000794d */ /* 0x000fea0003800000 */
.L_x_27935:
        /* <DEDUP_REMOVED lines=13> */
.L_x_27949:
        /* <DEDUP_REMOVED lines=16> */
.L_x_27952:
[----:B------:R-:W-:-:S04]  /*c120*/  SHF.R.U32.HI R2, RZ, 0x18, R2 ;  /* 0x00000018ff027819 */ /* 0x000fc80000011602 */
[----:B------:R-:W-:-:S04]  /*c130*/  LOP3.LUT R2, R3, 0x80, R2, 0xf8, !PT ;  /* 0x0000008003027812 */ /* 0x000fc800078ef802 */
[----:B------:R-:W-:-:S07]  /*c140*/  PRMT R8, R2, 0x7610, R8 ;  /* 0x0000761002087816 */ /* 0x000fce0000000008 */
.L_x_27951:
[----:B------:R-:W-:Y:S05]  /*c150*/  BSYNC.RECONVERGENT B0 ;  /* 0x0000000000007941 */ /* 0x000fea0003800200 */
.L_x_27950:
[----:B------:R-:W-:Y:S01]  /*c160*/  STG.E.U8 desc[UR36][R16.64], R8 ;  /* 0x0000000810007986 */ /* 0x000fe2000c101124 */
[----:B------:R-:W-:Y:S05]  /*c170*/  EXIT ;  /* 0x000000000000794d */ /* 0x000fea0003800000 */
.L_x_27948:
        /* <DEDUP_REMOVED lines=16> */
.L_x_27955:
[----:B------:R-:W-:-:S04]  /*c280*/  SHF.R.U32.HI R2, RZ, 0x18, R2 ;  /* 0x00000018ff027819 */ /* 0x000fc80000011602 */
[----:B------:R-:W-:-:S04]  /*c290*/  LOP3.LUT R3, R3, 0x80, R2, 0xf8, !PT ;  /* 0x0000008003037812 */ /* 0x000fc800078ef802 */
[----:B------:R-:W-:-:S07]  /*c2a0*/  PRMT R8, R3, 0x7610, R8 ;  /* 0x0000761003087816 */ /* 0x000fce0000000008 */
.L_x_27954:
[----:B------:R-:W-:Y:S05]  /*c2b0*/  BSYNC.RECONVERGENT B0 ;  /* 0x0000000000007941 */ /* 0x000fea0003800200 */
.L_x_27953:
[----:B------:R-:W-:Y:S01]  /*c2c0*/  STG.E.U8 desc[UR36][R16.64], R8 ;  /* 0x0000000810007986 */ /* 0x000fe2000c101124 */
[----:B------:R-:W-:Y:S05]  /*c2d0*/  EXIT ;  /* 0x000000000000794d */ /* 0x000fea0003800000 */
.L_x_27947:
        /* <DEDUP_REMOVED lines=21> */
.L_x_27957:
[----:B------:R-:W0:Y:S02]  /*c430*/  F2I.U64.TRUNC R2, R2 ;  /* 0x0000000200027311 */ /* 0x000e24000020d800 */
[----:B0-----:R-:W-:Y:S01]  /*c440*/  STG.E.64 desc[UR36][R16.64], R2 ;  /* 0x0000000210007986 */ /* 0x001fe2000c101b24 */
[----:B------:R-:W-:Y:S05]  /*c450*/  EXIT ;  /* 0x000000000000794d */ /* 0x000fea0003800000 */
.L_x_27956:
[----:B------:R-:W0:Y:S02]  /*c460*/  F2I.FTZ.U32.TRUNC.NTZ R3, R2 ;  /* 0x0000000200037305 */ /* 0x000e24000021f000 */
[----:B0-----:R-:W-:Y:S01]  /*c470*/  STG.E desc[UR36][R16.64], R3 ;  /* 0x0000000310007986 */ /* 0x001fe2000c101924 */
[----:B------:R-:W-:Y:S05]  /*c480*/  EXIT ;  /* 0x000000000000794d */ /* 0x000fea0003800000 */
.L_x_27946:
        /* <DEDUP_REMOVED lines=10> */
.L_x_27959:
[----:B------:R-:W-:Y:S01]  /*c530*/  FMUL.FTZ R4, R2, 1 ;  /* 0x3f80000002047820 */ /* 0x000fe20000410000 */
[----:B------:R-:W-:-:S05]  /*c540*/  CS2R R6, SRZ ;  /* 0x0000000000067805 */ /* 0x000fca000001ff00 */
[----:B------:R-:W0:Y:S02]  /*c550*/  F2F.F64.F32 R4, R4 ;  /* 0x0000000400047310 */ /* 0x000e240000201800 */
[----:B0-----:R-:W-:Y:S01]  /*c560*/  STG.E.128 desc[UR36][R16.64], R4 ;  /* 0x0000000410007986 */ /* 0x001fe2000c101d24 */
[----:B------:R-:W-:Y:S05]  /*c570*/  EXIT ;  /* 0x000000000000794d */ /* 0x000fea0003800000 */
.L_x_27958:
[----:B------:R-:W-:-:S09]  /*c580*/  UISETP.NE.AND UP0, UPT, UR4, 0xf, UPT ;  /* 0x0000000f0400788c */ /* 0x000fd2000bf05270 */
[----:B------:R-:W-:Y:S05]  /*c590*/  BRA.U !UP0, `(.L_x_27960) ;  /* 0x0000000108e07547 */ /* 0x000fea000b800000 */
[----:B------:R-:W-:-:S09]  /*c5a0*/  UISETP.NE.AND UP0, UPT, UR4, 0x17, UPT ;  /* 0x000000170400788c */ /* 0x000fd2000bf05270 */
[----:B------:R-:W-:Y:S05]  /*c5b0*/  BRA.U !UP0, `(.L_x_27961) ;  /* 0x00000001088c7547 */ /* 0x000fea000b800000 */
[----:B------:R-:W-:-:S09]  /*c5c0*/  UISETP.NE.AND UP0, UPT, UR4, 0x18, UPT ;  /* 0x000000180400788c */ /* 0x000fd2000bf05270 */
[----:B------:R-:W-:Y:S05]  /*c5d0*/  BRA.U !UP0, `(.L_x_27962) ;  /* 0x0000000108447547 */ /* 0x000fea000b800000 */
.L_x_27939:
        /* <DEDUP_REMOVED lines=16> */
.L_x_27963:
[----:B------:R-:W-:Y:S05]  /*c6e0*/  EXIT ;  /* 0x000000000000794d */ /* 0x000fea0003800000 */
.L_x_27962:
        /* <DEDUP_REMOVED lines=12> */
.L_x_27965:
[----:B------:R-:W-:Y:S05]  /*c7b0*/  BSYNC.RECONVERGENT B0 ;  /* 0x0000000000007941 */ /* 0x000fea0003800200 */
.L_x_27964:
[----:B------:R-:W-:-:S05]  /*c7c0*/  LOP3.LUT R3, R0, 0x80, R5, 0xf8, !PT ;  /* 0x0000008000037812 */ /* 0x000fca00078ef805 */
[----:B------:R-:W-:Y:S01]  /*c7d0*/  STG.E.U8 desc[UR36][R16.64], R3 ;  /* 0x0000000310007986 */ /* 0x000fe2000c101124 */
[----:B------:R-:W-:Y:S05]  /*c7e0*/  EXIT ;  /* 0x000000000000794d */ /* 0x000fea0003800000 */
.L_x_27961:
        /* <DEDUP_REMOVED lines=11> */
.L_x_27967:
[----:B------:R-:W-:Y:S01]  /*c8a0*/  IMAD.MOV.U32 R0, RZ, RZ, 0x7f ;  /* 0x0000007fff007424 */ /* 0x000fe200078e00ff */
[----:B------:R-:W-:-:S04]  /*c8b0*/  ISETP.GT.U32.AND P0, PT, R4, 0x7f800000, PT ;  /* 0x7f8000000400780c */ /* 0x000fc80003f04070 */
[----:B------:R-:W-:-:S09]  /*c8c0*/  SEL R0, R0, 0x7c, P0 ;  /* 0x0000007c00007807 */ /* 0x000fd20000000000 */
.L_x_27968:
[----:B------:R-:W-:Y:S05]  /*c8d0*/  BSYNC.RECONVERGENT B0 ;  /* 0x0000000000007941 */ /* 0x000fea0003800200 */
.L_x_27966:
[----:B------:R-:W-:-:S04]  /*c8e0*/  SHF.R.U32.HI R3, RZ, 0x18, R2 ;  /* 0x00000018ff037819 */ /* 0x000fc80000011602 */
[----:B------:R-:W-:-:S05]  /*c8f0*/  LOP3.LUT R3, R0, 0x80, R3, 0xf8, !PT ;  /* 0x0000008000037812 */ /* 0x000fca00078ef803 */
[----:B------:R-:W-:Y:S01]  /*c900*/  STG.E.U8 desc[UR36][R16.64], R3 ;  /* 0x0000000310007986 */ /* 0x000fe2000c101124 */
[----:B------:R-:W-:Y:S05]  /*c910*/  EXIT ;  /* 0x000000000000794d */ /* 0x000fea0003800000 */
.L_x_27960:
[----:B------:R-:W-:-:S05]  /*c920*/  F2FP.BF16.F32.PACK_AB R2, RZ, R2 ;  /* 0x00000002ff02723e */ /* 0x000fca00000010ff */
[----:B------:R-:W-:Y:S01]  /*c930*/  STG.E.U16 desc[UR36][R16.64], R2 ;  /* 0x0000000210007986 */ /* 0x000fe2000c101524 */
[----:B------:R-:W-:Y:S05]  /*c940*/  EXIT ;  /* 0x000000000000794d */ /* 0x000fea0003800000 */
.L_x_27969:
        /* <DEDUP_REMOVED lines=11> */
.L_x_31276:


//--------------------- .text._ZN2at6native27unrolled_elementwise_kernelINS0_13AUnaryFunctorIfffZZZNS0_21nextafter_kernel_cudaERNS_18TensorIteratorBaseEENKUlvE_clEvENKUlvE0_clEvEUlffE_EESt5arrayIPcLm2EELi4E23TrivialOffsetCalculatorILi1EjESD_NS0_6memory12LoadWithCastILi1EEENSE_13StoreWithCastILi1EEEEEviT_T0_T2_T3_T4_T5_ --------------------------
	.section	.text._ZN2at6native27unrolled_elementwise_kernelINS0_13AUnaryFunctorIfffZZZNS0_21nextafter_kernel_cudaERNS_18TensorIteratorBaseEENKUlvE_clEvENKUlvE0_clEvEUlffE_EESt5arrayIPcLm2EELi4E23TrivialOffsetCalculatorILi1EjESD_NS0_6memory12LoadWithCastILi1EEENSE_13StoreWithCastILi1EEEEEviT_T0_T2_T3_T4_T5_,"ax",@progbits
	.align	128
        .global         _ZN2at6native27unrolled_elementwise_kernelINS0_13AUnaryFunctorIfffZZZNS0_21nextafter_kernel_cudaERNS_18TensorIteratorBaseEENKUlvE_clEvENKUlvE0_clEvEUlffE_EESt5arrayIPcLm2EELi4E23TrivialOffsetCalculatorILi1EjESD_NS0_6memory12LoadWithCastILi1EEENSE_13StoreWithCastILi1EEEEEviT_T0_T2_T3_T4_T5_
        .type           _ZN2at6native27unrolled_elementwise_kernelINS0_13AUnaryFunctorIfffZZZNS0_21nextafter_kernel_cudaERNS_18TensorIteratorBaseEENKUlvE_clEvENKUlvE0_clEvEUlffE_EESt5arrayIPcLm2EELi4E23TrivialOffsetCalculatorILi1EjESD_NS0_6memory12LoadWithCastILi1EEENSE_13StoreWithCastILi1EEEEEviT_T0_T2_T3_T4_T5_,@function
        .size           _ZN2at6native27unrolled_elementwise_kernelINS0_13AUnaryFunctorIfffZZZNS0_21nextafter_kernel_cudaERNS_18TensorIteratorBaseEENKUlvE_clEvENKUlvE0_clEvEUlffE_EESt5arrayIPcLm2EELi4E23TrivialOffsetCalculatorILi1EjESD_NS0_6memory12LoadWithCastILi1EEENSE_13StoreWithCastILi1EEEEEviT_T0_T2_T3_T4_T5_,(.L_x_31277 - _ZN2at6native27unrolled_elementwise_kernelINS0_13AUnaryFunctorIfffZZZNS0_21nextafter_kernel_cudaERNS_18TensorIteratorBaseEENKUlvE_clEvENKUlvE0_clEvEUlffE_EESt5arrayIPcLm2EELi4E23TrivialOffsetCalculatorILi1EjESD_NS0_6memory12LoadWithCastILi1EEENSE_13StoreWithCastILi1EEEEEviT_T0_T2_T3_T4_T5_)
        .other          _ZN2at6native27unrolled_elementwise_kernelINS0_13AUnaryFunctorIfffZZZNS0_21nextafter_kernel_cudaERNS_18TensorIteratorBaseEENKUlvE_clEvENKUlvE0_clEvEUlffE_EESt5arrayIPcLm2EELi4E23TrivialOffsetCalculatorILi1EjESD_NS0_6memory12LoadWithCastILi1EEENSE_13StoreWithCastILi1EEEEEviT_T0_T2_T3_T4_T5_,@"STO_CUDA_ENTRY STV_DEFAULT"
_ZN2at6native27unrolled_elementwise_kernelINS0_13AUnaryFunctorIfffZZZNS0_21nextafter_kernel_cudaERNS_18TensorIteratorBaseEENKUlvE_clEvENKUlvE0_clEvEUlffE_EESt5arrayIPcLm2EELi4E23TrivialOffsetCalculatorILi1EjESD_NS0_6memory12LoadWithCastILi1EEENSE_13StoreWithCastILi1EEEEEviT_T0_T2_T3_T4_T5_:
.text._ZN2at6native27unrolled_elementwise_kernelINS0_13AUnaryFunctorIfffZZZNS0_21nextafter_kernel_cudaERNS_18TensorIteratorBaseEENKUlvE_clEvENKUlvE0_clEvEUlffE_EESt5arrayIPcLm2EELi4E23TrivialOffsetCalculatorILi1EjESD_NS0_6memory12LoadWithCastILi1EEENSE_13StoreWithCastILi1EEEEEviT_T0_T2_T3_T4_T5_:
        /* <DEDUP_REMOVED lines=33> */
.L_x_27976:
[----:B------:R-:W2:Y:S02]  /*0210*/  LDG.E.U8 R4, desc[UR36][R4.64] ;  /* 0x0000002404047981 */ /* 0x000ea4000c1e1100 */
[----:B--2---:R-:W-:Y:S01]  /*0220*/  I2FP.F32.U32 R16, R4 ;  /* 0x0000000400107245 */ /* 0x004fe20000201000 */
[----:B------:R-:W-:Y:S06]  /*0230*/  BRA `(.L_x_27978) ;  /* 0x0000000c00487947 */ /* 0x000fec0003800000 */
.L_x_27975:
        /* <DEDUP_REMOVED lines=9> */
.L_x_27980:
[----:B------:R-:W2:Y:S02]  /*02d0*/  LDG.E R4, desc[UR36][R4.64] ;  /* 0x0000002404047981 */ /* 0x000ea4000c1e1900 */
[----:B--2---:R-:W-:Y:S01]  /*02e0*/  I2FP.F32.S32 R16, R4 ;  /* 0x0000000400107245 */ /* 0x004fe20000201400 */
[----:B------:R-:W-:Y:S06]  /*02f0*/  BRA `(.L_x_27978) ;  /* 0x0000000c00187947 */ /* 0x000fec0003800000 */
.L_x_27979:
[----:B------:R-:W2:Y:S02]  /*0300*/  LDG.E.U16 R4, desc[UR36][R4.64] ;  /* 0x0000002404047981 */ /* 0x000ea4000c1e1500 */
[----:B--2---:R0:W1:Y:S01]  /*0310*/  I2F.S16 R16, R4 ;  /* 0x0000000400107306 */ /* 0x0040620000101400 */
[----:B------:R-:W-:Y:S05]  /*0320*/  BRA `(.L_x_27978) ;  /* 0x0000000c000c7947 */ /* 0x000fea0003800000 */
.L_x_27974:
        /* <DEDUP_REMOVED lines=8> */
.L_x_27982:
[----:B------:R-:W2:Y:S02]  /*03b0*/  LDG.E.U16 R4, desc[UR36][R4.64] ;  /* 0x0000002404047981 */ /* 0x000ea4000c1e1500 */
[----:B--2---:R-:W-:Y:S01]  /*03c0*/  HADD2.F32 R16, -RZ, R4.H0_H0 ;  /* 0x20000004ff107230 */ /* 0x004fe20000004100 */
[----:B------:R-:W-:Y:S06]  /*03d0*/  BRA `(.L_x_27978) ;  /* 0x0000000800e07947 */ /* 0x000fec0003800000 */
.L_x_27981:
        /* <DEDUP_REMOVED lines=8> */
.L_x_27984:
[----:B------:R-:W2:Y:S02]  /*0460*/  LDG.E.U16 R4, desc[UR36][R4.64] ;  /* 0x0000002404047981 */ /* 0x000ea4000c1e1500 */
[----:B--2---:R-:W-:Y:S01]  /*0470*/  HADD2.F32 R16, -RZ, R4.H0_H0 ;  /* 0x20000004ff107230 */ /* 0x004fe20000004100 */
[----:B------:R-:W-:Y:S06]  /*0480*/  BRA `(.L_x_27978) ;  /* 0x0000000800b47947 */ /* 0x000fec0003800000 */
.L_x_27983:
        /* <DEDUP_REMOVED lines=11> */
.L_x_27973:
        /* <DEDUP_REMOVED lines=12> */
.L_x_27987:
        /* <DEDUP_REMOVED lines=11> */
.L_x_27986:
        /* <DEDUP_REMOVED lines=25> */
.L_x_27989:
        /* <DEDUP_REMOVED lines=13> */
.L_x_27988:
[----:B------:R-:W2:Y:S02]  /*0910*/  LDG.E.U16 R4, desc[UR36][R4.64] ;  /* 0x0000002404047981 */ /* 0x000ea4000c1e1500 */
[----:B--2---:R-:W-:Y:S01]  /*0920*/  IMAD.U32 R16, R4, 0x10000, RZ ;  /* 0x0001000004107824 */ /* 0x004fe200078e00ff */
[----:B------:R-:W-:Y:S06]  /*0930*/  BRA `(.L_x_27978) ;  /* 0x0000000400887947 */ /* 0x000fec0003800000 */
.L_x_27985:
        /* <DEDUP_REMOVED lines=11> */
.L_x_27992:
        /* <DEDUP_REMOVED lines=20> */
.L_x_27994:
[----:B------:R-:W-:Y:S05]  /*0b30*/  BSYNC.RECONVERGENT B0 ;  /* 0x0000000000007941 */ /* 0x000fea0003800200 */
.L_x_27993:
[----:B------:R-:W-:Y:S01]  /*0b40*/  IMAD.SHL.U32 R0, R0, 0x100000, RZ ;  /* 0x0010000000007824 */ /* 0x000fe200078e00ff */
[----:B------:R-:W-:-:S04]  /*0b50*/  LEA R3, R3, 0x3b800000, 0x17 ;  /* 0x3b80000003037811 */ /* 0x000fc800078eb8ff */
[----:B------:R-:W-:Y:S01]  /*0b60*/  LOP3.LUT R16, R3, R0, R7, 0xfe, !PT ;  /* 0x0000000003107212 */ /* 0x000fe200078efe07 */
[----:B------:R-:W-:Y:S06]  /*0b70*/  BRA `(.L_x_27978) ;  /* 0x0000000000f87947 */ /* 0x000fec0003800000 */
.L_x_27991:
        /* <DEDUP_REMOVED lines=20> */
.L_x_27996:
[----:B------:R-:W-:Y:S05]  /*0cc0*/  BSYNC.RECONVERGENT B0 ;  /* 0x0000000000007941 */ /* 0x000fea0003800200 */
.L_x_27995:
[----:B------:R-:W-:Y:S01]  /*0cd0*/  IMAD.SHL.U32 R0, R0, 0x200000, RZ ;  /* 0x0020000000007824 */ /* 0x000fe200078e00ff */
[----:B------:R-:W-:-:S04]  /*0ce0*/  LEA R3, R3, 0x37800000, 0x17 ;  /* 0x3780000003037811 */ /* 0x000fc800078eb8ff */
[----:B------:R-:W-:Y:S01]  /*0cf0*/  LOP3.LUT R16, R3, R0, R7, 0xfe, !PT ;  /* 0x0000000003107212 */ /* 0x000fe200078efe07 */
[----:B------:R-:W-:Y:S06]  /*0d00*/  BRA `(.L_x_27978) ;  /* 0x0000000000947947 */ /* 0x000fec0003800000 */
.L_x_27990:
[----:B------:R-:W-:-:S09]  /*0d10*/  UISETP.NE.AND UP0, UPT, UR4, 0x1c, UPT ;  /* 0x0000001c0400788c */ /* 0x000fd2000bf05270 */
[----:B------:R-:W-:Y:S05]  /*0d20*/  BRA.U !UP0, `(.L_x_27997) ;  /* 0x0000000108847547 */ /* 0x000fea000b800000 */
[----:B------:R-:W-:-:S09]  /*0d30*/  UISETP.NE.AND UP0, UPT, UR4, 0x1d, UPT ;  /* 0x0000001d0400788c */ /* 0x000fd2000bf05270 */
[----:B------:R-:W-:Y:S05]  /*0d40*/  BRA.U !UP0, `(.L_x_27998) ;  /* 0x0000000108707547 */ /* 0x000fea000b800000 */
[----:B------:R-:W-:-:S09]  /*0d50*/  UISETP.NE.AND UP0, UPT, UR4, 0x2c, UPT ;  /* 0x0000002c0400788c */ /* 0x000fd2000bf05270 */
[----:B------:R-:W-:Y:S05]  /*0d60*/  BRA.U !UP0, `(.L_x_27999) ;  /* 0x0000000108487547 */ /* 0x000fea000b800000 */
.L_x_27977:
        /* <DEDUP_REMOVED lines=16> */
.L_x_28000:
[----:B------:R-:W-:Y:S01]  /*0e70*/  IMAD.MOV.U32 R16, RZ, RZ, RZ ;  /* 0x000000ffff107224 */ /* 0x000fe200078e00ff */
[----:B------:R-:W-:Y:S06]  /*0e80*/  BRA `(.L_x_27978) ;  /* 0x0000000000347947 */ /* 0x000fec0003800000 */
.L_x_27999:
        /* <DEDUP_REMOVED lines=8> */
.L_x_27998:
[----:B------:R-:W2:Y:S02]  /*0f10*/  LDG.E.64 R4, desc[UR36][R4.64] ;  /* 0x0000002404047981 */ /* 0x000ea4000c1e1b00 */
[----:B--2---:R0:W1:Y:S02]  /*0f20*/  I2F.U64 R16, R4 ;  /* 0x0000000400107312 */ /* 0x0040640000301000 */
[----:B01----:R-:W-:Y:S05]  /*0f30*/  BRA `(.L_x_27978) ;  /* 0x0000000000087947 */ /* 0x003fea0003800000 */
.L_x_27997:
[----:B------:R-:W2:Y:S02]  /*0f40*/  LDG.E R4, desc[UR36][R4.64] ;  /* 0x0000002404047981 */ /* 0x000ea4000c1e1900 */
[----:B--2---:R-:W-:-:S07]  /*0f50*/  I2FP.F32.U32 R16, R4 ;  /* 0x0000000400107245 */ /* 0x004fce0000201000 */
.L_x_27978:
[----:B------:R-:W-:Y:S05]  /*0f60*/  BSYNC.RECONVERGENT B6 ;  /* 0x0000000000067941 */ /* 0x000fea0003800200 */
.L_x_27972:
[----:B------:R-:W-:-:S07]  /*0f70*/  VIADD R19, R17, 0x80 ;  /* 0x0000008011137836 */ /* 0x000fce0000000000 */
.L_x_27971:
[----:B------:R-:W-:Y:S05]  /*0f80*/  BSYNC.RECONVERGENT B7 ;  /* 0x0000000000077941 */ /* 0x000fea0003800200 */
.L_x_27970:
        /* <DEDUP_REMOVED lines=25> */
.L_x_28007:
[----:B------:R-:W2:Y:S02]  /*1120*/  LDG.E.U8 R4, desc[UR36][R4.64] ;  /* 0x0000002404047981 */ /* 0x000ea4000c1e1100 */
[----:B--2---:R-:W-:Y:S01]  /*1130*/  I2FP.F32.U32 R18, R4 ;  /* 0x0000000400127245 */ /* 0x004fe20000201000 */
[----:B------:R-:W-:Y:S06]  /*1140*/  BRA `(.L_x_28009) ;  /* 0x0000000c00487947 */ /* 0x000fec0003800000 */
.L_x_28006:
        /* <DEDUP_REMOVED lines=9> */
.L_x_28011:
[----:B------:R-:W2:Y:S02]  /*11e0*/  LDG.E R4, desc[UR36][R4.64] ;  /* 0x0000002404047981 */ /* 0x000ea4000c1e1900 */
[----:B--2---:R-:W-:Y:S01]  /*11f0*/  I2FP.F32.S32 R18, R4 ;  /* 0x0000000400127245 */ /* 0x004fe20000201400 */
[----:B------:R-:W-:Y:S06]  /*1200*/  BRA `(.L_x_28009) ;  /* 0x0000000c00187947 */ /* 0x000fec0003800000 */
.L_x_28010:
[----:B------:R-:W2:Y:S02]  /*1210*/  LDG.E.U16 R4, desc[UR36][R4.64] ;  /* 0x0000002404047981 */ /* 0x000ea4000c1e1500 */
[----:B--2---:R0:W2:Y:S01]  /*1220*/  I2F.S16 R18, R4 ;  /* 0x0000000400127306 */ /* 0x0040a20000101400 */
[----:B------:R-:W-:Y:S05]  /*1230*/  BRA `(.L_x_28009) ;  /* 0x0000000c000c7947 */ /* 0x000fea0003800000 */
.L_x_28005:
        /* <DEDUP_REMOVED lines=8> */
.L_x_28013:
[----:B------:R-:W2:Y:S02]  /*12c0*/  LDG.E.U16 R4, desc[UR36][R4.64] ;  /* 0x0000002404047981 */ /* 0x000ea4000c1e1500 */
[----:B--2---:R-:W-:Y:S01]  /*12d0*/  HADD2.F32 R18, -RZ, R4.H0_H0 ;  /* 0x20000004ff127230 */ /* 0x004fe20000004100 */
[----:B------:R-:W-:Y:S06]  /*12e0*/  BRA `(.L_x_28009) ;  /* 0x0000000800e07947 */ /* 0x000fec0003800000 */
.L_x_28012:
        /* <DEDUP_REMOVED lines=8> */
.L_x_28015:
[----:B------:R-:W2:Y:S02]  /*1370*/  LDG.E.U16 R4, desc[UR36][R4.64] ;  /* 0x0000002404047981 */ /* 0x000ea4000c1e1500 */
[----:B--2---:R-:W-:Y:S01]  /*1380*/  HADD2.F32 R18, -RZ, R4.H0_H0 ;  /* 0x20000004ff127230 */ /* 0x004fe20000004100 */
[----:B------:R-:W-:Y:S06]  /*1390*/  BRA `(.L_x_28009) ;  /* 0x0000000800b47947 */ /* 0x000fec0003800000 */
.L_x_28014:
        /* <DEDUP_REMOVED lines=11> */
.L_x_28004:
        /* <DEDUP_REMOVED lines=12> */
.L_x_28018:
        /* <DEDUP_REMOVED lines=11> */
.L_x_28017:
        /* <DEDUP_REMOVED lines=25> */
.L_x_28020:
        /* <DEDUP_REMOVED lines=13> */
.L_x_28019:
[----:B------:R-:W2:Y:S02]  /*1820*/  LDG.E.U16 R4, desc[UR36][R4.64] ;  /* 0x0000002404047981 */ /* 0x000ea4000c1e1500 */
[----:B--2---:R-:W-:Y:S01]  /*1830*/  IMAD.U32 R18, R4, 0x10000, RZ ;  /* 0x0001000004127824 */ /* 0x004fe200078e00ff */
[----:B------:R-:W-:Y:S06]  /*1840*/  BRA `(.L_x_28009) ;  /* 0x0000000400887947 */ /* 0x000fec0003800000 */
.L_x_28016:
        /* <DEDUP_REMOVED lines=11> */
.L_x_28023:
        /* <DEDUP_REMOVED lines=20> */
.L_x_28025:
[----:B------:R-:W-:Y:S05]  /*1a40*/  BSYNC.RECONVERGENT B0 ;  /* 0x0000000000007941 */ /* 0x000fea0003800200 */
.L_x_28024:
[----:B------:R-:W-:Y:S01]  /*1a50*/  IMAD.SHL.U32 R0, R0, 0x100000, RZ ;  /* 0x0010000000007824 */ /* 0x000fe200078e00ff */
[----:B------:R-:W-:-:S04]  /*1a60*/  LEA R3, R3, 0x3b800000, 0x17 ;  /* 0x3b80000003037811 */ /* 0x000fc800078eb8ff */
[----:B------:R-:W-:Y:S01]  /*1a70*/  LOP3.LUT R18, R3, R0, R7, 0xfe, !PT ;  /* 0x0000000003127212 */ /* 0x000fe200078efe07 */
[----:B------:R-:W-:Y:S06]  /*1a80*/  BRA `(.L_x_28009) ;  /* 0x0000000000f87947 */ /* 0x000fec0003800000 */
.L_x_28022:
        /* <DEDUP_REMOVED lines=20> */
.L_x_28027:
[----:B------:R-:W-:Y:S05]  /*1bd0*/  BSYNC.RECONVERGENT B0 ;  /* 0x0000000000007941 */ /* 0x000fea0003800200 */
.L_x_28026:
[----:B------:R-:W-:Y:S01]  /*1be0*/  IMAD.SHL.U32 R0, R0, 0x200000, RZ ;  /* 0x0020000000007824 */ /* 0x000fe200078e00ff */
[----:B------:R-:W-:-:S04]  /*1bf0*/  LEA R3, R3, 0x37800000, 0x17 ;  /* 0x3780000003037811 */ /* 0x000fc800078eb8ff */
[----:B------:R-:W-:Y:S01]  /*1c00*/  LOP3.LUT R18, R3, R0, R7, 0xfe, !PT ;  /* 0x0000000003127212 */ /* 0x000fe200078efe07 */
[----:B------:R-:W-:Y:S06]  /*1c10*/  BRA `(.L_x_28009) ;  /* 0x0000000000947947 */ /* 0x000fec0003800000 */
.L_x_28021:
        /* <DEDUP_REMOVED lines=14> */
.L_x_28008:
        /* <DEDUP_REMOVED lines=16> */
.L_x_28030:
[----:B------:R-:W-:Y:S01]  /*1e00*/  IMAD.MOV.U32 R18, RZ, RZ, RZ ;  /* 0x000000ffff127224 */ /* 0x000fe200078e00ff */
[----:B------:R-:W-:Y:S06]  /*1e10*/  BRA `(.L_x_28009) ;  /* 0x0000000000147947 */ /* 0x000fec0003800000 */
.L_x_28029:
[----:B------:R-:W2:Y:S02]  /*1e20*/  LDG.E.64 R4, desc[UR36][R4.64] ;  /* 0x0000002404047981 */ /* 0x000ea4000c1e1b00 */
[----:B--2---:R0:W2:Y:S02]  /*1e30*/  I2F.U64 R18, R4 ;  /* 0x0000000400127312 */ /* 0x0040a40000301000 */
[----:B0-2---:R-:W-:Y:S05]  /*1e40*/  BRA `(.L_x_28009) ;  /* 0x0000000000087947 */ /* 0x005fea0003800000 */
.L_x_28028:
[----:B------:R-:W2:Y:S02]  /*1e50*/  LDG.E R4, desc[UR36][R4.64] ;  /* 0x0000002404047981 */ /* 0x000ea4000c1e1900 */
[----:B--2---:R-:W-:-:S07]  /*1e60*/  I2FP.F32.U32 R18, R4 ;  /* 0x0000000400127245 */ /* 0x004fce0000201000 */
.L_x_28009:
[----:B------:R-:W-:Y:S05]  /*1e70*/  BSYNC.RECONVERGENT B6 ;  /* 0x0000000000067941 */ /* 0x000fea0003800200 */
.L_x_28003:
[----:B------:R-:W-:-:S07]  /*1e80*/  VIADD R19, R19, 0x80 ;  /* 0x0000008013137836 */ /* 0x000fce0000000000 */
.L_x_28002:
[----:B------:R-:W-:Y:S05]  /*1e90*/  BSYNC.RECONVERGENT B7 ;  /* 0x0000000000077941 */ /* 0x000fea0003800200 */
.L_x_28001:
        /* <DEDUP_REMOVED lines=25> */
.L_x_28037:
[----:B------:R-:W2:Y:S02]  /*2030*/  LDG.E.U8 R4, desc[UR36][R4.64] ;  /* 0x0000002404047981 */ /* 0x000ea4000c1e1100 */
[----:B--2---:R-:W-:Y:S01]  /*2040*/  I2FP.F32.U32 R22, R4 ;  /* 0x0000000400167245 */ /* 0x004fe20000201000 */
[----:B------:R-:W-:Y:S06]  /*2050*/  BRA `(.L_x_28039) ;  /* 0x0000000c00487947 */ /* 0x000fec0003800000 */
.L_x_28036:
        /* <DEDUP_REMOVED lines=9> */
.L_x_28041:
[----:B------:R-:W2:Y:S02]  /*20f0*/  LDG.E R4, desc[UR36][R4.64] ;  /* 0x0000002404047981 */ /* 0x000ea4000c1e1900 */
[----:B--2---:R-:W-:Y:S01]  /*2100*/  I2FP.F32.S32 R22, R4 ;  /* 0x0000000400167245 */ /* 0x004fe20000201400 */
[----:B------:R-:W-:Y:S06]  /*2110*/  BRA `(.L_x_28039) ;  /* 0x0000000c00187947 */ /* 0x000fec0003800000 */
.L_x_28040:
[----:B------:R-:W2:Y:S02]  /*2120*/  LDG.E.U16 R4, desc[UR36][R4.64] ;  /* 0x0000002404047981 */ /* 0x000ea4000c1e1500 */
[----:B--2---:R0:W2:Y:S01]  /*2130*/  I2F.S16 R22, R4 ;  /* 0x0000000400167306 */ /* 0x0040a20000101400 */
[----:B------:R-:W-:Y:S05]  /*2140*/  BRA `(.L_x_28039) ;  /* 0x0000000c000c7947 */ /* 0x000fea0003800000 */
.L_x_28035:
        /* <DEDUP_REMOVED lines=8> */
.L_x_28043:
[----:B------:R-:W2:Y:S02]  /*21d0*/  LDG.E.U16 R4, desc[UR36][R4.64] ;  /* 0x0000002404047981 */ /* 0x000ea4000c1e1500 */
[----:B--2---:R-:W-:Y:S01]  /*21e0*/  HADD2.F32 R22, -RZ, R4.H0_H0 ;  /* 0x20000004ff167230 */ /* 0x004fe20000004100 */
[----:B------:R-:W-:Y:S06]  /*21f0*/  BRA `(.L_x_28039) ;  /* 0x0000000800e07947 */ /* 0x000fec0003800000 */
.L_x_28042:
        /* <DEDUP_REMOVED lines=8> */
.L_x_28045:
[----:B------:R-:W2:Y:S02]  /*2280*/  LDG.E.U16 R4, desc[UR36][R4.64] ;  /* 0x0000002404047981 */ /* 0x000ea4000c1e1500 */
[----:B--2---:R-:W-:Y:S01]  /*2290*/  HADD2.F32 R22, -RZ, R4.H0_H0 ;  /* 0x20000004ff167230 */ /* 0x004fe20000004100 */
[----:B------:R-:W-:Y:S06]  /*22a0*/  BRA `(.L_x_28039) ;  /* 0x0000000800b47947 */ /* 0x000fec0003800000 */
.L_x_28044:
        /* <DEDUP_REMOVED lines=11> */
.L_x_28034:
        /* <DEDUP_REMOVED lines=12> */
.L_x_28048:
        /* <DEDUP_REMOVED lines=11> */
.L_x_28047:
        /* <DEDUP_REMOVED lines=25> */
.L_x_28050:
        /* <DEDUP_REMOVED lines=13> */
.L_x_28049:
[----:B------:R-:W2:Y:S02]  /*2730*/  LDG.E.U16 R4, desc[UR36][R4.64] ;  /* 0x0000002404047981 */ /* 0x000ea4000c1e1500 */
[----:B--2---:R-:W-:Y:S01]  /*2740*/  IMAD.U32 R22, R4, 0x10000, RZ ;  /* 0x0001000004167824 */ /* 0x004fe200078e00ff */
[----:B------:R-:W-:Y:S06]  /*2750*/  BRA `(.L_x_28039) ;  /* 0x0000000400887947 */ /* 0x000fec0003800000 */
.L_x_28046:
        /* <DEDUP_REMOVED lines=11> */
.L_x_28053:
        /* <DEDUP_REMOVED lines=20> */
.L_x_28055:
[----:B------:R-:W-:Y:S05]  /*2950*/  BSYNC.RECONVERGENT B0 ;  /* 0x0000000000007941 */ /* 0x000fea0003800200 */
.L_x_28054:
[----:B------:R-:W-:Y:S01]  /*2960*/  IMAD.SHL.U32 R0, R0, 0x100000, RZ ;  /* 0x0010000000007824 */ /* 0x000fe200078e00ff */
[----:B------:R-:W-:-:S04]  /*2970*/  LEA R3, R3, 0x3b800000, 0x17 ;  /* 0x3b80000003037811 */ /* 0x000fc800078eb8ff */
[----:B------:R-:W-:Y:S01]  /*2980*/  LOP3.LUT R22, R3, R0, R7, 0xfe, !PT ;  /* 0x0000000003167212 */ /* 0x000fe200078efe07 */
[----:B------:R-:W-:Y:S06]  /*2990*/  BRA `(.L_x_28039) ;  /* 0x0000000000f87947 */ /* 0x000fec0003800000 */
.L_x_28052:
        /* <DEDUP_REMOVED lines=20> */
.L_x_28057:
[----:B------:R-:W-:Y:S05]  /*2ae0*/  BSYNC.RECONVERGENT B0 ;  /* 0x0000000000007941 */ /* 0x000fea0003800200 */
.L_x_28056:
[----:B------:R-:W-:Y:S01]  /*2af0*/  IMAD.SHL.U32 R0, R0, 0x200000, RZ ;  /* 0x0020000000007824 */ /* 0x000fe200078e00ff */
[----:B------:R-:W-:-:S04]  /*2b00*/  LEA R3, R3, 0x37800000, 0x17 ;  /* 0x3780000003037811 */ /* 0x000fc800078eb8ff */
[----:B------:R-:W-:Y:S01]  /*2b10*/  LOP3.LUT R22, R3, R0, R7, 0xfe, !PT ;  /* 0x0000000003167212 */ /* 0x000fe200078efe07 */
[----:B------:R-:W-:Y:S06]  /*2b20*/  BRA `(.L_x_28039) ;  /* 0x0000000000947947 */ /* 0x000fec0003800000 */
.L_x_28051:
        /* <DEDUP_REMOVED lines=14> */
.L_x_28038:
        /* <DEDUP_REMOVED lines=16> */
.L_x_28060:
[----:B------:R-:W-:Y:S01]  /*2d10*/  IMAD.MOV.U32 R22, RZ, RZ, RZ ;  /* 0x000000ffff167224 */ /* 0x000fe200078e00ff */
[----:B------:R-:W-:Y:S06]  /*2d20*/  BRA `(.L_x_28039) ;  /* 0x0000000000147947 */ /* 0x000fec0003800000 */
.L_x_28059:
[----:B------:R-:W2:Y:S02]  /*2d30*/  LDG.E.64 R22, desc[UR36][R4.64] ;  /* 0x0000002404167981 */ /* 0x000ea4000c1e1b00 */
[----:B--2---:R0:W2:Y:S02]  /*2d40*/  I2F.U64 R22, R22 ;  /* 0x0000001600167312 */ /* 0x0040a40000301000 */
[----:B0-2---:R-:W-:Y:S05]  /*2d50*/  BRA `(.L_x_28039) ;  /* 0x0000000000087947 */ /* 0x005fea0003800000 */
.L_x_28058:
[----:B------:R-:W2:Y:S02]  /*2d60*/  LDG.E R4, desc[UR36][R4.64] ;  /* 0x0000002404047981 */ /* 0x000ea4000c1e1900 */
[----:B--2---:R-:W-:-:S07]  /*2d70*/  I2FP.F32.U32 R22, R4 ;  /* 0x0000000400167245 */ /* 0x004fce0000201000 */
.L_x_28039:
[----:B------:R-:W-:Y:S05]  /*2d80*/  BSYNC.RECONVERGENT B6 ;  /* 0x0000000000067941 */ /* 0x000fea0003800200 */
.L_x_28033:
[----:B------:R-:W-:-:S07]  /*2d90*/  VIADD R19, R19, 0x80 ;  /* 0x0000008013137836 */ /* 0x000fce0000000000 */
.L_x_28032:
[----:B------:R-:W-:Y:S05]  /*2da0*/  BSYNC.RECONVERGENT B7 ;  /* 0x0000000000077941 */ /* 0x000fea0003800200 */
.L_x_28031:
        /* <DEDUP_REMOVED lines=24> */
.L_x_28066:
[----:B------:R-:W2:Y:S02]  /*2f30*/  LDG.E.U8 R4, desc[UR36][R4.64] ;  /* 0x0000002404047981 */ /* 0x000ea4000c1e1100 */
[----:B--2---:R-:W-:Y:S01]  /*2f40*/  I2FP.F32.U32 R24, R4 ;  /* 0x0000000400187245 */ /* 0x004fe20000201000 */
[----:B------:R-:W-:Y:S06]  /*2f50*/  BRA `(.L_x_28062) ;  /* 0x0000000c003c7947 */ /* 0x000fec0003800000 */
.L_x_28065:
        /* <DEDUP_REMOVED lines=9> */
.L_x_28069:
[----:B------:R-:W2:Y:S02]  /*2ff0*/  LDG.E R4, desc[UR36][R4.64] ;  /* 0x0000002404047981 */ /* 0x000ea4000c1e1900 */
[----:B--2---:R-:W-:Y:S01]  /*3000*/  I2FP.F32.S32 R24, R4 ;  /* 0x0000000400187245 */ /* 0x004fe20000201400 */
[----:B------:R-:W-:Y:S06]  /*3010*/  BRA `(.L_x_28062) ;  /* 0x0000000c000c7947 */ /* 0x000fec0003800000 */
.L_x_28068:
[----:B------:R-:W2:Y:S02]  /*3020*/  LDG.E.U16 R4, desc[UR36][R4.64] ;  /* 0x0000002404047981 */ /* 0x000ea4000c1e1500 */
[----:B--2---:R0:W2:Y:S01]  /*3030*/  I2F.S16 R24, R4 ;  /* 0x0000000400187306 */ /* 0x0040a20000101400 */
[----:B------:R-:W-:Y:S05]  /*3040*/  BRA `(.L_x_28062) ;  /* 0x0000000c00007947 */ /* 0x000fea0003800000 */
.L_x_28064:
        /* <DEDUP_REMOVED lines=8> */
.L_x_28071:
[----:B------:R-:W2:Y:S02]  /*30d0*/  LDG.E.U16 R4, desc[UR36][R4.64] ;  /* 0x0000002404047981 */ /* 0x000ea4000c1e1500 */
[----:B--2---:R-:W-:Y:S01]  /*30e0*/  HADD2.F32 R24, -RZ, R4.H0_H0 ;  /* 0x20000004ff187230 */ /* 0x004fe20000004100 */
[----:B------:R-:W-:Y:S06]  /*30f0*/  BRA `(.L_x_28062) ;  /* 0x0000000800d47947 */ /* 0x000fec0003800000 */
.L_x_28070:
        /* <DEDUP_REMOVED lines=8> */
.L_x_28073:
[----:B------:R-:W2:Y:S02]  /*3180*/  LDG.E.U16 R4, desc[UR36][R4.64] ;  /* 0x0000002404047981 */ /* 0x000ea4000c1e1500 */
[----:B--2---:R-:W-:Y:S01]  /*3190*/  HADD2.F32 R24, -RZ, R4.H0_H0 ;  /* 0x20000004ff187230 */ /* 0x004fe20000004100 */
[----:B------:R-:W-:Y:S06]  /*31a0*/  BRA `(.L_x_28062) ;  /* 0x0000000800a87947 */ /* 0x000fec0003800000 */
.L_x_28072:
        /* <DEDUP_REMOVED lines=11> */
.L_x_28063:
        /* <DEDUP_REMOVED lines=12> */
.L_x_28076:
        /* <DEDUP_REMOVED lines=11> */
.L_x_28075:
        /* <DEDUP_REMOVED lines=25> */
.L_x_28078:
        /* <DEDUP_REMOVED lines=13> */
.L_x_28077:
[----:B------:R-:W2:Y:S02]  /*3630*/  LDG.E.U16 R4, desc[UR36][R4.64] ;  /* 0x0000002404047981 */ /* 0x000ea4000c1e1500 */
[----:B--2---:R-:W-:Y:S01]  /*3640*/  IMAD.U32 R24, R4, 0x10000, RZ ;  /* 0x0001000004187824 */ /* 0x004fe200078e00ff */
[----:B------:R-:W-:Y:S06]  /*3650*/  BRA `(.L_x_28062) ;  /* 0x00000004007c7947 */ /* 0x000fec0003800000 */
.L_x_28074:
        /* <DEDUP_REMOVED lines=11> */
.L_x_28081:
        /* <DEDUP_REMOVED lines=19> */
.L_x_28083:
[----:B------:R-:W-:Y:S05]  /*3840*/  BSYNC.RECONVERGENT B0 ;  /* 0x0000000000007941 */ /* 0x000fea0003800200 */
.L_x_28082:
[----:B------:R-:W-:Y:S01]  /*3850*/  IMAD.SHL.U32 R0, R0, 0x100000, RZ ;  /* 0x0010000000007824 */ /* 0x000fe200078e00ff */
[----:B------:R-:W-:-:S04]  /*3860*/  LEA R3, R3, 0x3b800000, 0x17 ;  /* 0x3b80000003037811 */ /* 0x000fc800078eb8ff */
[----:B------:R-:W-:Y:S01]  /*3870*/  LOP3.LUT R24, R3, R0, R7, 0xfe, !PT ;  /* 0x0000000003187212 */ /* 0x000fe200078efe07 */
[----:B------:R-:W-:Y:S06]  /*3880*/  BRA `(.L_x_28062) ;  /* 0x0000000000f07947 */ /* 0x000fec0003800000 */
.L_x_28080:
        /* <DEDUP_REMOVED lines=19> */
.L_x_28085:
[----:B------:R-:W-:Y:S05]  /*39c0*/  BSYNC.RECONVERGENT B0 ;  /* 0x0000000000007941 */ /* 0x000fea0003800200 */
.L_x_28084:
[----:B------:R-:W-:Y:S01]  /*39d0*/  IMAD.SHL.U32 R0, R0, 0x200000, RZ ;  /* 0x0020000000007824 */ /* 0x000fe200078e00ff */
[----:B------:R-:W-:-:S04]  /*39e0*/  LEA R3, R3, 0x37800000, 0x17 ;  /* 0x3780000003037811 */ /* 0x000fc800078eb8ff */
[----:B------:R-:W-:Y:S01]  /*39f0*/  LOP3.LUT R24, R3, R0, R7, 0xfe, !PT ;  /* 0x0000000003187212 */ /* 0x000fe200078efe07 */
[----:B------:R-:W-:Y:S06]  /*3a00*/  BRA `(.L_x_28062) ;  /* 0x0000000000907947 */ /* 0x000fec0003800000 */
.L_x_28079:
        /* <DEDUP_REMOVED lines=14> */
.L_x_28067:
        /* <DEDUP_REMOVED lines=16> */
.L_x_28088:
[----:B------:R-:W-:Y:S05]  /*3bf0*/  BRA `(.L_x_28062) ;  /* 0x0000000000147947 */ /* 0x000fea0003800000 */
.L_x_28087:
[----:B------:R-:W2:Y:S02]  /*3c00*/  LDG.E.64 R24, desc[UR36][R4.64] ;  /* 0x0000002404187981 */ /* 0x000ea4000c1e1b00 */
[----:B--2---:R0:W2:Y:S02]  /*3c10*/  I2F.U64 R24, R24 ;  /* 0x0000001800187312 */ /* 0x0040a40000301000 */
[----:B0-2---:R-:W-:Y:S05]  /*3c20*/  BRA `(.L_x_28062) ;  /* 0x0000000000087947 */ /* 0x005fea0003800000 */
.L_x_28086:
[----:B------:R-:W2:Y:S02]  /*3c30*/  LDG.E R4, desc[UR36][R4.64] ;  /* 0x0000002404047981 */ /* 0x000ea4000c1e1900 */
[----:B--2---:R-:W-:-:S07]  /*3c40*/  I2FP.F32.U32 R24, R4 ;  /* 0x0000000400187245 */ /* 0x004fce0000201000 */
.L_x_28062:
[----:B------:R-:W-:Y:S05]  /*3c50*/  BSYNC.RECONVERGENT B6 ;  /* 0x0000000000067941 */ /* 0x000fea0003800200 */
.L_x_28061:
[----:B------:R-:W0:Y:S01]  /*3c60*/  LDC R3, c[0x0][0x388] ;  /* 0x0000e200ff037b82 */ /* 0x000e220000000800 */
[----:B------:R-:W-:Y:S01]  /*3c70*/  BSSY.RECONVERGENT B0, `(.L_x_28089) ;  /* 0x00000d7000007945 */ /* 0x000fe20003800200 */
[C---:B0-----:R-:W-:Y:S02]  /*3c80*/  LOP3.LUT P0, RZ, R3.reuse, 0x7f800000, RZ, 0xc0, !PT ;  /* 0x7f80000003ff7812 */ /* 0x041fe4000780c0ff */
[----:B------:R-:W-:-:S04]  /*3c90*/  LOP3.LUT R0, R3, 0x80000000, RZ, 0xc0, !PT ;  /* 0x8000000003007812 */ /* 0x000fc800078ec0ff */
[----:B------:R-:W-:-:S04]  /*3ca0*/  SEL R0, R0, R3, !P0 ;  /* 0x0000000300007207 */ /* 0x000fc80004000000 */
[----:B------:R-:W-:-:S13]  /*3cb0*/  LOP3.LUT P0, RZ, R0, 0x7fffffff, RZ, 0xc0, !PT ;  /* 0x7fffffff00ff7812 */ /* 0x000fda000780c0ff */
[----:B------:R-:W-:Y:S05]  /*3cc0*/  @P0 BRA `(.L_x_28090) ;  /* 0x0000000400180947 */ /* 0x000fea0003800000 */
[----:B------:R-:W-:Y:S01]  /*3cd0*/  ISETP.GE.AND P4, PT, R17, R26, PT ;  /* 0x0000001a1100720c */ /* 0x000fe20003f86270 */
[----:B------:R-:W-:-:S12]  /*3ce0*/  BSSY.RECONVERGENT B1, `(.L_x_28091) ;  /* 0x000000f000017945 */ /* 0x000fd80003800200 */
[----:B------:R-:W-:Y:S05]  /*3cf0*/  @P4 BRA `(.L_x_28092) ;  /* 0x0000000000344947 */ /* 0x000fea0003800000 */
[----:B------:R-:W-:Y:S02]  /*3d00*/  FSETP.NAN.FTZ.AND P0, PT, |R3|, |R3|, PT ;  /* 0x400000030300720b */ /* 0x000fe40003f18200 */
[C---:B-1-3-5:R-:W-:Y:S02]  /*3d10*/  FSETP.NAN.FTZ.AND P1, PT, |R16|.reuse, |R16|, PT ;  /* 0x400000101000720b */ /* 0x06afe40003f38200 */
[C---:B------:R-:W-:Y:S02]  /*3d20*/  LOP3.LUT P2, RZ, R16.reuse, 0x7f800000, RZ, 0xc0, !PT ;  /* 0x7f80000010ff7812 */ /* 0x040fe4000784c0ff */
[----:B------:R-:W-:Y:S02]  /*3d30*/  PLOP3.LUT P0, PT, P0, P1, PT, 0xf8, 0x8f ;  /* 0x00000000008f781c */ /* 0x000fe40000703f70 */
[----:B--2-4-:R-:W-:-:S04]  /*3d40*/  LOP3.LUT R5, R16, 0x80000000, RZ, 0xc0, !PT ;  /* 0x8000000010057812 */ /* 0x014fc800078ec0ff */
[----:B------:R-:W-:-:S07]  /*3d50*/  SEL R0, R5, R16, !P2 ;  /* 0x0000001005007207 */ /* 0x000fce0005000000 */
[----:B------:R-:W-:Y:S05]  /*3d60*/  @P0 BRA `(.L_x_28093) ;  /* 0x0000000000140947 */ /* 0x000fea0003800000 */
[----:B------:R-:W-:-:S13]  /*3d70*/  LOP3.LUT P0, RZ, R0, 0x7fffffff, RZ, 0xc0, !PT ;  /* 0x7fffffff00ff7812 */ /* 0x000fda000780c0ff */
[----:B------:R-:W-:-:S05]  /*3d80*/  @P0 IMAD.MOV.U32 R5, RZ, RZ, 0x800000 ;  /* 0x00800000ff050424 */ /* 0x000fca00078e00ff */
[----:B------:R-:W-:Y:S01]  /*3d90*/  @P0 LOP3.LUT R4, R5, 0x80000000, R16, 0xb8, !PT ;  /* 0x8000000005040812 */ /* 0x000fe200078eb810 */
[----:B------:R-:W-:Y:S01]  /*3da0*/  @!P0 IMAD.MOV.U32 R4, RZ, RZ, R0 ;  /* 0x000000ffff048224 */ /* 0x000fe200078e0000 */
[----:B------:R-:W-:Y:S06]  /*3db0*/  BRA `(.L_x_28092) ;  /* 0x0000000000047947 */ /* 0x000fec0003800000 */
.L_x_28093:
[----:B------:R-:W-:-:S07]  /*3dc0*/  FADD.FTZ R4, R16, R3 ;  /* 0x0000000310047221 */ /* 0x000fce0000010000 */
.L_x_28092:
[----:B------:R-:W-:Y:S05]  /*3dd0*/  BSYNC.RECONVERGENT B1 ;  /* 0x0000000000017941 */ /* 0x000fea0003800200 */
.L_x_28091:
[----:B--2-4-:R-:W-:Y:S01]  /*3de0*/  VIADD R5, R17, 0x80 ;  /* 0x0000008011057836 */ /* 0x014fe20000000000 */
        /* <DEDUP_REMOVED lines=10> */
[----:B------:R-:W-:-:S13]  /*3e90*/  LOP3.LUT P0, RZ, R5, 0x7fffffff, RZ, 0xc0, !PT ;  /* 0x7fffffff05ff7812 */ /* 0x000fda000780c0ff */
[----:B------:R-:W-:-:S05]  /*3ea0*/  @P0 IMAD.MOV.U32 R7, RZ, RZ, 0x800000 ;  /* 0x00800000ff070424 */ /* 0x000fca00078e00ff */
[----:B------:R-:W-:Y:S01]  /*3eb0*/  @P0 LOP3.LUT R18, R7, 0x80000000, R18, 0xb8, !PT ;  /* 0x8000000007120812 */ /* 0x000fe200078eb812 */
[----:B------:R-:W-:Y:S01]  /*3ec0*/  @!P0 IMAD.MOV.U32 R18, RZ, RZ, R5 ;  /* 0x000000ffff128224 */ /* 0x000fe200078e0005 */
[----:B------:R-:W-:Y:S06]  /*3ed0*/  BRA `(.L_x_28095) ;  /* 0x0000000000047947 */ /* 0x000fec0003800000 */
.L_x_28096:
[----:B------:R-:W-:-:S07]  /*3ee0*/  FADD.FTZ R18, R18, R3 ;  /* 0x0000000312127221 */ /* 0x000fce0000010000 */
.L_x_28095:
[----:B------:R-:W-:Y:S05]  /*3ef0*/  BSYNC.RECONVERGENT B1 ;  /* 0x0000000000017941 */ /* 0x000fea0003800200 */
.L_x_28094:
        /* <DEDUP_REMOVED lines=16> */
.L_x_28099:
[----:B------:R-:W-:-:S07]  /*4000*/  FADD.FTZ R22, R22, R3 ;  /* 0x0000000316167221 */ /* 0x000fce0000010000 */
.L_x_28098:
[----:B------:R-:W-:Y:S05]  /*4010*/  BSYNC.RECONVERGENT B1 ;  /* 0x0000000000017941 */ /* 0x000fea0003800200 */
.L_x_28097:
[----:B------:R-:W-:-:S05]  /*4020*/  VIADD R5, R17, 0x180 ;  /* 0x0000018011057836 */ /* 0x000fca0000000000 */
        /* <DEDUP_REMOVED lines=14> */
.L_x_28101:
[----:B------:R-:W-:Y:S01]  /*4110*/  FADD.FTZ R24, R24, R3 ;  /* 0x0000000318187221 */ /* 0x000fe20000010000 */
[----:B------:R-:W-:Y:S06]  /*4120*/  BRA `(.L_x_28100) ;  /* 0x00000008002c7947 */ /* 0x000fec0003800000 */
.L_x_28090:
[----:B------:R-:W-:Y:S01]  /*4130*/  ISETP.GE.AND P4, PT, R17, R26, PT ;  /* 0x0000001a1100720c */ /* 0x000fe20003f86270 */
[----:B------:R-:W-:-:S12]  /*4140*/  BSSY.RECONVERGENT B1, `(.L_x_28102) ;  /* 0x000001f000017945 */ /* 0x000fd80003800200 */
        /* <DEDUP_REMOVED lines=12> */
[-C--:B------:R-:W-:Y:S01]  /*4210*/  FSETP.GT.FTZ.AND P3, PT, R16, R3.reuse, PT ;  /* 0x000000031000720b */ /* 0x080fe20003f74000 */
[----:B------:R-:W-:Y:S01]  /*4220*/  VIADD R4, R0, 0xffffffff ;  /* 0xffffffff00047836 */ /* 0x000fe20000000000 */
[C---:B------:R-:W-:Y:S02]  /*4230*/  FSETP.GEU.FTZ.AND P0, PT, R3.reuse, RZ, PT ;  /* 0x000000ff0300720b */ /* 0x040fe40003f1e000 */
[----:B------:R-:W-:Y:S02]  /*4240*/  FSETP.GT.FTZ.AND P1, PT, R3, RZ, PT ;  /* 0x000000ff0300720b */ /* 0x000fe40003f34000 */
[----:B------:R-:W-:Y:S02]  /*4250*/  PLOP3.LUT P5, PT, P0, P3, PT, 0x8, 0x80 ;  /* 0x000000000080781c */ /* 0x000fe400007a6170 */
[----:B------:R-:W-:Y:S02]  /*4260*/  PLOP3.LUT P3, PT, P1, P3, PT, 0x80, 0x8 ;  /* 0x000000000008781c */ /* 0x000fe40000f67070 */
[----:B------:R-:W-:-:S04]  /*4270*/  FSETP.GEU.FTZ.AND P2, PT, R16, R3, PT ;  /* 0x000000031000720b */ /* 0x000fc80003f5e000 */
        /* <DEDUP_REMOVED lines=11> */
.L_x_28103:
[----:B------:R-:W-:Y:S05]  /*4330*/  BSYNC.RECONVERGENT B1 ;  /* 0x0000000000017941 */ /* 0x000fea0003800200 */
.L_x_28102:
        /* <DEDUP_REMOVED lines=32> */
.L_x_28107:
[----:B------:R-:W-:Y:S01]  /*4540*/  IMAD.MOV.U32 R18, RZ, RZ, R5 ;  /* 0x000000ffff127224 */ /* 0x000fe200078e0005 */
[----:B------:R-:W-:Y:S06]  /*4550*/  BRA `(.L_x_28105) ;  /* 0x0000000000047947 */ /* 0x000fec0003800000 */
.L_x_28106:
[----:B------:R-:W-:-:S07]  /*4560*/  FADD.FTZ R18, R18, R3 ;  /* 0x0000000312127221 */ /* 0x000fce0000010000 */
.L_x_28105:
[----:B------:R-:W-:Y:S05]  /*4570*/  BSYNC.RECONVERGENT B1 ;  /* 0x0000000000017941 */ /* 0x000fea0003800200 */
.L_x_28104:
        /* <DEDUP_REMOVED lines=32> */
.L_x_28111:
[----:B------:R-:W-:Y:S01]  /*4780*/  IMAD.MOV.U32 R22, RZ, RZ, R5 ;  /* 0x000000ffff167224 */ /* 0x000fe200078e0005 */
[----:B------:R-:W-:Y:S06]  /*4790*/  BRA `(.L_x_28109) ;  /* 0x0000000000047947 */ /* 0x000fec0003800000 */
.L_x_28110:
[----:B------:R-:W-:-:S07]  /*47a0*/  FADD.FTZ R22, R22, R3 ;  /* 0x0000000316167221 */ /* 0x000fce0000010000 */
.L_x_28109:
[----:B------:R-:W-:Y:S05]  /*47b0*/  BSYNC.RECONVERGENT B1 ;  /* 0x0000000000017941 */ /* 0x000fea0003800200 */
.L_x_28108:
        /* <DEDUP_REMOVED lines=12> */
[C---:B------:R-:W-:Y:S01]  /*4880*/  FSETP.GEU.FTZ.AND P0, PT, R3.reuse, RZ, PT ;  /* 0x000000ff0300720b */ /* 0x040fe20003f1e000 */
[----:B------:R-:W-:Y:S01]  /*4890*/  VIADD R5, R0, 0xffffffff ;  /* 0xffffffff00057836 */ /* 0x000fe20000000000 */
[CC--:B------:R-:W-:Y:S02]  /*48a0*/  FSETP.GT.FTZ.AND P3, PT, R24.reuse, R3.reuse, PT ;  /* 0x000000031800720b */ /* 0x0c0fe40003f74000 */
        /* <DEDUP_REMOVED lines=16> */
.L_x_28113:
[----:B------:R-:W-:Y:S01]  /*49b0*/  IMAD.MOV.U32 R24, RZ, RZ, R5 ;  /* 0x000000ffff187224 */ /* 0x000fe200078e0005 */
[----:B------:R-:W-:Y:S06]  /*49c0*/  BRA `(.L_x_28100) ;  /* 0x0000000000047947 */ /* 0x000fec0003800000 */
.L_x_28112:
[----:B------:R-:W-:-:S07]  /*49d0*/  FADD.FTZ R24, R24, R3 ;  /* 0x0000000318187221 */ /* 0x000fce0000010000 */
.L_x_28100:
[----:B------:R-:W-:Y:S05]  /*49e0*/  BSYNC.RECONVERGENT B0 ;  /* 0x0000000000007941 */ /* 0x000fea0003800200 */
.L_x_28089:
[----:B-1-3-5:R-:W0:Y:S01]  /*49f0*/  LDC.U8 R16, c[0x0][0x3ac] ;  /* 0x0000eb00ff107b82 */ /* 0x02ae220000000000 */
        /* <DEDUP_REMOVED lines=23> */
.L_x_28119:
[----:B------:R-:W0:Y:S02]  /*4b70*/  F2I.S64.TRUNC R4, R4 ;  /* 0x0000000400047311 */ /* 0x000e24000020d900 */
[----:B0-----:R-:W-:-:S05]  /*4b80*/  IMAD.MOV.U32 R3, RZ, RZ, R4 ;  /* 0x000000ffff037224 */ /* 0x001fca00078e0004 */
[----:B------:R0:W-:Y:S01]  /*4b90*/  STG.E.U8 desc[UR36][R8.64], R3 ;  /* 0x0000000308007986 */ /* 0x0001e2000c101124 */
[----:B------:R-:W-:Y:S05]  /*4ba0*/  BRA `(.L_x_28121) ;  /* 0x0000000c002c7947 */ /* 0x000fea0003800000 */
.L_x_28118:
        /* <DEDUP_REMOVED lines=9> */
.L_x_28123:
[----:B------:R-:W0:Y:S02]  /*4c40*/  F2I.FTZ.TRUNC.NTZ R3, R4 ;  /* 0x0000000400037305 */ /* 0x000e24000021f100 */
[----:B0-----:R0:W-:Y:S01]  /*4c50*/  STG.E desc[UR36][R8.64], R3 ;  /* 0x0000000308007986 */ /* 0x0011e2000c101924 */
[----:B------:R-:W-:Y:S05]  /*4c60*/  BRA `(.L_x_28121) ;  /* 0x0000000800fc7947 */ /* 0x000fea0003800000 */
.L_x_28122:
[----:B------:R-:W0:Y:S02]  /*4c70*/  F2I.FTZ.TRUNC.NTZ R3, R4 ;  /* 0x0000000400037305 */ /* 0x000e24000021f100 */
[----:B0-----:R0:W-:Y:S01]  /*4c80*/  STG.E.U16 desc[UR36][R8.64], R3 ;  /* 0x0000000308007986 */ /* 0x0011e2000c101524 */
[----:B------:R-:W-:Y:S05]  /*4c90*/  BRA `(.L_x_28121) ;  /* 0x0000000800f07947 */ /* 0x000fea0003800000 */
.L_x_28117:
        /* <DEDUP_REMOVED lines=8> */
.L_x_28125:
[----:B------:R-:W-:-:S05]  /*4d20*/  F2FP.F16.F32.PACK_AB R4, RZ, R4 ;  /* 0x00000004ff04723e */ /* 0x000fca00000000ff */
[----:B------:R0:W-:Y:S01]  /*4d30*/  STG.E.U16 desc[UR36][R8.64], R4 ;  /* 0x0000000408007986 */ /* 0x0001e2000c101524 */
[----:B------:R-:W-:Y:S05]  /*4d40*/  BRA `(.L_x_28121) ;  /* 0x0000000800c47947 */ /* 0x000fea0003800000 */
.L_x_28124:
        /* <DEDUP_REMOVED lines=9> */
.L_x_28127:
[----:B------:R-:W-:-:S04]  /*4de0*/  F2FP.F16.F32.PACK_AB R3, RZ, R4 ;  /* 0x00000004ff03723e */ /* 0x000fc800000000ff */
[----:B------:R-:W-:-:S05]  /*4df0*/  PRMT R3, R3, 0x5410, RZ ;  /* 0x0000541003037816 */ /* 0x000fca00000000ff */
[----:B------:R0:W-:Y:S01]  /*4e00*/  STG.E desc[UR36][R8.64], R3 ;  /* 0x0000000308007986 */ /* 0x0001e2000c101924 */
[----:B------:R-:W-:Y:S05]  /*4e10*/  BRA `(.L_x_28121) ;  /* 0x0000000800907947 */ /* 0x000fea0003800000 */
.L_x_28126:
[----:B------:R-:W-:-:S06]  /*4e20*/  FMUL.FTZ R4, R4, 1 ;  /* 0x3f80000004047820 */ /* 0x000fcc0000410000 */
[----:B------:R-:W0:Y:S02]  /*4e30*/  F2F.F64.F32 R4, R4 ;  /* 0x0000000400047310 */ /* 0x000e240000201800 */
[----:B0-----:R0:W-:Y:S01]  /*4e40*/  STG.E.64 desc[UR36][R8.64], R4 ;  /* 0x0000000408007986 */ /* 0x0011e2000c101b24 */
[----:B------:R-:W-:Y:S05]  /*4e50*/  BRA `(.L_x_28121) ;  /* 0x0000000800807947 */ /* 0x000fea0003800000 */
.L_x_28116:
        /* <DEDUP_REMOVED lines=12> */
.L_x_28130:
[----:B------:R-:W-:Y:S01]  /*4f20*/  FMUL.FTZ R4, R4, 1 ;  /* 0x3f80000004047820 */ /* 0x000fe20000410000 */
[----:B------:R-:W-:-:S05]  /*4f30*/  CS2R R6, SRZ ;  /* 0x0000000000067805 */ /* 0x000fca000001ff00 */
[----:B------:R-:W0:Y:S02]  /*4f40*/  F2F.F64.F32 R4, R4 ;  /* 0x0000000400047310 */ /* 0x000e240000201800 */
[----:B0-----:R0:W-:Y:S01]  /*4f50*/  STG.E.128 desc[UR36][R8.64], R4 ;  /* 0x0000000408007986 */ /* 0x0011e2000c101d24 */
[----:B------:R-:W-:Y:S05]  /*4f60*/  BRA `(.L_x_28121) ;  /* 0x00000008003c7947 */ /* 0x000fea0003800000 */
.L_x_28129:
        /* <DEDUP_REMOVED lines=18> */
.L_x_28134:
[----:B------:R-:W-:Y:S05]  /*5090*/  BSYNC.RECONVERGENT B0 ;  /* 0x0000000000007941 */ /* 0x000fea0003800200 */
.L_x_28133:
[----:B------:R-:W-:-:S05]  /*50a0*/  LOP3.LUT R5, R0, 0x80, R5, 0xf8, !PT ;  /* 0x0000008000057812 */ /* 0x000fca00078ef805 */
[----:B------:R0:W-:Y:S01]  /*50b0*/  STG.E.U8 desc[UR36][R8.64], R5 ;  /* 0x0000000508007986 */ /* 0x0001e2000c101124 */
[----:B------:R-:W-:Y:S05]  /*50c0*/  BRA `(.L_x_28121) ;  /* 0x0000000400e47947 */ /* 0x000fea0003800000 */
.L_x_28132:
        /* <DEDUP_REMOVED lines=14> */
.L_x_28136:
[----:B------:R-:W-:Y:S05]  /*51b0*/  BSYNC.RECONVERGENT B0 ;  /* 0x0000000000007941 */ /* 0x000fea0003800200 */
.L_x_28135:
[----:B------:R-:W-:-:S05]  /*51c0*/  LOP3.LUT R3, R0, 0x80, R7, 0xf8, !PT ;  /* 0x0000008000037812 */ /* 0x000fca00078ef807 */
[----:B------:R0:W-:Y:S01]  /*51d0*/  STG.E.U8 desc[UR36][R8.64], R3 ;  /* 0x0000000308007986 */ /* 0x0001e2000c101124 */
[----:B------:R-:W-:Y:S05]  /*51e0*/  BRA `(.L_x_28121) ;  /* 0x00000004009c7947 */ /* 0x000fea0003800000 */
.L_x_28131:
[----:B------:R-:W-:-:S05]  /*51f0*/  F2FP.BF16.F32.PACK_AB R4, RZ, R4 ;  /* 0x00000004ff04723e */ /* 0x000fca00000010ff */
[----:B------:R0:W-:Y:S01]  /*5200*/  STG.E.U16 desc[UR36][R8.64], R4 ;  /* 0x0000000408007986 */ /* 0x0001e2000c101524 */
[----:B------:R-:W-:Y:S05]  /*5210*/  BRA `(.L_x_28121) ;  /* 0x0000000400907947 */ /* 0x000fea0003800000 */
.L_x_28128:
        /* <DEDUP_REMOVED lines=11> */
.L_x_28139:
        /* <DEDUP_REMOVED lines=12> */
.L_x_28142:
[----:B------:R-:W-:-:S04]  /*5390*/  SHF.R.U32.HI R0, RZ, 0x14, R4 ;  /* 0x00000014ff007819 */ /* 0x000fc80000011604 */
[----:B------:R-:W-:-:S04]  /*53a0*/  LOP3.LUT R3, R0, 0x1, RZ, 0xc0, !PT ;  /* 0x0000000100037812 */ /* 0x000fc800078ec0ff */
[----:B------:R-:W-:-:S04]  /*53b0*/  IADD3 R0, PT, PT, R4, 0x487ffff, R3 ;  /* 0x0487ffff04007810 */ /* 0x000fc80007ffe003 */
[----:B------:R-:W-:-:S04]  /*53c0*/  SHF.R.U32.HI R0, RZ, 0x14, R0 ;  /* 0x00000014ff007819 */ /* 0x000fc80000011600 */
[----:B------:R-:W-:-:S07]  /*53d0*/  LOP3.LUT R3, R0, 0xff, RZ, 0xc0, !PT ;  /* 0x000000ff00037812 */ /* 0x000fce00078ec0ff */
.L_x_28143:
[----:B------:R-:W-:-:S04]  /*53e0*/  SHF.R.U32.HI R4, RZ, 0x18, R4 ;  /* 0x00000018ff047819 */ /* 0x000fc80000011604 */
[----:B------:R-:W-:-:S04]  /*53f0*/  LOP3.LUT R3, R3, 0x80, R4, 0xf8, !PT ;  /* 0x0000008003037812 */ /* 0x000fc800078ef804 */
[----:B------:R-:W-:-:S07]  /*5400*/  PRMT R0, R3, 0x7610, R0 ;  /* 0x0000761003007816 */ /* 0x000fce0000000000 */
.L_x_28141:
[----:B------:R-:W-:Y:S05]  /*5410*/  BSYNC.RECONVERGENT B0 ;  /* 0x0000000000007941 */ /* 0x000fea0003800200 */
.L_x_28140:
[----:B------:R3:W-:Y:S01]  /*5420*/  STG.E.U8 desc[UR36][R8.64], R0 ;  /* 0x0000000008007986 */ /* 0x0007e2000c101124 */
[----:B------:R-:W-:Y:S05]  /*5430*/  BRA `(.L_x_28121) ;  /* 0x0000000400087947 */ /* 0x000fea0003800000 */
.L_x_28138:
        /* <DEDUP_REMOVED lines=12> */
.L_x_28146:
[----:B------:R-:W-:-:S04]  /*5500*/  SHF.R.U32.HI R0, RZ, 0x15, R4 ;  /* 0x00000015ff007819 */ /* 0x000fc80000011604 */
[----:B------:R-:W-:-:S04]  /*5510*/  LOP3.LUT R3, R0, 0x1, RZ, 0xc0, !PT ;  /* 0x0000000100037812 */ /* 0x000fc800078ec0ff */
[----:B------:R-:W-:-:S04]  /*5520*/  IADD3 R0, PT, PT, R4, 0x88fffff, R3 ;  /* 0x088fffff04007810 */ /* 0x000fc80007ffe003 */
[----:B------:R-:W-:-:S04]  /*5530*/  SHF.R.U32.HI R0, RZ, 0x15, R0 ;  /* 0x00000015ff007819 */ /* 0x000fc80000011600 */
[----:B------:R-:W-:-:S07]  /*5540*/  LOP3.LUT R3, R0, 0xff, RZ, 0xc0, !PT ;  /* 0x000000ff00037812 */ /* 0x000fce00078ec0ff */
.L_x_28147:
[----:B------:R-:W-:-:S04]  /*5550*/  SHF.R.U32.HI R4, RZ, 0x18, R4 ;  /* 0x00000018ff047819 */ /* 0x000fc80000011604 */
[----:B------:R-:W-:-:S04]  /*5560*/  LOP3.LUT R3, R3, 0x80, R4, 0xf8, !PT ;  /* 0x0000008003037812 */ /* 0x000fc800078ef804 */
[----:B------:R-:W-:-:S07]  /*5570*/  PRMT R0, R3, 0x7610, R0 ;  /* 0x0000761003007816 */ /* 0x000fce0000000000 */
.L_x_28145:
[----:B------:R-:W-:Y:S05]  /*5580*/  BSYNC.RECONVERGENT B0 ;  /* 0x0000000000007941 */ /* 0x000fea0003800200 */
.L_x_28144:
[----:B------:R0:W-:Y:S01]  /*5590*/  STG.E.U8 desc[UR36][R8.64], R0 ;  /* 0x0000000008007986 */ /* 0x0001e2000c101124 */
[----:B------:R-:W-:Y:S05]  /*55a0*/  BRA `(.L_x_28121) ;  /* 0x0000000000ac7947 */ /* 0x000fea0003800000 */
.L_x_28137:
[----:B------:R-:W-:-:S13]  /*55b0*/  ISETP.NE.AND P0, PT, R0, 0x1c, PT ;  /* 0x0000001c0000780c */ /* 0x000fda0003f05270 */
[----:B------:R-:W-:Y:S05]  /*55c0*/  @!P0 BRA `(.L_x_28148) ;  /* 0x00000000009c8947 */ /* 0x000fea0003800000 */
[----:B------:R-:W-:-:S13]  /*55d0*/  ISETP.NE.AND P0, PT, R0, 0x1d, PT ;  /* 0x0000001d0000780c */ /* 0x000fda0003f05270 */
[----:B------:R-:W-:Y:S05]  /*55e0*/  @!P0 BRA `(.L_x_28149) ;  /* 0x0000000000888947 */ /* 0x000fea0003800000 */
[----:B------:R-:W-:-:S13]  /*55f0*/  ISETP.NE.AND P0, PT, R0, 0x2c, PT ;  /* 0x0000002c0000780c */ /* 0x000fda0003f05270 */
[----:B------:R-:W-:Y:S05]  /*5600*/  @!P0 BRA `(.L_x_28150) ;  /* 0x0000000000448947 */ /* 0x000fea0003800000 */
.L_x_28120:
        /* <DEDUP_REMOVED lines=16> */
.L_x_28151:
[----:B------:R-:W-:Y:S05]  /*5710*/  BRA `(.L_x_28121) ;  /* 0x0000000000507947 */ /* 0x000fea0003800000 */
.L_x_28150:
        /* <DEDUP_REMOVED lines=15> */
.L_x_28149:
[----:B------:R-:W0:Y:S02]  /*5810*/  F2I.U64.TRUNC R4, R4 ;  /* 0x0000000400047311 */ /* 0x000e24000020d800 */
[----:B0-----:R1:W-:Y:S01]  /*5820*/  STG.E.64 desc[UR36][R8.64], R4 ;  /* 0x0000000408007986 */ /* 0x0013e2000c101b24 */
[----:B------:R-:W-:Y:S05]  /*5830*/  BRA `(.L_x_28121) ;  /* 0x0000000000087947 */ /* 0x000fea0003800000 */
.L_x_28148:
[----:B------:R-:W0:Y:S02]  /*5840*/  F2I.FTZ.U32.TRUNC.NTZ R3, R4 ;  /* 0x0000000400037305 */ /* 0x000e24000021f000 */
[----:B0-----:R0:W-:Y:S02]  /*5850*/  STG.E desc[UR36][R8.64], R3 ;  /* 0x0000000308007986 */ /* 0x0011e4000c101924 */
.L_x_28121:
[----:B------:R-:W-:-:S07]  /*5860*/  VIADD R17, R17, 0x80 ;  /* 0x0000008011117836 */ /* 0x000fce0000000000 */
.L_x_28115:
[----:B------:R-:W-:Y:S05]  /*5870*/  BSYNC.RECONVERGENT B6 ;  /* 0x0000000000067941 */ /* 0x000fea0003800200 */
.L_x_28114:
        /* <DEDUP_REMOVED lines=24> */
.L_x_28157:
[----:B------:R-:W0:Y:S02]  /*5a00*/  F2I.S64.TRUNC R18, R18 ;  /* 0x0000001200127311 */ /* 0x000e24000020d900 */
[----:B0-----:R-:W-:-:S05]  /*5a10*/  IMAD.MOV.U32 R3, RZ, RZ, R18 ;  /* 0x000000ffff037224 */ /* 0x001fca00078e0012 */
[----:B------:R0:W-:Y:S01]  /*5a20*/  STG.E.U8 desc[UR36][R8.64], R3 ;  /* 0x0000000308007986 */ /* 0x0001e2000c101124 */
[----:B------:R-:W-:Y:S05]  /*5a30*/  BRA `(.L_x_28159) ;  /* 0x0000000c00287947 */ /* 0x000fea0003800000 */
.L_x_28156:
        /* <DEDUP_REMOVED lines=9> */
.L_x_28161:
[----:B------:R-:W0:Y:S02]  /*5ad0*/  F2I.FTZ.TRUNC.NTZ R3, R18 ;  /* 0x0000001200037305 */ /* 0x000e24000021f100 */
[----:B0-----:R0:W-:Y:S01]  /*5ae0*/  STG.E desc[UR36][R8.64], R3 ;  /* 0x0000000308007986 */ /* 0x0011e2000c101924 */
[----:B------:R-:W-:Y:S05]  /*5af0*/  BRA `(.L_x_28159) ;  /* 0x0000000800f87947 */ /* 0x000fea0003800000 */
.L_x_28160:
[----:B------:R-:W0:Y:S02]  /*5b00*/  F2I.FTZ.TRUNC.NTZ R3, R18 ;  /* 0x0000001200037305 */ /* 0x000e24000021f100 */
[----:B0-----:R0:W-:Y:S01]  /*5b10*/  STG.E.U16 desc[UR36][R8.64], R3 ;  /* 0x0000000308007986 */ /* 0x0011e2000c101524 */
[----:B------:R-:W-:Y:S05]  /*5b20*/  BRA `(.L_x_28159) ;  /* 0x0000000800ec7947 */ /* 0x000fea0003800000 */
.L_x_28155:
        /* <DEDUP_REMOVED lines=8> */
.L_x_28163:
[----:B------:R-:W-:-:S05]  /*5bb0*/  F2FP.F16.F32.PACK_AB R18, RZ, R18 ;  /* 0x00000012ff12723e */ /* 0x000fca00000000ff */
[----:B------:R0:W-:Y:S01]  /*5bc0*/  STG.E.U16 desc[UR36][R8.64], R18 ;  /* 0x0000001208007986 */ /* 0x0001e2000c101524 */
[----:B------:R-:W-:Y:S05]  /*5bd0*/  BRA `(.L_x_28159) ;  /* 0x0000000800c07947 */ /* 0x000fea0003800000 */
.L_x_28162:
        /* <DEDUP_REMOVED lines=9> */
.L_x_28165:
[----:B------:R-:W-:-:S04]  /*5c70*/  F2FP.F16.F32.PACK_AB R3, RZ, R18 ;  /* 0x00000012ff03723e */ /* 0x000fc800000000ff */
[----:B------:R-:W-:-:S05]  /*5c80*/  PRMT R3, R3, 0x5410, RZ ;  /* 0x0000541003037816 */ /* 0x000fca00000000ff */
[----:B------:R0:W-:Y:S01]  /*5c90*/  STG.E desc[UR36][R8.64], R3 ;  /* 0x0000000308007986 */ /* 0x0001e2000c101924 */
[----:B------:R-:W-:Y:S05]  /*5ca0*/  BRA `(.L_x_28159) ;  /* 0x00000008008c7947 */ /* 0x000fea0003800000 */
.L_x_28164:
[----:B------:R-:W-:-:S06]  /*5cb0*/  FMUL.FTZ R4, R18, 1 ;  /* 0x3f80000012047820 */ /* 0x000fcc0000410000 */
[----:B------:R-:W0:Y:S02]  /*5cc0*/  F2F.F64.F32 R4, R4 ;  /* 0x0000000400047310 */ /* 0x000e240000201800 */
[----:B0-----:R0:W-:Y:S01]  /*5cd0*/  STG.E.64 desc[UR36][R8.64], R4 ;  /* 0x0000000408007986 */ /* 0x0011e2000c101b24 */
[----:B------:R-:W-:Y:S05]  /*5ce0*/  BRA `(.L_x_28159) ;  /* 0x00000008007c7947 */ /* 0x000fea0003800000 */
.L_x_28154:
        /* <DEDUP_REMOVED lines=13> */
.L_x_28169:
        /* <DEDUP_REMOVED lines=16> */
.L_x_28172:
[----:B------:R-:W-:-:S04]  /*5ec0*/  SHF.R.U32.HI R18, RZ, 0x18, R18 ;  /* 0x00000018ff127819 */ /* 0x000fc80000011612 */
[----:B------:R-:W-:-:S04]  /*5ed0*/  LOP3.LUT R3, R3, 0x80, R18, 0xf8, !PT ;  /* 0x0000008003037812 */ /* 0x000fc800078ef812 */
[----:B------:R-:W-:-:S07]  /*5ee0*/  PRMT R4, R3, 0x7610, R4 ;  /* 0x0000761003047816 */ /* 0x000fce0000000004 */
.L_x_28171:
[----:B------:R-:W-:Y:S05]  /*5ef0*/  BSYNC.RECONVERGENT B0 ;  /* 0x0000000000007941 */ /* 0x000fea0003800200 */
.L_x_28170:
[----:B------:R0:W-:Y:S01]  /*5f00*/  STG.E.U8 desc[UR36][R8.64], R4 ;  /* 0x0000000408007986 */ /* 0x0001e2000c101124 */
[----:B------:R-:W-:Y:S05]  /*5f10*/  BRA `(.L_x_28159) ;  /* 0x0000000400f07947 */ /* 0x000fea0003800000 */
.L_x_28168:
        /* <DEDUP_REMOVED lines=16> */
.L_x_28175:
[----:B------:R-:W-:-:S04]  /*6020*/  SHF.R.U32.HI R18, RZ, 0x18, R18 ;  /* 0x00000018ff127819 */ /* 0x000fc80000011612 */
[----:B------:R-:W-:-:S04]  /*6030*/  LOP3.LUT R3, R3, 0x80, R18, 0xf8, !PT ;  /* 0x0000008003037812 */ /* 0x000fc800078ef812 */
[----:B------:R-:W-:-:S07]  /*6040*/  PRMT R4, R3, 0x7610, R4 ;  /* 0x0000761003047816 */ /* 0x000fce0000000004 */
.L_x_28174:
[----:B------:R-:W-:Y:S05]  /*6050*/  BSYNC.RECONVERGENT B0 ;  /* 0x0000000000007941 */ /* 0x000fea0003800200 */
.L_x_28173:
[----:B------:R0:W-:Y:S01]  /*6060*/  STG.E.U8 desc[UR36][R8.64], R4 ;  /* 0x0000000408007986 */ /* 0x0001e2000c101124 */
[----:B------:R-:W-:Y:S05]  /*6070*/  BRA `(.L_x_28159) ;  /* 0x0000000400987947 */ /* 0x000fea0003800000 */
.L_x_28167:
        /* <DEDUP_REMOVED lines=21> */
.L_x_28177:
[----:B------:R-:W0:Y:S02]  /*61d0*/  F2I.U64.TRUNC R18, R18 ;  /* 0x0000001200127311 */ /* 0x000e24000020d800 */
[----:B0-----:R0:W-:Y:S01]  /*61e0*/  STG.E.64 desc[UR36][R8.64], R18 ;  /* 0x0000001208007986 */ /* 0x0011e2000c101b24 */
[----:B------:R-:W-:Y:S05]  /*61f0*/  BRA `(.L_x_28159) ;  /* 0x0000000400387947 */ /* 0x000fea0003800000 */
.L_x_28176:
[----:B------:R-:W0:Y:S02]  /*6200*/  F2I.FTZ.U32.TRUNC.NTZ R3, R18 ;  /* 0x0000001200037305 */ /* 0x000e24000021f000 */
[----:B0-----:R0:W-:Y:S01]  /*6210*/  STG.E desc[UR36][R8.64], R3 ;  /* 0x0000000308007986 */ /* 0x0011e2000c101924 */
[----:B------:R-:W-:Y:S05]  /*6220*/  BRA `(.L_x_28159) ;  /* 0x00000004002c7947 */ /* 0x000fea0003800000 */
.L_x_28166:
        /* <DEDUP_REMOVED lines=10> */
.L_x_28179:
[----:B------:R-:W-:Y:S01]  /*62d0*/  FMUL.FTZ R4, R18, 1 ;  /* 0x3f80000012047820 */ /* 0x000fe20000410000 */
[----:B------:R-:W-:-:S05]  /*62e0*/  CS2R R6, SRZ ;  /* 0x0000000000067805 */ /* 0x000fca000001ff00 */
[----:B------:R-:W0:Y:S02]  /*62f0*/  F2F.F64.F32 R4, R4 ;  /* 0x0000000400047310 */ /* 0x000e240000201800 */
[----:B0-----:R0:W-:Y:S01]  /*6300*/  STG.E.128 desc[UR36][R8.64], R4 ;  /* 0x0000000408007986 */ /* 0x0011e2000c101d24 */
[----:B------:R-:W-:Y:S05]  /*6310*/  BRA `(.L_x_28159) ;  /* 0x0000000000f07947 */ /* 0x000fea0003800000 */
.L_x_28178:
[----:B------:R-:W-:-:S13]  /*6320*/  ISETP.NE.AND P0, PT, R0, 0xf, PT ;  /* 0x0000000f0000780c */ /* 0x000fda0003f05270 */
[----:B------:R-:W-:Y:S05]  /*6330*/  @!P0 BRA `(.L_x_28180) ;  /* 0x0000000000e08947 */ /* 0x000fea0003800000 */
[----:B------:R-:W-:-:S13]  /*6340*/  ISETP.NE.AND P0, PT, R0, 0x17, PT ;  /* 0x000000170000780c */ /* 0x000fda0003f05270 */
[----:B------:R-:W-:Y:S05]  /*6350*/  @!P0 BRA `(.L_x_28181) ;  /* 0x00000000008c8947 */ /* 0x000fea0003800000 */
[----:B------:R-:W-:-:S13]  /*6360*/  ISETP.NE.AND P0, PT, R0, 0x18, PT ;  /* 0x000000180000780c */ /* 0x000fda0003f05270 */
[----:B------:R-:W-:Y:S05]  /*6370*/  @!P0 BRA `(.L_x_28182) ;  /* 0x0000000000448947 */ /* 0x000fea0003800000 */
.L_x_28158:
        /* <DEDUP_REMOVED lines=16> */
.L_x_28183:
[----:B------:R-:W-:Y:S05]  /*6480*/  BRA `(.L_x_28159) ;  /* 0x0000000000947947 */ /* 0x000fea0003800000 */
.L_x_28182:
        /* <DEDUP_REMOVED lines=12> */
.L_x_28185:
[----:B------:R-:W-:Y:S05]  /*6550*/  BSYNC.RECONVERGENT B0 ;  /* 0x0000000000007941 */ /* 0x000fea0003800200 */
.L_x_28184:
[----:B------:R-:W-:-:S05]  /*6560*/  LOP3.LUT R3, R0, 0x80, R5, 0xf8, !PT ;  /* 0x0000008000037812 */ /* 0x000fca00078ef805 */
[----:B------:R3:W-:Y:S01]  /*6570*/  STG.E.U8 desc[UR36][R8.64], R3 ;  /* 0x0000000308007986 */ /* 0x0007e2000c101124 */
[----:B------:R-:W-:Y:S05]  /*6580*/  BRA `(.L_x_28159) ;  /* 0x0000000000547947 */ /* 0x000fea0003800000 */
.L_x_28181:
        /* <DEDUP_REMOVED lines=11> */
.L_x_28187:
[----:B------:R-:W-:Y:S01]  /*6640*/  IMAD.MOV.U32 R0, RZ, RZ, 0x7f ;  /* 0x0000007fff007424 */ /* 0x000fe200078e00ff */
[----:B------:R-:W-:-:S04]  /*6650*/  ISETP.GT.U32.AND P0, PT, R4, 0x7f800000, PT ;  /* 0x7f8000000400780c */ /* 0x000fc80003f04070 */
[----:B------:R-:W-:-:S09]  /*6660*/  SEL R0, R0, 0x7c, P0 ;  /* 0x0000007c00007807 */ /* 0x000fd20000000000 */
.L_x_28188:
[----:B------:R-:W-:Y:S05]  /*6670*/  BSYNC.RECONVERGENT B0 ;  /* 0x0000000000007941 */ /* 0x000fea0003800200 */
.L_x_28186:
[----:B------:R-:W-:-:S04]  /*6680*/  SHF.R.U32.HI R3, RZ, 0x18, R18 ;  /* 0x00000018ff037819 */ /* 0x000fc80000011612 */
[----:B------:R-:W-:-:S05]  /*6690*/  LOP3.LUT R3, R0, 0x80, R3, 0xf8, !PT ;  /* 0x0000008000037812 */ /* 0x000fca00078ef803 */
[----:B------:R2:W-:Y:S01]  /*66a0*/  STG.E.U8 desc[UR36][R8.64], R3 ;  /* 0x0000000308007986 */ /* 0x0005e2000c101124 */
[----:B------:R-:W-:Y:S05]  /*66b0*/  BRA `(.L_x_28159) ;  /* 0x0000000000087947 */ /* 0x000fea0003800000 */
.L_x_28180:
[----:B------:R-:W-:-:S05]  /*66c0*/  F2FP.BF16.F32.PACK_AB R18, RZ, R18 ;  /* 0x00000012ff12723e */ /* 0x000fca00000010ff */
[----:B------:R4:W-:Y:S02]  /*66d0*/  STG.E.U16 desc[UR36][R8.64], R18 ;  /* 0x0000001208007986 */ /* 0x0009e4000c101524 */
.L_x_28159:
        /* <DEDUP_REMOVED lines=24> */
.L_x_28192:
[----:B------:R-:W0:Y:S02]  /*6860*/  F2I.S64.TRUNC R22, R22 ;  /* 0x0000001600167311 */ /* 0x000e24000020d900 */
[----:B0-----:R-:W-:-:S05]  /*6870*/  IMAD.MOV.U32 R3, RZ, RZ, R22 ;  /* 0x000000ffff037224 */ /* 0x001fca00078e0016 */
[----:B------:R4:W-:Y:S01]  /*6880*/  STG.E.U8 desc[UR36][R8.64], R3 ;  /* 0x0000000308007986 */ /* 0x0009e2000c101124 */
[----:B------:R-:W-:Y:S05]  /*6890*/  BRA `(.L_x_28194) ;  /* 0x0000000c00287947 */ /* 0x000fea0003800000 */
.L_x_28191:
        /* <DEDUP_REMOVED lines=9> */
.L_x_28196:
[----:B------:R-:W0:Y:S02]  /*6930*/  F2I.FTZ.TRUNC.NTZ R3, R22 ;  /* 0x0000001600037305 */ /* 0x000e24000021f100 */
[----:B0-----:R2:W-:Y:S01]  /*6940*/  STG.E desc[UR36][R8.64], R3 ;  /* 0x0000000308007986 */ /* 0x0015e2000c101924 */
[----:B------:R-:W-:Y:S05]  /*6950*/  BRA `(.L_x_28194) ;  /* 0x0000000800f87947 */ /* 0x000fea0003800000 */
.L_x_28195:
[----:B------:R-:W0:Y:S02]  /*6960*/  F2I.FTZ.TRUNC.NTZ R3, R22 ;  /* 0x0000001600037305 */ /* 0x000e24000021f100 */
[----:B0-----:R0:W-:Y:S01]  /*6970*/  STG.E.U16 desc[UR36][R8.64], R3 ;  /* 0x0000000308007986 */ /* 0x0011e2000c101524 */
[----:B------:R-:W-:Y:S05]  /*6980*/  BRA `(.L_x_28194) ;  /* 0x0000000800ec7947 */ /* 0x000fea0003800000 */
.L_x_28190:
        /* <DEDUP_REMOVED lines=8> */
.L_x_28198:
[----:B------:R-:W-:-:S05]  /*6a10*/  F2FP.F16.F32.PACK_AB R22, RZ, R22 ;  /* 0x00000016ff16723e */ /* 0x000fca00000000ff */
[----:B------:R0:W-:Y:S01]  /*6a20*/  STG.E.U16 desc[UR36][R8.64], R22 ;  /* 0x0000001608007986 */ /* 0x0001e2000c101524 */
[----:B------:R-:W-:Y:S05]  /*6a30*/  BRA `(.L_x_28194) ;  /* 0x0000000800c07947 */ /* 0x000fea0003800000 */
.L_x_28197:
        /* <DEDUP_REMOVED lines=9> */
.L_x_28200:
[----:B------:R-:W-:-:S04]  /*6ad0*/  F2FP.F16.F32.PACK_AB R3, RZ, R22 ;  /* 0x00000016ff03723e */ /* 0x000fc800000000ff */
[----:B------:R-:W-:-:S05]  /*6ae0*/  PRMT R3, R3, 0x5410, RZ ;  /* 0x0000541003037816 */ /* 0x000fca00000000ff */
[----:B------:R0:W-:Y:S01]  /*6af0*/  STG.E desc[UR36][R8.64], R3 ;  /* 0x0000000308007986 */ /* 0x0001e2000c101924 */
[----:B------:R-:W-:Y:S05]  /*6b00*/  BRA `(.L_x_28194) ;  /* 0x00000008008c7947 */ /* 0x000fea0003800000 */
.L_x_28199:
[----:B------:R-:W-:-:S06]  /*6b10*/  FMUL.FTZ R4, R22, 1 ;  /* 0x3f80000016047820 */ /* 0x000fcc0000410000 */
[----:B------:R-:W0:Y:S02]  /*6b20*/  F2F.F64.F32 R4, R4 ;  /* 0x0000000400047310 */ /* 0x000e240000201800 */
[----:B0-----:R0:W-:Y:S01]  /*6b30*/  STG.E.64 desc[UR36][R8.64], R4 ;  /* 0x0000000408007986 */ /* 0x0011e2000c101b24 */
[----:B------:R-:W-:Y:S05]  /*6b40*/  BRA `(.L_x_28194) ;  /* 0x00000008007c7947 */ /* 0x000fea0003800000 */
.L_x_28189:
        /* <DEDUP_REMOVED lines=13> */
.L_x_28204:
        /* <DEDUP_REMOVED lines=16> */
.L_x_28207:
[----:B------:R-:W-:-:S04]  /*6d20*/  SHF.R.U32.HI R22, RZ, 0x18, R22 ;  /* 0x00000018ff167819 */ /* 0x000fc80000011616 */
[----:B------:R-:W-:-:S04]  /*6d30*/  LOP3.LUT R3, R3, 0x80, R22, 0xf8, !PT ;  /* 0x0000008003037812 */ /* 0x000fc800078ef816 */
[----:B------:R-:W-:-:S07]  /*6d40*/  PRMT R4, R3, 0x7610, R4 ;  /* 0x0000761003047816 */ /* 0x000fce0000000004 */
.L_x_28206:
[----:B------:R-:W-:Y:S05]  /*6d50*/  BSYNC.RECONVERGENT B0 ;  /* 0x0000000000007941 */ /* 0x000fea0003800200 */
.L_x_28205:
[----:B------:R0:W-:Y:S01]  /*6d60*/  STG.E.U8 desc[UR36][R8.64], R4 ;  /* 0x0000000408007986 */ /* 0x0001e2000c101124 */
[----:B------:R-:W-:Y:S05]  /*6d70*/  BRA `(.L_x_28194) ;  /* 0x0000000400f07947 */ /* 0x000fea0003800000 */
.L_x_28203:
        /* <DEDUP_REMOVED lines=16> */
.L_x_28210:
[----:B------:R-:W-:-:S04]  /*6e80*/  SHF.R.U32.HI R22, RZ, 0x18, R22 ;  /* 0x00000018ff167819 */ /* 0x000fc80000011616 */
[----:B------:R-:W-:-:S04]  /*6e90*/  LOP3.LUT R3, R3, 0x80, R22, 0xf8, !PT ;  /* 0x0000008003037812 */ /* 0x000fc800078ef816 */
[----:B------:R-:W-:-:S07]  /*6ea0*/  PRMT R4, R3, 0x7610, R4 ;  /* 0x0000761003047816 */ /* 0x000fce0000000004 */
.L_x_28209:
[----:B------:R-:W-:Y:S05]  /*6eb0*/  BSYNC.RECONVERGENT B0 ;  /* 0x0000000000007941 */ /* 0x000fea0003800200 */
.L_x_28208:
[----:B------:R0:W-:Y:S01]  /*6ec0*/  STG.E.U8 desc[UR36][R8.64], R4 ;  /* 0x0000000408007986 */ /* 0x0001e2000c101124 */
[----:B------:R-:W-:Y:S05]  /*6ed0*/  BRA `(.L_x_28194) ;  /* 0x0000000400987947 */ /* 0x000fea0003800000 */
.L_x_28202:
        /* <DEDUP_REMOVED lines=21> */
.L_x_28212:
[----:B------:R-:W0:Y:S02]  /*7030*/  F2I.U64.TRUNC R22, R22 ;  /* 0x0000001600167311 */ /* 0x000e24000020d800 */
[----:B0-----:R0:W-:Y:S01]  /*7040*/  STG.E.64 desc[UR36][R8.64], R22 ;  /* 0x0000001608007986 */ /* 0x0011e2000c101b24 */
[----:B------:R-:W-:Y:S05]  /*7050*/  BRA `(.L_x_28194) ;  /* 0x0000000400387947 */ /* 0x000fea0003800000 */
.L_x_28211:
[----:B------:R-:W0:Y:S02]  /*7060*/  F2I.FTZ.U32.TRUNC.NTZ R3, R22 ;  /* 0x0000001600037305 */ /* 0x000e24000021f000 */
[----:B0-----:R0:W-:Y:S01]  /*7070*/  STG.E desc[UR36][R8.64], R3 ;  /* 0x0000000308007986 */ /* 0x0011e2000c101924 */
[----:B------:R-:W-:Y:S05]  /*7080*/  BRA `(.L_x_28194) ;  /* 0x00000004002c7947 */ /* 0x000fea0003800000 */
.L_x_28201:
        /* <DEDUP_REMOVED lines=10> */
.L_x_28214:
[----:B------:R-:W-:Y:S01]  /*7130*/  FMUL.FTZ R4, R22, 1 ;  /* 0x3f80000016047820 */ /* 0x000fe20000410000 */
[----:B------:R-:W-:-:S05]  /*7140*/  CS2R R6, SRZ ;  /* 0x0000000000067805 */ /* 0x000fca000001ff00 */
[----:B------:R-:W0:Y:S02]  /*7150*/  F2F.F64.F32 R4, R4 ;  /* 0x0000000400047310 */ /* 0x000e240000201800 */
[----:B0-----:R0:W-:Y:S01]  /*7160*/  STG.E.128 desc[UR36][R8.64], R4 ;  /* 0x0000000408007986 */ /* 0x0011e2000c101d24 */
[----:B------:R-:W-:Y:S05]  /*7170*/  BRA `(.L_x_28194) ;  /* 0x0000000000f07947 */ /* 0x000fea0003800000 */
.L_x_28213:
[----:B------:R-:W-:-:S13]  /*7180*/  ISETP.NE.AND P0, PT, R0, 0xf, PT ;  /* 0x0000000f0000780c */ /* 0x000fda0003f05270 */
[----:B------:R-:W-:Y:S05]  /*7190*/  @!P0 BRA `(.L_x_28215) ;  /* 0x0000000000e08947 */ /* 0x000fea0003800000 */
[----:B------:R-:W-:-:S13]  /*71a0*/  ISETP.NE.AND P0, PT, R0, 0x17, PT ;  /* 0x000000170000780c */ /* 0x000fda0003f05270 */
[----:B------:R-:W-:Y:S05]  /*71b0*/  @!P0 BRA `(.L_x_28216) ;  /* 0x00000000008c8947 */ /* 0x000fea0003800000 */
[----:B------:R-:W-:-:S13]  /*71c0*/  ISETP.NE.AND P0, PT, R0, 0x18, PT ;  /* 0x000000180000780c */ /* 0x000fda0003f05270 */
[----:B------:R-:W-:Y:S05]  /*71d0*/  @!P0 BRA `(.L_x_28217) ;  /* 0x0000000000448947 */ /* 0x000fea0003800000 */
.L_x_28193:
        /* <DEDUP_REMOVED lines=16> */
.L_x_28218:
[----:B------:R-:W-:Y:S05]  /*72e0*/  BRA `(.L_x_28194) ;  /* 0x0000000000947947 */ /* 0x000fea0003800000 */
.L_x_28217:
        /* <DEDUP_REMOVED lines=12> */
.L_x_28220:
[----:B------:R-:W-:Y:S05]  /*73b0*/  BSYNC.RECONVERGENT B0 ;  /* 0x0000000000007941 */ /* 0x000fea0003800200 */
.L_x_28219:
[----:B------:R-:W-:-:S05]  /*73c0*/  LOP3.LUT R3, R0, 0x80, R5, 0xf8, !PT ;  /* 0x0000008000037812 */ /* 0x000fca00078ef805 */
[----:B------:R0:W-:Y:S01]  /*73d0*/  STG.E.U8 desc[UR36][R8.64], R3 ;  /* 0x0000000308007986 */ /* 0x0001e2000c101124 */
[----:B------:R-:W-:Y:S05]  /*73e0*/  BRA `(.L_x_28194) ;  /* 0x0000000000547947 */ /* 0x000fea0003800000 */
.L_x_28216:
        /* <DEDUP_REMOVED lines=11> */
.L_x_28222:
[----:B------:R-:W-:Y:S01]  /*74a0*/  IMAD.MOV.U32 R0, RZ, RZ, 0x7f ;  /* 0x0000007fff007424 */ /* 0x000fe200078e00ff */
[----:B------:R-:W-:-:S04]  /*74b0*/  ISETP.GT.U32.AND P0, PT, R4, 0x7f800000, PT ;  /* 0x7f8000000400780c */ /* 0x000fc80003f04070 */
[----:B------:R-:W-:-:S09]  /*74c0*/  SEL R0, R0, 0x7c, P0 ;  /* 0x0000007c00007807 */ /* 0x000fd20000000000 */
.L_x_28223:
[----:B------:R-:W-:Y:S05]  /*74d0*/  BSYNC.RECONVERGENT B0 ;  /* 0x0000000000007941 */ /* 0x000fea0003800200 */
.L_x_28221:
[----:B------:R-:W-:-:S04]  /*74e0*/  SHF.R.U32.HI R3, RZ, 0x18, R22 ;  /* 0x00000018ff037819 */ /* 0x000fc80000011616 */
[----:B------:R-:W-:-:S05]  /*74f0*/  LOP3.LUT R3, R0, 0x80, R3, 0xf8, !PT ;  /* 0x0000008000037812 */ /* 0x000fca00078ef803 */
[----:B------:R0:W-:Y:S01]  /*7500*/  STG.E.U8 desc[UR36][R8.64], R3 ;  /* 0x0000000308007986 */ /* 0x0001e2000c101124 */
[----:B------:R-:W-:Y:S05]  /*7510*/  BRA `(.L_x_28194) ;  /* 0x0000000000087947 */ /* 0x000fea0003800000 */
.L_x_28215:
[----:B------:R-:W-:-:S05]  /*7520*/  F2FP.BF16.F32.PACK_AB R22, RZ, R22 ;  /* 0x00000016ff16723e */ /* 0x000fca00000010ff */
[----:B------:R0:W-:Y:S02]  /*7530*/  STG.E.U16 desc[UR36][R8.64], R22 ;  /* 0x0000001608007986 */ /* 0x0001e4000c101524 */
.L_x_28194:
[----:B------:R-:W-:-:S07]  /*7540*/  VIADD R17, R17, 0x80 ;  /* 0x0000008011117836 */ /* 0x000fce0000000000 */
.L_x_28153:
[----:B------:R-:W-:Y:S05]  /*7550*/  BSYNC.RECONVERGENT B6 ;  /* 0x0000000000067941 */ /* 0x000fea0003800200 */
.L_x_28152:
[----:B------:R-:W-:-:S13]  /*7560*/  ISETP.GE.AND P0, PT, R17, R26, PT ;  /* 0x0000001a1100720c */ /* 0x000fda0003f06270 */
[----:B------:R-:W-:Y:S05]  /*7570*/  @P0 EXIT ;  /* 0x000000000000094d */ /* 0x000fea0003800000 */
[----:B01----:R-:W0:Y:S01]  /*7580*/  LDC.64 R4, c[0x0][0x390] ;  /* 0x0000e400ff047b82 */ /* 0x003e220000000a00 */
[----:B------:R-:W2:Y:S01]  /*7590*/  LDCU UR4, c[0x0][0x3b0] ;  /* 0x00007600ff0477ac */ /* 0x000ea20008000800 */
[----:B---3--:R-:W-:Y:S01]  /*75a0*/  PRMT R0, R16, 0x9910, RZ ;  /* 0x0000991010007816 */ /* 0x008fe200000000ff */
[----:B------:R-:W-:-:S03]  /*75b0*/  IMAD R2, R2, 0x200, R17 ;  /* 0x0000020002027824 */ /* 0x000fc600078e0211 */
[----:B------:R-:W-:Y:S01]  /*75c0*/  ISETP.GT.AND P1, PT, R0, 0x9, PT ;  /* 0x000000090000780c */ /* 0x000fe20003f24270 */
[----:B--2-4-:R-:W-:-:S05]  /*75d0*/  IMAD R3, R2, UR4, RZ ;  /* 0x0000000402037c24 */ /* 0x014fca000f8e02ff */
        /* <DEDUP_REMOVED lines=14> */
.L_x_28227:
[----:B------:R-:W0:Y:S02]  /*76c0*/  F2I.S64.TRUNC R24, R24 ;  /* 0x0000001800187311 */ /* 0x000e24000020d900 */
[----:B0-----:R-:W-:-:S05]  /*76d0*/  IMAD.MOV.U32 R5, RZ, RZ, R24 ;  /* 0x000000ffff057224 */ /* 0x001fca00078e0018 */
[----:B------:R-:W-:Y:S01]  /*76e0*/  STG.E.U8 desc[UR36][R2.64], R5 ;  /* 0x0000000502007986 */ /* 0x000fe2000c101124 */
[----:B------:R-:W-:Y:S05]  /*76f0*/  EXIT ;  /* 0x000000000000794d */ /* 0x000fea0003800000 */
.L_x_28226:
        /* <DEDUP_REMOVED lines=9> */
.L_x_28230:
[----:B------:R-:W0:Y:S02]  /*7790*/  F2I.FTZ.TRUNC.NTZ R5, R24 ;  /* 0x0000001800057305 */ /* 0x000e24000021f100 */
[----:B0-----:R-:W-:Y:S01]  /*77a0*/  STG.E desc[UR36][R2.64], R5 ;  /* 0x0000000502007986 */ /* 0x001fe2000c101924 */
[----:B------:R-:W-:Y:S05]  /*77b0*/  EXIT ;  /* 0x000000000000794d */ /* 0x000fea0003800000 */
.L_x_28229:
[----:B------:R-:W0:Y:S02]  /*77c0*/  F2I.FTZ.TRUNC.NTZ R5, R24 ;  /* 0x0000001800057305 */ /* 0x000e24000021f100 */
[----:B0-----:R-:W-:Y:S01]  /*77d0*/  STG.E.U16 desc[UR36][R2.64], R5 ;  /* 0x0000000502007986 */ /* 0x001fe2000c101524 */
[----:B------:R-:W-:Y:S05]  /*77e0*/  EXIT ;  /* 0x000000000000794d */ /* 0x000fea0003800000 */
.L_x_28225:
        /* <DEDUP_REMOVED lines=8> */
.L_x_28232:
[----:B------:R-:W-:-:S05]  /*7870*/  F2FP.F16.F32.PACK_AB R24, RZ, R24 ;  /* 0x00000018ff18723e */ /* 0x000fca00000000ff */
[----:B------:R-:W-:Y:S01]  /*7880*/  STG.E.U16 desc[UR36][R2.64], R24 ;  /* 0x0000001802007986 */ /* 0x000fe2000c101524 */
[----:B------:R-:W-:Y:S05]  /*7890*/  EXIT ;  /* 0x000000000000794d */ /* 0x000fea0003800000 */
.L_x_28231:
        /* <DEDUP_REMOVED lines=9> */
.L_x_28234:
[----:B------:R-:W-:-:S04]  /*7930*/  F2FP.F16.F32.PACK_AB R5, RZ, R24 ;  /* 0x00000018ff05723e */ /* 0x000fc800000000ff */
[----:B------:R-:W-:-:S05]  /*7940*/  PRMT R5, R5, 0x5410, RZ ;  /* 0x0000541005057816 */ /* 0x000fca00000000ff */
[----:B------:R-:W-:Y:S01]  /*7950*/  STG.E desc[UR36][R2.64], R5 ;  /* 0x0000000502007986 */ /* 0x000fe2000c101924 */
[----:B------:R-:W-:Y:S05]  /*7960*/  EXIT ;  /* 0x000000000000794d */ /* 0x000fea0003800000 */
.L_x_28233:
[----:B------:R-:W-:-:S06]  /*7970*/  FMUL.FTZ R4, R24, 1 ;  /* 0x3f80000018047820 */ /* 0x000fcc0000410000 */
[----:B------:R-:W0:Y:S02]  /*7980*/  F2F.F64.F32 R4, R4 ;  /* 0x0000000400047310 */ /* 0x000e240000201800 */
[----:B0-----:R-:W-:Y:S01]  /*7990*/  STG.E.64 desc[UR36][R2.64], R4 ;  /* 0x0000000402007986 */ /* 0x001fe2000c101b24 */
[----:B------:R-:W-:Y:S05]  /*79a0*/  EXIT ;  /* 0x000000000000794d */ /* 0x000fea0003800000 */
.L_x_28224:
        /* <DEDUP_REMOVED lines=13> */
.L_x_28238:
        /* <DEDUP_REMOVED lines=16> */
.L_x_28241:
[----:B------:R-:W-:-:S04]  /*7b80*/  SHF.R.U32.HI R24, RZ, 0x18, R24 ;  /* 0x00000018ff187819 */ /* 0x000fc80000011618 */
[----:B------:R-:W-:-:S04]  /*7b90*/  LOP3.LUT R5, R5, 0x80, R24, 0xf8, !PT ;  /* 0x0000008005057812 */ /* 0x000fc800078ef818 */
[----:B------:R-:W-:-:S07]  /*7ba0*/  PRMT R0, R5, 0x7610, R0 ;  /* 0x0000761005007816 */ /* 0x000fce0000000000 */
.L_x_28240:
[----:B------:R-:W-:Y:S05]  /*7bb0*/  BSYNC.RECONVERGENT B0 ;  /* 0x0000000000007941 */ /* 0x000fea0003800200 */
.L_x_28239:
[----:B------:R-:W-:Y:S01]  /*7bc0*/  STG.E.U8 desc[UR36][R2.64], R0 ;  /* 0x0000000002007986 */ /* 0x000fe2000c101124 */
[----:B------:R-:W-:Y:S05]  /*7bd0*/  EXIT ;  /* 0x000000000000794d */ /* 0x000fea0003800000 */
.L_x_28237:
        /* <DEDUP_REMOVED lines=16> */
.L_x_28244:
[----:B------:R-:W-:-:S04]  /*7ce0*/  SHF.R.U32.HI R24, RZ, 0x18, R24 ;  /* 0x00000018ff187819 */ /* 0x000fc80000011618 */
[----:B------:R-:W-:-:S04]  /*7cf0*/  LOP3.LUT R5, R5, 0x80, R24, 0xf8, !PT ;  /* 0x0000008005057812 */ /* 0x000fc800078ef818 */
[----:B------:R-:W-:-:S07]  /*7d00*/  PRMT R0, R5, 0x7610, R0 ;  /* 0x0000761005007816 */ /* 0x000fce0000000000 */
.L_x_28243:
[----:B------:R-:W-:Y:S05]  /*7d10*/  BSYNC.RECONVERGENT B0 ;  /* 0x0000000000007941 */ /* 0x000fea0003800200 */
.L_x_28242:
[----:B------:R-:W-:Y:S01]  /*7d20*/  STG.E.U8 desc[UR36][R2.64], R0 ;  /* 0x0000000002007986 */ /* 0x000fe2000c101124 */
[----:B------:R-:W-:Y:S05]  /*7d30*/  EXIT ;  /* 0x000000000000794d */ /* 0x000fea0003800000 */
.L_x_28236:
        /* <DEDUP_REMOVED lines=21> */
.L_x_28246:
[----:B------:R-:W0:Y:S02]  /*7e90*/  F2I.U64.TRUNC R24, R24 ;  /* 0x0000001800187311 */ /* 0x000e24000020d800 */
[----:B0-----:R-:W-:Y:S01]  /*7ea0*/  STG.E.64 desc[UR36][R2.64], R24 ;  /* 0x0000001802007986 */ /* 0x001fe2000c101b24 */
[----:B------:R-:W-:Y:S05]  /*7eb0*/  EXIT ;  /* 0x000000000000794d */ /* 0x000fea0003800000 */
.L_x_28245:
[----:B------:R-:W0:Y:S02]  /*7ec0*/  F2I.FTZ.U32.TRUNC.NTZ R5, R24 ;  /* 0x0000001800057305 */ /* 0x000e24000021f000 */
[----:B0-----:R-:W-:Y:S01]  /*7ed0*/  STG.E desc[UR36][R2.64], R5 ;  /* 0x0000000502007986 */ /* 0x001fe2000c101924 */
[----:B------:R-:W-:Y:S05]  /*7ee0*/  EXIT ;  /* 0x000000000000794d */ /* 0x000fea0003800000 */
.L_x_28235:
        /* <DEDUP_REMOVED lines=10> */
.L_x_28248:
[----:B------:R-:W-:Y:S01]  /*7f90*/  FMUL.FTZ R4, R24, 1 ;  /* 0x3f80000018047820 */ /* 0x000fe20000410000 */
[----:B------:R-:W-:-:S05]  /*7fa0*/  CS2R R6, SRZ ;  /* 0x0000000000067805 */ /* 0x000fca000001ff00 */
[----:B------:R-:W0:Y:S02]  /*7fb0*/  F2F.F64.F32 R4, R4 ;  /* 0x0000000400047310 */ /* 0x000e240000201800 */
[----:B0-----:R-:W-:Y:S01]  /*7fc0*/  STG.E.128 desc[UR36][R2.64], R4 ;  /* 0x0000000402007986 */ /* 0x001fe2000c101d24 */
[----:B------:R-:W-:Y:S05]  /*7fd0*/  EXIT ;  /* 0x000000000000794d */ /* 0x000fea0003800000 */
.L_x_28247:
[----:B------:R-:W-:-:S13]  /*7fe0*/  ISETP.NE.AND P0, PT, R0, 0xf, PT ;  /* 0x0000000f0000780c */ /* 0x000fda0003f05270 */
[----:B------:R-:W-:Y:S05]  /*7ff0*/  @!P0 BRA `(.L_x_28249) ;  /* 0x0000000000e08947 */ /* 0x000fea0003800000 */
[----:B------:R-:W-:-:S13]  /*8000*/  ISETP.NE.AND P0, PT, R0, 0x17, PT ;  /* 0x000000170000780c */ /* 0x000fda0003f05270 */
[----:B------:R-:W-:Y:S05]  /*8010*/  @!P0 BRA `(.L_x_28250) ;  /* 0x00000000008c8947 */ /* 0x000fea0003800000 */
[----:B------:R-:W-:-:S13]  /*8020*/  ISETP.NE.AND P0, PT, R0, 0x18, PT ;  /* 0x000000180000780c */ /* 0x000fda0003f05270 */
[----:B------:R-:W-:Y:S05]  /*8030*/  @!P0 BRA `(.L_x_28251) ;  /* 0x0000000000448947 */ /* 0x000fea0003800000 */
.L_x_28228:
        /* <DEDUP_REMOVED lines=16> */
.L_x_28252:
[----:B------:R-:W-:Y:S05]  /*8140*/  EXIT ;  /* 0x000000000000794d */ /* 0x000fea0003800000 */
.L_x_28251:
        /* <DEDUP_REMOVED lines=12> */
.L_x_28254:
[----:B------:R-:W-:Y:S05]  /*8210*/  BSYNC.RECONVERGENT B0 ;  /* 0x0000000000007941 */ /* 0x000fea0003800200 */
.L_x_28253:
[----:B------:R-:W-:-:S05]  /*8220*/  LOP3.LUT R5, R0, 0x80, R7, 0xf8, !PT ;  /* 0x0000008000057812 */ /* 0x000fca00078ef807 */
[----:B------:R-:W-:Y:S01]  /*8230*/  STG.E.U8 desc[UR36][R2.64], R5 ;  /* 0x0000000502007986 */ /* 0x000fe2000c101124 */
[----:B------:R-:W-:Y:S05]  /*8240*/  EXIT ;  /* 0x000000000000794d */ /* 0x000fea0003800000 */
.L_x_28250:
        /* <DEDUP_REMOVED lines=11> */
.L_x_28256:
[----:B------:R-:W-:Y:S01]  /*8300*/  IMAD.MOV.U32 R0, RZ, RZ, 0x7f ;  /* 0x0000007fff007424 */ /* 0x000fe200078e00ff */
[----:B------:R-:W-:-:S04]  /*8310*/  ISETP.GT.U32.AND P0, PT, R4, 0x7f800000, PT ;  /* 0x7f8000000400780c */ /* 0x000fc80003f04070 */
[----:B------:R-:W-:-:S09]  /*8320*/  SEL R0, R0, 0x7c, P0 ;  /* 0x0000007c00007807 */ /* 0x000fd20000000000 */
.L_x_28257:
[----:B------:R-:W-:Y:S05]  /*8330*/  BSYNC.RECONVERGENT B0 ;  /* 0x0000000000007941 */ /* 0x000fea0003800200 */
.L_x_28255:
[----:B------:R-:W-:-:S04]  /*8340*/  SHF.R.U32.HI R5, RZ, 0x18, R24 ;  /* 0x00000018ff057819 */ /* 0x000fc80000011618 */
[----:B------:R-:W-:-:S05]  /*8350*/  LOP3.LUT R5, R0, 0x80, R5, 0xf8, !PT ;  /* 0x0000008000057812 */ /* 0x000fca00078ef805 */
[----:B------:R-:W-:Y:S01]  /*8360*/  STG.E.U8 desc[UR36][R2.64], R5 ;  /* 0x0000000502007986 */ /* 0x000fe2000c101124 */
[----:B------:R-:W-:Y:S05]  /*8370*/  EXIT ;  /* 0x000000000000794d */ /* 0x000fea0003800000 */
.L_x_28249:
[----:B------:R-:W-:-:S05]  /*8380*/  F2FP.BF16.F32.PACK_AB R24, RZ, R24 ;  /* 0x00000018ff18723e */ /* 0x000fca00000010ff */
[----:B------:R-:W-:Y:S01]  /*8390*/  STG.E.U16 desc[UR36][R2.64], R24 ;  /* 0x0000001802007986 */ /* 0x000fe2000c101524 */
[----:B------:R-:W-:Y:S05]  /*83a0*/  EXIT ;  /* 0x000000000000794d */ /* 0x000fea0003800000 */
.L_x_28258:
        /* <DEDUP_REMOVED lines=13> */
.L_x_31277:


//--------------------- .text._ZN2at6native18elementwise_kernelILi128ELi2EZNS0_22gpu_kernel_impl_nocastINS0_13AUnaryFunctorIfffZZZNS0_21nextafter_kernel_cudaERNS_18TensorIteratorBaseEENKUlvE_clEvENKUlvE0_clEvEUlffE_EEEEvS5_RKT_EUliE_EEviT1_ --------------------------
	.section	.text._ZN2at6native18elementwise_kernelILi128ELi2EZNS0_22gpu_kernel_impl_nocastINS0_13AUnaryFunctorIfffZZZNS0_21nextafter_kernel_cudaERNS_18TensorIteratorBaseEENKUlvE_clEvENKUlvE0_clEvEUlffE_EEEEvS5_RKT_EUliE_EEviT1_,"ax",@progbits
	.align	128
        .global         _ZN2at6native18elementwise_kernelILi128ELi2EZNS0_22gpu_kernel_impl_nocastINS0_13AUnaryFunctorIfffZZZNS0_21nextafter_kernel_cudaERNS_18TensorIteratorBaseEENKUlvE_clEvENKUlvE0_clEvEUlffE_EEEEvS5_RKT_EUliE_EEviT1_
        .type           _ZN2at6native18elementwise_kernelILi128ELi2EZNS0_22gpu_kernel_impl_nocastINS0_13AUnaryFunctorIfffZZZNS0_21nextafter_kernel_cudaERNS_18TensorIteratorBaseEENKUlvE_clEvENKUlvE0_clEvEUlffE_EEEEvS5_RKT_EUliE_EEviT1_,@function
        .size           _ZN2at6native18elementwise_kernelILi128ELi2EZNS0_22gpu_kernel_impl_nocastINS0_13AUnaryFunctorIfffZZZNS0_21nextafter_kernel_cudaERNS_18TensorIteratorBaseEENKUlvE_clEvENKUlvE0_clEvEUlffE_EEEEvS5_RKT_EUliE_EEviT1_,(.L_x_31278 - _ZN2at6native18elementwise_kernelILi128ELi2EZNS0_22gpu_kernel_impl_nocastINS0_13AUnaryFunctorIfffZZZNS0_21nextafter_kernel_cudaERNS_18TensorIteratorBaseEENKUlvE_clEvENKUlvE0_clEvEUlffE_EEEEvS5_RKT_EUliE_EEviT1_)
        .other          _ZN2at6native18elementwise_kernelILi128ELi2EZNS0_22gpu_kernel_impl_nocastINS0_13AUnaryFunctorIfffZZZNS0_21nextafter_kernel_cudaERNS_18TensorIteratorBaseEENKUlvE_clEvENKUlvE0_clEvEUlffE_EEEEvS5_RKT_EUliE_EEviT1_,@"STO_CUDA_ENTRY STV_DEFAULT"
_ZN2at6native18elementwise_kernelILi128ELi2EZNS0_22gpu_kernel_impl_nocastINS0_13AUnaryFunctorIfffZZZNS0_21nextafter_kernel_cudaERNS_18TensorIteratorBaseEENKUlvE_clEvENKUlvE0_clEvEUlffE_EEEEvS5_RKT_EUliE_EEviT1_:
.text._ZN2at6native18elementwise_kernelILi128ELi2EZNS0_22gpu_kernel_impl_nocastINS0_13AUnaryFunctorIfffZZZNS0_21nextafter_kernel_cudaERNS_18TensorIteratorBaseEENKUlvE_clEvENKUlvE0_clEvEUlffE_EEEEvS5_RKT_EUliE_EEviT1_:
[----:B------:R-:W-:Y:S08]  /*0000*/  LDC R1, c[0x0][0x37c] ;  /* 0x0000df00ff017b82 */ /* 0x000ff00000000800 */
[----:B------:R-:W0:Y:S01]  /*0010*/  LDC R5, c[0x0][0x388] ;  /* 0x0000e200ff057b82 */ /* 0x000e220000000800 */
[----:B------:R-:W1:Y:S01]  /*0020*/  S2R R2, SR_TID.X ;  /* 0x0000000000027919 */ /* 0x000e620000002100 */
[----:B------:R-:W2:Y:S06]  /*0030*/  LDCU.64 UR6, c[0x0][0x358] ;  /* 0x00006b00ff0677ac */ /* 0x000eac0008000a00 */
[----:B------:R-:W3:Y:S08]  /*0040*/  S2UR UR4, SR_CTAID.X ;  /* 0x00000000000479c3 */ /* 0x000ef00000002500 */
[----:B------:R-:W4:Y:S01]  /*0050*/  LDC R0, c[0x0][0x594] ;  /* 0x00016500ff007b82 */ /* 0x000f220000000800 */
[----:B0-----:R-:W-:Y:S01]  /*0060*/  ISETP.NE.AND P1, PT, R5, RZ, PT ;  /* 0x000000ff0500720c */ /* 0x001fe20003f25270 */
[----:B---3--:R-:W-:Y:S01]  /*0070*/  USHF.L.U32 UR4, UR4, 0x8, URZ ;  /* 0x0000000804047899 */ /* 0x008fe200080006ff */
[----:B----4-:R-:W-:-:S02]  /*0080*/  LOP3.LUT P0, RZ, R0, 0x7f800000, RZ, 0xc0, !PT ;  /* 0x7f80000000ff7812 */ /* 0x010fc4000780c0ff */
[----:B------:R-:W-:-:S04]  /*0090*/  LOP3.LUT R3, R0, 0x80000000, RZ, 0xc0, !PT ;  /* 0x8000000000037812 */ /* 0x000fc800078ec0ff */
[----:B------:R-:W-:Y:S02]  /*00a0*/  SEL R4, R3, R0, !P0 ;  /* 0x0000000003047207 */ /* 0x000fe40004000000 */
[----:B-1----:R-:W-:Y:S02]  /*00b0*/  LOP3.LUT R3, R2, UR4, RZ, 0xfc, !PT ;  /* 0x0000000402037c12 */ /* 0x002fe4000f8efcff */
[----:B------:R-:W-:Y:S01]  /*00c0*/  LOP3.LUT R2, R4, 0x7fffffff, RZ, 0xc0, !PT ;  /* 0x7fffffff04027812 */ /* 0x000fe200078ec0ff */
[----:B--2---:R-:W-:Y:S06]  /*00d0*/  @P1 BRA `(.L_x_28259) ;  /* 0x00000008000c1947 */ /* 0x004fec0003800000 */
[----:B------:R-:W-:-:S13]  /*00e0*/  ISETP.NE.AND P0, PT, R2, RZ, PT ;  /* 0x000000ff0200720c */ /* 0x000fda0003f05270 */
[----:B------:R-:W-:Y:S05]  /*00f0*/  @P0 BRA `(.L_x_28260) ;  /* 0x0000000000bc0947 */ /* 0x000fea0003800000 */
        /* <DEDUP_REMOVED lines=13> */
[----:B------:R-:W-:-:S13]  /*01d0*/  LOP3.LUT P0, RZ, R2, 0x7fffffff, RZ, 0xc0, !PT ;  /* 0x7fffffff02ff7812 */ /* 0x000fda000780c0ff */
[----:B------:R-:W-:-:S04]  /*01e0*/  @P0 MOV R4, 0x800000 ;  /* 0x0080000000040802 */ /* 0x000fc80000000f00 */
[----:B------:R-:W-:Y:S01]  /*01f0*/  @P0 LOP3.LUT R7, R4, 0x80000000, R5, 0xb8, !PT ;  /* 0x8000000004070812 */ /* 0x000fe200078eb805 */
[----:B------:R-:W-:Y:S01]  /*0200*/  @!P0 IMAD.MOV.U32 R7, RZ, RZ, R2 ;  /* 0x000000ffff078224 */ /* 0x000fe200078e0002 */
[----:B------:R-:W-:Y:S06]  /*0210*/  BRA `(.L_x_28264) ;  /* 0x0000000000047947 */ /* 0x000fec0003800000 */
.L_x_28263:
[----:B------:R-:W-:-:S07]  /*0220*/  FADD.FTZ R7, R5, R0 ;  /* 0x0000000005077221 */ /* 0x000fce0000010000 */
.L_x_28264:
[----:B------:R-:W0:Y:S01]  /*0230*/  LDC.64 R4, c[0x0][0x580] ;  /* 0x00016000ff047b82 */ /* 0x000e220000000a00 */
[----:B------:R-:W-:Y:S01]  /*0240*/  IADD3 R3, PT, PT, R3, 0x80, RZ ;  /* 0x0000008003037810 */ /* 0x000fe20007ffe0ff */
[----:B0-----:R0:W-:Y:S06]  /*0250*/  STG.E desc[UR6][R4.64], R7 ;  /* 0x0000000704007986 */ /* 0x0011ec000c101906 */
.L_x_28262:
[----:B------:R-:W-:Y:S05]  /*0260*/  BSYNC.RECONVERGENT B0 ;  /* 0x0000000000007941 */ /* 0x000fea0003800200 */
.L_x_28261:
[----:B------:R-:W-:-:S13]  /*0270*/  ISETP.GE.AND P0, PT, R3, UR4, PT ;  /* 0x0000000403007c0c */ /* 0x000fda000bf06270 */
[----:B------:R-:W-:Y:S05]  /*0280*/  @P0 EXIT ;  /* 0x000000000000094d */ /* 0x000fea0003800000 */
[----:B------:R-:W0:Y:S02]  /*0290*/  LDC.64 R2, c[0x0][0x588] ;  /* 0x00016200ff027b82 */ /* 0x000e240000000a00 */
[----:B0-----:R-:W2:Y:S01]  /*02a0*/  LDG.E R5, desc[UR6][R2.64] ;  /* 0x0000000602057981 */ /* 0x001ea2000c1e1900 */
[----:B------:R-:W-:Y:S02]  /*02b0*/  FSETP.NAN.FTZ.AND P1, PT, |R0|, |R0|, PT ;  /* 0x400000000000720b */ /* 0x000fe40003f38200 */
[C---:B--2---:R-:W-:Y:S02]  /*02c0*/  FSETP.NAN.FTZ.AND P0, PT, |R5|.reuse, |R5|, PT ;  /* 0x400000050500720b */ /* 0x044fe40003f18200 */
[C---:B------:R-:W-:Y:S02]  /*02d0*/  LOP3.LUT R4, R5.reuse, 0x80000000, RZ, 0xc0, !PT ;  /* 0x8000000005047812 */ /* 0x040fe400078ec0ff */
[----:B------:R-:W-:Y:S02]  /*02e0*/  PLOP3.LUT P0, PT, P1, P0, PT, 0xf8, 0x8f ;  /* 0x00000000008f781c */ /* 0x000fe40000f01f70 */
[----:B------:R-:W-:-:S04]  /*02f0*/  LOP3.LUT P1, RZ, R5, 0x7f800000, RZ, 0xc0, !PT ;  /* 0x7f80000005ff7812 */ /* 0x000fc8000782c0ff */
[----:B------:R-:W-:-:S07]  /*0300*/  SEL R7, R4, R5, !P1 ;  /* 0x0000000504077207 */ /* 0x000fce0004800000 */
[----:B------:R-:W-:Y:S05]  /*0310*/  @P0 BRA `(.L_x_28265) ;  /* 0x0000000000240947 */ /* 0x000fea0003800000 */
[----:B------:R-:W-:-:S13]  /*0320*/  LOP3.LUT P0, RZ, R7, 0x7fffffff, RZ, 0xc0, !PT ;  /* 0x7fffffff07ff7812 */ /* 0x000fda000780c0ff */
[----:B------:R-:W0:Y:S01]  /*0330*/  @P0 LDC.64 R2, c[0x0][0x580] ;  /* 0x00016000ff020b82 */ /* 0x000e220000000a00 */
[----:B------:R-:W-:-:S05]  /*0340*/  @P0 IMAD.MOV.U32 R0, RZ, RZ, 0x800000 ;  /* 0x00800000ff000424 */ /* 0x000fca00078e00ff */
[----:B------:R-:W-:-:S05]  /*0350*/  @P0 LOP3.LUT R5, R0, 0x80000000, R5, 0xb8, !PT ;  /* 0x8000000000050812 */ /* 0x000fca00078eb805 */
[----:B0-----:R0:W-:Y:S01]  /*0360*/  @P0 STG.E desc[UR6][R2.64], R5 ;  /* 0x0000000502000986 */ /* 0x0011e2000c101906 */
[----:B------:R-:W-:Y:S05]  /*0370*/  @P0 EXIT ;  /* 0x000000000000094d */ /* 0x000fea0003800000 */
[----:B0-----:R-:W0:Y:S02]  /*0380*/  LDC.64 R2, c[0x0][0x580] ;  /* 0x00016000ff027b82 */ /* 0x001e240000000a00 */
[----:B0-----:R-:W-:Y:S01]  /*0390*/  STG.E desc[UR6][R2.64], R7 ;  /* 0x0000000702007986 */ /* 0x001fe2000c101906 */
[----:B------:R-:W-:Y:S05]  /*03a0*/  EXIT ;  /* 0x000000000000794d */ /* 0x000fea0003800000 */
.L_x_28265:
[----:B------:R-:W0:Y:S01]  /*03b0*/  LDC.64 R2, c[0x0][0x580] ;  /* 0x00016000ff027b82 */ /* 0x000e220000000a00 */
[----:B------:R-:W-:-:S05]  /*03c0*/  FADD.FTZ R5, R5, R0 ;  /* 0x0000000005057221 */ /* 0x000fca0000010000 */
[----:B0-----:R-:W-:Y:S01]  /*03d0*/  STG.E desc[UR6][R2.64], R5 ;  /* 0x0000000502007986 */ /* 0x001fe2000c101906 */
[----:B------:R-:W-:Y:S05]  /*03e0*/  EXIT ;  /* 0x000000000000794d */ /* 0x000fea0003800000 */
.L_x_28260:
        /* <DEDUP_REMOVED lines=15> */
[CC--:B------:R-:W-:Y:S01]  /*04e0*/  FSETP.GT.FTZ.AND P2, PT, R7.reuse, R0.reuse, PT ;  /* 0x000000000700720b */ /* 0x0c0fe20003f54000 */
[----:B------:R-:W-:Y:S01]  /*04f0*/  HFMA2 R5, -RZ, RZ, 0, 0 ;  /* 0x00000000ff057431 */ /* 0x000fe200000001ff */
[C---:B------:R-:W-:Y:S02]  /*0500*/  FSETP.GEU.FTZ.AND P3, PT, R0.reuse, RZ, PT ;  /* 0x000000ff0000720b */ /* 0x040fe40003f7e000 */
        /* <DEDUP_REMOVED lines=9> */
[C---:B------:R-:W-:Y:S01]  /*05a0*/  VIADD R2, R5.reuse, 0x1 ;  /* 0x0000000105027836 */ /* 0x040fe20000000000 */
[----:B------:R-:W-:-:S05]  /*05b0*/  @!P3 IADD3 R2, PT, PT, R5, RZ, RZ ;  /* 0x000000ff0502b210 */ /* 0x000fca0007ffe0ff */
[C---:B------:R-:W-:Y:S01]  /*05c0*/  VIADD R5, R2.reuse, 0xffffffff ;  /* 0xffffffff02057836 */ /* 0x040fe20000000000 */
[----:B------:R-:W-:-:S05]  /*05d0*/  @!P0 IADD3 R5, PT, PT, R2, RZ, RZ ;  /* 0x000000ff02058210 */ /* 0x000fca0007ffe0ff */
[----:B------:R-:W-:-:S05]  /*05e0*/  IMAD.IADD R5, R4, 0x1, R5 ;  /* 0x0000000104057824 */ /* 0x000fca00078e0205 */
[----:B------:R-:W-:-:S13]  /*05f0*/  FSETP.NEU.FTZ.AND P0, PT, R5, RZ, PT ;  /* 0x000000ff0500720b */ /* 0x000fda0003f1d000 */
[----:B------:R-:W-:Y:S01]  /*0600*/  @!P0 LOP3.LUT R5, R5, 0x80000000, RZ, 0xc0, !PT ;  /* 0x8000000005058812 */ /* 0x000fe200078ec0ff */
[----:B------:R-:W-:Y:S06]  /*0610*/  BRA `(.L_x_28269) ;  /* 0x0000000000047947 */ /* 0x000fec0003800000 */
.L_x_28268:
[----:B------:R-:W-:-:S07]  /*0620*/  FADD.FTZ R5, R7, R0 ;  /* 0x0000000007057221 */ /* 0x000fce0000010000 */
.L_x_28269:
[----:B------:R-:W0:Y:S01]  /*0630*/  LDC.64 R6, c[0x0][0x580] ;  /* 0x00016000ff067b82 */ /* 0x000e220000000a00 */
[----:B------:R-:W-:Y:S01]  /*0640*/  IADD3 R3, PT, PT, R3, 0x80, RZ ;  /* 0x0000008003037810 */ /* 0x000fe20007ffe0ff */
[----:B0-----:R0:W-:Y:S06]  /*0650*/  STG.E desc[UR6][R6.64], R5 ;  /* 0x0000000506007986 */ /* 0x0011ec000c101906 */
.L_x_28267:
[----:B------:R-:W-:Y:S05]  /*0660*/  BSYNC.RECONVERGENT B0 ;  /* 0x0000000000007941 */ /* 0x000fea0003800200 */
.L_x_28266:
[----:B------:R-:W-:-:S13]  /*0670*/  ISETP.GE.AND P0, PT, R3, UR4, PT ;  /* 0x0000000403007c0c */ /* 0x000fda000bf06270 */
[----:B------:R-:W-:Y:S05]  /*0680*/  @P0 EXIT ;  /* 0x000000000000094d */ /* 0x000fea0003800000 */
        /* <DEDUP_REMOVED lines=21> */
[----:B------:R-:W-:Y:S02]  /*07e0*/  @!P4 IADD3 R2, PT, PT, RZ, 0x1, RZ ;  /* 0x00000001ff02c810 */ /* 0x000fe40007ffe0ff */
[----:B------:R-:W-:-:S05]  /*07f0*/  @!P2 IMAD.MOV R2, RZ, RZ, R0 ;  /* 0x000000ffff02a224 */ /* 0x000fca00078e0200 */
[C---:B------:R-:W-:Y:S02]  /*0800*/  IADD3 R0, PT, PT, R2.reuse, 0x1, RZ ;  /* 0x0000000102007810 */ /* 0x040fe40007ffe0ff */
[----:B------:R-:W-:Y:S02]  /*0810*/  @!P3 IADD3 R0, PT, PT, R2, RZ, RZ ;  /* 0x000000ff0200b210 */ /* 0x000fe40007ffe0ff */
[----:B------:R-:W0:Y:S03]  /*0820*/  LDC.64 R2, c[0x0][0x580] ;  /* 0x00016000ff027b82 */ /* 0x000e260000000a00 */
[C---:B------:R-:W-:Y:S01]  /*0830*/  VIADD R5, R0.reuse, 0xffffffff ;  /* 0xffffffff00057836 */ /* 0x040fe20000000000 */
[----:B------:R-:W-:-:S04]  /*0840*/  @!P0 IADD3 R5, PT, PT, R0, RZ, RZ ;  /* 0x000000ff00058210 */ /* 0x000fc80007ffe0ff */
[----:B------:R-:W-:-:S04]  /*0850*/  IADD3 R5, PT, PT, R4, R5, RZ ;  /* 0x0000000504057210 */ /* 0x000fc80007ffe0ff */
[----:B------:R-:W-:-:S13]  /*0860*/  FSETP.NEU.FTZ.AND P0, PT, R5, RZ, PT ;  /* 0x000000ff0500720b */ /* 0x000fda0003f1d000 */
[----:B------:R-:W-:-:S05]  /*0870*/  @!P0 LOP3.LUT R5, R5, 0x80000000, RZ, 0xc0, !PT ;  /* 0x8000000005058812 */ /* 0x000fca00078ec0ff */
[----:B0-----:R-:W-:Y:S01]  /*0880*/  STG.E desc[UR6][R2.64], R5 ;  /* 0x0000000502007986 */ /* 0x001fe2000c101906 */
[----:B------:R-:W-:Y:S05]  /*0890*/  EXIT ;  /* 0x000000000000794d */ /* 0x000fea0003800000 */
.L_x_28271:
[----:B------:R-:W0:Y:S02]  /*08a0*/  LDC.64 R2, c[0x0][0x580] ;  /* 0x00016000ff027b82 */ /* 0x000e240000000a00 */
[----:B0-----:R-:W-:Y:S01]  /*08b0*/  STG.E desc[UR6][R2.64], R7 ;  /* 0x0000000702007986 */ /* 0x001fe2000c101906 */
[----:B------:R-:W-:Y:S05]  /*08c0*/  EXIT ;  /* 0x000000000000794d */ /* 0x000fea0003800000 */
.L_x_28270:
[----:B------:R-:W0:Y:S01]  /*08d0*/  LDC.64 R2, c[0x0][0x580] ;  /* 0x00016000ff027b82 */ /* 0x000e220000000a00 */
[----:B------:R-:W-:-:S05]  /*08e0*/  FADD.FTZ R5, R5, R0 ;  /* 0x0000000005057221 */ /* 0x000fca0000010000 */
[----:B0-----:R-:W-:Y:S01]  /*08f0*/  STG.E desc[UR6][R2.64], R5 ;  /* 0x0000000502007986 */ /* 0x001fe2000c101906 */
[----:B------:R-:W-:Y:S05]  /*0900*/  EXIT ;  /* 0x000000000000794d */ /* 0x000fea0003800000 */
.L_x_28259:
[----:B------:R-:W-:Y:S01]  /*0910*/  ISETP.NE.AND P0, PT, R2, RZ, PT ;  /* 0x000000ff0200720c */ /* 0x000fe20003f05270 */
[----:B------:R-:W-:-:S12]  /*0920*/  VIADD R2, R5, 0xffffffff ;  /* 0xffffffff05027836 */ /* 0x000fd80000000000 */
[----:B------:R-:W-:Y:S05]  /*0930*/  @P0 BRA `(.L_x_28272) ;  /* 0x0000002800300947 */ /* 0x000fea0003800000 */
[----:B------:R-:W0:Y:S01]  /*0940*/  LDCU UR4, c[0x0][0x380] ;  /* 0x00007000ff0477ac */ /* 0x000e220008000800 */
[----:B------:R-:W-:Y:S01]  /*0950*/  VIMNMX.U32 R4, PT, PT, R2, 0x18, PT ;  /* 0x0000001802047848 */ /* 0x000fe20003fe0000 */
[----:B------:R-:W-:Y:S03]  /*0960*/  BSSY.RECONVERGENT B0, `(.L_x_28273) ;  /* 0x0000146000007945 */ /* 0x000fe60003800200 */
        /* <DEDUP_REMOVED lines=301> */
.L_x_28275:
[----:B------:R-:W0:Y:S02]  /*1c40*/  LDCU.64 UR8, c[0x0][0x588] ;  /* 0x0000b100ff0877ac */ /* 0x000e240008000a00 */
[----:B0-----:R-:W-:-:S04]  /*1c50*/  IADD3 R6, P0, PT, R6, UR8, RZ ;  /* 0x0000000806067c10 */ /* 0x001fc8000ff1e0ff */
[----:B------:R-:W-:-:S06]  /*1c60*/  IADD3.X R7, PT, PT, RZ, UR9, RZ, P0, !PT ;  /* 0x00000009ff077c10 */ /* 0x000fcc00087fe4ff */
[----:B------:R-:W2:Y:S01]  /*1c70*/  LDG.E R7, desc[UR6][R6.64] ;  /* 0x0000000606077981 */ /* 0x000ea2000c1e1900 */
[----:B------:R-:W-:Y:S01]  /*1c80*/  FSETP.NAN.FTZ.AND P1, PT, |R0|, |R0|, PT ;  /* 0x400000000000720b */ /* 0x000fe20003f38200 */
[----:B------:R-:W-:Y:S01]  /*1c90*/  BSSY.RECONVERGENT B1, `(.L_x_28276) ;  /* 0x000000d000017945 */ /* 0x000fe20003800200 */
[C---:B--2---:R-:W-:Y:S02]  /*1ca0*/  FSETP.NAN.FTZ.AND P0, PT, |R7|.reuse, |R7|, PT ;  /* 0x400000070700720b */ /* 0x044fe40003f18200 */
[C---:B------:R-:W-:Y:S02]  /*1cb0*/  LOP3.LUT P2, RZ, R7.reuse, 0x7f800000, RZ, 0xc0, !PT ;  /* 0x7f80000007ff7812 */ /* 0x040fe4000784c0ff */
[----:B------:R-:W-:Y:S02]  /*1cc0*/  PLOP3.LUT P0, PT, P1, P0, PT, 0xf8, 0x8f ;  /* 0x00000000008f781c */ /* 0x000fe40000f01f70 */
[----:B------:R-:W-:-:S04]  /*1cd0*/  LOP3.LUT R8, R7, 0x80000000, RZ, 0xc0, !PT ;  /* 0x8000000007087812 */ /* 0x000fc800078ec0ff */
[----:B------:R-:W-:-:S07]  /*1ce0*/  SEL R8, R8, R7, !P2 ;  /* 0x0000000708087207 */ /* 0x000fce0005000000 */
[----:B------:R-:W-:Y:S05]  /*1cf0*/  @P0 BRA `(.L_x_28277) ;  /* 0x0000000000140947 */ /* 0x000fea0003800000 */
[----:B------:R-:W-:-:S13]  /*1d00*/  LOP3.LUT P0, RZ, R8, 0x7fffffff, RZ, 0xc0, !PT ;  /* 0x7fffffff08ff7812 */ /* 0x000fda000780c0ff */
[----:B------:R-:W-:-:S05]  /*1d10*/  @P0 IMAD.MOV.U32 R6, RZ, RZ, 0x800000 ;  /* 0x00800000ff060424 */ /* 0x000fca00078e00ff */
[----:B------:R-:W-:Y:S02]  /*1d20*/  @P0 LOP3.LUT R9, R6, 0x80000000, R7, 0xb8, !PT ;  /* 0x8000000006090812 */ /* 0x000fe400078eb807 */
[----:B------:R-:W-:Y:S01]  /*1d30*/  @!P0 MOV R9, R8 ;  /* 0x0000000800098202 */ /* 0x000fe20000000f00 */
[----:B------:R-:W-:Y:S06]  /*1d40*/  BRA `(.L_x_28278) ;  /* 0x0000000000047947 */ /* 0x000fec0003800000 */
.L_x_28277:
[----:B------:R-:W-:-:S07]  /*1d50*/  FADD.FTZ R9, R7, R0 ;  /* 0x0000000007097221 */ /* 0x000fce0000010000 */
.L_x_28278:
[----:B------:R-:W-:Y:S05]  /*1d60*/  BSYNC.RECONVERGENT B1 ;  /* 0x0000000000017941 */ /* 0x000fea0003800200 */
.L_x_28276:
[----:B------:R-:W0:Y:S01]  /*1d70*/  LDCU.64 UR8, c[0x0][0x580] ;  /* 0x0000b000ff0877ac */ /* 0x000e220008000a00 */
[----:B------:R-:W-:Y:S01]  /*1d80*/  VIADD R3, R3, 0x80 ;  /* 0x0000008003037836 */ /* 0x000fe20000000000 */
[----:B0-----:R-:W-:-:S04]  /*1d90*/  IADD3 R6, P0, PT, R5, UR8, RZ ;  /* 0x0000000805067c10 */ /* 0x001fc8000ff1e0ff */
[----:B------:R-:W-:-:S05]  /*1da0*/  IADD3.X R7, PT, PT, RZ, UR9, RZ, P0, !PT ;  /* 0x00000009ff077c10 */ /* 0x000fca00087fe4ff */
[----:B------:R0:W-:Y:S04]  /*1db0*/  STG.E desc[UR6][R6.64], R9 ;  /* 0x0000000906007986 */ /* 0x0001e8000c101906 */
.L_x_28274:
[----:B------:R-:W-:Y:S05]  /*1dc0*/  BSYNC.RECONVERGENT B0 ;  /* 0x0000000000007941 */ /* 0x000fea0003800200 */
.L_x_28273:
        /* <DEDUP_REMOVED lines=300> */
.L_x_28279:
[----:B------:R-:W0:Y:S02]  /*3090*/  LDCU.128 UR8, c[0x0][0x580] ;  /* 0x0000b000ff0877ac */ /* 0x000e240008000c00 */
[----:B0-----:R-:W-:-:S04]  /*30a0*/  IADD3 R4, P0, PT, R2, UR10, RZ ;  /* 0x0000000a02047c10 */ /* 0x001fc8000ff1e0ff */
[----:B------:R-:W-:-:S06]  /*30b0*/  IADD3.X R5, PT, PT, RZ, UR11, RZ, P0, !PT ;  /* 0x0000000bff057c10 */ /* 0x000fcc00087fe4ff */
[----:B------:R-:W2:Y:S01]  /*30c0*/  LDG.E R5, desc[UR6][R4.64] ;  /* 0x0000000604057981 */ /* 0x000ea2000c1e1900 */
[----:B------:R-:W-:Y:S02]  /*30d0*/  FSETP.NAN.FTZ.AND P1, PT, |R0|, |R0|, PT ;  /* 0x400000000000720b */ /* 0x000fe40003f38200 */
[----:B------:R-:W-:-:S04]  /*30e0*/  IADD3 R2, P2, PT, R3, UR8, RZ ;  /* 0x0000000803027c10 */ /* 0x000fc8000ff5e0ff */
[----:B------:R-:W-:Y:S02]  /*30f0*/  IADD3.X R3, PT, PT, RZ, UR9, RZ, P2, !PT ;  /* 0x00000009ff037c10 */ /* 0x000fe400097fe4ff */
[C---:B--2---:R-:W-:Y:S02]  /*3100*/  FSETP.NAN.FTZ.AND P0, PT, |R5|.reuse, |R5|, PT ;  /* 0x400000050500720b */ /* 0x044fe40003f18200 */
[C---:B------:R-:W-:Y:S02]  /*3110*/  LOP3.LUT R6, R5.reuse, 0x80000000, RZ, 0xc0, !PT ;  /* 0x8000000005067812 */ /* 0x040fe400078ec0ff */
[----:B------:R-:W-:Y:S02]  /*3120*/  PLOP3.LUT P0, PT, P1, P0, PT, 0xf8, 0x8f ;  /* 0x00000000008f781c */ /* 0x000fe40000f01f70 */
[----:B------:R-:W-:-:S04]  /*3130*/  LOP3.LUT P1, RZ, R5, 0x7f800000, RZ, 0xc0, !PT ;  /* 0x7f80000005ff7812 */ /* 0x000fc8000782c0ff */
[----:B------:R-:W-:-:S07]  /*3140*/  SEL R7, R6, R5, !P1 ;  /* 0x0000000506077207 */ /* 0x000fce0004800000 */
[----:B------:R-:W-:Y:S05]  /*3150*/  @P0 BRA `(.L_x_28280) ;  /* 0x00000000001c0947 */ /* 0x000fea0003800000 */
[----:B------:R-:W-:-:S13]  /*3160*/  LOP3.LUT P0, RZ, R7, 0x7fffffff, RZ, 0xc0, !PT ;  /* 0x7fffffff07ff7812 */ /* 0x000fda000780c0ff */
[----:B------:R-:W-:-:S05]  /*3170*/  @P0 IMAD.MOV.U32 R0, RZ, RZ, 0x800000 ;  /* 0x00800000ff000424 */ /* 0x000fca00078e00ff */
[----:B------:R-:W-:-:S05]  /*3180*/  @P0 LOP3.LUT R5, R0, 0x80000000, R5, 0xb8, !PT ;  /* 0x8000000000050812 */ /* 0x000fca00078eb805 */
[----:B------:R0:W-:Y:S01]  /*3190*/  @P0 STG.E desc[UR6][R2.64], R5 ;  /* 0x0000000502000986 */ /* 0x0001e2000c101906 */
[----:B------:R-:W-:Y:S05]  /*31a0*/  @P0 EXIT ;  /* 0x000000000000094d */ /* 0x000fea0003800000 */
[----:B------:R-:W-:Y:S01]  /*31b0*/  STG.E desc[UR6][R2.64], R7 ;  /* 0x0000000702007986 */ /* 0x000fe2000c101906 */
[----:B------:R-:W-:Y:S05]  /*31c0*/  EXIT ;  /* 0x000000000000794d */ /* 0x000fea0003800000 */
.L_x_28280:
[----:B------:R-:W-:-:S05]  /*31d0*/  FADD.FTZ R5, R5, R0 ;  /* 0x0000000005057221 */ /* 0x000fca0000010000 */
[----:B------:R-:W-:Y:S01]  /*31e0*/  STG.E desc[UR6][R2.64], R5 ;  /* 0x0000000502007986 */ /* 0x000fe2000c101906 */
[----:B------:R-:W-:Y:S05]  /*31f0*/  EXIT ;  /* 0x000000000000794d */ /* 0x000fea0003800000 */
.L_x_28272:
[----:B------:R-:W0:Y:S01]  /*3200*/  LDCU UR4, c[0x0][0x380] ;  /* 0x00007000ff0477ac */ /* 0x000e220008000800 */
[----:B------:R-:W-:Y:S01]  /*3210*/  VIMNMX.U32 R5, PT, PT, R2, 0x18, PT ;  /* 0x0000001802057848 */ /* 0x000fe20003fe0000 */
[----:B------:R-:W-:Y:S03]  /*3220*/  BSSY.RECONVERGENT B0, `(.L_x_28281) ;  /* 0x0000157000007945 */ /* 0x000fe60003800200 */
[----:B------:R-:W-:Y:S02]  /*3230*/  IADD3 R5, PT, PT, R5, 0x1, RZ ;  /* 0x0000000105057810 */ /* 0x000fe40007ffe0ff */
[----:B0-----:R-:W-:-:S13]  /*3240*/  ISETP.GE.AND P0, PT, R3, UR4, PT ;  /* 0x0000000403007c0c */ /* 0x001fda000bf06270 */
[----:B------:R-:W-:Y:S05]  /*3250*/  @P0 BRA `(.L_x_28282) ;  /* 0x00000014004c0947 */ /* 0x000fea0003800000 */
[----:B------:R-:W0:Y:S01]  /*3260*/  LDCU.64 UR8, c[0x0][0x390] ;  /* 0x00007200ff0877ac */ /* 0x000e220008000a00 */
[----:B------:R-:W-:Y:S01]  /*3270*/  MOV R6, RZ ;  /* 0x000000ff00067202 */ /* 0x000fe20000000f00 */
        /* <DEDUP_REMOVED lines=296> */
.L_x_28283:
[----:B------:R-:W0:Y:S02]  /*4500*/  LDCU.64 UR8, c[0x0][0x588] ;  /* 0x0000b100ff0877ac */ /* 0x000e240008000a00 */
[----:B0-----:R-:W-:-:S04]  /*4510*/  IADD3 R8, P0, PT, R6, UR8, RZ ;  /* 0x0000000806087c10 */ /* 0x001fc8000ff1e0ff */
[----:B------:R-:W-:-:S06]  /*4520*/  IADD3.X R9, PT, PT, RZ, UR9, RZ, P0, !PT ;  /* 0x00000009ff097c10 */ /* 0x000fcc00087fe4ff */
        /* <DEDUP_REMOVED lines=26> */
[----:B------:R-:W-:-:S05]  /*46d0*/  @!P3 IADD3 R6, PT, PT, R8, RZ, RZ ;  /* 0x000000ff0806b210 */ /* 0x000fca0007ffe0ff */
[C---:B------:R-:W-:Y:S01]  /*46e0*/  VIADD R11, R6.reuse, 0xffffffff ;  /* 0xffffffff060b7836 */ /* 0x040fe20000000000 */
[----:B------:R-:W-:-:S04]  /*46f0*/  @!P0 IADD3 R11, PT, PT, R6, RZ, RZ ;  /* 0x000000ff060b8210 */ /* 0x000fc80007ffe0ff */
[----:B------:R-:W-:-:S04]  /*4700*/  IADD3 R11, PT, PT, R4, R11, RZ ;  /* 0x0000000b040b7210 */ /* 0x000fc80007ffe0ff */
[----:B------:R-:W-:-:S13]  /*4710*/  FSETP.NEU.FTZ.AND P0, PT, R11, RZ, PT ;  /* 0x000000ff0b00720b */ /* 0x000fda0003f1d000 */
[----:B------:R-:W-:-:S07]  /*4720*/  @!P0 LOP3.LUT R11, R11, 0x80000000, RZ, 0xc0, !PT ;  /* 0x800000000b0b8812 */ /* 0x000fce00078ec0ff */
.L_x_28285:
[----:B------:R-:W-:Y:S05]  /*4730*/  BSYNC.RECONVERGENT B1 ;  /* 0x0000000000017941 */ /* 0x000fea0003800200 */
.L_x_28284:
[----:B------:R-:W0:Y:S01]  /*4740*/  LDCU.64 UR8, c[0x0][0x580] ;  /* 0x0000b000ff0877ac */ /* 0x000e220008000a00 */
[----:B------:R-:W-:Y:S02]  /*4750*/  IADD3 R3, PT, PT, R3, 0x80, RZ ;  /* 0x0000008003037810 */ /* 0x000fe40007ffe0ff */
[----:B0-----:R-:W-:-:S05]  /*4760*/  IADD3 R6, P0, PT, R7, UR8, RZ ;  /* 0x0000000807067c10 */ /* 0x001fca000ff1e0ff */
[----:B------:R-:W-:-:S05]  /*4770*/  IMAD.X R7, RZ, RZ, UR9, P0 ;  /* 0x00000009ff077e24 */ /* 0x000fca00080e06ff */
[----:B------:R0:W-:Y:S03]  /*4780*/  STG.E desc[UR6][R6.64], R11 ;  /* 0x0000000b06007986 */ /* 0x0001e6000c101906 */
.L_x_28282:
[----:B------:R-:W-:Y:S05]  /*4790*/  BSYNC.RECONVERGENT B0 ;  /* 0x0000000000007941 */ /* 0x000fea0003800200 */
.L_x_28281:
[----:B------:R-:W-:-:S13]  /*47a0*/  ISETP.GE.AND P0, PT, R3, UR4, PT ;  /* 0x0000000403007c0c */ /* 0x000fda000bf06270 */
[----:B------:R-:W-:Y:S05]  /*47b0*/  @P0 EXIT ;  /* 0x000000000000094d */ /* 0x000fea0003800000 */
[----:B------:R-:W1:Y:S01]  /*47c0*/  LDCU.64 UR4, c[0x0][0x390] ;  /* 0x00007200ff0477ac */ /* 0x000e620008000a00 */
[----:B0-----:R-:W-:Y:S01]  /*47d0*/  MOV R6, RZ ;  /* 0x000000ff00067202 */ /* 0x001fe20000000f00 */
        /* <DEDUP_REMOVED lines=296> */
.L_x_28286:
[----:B------:R-:W0:Y:S02]  /*5a60*/  LDCU.128 UR8, c[0x0][0x580] ;  /* 0x0000b000ff0877ac */ /* 0x000e240008000c00 */
[----:B0-----:R-:W-:-:S04]  /*5a70*/  IADD3 R6, P0, PT, R2, UR10, RZ ;  /* 0x0000000a02067c10 */ /* 0x001fc8000ff1e0ff */
[----:B------:R-:W-:-:S06]  /*5a80*/  IADD3.X R7, PT, PT, RZ, UR11, RZ, P0, !PT ;  /* 0x0000000bff077c10 */ /* 0x000fcc00087fe4ff */
[----:B------:R-:W2:Y:S01]  /*5a90*/  LDG.E R7, desc[UR6][R6.64] ;  /* 0x0000000606077981 */ /* 0x000ea2000c1e1900 */
[----:B------:R-:W-:Y:S01]  /*5aa0*/  FSETP.NAN.FTZ.AND P1, PT, |R0|, |R0|, PT ;  /* 0x400000000000720b */ /* 0x000fe20003f38200 */
[----:B------:R-:W-:Y:S01]  /*5ab0*/  BSSY.RECONVERGENT B0, `(.L_x_28287) ;  /* 0x0000020000007945 */ /* 0x000fe20003800200 */
[----:B------:R-:W-:-:S05]  /*5ac0*/  IADD3 R2, P3, PT, R3, UR8, RZ ;  /* 0x0000000803027c10 */ /* 0x000fca000ff7e0ff */
[----:B------:R-:W-:Y:S01]  /*5ad0*/  IMAD.X R3, RZ, RZ, UR9, P3 ;  /* 0x00000009ff037e24 */ /* 0x000fe200098e06ff */
        /* <DEDUP_REMOVED lines=9> */
[----:B------:R-:W-:Y:S01]  /*5b70*/  HFMA2 R5, -RZ, RZ, 0, 0 ;  /* 0x00000000ff057431 */ /* 0x000fe200000001ff */
        /* <DEDUP_REMOVED lines=16> */
[----:B------:R-:W-:Y:S01]  /*5c80*/  @!P0 LOP3.LUT R5, R5, 0x80000000, RZ, 0xc0, !PT ;  /* 0x8000000005058812 */ /* 0x000fe200078ec0ff */
[----:B------:R-:W-:Y:S06]  /*5c90*/  BRA `(.L_x_28289) ;  /* 0x0000000000047947 */ /* 0x000fec0003800000 */
.L_x_28288:
[----:B------:R-:W-:-:S07]  /*5ca0*/  FADD.FTZ R5, R7, R0 ;  /* 0x0000000007057221 */ /* 0x000fce0000010000 */
.L_x_28289:
[----:B------:R-:W-:Y:S05]  /*5cb0*/  BSYNC.RECONVERGENT B0 ;  /* 0x0000000000007941 */ /* 0x000fea0003800200 */
.L_x_28287:
[----:B------:R-:W-:Y:S01]  /*5cc0*/  STG.E desc[UR6][R2.64], R5 ;  /* 0x0000000502007986 */ /* 0x000fe2000c101906 */
[----:B------:R-:W-:Y:S05]  /*5cd0*/  EXIT ;  /* 0x000000000000794d */ /* 0x000fea0003800000 */
.L_x_28290:
        /* <DEDUP_REMOVED lines=10> */
.L_x_31278:


//--------------------- .text._ZN2at6native27unrolled_elementwise_kernelINS0_13AUnaryFunctorIfffZZZNS0_21nextafter_kernel_cudaERNS_18TensorIteratorBaseEENKUlvE_clEvENKUlvE0_clEvEUlffE_EESt5arrayIPcLm2EELi4E23TrivialOffsetCalculatorILi1EjESD_NS0_6memory15LoadWithoutCastENSE_16StoreWithoutCastEEEviT_T0_T2_T3_T4_T5_ --------------------------
	.section	.text._ZN2at6native27unrolled_elementwise_kernelINS0_13AUnaryFunctorIfffZZZNS0_21nextafter_kernel_cudaERNS_18TensorIteratorBaseEENKUlvE_clEvENKUlvE0_clEvEUlffE_EESt5arrayIPcLm2EELi4E23TrivialOffsetCalculatorILi1EjESD_NS0_6memory15LoadWithoutCastENSE_16StoreWithoutCastEEEviT_T0_T2_T3_T4_T5_,"ax",@progbits
	.align	128
        .global         _ZN2at6native27unrolled_elementwise_kernelINS0_13AUnaryFunctorIfffZZZNS0_21nextafter_kernel_cudaERNS_18TensorIteratorBaseEENKUlvE_clEvENKUlvE0_clEvEUlffE_EESt5arrayIPcLm2EELi4E23TrivialOffsetCalculatorILi1EjESD_NS0_6memory15LoadWithoutCastENSE_16StoreWithoutCastEEEviT_T0_T2_T3_T4_T5_
        .type           _ZN2at6native27unrolled_elementwise_kernelINS0_13AUnaryFunctorIfffZZZNS0_21nextafter_kernel_cudaERNS_18TensorIteratorBaseEENKUlvE_clEvENKUlvE0_clEvEUlffE_EESt5arrayIPcLm2EELi4E23TrivialOffsetCalculatorILi1EjESD_NS0_6memory15LoadWithoutCastENSE_16StoreWithoutCastEEEviT_T0_T2_T3_T4_T5_,@function
        .size           _ZN2at6native27unrolled_elementwise_kernelINS0_13AUnaryFunctorIfffZZZNS0_21nextafter_kernel_cudaERNS_18TensorIteratorBaseEENKUlvE_clEvENKUlvE0_clEvEUlffE_EESt5arrayIPcLm2EELi4E23TrivialOffsetCalculatorILi1EjESD_NS0_6memory15LoadWithoutCastENSE_16StoreWithoutCastEEEviT_T0_T2_T3_T4_T5_,(.L_x_31279 - _ZN2at6native27unrolled_elementwise_kernelINS0_13AUnaryFunctorIfffZZZNS0_21nextafter_kernel_cudaERNS_18TensorIteratorBaseEENKUlvE_clEvENKUlvE0_clEvEUlffE_EESt5arrayIPcLm2EELi4E23TrivialOffsetCalculatorILi1EjESD_NS0_6memory15LoadWithoutCastENSE_16StoreWithoutCastEEEviT_T0_T2_T3_T4_T5_)
        .other          _ZN2at6native27unrolled_elementwise_kernelINS0_13AUnaryFunctorIfffZZZNS0_21nextafter_kernel_cudaERNS_18TensorIteratorBaseEENKUlvE_clEvENKUlvE0_clEvEUlffE_EESt5arrayIPcLm2EELi4E23TrivialOffsetCalculatorILi1EjESD_NS0_6memory15LoadWithoutCastENSE_16StoreWithoutCastEEEviT_T0_T2_T3_T4_T5_,@"STO_CUDA_ENTRY STV_DEFAULT"
_ZN2at6native27unrolled_elementwise_kernelINS0_13AUnaryFunctorIfffZZZNS0_21nextafter_kernel_cudaERNS_18TensorIteratorBaseEENKUlvE_clEvENKUlvE0_clEvEUlffE_EESt5arrayIPcLm2EELi4E23TrivialOffsetCalculatorILi1EjESD_NS0_6memory15LoadWithoutCastENSE_16StoreWithoutCastEEEviT_T0_T2_T3_T4_T5_:
.text._ZN2at6native27unrolled_elementwise_kernelINS0_13AUnaryFunctorIfffZZZNS0_21nextafter_kernel_cudaERNS_18TensorIteratorBaseEENKUlvE_clEvENKUlvE0_clEvEUlffE_EESt5arrayIPcLm2EELi4E23TrivialOffsetCalculatorILi1EjESD_NS0_6memory15LoadWithoutCastENSE_16StoreWithoutCastEEEviT_T0_T2_T3_T4_T5_:
        /* <DEDUP_REMOVED lines=19> */
[----:B------:R-:W-:Y:S02]  /*0130*/  @!P3 VIADD R13, R13, 0x80 ;  /* 0x000000800d0db836 */ /* 0x000fe40000000000 */
[----:B--2---:R-:W-:-:S03]  /*0140*/  @!P1 IMAD.WIDE.U32 R8, R17, 0x4, R8 ;  /* 0x0000000411089825 */ /* 0x004fc600078e0008 */
[----:B------:R-:W-:-:S13]  /*0150*/  ISETP.GE.AND P2, PT, R13, R2, PT ;  /* 0x000000020d00720c */ /* 0x000fda0003f46270 */
[----:B------:R-:W2:Y:S01]  /*0160*/  @!P2 LDC.64 R6, c[0x0][0x398] ;  /* 0x0000e600ff06ab82 */ /* 0x000ea20000000a00 */
[----:B------:R-:W-:Y:S02]  /*0170*/  @!P2 IMAD R13, R0, 0x200, R13 ;  /* 0x00000200000da824 */ /* 0x000fe400078e020d */
[----:B0-----:R-:W-:-:S05]  /*0180*/  @!P3 IMAD.WIDE.U32 R16, R19, 0x4, R10 ;  /* 0x000000041310b825 */ /* 0x001fca00078e000a */
[----:B------:R-:W0:Y:S01]  /*0190*/  LDC R10, c[0x0][0x388] ;  /* 0x0000e200ff0a7b82 */ /* 0x000e220000000800 */
[----:B------:R-:W-:-:S06]  /*01a0*/  IMAD.MOV.U32 R11, RZ, RZ, RZ ;  /* 0x000000ffff0b7224 */ /* 0x000fcc00078e00ff */
[----:B-1----:R1:W5:Y:S01]  /*01b0*/  @!P1 LDG.E R11, desc[UR4][R8.64] ;  /* 0x00000004080b9981 */ /* 0x002362000c1e1900 */
[----:B--2---:R-:W-:Y:S01]  /*01c0*/  @!P2 IMAD.WIDE.U32 R14, R13, 0x4, R6 ;  /* 0x000000040d0ea825 */ /* 0x004fe200078e0006 */
[----:B------:R-:W-:-:S03]  /*01d0*/  CS2R R6, SRZ ;  /* 0x0000000000067805 */ /* 0x000fc6000001ff00 */
[----:B------:R-:W-:-:S03]  /*01e0*/  IMAD.MOV.U32 R13, RZ, RZ, RZ ;  /* 0x000000ffff0d7224 */ /* 0x000fc600078e00ff */
[----:B------:R1:W5:Y:S04]  /*01f0*/  @!P3 LDG.E R7, desc[UR4][R16.64] ;  /* 0x000000041007b981 */ /* 0x000368000c1e1900 */
[----:B------:R1:W5:Y:S01]  /*0200*/  @!P2 LDG.E R6, desc[UR4][R14.64] ;  /* 0x000000040e06a981 */ /* 0x000362000c1e1900 */
[----:B0-----:R-:W-:-:S03]  /*0210*/  LOP3.LUT R19, R10, 0x80000000, RZ, 0xc0, !PT ;  /* 0x800000000a137812 */ /* 0x001fc600078ec0ff */
[----:B------:R1:W5:Y:S01]  /*0220*/  @!P0 LDG.E R13, desc[UR4][R4.64] ;  /* 0x00000004040d8981 */ /* 0x000362000c1e1900 */
[----:B------:R-:W-:-:S04]  /*0230*/  LOP3.LUT P0, RZ, R10, 0x7f800000, RZ, 0xc0, !PT ;  /* 0x7f8000000aff7812 */ /* 0x000fc8000780c0ff */
[----:B------:R-:W-:-:S04]  /*0240*/  SEL R12, R19, R10, !P0 ;  /* 0x0000000a130c7207 */ /* 0x000fc80004000000 */
[----:B------:R-:W-:Y:S01]  /*0250*/  LOP3.LUT P0, RZ, R12, 0x7fffffff, RZ, 0xc0, !PT ;  /* 0x7fffffff0cff7812 */ /* 0x000fe2000780c0ff */
[----:B------:R-:W-:-:S12]  /*0260*/  BSSY.RECONVERGENT B0, `(.L_x_28291) ;  /* 0x00000cf000007945 */ /* 0x000fd80003800200 */
[----:B-1----:R-:W-:Y:S05]  /*0270*/  @P0 BRA `(.L_x_28292) ;  /* 0x0000000400180947 */ /* 0x002fea0003800000 */
[----:B------:R-:W-:Y:S01]  /*0280*/  ISETP.GE.AND P4, PT, R3, R2, PT ;  /* 0x000000020300720c */ /* 0x000fe20003f86270 */
[----:B------:R-:W-:-:S12]  /*0290*/  BSSY.RECONVERGENT B1, `(.L_x_28293) ;  /* 0x000000f000017945 */ /* 0x000fd80003800200 */
        /* <DEDUP_REMOVED lines=13> */
.L_x_28295:
[----:B------:R-:W-:-:S07]  /*0370*/  FADD.FTZ R5, R13, R10 ;  /* 0x0000000a0d057221 */ /* 0x000fce0000010000 */
.L_x_28294:
[----:B------:R-:W-:Y:S05]  /*0380*/  BSYNC.RECONVERGENT B1 ;  /* 0x0000000000017941 */ /* 0x000fea0003800200 */
.L_x_28293:
        /* <DEDUP_REMOVED lines=16> */
.L_x_28298:
[----:B------:R-:W-:-:S07]  /*0490*/  FADD.FTZ R4, R11, R10 ;  /* 0x0000000a0b047221 */ /* 0x000fce0000010000 */
.L_x_28297:
[----:B------:R-:W-:Y:S05]  /*04a0*/  BSYNC.RECONVERGENT B1 ;  /* 0x0000000000017941 */ /* 0x000fea0003800200 */
.L_x_28296:
[----:B-----5:R-:W-:Y:S01]  /*04b0*/  VIADD R11, R3, 0x100 ;  /* 0x00000100030b7836 */ /* 0x020fe20000000000 */
[----:B------:R-:W-:Y:S04]  /*04c0*/  BSSY.RECONVERGENT B1, `(.L_x_28299) ;  /* 0x0000010000017945 */ /* 0x000fe80003800200 */
[----:B------:R-:W-:-:S13]  /*04d0*/  ISETP.GE.AND P0, PT, R11, R2, PT ;  /* 0x000000020b00720c */ /* 0x000fda0003f06270 */
        /* <DEDUP_REMOVED lines=13> */
.L_x_28301:
[----:B------:R-:W-:-:S07]  /*05b0*/  FADD.FTZ R7, R7, R10 ;  /* 0x0000000a07077221 */ /* 0x000fce0000010000 */
.L_x_28300:
[----:B------:R-:W-:Y:S05]  /*05c0*/  BSYNC.RECONVERGENT B1 ;  /* 0x0000000000017941 */ /* 0x000fea0003800200 */
.L_x_28299:
[----:B------:R-:W-:-:S05]  /*05d0*/  VIADD R11, R3, 0x180 ;  /* 0x00000180030b7836 */ /* 0x000fca0000000000 */
        /* <DEDUP_REMOVED lines=14> */
.L_x_28303:
[----:B------:R-:W-:Y:S01]  /*06c0*/  FADD.FTZ R13, R6, R10 ;  /* 0x0000000a060d7221 */ /* 0x000fe20000010000 */
[----:B------:R-:W-:Y:S06]  /*06d0*/  BRA `(.L_x_28302) ;  /* 0x00000008001c7947 */ /* 0x000fec0003800000 */
.L_x_28292:
[----:B------:R-:W-:Y:S01]  /*06e0*/  ISETP.GE.AND P4, PT, R3, R2, PT ;  /* 0x000000020300720c */ /* 0x000fe20003f86270 */
[----:B------:R-:W-:-:S12]  /*06f0*/  BSSY.RECONVERGENT B1, `(.L_x_28304) ;  /* 0x000001f000017945 */ /* 0x000fd80003800200 */
[----:B------:R-:W-:Y:S05]  /*0700*/  @P4 BRA `(.L_x_28305) ;  /* 0x0000000000744947 */ /* 0x000fea0003800000 */
        /* <DEDUP_REMOVED lines=29> */
.L_x_28305:
[----:B------:R-:W-:Y:S05]  /*08e0*/  BSYNC.RECONVERGENT B1 ;  /* 0x0000000000017941 */ /* 0x000fea0003800200 */
.L_x_28304:
        /* <DEDUP_REMOVED lines=32> */
.L_x_28308:
[----:B------:R-:W-:-:S07]  /*0af0*/  FADD.FTZ R4, R11, R10 ;  /* 0x0000000a0b047221 */ /* 0x000fce0000010000 */
.L_x_28307:
[----:B------:R-:W-:Y:S05]  /*0b00*/  BSYNC.RECONVERGENT B1 ;  /* 0x0000000000017941 */ /* 0x000fea0003800200 */
.L_x_28306:
        /* <DEDUP_REMOVED lines=32> */
.L_x_28312:
[----:B------:R-:W-:Y:S01]  /*0d10*/  IMAD.MOV.U32 R7, RZ, RZ, R11 ;  /* 0x000000ffff077224 */ /* 0x000fe200078e000b */
[----:B------:R-:W-:Y:S06]  /*0d20*/  BRA `(.L_x_28310) ;  /* 0x0000000000047947 */ /* 0x000fec0003800000 */
.L_x_28311:
[----:B------:R-:W-:-:S07]  /*0d30*/  FADD.FTZ R7, R7, R10 ;  /* 0x0000000a07077221 */ /* 0x000fce0000010000 */
.L_x_28310:
[----:B------:R-:W-:Y:S05]  /*0d40*/  BSYNC.RECONVERGENT B1 ;  /* 0x0000000000017941 */ /* 0x000fea0003800200 */
.L_x_28309:
        /* <DEDUP_REMOVED lines=12> */
[----:B------:R-:W-:Y:S01]  /*0e10*/  FSETP.GEU.FTZ.AND P0, PT, R10, RZ, PT ;  /* 0x000000ff0a00720b */ /* 0x000fe20003f1e000 */
[----:B------:R-:W-:Y:S01]  /*0e20*/  VIADD R8, R12, 0xffffffff ;  /* 0xffffffff0c087836 */ /* 0x000fe20000000000 */
[-C--:B------:R-:W-:Y:S02]  /*0e30*/  FSETP.GT.FTZ.AND P3, PT, R6, R10.reuse, PT ;  /* 0x0000000a0600720b */ /* 0x080fe40003f74000 */
        /* <DEDUP_REMOVED lines=16> */
.L_x_28313:
[----:B------:R-:W-:-:S07]  /*0f40*/  FADD.FTZ R13, R6, R10 ;  /* 0x0000000a060d7221 */ /* 0x000fce0000010000 */
.L_x_28302:
[----:B------:R-:W-:Y:S05]  /*0f50*/  BSYNC.RECONVERGENT B0 ;  /* 0x0000000000007941 */ /* 0x000fea0003800200 */
.L_x_28291:
        /* <DEDUP_REMOVED lines=18> */
.L_x_28315:
[----:B------:R-:W-:Y:S05]  /*1080*/  BSYNC.RECONVERGENT B0 ;  /* 0x0000000000007941 */ /* 0x000fea0003800200 */
.L_x_28314:
[----:B------:R-:W-:-:S13]  /*1090*/  ISETP.GE.AND P0, PT, R3, R2, PT ;  /* 0x000000020300720c */ /* 0x000fda0003f06270 */
[----:B------:R-:W-:Y:S05]  /*10a0*/  @P0 EXIT ;  /* 0x000000000000094d */ /* 0x000fea0003800000 */
[----:B01----:R-:W0:Y:S01]  /*10b0*/  LDC.64 R4, c[0x0][0x390] ;  /* 0x0000e400ff047b82 */ /* 0x003e220000000a00 */
[----:B------:R-:W-:-:S04]  /*10c0*/  IMAD R3, R0, 0x200, R3 ;  /* 0x0000020000037824 */ /* 0x000fc800078e0203 */
[----:B0-----:R-:W-:-:S05]  /*10d0*/  IMAD.WIDE.U32 R2, R3, 0x4, R4 ;  /* 0x0000000403027825 */ /* 0x001fca00078e0004 */
[----:B------:R-:W-:Y:S01]  /*10e0*/  STG.E desc[UR4][R2.64], R13 ;  /* 0x0000000d02007986 */ /* 0x000fe2000c101904 */
[----:B------:R-:W-:Y:S05]  /*10f0*/  EXIT ;  /* 0x000000000000794d */ /* 0x000fea0003800000 */
.L_x_28316:
        /* <DEDUP_REMOVED lines=16> */
.L_x_31279:


//--------------------- .text._ZN2at6native29vectorized_elementwise_kernelILi2ENS0_13AUnaryFunctorIfffZZZNS0_21nextafter_kernel_cudaERNS_18TensorIteratorBaseEENKUlvE_clEvENKUlvE0_clEvEUlffE_EESt5arrayIPcLm2EEEEviT0_T1_ --------------------------
	.section	.text._ZN2at6native29vectorized_elementwise_kernelILi2ENS0_13AUnaryFunctorIfffZZZNS0_21nextafter_kernel_cudaERNS_18TensorIteratorBaseEENKUlvE_clEvENKUlvE0_clEvEUlffE_EESt5arrayIPcLm2EEEEviT0_T1_,"ax",@progbits
	.align	128
        .global         _ZN2at6native29vectorized_elementwise_kernelILi2ENS0_13AUnaryFunctorIfffZZZNS0_21nextafter_kernel_cudaERNS_18TensorIteratorBaseEENKUlvE_clEvENKUlvE0_clEvEUlffE_EESt5arrayIPcLm2EEEEviT0_T1_
        .type           _ZN2at6native29vectorized_elementwise_kernelILi2ENS0_13AUnaryFunctorIfffZZZNS0_21nextafter_kernel_cudaERNS_18TensorIteratorBaseEENKUlvE_clEvENKUlvE0_clEvEUlffE_EESt5arrayIPcLm2EEEEviT0_T1_,@function
        .size           _ZN2at6native29vectorized_elementwise_kernelILi2ENS0_13AUnaryFunctorIfffZZZNS0_21nextafter_kernel_cudaERNS_18TensorIteratorBaseEENKUlvE_clEvENKUlvE0_clEvEUlffE_EESt5arrayIPcLm2EEEEviT0_T1_,(.L_x_31280 - _ZN2at6native29vectorized_elementwise_kernelILi2ENS0_13AUnaryFunctorIfffZZZNS0_21nextafter_kernel_cudaERNS_18TensorIteratorBaseEENKUlvE_clEvENKUlvE0_clEvEUlffE_EESt5arrayIPcLm2EEEEviT0_T1_)
        .other          _ZN2at6native29vectorized_elementwise_kernelILi2ENS0_13AUnaryFunctorIfffZZZNS0_21nextafter_kernel_cudaERNS_18TensorIteratorBaseEENKUlvE_clEvENKUlvE0_clEvEUlffE_EESt5arrayIPcLm2EEEEviT0_T1_,@"STO_CUDA_ENTRY STV_DEFAULT"
_ZN2at6native29vectorized_elementwise_kernelILi2ENS0_13AUnaryFunctorIfffZZZNS0_21nextafter_kernel_cudaERNS_18TensorIteratorBaseEENKUlvE_clEvENKUlvE0_clEvEUlffE_EESt5arrayIPcLm2EEEEviT0_T1_:
.text._ZN2at6native29vectorized_elementwise_kernelILi2ENS0_13AUnaryFunctorIfffZZZNS0_21nextafter_kernel_cudaERNS_18TensorIteratorBaseEENKUlvE_clEvENKUlvE0_clEvEUlffE_EESt5arrayIPcLm2EEEEviT0_T1_:
        /* <DEDUP_REMOVED lines=42> */
[----:B------:R-:W3:Y:S01]  /*02a0*/  @!P6 LDC.64 R8, c[0x0][0x398] ;  /* 0x0000e600ff08eb82 */ /* 0x000ee20000000a00 */
[----:B-1----:R-:W-:-:S04]  /*02b0*/  @!P5 IMAD.WIDE.U32 R12, R20, 0x4, R12 ;  /* 0x00000004140cd825 */ /* 0x002fc800078e000c */
[----:B------:R-:W-:Y:S02]  /*02c0*/  IMAD.MOV.U32 R20, RZ, RZ, RZ ;  /* 0x000000ffff147224 */ /* 0x000fe400078e00ff */
[----:B------:R-:W-:Y:S02]  /*02d0*/  @!P6 IMAD.IADD R25, R0, 0x1, R25 ;  /* 0x000000010019e824 */ /* 0x000fe400078e0219 */
[----:B0-----:R-:W-:Y:S02]  /*02e0*/  @!P2 IMAD.WIDE.U32 R2, R23, 0x4, R2 ;  /* 0x000000041702a825 */ /* 0x001fe400078e0002 */
[----:B------:R0:W5:Y:S02]  /*02f0*/  @!P5 LDG.E R20, desc[UR4][R12.64] ;  /* 0x000000040c14d981 */ /* 0x000164000c1e1900 */
[----:B----4-:R-:W-:-:S04]  /*0300*/  @!P1 IMAD.WIDE.U32 R4, R21, 0x4, R4 ;  /* 0x0000000415049825 */ /* 0x010fc800078e0004 */
[----:B--2---:R-:W-:-:S04]  /*0310*/  @!P0 IMAD.WIDE.U32 R6, R19, 0x4, R6 ;  /* 0x0000000413068825 */ /* 0x004fc800078e0006 */
[----:B------:R-:W-:Y:S01]  /*0320*/  IMAD.MOV.U32 R23, RZ, RZ, RZ ;  /* 0x000000ffff177224 */ /* 0x000fe200078e00ff */
[----:B0-----:R-:W-:Y:S01]  /*0330*/  CS2R R12, SRZ ;  /* 0x00000000000c7805 */ /* 0x001fe2000001ff00 */
[----:B------:R-:W-:Y:S02]  /*0340*/  IMAD.MOV.U32 R21, RZ, RZ, RZ ;  /* 0x000000ffff157224 */ /* 0x000fe400078e00ff */
[----:B------:R-:W-:Y:S02]  /*0350*/  IMAD.MOV.U32 R19, RZ, RZ, RZ ;  /* 0x000000ffff137224 */ /* 0x000fe400078e00ff */
[----:B---3--:R-:W-:Y:S01]  /*0360*/  @!P3 IMAD.WIDE.U32 R10, R27, 0x4, R10 ;  /* 0x000000041b0ab825 */ /* 0x008fe200078e000a */
[----:B------:R-:W5:Y:S03]  /*0370*/  @!P0 LDG.E R13, desc[UR4][R6.64] ;  /* 0x00000004060d8981 */ /* 0x000f66000c1e1900 */
[----:B------:R-:W-:Y:S01]  /*0380*/  @!P6 IMAD.WIDE.U32 R8, R25, 0x4, R8 ;  /* 0x000000041908e825 */ /* 0x000fe200078e0008 */
[----:B------:R-:W5:Y:S04]  /*0390*/  @!P3 LDG.E R23, desc[UR4][R10.64] ;  /* 0x000000040a17b981 */ /* 0x000f68000c1e1900 */
[----:B------:R-:W5:Y:S04]  /*03a0*/  @!P2 LDG.E R21, desc[UR4][R2.64] ;  /* 0x000000040215a981 */ /* 0x000f68000c1e1900 */
[----:B------:R-:W5:Y:S04]  /*03b0*/  @!P1 LDG.E R19, desc[UR4][R4.64] ;  /* 0x0000000404139981 */ /* 0x000f68000c1e1900 */
[----:B------:R-:W5:Y:S01]  /*03c0*/  @!P6 LDG.E R12, desc[UR4][R8.64] ;  /* 0x00000004080ce981 */ /* 0x000f62000c1e1900 */
[----:B------:R-:W-:-:S02]  /*03d0*/  IMAD.MOV.U32 R22, RZ, RZ, RZ ;  /* 0x000000ffff167224 */ /* 0x000fc400078e00ff */
[----:B------:R-:W-:-:S05]  /*03e0*/  @!P4 IMAD.WIDE.U32 R14, R29, 0x4, R14 ;  /* 0x000000041d0ec825 */ /* 0x000fca00078e000e */
[----:B------:R0:W5:Y:S02]  /*03f0*/  @!P4 LDG.E R22, desc[UR4][R14.64] ;  /* 0x000000040e16c981 */ /* 0x000164000c1e1900 */
[----:B0-----:R-:W0:Y:S01]  /*0400*/  LDC R14, c[0x0][0x388] ;  /* 0x0000e200ff0e7b82 */ /* 0x001e220000000800 */
[----:B------:R-:W-:Y:S01]  /*0410*/  BSSY.RECONVERGENT B0, `(.L_x_28318) ;  /* 0x00001a9000007945 */ /* 0x000fe20003800200 */
[C---:B0-----:R-:W-:Y:S02]  /*0420*/  LOP3.LUT P0, RZ, R14.reuse, 0x7f800000, RZ, 0xc0, !PT ;  /* 0x7f8000000eff7812 */ /* 0x041fe4000780c0ff */
[----:B------:R-:W-:-:S04]  /*0430*/  LOP3.LUT R15, R14, 0x80000000, RZ, 0xc0, !PT ;  /* 0x800000000e0f7812 */ /* 0x000fc800078ec0ff */
[----:B------:R-:W-:-:S04]  /*0440*/  SEL R15, R15, R14, !P0 ;  /* 0x0000000e0f0f7207 */ /* 0x000fc80004000000 */
[----:B------:R-:W-:-:S13]  /*0450*/  LOP3.LUT P0, RZ, R15, 0x7fffffff, RZ, 0xc0, !PT ;  /* 0x7fffffff0fff7812 */ /* 0x000fda000780c0ff */
[----:B------:R-:W-:Y:S05]  /*0460*/  @P0 BRA `(.L_x_28319) ;  /* 0x0000000800380947 */ /* 0x000fea0003800000 */
[----:B------:R-:W-:Y:S01]  /*0470*/  ISETP.GE.U32.AND P1, PT, R17, R16, PT ;  /* 0x000000101100720c */ /* 0x000fe20003f26070 */
        /* <DEDUP_REMOVED lines=14> */
.L_x_28322:
[----:B------:R-:W-:-:S07]  /*0560*/  FADD.FTZ R5, R18, R14 ;  /* 0x0000000e12057221 */ /* 0x000fce0000010000 */
.L_x_28321:
[----:B------:R-:W-:Y:S05]  /*0570*/  BSYNC.RECONVERGENT B1 ;  /* 0x0000000000017941 */ /* 0x000fea0003800200 */
.L_x_28320:
        /* <DEDUP_REMOVED lines=16> */
.L_x_28325:
[----:B------:R-:W-:-:S07]  /*0680*/  FADD.FTZ R20, R20, R14 ;  /* 0x0000000e14147221 */ /* 0x000fce0000010000 */
.L_x_28324:
[----:B------:R-:W-:Y:S05]  /*0690*/  BSYNC.RECONVERGENT B1 ;  /* 0x0000000000017941 */ /* 0x000fea0003800200 */
.L_x_28323:
        /* <DEDUP_REMOVED lines=16> */
.L_x_28328:
[----:B------:R-:W-:-:S07]  /*07a0*/  FADD.FTZ R22, R22, R14 ;  /* 0x0000000e16167221 */ /* 0x000fce0000010000 */
.L_x_28327:
[----:B------:R-:W-:Y:S05]  /*07b0*/  BSYNC.RECONVERGENT B1 ;  /* 0x0000000000017941 */ /* 0x000fea0003800200 */
.L_x_28326:
        /* <DEDUP_REMOVED lines=16> */
.L_x_28331:
[----:B------:R-:W-:-:S07]  /*08c0*/  FADD.FTZ R2, R23, R14 ;  /* 0x0000000e17027221 */ /* 0x000fce0000010000 */
.L_x_28330:
[----:B------:R-:W-:Y:S05]  /*08d0*/  BSYNC.RECONVERGENT B1 ;  /* 0x0000000000017941 */ /* 0x000fea0003800200 */
.L_x_28329:
        /* <DEDUP_REMOVED lines=16> */
.L_x_28334:
[----:B------:R-:W-:-:S07]  /*09e0*/  FADD.FTZ R3, R21, R14 ;  /* 0x0000000e15037221 */ /* 0x000fce0000010000 */
.L_x_28333:
[----:B------:R-:W-:Y:S05]  /*09f0*/  BSYNC.RECONVERGENT B1 ;  /* 0x0000000000017941 */ /* 0x000fea0003800200 */
.L_x_28332:
        /* <DEDUP_REMOVED lines=16> */
.L_x_28337:
[----:B------:R-:W-:-:S07]  /*0b00*/  FADD.FTZ R4, R19, R14 ;  /* 0x0000000e13047221 */ /* 0x000fce0000010000 */
.L_x_28336:
[----:B------:R-:W-:Y:S05]  /*0b10*/  BSYNC.RECONVERGENT B1 ;  /* 0x0000000000017941 */ /* 0x000fea0003800200 */
.L_x_28335:
        /* <DEDUP_REMOVED lines=16> */
.L_x_28340:
[----:B------:R-:W-:-:S07]  /*0c20*/  FADD.FTZ R13, R13, R14 ;  /* 0x0000000e0d0d7221 */ /* 0x000fce0000010000 */
.L_x_28339:
[----:B------:R-:W-:Y:S05]  /*0c30*/  BSYNC.RECONVERGENT B1 ;  /* 0x0000000000017941 */ /* 0x000fea0003800200 */
.L_x_28338:
[----:B------:R-:W-:-:S05]  /*0c40*/  VIADD R9, R17, 0x380 ;  /* 0x0000038011097836 */ /* 0x000fca0000000000 */
        /* <DEDUP_REMOVED lines=14> */
.L_x_28342:
[----:B------:R-:W-:Y:S01]  /*0d30*/  FADD.FTZ R12, R12, R14 ;  /* 0x0000000e0c0c7221 */ /* 0x000fe20000010000 */
[----:B------:R-:W-:Y:S06]  /*0d40*/  BRA `(.L_x_28341) ;  /* 0x0000001000547947 */ /* 0x000fec0003800000 */
.L_x_28319:
[----:B------:R-:W-:Y:S01]  /*0d50*/  ISETP.GE.U32.AND P1, PT, R17, R16, PT ;  /* 0x000000101100720c */ /* 0x000fe20003f26070 */
        /* <DEDUP_REMOVED lines=31> */
.L_x_28344:
[----:B------:R-:W-:Y:S05]  /*0f50*/  BSYNC.RECONVERGENT B1 ;  /* 0x0000000000017941 */ /* 0x000fea0003800200 */
.L_x_28343:
        /* <DEDUP_REMOVED lines=32> */
.L_x_28348:
[----:B------:R-:W-:Y:S01]  /*1160*/  IMAD.MOV.U32 R20, RZ, RZ, R2 ;  /* 0x000000ffff147224 */ /* 0x000fe200078e0002 */
[----:B------:R-:W-:Y:S06]  /*1170*/  BRA `(.L_x_28346) ;  /* 0x0000000000047947 */ /* 0x000fec0003800000 */
.L_x_28347:
[----:B------:R-:W-:-:S07]  /*1180*/  FADD.FTZ R20, R20, R14 ;  /* 0x0000000e14147221 */ /* 0x000fce0000010000 */
.L_x_28346:
[----:B------:R-:W-:Y:S05]  /*1190*/  BSYNC.RECONVERGENT B1 ;  /* 0x0000000000017941 */ /* 0x000fea0003800200 */
.L_x_28345:
        /* <DEDUP_REMOVED lines=32> */
.L_x_28352:
[----:B------:R-:W-:Y:S01]  /*13a0*/  IMAD.MOV.U32 R22, RZ, RZ, R2 ;  /* 0x000000ffff167224 */ /* 0x000fe200078e0002 */
[----:B------:R-:W-:Y:S06]  /*13b0*/  BRA `(.L_x_28350) ;  /* 0x0000000000047947 */ /* 0x000fec0003800000 */
.L_x_28351:
[----:B------:R-:W-:-:S07]  /*13c0*/  FADD.FTZ R22, R22, R14 ;  /* 0x0000000e16167221 */ /* 0x000fce0000010000 */
.L_x_28350:
[----:B------:R-:W-:Y:S05]  /*13d0*/  BSYNC.RECONVERGENT B1 ;  /* 0x0000000000017941 */ /* 0x000fea0003800200 */
.L_x_28349:
        /* <DEDUP_REMOVED lines=32> */
.L_x_28355:
[----:B------:R-:W-:-:S07]  /*15e0*/  FADD.FTZ R2, R23, R14 ;  /* 0x0000000e17027221 */ /* 0x000fce0000010000 */
.L_x_28354:
[----:B------:R-:W-:Y:S05]  /*15f0*/  BSYNC.RECONVERGENT B1 ;  /* 0x0000000000017941 */ /* 0x000fea0003800200 */
.L_x_28353:
        /* <DEDUP_REMOVED lines=32> */
.L_x_28358:
[----:B------:R-:W-:-:S07]  /*1800*/  FADD.FTZ R3, R21, R14 ;  /* 0x0000000e15037221 */ /* 0x000fce0000010000 */
.L_x_28357:
[----:B------:R-:W-:Y:S05]  /*1810*/  BSYNC.RECONVERGENT B1 ;  /* 0x0000000000017941 */ /* 0x000fea0003800200 */
.L_x_28356:
        /* <DEDUP_REMOVED lines=32> */
.L_x_28361:
[----:B------:R-:W-:-:S07]  /*1a20*/  FADD.FTZ R4, R19, R14 ;  /* 0x0000000e13047221 */ /* 0x000fce0000010000 */
.L_x_28360:
[----:B------:R-:W-:Y:S05]  /*1a30*/  BSYNC.RECONVERGENT B1 ;  /* 0x0000000000017941 */ /* 0x000fea0003800200 */
.L_x_28359:
        /* <DEDUP_REMOVED lines=32> */
.L_x_28365:
[----:B------:R-:W-:Y:S01]  /*1c40*/  IMAD.MOV.U32 R13, RZ, RZ, R6 ;  /* 0x000000ffff0d7224 */ /* 0x000fe200078e0006 */
[----:B------:R-:W-:Y:S06]  /*1c50*/  BRA `(.L_x_28363) ;  /* 0x0000000000047947 */ /* 0x000fec0003800000 */
.L_x_28364:
[----:B------:R-:W-:-:S07]  /*1c60*/  FADD.FTZ R13, R13, R14 ;  /* 0x0000000e0d0d7221 */ /* 0x000fce0000010000 */
.L_x_28363:
[----:B------:R-:W-:Y:S05]  /*1c70*/  BSYNC.RECONVERGENT B1 ;  /* 0x0000000000017941 */ /* 0x000fea0003800200 */
.L_x_28362:
        /* <DEDUP_REMOVED lines=31> */
.L_x_28367:
[----:B------:R-:W-:Y:S01]  /*1e70*/  IMAD.MOV.U32 R12, RZ, RZ, R6 ;  /* 0x000000ffff0c7224 */ /* 0x000fe200078e0006 */
[----:B------:R-:W-:Y:S06]  /*1e80*/  BRA `(.L_x_28341) ;  /* 0x0000000000047947 */ /* 0x000fec0003800000 */
.L_x_28366:
[----:B------:R-:W-:-:S07]  /*1e90*/  FADD.FTZ R12, R12, R14 ;  /* 0x0000000e0c0c7221 */ /* 0x000fce0000010000 */
.L_x_28341:
[----:B------:R-:W-:Y:S05]  /*1ea0*/  BSYNC.RECONVERGENT B0 ;  /* 0x0000000000007941 */ /* 0x000fea0003800200 */
.L_x_28318:
        /* <DEDUP_REMOVED lines=14> */
[----:B-----5:R0:W-:Y:S07]  /*1f90*/  STG.E desc[UR4][R6.64], R20 ;  /* 0x0000001406007986 */ /* 0x0201ee000c101904 */
[----:B------:R-:W-:Y:S05]  /*1fa0*/  @P0 BRA `(.L_x_28371) ;  /* 0x0000000000300947 */ /* 0x000fea0003800000 */
[----:B0-----:R-:W0:Y:S01]  /*1fb0*/  LDC.64 R6, c[0x0][0x390] ;  /* 0x0000e400ff067b82 */ /* 0x001e220000000a00 */
[----:B------:R-:W-:Y:S02]  /*1fc0*/  IMAD.IADD R5, R0, 0x1, R17 ;  /* 0x0000000100057824 */ /* 0x000fe400078e0211 */
[----:B------:R-:W-:Y:S02]  /*1fd0*/  VIADD R17, R17, 0x80 ;  /* 0x0000008011117836 */ /* 0x000fe40000000000 */
[----:B0-----:R-:W-:-:S05]  /*1fe0*/  IMAD.WIDE.U32 R6, R5, 0x4, R6 ;  /* 0x0000000405067825 */ /* 0x001fca00078e0006 */
[----:B------:R1:W-:Y:S02]  /*1ff0*/  STG.E desc[UR4][R6.64], R22 ;  /* 0x0000001606007986 */ /* 0x0003e4000c101904 */
.L_x_28370:
[----:B------:R-:W-:-:S13]  /*2000*/  ISETP.GE.U32.AND P0, PT, R17, R16, PT ;  /* 0x000000101100720c */ /* 0x000fda0003f06070 */
[----:B------:R-:W-:Y:S05]  /*2010*/  @P0 BRA `(.L_x_28372) ;  /* 0x0000000000300947 */ /* 0x000fea0003800000 */
[----:B-1----:R-:W1:Y:S01]  /*2020*/  LDC.64 R6, c[0x0][0x390] ;  /* 0x0000e400ff067b82 */ /* 0x002e620000000a00 */
[----:B0-----:R-:W-:Y:S02]  /*2030*/  IMAD.IADD R5, R0, 0x1, R17 ;  /* 0x0000000100057824 */ /* 0x001fe400078e0211 */
[----:B------:R-:W-:Y:S02]  /*2040*/  VIADD R17, R17, 0x80 ;  /* 0x0000008011117836 */ /* 0x000fe40000000000 */
[----:B-1----:R-:W-:-:S05]  /*2050*/  IMAD.WIDE.U32 R6, R5, 0x4, R6 ;  /* 0x0000000405067825 */ /* 0x002fca00078e0006 */
[----:B------:R1:W-:Y:S02]  /*2060*/  STG.E desc[UR4][R6.64], R2 ;  /* 0x0000000206007986 */ /* 0x0003e4000c101904 */
.L_x_28371:
[----:B------:R-:W-:-:S13]  /*2070*/  ISETP.GE.U32.AND P0, PT, R17, R16, PT ;  /* 0x000000101100720c */ /* 0x000fda0003f06070 */
[----:B------:R-:W-:Y:S05]  /*2080*/  @P0 BRA `(.L_x_28373) ;  /* 0x0000000000340947 */ /* 0x000fea0003800000 */
[----:B01----:R-:W0:Y:S01]  /*2090*/  LDC.64 R6, c[0x0][0x390] ;  /* 0x0000e400ff067b82 */ /* 0x003e220000000a00 */
[----:B------:R-:W-:Y:S02]  /*20a0*/  IMAD.IADD R5, R0, 0x1, R17 ;  /* 0x0000000100057824 */ /* 0x000fe400078e0211 */
[----:B------:R-:W-:Y:S02]  /*20b0*/  VIADD R17, R17, 0x80 ;  /* 0x0000008011117836 */ /* 0x000fe40000000000 */
[----:B0-----:R-:W-:-:S05]  /*20c0*/  IMAD.WIDE.U32 R6, R5, 0x4, R6 ;  /* 0x0000000405067825 */ /* 0x001fca00078e0006 */
[----:B------:R2:W-:Y:S02]  /*20d0*/  STG.E desc[UR4][R6.64], R3 ;  /* 0x0000000306007986 */ /* 0x0005e4000c101904 */
.L_x_28372:
[----:B------:R-:W-:-:S13]  /*20e0*/  ISETP.GE.U32.AND P0, PT, R17, R16, PT ;  /* 0x000000101100720c */ /* 0x000fda0003f06070 */
[----:B------:R-:W-:Y:S05]  /*20f0*/  @P0 BREAK.RELIABLE B1 ;  /* 0x0000000000010942 */ /* 0x000fea0003800100 */
[----:B------:R-:W-:Y:S05]  /*2100*/  @P0 BRA `(.L_x_28374) ;  /* 0x0000000000300947 */ /* 0x000fea0003800000 */
[----:B--2---:R-:W2:Y:S01]  /*2110*/  LDC.64 R2, c[0x0][0x390] ;  /* 0x0000e400ff027b82 */ /* 0x004ea20000000a00 */
[----:B0-----:R-:W-:Y:S02]  /*2120*/  IMAD.IADD R5, R0, 0x1, R17 ;  /* 0x0000000100057824 */ /* 0x001fe400078e0211 */
[----:B------:R-:W-:Y:S02]  /*2130*/  VIADD R17, R17, 0x80 ;  /* 0x0000008011117836 */ /* 0x000fe40000000000 */
[----:B--2---:R-:W-:-:S05]  /*2140*/  IMAD.WIDE.U32 R2, R5, 0x4, R2 ;  /* 0x0000000405027825 */ /* 0x004fca00078e0002 */
[----:B------:R2:W-:Y:S02]  /*2150*/  STG.E desc[UR4][R2.64], R4 ;  /* 0x0000000402007986 */ /* 0x0005e4000c101904 */
.L_x_28373:
[----:B------:R-:W-:Y:S05]  /*2160*/  BSYNC.RELIABLE B1 ;  /* 0x0000000000017941 */ /* 0x000fea0003800100 */
.L_x_28369:
[----:B------:R-:W-:-:S13]  /*2170*/  ISETP.GE.U32.AND P0, PT, R17, R16, PT ;  /* 0x000000101100720c */ /* 0x000fda0003f06070 */
[----:B-12---:R-:W1:Y:S01]  /*2180*/  @!P0 LDC.64 R2, c[0x0][0x390] ;  /* 0x0000e400ff028b82 */ /* 0x006e620000000a00 */
[----:B------:R-:W-:Y:S02]  /*2190*/  @!P0 IMAD.IADD R5, R0, 0x1, R17 ;  /* 0x0000000100058824 */ /* 0x000fe400078e0211 */
[----:B------:R-:W-:Y:S02]  /*21a0*/  @!P0 VIADD R17, R17, 0x80 ;  /* 0x0000008011118836 */ /* 0x000fe40000000000 */
[----:B-1----:R-:W-:-:S05]  /*21b0*/  @!P0 IMAD.WIDE.U32 R2, R5, 0x4, R2 ;  /* 0x0000000405028825 */ /* 0x002fca00078e0002 */
[----:B-----5:R3:W-:Y:S02]  /*21c0*/  @!P0 STG.E desc[UR4][R2.64], R13 ;  /* 0x0000000d02008986 */ /* 0x0207e4000c101904 */
.L_x_28374:
[----:B------:R-:W-:Y:S05]  /*21d0*/  BSYNC.RECONVERGENT B0 ;  /* 0x0000000000007941 */ /* 0x000fea0003800200 */
.L_x_28368:
[----:B------:R-:W-:Y:S05]  /*21e0*/  WARPSYNC.ALL ;  /* 0x0000000000007948 */ /* 0x000fea0003800000 */
[----:B------:R-:W-:-:S13]  /*21f0*/  ISETP.GE.U32.AND P0, PT, R17, R16, PT ;  /* 0x000000101100720c */ /* 0x000fda0003f06070 */
[----:B------:R-:W-:Y:S05]  /*2200*/  @P0 EXIT ;  /* 0x000000000000094d */ /* 0x000fea0003800000 */
[----:B--23--:R-:W2:Y:S01]  /*2210*/  LDC.64 R2, c[0x0][0x390] ;  /* 0x0000e400ff027b82 */ /* 0x00cea20000000a00 */
[----:B------:R-:W-:-:S04]  /*2220*/  IMAD.IADD R17, R0, 0x1, R17 ;  /* 0x0000000100117824 */ /* 0x000fc800078e0211 */
[----:B--2---:R-:W-:-:S05]  /*2230*/  IMAD.WIDE.U32 R2, R17, 0x4, R2 ;  /* 0x0000000411027825 */ /* 0x004fca00078e0002 */
[----:B-----5:R-:W-:Y:S01]  /*2240*/  STG.E desc[UR4][R2.64], R12 ;  /* 0x0000000c02007986 */ /* 0x020fe2000c101904 */
[----:B------:R-:W-:Y:S05]  /*2250*/  EXIT ;  /* 0x000000000000794d */ /* 0x000fea0003800000 */
.L_x_28317:
[----:B------:R-:W0:Y:S01]  /*2260*/  S2R R4, SR_TID.X ;  /* 0x0000000000047919 */ /* 0x000e220000002100 */
[----:B------:R-:W1:Y:S08]  /*2270*/  LDC.64 R2, c[0x0][0x398] ;  /* 0x0000e600ff027b82 */ /* 0x000e700000000a00 */
[----:B------:R-:W2:Y:S01]  /*2280*/  LDC R5, c[0x0][0x388] ;  /* 0x0000e200ff057b82 */ /* 0x000ea20000000800 */
[----:B-1----:R-:W-:-:S04]  /*2290*/  IMAD.WIDE.U32 R2, R0, 0x4, R2 ;  /* 0x0000000400027825 */ /* 0x002fc800078e0002 */
[----:B0-----:R-:W-:-:S05]  /*22a0*/  IMAD.WIDE.U32 R2, R4, 0x8, R2 ;  /* 0x0000000804027825 */ /* 0x001fca00078e0002 */
[----:B------:R0:W5:Y:S04]  /*22b0*/  LDG.E.64 R12, desc[UR4][R2.64] ;  /* 0x00000004020c7981 */ /* 0x000168000c1e1b00 */
[----:B------:R0:W5:Y:S04]  /*22c0*/  LDG.E.64 R10, desc[UR4][R2.64+0x400] ;  /* 0x00040004020a7981 */ /* 0x000168000c1e1b00 */
[----:B------:R0:W5:Y:S04]  /*22d0*/  LDG.E.64 R8, desc[UR4][R2.64+0x800] ;  /* 0x0008000402087981 */ /* 0x000168000c1e1b00 */
[----:B------:R0:W5:Y:S01]  /*22e0*/  LDG.E.64 R6, desc[UR4][R2.64+0xc00] ;  /* 0x000c000402067981 */ /* 0x000162000c1e1b00 */
[C---:B--2---:R-:W-:Y:S01]  /*22f0*/  LOP3.LUT P0, RZ, R5.reuse, 0x7f800000, RZ, 0xc0, !PT ;  /* 0x7f80000005ff7812 */ /* 0x044fe2000780c0ff */
[----:B------:R-:W-:Y:S01]  /*2300*/  BSSY.RECONVERGENT B0, `(.L_x_28375) ;  /* 0x0000170000007945 */ /* 0x000fe20003800200 */
[----:B------:R-:W-:-:S04]  /*2310*/  LOP3.LUT R14, R5, 0x80000000, RZ, 0xc0, !PT ;  /* 0x80000000050e7812 */ /* 0x000fc800078ec0ff */
[----:B------:R-:W-:-:S04]  /*2320*/  SEL R14, R14, R5, !P0 ;  /* 0x000000050e0e7207 */ /* 0x000fc80004000000 */
[----:B------:R-:W-:-:S13]  /*2330*/  LOP3.LUT P0, RZ, R14, 0x7fffffff, RZ, 0xc0, !PT ;  /* 0x7fffffff0eff7812 */ /* 0x000fda000780c0ff */
[----:B0-----:R-:W-:Y:S05]  /*2340*/  @P0 BRA `(.L_x_28376) ;  /* 0x0000000400c00947 */ /* 0x001fea0003800000 */
[----:B------:R-:W-:Y:S01]  /*2350*/  FSETP.NAN.FTZ.AND P0, PT, |R5|, |R5|, PT ;  /* 0x400000050500720b */ /* 0x000fe20003f18200 */
[----:B------:R-:W-:Y:S01]  /*2360*/  BSSY.RECONVERGENT B1, `(.L_x_28377) ;  /* 0x000000d000017945 */ /* 0x000fe20003800200 */
        /* <DEDUP_REMOVED lines=11> */
.L_x_28378:
[----:B------:R-:W-:-:S07]  /*2420*/  FADD.FTZ R2, R12, R5 ;  /* 0x000000050c027221 */ /* 0x000fce0000010000 */
.L_x_28379:
[----:B------:R-:W-:Y:S05]  /*2430*/  BSYNC.RECONVERGENT B1 ;  /* 0x0000000000017941 */ /* 0x000fea0003800200 */
.L_x_28377:
[C---:B------:R-:W-:Y:S01]  /*2440*/  FSETP.NAN.FTZ.AND P1, PT, |R13|.reuse, |R13|, PT ;  /* 0x4000000d0d00720b */ /* 0x040fe20003f38200 */
[----:B------:R-:W-:Y:S01]  /*2450*/  BSSY.RECONVERGENT B1, `(.L_x_28380) ;  /* 0x000000c000017945 */ /* 0x000fe20003800200 */
        /* <DEDUP_REMOVED lines=10> */
.L_x_28381:
[----:B------:R-:W-:-:S07]  /*2500*/  FADD.FTZ R3, R13, R5 ;  /* 0x000000050d037221 */ /* 0x000fce0000010000 */
.L_x_28382:
[----:B------:R-:W-:Y:S05]  /*2510*/  BSYNC.RECONVERGENT B1 ;  /* 0x0000000000017941 */ /* 0x000fea0003800200 */
.L_x_28380:
        /* <DEDUP_REMOVED lines=12> */
.L_x_28384:
[----:B------:R-:W-:-:S07]  /*25e0*/  FADD.FTZ R10, R10, R5 ;  /* 0x000000050a0a7221 */ /* 0x000fce0000010000 */
.L_x_28385:
[----:B------:R-:W-:Y:S05]  /*25f0*/  BSYNC.RECONVERGENT B1 ;  /* 0x0000000000017941 */ /* 0x000fea0003800200 */
.L_x_28383:
        /* <DEDUP_REMOVED lines=12> */
.L_x_28387:
[----:B------:R-:W-:-:S07]  /*26c0*/  FADD.FTZ R11, R11, R5 ;  /* 0x000000050b0b7221 */ /* 0x000fce0000010000 */
.L_x_28388:
[----:B------:R-:W-:Y:S05]  /*26d0*/  BSYNC.RECONVERGENT B1 ;  /* 0x0000000000017941 */ /* 0x000fea0003800200 */
.L_x_28386:
        /* <DEDUP_REMOVED lines=12> */
.L_x_28390:
[----:B------:R-:W-:-:S07]  /*27a0*/  FADD.FTZ R8, R8, R5 ;  /* 0x0000000508087221 */ /* 0x000fce0000010000 */
.L_x_28391:
[----:B------:R-:W-:Y:S05]  /*27b0*/  BSYNC.RECONVERGENT B1 ;  /* 0x0000000000017941 */ /* 0x000fea0003800200 */
.L_x_28389:
        /* <DEDUP_REMOVED lines=12> */
.L_x_28393:
[----:B------:R-:W-:-:S07]  /*2880*/  FADD.FTZ R9, R9, R5 ;  /* 0x0000000509097221 */ /* 0x000fce0000010000 */
.L_x_28394:
[----:B------:R-:W-:Y:S05]  /*2890*/  BSYNC.RECONVERGENT B1 ;  /* 0x0000000000017941 */ /* 0x000fea0003800200 */
.L_x_28392:
        /* <DEDUP_REMOVED lines=12> */
.L_x_28396:
[----:B------:R-:W-:-:S07]  /*2960*/  FADD.FTZ R6, R6, R5 ;  /* 0x0000000506067221 */ /* 0x000fce0000010000 */
.L_x_28397:
[----:B------:R-:W-:Y:S05]  /*2970*/  BSYNC.RECONVERGENT B1 ;  /* 0x0000000000017941 */ /* 0x000fea0003800200 */
.L_x_28395:
        /* <DEDUP_REMOVED lines=11> */
.L_x_28398:
[----:B------:R-:W-:Y:S01]  /*2a30*/  FADD.FTZ R7, R7, R5 ;  /* 0x0000000507077221 */ /* 0x000fe20000010000 */
[----:B------:R-:W-:Y:S06]  /*2a40*/  BRA `(.L_x_28399) ;  /* 0x0000000c00ec7947 */ /* 0x000fec0003800000 */
.L_x_28376:
[----:B------:R-:W-:Y:S01]  /*2a50*/  FSETP.NAN.FTZ.AND P0, PT, |R5|, |R5|, PT ;  /* 0x400000050500720b */ /* 0x000fe20003f18200 */
[----:B------:R-:W-:Y:S01]  /*2a60*/  BSSY.RECONVERGENT B1, `(.L_x_28400) ;  /* 0x0000021000017945 */ /* 0x000fe20003800200 */
[C---:B-----5:R-:W-:Y:S02]  /*2a70*/  FSETP.NAN.FTZ.AND P2, PT, |R12|.reuse, |R12|, PT ;  /* 0x4000000c0c00720b */ /* 0x060fe40003f58200 */
[----:B------:R-:W-:Y:S02]  /*2a80*/  FSETP.NAN.FTZ.AND P1, PT, |R13|, |R13|, PT ;  /* 0x4000000d0d00720b */ /* 0x000fe40003f38200 */
[----:B------:R-:W-:Y:S02]  /*2a90*/  PLOP3.LUT P2, PT, P0, P2, PT, 0x2, 0x20 ;  /* 0x000000000020781c */ /* 0x000fe40000744072 */
[C---:B------:R-:W-:Y:S02]  /*2aa0*/  LOP3.LUT P3, RZ, R12.reuse, 0x7f800000, RZ, 0xc0, !PT ;  /* 0x7f8000000cff7812 */ /* 0x040fe4000786c0ff */
[----:B------:R-:W-:-:S02]  /*2ab0*/  LOP3.LUT R3, R12, 0x80000000, RZ, 0xc0, !PT ;  /* 0x800000000c037812 */ /* 0x000fc400078ec0ff */
[C---:B------:R-:W-:Y:S02]  /*2ac0*/  LOP3.LUT P6, RZ, R13.reuse, 0x7f800000, RZ, 0xc0, !PT ;  /* 0x7f8000000dff7812 */ /* 0x040fe400078cc0ff */
[----:B------:R-:W-:Y:S02]  /*2ad0*/  PLOP3.LUT P1, PT, P0, P1, PT, 0xf8, 0x8f ;  /* 0x00000000008f781c */ /* 0x000fe40000723f70 */
[----:B------:R-:W-:Y:S02]  /*2ae0*/  LOP3.LUT R16, R13, 0x80000000, RZ, 0xc0, !PT ;  /* 0x800000000d107812 */ /* 0x000fe400078ec0ff */
[----:B------:R-:W-:Y:S01]  /*2af0*/  SEL R3, R3, R12, !P3 ;  /* 0x0000000c03037207 */ /* 0x000fe20005800000 */
[----:B------:R-:W-:Y:S01]  /*2b00*/  @!P2 FADD.FTZ R2, R12, R5 ;  /* 0x000000050c02a221 */ /* 0x000fe20000010000 */
[----:B------:R-:W-:Y:S07]  /*2b10*/  @!P2 BRA `(.L_x_28401) ;  /* 0x000000000054a947 */ /* 0x000fee0003800000 */
[----:B------:R-:W-:-:S13]  /*2b20*/  LOP3.LUT P2, RZ, R3, 0x7fffffff, R14, 0xc8, !PT ;  /* 0x7fffffff03ff7812 */ /* 0x000fda000784c80e */
[----:B------:R-:W-:Y:S01]  /*2b30*/  @!P2 IMAD.MOV.U32 R2, RZ, RZ, R3 ;  /* 0x000000ffff02a224 */ /* 0x000fe200078e0003 */
[----:B------:R-:W-:Y:S06]  /*2b40*/  @!P2 BRA `(.L_x_28401) ;  /* 0x000000000048a947 */ /* 0x000fec0003800000 */
[----:B------:R-:W-:Y:S01]  /*2b50*/  FSETP.GT.FTZ.AND P4, PT, R12, R5, PT ;  /* 0x000000050c00720b */ /* 0x000fe20003f94000 */
[----:B------:R-:W-:Y:S01]  /*2b60*/  VIADD R2, R14, 0xffffffff ;  /* 0xffffffff0e027836 */ /* 0x000fe20000000000 */
[C---:B------:R-:W-:Y:S02]  /*2b70*/  FSETP.GEU.FTZ.AND P5, PT, R5.reuse, RZ, PT ;  /* 0x000000ff0500720b */ /* 0x040fe40003fbe000 */
[----:B------:R-:W-:Y:S02]  /*2b80*/  FSETP.GT.FTZ.AND P2, PT, R5, RZ, PT ;  /* 0x000000ff0500720b */ /* 0x000fe40003f54000 */
[----:B------:R-:W-:Y:S02]  /*2b90*/  PLOP3.LUT P3, PT, P5, P4, PT, 0x8, 0x80 ;  /* 0x000000000080781c */ /* 0x000fe40002f68170 */
[----:B------:R-:W-:-:S11]  /*2ba0*/  PLOP3.LUT P4, PT, P2, P4, PT, 0x80, 0x8 ;  /* 0x000000000008781c */ /* 0x000fd60001789070 */
[----:B------:R-:W-:Y:S01]  /*2bb0*/  @!P3 IMAD.MOV R2, RZ, RZ, R14 ;  /* 0x000000ffff02b224 */ /* 0x000fe200078e020e */
[----:B------:R-:W-:-:S03]  /*2bc0*/  FSETP.GEU.FTZ.AND P3, PT, R12, R5, PT ;  /* 0x000000050c00720b */ /* 0x000fc60003f7e000 */
[----:B------:R-:W-:Y:S01]  /*2bd0*/  VIADD R3, R2, 0x1 ;  /* 0x0000000102037836 */ /* 0x000fe20000000000 */
[----:B------:R-:W-:Y:S01]  /*2be0*/  PLOP3.LUT P5, PT, P5, P3, PT, 0x2, 0x20 ;  /* 0x000000000020781c */ /* 0x000fe20002fa6072 */
[----:B------:R-:W-:Y:S01]  /*2bf0*/  @!P4 IMAD.MOV R3, RZ, RZ, R2 ;  /* 0x000000ffff03c224 */ /* 0x000fe200078e0202 */
[----:B------:R-:W-:-:S03]  /*2c00*/  PLOP3.LUT P2, PT, P2, P3, PT, 0x20, 0x2 ;  /* 0x000000000002781c */ /* 0x000fc60001746470 */
[----:B------:R-:W-:-:S08]  /*2c10*/  VIADD R12, R3, 0x1 ;  /* 0x00000001030c7836 */ /* 0x000fd00000000000 */
[----:B------:R-:W-:-:S04]  /*2c20*/  @!P5 IMAD.MOV R12, RZ, RZ, R3 ;  /* 0x000000ffff0cd224 */ /* 0x000fc800078e0203 */
[----:B------:R-:W-:Y:S02]  /*2c30*/  VIADD R2, R12, 0xffffffff ;  /* 0xffffffff0c027836 */ /* 0x000fe40000000000 */
[----:B------:R-:W-:-:S05]  /*2c40*/  @!P2 IMAD.MOV R2, RZ, RZ, R12 ;  /* 0x000000ffff02a224 */ /* 0x000fca00078e020c */
[----:B------:R-:W-:-:S13]  /*2c50*/  FSETP.NEU.FTZ.AND P2, PT, R2, RZ, PT ;  /* 0x000000ff0200720b */ /* 0x000fda0003f5d000 */
[----:B------:R-:W-:-:S07]  /*2c60*/  @!P2 LOP3.LUT R2, R2, 0x80000000, RZ, 0xc0, !PT ;  /* 0x800000000202a812 */ /* 0x000fce00078ec0ff */
.L_x_28401:
[----:B------:R-:W-:Y:S05]  /*2c70*/  BSYNC.RECONVERGENT B1 ;  /* 0x0000000000017941 */ /* 0x000fea0003800200 */
.L_x_28400:
[----:B------:R-:W-:Y:S01]  /*2c80*/  BSSY.RECONVERGENT B1, `(.L_x_28402) ;  /* 0x0000019000017945 */ /* 0x000fe20003800200 */
[----:B------:R-:W-:-:S03]  /*2c90*/  SEL R3, R16, R13, !P6 ;  /* 0x0000000d10037207 */ /* 0x000fc60007000000 */
        /* <DEDUP_REMOVED lines=22> */
.L_x_28403:
[----:B------:R-:W-:-:S07]  /*2e00*/  FADD.FTZ R3, R13, R5 ;  /* 0x000000050d037221 */ /* 0x000fce0000010000 */
.L_x_28404:
[----:B------:R-:W-:Y:S05]  /*2e10*/  BSYNC.RECONVERGENT B1 ;  /* 0x0000000000017941 */ /* 0x000fea0003800200 */
.L_x_28402:
        /* <DEDUP_REMOVED lines=28> */
.L_x_28407:
[----:B------:R-:W-:Y:S01]  /*2fe0*/  IMAD.MOV.U32 R10, RZ, RZ, R13 ;  /* 0x000000ffff0a7224 */ /* 0x000fe200078e000d */
[----:B------:R-:W-:Y:S06]  /*2ff0*/  BRA `(.L_x_28408) ;  /* 0x0000000000047947 */ /* 0x000fec0003800000 */
.L_x_28406:
[----:B------:R-:W-:-:S07]  /*3000*/  FADD.FTZ R10, R10, R5 ;  /* 0x000000050a0a7221 */ /* 0x000fce0000010000 */
.L_x_28408:
[----:B------:R-:W-:Y:S05]  /*3010*/  BSYNC.RECONVERGENT B1 ;  /* 0x0000000000017941 */ /* 0x000fea0003800200 */
.L_x_28405:
        /* <DEDUP_REMOVED lines=28> */
.L_x_28411:
[----:B------:R-:W-:Y:S01]  /*31e0*/  IMAD.MOV.U32 R11, RZ, RZ, R13 ;  /* 0x000000ffff0b7224 */ /* 0x000fe200078e000d */
[----:B------:R-:W-:Y:S06]  /*31f0*/  BRA `(.L_x_28412) ;  /* 0x0000000000047947 */ /* 0x000fec0003800000 */
.L_x_28410:
[----:B------:R-:W-:-:S07]  /*3200*/  FADD.FTZ R11, R11, R5 ;  /* 0x000000050b0b7221 */ /* 0x000fce0000010000 */
.L_x_28412:
[----:B------:R-:W-:Y:S05]  /*3210*/  BSYNC.RECONVERGENT B1 ;  /* 0x0000000000017941 */ /* 0x000fea0003800200 */
.L_x_28409:
        /* <DEDUP_REMOVED lines=28> */
.L_x_28415:
[----:B------:R-:W-:Y:S01]  /*33e0*/  IMAD.MOV.U32 R8, RZ, RZ, R13 ;  /* 0x000000ffff087224 */ /* 0x000fe200078e000d */
[----:B------:R-:W-:Y:S06]  /*33f0*/  BRA `(.L_x_28416) ;  /* 0x0000000000047947 */ /* 0x000fec0003800000 */
.L_x_28414:
[----:B------:R-:W-:-:S07]  /*3400*/  FADD.FTZ R8, R8, R5 ;  /* 0x0000000508087221 */ /* 0x000fce0000010000 */
.L_x_28416:
[----:B------:R-:W-:Y:S05]  /*3410*/  BSYNC.RECONVERGENT B1 ;  /* 0x0000000000017941 */ /* 0x000fea0003800200 */
.L_x_28413:
        /* <DEDUP_REMOVED lines=28> */
.L_x_28419:
[----:B------:R-:W-:Y:S01]  /*35e0*/  IMAD.MOV.U32 R9, RZ, RZ, R13 ;  /* 0x000000ffff097224 */ /* 0x000fe200078e000d */
[----:B------:R-:W-:Y:S06]  /*35f0*/  BRA `(.L_x_28420) ;  /* 0x0000000000047947 */ /* 0x000fec0003800000 */
.L_x_28418:
[----:B------:R-:W-:-:S07]  /*3600*/  FADD.FTZ R9, R9, R5 ;  /* 0x0000000509097221 */ /* 0x000fce0000010000 */
.L_x_28420:
[----:B------:R-:W-:Y:S05]  /*3610*/  BSYNC.RECONVERGENT B1 ;  /* 0x0000000000017941 */ /* 0x000fea0003800200 */
.L_x_28417:
        /* <DEDUP_REMOVED lines=28> */
.L_x_28423:
[----:B------:R-:W-:Y:S01]  /*37e0*/  IMAD.MOV.U32 R6, RZ, RZ, R13 ;  /* 0x000000ffff067224 */ /* 0x000fe200078e000d */
[----:B------:R-:W-:Y:S06]  /*37f0*/  BRA `(.L_x_28424) ;  /* 0x0000000000047947 */ /* 0x000fec0003800000 */
.L_x_28422:
[----:B------:R-:W-:-:S07]  /*3800*/  FADD.FTZ R6, R6, R5 ;  /* 0x0000000506067221 */ /* 0x000fce0000010000 */
.L_x_28424:
[----:B------:R-:W-:Y:S05]  /*3810*/  BSYNC.RECONVERGENT B1 ;  /* 0x0000000000017941 */ /* 0x000fea0003800200 */
.L_x_28421:
        /* <DEDUP_REMOVED lines=15> */
[----:B------:R-:W-:-:S05]  /*3910*/  PLOP3.LUT P1, PT, P1, P2, PT, 0x2, 0x20 ;  /* 0x000000000020781c */ /* 0x000fca0000f24072 */
[----:B------:R-:W-:-:S04]  /*3920*/  @!P4 IMAD.MOV R12, RZ, RZ, R14 ;  /* 0x000000ffff0cc224 */ /* 0x000fc800078e020e */
[----:B------:R-:W-:Y:S02]  /*3930*/  VIADD R5, R12, 0x1 ;  /* 0x000000010c057836 */ /* 0x000fe40000000000 */
[----:B------:R-:W-:Y:S01]  /*3940*/  @!P0 IMAD.MOV R5, RZ, RZ, R12 ;  /* 0x000000ffff058224 */ /* 0x000fe200078e020c */
[----:B------:R-:W-:-:S03]  /*3950*/  PLOP3.LUT P0, PT, P3, P2, PT, 0x20, 0x2 ;  /* 0x000000000002781c */ /* 0x000fc60001f04470 */
[----:B------:R-:W-:Y:S02]  /*3960*/  VIADD R12, R5, 0x1 ;  /* 0x00000001050c7836 */ /* 0x000fe40000000000 */
[----:B------:R-:W-:-:S04]  /*3970*/  @!P1 IMAD.MOV R12, RZ, RZ, R5 ;  /* 0x000000ffff0c9224 */ /* 0x000fc800078e0205 */
[----:B------:R-:W-:-:S04]  /*3980*/  VIADD R7, R12, 0xffffffff ;  /* 0xffffffff0c077836 */ /* 0x000fc80000000000 */
[----:B------:R-:W-:-:S05]  /*3990*/  @!P0 IMAD.MOV R7, RZ, RZ, R12 ;  /* 0x000000ffff078224 */ /* 0x000fca00078e020c */
[----:B------:R-:W-:-:S13]  /*39a0*/  FSETP.NEU.FTZ.AND P0, PT, R7, RZ, PT ;  /* 0x000000ff0700720b */ /* 0x000fda0003f1d000 */
[----:B------:R-:W-:Y:S01]  /*39b0*/  @!P0 LOP3.LUT R7, R7, 0x80000000, RZ, 0xc0, !PT ;  /* 0x8000000007078812 */ /* 0x000fe200078ec0ff */
[----:B------:R-:W-:Y:S06]  /*39c0*/  BRA `(.L_x_28399) ;  /* 0x00000000000c7947 */ /* 0x000fec0003800000 */
.L_x_28426:
[----:B------:R-:W-:Y:S01]  /*39d0*/  IMAD.MOV.U32 R7, RZ, RZ, R13 ;  /* 0x000000ffff077224 */ /* 0x000fe200078e000d */
[----:B------:R-:W-:Y:S06]  /*39e0*/  BRA `(.L_x_28399) ;  /* 0x0000000000047947 */ /* 0x000fec0003800000 */
.L_x_28425:
[----:B------:R-:W-:-:S07]  /*39f0*/  FADD.FTZ R7, R7, R5 ;  /* 0x0000000507077221 */ /* 0x000fce0000010000 */
.L_x_28399:
[----:B------:R-:W-:Y:S05]  /*3a00*/  BSYNC.RECONVERGENT B0 ;  /* 0x0000000000007941 */ /* 0x000fea0003800200 */
.L_x_28375:
        /* <DEDUP_REMOVED lines=8> */
.L_x_28427:
        /* <DEDUP_REMOVED lines=15> */
.L_x_31280:


//--------------------- .text._ZN2at6native29vectorized_elementwise_kernelILi4ENS0_13AUnaryFunctorIfffZZZNS0_21nextafter_kernel_cudaERNS_18TensorIteratorBaseEENKUlvE_clEvENKUlvE0_clEvEUlffE_EESt5arrayIPcLm2EEEEviT0_T1_ --------------------------
	.section	.text._ZN2at6native29vectorized_elementwise_kernelILi4ENS0_13AUnaryFunctorIfffZZZNS0_21nextafter_kernel_cudaERNS_18TensorIteratorBaseEENKUlvE_clEvENKUlvE0_clEvEUlffE_EESt5arrayIPcLm2EEEEviT0_T1_,"ax",@progbits
	.align	128
        .global         _ZN2at6native29vectorized_elementwise_kernelILi4ENS0_13AUnaryFunctorIfffZZZNS0_21nextafter_kernel_cudaERNS_18TensorIteratorBaseEENKUlvE_clEvENKUlvE0_clEvEUlffE_EESt5arrayIPcLm2EEEEviT0_T1_
        .type           _ZN2at6native29vectorized_elementwise_kernelILi4ENS0_13AUnaryFunctorIfffZZZNS0_21nextafter_kernel_cudaERNS_18TensorIteratorBaseEENKUlvE_clEvENKUlvE0_clEvEUlffE_EESt5arrayIPcLm2EEEEviT0_T1_,@function
        .size           _ZN2at6native29vectorized_elementwise_kernelILi4ENS0_13AUnaryFunctorIfffZZZNS0_21nextafter_kernel_cudaERNS_18TensorIteratorBaseEENKUlvE_clEvENKUlvE0_clEvEUlffE_EESt5arrayIPcLm2EEEEviT0_T1_,(.L_x_31281 - _ZN2at6native29vectorized_elementwise_kernelILi4ENS0_13AUnaryFunctorIfffZZZNS0_21nextafter_kernel_cudaERNS_18TensorIteratorBaseEENKUlvE_clEvENKUlvE0_clEvEUlffE_EESt5arrayIPcLm2EEEEviT0_T1_)
        .other          _ZN2at6native29vectorized_elementwise_kernelILi4ENS0_13AUnaryFunctorIfffZZZNS0_21nextafter_kernel_cudaERNS_18TensorIteratorBaseEENKUlvE_clEvENKUlvE0_clEvEUlffE_EESt5arrayIPcLm2EEEEviT0_T1_,@"STO_CUDA_ENTRY STV_DEFAULT"
_ZN2at6native29vectorized_elementwise_kernelILi4ENS0_13AUnaryFunctorIfffZZZNS0_21nextafter_kernel_cudaERNS_18TensorIteratorBaseEENKUlvE_clEvENKUlvE0_clEvEUlffE_EESt5arrayIPcLm2EEEEviT0_T1_:
.text._ZN2at6native29vectorized_elementwise_kernelILi4ENS0_13AUnaryFunctorIfffZZZNS0_21nextafter_kernel_cudaERNS_18TensorIteratorBaseEENKUlvE_clEvENKUlvE0_clEvEUlffE_EESt5arrayIPcLm2EEEEviT0_T1_:
        /* <DEDUP_REMOVED lines=86> */
.L_x_28433:
[----:B------:R-:W-:-:S07]  /*0560*/  FADD.FTZ R5, R18, R14 ;  /* 0x0000000e12057221 */ /* 0x000fce0000010000 */
.L_x_28432:
[----:B------:R-:W-:Y:S05]  /*0570*/  BSYNC.RECONVERGENT B1 ;  /* 0x0000000000017941 */ /* 0x000fea0003800200 */
.L_x_28431:
        /* <DEDUP_REMOVED lines=16> */
.L_x_28436:
[----:B------:R-:W-:-:S07]  /*0680*/  FADD.FTZ R20, R20, R14 ;  /* 0x0000000e14147221 */ /* 0x000fce0000010000 */
.L_x_28435:
[----:B------:R-:W-:Y:S05]  /*0690*/  BSYNC.RECONVERGENT B1 ;  /* 0x0000000000017941 */ /* 0x000fea0003800200 */
.L_x_28434:
        /* <DEDUP_REMOVED lines=16> */
.L_x_28439:
[----:B------:R-:W-:-:S07]  /*07a0*/  FADD.FTZ R22, R22, R14 ;  /* 0x0000000e16167221 */ /* 0x000fce0000010000 */
.L_x_28438:
[----:B------:R-:W-:Y:S05]  /*07b0*/  BSYNC.RECONVERGENT B1 ;  /* 0x0000000000017941 */ /* 0x000fea0003800200 */
.L_x_28437:
        /* <DEDUP_REMOVED lines=16> */
.L_x_28442:
[----:B------:R-:W-:-:S07]  /*08c0*/  FADD.FTZ R2, R23, R14 ;  /* 0x0000000e17027221 */ /* 0x000fce0000010000 */
.L_x_28441:
[----:B------:R-:W-:Y:S05]  /*08d0*/  BSYNC.RECONVERGENT B1 ;  /* 0x0000000000017941 */ /* 0x000fea0003800200 */
.L_x_28440:
        /* <DEDUP_REMOVED lines=16> */
.L_x_28445:
[----:B------:R-:W-:-:S07]  /*09e0*/  FADD.FTZ R3, R21, R14 ;  /* 0x0000000e15037221 */ /* 0x000fce0000010000 */
.L_x_28444:
[----:B------:R-:W-:Y:S05]  /*09f0*/  BSYNC.RECONVERGENT B1 ;  /* 0x0000000000017941 */ /* 0x000fea0003800200 */
.L_x_28443:
        /* <DEDUP_REMOVED lines=16> */
.L_x_28448:
[----:B------:R-:W-:-:S07]  /*0b00*/  FADD.FTZ R4, R19, R14 ;  /* 0x0000000e13047221 */ /* 0x000fce0000010000 */
.L_x_28447:
[----:B------:R-:W-:Y:S05]  /*0b10*/  BSYNC.RECONVERGENT B1 ;  /* 0x0000000000017941 */ /* 0x000fea0003800200 */
.L_x_28446:
        /* <DEDUP_REMOVED lines=16> */
.L_x_28451:
[----:B------:R-:W-:-:S07]  /*0c20*/  FADD.FTZ R13, R13, R14 ;  /* 0x0000000e0d0d7221 */ /* 0x000fce0000010000 */
.L_x_28450:
[----:B------:R-:W-:Y:S05]  /*0c30*/  BSYNC.RECONVERGENT B1 ;  /* 0x0000000000017941 */ /* 0x000fea0003800200 */
.L_x_28449:
        /* <DEDUP_REMOVED lines=15> */
.L_x_28453:
[----:B------:R-:W-:Y:S01]  /*0d30*/  FADD.FTZ R12, R12, R14 ;  /* 0x0000000e0c0c7221 */ /* 0x000fe20000010000 */
[----:B------:R-:W-:Y:S06]  /*0d40*/  BRA `(.L_x_28452) ;  /* 0x0000001000547947 */ /* 0x000fec0003800000 */
.L_x_28430:
        /* <DEDUP_REMOVED lines=32> */
.L_x_28455:
[----:B------:R-:W-:Y:S05]  /*0f50*/  BSYNC.RECONVERGENT B1 ;  /* 0x0000000000017941 */ /* 0x000fea0003800200 */
.L_x_28454:
        /* <DEDUP_REMOVED lines=32> */
.L_x_28459:
[----:B------:R-:W-:Y:S01]  /*1160*/  IMAD.MOV.U32 R20, RZ, RZ, R2 ;  /* 0x000000ffff147224 */ /* 0x000fe200078e0002 */
[----:B------:R-:W-:Y:S06]  /*1170*/  BRA `(.L_x_28457) ;  /* 0x0000000000047947 */ /* 0x000fec0003800000 */
.L_x_28458:
[----:B------:R-:W-:-:S07]  /*1180*/  FADD.FTZ R20, R20, R14 ;  /* 0x0000000e14147221 */ /* 0x000fce0000010000 */
.L_x_28457:
[----:B------:R-:W-:Y:S05]  /*1190*/  BSYNC.RECONVERGENT B1 ;  /* 0x0000000000017941 */ /* 0x000fea0003800200 */
.L_x_28456:
        /* <DEDUP_REMOVED lines=32> */
.L_x_28463:
[----:B------:R-:W-:Y:S01]  /*13a0*/  IMAD.MOV.U32 R22, RZ, RZ, R2 ;  /* 0x000000ffff167224 */ /* 0x000fe200078e0002 */
[----:B------:R-:W-:Y:S06]  /*13b0*/  BRA `(.L_x_28461) ;  /* 0x0000000000047947 */ /* 0x000fec0003800000 */
.L_x_28462:
[----:B------:R-:W-:-:S07]  /*13c0*/  FADD.FTZ R22, R22, R14 ;  /* 0x0000000e16167221 */ /* 0x000fce0000010000 */
.L_x_28461:
[----:B------:R-:W-:Y:S05]  /*13d0*/  BSYNC.RECONVERGENT B1 ;  /* 0x0000000000017941 */ /* 0x000fea0003800200 */
.L_x_28460:
        /* <DEDUP_REMOVED lines=32> */
.L_x_28466:
[----:B------:R-:W-:-:S07]  /*15e0*/  FADD.FTZ R2, R23, R14 ;  /* 0x0000000e17027221 */ /* 0x000fce0000010000 */
.L_x_28465:
[----:B------:R-:W-:Y:S05]  /*15f0*/  BSYNC.RECONVERGENT B1 ;  /* 0x0000000000017941 */ /* 0x000fea0003800200 */
.L_x_28464:
        /* <DEDUP_REMOVED lines=32> */
.L_x_28469:
[----:B------:R-:W-:-:S07]  /*1800*/  FADD.FTZ R3, R21, R14 ;  /* 0x0000000e15037221 */ /* 0x000fce0000010000 */
.L_x_28468:
[----:B------:R-:W-:Y:S05]  /*1810*/  BSYNC.RECONVERGENT B1 ;  /* 0x0000000000017941 */ /* 0x000fea0003800200 */
.L_x_28467:
        /* <DEDUP_REMOVED lines=32> */
.L_x_28472:
[----:B------:R-:W-:-:S07]  /*1a20*/  FADD.FTZ R4, R19, R14 ;  /* 0x0000000e13047221 */ /* 0x000fce0000010000 */
.L_x_28471:
[----:B------:R-:W-:Y:S05]  /*1a30*/  BSYNC.RECONVERGENT B1 ;  /* 0x0000000000017941 */ /* 0x000fea0003800200 */
.L_x_28470:
        /* <DEDUP_REMOVED lines=32> */
.L_x_28476:
[----:B------:R-:W-:Y:S01]  /*1c40*/  IMAD.MOV.U32 R13, RZ, RZ, R6 ;  /* 0x000000ffff0d7224 */ /* 0x000fe200078e0006 */
[----:B------:R-:W-:Y:S06]  /*1c50*/  BRA `(.L_x_28474) ;  /* 0x0000000000047947 */ /* 0x000fec0003800000 */
.L_x_28475:
[----:B------:R-:W-:-:S07]  /*1c60*/  FADD.FTZ R13, R13, R14 ;  /* 0x0000000e0d0d7221 */ /* 0x000fce0000010000 */
.L_x_28474:
[----:B------:R-:W-:Y:S05]  /*1c70*/  BSYNC.RECONVERGENT B1 ;  /* 0x0000000000017941 */ /* 0x000fea0003800200 */
.L_x_28473:
        /* <DEDUP_REMOVED lines=31> */
.L_x_28478:
[----:B------:R-:W-:Y:S01]  /*1e70*/  IMAD.MOV.U32 R12, RZ, RZ, R6 ;  /* 0x000000ffff0c7224 */ /* 0x000fe200078e0006 */
[----:B------:R-:W-:Y:S06]  /*1e80*/  BRA `(.L_x_28452) ;  /* 0x0000000000047947 */ /* 0x000fec0003800000 */
.L_x_28477:
[----:B------:R-:W-:-:S07]  /*1e90*/  FADD.FTZ R12, R12, R14 ;  /* 0x0000000e0c0c7221 */ /* 0x000fce0000010000 */
.L_x_28452:
[----:B------:R-:W-:Y:S05]  /*1ea0*/  BSYNC.RECONVERGENT B0 ;  /* 0x0000000000007941 */ /* 0x000fea0003800200 */
.L_x_28429:
        /* <DEDUP_REMOVED lines=21> */
.L_x_28481:
[----:B------:R-:W-:-:S13]  /*2000*/  ISETP.GE.U32.AND P0, PT, R17, R16, PT ;  /* 0x000000101100720c */ /* 0x000fda0003f06070 */
[----:B------:R-:W-:Y:S05]  /*2010*/  @P0 BRA `(.L_x_28483) ;  /* 0x0000000000300947 */ /* 0x000fea0003800000 */
[----:B-1----:R-:W1:Y:S01]  /*2020*/  LDC.64 R6, c[0x0][0x390] ;  /* 0x0000e400ff067b82 */ /* 0x002e620000000a00 */
[----:B0-----:R-:W-:Y:S02]  /*2030*/  IMAD.IADD R5, R0, 0x1, R17 ;  /* 0x0000000100057824 */ /* 0x001fe400078e0211 */
[----:B------:R-:W-:Y:S02]  /*2040*/  VIADD R17, R17, 0x80 ;  /* 0x0000008011117836 */ /* 0x000fe40000000000 */
[----:B-1----:R-:W-:-:S05]  /*2050*/  IMAD.WIDE.U32 R6, R5, 0x4, R6 ;  /* 0x0000000405067825 */ /* 0x002fca00078e0006 */
[----:B------:R1:W-:Y:S02]  /*2060*/  STG.E desc[UR4][R6.64], R2 ;  /* 0x0000000206007986 */ /* 0x0003e4000c101904 */
.L_x_28482:
[----:B------:R-:W-:-:S13]  /*2070*/  ISETP.GE.U32.AND P0, PT, R17, R16, PT ;  /* 0x000000101100720c */ /* 0x000fda0003f06070 */
[----:B------:R-:W-:Y:S05]  /*2080*/  @P0 BRA `(.L_x_28484) ;  /* 0x0000000000340947 */ /* 0x000fea0003800000 */
[----:B01----:R-:W0:Y:S01]  /*2090*/  LDC.64 R6, c[0x0][0x390] ;  /* 0x0000e400ff067b82 */ /* 0x003e220000000a00 */
[----:B------:R-:W-:Y:S02]  /*20a0*/  IMAD.IADD R5, R0, 0x1, R17 ;  /* 0x0000000100057824 */ /* 0x000fe400078e0211 */
[----:B------:R-:W-:Y:S02]  /*20b0*/  VIADD R17, R17, 0x80 ;  /* 0x0000008011117836 */ /* 0x000fe40000000000 */
[----:B0-----:R-:W-:-:S05]  /*20c0*/  IMAD.WIDE.U32 R6, R5, 0x4, R6 ;  /* 0x0000000405067825 */ /* 0x001fca00078e0006 */
[----:B------:R2:W-:Y:S02]  /*20d0*/  STG.E desc[UR4][R6.64], R3 ;  /* 0x0000000306007986 */ /* 0x0005e4000c101904 */
.L_x_28483:
        /* <DEDUP_REMOVED lines=8> */
.L_x_28484:
[----:B------:R-:W-:Y:S05]  /*2160*/  BSYNC.RELIABLE B1 ;  /* 0x0000000000017941 */ /* 0x000fea0003800100 */
.L_x_28480:
[----:B------:R-:W-:-:S13]  /*2170*/  ISETP.GE.U32.AND P0, PT, R17, R16, PT ;  /* 0x000000101100720c */ /* 0x000fda0003f06070 */
[----:B-12---:R-:W1:Y:S01]  /*2180*/  @!P0 LDC.64 R2, c[0x0][0x390] ;  /* 0x0000e400ff028b82 */ /* 0x006e620000000a00 */
[----:B------:R-:W-:Y:S02]  /*2190*/  @!P0 IMAD.IADD R5, R0, 0x1, R17 ;  /* 0x0000000100058824 */ /* 0x000fe400078e0211 */
[----:B------:R-:W-:Y:S02]  /*21a0*/  @!P0 VIADD R17, R17, 0x80 ;  /* 0x0000008011118836 */ /* 0x000fe40000000000 */
[----:B-1----:R-:W-:-:S05]  /*21b0*/  @!P0 IMAD.WIDE.U32 R2, R5, 0x4, R2 ;  /* 0x0000000405028825 */ /* 0x002fca00078e0002 */
[----:B-----5:R3:W-:Y:S02]  /*21c0*/  @!P0 STG.E desc[UR4][R2.64], R13 ;  /* 0x0000000d02008986 */ /* 0x0207e4000c101904 */
.L_x_28485:
[----:B------:R-:W-:Y:S05]  /*21d0*/  BSYNC.RECONVERGENT B0 ;  /* 0x0000000000007941 */ /* 0x000fea0003800200 */
.L_x_28479:
        /* <DEDUP_REMOVED lines=8> */
.L_x_28428:
[----:B------:R-:W0:Y:S01]  /*2260*/  S2R R2, SR_TID.X ;  /* 0x0000000000027919 */ /* 0x000e220000002100 */
[----:B------:R-:W1:Y:S08]  /*2270*/  LDC.64 R4, c[0x0][0x398] ;  /* 0x0000e600ff047b82 */ /* 0x000e700000000a00 */
[----:B------:R-:W2:Y:S01]  /*2280*/  LDC R3, c[0x0][0x388] ;  /* 0x0000e200ff037b82 */ /* 0x000ea20000000800 */
[----:B-1----:R-:W-:-:S04]  /*2290*/  IMAD.WIDE.U32 R4, R0, 0x4, R4 ;  /* 0x0000000400047825 */ /* 0x002fc800078e0004 */
[----:B0-----:R-:W-:-:S05]  /*22a0*/  IMAD.WIDE.U32 R4, R2, 0x10, R4 ;  /* 0x0000001002047825 */ /* 0x001fca00078e0004 */
[----:B------:R0:W5:Y:S04]  /*22b0*/  LDG.E.128 R12, desc[UR4][R4.64] ;  /* 0x00000004040c7981 */ /* 0x000168000c1e1d00 */
[----:B------:R0:W5:Y:S01]  /*22c0*/  LDG.E.128 R8, desc[UR4][R4.64+0x800] ;  /* 0x0008000404087981 */ /* 0x000162000c1e1d00 */
        /* <DEDUP_REMOVED lines=19> */
.L_x_28489:
[----:B------:R-:W-:-:S07]  /*2400*/  FADD.FTZ R4, R12, R3 ;  /* 0x000000030c047221 */ /* 0x000fce0000010000 */
.L_x_28490:
[----:B------:R-:W-:Y:S05]  /*2410*/  BSYNC.RECONVERGENT B1 ;  /* 0x0000000000017941 */ /* 0x000fea0003800200 */
.L_x_28488:
        /* <DEDUP_REMOVED lines=12> */
.L_x_28492:
[----:B------:R-:W-:-:S07]  /*24e0*/  FADD.FTZ R5, R13, R3 ;  /* 0x000000030d057221 */ /* 0x000fce0000010000 */
.L_x_28493:
[----:B------:R-:W-:Y:S05]  /*24f0*/  BSYNC.RECONVERGENT B1 ;  /* 0x0000000000017941 */ /* 0x000fea0003800200 */
.L_x_28491:
        /* <DEDUP_REMOVED lines=12> */
.L_x_28495:
[----:B------:R-:W-:-:S07]  /*25c0*/  FADD.FTZ R6, R14, R3 ;  /* 0x000000030e067221 */ /* 0x000fce0000010000 */
.L_x_28496:
[----:B------:R-:W-:Y:S05]  /*25d0*/  BSYNC.RECONVERGENT B1 ;  /* 0x0000000000017941 */ /* 0x000fea0003800200 */
.L_x_28494:
        /* <DEDUP_REMOVED lines=12> */
.L_x_28498:
[----:B------:R-:W-:-:S07]  /*26a0*/  FADD.FTZ R7, R15, R3 ;  /* 0x000000030f077221 */ /* 0x000fce0000010000 */
.L_x_28499:
[----:B------:R-:W-:Y:S05]  /*26b0*/  BSYNC.RECONVERGENT B1 ;  /* 0x0000000000017941 */ /* 0x000fea0003800200 */
.L_x_28497:
        /* <DEDUP_REMOVED lines=12> */
.L_x_28501:
[----:B------:R-:W-:-:S07]  /*2780*/  FADD.FTZ R8, R8, R3 ;  /* 0x0000000308087221 */ /* 0x000fce0000010000 */
.L_x_28502:
[----:B------:R-:W-:Y:S05]  /*2790*/  BSYNC.RECONVERGENT B1 ;  /* 0x0000000000017941 */ /* 0x000fea0003800200 */
.L_x_28500:
        /* <DEDUP_REMOVED lines=12> */
.L_x_28504:
[----:B------:R-:W-:-:S07]  /*2860*/  FADD.FTZ R9, R9, R3 ;  /* 0x0000000309097221 */ /* 0x000fce0000010000 */
.L_x_28505:
[----:B------:R-:W-:Y:S05]  /*2870*/  BSYNC.RECONVERGENT B1 ;  /* 0x0000000000017941 */ /* 0x000fea0003800200 */
.L_x_28503:
        /* <DEDUP_REMOVED lines=12> */
.L_x_28507:
[----:B------:R-:W-:-:S07]  /*2940*/  FADD.FTZ R10, R10, R3 ;  /* 0x000000030a0a7221 */ /* 0x000fce0000010000 */
.L_x_28508:
[----:B------:R-:W-:Y:S05]  /*2950*/  BSYNC.RECONVERGENT B1 ;  /* 0x0000000000017941 */ /* 0x000fea0003800200 */
.L_x_28506:
        /* <DEDUP_REMOVED lines=11> */
.L_x_28509:
[----:B------:R-:W-:Y:S01]  /*2a10*/  FADD.FTZ R11, R11, R3 ;  /* 0x000000030b0b7221 */ /* 0x000fe20000010000 */
[----:B------:R-:W-:Y:S06]  /*2a20*/  BRA `(.L_x_28510) ;  /* 0x0000000c00dc7947 */ /* 0x000fec0003800000 */
.L_x_28487:
        /* <DEDUP_REMOVED lines=34> */
.L_x_28512:
[----:B------:R-:W-:Y:S05]  /*2c50*/  BSYNC.RECONVERGENT B1 ;  /* 0x0000000000017941 */ /* 0x000fea0003800200 */
.L_x_28511:
        /* <DEDUP_REMOVED lines=24> */
.L_x_28514:
[----:B------:R-:W-:-:S07]  /*2de0*/  FADD.FTZ R5, R13, R3 ;  /* 0x000000030d057221 */ /* 0x000fce0000010000 */
.L_x_28515:
[----:B------:R-:W-:Y:S05]  /*2df0*/  BSYNC.RECONVERGENT B1 ;  /* 0x0000000000017941 */ /* 0x000fea0003800200 */
.L_x_28513:
        /* <DEDUP_REMOVED lines=28> */
.L_x_28517:
[----:B------:R-:W-:-:S07]  /*2fc0*/  FADD.FTZ R6, R14, R3 ;  /* 0x000000030e067221 */ /* 0x000fce0000010000 */
.L_x_28518:
[----:B------:R-:W-:Y:S05]  /*2fd0*/  BSYNC.RECONVERGENT B1 ;  /* 0x0000000000017941 */ /* 0x000fea0003800200 */
.L_x_28516:
        /* <DEDUP_REMOVED lines=28> */
.L_x_28520:
[----:B------:R-:W-:-:S07]  /*31a0*/  FADD.FTZ R7, R15, R3 ;  /* 0x000000030f077221 */ /* 0x000fce0000010000 */
.L_x_28521:
[----:B------:R-:W-:Y:S05]  /*31b0*/  BSYNC.RECONVERGENT B1 ;  /* 0x0000000000017941 */ /* 0x000fea0003800200 */
.L_x_28519:
        /* <DEDUP_REMOVED lines=28> */
.L_x_28524:
[----:B------:R-:W-:Y:S01]  /*3380*/  IMAD.MOV.U32 R8, RZ, RZ, R13 ;  /* 0x000000ffff087224 */ /* 0x000fe200078e000d */
[----:B------:R-:W-:Y:S06]  /*3390*/  BRA `(.L_x_28525) ;  /* 0x0000000000047947 */ /* 0x000fec0003800000 */
.L_x_28523:
[----:B------:R-:W-:-:S07]  /*33a0*/  FADD.FTZ R8, R8, R3 ;  /* 0x0000000308087221 */ /* 0x000fce0000010000 */
.L_x_28525:
[----:B------:R-:W-:Y:S05]  /*33b0*/  BSYNC.RECONVERGENT B1 ;  /* 0x0000000000017941 */ /* 0x000fea0003800200 */
.L_x_28522:
        /* <DEDUP_REMOVED lines=28> */
.L_x_28528:
[----:B------:R-:W-:Y:S01]  /*3580*/  IMAD.MOV.U32 R9, RZ, RZ, R13 ;  /* 0x000000ffff097224 */ /* 0x000fe200078e000d */
[----:B------:R-:W-:Y:S06]  /*3590*/  BRA `(.L_x_28529) ;  /* 0x0000000000047947 */ /* 0x000fec0003800000 */
.L_x_28527:
[----:B------:R-:W-:-:S07]  /*35a0*/  FADD.FTZ R9, R9, R3 ;  /* 0x0000000309097221 */ /* 0x000fce0000010000 */
.L_x_28529:
[----:B------:R-:W-:Y:S05]  /*35b0*/  BSYNC.RECONVERGENT B1 ;  /* 0x0000000000017941 */ /* 0x000fea0003800200 */
.L_x_28526:
        /* <DEDUP_REMOVED lines=28> */
.L_x_28532:
[----:B------:R-:W-:Y:S01]  /*3780*/  IMAD.MOV.U32 R10, RZ, RZ, R13 ;  /* 0x000000ffff0a7224 */ /* 0x000fe200078e000d */
[----:B------:R-:W-:Y:S06]  /*3790*/  BRA `(.L_x_28533) ;  /* 0x0000000000047947 */ /* 0x000fec0003800000 */
.L_x_28531:
[----:B------:R-:W-:-:S07]  /*37a0*/  FADD.FTZ R10, R10, R3 ;  /* 0x000000030a0a7221 */ /* 0x000fce0000010000 */
.L_x_28533:
[----:B------:R-:W-:Y:S05]  /*37b0*/  BSYNC.RECONVERGENT B1 ;  /* 0x0000000000017941 */ /* 0x000fea0003800200 */
.L_x_28530:
        /* <DEDUP_REMOVED lines=27> */
.L_x_28535:
[----:B------:R-:W-:Y:S01]  /*3970*/  IMAD.MOV.U32 R11, RZ, RZ, R13 ;  /* 0x000000ffff0b7224 */ /* 0x000fe200078e000d */
[----:B------:R-:W-:Y:S06]  /*3980*/  BRA `(.L_x_28510) ;  /* 0x0000000000047947 */ /* 0x000fec0003800000 */
.L_x_28534:
[----:B------:R-:W-:-:S07]  /*3990*/  FADD.FTZ R11, R11, R3 ;  /* 0x000000030b0b7221 */ /* 0x000fce0000010000 */
.L_x_28510:
[----:B------:R-:W-:Y:S05]  /*39a0*/  BSYNC.RECONVERGENT B0 ;  /* 0x0000000000007941 */ /* 0x000fea0003800200 */
.L_x_28486:
[----:B------:R-:W0:Y:S02]  /*39b0*/  LDC.64 R12, c[0x0][0x390] ;  /* 0x0000e400ff0c7b82 */ /* 0x000e240000000a00 */
[----:B0-----:R-:W-:-:S04]  /*39c0*/  IMAD.WIDE.U32 R12, R0, 0x4, R12 ;  /* 0x00000004000c7825 */ /* 0x001fc800078e000c */
[----:B------:R-:W-:-:S05]  /*39d0*/  IMAD.WIDE.U32 R12, R2, 0x10, R12 ;  /* 0x00000010020c7825 */ /* 0x000fca00078e000c */
[----:B------:R-:W-:Y:S04]  /*39e0*/  STG.E.128 desc[UR4][R12.64], R4 ;  /* 0x000000040c007986 */ /* 0x000fe8000c101d04 */
[----:B------:R-:W-:Y:S01]  /*39f0*/  STG.E.128 desc[UR4][R12.64+0x800], R8 ;  /* 0x000800080c007986 */ /* 0x000fe2000c101d04 */
[----:B------:R-:W-:Y:S05]  /*3a00*/  EXIT ;  /* 0x000000000000794d */ /* 0x000fea0003800000 */
.L_x_28536:
        /* <DEDUP_REMOVED lines=15> */
.L_x_31281:


//--------------------- .text._ZN2at6native29vectorized_elementwise_kernelILi8ENS0_13AUnaryFunctorIfffZZZNS0_21nextafter_kernel_cudaERNS_18TensorIteratorBaseEENKUlvE_clEvENKUlvE0_clEvEUlffE_EESt5arrayIPcLm2EEEEviT0_T1_ --------------------------
	.section	.text._ZN2at6native29vectorized_elementwise_kernelILi8ENS0_13AUnaryFunctorIfffZZZNS0_21nextafter_kernel_cudaERNS_18TensorIteratorBaseEENKUlvE_clEvENKUlvE0_clEvEUlffE_EESt5arrayIPcLm2EEEEviT0_T1_,"ax",@progbits
	.align	128
        .global         _ZN2at6native29vectorized_elementwise_kernelILi8ENS0_13AUnaryFunctorIfffZZZNS0_21nextafter_kernel_cudaERNS_18TensorIteratorBaseEENKUlvE_clEvENKUlvE0_clEvEUlffE_EESt5arrayIPcLm2EEEEviT0_T1_
        .type           _ZN2at6native29vectorized_elementwise_kernelILi8ENS0_13AUnaryFunctorIfffZZZNS0_21nextafter_kernel_cudaERNS_18TensorIteratorBaseEENKUlvE_clEvENKUlvE0_clEvEUlffE_EESt5arrayIPcLm2EEEEviT0_T1_,@function
        .size           _ZN2at6native29vectorized_elementwise_kernelILi8ENS0_13AUnaryFunctorIfffZZZNS0_21nextafter_kernel_cudaERNS_18TensorIteratorBaseEENKUlvE_clEvENKUlvE0_clEvEUlffE_EESt5arrayIPcLm2EEEEviT0_T1_,(.L_x_31282 - _ZN2at6native29vectorized_elementwise_kernelILi8ENS0_13AUnaryFunctorIfffZZZNS0_21nextafter_kernel_cudaERNS_18TensorIteratorBaseEENKUlvE_clEvENKUlvE0_clEvEUlffE_EESt5arrayIPcLm2EEEEviT0_T1_)
        .other          _ZN2at6native29vectorized_elementwise_kernelILi8ENS0_13AUnaryFunctorIfffZZZNS0_21nextafter_kernel_cudaERNS_18TensorIteratorBaseEENKUlvE_clEvENKUlvE0_clEvEUlffE_EESt5arrayIPcLm2EEEEviT0_T1_,@"STO_CUDA_ENTRY STV_DEFAULT"
_ZN2at6native29vectorized_elementwise_kernelILi8ENS0_13AUnaryFunctorIfffZZZNS0_21nextafter_kernel_cudaERNS_18TensorIteratorBaseEENKUlvE_clEvENKUlvE0_clEvEUlffE_EESt5arrayIPcLm2EEEEviT0_T1_:
.text._ZN2at6native29vectorized_elementwise_kernelILi8ENS0_13AUnaryFunctorIfffZZZNS0_21nextafter_kernel_cudaERNS_18TensorIteratorBaseEENKUlvE_clEvENKUlvE0_clEvEUlffE_EESt5arrayIPcLm2EEEEviT0_T1_:
[----:B------:R-:W-:Y:S01]  /*0000*/  LDC R1, c[0x0][0x37c] ;  /* 0x0000df00ff017b82 */ /* 0x000fe20000000800 */
[----:B------:R-:W-:Y:S05]  /*0010*/  EXIT ;  /* 0x000000000000794d */ /* 0x000fea0003800000 */
.L_x_28537:
        /* <DEDUP_REMOVED lines=14> */
.L_x_31282:


//--------------------- .text._ZN2at6native18elementwise_kernelILi128ELi4EZNS0_15gpu_kernel_implINS0_13BinaryFunctorIdddZZZNS0_21nextafter_kernel_cudaERNS_18TensorIteratorBaseEENKUlvE_clEvENKUlvE_clEvEUlddE_EEEEvS5_RKT_EUliE_EEviT1_ --------------------------
	.section	.text._ZN2at6native18elementwise_kernelILi128ELi4EZNS0_15gpu_kernel_implINS0_13BinaryFunctorIdddZZZNS0_21nextafter_kernel_cudaERNS_18TensorIteratorBaseEENKUlvE_clEvENKUlvE_clEvEUlddE_EEEEvS5_RKT_EUliE_EEviT1_,"ax",@progbits
	.align	128
        .global         _ZN2at6native18elementwise_kernelILi128ELi4EZNS0_15gpu_kernel_implINS0_13BinaryFunctorIdddZZZNS0_21nextafter_kernel_cudaERNS_18TensorIteratorBaseEENKUlvE_clEvENKUlvE_clEvEUlddE_EEEEvS5_RKT_EUliE_EEviT1_
        .type           _ZN2at6native18elementwise_kernelILi128ELi4EZNS0_15gpu_kernel_implINS0_13BinaryFunctorIdddZZZNS0_21nextafter_kernel_cudaERNS_18TensorIteratorBaseEENKUlvE_clEvENKUlvE_clEvEUlddE_EEEEvS5_RKT_EUliE_EEviT1_,@function
        .size           _ZN2at6native18elementwise_kernelILi128ELi4EZNS0_15gpu_kernel_implINS0_13BinaryFunctorIdddZZZNS0_21nextafter_kernel_cudaERNS_18TensorIteratorBaseEENKUlvE_clEvENKUlvE_clEvEUlddE_EEEEvS5_RKT_EUliE_EEviT1_,(.L_x_31283 - _ZN2at6native18elementwise_kernelILi128ELi4EZNS0_15gpu_kernel_implINS0_13BinaryFunctorIdddZZZNS0_21nextafter_kernel_cudaERNS_18TensorIteratorBaseEENKUlvE_clEvENKUlvE_clEvEUlddE_EEEEvS5_RKT_EUliE_EEviT1_)
        .other          _ZN2at6native18elementwise_kernelILi128ELi4EZNS0_15gpu_kernel_implINS0_13BinaryFunctorIdddZZZNS0_21nextafter_kernel_cudaERNS_18TensorIteratorBaseEENKUlvE_clEvENKUlvE_clEvEUlddE_EEEEvS5_RKT_EUliE_EEviT1_,@"STO_CUDA_ENTRY STV_DEFAULT"
_ZN2at6native18elementwise_kernelILi128ELi4EZNS0_15gpu_kernel_implINS0_13BinaryFunctorIdddZZZNS0_21nextafter_kernel_cudaERNS_18TensorIteratorBaseEENKUlvE_clEvENKUlvE_clEvEUlddE_EEEEvS5_RKT_EUliE_EEviT1_:
.text._ZN2at6native18elementwise_kernelILi128ELi4EZNS0_15gpu_kernel_implINS0_13BinaryFunctorIdddZZZNS0_21nextafter_kernel_cudaERNS_18TensorIteratorBaseEENKUlvE_clEvENKUlvE_clEvEUlddE_EEEEvS5_RKT_EUliE_EEviT1_:
        /* <DEDUP_REMOVED lines=371> */
.L_x_28540:
        /* <DEDUP_REMOVED lines=18> */
.L_x_28545:
[----:B------:R-:W2:Y:S02]  /*1850*/  LDG.E.U8 R2, desc[UR36][R2.64] ;  /* 0x0000002402027981 */ /* 0x000ea4000c1e1100 */
[----:B--2---:R4:W0:Y:S02]  /*1860*/  I2F.F64.U16 R16, R2 ;  /* 0x0000000200107312 */ /* 0x0048240000101800 */
[----:B0---4-:R-:W-:Y:S05]  /*1870*/  BRA `(.L_x_28547) ;  /* 0x0000000c00607947 */ /* 0x011fea0003800000 */
.L_x_28544:
        /* <DEDUP_REMOVED lines=9> */
.L_x_28549:
[----:B------:R-:W2:Y:S02]  /*1910*/  LDG.E R2, desc[UR36][R2.64] ;  /* 0x0000002402027981 */ /* 0x000ea4000c1e1900 */
[----:B--2---:R4:W0:Y:S02]  /*1920*/  I2F.F64 R16, R2 ;  /* 0x0000000200107312 */ /* 0x0048240000201c00 */
[----:B0---4-:R-:W-:Y:S05]  /*1930*/  BRA `(.L_x_28547) ;  /* 0x0000000c00307947 */ /* 0x011fea0003800000 */
.L_x_28548:
[----:B------:R-:W2:Y:S02]  /*1940*/  LDG.E.U16 R2, desc[UR36][R2.64] ;  /* 0x0000002402027981 */ /* 0x000ea4000c1e1500 */
[----:B--2---:R4:W0:Y:S02]  /*1950*/  I2F.F64.S16 R16, R2 ;  /* 0x0000000200107312 */ /* 0x0048240000101c00 */
[----:B0---4-:R-:W-:Y:S05]  /*1960*/  BRA `(.L_x_28547) ;  /* 0x0000000c00247947 */ /* 0x011fea0003800000 */
.L_x_28543:
        /* <DEDUP_REMOVED lines=10> */
.L_x_28551:
[----:B------:R-:W2:Y:S02]  /*1a10*/  LDG.E.U16 R0, desc[UR36][R2.64] ;  /* 0x0000002402007981 */ /* 0x000ea4000c1e1500 */
[----:B--2---:R-:W-:-:S05]  /*1a20*/  HADD2.F32 R0, -RZ, R0.H0_H0 ;  /* 0x20000000ff007230 */ /* 0x004fca0000004100 */
[----:B------:R-:W-:-:S04]  /*1a30*/  FMUL.FTZ R0, R0, 1 ;  /* 0x3f80000000007820 */ /* 0x000fc80000410000 */
[----:B------:R3:W4:Y:S02]  /*1a40*/  F2F.F64.F32 R16, R0 ;  /* 0x0000000000107310 */ /* 0x0007240000201800 */
[----:B---34-:R-:W-:Y:S05]  /*1a50*/  BRA `(.L_x_28547) ;  /* 0x0000000800e87947 */ /* 0x018fea0003800000 */
.L_x_28550:
        /* <DEDUP_REMOVED lines=10> */
.L_x_28553:
[----:B------:R-:W2:Y:S02]  /*1b00*/  LDG.E.U16 R2, desc[UR36][R2.64] ;  /* 0x0000002402027981 */ /* 0x000ea4000c1e1500 */
[----:B--2---:R-:W-:-:S05]  /*1b10*/  HADD2.F32 R0, -RZ, R2.H0_H0 ;  /* 0x20000002ff007230 */ /* 0x004fca0000004100 */
[----:B------:R-:W-:-:S04]  /*1b20*/  FMUL.FTZ R0, R0, 1 ;  /* 0x3f80000000007820 */ /* 0x000fc80000410000 */
[----:B------:R4:W0:Y:S02]  /*1b30*/  F2F.F64.F32 R16, R0 ;  /* 0x0000000000107310 */ /* 0x0008240000201800 */
[----:B0---4-:R-:W-:Y:S05]  /*1b40*/  BRA `(.L_x_28547) ;  /* 0x0000000800ac7947 */ /* 0x011fea0003800000 */
.L_x_28552:
[----:B------:R3:W5:Y:S01]  /*1b50*/  LDG.E.64 R16, desc[UR36][R2.64] ;  /* 0x0000002402107981 */ /* 0x000762000c1e1b00 */
[----:B------:R-:W-:Y:S05]  /*1b60*/  BRA `(.L_x_28547) ;  /* 0x0000000800a47947 */ /* 0x000fea0003800000 */
.L_x_28542:
        /* <DEDUP_REMOVED lines=13> */
.L_x_28556:
[----:B------:R2:W5:Y:S01]  /*1c40*/  LDG.E.64 R16, desc[UR36][R2.64] ;  /* 0x0000002402107981 */ /* 0x000562000c1e1b00 */
[----:B------:R-:W-:Y:S05]  /*1c50*/  BRA `(.L_x_28547) ;  /* 0x0000000800687947 */ /* 0x000fea0003800000 */
.L_x_28555:
        /* <DEDUP_REMOVED lines=27> */
.L_x_28558:
        /* <DEDUP_REMOVED lines=14> */
.L_x_28557:
[----:B------:R-:W2:Y:S02]  /*1ef0*/  LDG.E.U16 R0, desc[UR36][R2.64] ;  /* 0x0000002402007981 */ /* 0x000ea4000c1e1500 */
[----:B--2---:R-:W-:-:S04]  /*1f00*/  IMAD.U32 R0, R0, 0x10000, RZ ;  /* 0x0001000000007824 */ /* 0x004fc800078e00ff */
[----:B------:R-:W-:-:S04]  /*1f10*/  FMUL.FTZ R0, R0, 1 ;  /* 0x3f80000000007820 */ /* 0x000fc80000410000 */
[----:B------:R2:W3:Y:S02]  /*1f20*/  F2F.F64.F32 R16, R0 ;  /* 0x0000000000107310 */ /* 0x0004e40000201800 */
[----:B--23--:R-:W-:Y:S05]  /*1f30*/  BRA `(.L_x_28547) ;  /* 0x0000000400b07947 */ /* 0x00cfea0003800000 */
.L_x_28554:
        /* <DEDUP_REMOVED lines=11> */
.L_x_28561:
        /* <DEDUP_REMOVED lines=21> */
.L_x_28563:
[----:B------:R-:W-:Y:S05]  /*2140*/  BSYNC.RECONVERGENT B0 ;  /* 0x0000000000007941 */ /* 0x000fea0003800200 */
.L_x_28562:
[----:B------:R-:W-:Y:S01]  /*2150*/  IMAD.SHL.U32 R0, R0, 0x100000, RZ ;  /* 0x0010000000007824 */ /* 0x000fe200078e00ff */
[----:B------:R-:W-:-:S04]  /*2160*/  LEA R2, R2, 0x3b800000, 0x17 ;  /* 0x3b80000002027811 */ /* 0x000fc800078eb8ff */
[----:B------:R-:W-:-:S05]  /*2170*/  LOP3.LUT R0, R2, R0, R7, 0xfe, !PT ;  /* 0x0000000002007212 */ /* 0x000fca00078efe07 */
[----:B------:R-:W-:-:S04]  /*2180*/  FMUL.FTZ R0, R0, 1 ;  /* 0x3f80000000007820 */ /* 0x000fc80000410000 */
[----:B------:R2:W3:Y:S02]  /*2190*/  F2F.F64.F32 R16, R0 ;  /* 0x0000000000107310 */ /* 0x0004e40000201800 */
[----:B--23--:R-:W-:Y:S05]  /*21a0*/  BRA `(.L_x_28547) ;  /* 0x0000000400147947 */ /* 0x00cfea0003800000 */
.L_x_28560:
        /* <DEDUP_REMOVED lines=21> */
.L_x_28565:
[----:B------:R-:W-:Y:S05]  /*2300*/  BSYNC.RECONVERGENT B0 ;  /* 0x0000000000007941 */ /* 0x000fea0003800200 */
.L_x_28564:
[----:B------:R-:W-:Y:S02]  /*2310*/  SHF.L.U32 R0, R0, 0x15, RZ ;  /* 0x0000001500007819 */ /* 0x000fe400000006ff */
[----:B------:R-:W-:-:S04]  /*2320*/  LEA R2, R2, 0x37800000, 0x17 ;  /* 0x3780000002027811 */ /* 0x000fc800078eb8ff */
[----:B------:R-:W-:-:S05]  /*2330*/  LOP3.LUT R0, R2, R0, R7, 0xfe, !PT ;  /* 0x0000000002007212 */ /* 0x000fca00078efe07 */
[----:B------:R-:W-:-:S04]  /*2340*/  FMUL.FTZ R0, R0, 1 ;  /* 0x3f80000000007820 */ /* 0x000fc80000410000 */
[----:B------:R2:W3:Y:S02]  /*2350*/  F2F.F64.F32 R16, R0 ;  /* 0x0000000000107310 */ /* 0x0004e40000201800 */
[----:B--23--:R-:W-:Y:S05]  /*2360*/  BRA `(.L_x_28547) ;  /* 0x0000000000a47947 */ /* 0x00cfea0003800000 */
.L_x_28559:
[----:B------:R-:W-:-:S09]  /*2370*/  UISETP.NE.AND UP0, UPT, UR4, 0x1c, UPT ;  /* 0x0000001c0400788c */ /* 0x000fd2000bf05270 */
[----:B------:R-:W-:Y:S05]  /*2380*/  BRA.U !UP0, `(.L_x_28566) ;  /* 0x0000000108947547 */ /* 0x000fea000b800000 */
[----:B------:R-:W-:-:S09]  /*2390*/  UISETP.NE.AND UP0, UPT, UR4, 0x1d, UPT ;  /* 0x0000001d0400788c */ /* 0x000fd2000bf05270 */
[----:B------:R-:W-:Y:S05]  /*23a0*/  BRA.U !UP0, `(.L_x_28567) ;  /* 0x0000000108807547 */ /* 0x000fea000b800000 */
[----:B------:R-:W-:-:S09]  /*23b0*/  UISETP.NE.AND UP0, UPT, UR4, 0x2c, UPT ;  /* 0x0000002c0400788c */ /* 0x000fd2000bf05270 */
[----:B------:R-:W-:Y:S05]  /*23c0*/  BRA.U !UP0, `(.L_x_28568) ;  /* 0x0000000108487547 */ /* 0x000fea000b800000 */
.L_x_28546:
        /* <DEDUP_REMOVED lines=16> */
.L_x_28569:
[----:B------:R-:W-:Y:S01]  /*24d0*/  CS2R R16, SRZ ;  /* 0x0000000000107805 */ /* 0x000fe2000001ff00 */
[----:B------:R-:W-:Y:S06]  /*24e0*/  BRA `(.L_x_28547) ;  /* 0x0000000000447947 */ /* 0x000fec0003800000 */
.L_x_28568:
        /* <DEDUP_REMOVED lines=12> */
.L_x_28567:
[----:B------:R-:W2:Y:S02]  /*25b0*/  LDG.E.64 R16, desc[UR36][R2.64] ;  /* 0x0000002402107981 */ /* 0x000ea4000c1e1b00 */
[----:B--2---:R-:W2:Y:S02]  /*25c0*/  I2F.F64.U64 R16, R16 ;  /* 0x0000001000107312 */ /* 0x004ea40000301800 */
[----:B--2---:R-:W-:Y:S05]  /*25d0*/  BRA `(.L_x_28547) ;  /* 0x0000000000087947 */ /* 0x004fea0003800000 */
.L_x_28566:
[----:B------:R-:W2:Y:S02]  /*25e0*/  LDG.E R2, desc[UR36][R2.64] ;  /* 0x0000002402027981 */ /* 0x000ea4000c1e1900 */
[----:B--2---:R0:W1:Y:S02]  /*25f0*/  I2F.F64.U32 R16, R2 ;  /* 0x0000000200107312 */ /* 0x0040640000201800 */
.L_x_28547:
[----:B------:R-:W-:Y:S05]  /*2600*/  BSYNC.RECONVERGENT B6 ;  /* 0x0000000000067941 */ /* 0x000fea0003800200 */
.L_x_28541:
        /* <DEDUP_REMOVED lines=18> */
.L_x_28574:
[----:B------:R-:W4:Y:S02]  /*2730*/  LDG.E.U8 R4, desc[UR36][R22.64] ;  /* 0x0000002416047981 */ /* 0x000f24000c1e1100 */
[----:B----4-:R-:W4:Y:S02]  /*2740*/  I2F.F64.U16 R4, R4 ;  /* 0x0000000400047312 */ /* 0x010f240000101800 */
[----:B----4-:R-:W-:Y:S05]  /*2750*/  BRA `(.L_x_28576) ;  /* 0x0000000c00607947 */ /* 0x010fea0003800000 */
.L_x_28573:
        /* <DEDUP_REMOVED lines=9> */
.L_x_28578:
[----:B------:R-:W4:Y:S02]  /*27f0*/  LDG.E R4, desc[UR36][R22.64] ;  /* 0x0000002416047981 */ /* 0x000f24000c1e1900 */
[----:B----4-:R-:W4:Y:S02]  /*2800*/  I2F.F64 R4, R4 ;  /* 0x0000000400047312 */ /* 0x010f240000201c00 */
[----:B----4-:R-:W-:Y:S05]  /*2810*/  BRA `(.L_x_28576) ;  /* 0x0000000c00307947 */ /* 0x010fea0003800000 */
.L_x_28577:
[----:B------:R-:W4:Y:S02]  /*2820*/  LDG.E.U16 R4, desc[UR36][R22.64] ;  /* 0x0000002416047981 */ /* 0x000f24000c1e1500 */
[----:B----4-:R-:W4:Y:S02]  /*2830*/  I2F.F64.S16 R4, R4 ;  /* 0x0000000400047312 */ /* 0x010f240000101c00 */
[----:B----4-:R-:W-:Y:S05]  /*2840*/  BRA `(.L_x_28576) ;  /* 0x0000000c00247947 */ /* 0x010fea0003800000 */
.L_x_28572:
        /* <DEDUP_REMOVED lines=10> */
.L_x_28580:
[----:B------:R-:W4:Y:S02]  /*28f0*/  LDG.E.U16 R0, desc[UR36][R22.64] ;  /* 0x0000002416007981 */ /* 0x000f24000c1e1500 */
[----:B----4-:R-:W-:-:S05]  /*2900*/  HADD2.F32 R0, -RZ, R0.H0_H0 ;  /* 0x20000000ff007230 */ /* 0x010fca0000004100 */
[----:B------:R-:W-:-:S04]  /*2910*/  FMUL.FTZ R0, R0, 1 ;  /* 0x3f80000000007820 */ /* 0x000fc80000410000 */
[----:B------:R4:W0:Y:S02]  /*2920*/  F2F.F64.F32 R4, R0 ;  /* 0x0000000000047310 */ /* 0x0008240000201800 */
[----:B0---4-:R-:W-:Y:S05]  /*2930*/  BRA `(.L_x_28576) ;  /* 0x0000000800e87947 */ /* 0x011fea0003800000 */
.L_x_28579:
        /* <DEDUP_REMOVED lines=10> */
.L_x_28582:
[----:B------:R-:W4:Y:S02]  /*29e0*/  LDG.E.U16 R22, desc[UR36][R22.64] ;  /* 0x0000002416167981 */ /* 0x000f24000c1e1500 */
[----:B----4-:R-:W-:-:S05]  /*29f0*/  HADD2.F32 R0, -RZ, R22.H0_H0 ;  /* 0x20000016ff007230 */ /* 0x010fca0000004100 */
[----:B------:R-:W-:-:S04]  /*2a00*/  FMUL.FTZ R0, R0, 1 ;  /* 0x3f80000000007820 */ /* 0x000fc80000410000 */
[----:B------:R4:W0:Y:S02]  /*2a10*/  F2F.F64.F32 R4, R0 ;  /* 0x0000000000047310 */ /* 0x0008240000201800 */
[----:B0---4-:R-:W-:Y:S05]  /*2a20*/  BRA `(.L_x_28576) ;  /* 0x0000000800ac7947 */ /* 0x011fea0003800000 */
.L_x_28581:
[----:B------:R4:W5:Y:S01]  /*2a30*/  LDG.E.64 R4, desc[UR36][R22.64] ;  /* 0x0000002416047981 */ /* 0x000962000c1e1b00 */
[----:B------:R-:W-:Y:S05]  /*2a40*/  BRA `(.L_x_28576) ;  /* 0x0000000800a47947 */ /* 0x000fea0003800000 */
.L_x_28571:
        /* <DEDUP_REMOVED lines=13> */
.L_x_28585:
[----:B------:R4:W5:Y:S01]  /*2b20*/  LDG.E.64 R4, desc[UR36][R22.64] ;  /* 0x0000002416047981 */ /* 0x000962000c1e1b00 */
[----:B------:R-:W-:Y:S05]  /*2b30*/  BRA `(.L_x_28576) ;  /* 0x0000000800687947 */ /* 0x000fea0003800000 */
.L_x_28584:
        /* <DEDUP_REMOVED lines=27> */
.L_x_28587:
        /* <DEDUP_REMOVED lines=14> */
.L_x_28586:
[----:B------:R-:W4:Y:S02]  /*2dd0*/  LDG.E.U16 R0, desc[UR36][R22.64] ;  /* 0x0000002416007981 */ /* 0x000f24000c1e1500 */
[----:B----4-:R-:W-:-:S04]  /*2de0*/  IMAD.U32 R0, R0, 0x10000, RZ ;  /* 0x0001000000007824 */ /* 0x010fc800078e00ff */
[----:B------:R-:W-:-:S04]  /*2df0*/  FMUL.FTZ R0, R0, 1 ;  /* 0x3f80000000007820 */ /* 0x000fc80000410000 */
[----:B------:R4:W0:Y:S02]  /*2e00*/  F2F.F64.F32 R4, R0 ;  /* 0x0000000000047310 */ /* 0x0008240000201800 */
[----:B0---4-:R-:W-:Y:S05]  /*2e10*/  BRA `(.L_x_28576) ;  /* 0x0000000400b07947 */ /* 0x011fea0003800000 */
.L_x_28583:
        /* <DEDUP_REMOVED lines=11> */
.L_x_28590:
        /* <DEDUP_REMOVED lines=21> */
.L_x_28592:
[----:B------:R-:W-:Y:S05]  /*3020*/  BSYNC.RECONVERGENT B0 ;  /* 0x0000000000007941 */ /* 0x000fea0003800200 */
.L_x_28591:
[----:B------:R-:W-:Y:S01]  /*3030*/  IMAD.SHL.U32 R0, R0, 0x100000, RZ ;  /* 0x0010000000007824 */ /* 0x000fe200078e00ff */
[----:B------:R-:W-:-:S04]  /*3040*/  LEA R2, R2, 0x3b800000, 0x17 ;  /* 0x3b80000002027811 */ /* 0x000fc800078eb8ff */
[----:B------:R-:W-:-:S05]  /*3050*/  LOP3.LUT R0, R2, R0, R7, 0xfe, !PT ;  /* 0x0000000002007212 */ /* 0x000fca00078efe07 */
[----:B------:R-:W-:-:S04]  /*3060*/  FMUL.FTZ R0, R0, 1 ;  /* 0x3f80000000007820 */ /* 0x000fc80000410000 */
[----:B------:R0:W2:Y:S02]  /*3070*/  F2F.F64.F32 R4, R0 ;  /* 0x0000000000047310 */ /* 0x0000a40000201800 */
[----:B0-2---:R-:W-:Y:S05]  /*3080*/  BRA `(.L_x_28576) ;  /* 0x0000000400147947 */ /* 0x005fea0003800000 */
.L_x_28589:
        /* <DEDUP_REMOVED lines=21> */
.L_x_28594:
[----:B------:R-:W-:Y:S05]  /*31e0*/  BSYNC.RECONVERGENT B0 ;  /* 0x0000000000007941 */ /* 0x000fea0003800200 */
.L_x_28593:
[----:B------:R-:W-:Y:S02]  /*31f0*/  SHF.L.U32 R0, R0, 0x15, RZ ;  /* 0x0000001500007819 */ /* 0x000fe400000006ff */
[----:B------:R-:W-:-:S04]  /*3200*/  LEA R2, R2, 0x37800000, 0x17 ;  /* 0x3780000002027811 */ /* 0x000fc800078eb8ff */
[----:B------:R-:W-:-:S05]  /*3210*/  LOP3.LUT R0, R2, R0, R7, 0xfe, !PT ;  /* 0x0000000002007212 */ /* 0x000fca00078efe07 */
[----:B------:R-:W-:-:S04]  /*3220*/  FMUL.FTZ R0, R0, 1 ;  /* 0x3f80000000007820 */ /* 0x000fc80000410000 */
[----:B------:R0:W2:Y:S02]  /*3230*/  F2F.F64.F32 R4, R0 ;  /* 0x0000000000047310 */ /* 0x0000a40000201800 */
[----:B0-2---:R-:W-:Y:S05]  /*3240*/  BRA `(.L_x_28576) ;  /* 0x0000000000a47947 */ /* 0x005fea0003800000 */
.L_x_28588:
[----:B------:R-:W-:-:S09]  /*3250*/  UISETP.NE.AND UP0, UPT, UR4, 0x1c, UPT ;  /* 0x0000001c0400788c */ /* 0x000fd2000bf05270 */
[----:B------:R-:W-:Y:S05]  /*3260*/  BRA.U !UP0, `(.L_x_28595) ;  /* 0x0000000108947547 */ /* 0x000fea000b800000 */
[----:B------:R-:W-:-:S09]  /*3270*/  UISETP.NE.AND UP0, UPT, UR4, 0x1d, UPT ;  /* 0x0000001d0400788c */ /* 0x000fd2000bf05270 */
[----:B------:R-:W-:Y:S05]  /*3280*/  BRA.U !UP0, `(.L_x_28596) ;  /* 0x0000000108807547 */ /* 0x000fea000b800000 */
[----:B------:R-:W-:-:S09]  /*3290*/  UISETP.NE.AND UP0, UPT, UR4, 0x2c, UPT ;  /* 0x0000002c0400788c */ /* 0x000fd2000bf05270 */
[----:B------:R-:W-:Y:S05]  /*32a0*/  BRA.U !UP0, `(.L_x_28597) ;  /* 0x0000000108487547 */ /* 0x000fea000b800000 */
.L_x_28575:
        /* <DEDUP_REMOVED lines=16> */
.L_x_28598:
[----:B------:R-:W-:Y:S01]  /*33b0*/  CS2R R4, SRZ ;  /* 0x0000000000047805 */ /* 0x000fe2000001ff00 */
[----:B------:R-:W-:Y:S06]  /*33c0*/  BRA `(.L_x_28576) ;  /* 0x0000000000447947 */ /* 0x000fec0003800000 */
.L_x_28597:
        /* <DEDUP_REMOVED lines=12> */
.L_x_28596:
[----:B------:R-:W4:Y:S02]  /*3490*/  LDG.E.64 R4, desc[UR36][R22.64] ;  /* 0x0000002416047981 */ /* 0x000f24000c1e1b00 */
[----:B----4-:R-:W4:Y:S02]  /*34a0*/  I2F.F64.U64 R4, R4 ;  /* 0x0000000400047312 */ /* 0x010f240000301800 */
[----:B----4-:R-:W-:Y:S05]  /*34b0*/  BRA `(.L_x_28576) ;  /* 0x0000000000087947 */ /* 0x010fea0003800000 */
.L_x_28595:
[----:B------:R-:W4:Y:S02]  /*34c0*/  LDG.E R4, desc[UR36][R22.64] ;  /* 0x0000002416047981 */ /* 0x000f24000c1e1900 */
[----:B----4-:R-:W4:Y:S02]  /*34d0*/  I2F.F64.U32 R4, R4 ;  /* 0x0000000400047312 */ /* 0x010f240000201800 */
.L_x_28576:
[----:B------:R-:W-:Y:S05]  /*34e0*/  BSYNC.RECONVERGENT B6 ;  /* 0x0000000000067941 */ /* 0x000fea0003800200 */
.L_x_28570:
[----:B----45:R-:W1:Y:S01]  /*34f0*/  DSETP.NAN.AND P0, PT, R4, R4, PT ;  /* 0x000000040400722a */ /* 0x030e620003f08000 */
[----:B------:R-:W-:-:S15]  /*3500*/  BSSY.RECONVERGENT B0, `(.L_x_28599) ;  /* 0x0000038000007945 */ /* 0x000fde0003800200 */
[----:B------:R-:W-:-:S15]  /*3510*/  NOP ;  /* 0x0000000000007918 */ /* 0x000fde0000000000 */
[----:B------:R-:W-:-:S15]  /*3520*/  NOP ;  /* 0x0000000000007918 */ /* 0x000fde0000000000 */
[----:B------:R-:W-:-:S15]  /*3530*/  NOP ;  /* 0x0000000000007918 */ /* 0x000fde0000000000 */
[----:B------:R-:W-:-:S03]  /*3540*/  NOP ;  /* 0x0000000000007918 */ /* 0x000fc60000000000 */
[----:B-1----:R-:W1:-:S15]  /*3550*/  DSETP.NUM.AND P0, PT, R16, R16, !P0 ;  /* 0x000000101000722a */ /* 0x002e5e0004707000 */
[----:B------:R-:W-:-:S15]  /*3560*/  NOP ;  /* 0x0000000000007918 */ /* 0x000fde0000000000 */
[----:B------:R-:W-:-:S15]  /*3570*/  NOP ;  /* 0x0000000000007918 */ /* 0x000fde0000000000 */
[----:B------:R-:W-:-:S15]  /*3580*/  NOP ;  /* 0x0000000000007918 */ /* 0x000fde0000000000 */
[----:B------:R-:W-:-:S04]  /*3590*/  NOP ;  /* 0x0000000000007918 */ /* 0x000fc80000000000 */
[----:B-1----:R1:W4:Y:S02]  /*35a0*/  @!P0 DADD R4, R4, R16 ;  /* 0x0000000004048229 */ /* 0x0023240000000010 */
[----:B-1--4-:R-:W-:Y:S05]  /*35b0*/  @!P0 BRA `(.L_x_28600) ;  /* 0x0000000000b08947 */ /* 0x012fea0003800000 */
[----:B------:R-:W-:Y:S02]  /*35c0*/  LOP3.LUT R0, R4, R16, RZ, 0xfc, !PT ;  /* 0x0000001004007212 */ /* 0x000fe400078efcff */
[----:B0-23--:R-:W-:Y:S02]  /*35d0*/  LOP3.LUT R2, R5, R17, RZ, 0xfc, !PT ;  /* 0x0000001105027212 */ /* 0x00dfe400078efcff */
[----:B------:R-:W-:-:S04]  /*35e0*/  ISETP.NE.U32.AND P0, PT, R0, RZ, PT ;  /* 0x000000ff0000720c */ /* 0x000fc80003f05070 */
[----:B------:R-:W-:-:S13]  /*35f0*/  LOP3.LUT P0, RZ, R2, 0x7fffffff, RZ, 0xc0, P0 ;  /* 0x7fffffff02ff7812 */ /* 0x000fda000000c0ff */
[----:B------:R-:W-:Y:S05]  /*3600*/  @!P0 BRA `(.L_x_28600) ;  /* 0x00000000009c8947 */ /* 0x000fea0003800000 */
[----:B------:R-:W0:Y:S02]  /*3610*/  DSETP.NEU.AND P0, PT, R16, RZ, PT ;  /* 0x000000ff1000722a */ /* 0x000e240003f0d000 */
[----:B0-----:R-:W-:Y:S02]  /*3620*/  @!P0 LOP3.LUT R0, RZ, 0x80000000, R5, 0xb8, !PT ;  /* 0x80000000ff008812 */ /* 0x001fe400078eb805 */
[----:B------:R-:W-:-:S03]  /*3630*/  @!P0 MOV R4, 0x1 ;  /* 0x0000000100048802 */ /* 0x000fc60000000f00 */
[----:B------:R-:W-:Y:S01]  /*3640*/  @!P0 IMAD.MOV.U32 R5, RZ, RZ, R0 ;  /* 0x000000ffff058224 */ /* 0x000fe200078e0000 */
[----:B------:R-:W-:Y:S06]  /*3650*/  @!P0 BRA `(.L_x_28600) ;  /* 0x0000000000888947 */ /* 0x000fec0003800000 */
[----:B------:R-:W0:-:S15]  /*3660*/  DSETP.GEU.AND P1, PT, R16, R4, PT ;  /* 0x000000041000722a */ /* 0x000e1e0003f2e000 */
[----:B------:R-:W-:-:S15]  /*3670*/  NOP ;  /* 0x0000000000007918 */ /* 0x000fde0000000000 */
[----:B------:R-:W-:-:S15]  /*3680*/  NOP ;  /* 0x0000000000007918 */ /* 0x000fde0000000000 */
[----:B------:R-:W-:-:S15]  /*3690*/  NOP ;  /* 0x0000000000007918 */ /* 0x000fde0000000000 */
[----:B------:R-:W-:-:S04]  /*36a0*/  NOP ;  /* 0x0000000000007918 */ /* 0x000fc80000000000 */
[----:B0-----:R-:W0:Y:S02]  /*36b0*/  DSETP.LT.AND P3, PT, R16, RZ, !P1 ;  /* 0x000000ff1000722a */ /* 0x001e240004f61000 */
[----:B0-----:R-:W-:-:S15]  /*36c0*/  SEL R7, RZ, 0xffffffff, !P3 ;  /* 0xffffffffff077807 */ /* 0x001fde0005800000 */
[----:B------:R-:W-:-:S15]  /*36d0*/  NOP ;  /* 0x0000000000007918 */ /* 0x000fde0000000000 */
[----:B------:R-:W-:-:S15]  /*36e0*/  NOP ;  /* 0x0000000000007918 */ /* 0x000fde0000000000 */
[----:B------:R-:W-:-:S15]  /*36f0*/  NOP ;  /* 0x0000000000007918 */ /* 0x000fde0000000000 */
[----:B------:R-:W-:-:S02]  /*3700*/  NOP ;  /* 0x0000000000007918 */ /* 0x000fc40000000000 */
[----:B------:R-:W0:Y:S02]  /*3710*/  DSETP.GT.AND P1, PT, R16, RZ, !P1 ;  /* 0x000000ff1000722a */ /* 0x000e240004f24000 */
[----:B0-----:R-:W-:-:S15]  /*3720*/  SEL R3, RZ, 0x1, !P1 ;  /* 0x00000001ff037807 */ /* 0x001fde0004800000 */
[----:B------:R-:W-:-:S15]  /*3730*/  NOP ;  /* 0x0000000000007918 */ /* 0x000fde0000000000 */
[----:B------:R-:W-:-:S15]  /*3740*/  NOP ;  /* 0x0000000000007918 */ /* 0x000fde0000000000 */
[----:B------:R-:W-:-:S15]  /*3750*/  NOP ;  /* 0x0000000000007918 */ /* 0x000fde0000000000 */
[----:B------:R-:W-:-:S02]  /*3760*/  NOP ;  /* 0x0000000000007918 */ /* 0x000fc40000000000 */
[----:B------:R-:W0:-:S15]  /*3770*/  DSETP.GT.AND P0, PT, R16, R4, PT ;  /* 0x000000041000722a */ /* 0x000e1e0003f04000 */
[----:B------:R-:W-:-:S15]  /*3780*/  NOP ;  /* 0x0000000000007918 */ /* 0x000fde0000000000 */
[----:B------:R-:W-:-:S15]  /*3790*/  NOP ;  /* 0x0000000000007918 */ /* 0x000fde0000000000 */
[----:B------:R-:W-:-:S15]  /*37a0*/  NOP ;  /* 0x0000000000007918 */ /* 0x000fde0000000000 */
[----:B------:R-:W-:-:S04]  /*37b0*/  NOP ;  /* 0x0000000000007918 */ /* 0x000fc80000000000 */
[----:B0-----:R-:W0:Y:S02]  /*37c0*/  DSETP.LT.AND P2, PT, R16, RZ, P0 ;  /* 0x000000ff1000722a */ /* 0x001e240000741000 */
[----:B0-----:R-:W-:-:S15]  /*37d0*/  SEL R4, RZ, 0x1, !P2 ;  /* 0x00000001ff047807 */ /* 0x001fde0005000000 */
[----:B------:R-:W-:-:S15]  /*37e0*/  NOP ;  /* 0x0000000000007918 */ /* 0x000fde0000000000 */
[----:B------:R-:W-:-:S15]  /*37f0*/  NOP ;  /* 0x0000000000007918 */ /* 0x000fde0000000000 */
[----:B------:R-:W-:-:S15]  /*3800*/  NOP ;  /* 0x0000000000007918 */ /* 0x000fde0000000000 */
[----:B------:R-:W-:-:S02]  /*3810*/  NOP ;  /* 0x0000000000007918 */ /* 0x000fc40000000000 */
[----:B------:R-:W0:Y:S02]  /*3820*/  DSETP.GT.AND P0, PT, R16, RZ, P0 ;  /* 0x000000ff1000722a */ /* 0x000e240000704000 */
[----:B0-----:R-:W-:Y:S02]  /*3830*/  SEL R5, RZ, 0xffffffff, !P0 ;  /* 0xffffffffff057807 */ /* 0x001fe40004000000 */
[----:B------:R-:W-:-:S04]  /*3840*/  IADD3 R0, P0, P1, R3, R7, R16 ;  /* 0x0000000703007210 */ /* 0x000fc8000791e010 */
[----:B------:R-:W-:Y:S02]  /*3850*/  IADD3 R4, P2, P3, R5, R0, R4 ;  /* 0x0000000005047210 */ /* 0x000fe40007b5e004 */
[----:B------:R-:W-:-:S04]  /*3860*/  IADD3.X R16, PT, PT, RZ, R7, R17, P0, P1 ;  /* 0x00000007ff107210 */ /* 0x000fc800007e2411 */
[----:B------:R-:W-:-:S07]  /*3870*/  IADD3.X R5, PT, PT, R5, R16, RZ, P2, P3 ;  /* 0x0000001005057210 */ /* 0x000fce00017e64ff */
.L_x_28600:
[----:B------:R-:W-:Y:S05]  /*3880*/  BSYNC.RECONVERGENT B0 ;  /* 0x0000000000007941 */ /* 0x000fea0003800200 */
.L_x_28599:
[----:B------:R-:W0:Y:S01]  /*3890*/  LDCU.64 UR6, c[0x0][0x5e8] ;  /* 0x0000bd00ff0677ac */ /* 0x000e220008000a00 */
[----:B------:R-:W-:-:S04]  /*38a0*/  UPRMT UR4, UR43, 0x9910, URZ ;  /* 0x000099102b047896 */ /* 0x000fc800080000ff */
[----:B------:R-:W-:Y:S01]  /*38b0*/  UISETP.GT.AND UP0, UPT, UR4, 0x9, UPT ;  /* 0x000000090400788c */ /* 0x000fe2000bf04270 */
[----:B0-23--:R-:W-:-:S05]  /*38c0*/  IADD3 R2, P0, PT, R18, UR6, RZ ;  /* 0x0000000612027c10 */ /* 0x00dfca000ff1e0ff */
        /* <DEDUP_REMOVED lines=13> */
.L_x_28604:
[----:B------:R-:W0:Y:S02]  /*39a0*/  F2I.S64.F64.TRUNC R4, R4 ;  /* 0x0000000400047311 */ /* 0x000e24000030d900 */
[----:B0-----:R-:W-:-:S05]  /*39b0*/  MOV R7, R4 ;  /* 0x0000000400077202 */ /* 0x001fca0000000f00 */
[----:B------:R0:W-:Y:S01]  /*39c0*/  STG.E.U8 desc[UR36][R2.64], R7 ;  /* 0x0000000702007986 */ /* 0x0001e2000c101124 */
[----:B------:R-:W-:Y:S05]  /*39d0*/  BRA `(.L_x_28606) ;  /* 0x0000001000847947 */ /* 0x000fea0003800000 */
.L_x_28603:
        /* <DEDUP_REMOVED lines=9> */
.L_x_28608:
[----:B------:R-:W0:Y:S02]  /*3a70*/  F2I.F64.TRUNC R5, R4 ;  /* 0x0000000400057311 */ /* 0x000e24000030d100 */
[----:B0-----:R0:W-:Y:S01]  /*3a80*/  STG.E desc[UR36][R2.64], R5 ;  /* 0x0000000502007986 */ /* 0x0011e2000c101924 */
[----:B------:R-:W-:Y:S05]  /*3a90*/  BRA `(.L_x_28606) ;  /* 0x0000001000547947 */ /* 0x000fea0003800000 */
.L_x_28607:
[----:B------:R-:W0:Y:S02]  /*3aa0*/  F2I.F64.TRUNC R5, R4 ;  /* 0x0000000400057311 */ /* 0x000e24000030d100 */
[----:B0-----:R0:W-:Y:S01]  /*3ab0*/  STG.E.U16 desc[UR36][R2.64], R5 ;  /* 0x0000000502007986 */ /* 0x0011e2000c101524 */
[----:B------:R-:W-:Y:S05]  /*3ac0*/  BRA `(.L_x_28606) ;  /* 0x0000001000487947 */ /* 0x000fea0003800000 */
.L_x_28602:
        /* <DEDUP_REMOVED lines=17> */
.L_x_28610:
        /* <DEDUP_REMOVED lines=12> */
.L_x_28609:
        /* <DEDUP_REMOVED lines=18> */
.L_x_28612:
        /* <DEDUP_REMOVED lines=13> */
.L_x_28611:
[----:B------:R0:W-:Y:S01]  /*3e90*/  STG.E.64 desc[UR36][R2.64], R4 ;  /* 0x0000000402007986 */ /* 0x0001e2000c101b24 */
[----:B------:R-:W-:Y:S05]  /*3ea0*/  BRA `(.L_x_28606) ;  /* 0x0000000c00507947 */ /* 0x000fea0003800000 */
.L_x_28601:
        /* <DEDUP_REMOVED lines=12> */
.L_x_28615:
[----:B------:R-:W-:-:S05]  /*3f70*/  CS2R R6, SRZ ;  /* 0x0000000000067805 */ /* 0x000fca000001ff00 */
[----:B------:R3:W-:Y:S01]  /*3f80*/  STG.E.128 desc[UR36][R2.64], R4 ;  /* 0x0000000402007986 */ /* 0x0007e2000c101d24 */
[----:B------:R-:W-:Y:S05]  /*3f90*/  BRA `(.L_x_28606) ;  /* 0x0000000c00147947 */ /* 0x000fea0003800000 */
.L_x_28614:
        /* <DEDUP_REMOVED lines=27> */
.L_x_28619:
[----:B------:R-:W-:Y:S05]  /*4150*/  BSYNC.RECONVERGENT B0 ;  /* 0x0000000000007941 */ /* 0x000fea0003800200 */
.L_x_28618:
[----:B------:R-:W-:-:S05]  /*4160*/  LOP3.LUT R7, R0, 0x80, R7, 0xf8, !PT ;  /* 0x0000008000077812 */ /* 0x000fca00078ef807 */
[----:B------:R1:W-:Y:S01]  /*4170*/  STG.E.U8 desc[UR36][R2.64], R7 ;  /* 0x0000000702007986 */ /* 0x0003e2000c101124 */
[----:B------:R-:W-:Y:S05]  /*4180*/  BRA `(.L_x_28606) ;  /* 0x0000000800987947 */ /* 0x000fea0003800000 */
.L_x_28617:
        /* <DEDUP_REMOVED lines=23> */
.L_x_28621:
[----:B------:R-:W-:Y:S05]  /*4300*/  BSYNC.RECONVERGENT B0 ;  /* 0x0000000000007941 */ /* 0x000fea0003800200 */
.L_x_28620:
[----:B------:R-:W-:-:S05]  /*4310*/  LOP3.LUT R7, R0, 0x80, R7, 0xf8, !PT ;  /* 0x0000008000077812 */ /* 0x000fca00078ef807 */
[----:B------:R2:W-:Y:S01]  /*4320*/  STG.E.U8 desc[UR36][R2.64], R7 ;  /* 0x0000000702007986 */ /* 0x0005e2000c101124 */
[----:B------:R-:W-:Y:S05]  /*4330*/  BRA `(.L_x_28606) ;  /* 0x00000008002c7947 */ /* 0x000fea0003800000 */
.L_x_28616:
        /* <DEDUP_REMOVED lines=12> */
.L_x_28613:
        /* <DEDUP_REMOVED lines=11> */
.L_x_28624:
        /* <DEDUP_REMOVED lines=21> */
.L_x_28627:
[----:B------:R-:W-:-:S04]  /*4600*/  SHF.R.U32.HI R0, RZ, 0x14, R7 ;  /* 0x00000014ff007819 */ /* 0x000fc80000011607 */
[----:B------:R-:W-:-:S04]  /*4610*/  LOP3.LUT R0, R0, 0x1, RZ, 0xc0, !PT ;  /* 0x0000000100007812 */ /* 0x000fc800078ec0ff */
[----:B------:R-:W-:-:S04]  /*4620*/  IADD3 R0, PT, PT, R7, 0x487ffff, R0 ;  /* 0x0487ffff07007810 */ /* 0x000fc80007ffe000 */
[----:B------:R-:W-:-:S04]  /*4630*/  SHF.R.U32.HI R0, RZ, 0x14, R0 ;  /* 0x00000014ff007819 */ /* 0x000fc80000011600 */
[----:B------:R-:W-:-:S07]  /*4640*/  LOP3.LUT R4, R0, 0xff, RZ, 0xc0, !PT ;  /* 0x000000ff00047812 */ /* 0x000fce00078ec0ff */
.L_x_28628:
[----:B------:R-:W-:-:S04]  /*4650*/  SHF.R.U32.HI R5, RZ, 0x18, R7 ;  /* 0x00000018ff057819 */ /* 0x000fc80000011607 */
[----:B------:R-:W-:-:S04]  /*4660*/  LOP3.LUT R4, R4, 0x80, R5, 0xf8, !PT ;  /* 0x0000008004047812 */ /* 0x000fc800078ef805 */
[----:B------:R-:W-:-:S07]  /*4670*/  PRMT R0, R4, 0x7610, R0 ;  /* 0x0000761004007816 */ /* 0x000fce0000000000 */
.L_x_28626:
[----:B------:R-:W-:Y:S05]  /*4680*/  BSYNC.RECONVERGENT B0 ;  /* 0x0000000000007941 */ /* 0x000fea0003800200 */
.L_x_28625:
[----:B------:R0:W-:Y:S01]  /*4690*/  STG.E.U8 desc[UR36][R2.64], R0 ;  /* 0x0000000002007986 */ /* 0x0001e2000c101124 */
[----:B------:R-:W-:Y:S05]  /*46a0*/  BRA `(.L_x_28606) ;  /* 0x0000000400507947 */ /* 0x000fea0003800000 */
.L_x_28623:
        /* <DEDUP_REMOVED lines=21> */
.L_x_28631:
[----:B------:R-:W-:-:S04]  /*4800*/  SHF.R.U32.HI R0, RZ, 0x15, R7 ;  /* 0x00000015ff007819 */ /* 0x000fc80000011607 */
[----:B------:R-:W-:-:S04]  /*4810*/  LOP3.LUT R0, R0, 0x1, RZ, 0xc0, !PT ;  /* 0x0000000100007812 */ /* 0x000fc800078ec0ff */
[----:B------:R-:W-:-:S04]  /*4820*/  IADD3 R0, PT, PT, R7, 0x88fffff, R0 ;  /* 0x088fffff07007810 */ /* 0x000fc80007ffe000 */
[----:B------:R-:W-:-:S04]  /*4830*/  SHF.R.U32.HI R0, RZ, 0x15, R0 ;  /* 0x00000015ff007819 */ /* 0x000fc80000011600 */
[----:B------:R-:W-:-:S07]  /*4840*/  LOP3.LUT R4, R0, 0xff, RZ, 0xc0, !PT ;  /* 0x000000ff00047812 */ /* 0x000fce00078ec0ff */
.L_x_28632:
[----:B------:R-:W-:-:S04]  /*4850*/  SHF.R.U32.HI R5, RZ, 0x18, R7 ;  /* 0x00000018ff057819 */ /* 0x000fc80000011607 */
[----:B------:R-:W-:-:S04]  /*4860*/  LOP3.LUT R4, R4, 0x80, R5, 0xf8, !PT ;  /* 0x0000008004047812 */ /* 0x000fc800078ef805 */
[----:B------:R-:W-:-:S07]  /*4870*/  PRMT R0, R4, 0x7610, R0 ;  /* 0x0000761004007816 */ /* 0x000fce0000000000 */
.L_x_28630:
[----:B------:R-:W-:Y:S05]  /*4880*/  BSYNC.RECONVERGENT B0 ;  /* 0x0000000000007941 */ /* 0x000fea0003800200 */
.L_x_28629:
[----:B------:R0:W-:Y:S01]  /*4890*/  STG.E.U8 desc[UR36][R2.64], R0 ;  /* 0x0000000002007986 */ /* 0x0001e2000c101124 */
[----:B------:R-:W-:Y:S05]  /*48a0*/  BRA `(.L_x_28606) ;  /* 0x0000000000d07947 */ /* 0x000fea0003800000 */
.L_x_28622:
[----:B------:R-:W-:-:S09]  /*48b0*/  UISETP.NE.AND UP0, UPT, UR4, 0x1c, UPT ;  /* 0x0000001c0400788c */ /* 0x000fd2000bf05270 */
[----:B------:R-:W-:Y:S05]  /*48c0*/  BRA.U !UP0, `(.L_x_28633) ;  /* 0x0000000108c07547 */ /* 0x000fea000b800000 */
[----:B------:R-:W-:-:S09]  /*48d0*/  UISETP.NE.AND UP0, UPT, UR4, 0x1d, UPT ;  /* 0x0000001d0400788c */ /* 0x000fd2000bf05270 */
[----:B------:R-:W-:Y:S05]  /*48e0*/  BRA.U !UP0, `(.L_x_28634) ;  /* 0x0000000108ac7547 */ /* 0x000fea000b800000 */
[----:B------:R-:W-:-:S09]  /*48f0*/  UISETP.NE.AND UP0, UPT, UR4, 0x2c, UPT ;  /* 0x0000002c0400788c */ /* 0x000fd2000bf05270 */
[----:B------:R-:W-:Y:S05]  /*4900*/  BRA.U !UP0, `(.L_x_28635) ;  /* 0x0000000108447547 */ /* 0x000fea000b800000 */
.L_x_28605:
        /* <DEDUP_REMOVED lines=16> */
.L_x_28636:
[----:B------:R-:W-:Y:S05]  /*4a10*/  BRA `(.L_x_28606) ;  /* 0x0000000000747947 */ /* 0x000fea0003800000 */
.L_x_28635:
        /* <DEDUP_REMOVED lines=24> */
.L_x_28634:
[----:B------:R-:W0:Y:S02]  /*4ba0*/  F2I.U64.F64.TRUNC R4, R4 ;  /* 0x0000000400047311 */ /* 0x000e24000030d800 */
[----:B0-----:R0:W-:Y:S01]  /*4bb0*/  STG.E.64 desc[UR36][R2.64], R4 ;  /* 0x0000000402007986 */ /* 0x0011e2000c101b24 */
[----:B------:R-:W-:Y:S05]  /*4bc0*/  BRA `(.L_x_28606) ;  /* 0x0000000000087947 */ /* 0x000fea0003800000 */
.L_x_28633:
[----:B------:R-:W0:Y:S02]  /*4bd0*/  F2I.U32.F64.TRUNC R5, R4 ;  /* 0x0000000400057311 */ /* 0x000e24000030d000 */
[----:B0-----:R0:W-:Y:S02]  /*4be0*/  STG.E desc[UR36][R2.64], R5 ;  /* 0x0000000502007986 */ /* 0x0011e4000c101924 */
.L_x_28606:
[----:B------:R-:W-:-:S07]  /*4bf0*/  VIADD R19, R19, 0x80 ;  /* 0x0000008013137836 */ /* 0x000fce0000000000 */
.L_x_28539:
[----:B------:R-:W-:Y:S05]  /*4c00*/  BSYNC.RECONVERGENT B7 ;  /* 0x0000000000077941 */ /* 0x000fea0003800200 */
.L_x_28538:
        /* <DEDUP_REMOVED lines=358> */
.L_x_28639:
        /* <DEDUP_REMOVED lines=18> */
.L_x_28644:
[----:B------:R-:W2:Y:S02]  /*6390*/  LDG.E.U8 R2, desc[UR36][R2.64] ;  /* 0x0000002402027981 */ /* 0x000ea4000c1e1100 */
[----:B--2---:R0:W1:Y:S02]  /*63a0*/  I2F.F64.U16 R16, R2 ;  /* 0x0000000200107312 */ /* 0x0040640000101800 */
[----:B01----:R-:W-:Y:S05]  /*63b0*/  BRA `(.L_x_28646) ;  /* 0x0000000c00607947 */ /* 0x003fea0003800000 */
.L_x_28643:
        /* <DEDUP_REMOVED lines=9> */
.L_x_28648:
[----:B------:R-:W2:Y:S02]  /*6450*/  LDG.E R2, desc[UR36][R2.64] ;  /* 0x0000002402027981 */ /* 0x000ea4000c1e1900 */
[----:B--2---:R0:W1:Y:S02]  /*6460*/  I2F.F64 R16, R2 ;  /* 0x0000000200107312 */ /* 0x0040640000201c00 */
[----:B01----:R-:W-:Y:S05]  /*6470*/  BRA `(.L_x_28646) ;  /* 0x0000000c00307947 */ /* 0x003fea0003800000 */
.L_x_28647:
[----:B------:R-:W2:Y:S02]  /*6480*/  LDG.E.U16 R2, desc[UR36][R2.64] ;  /* 0x0000002402027981 */ /* 0x000ea4000c1e1500 */
[----:B--2---:R0:W1:Y:S02]  /*6490*/  I2F.F64.S16 R16, R2 ;  /* 0x0000000200107312 */ /* 0x0040640000101c00 */
[----:B01----:R-:W-:Y:S05]  /*64a0*/  BRA `(.L_x_28646) ;  /* 0x0000000c00247947 */ /* 0x003fea0003800000 */
.L_x_28642:
        /* <DEDUP_REMOVED lines=10> */
.L_x_28650:
[----:B------:R-:W2:Y:S02]  /*6550*/  LDG.E.U16 R0, desc[UR36][R2.64] ;  /* 0x0000002402007981 */ /* 0x000ea4000c1e1500 */
[----:B--2---:R-:W-:-:S05]  /*6560*/  HADD2.F32 R0, -RZ, R0.H0_H0 ;  /* 0x20000000ff007230 */ /* 0x004fca0000004100 */
[----:B------:R-:W-:-:S04]  /*6570*/  FMUL.FTZ R0, R0, 1 ;  /* 0x3f80000000007820 */ /* 0x000fc80000410000 */
[----:B------:R1:W2:Y:S02]  /*6580*/  F2F.F64.F32 R16, R0 ;  /* 0x0000000000107310 */ /* 0x0002a40000201800 */
[----:B-12---:R-:W-:Y:S05]  /*6590*/  BRA `(.L_x_28646) ;  /* 0x0000000800e87947 */ /* 0x006fea0003800000 */
.L_x_28649:
        /* <DEDUP_REMOVED lines=10> */
.L_x_28652:
[----:B------:R-:W2:Y:S02]  /*6640*/  LDG.E.U16 R2, desc[UR36][R2.64] ;  /* 0x0000002402027981 */ /* 0x000ea4000c1e1500 */
[----:B--2---:R-:W-:-:S05]  /*6650*/  HADD2.F32 R0, -RZ, R2.H0_H0 ;  /* 0x20000002ff007230 */ /* 0x004fca0000004100 */
[----:B------:R-:W-:-:S04]  /*6660*/  FMUL.FTZ R0, R0, 1 ;  /* 0x3f80000000007820 */ /* 0x000fc80000410000 */
[----:B------:R1:W2:Y:S02]  /*6670*/  F2F.F64.F32 R16, R0 ;  /* 0x0000000000107310 */ /* 0x0002a40000201800 */
[----:B-12---:R-:W-:Y:S05]  /*6680*/  BRA `(.L_x_28646) ;  /* 0x0000000800ac7947 */ /* 0x006fea0003800000 */
.L_x_28651:
[----:B------:R0:W5:Y:S01]  /*6690*/  LDG.E.64 R16, desc[UR36][R2.64] ;  /* 0x0000002402107981 */ /* 0x000162000c1e1b00 */
[----:B------:R-:W-:Y:S05]  /*66a0*/  BRA `(.L_x_28646) ;  /* 0x0000000800a47947 */ /* 0x000fea0003800000 */
.L_x_28641:
        /* <DEDUP_REMOVED lines=13> */
.L_x_28655:
[----:B------:R1:W5:Y:S01]  /*6780*/  LDG.E.64 R16, desc[UR36][R2.64] ;  /* 0x0000002402107981 */ /* 0x000362000c1e1b00 */
[----:B------:R-:W-:Y:S05]  /*6790*/  BRA `(.L_x_28646) ;  /* 0x0000000800687947 */ /* 0x000fea0003800000 */
.L_x_28654:
        /* <DEDUP_REMOVED lines=25> */
[----:B------:R2:W3:Y:S02]  /*6930*/  F2F.F64.F32 R16, R5 ;  /* 0x0000000500107310 */ /* 0x0004e40000201800 */
[----:B--23--:R-:W-:Y:S05]  /*6940*/  BRA `(.L_x_28646) ;  /* 0x0000000400fc7947 */ /* 0x00cfea0003800000 */
.L_x_28657:
        /* <DEDUP_REMOVED lines=14> */
.L_x_28656:
[----:B------:R-:W2:Y:S02]  /*6a30*/  LDG.E.U16 R0, desc[UR36][R2.64] ;  /* 0x0000002402007981 */ /* 0x000ea4000c1e1500 */
[----:B--2---:R-:W-:-:S05]  /*6a40*/  SHF.L.U32 R0, R0, 0x10, RZ ;  /* 0x0000001000007819 */ /* 0x004fca00000006ff */
[----:B------:R-:W-:-:S04]  /*6a50*/  FMUL.FTZ R0, R0, 1 ;  /* 0x3f80000000007820 */ /* 0x000fc80000410000 */
[----:B------:R2:W3:Y:S02]  /*6a60*/  F2F.F64.F32 R16, R0 ;  /* 0x0000000000107310 */ /* 0x0004e40000201800 */
[----:B--23--:R-:W-:Y:S05]  /*6a70*/  BRA `(.L_x_28646) ;  /* 0x0000000400b07947 */ /* 0x00cfea0003800000 */
.L_x_28653:
        /* <DEDUP_REMOVED lines=11> */
.L_x_28660:
        /* <DEDUP_REMOVED lines=21> */
.L_x_28662:
[----:B------:R-:W-:Y:S05]  /*6c80*/  BSYNC.RECONVERGENT B0 ;  /* 0x0000000000007941 */ /* 0x000fea0003800200 */
.L_x_28661:
[----:B------:R-:W-:Y:S01]  /*6c90*/  IMAD.SHL.U32 R0, R0, 0x100000, RZ ;  /* 0x0010000000007824 */ /* 0x000fe200078e00ff */
[----:B------:R-:W-:-:S04]  /*6ca0*/  LEA R2, R2, 0x3b800000, 0x17 ;  /* 0x3b80000002027811 */ /* 0x000fc800078eb8ff */
[----:B------:R-:W-:-:S05]  /*6cb0*/  LOP3.LUT R0, R2, R0, R7, 0xfe, !PT ;  /* 0x0000000002007212 */ /* 0x000fca00078efe07 */
[----:B------:R-:W-:-:S04]  /*6cc0*/  FMUL.FTZ R0, R0, 1 ;  /* 0x3f80000000007820 */ /* 0x000fc80000410000 */
[----:B------:R4:W0:Y:S02]  /*6cd0*/  F2F.F64.F32 R16, R0 ;  /* 0x0000000000107310 */ /* 0x0008240000201800 */
[----:B0---4-:R-:W-:Y:S05]  /*6ce0*/  BRA `(.L_x_28646) ;  /* 0x0000000400147947 */ /* 0x011fea0003800000 */
.L_x_28659:
        /* <DEDUP_REMOVED lines=21> */
.L_x_28664:
[----:B------:R-:W-:Y:S05]  /*6e40*/  BSYNC.RECONVERGENT B0 ;  /* 0x0000000000007941 */ /* 0x000fea0003800200 */
.L_x_28663:
[----:B------:R-:W-:Y:S01]  /*6e50*/  IMAD.SHL.U32 R0, R0, 0x200000, RZ ;  /* 0x0020000000007824 */ /* 0x000fe200078e00ff */
[----:B------:R-:W-:-:S04]  /*6e60*/  LEA R2, R2, 0x37800000, 0x17 ;  /* 0x3780000002027811 */ /* 0x000fc800078eb8ff */
[----:B------:R-:W-:-:S05]  /*6e70*/  LOP3.LUT R0, R2, R0, R7, 0xfe, !PT ;  /* 0x0000000002007212 */ /* 0x000fca00078efe07 */
[----:B------:R-:W-:-:S04]  /*6e80*/  FMUL.FTZ R0, R0, 1 ;  /* 0x3f80000000007820 */ /* 0x000fc80000410000 */
[----:B------:R4:W0:Y:S02]  /*6e90*/  F2F.F64.F32 R16, R0 ;  /* 0x0000000000107310 */ /* 0x0008240000201800 */
[----:B0---4-:R-:W-:Y:S05]  /*6ea0*/  BRA `(.L_x_28646) ;  /* 0x0000000000a47947 */ /* 0x011fea0003800000 */
.L_x_28658:
        /* <DEDUP_REMOVED lines=18> */
.L_x_28645:
        /* <DEDUP_REMOVED lines=16> */
.L_x_28667:
[----:B------:R-:W-:Y:S01]  /*70d0*/  CS2R R16, SRZ ;  /* 0x0000000000107805 */ /* 0x000fe2000001ff00 */
[----:B------:R-:W-:Y:S06]  /*70e0*/  BRA `(.L_x_28646) ;  /* 0x0000000000147947 */ /* 0x000fec0003800000 */
.L_x_28666:
[----:B------:R-:W2:Y:S02]  /*70f0*/  LDG.E.64 R16, desc[UR36][R2.64] ;  /* 0x0000002402107981 */ /* 0x000ea4000c1e1b00 */
[----:B--2---:R-:W4:Y:S02]  /*7100*/  I2F.F64.U64 R16, R16 ;  /* 0x0000001000107312 */ /* 0x004f240000301800 */
[----:B----4-:R-:W-:Y:S05]  /*7110*/  BRA `(.L_x_28646) ;  /* 0x0000000000087947 */ /* 0x010fea0003800000 */
.L_x_28665:
[----:B------:R-:W2:Y:S02]  /*7120*/  LDG.E R2, desc[UR36][R2.64] ;  /* 0x0000002402027981 */ /* 0x000ea4000c1e1900 */
[----:B--2---:R2:W3:Y:S02]  /*7130*/  I2F.F64.U32 R16, R2 ;  /* 0x0000000200107312 */ /* 0x0044e40000201800 */
.L_x_28646:
[----:B------:R-:W-:Y:S05]  /*7140*/  BSYNC.RECONVERGENT B6 ;  /* 0x0000000000067941 */ /* 0x000fea0003800200 */
.L_x_28640:
        /* <DEDUP_REMOVED lines=18> */
.L_x_28672:
[----:B------:R-:W4:Y:S02]  /*7270*/  LDG.E.U8 R4, desc[UR36][R22.64] ;  /* 0x0000002416047981 */ /* 0x000f24000c1e1100 */
[----:B----4-:R-:W4:Y:S02]  /*7280*/  I2F.F64.U16 R4, R4 ;  /* 0x0000000400047312 */ /* 0x010f240000101800 */
[----:B----4-:R-:W-:Y:S05]  /*7290*/  BRA `(.L_x_28674) ;  /* 0x0000000c00607947 */ /* 0x010fea0003800000 */
.L_x_28671:
        /* <DEDUP_REMOVED lines=9> */
.L_x_28676:
[----:B------:R-:W4:Y:S02]  /*7330*/  LDG.E R4, desc[UR36][R22.64] ;  /* 0x0000002416047981 */ /* 0x000f24000c1e1900 */
[----:B----4-:R-:W4:Y:S02]  /*7340*/  I2F.F64 R4, R4 ;  /* 0x0000000400047312 */ /* 0x010f240000201c00 */
[----:B----4-:R-:W-:Y:S05]  /*7350*/  BRA `(.L_x_28674) ;  /* 0x0000000c00307947 */ /* 0x010fea0003800000 */
.L_x_28675:
[----:B------:R-:W4:Y:S02]  /*7360*/  LDG.E.U16 R4, desc[UR36][R22.64] ;  /* 0x0000002416047981 */ /* 0x000f24000c1e1500 */
[----:B----4-:R-:W4:Y:S02]  /*7370*/  I2F.F64.S16 R4, R4 ;  /* 0x0000000400047312 */ /* 0x010f240000101c00 */
[----:B----4-:R-:W-:Y:S05]  /*7380*/  BRA `(.L_x_28674) ;  /* 0x0000000c00247947 */ /* 0x010fea0003800000 */
.L_x_28670:
        /* <DEDUP_REMOVED lines=10> */
.L_x_28678:
[----:B------:R-:W4:Y:S02]  /*7430*/  LDG.E.U16 R0, desc[UR36][R22.64] ;  /* 0x0000002416007981 */ /* 0x000f24000c1e1500 */
[----:B----4-:R-:W-:-:S05]  /*7440*/  HADD2.F32 R0, -RZ, R0.H0_H0 ;  /* 0x20000000ff007230 */ /* 0x010fca0000004100 */
[----:B------:R-:W-:-:S04]  /*7450*/  FMUL.FTZ R0, R0, 1 ;  /* 0x3f80000000007820 */ /* 0x000fc80000410000 */
[----:B------:R4:W0:Y:S02]  /*7460*/  F2F.F64.F32 R4, R0 ;  /* 0x0000000000047310 */ /* 0x0008240000201800 */
[----:B0---4-:R-:W-:Y:S05]  /*7470*/  BRA `(.L_x_28674) ;  /* 0x0000000800e87947 */ /* 0x011fea0003800000 */
.L_x_28677:
        /* <DEDUP_REMOVED lines=10> */
.L_x_28680:
[----:B------:R-:W4:Y:S02]  /*7520*/  LDG.E.U16 R22, desc[UR36][R22.64] ;  /* 0x0000002416167981 */ /* 0x000f24000c1e1500 */
[----:B----4-:R-:W-:-:S05]  /*7530*/  HADD2.F32 R0, -RZ, R22.H0_H0 ;  /* 0x20000016ff007230 */ /* 0x010fca0000004100 */
[----:B------:R-:W-:-:S04]  /*7540*/  FMUL.FTZ R0, R0, 1 ;  /* 0x3f80000000007820 */ /* 0x000fc80000410000 */
[----:B------:R4:W0:Y:S02]  /*7550*/  F2F.F64.F32 R4, R0 ;  /* 0x0000000000047310 */ /* 0x0008240000201800 */
[----:B0---4-:R-:W-:Y:S05]  /*7560*/  BRA `(.L_x_28674) ;  /* 0x0000000800ac7947 */ /* 0x011fea0003800000 */
.L_x_28679:
[----:B------:R4:W5:Y:S01]  /*7570*/  LDG.E.64 R4, desc[UR36][R22.64] ;  /* 0x0000002416047981 */ /* 0x000962000c1e1b00 */
[----:B------:R-:W-:Y:S05]  /*7580*/  BRA `(.L_x_28674) ;  /* 0x0000000800a47947 */ /* 0x000fea0003800000 */
.L_x_28669:
        /* <DEDUP_REMOVED lines=13> */
.L_x_28683:
[----:B------:R4:W5:Y:S01]  /*7660*/  LDG.E.64 R4, desc[UR36][R22.64] ;  /* 0x0000002416047981 */ /* 0x000962000c1e1b00 */
[----:B------:R-:W-:Y:S05]  /*7670*/  BRA `(.L_x_28674) ;  /* 0x0000000800687947 */ /* 0x000fea0003800000 */
.L_x_28682:
        /* <DEDUP_REMOVED lines=9> */
[C---:B012---:R-:W-:Y:S02]  /*7710*/  LOP3.LUT R2, R0.reuse, 0x7f000000, RZ, 0xc0, !PT ;  /* 0x7f00000000027812 */ /* 0x047fe400078ec0ff */
        /* <DEDUP_REMOVED lines=16> */
[----:B0---4-:R-:W-:Y:S05]  /*7820*/  BRA `(.L_x_28674) ;  /* 0x0000000400fc7947 */ /* 0x011fea0003800000 */
.L_x_28685:
[----:B01----:R-:W4:Y:S02]  /*7830*/  LDG.E.U8 R3, desc[UR36][R22.64] ;  /* 0x0000002416037981 */ /* 0x003f24000c1e1100 */
[C---:B----4-:R-:W-:Y:S02]  /*7840*/  IMAD.SHL.U32 R0, R3.reuse, 0x2000000, RZ ;  /* 0x0200000003007824 */ /* 0x050fe400078e00ff */
[----:B------:R-:W-:-:S03]  /*7850*/  IMAD.SHL.U32 R3, R3, 0x100, RZ ;  /* 0x0000010003037824 */ /* 0x000fc600078e00ff */
        /* <DEDUP_REMOVED lines=11> */
.L_x_28684:
[----:B------:R-:W4:Y:S02]  /*7910*/  LDG.E.U16 R0, desc[UR36][R22.64] ;  /* 0x0000002416007981 */ /* 0x000f24000c1e1500 */
[----:B----4-:R-:W-:-:S05]  /*7920*/  SHF.L.U32 R0, R0, 0x10, RZ ;  /* 0x0000001000007819 */ /* 0x010fca00000006ff */
[----:B------:R-:W-:-:S04]  /*7930*/  FMUL.FTZ R0, R0, 1 ;  /* 0x3f80000000007820 */ /* 0x000fc80000410000 */
[----:B------:R4:W0:Y:S02]  /*7940*/  F2F.F64.F32 R4, R0 ;  /* 0x0000000000047310 */ /* 0x0008240000201800 */
[----:B0---4-:R-:W-:Y:S05]  /*7950*/  BRA `(.L_x_28674) ;  /* 0x0000000400b07947 */ /* 0x011fea0003800000 */
.L_x_28681:
        /* <DEDUP_REMOVED lines=11> */
.L_x_28688:
        /* <DEDUP_REMOVED lines=21> */
.L_x_28690:
[----:B------:R-:W-:Y:S05]  /*7b60*/  BSYNC.RECONVERGENT B0 ;  /* 0x0000000000007941 */ /* 0x000fea0003800200 */
.L_x_28689:
[----:B------:R-:W-:Y:S01]  /*7b70*/  IMAD.SHL.U32 R0, R0, 0x100000, RZ ;  /* 0x0010000000007824 */ /* 0x000fe200078e00ff */
[----:B------:R-:W-:-:S04]  /*7b80*/  LEA R2, R2, 0x3b800000, 0x17 ;  /* 0x3b80000002027811 */ /* 0x000fc800078eb8ff */
[----:B------:R-:W-:-:S05]  /*7b90*/  LOP3.LUT R0, R2, R0, R7, 0xfe, !PT ;  /* 0x0000000002007212 */ /* 0x000fca00078efe07 */
[----:B------:R-:W-:-:S04]  /*7ba0*/  FMUL.FTZ R0, R0, 1 ;  /* 0x3f80000000007820 */ /* 0x000fc80000410000 */
[----:B------:R0:W1:Y:S02]  /*7bb0*/  F2F.F64.F32 R4, R0 ;  /* 0x0000000000047310 */ /* 0x0000640000201800 */
[----:B01----:R-:W-:Y:S05]  /*7bc0*/  BRA `(.L_x_28674) ;  /* 0x0000000400147947 */ /* 0x003fea0003800000 */
.L_x_28687:
        /* <DEDUP_REMOVED lines=21> */
.L_x_28692:
[----:B------:R-:W-:Y:S05]  /*7d20*/  BSYNC.RECONVERGENT B0 ;  /* 0x0000000000007941 */ /* 0x000fea0003800200 */
.L_x_28691:
[----:B------:R-:W-:Y:S01]  /*7d30*/  IMAD.SHL.U32 R0, R0, 0x200000, RZ ;  /* 0x0020000000007824 */ /* 0x000fe200078e00ff */
[----:B------:R-:W-:-:S04]  /*7d40*/  LEA R2, R2, 0x37800000, 0x17 ;  /* 0x3780000002027811 */ /* 0x000fc800078eb8ff */
[----:B------:R-:W-:-:S05]  /*7d50*/  LOP3.LUT R0, R2, R0, R7, 0xfe, !PT ;  /* 0x0000000002007212 */ /* 0x000fca00078efe07 */
[----:B------:R-:W-:-:S04]  /*7d60*/  FMUL.FTZ R0, R0, 1 ;  /* 0x3f80000000007820 */ /* 0x000fc80000410000 */
[----:B------:R0:W1:Y:S02]  /*7d70*/  F2F.F64.F32 R4, R0 ;  /* 0x0000000000047310 */ /* 0x0000640000201800 */
[----:B01----:R-:W-:Y:S05]  /*7d80*/  BRA `(.L_x_28674) ;  /* 0x0000000000a47947 */ /* 0x003fea0003800000 */
.L_x_28686:
        /* <DEDUP_REMOVED lines=18> */
.L_x_28673:
[----:B012---:R-:W-:Y:S01]  /*7eb0*/  MOV R2, 0x0 ;  /* 0x0000000000027802 */ /* 0x007fe20000000f00 */
        /* <DEDUP_REMOVED lines=15> */
.L_x_28695:
[----:B------:R-:W-:Y:S01]  /*7fb0*/  CS2R R4, SRZ ;  /* 0x0000000000047805 */ /* 0x000fe2000001ff00 */
[----:B------:R-:W-:Y:S06]  /*7fc0*/  BRA `(.L_x_28674) ;  /* 0x0000000000147947 */ /* 0x000fec0003800000 */
.L_x_28694:
[----:B------:R-:W4:Y:S02]  /*7fd0*/  LDG.E.64 R4, desc[UR36][R22.64] ;  /* 0x0000002416047981 */ /* 0x000f24000c1e1b00 */
[----:B----4-:R-:W4:Y:S02]  /*7fe0*/  I2F.F64.U64 R4, R4 ;  /* 0x0000000400047312 */ /* 0x010f240000301800 */
[----:B----4-:R-:W-:Y:S05]  /*7ff0*/  BRA `(.L_x_28674) ;  /* 0x0000000000087947 */ /* 0x010fea0003800000 */
.L_x_28693:
[----:B------:R-:W4:Y:S02]  /*8000*/  LDG.E R4, desc[UR36][R22.64] ;  /* 0x0000002416047981 */ /* 0x000f24000c1e1900 */
[----:B----4-:R-:W4:Y:S02]  /*8010*/  I2F.F64.U32 R4, R4 ;  /* 0x0000000400047312 */ /* 0x010f240000201800 */
.L_x_28674:
[----:B------:R-:W-:Y:S05]  /*8020*/  BSYNC.RECONVERGENT B6 ;  /* 0x0000000000067941 */ /* 0x000fea0003800200 */
.L_x_28668:
[----:B----45:R-:W3:Y:S01]  /*8030*/  DSETP.NAN.AND P0, PT, R4, R4, PT ;  /* 0x000000040400722a */ /* 0x030ee20003f08000 */
[----:B------:R-:W-:-:S15]  /*8040*/  BSSY.RECONVERGENT B0, `(.L_x_28696) ;  /* 0x0000034000007945 */ /* 0x000fde0003800200 */
[----:B------:R-:W-:-:S15]  /*8050*/  NOP ;  /* 0x0000000000007918 */ /* 0x000fde0000000000 */
[----:B------:R-:W-:-:S15]  /*8060*/  NOP ;  /* 0x0000000000007918 */ /* 0x000fde0000000000 */
[----:B------:R-:W-:-:S15]  /*8070*/  NOP ;  /* 0x0000000000007918 */ /* 0x000fde0000000000 */
[----:B------:R-:W-:-:S03]  /*8080*/  NOP ;  /* 0x0000000000007918 */ /* 0x000fc60000000000 */
[----:B---3--:R-:W3:Y:S02]  /*8090*/  DSETP.NAN.OR P0, PT, R16, R16, P0 ;  /* 0x000000101000722a */ /* 0x008ee40000708400 */
[----:B---3--:R-:W-:Y:S05]  /*80a0*/  @P0 BRA `(.L_x_28697) ;  /* 0x0000000000b00947 */ /* 0x008fea0003800000 */
[----:B------:R-:W-:Y:S02]  /*80b0*/  LOP3.LUT R0, R4, R16, RZ, 0xfc, !PT ;  /* 0x0000001004007212 */ /* 0x000fe400078efcff */
[----:B012---:R-:W-:Y:S02]  /*80c0*/  LOP3.LUT R2, R5, R17, RZ, 0xfc, !PT ;  /* 0x0000001105027212 */ /* 0x007fe400078efcff */
[----:B------:R-:W-:-:S04]  /*80d0*/  ISETP.NE.U32.AND P0, PT, R0, RZ, PT ;  /* 0x000000ff0000720c */ /* 0x000fc80003f05070 */
[----:B------:R-:W-:-:S13]  /*80e0*/  LOP3.LUT P0, RZ, R2, 0x7fffffff, RZ, 0xc0, P0 ;  /* 0x7fffffff02ff7812 */ /* 0x000fda000000c0ff */
[----:B------:R-:W-:Y:S05]  /*80f0*/  @!P0 BRA `(.L_x_28698) ;  /* 0x0000000000a08947 */ /* 0x000fea0003800000 */
[----:B------:R-:W0:Y:S02]  /*8100*/  DSETP.NEU.AND P0, PT, R16, RZ, PT ;  /* 0x000000ff1000722a */ /* 0x000e240003f0d000 */
[----:B0-----:R-:W-:Y:S05]  /*8110*/  @!P0 BRA `(.L_x_28699) ;  /* 0x0000000000888947 */ /* 0x001fea0003800000 */
        /* <DEDUP_REMOVED lines=23> */
[----:B0-----:R-:W-:Y:S02]  /*8290*/  SEL R4, RZ, 0x1, !P2 ;  /* 0x00000001ff047807 */ /* 0x001fe40005000000 */
[----:B------:R-:W-:-:S15]  /*82a0*/  IADD3 R0, P1, P2, R3, R7, R16 ;  /* 0x0000000703007210 */ /* 0x000fde0007a3e010 */
[----:B------:R-:W-:-:S15]  /*82b0*/  NOP ;  /* 0x0000000000007918 */ /* 0x000fde0000000000 */
[----:B------:R-:W-:-:S15]  /*82c0*/  NOP ;  /* 0x0000000000007918 */ /* 0x000fde0000000000 */
[----:B------:R-:W-:-:S15]  /*82d0*/  NOP ;  /* 0x0000000000007918 */ /* 0x000fde0000000000 */
[----:B------:R-:W0:Y:S02]  /*82e0*/  DSETP.GT.AND P0, PT, R16, RZ, P0 ;  /* 0x000000ff1000722a */ /* 0x000e240000704000 */
[----:B0-----:R-:W-:Y:S02]  /*82f0*/  SEL R5, RZ, 0xffffffff, !P0 ;  /* 0xffffffffff057807 */ /* 0x001fe40004000000 */
[----:B------:R-:W-:Y:S02]  /*8300*/  IADD3.X R16, PT, PT, RZ, R7, R17, P1, P2 ;  /* 0x00000007ff107210 */ /* 0x000fe40000fe4411 */
[----:B------:R-:W-:-:S04]  /*8310*/  IADD3 R4, P0, P1, R5, R0, R4 ;  /* 0x0000000005047210 */ /* 0x000fc8000791e004 */
[----:B------:R-:W-:Y:S01]  /*8320*/  IADD3.X R5, PT, PT, R5, R16, RZ, P0, P1 ;  /* 0x0000001005057210 */ /* 0x000fe200007e24ff */
[----:B------:R-:W-:Y:S08]  /*8330*/  BRA `(.L_x_28698) ;  /* 0x0000000000107947 */ /* 0x000ff00003800000 */
.L_x_28699:
[----:B------:R-:W-:Y:S01]  /*8340*/  LOP3.LUT R5, RZ, 0x80000000, R5, 0xb8, !PT ;  /* 0x80000000ff057812 */ /* 0x000fe200078eb805 */
[----:B------:R-:W-:Y:S01]  /*8350*/  IMAD.MOV.U32 R4, RZ, RZ, 0x1 ;  /* 0x00000001ff047424 */ /* 0x000fe200078e00ff */
[----:B------:R-:W-:Y:S06]  /*8360*/  BRA `(.L_x_28698) ;  /* 0x0000000000047947 */ /* 0x000fec0003800000 */
.L_x_28697:
[----:B------:R3:W4:Y:S02]  /*8370*/  DADD R4, R4, R16 ;  /* 0x0000000004047229 */ /* 0x0007240000000010 */
.L_x_28698:
[----:B------:R-:W-:Y:S05]  /*8380*/  BSYNC.RECONVERGENT B0 ;  /* 0x0000000000007941 */ /* 0x000fea0003800200 */
.L_x_28696:
[----:B------:R-:W0:Y:S01]  /*8390*/  LDCU.64 UR6, c[0x0][0x5e8] ;  /* 0x0000bd00ff0677ac */ /* 0x000e220008000a00 */
        /* <DEDUP_REMOVED lines=13> */
[----:B----4-:R-:W0:Y:S02]  /*8470*/  F2I.F64.TRUNC R5, R4 ;  /* 0x0000000400057311 */ /* 0x010e24000030d100 */
[----:B0-----:R0:W-:Y:S01]  /*8480*/  STG.E.U8 desc[UR36][R2.64], R5 ;  /* 0x0000000502007986 */ /* 0x0011e2000c101124 */
[----:B------:R-:W-:Y:S05]  /*8490*/  BRA `(.L_x_28705) ;  /* 0x0000001000907947 */ /* 0x000fea0003800000 */
.L_x_28703:
[----:B----4-:R-:W0:Y:S02]  /*84a0*/  F2I.S64.F64.TRUNC R4, R4 ;  /* 0x0000000400047311 */ /* 0x010e24000030d900 */
[----:B0-----:R-:W-:-:S05]  /*84b0*/  MOV R7, R4 ;  /* 0x0000000400077202 */ /* 0x001fca0000000f00 */
[----:B------:R0:W-:Y:S01]  /*84c0*/  STG.E.U8 desc[UR36][R2.64], R7 ;  /* 0x0000000702007986 */ /* 0x0001e2000c101124 */
[----:B------:R-:W-:Y:S05]  /*84d0*/  BRA `(.L_x_28705) ;  /* 0x0000001000807947 */ /* 0x000fea0003800000 */
.L_x_28702:
[----:B------:R-:W-:-:S09]  /*84e0*/  UISETP.NE.AND UP0, UPT, UR4, 0x2, UPT ;  /* 0x000000020400788c */ /* 0x000fd2000bf05270 */
[----:B------:R-:W-:Y:S05]  /*84f0*/  BRA.U !UP0, `(.L_x_28706) ;  /* 0x0000000108287547 */ /* 0x000fea000b800000 */
[----:B------:R-:W-:-:S09]  /*8500*/  UISETP.NE.AND UP0, UPT, UR4, 0x3, UPT ;  /* 0x000000030400788c */ /* 0x000fd2000bf05270 */
[----:B------:R-:W-:Y:S05]  /*8510*/  BRA.U !UP0, `(.L_x_28707) ;  /* 0x0000000108147547 */ /* 0x000fea000b800000 */
[----:B------:R-:W-:-:S09]  /*8520*/  UISETP.NE.AND UP0, UPT, UR4, 0x4, UPT ;  /* 0x000000040400788c */ /* 0x000fd2000bf05270 */
[----:B------:R-:W-:Y:S05]  /*8530*/  BRA.U UP0, `(.L_x_28704) ;  /* 0x0000000d00247547 */ /* 0x000fea000b800000 */
[----:B----4-:R-:W0:Y:S02]  /*8540*/  F2I.S64.F64.TRUNC R4, R4 ;  /* 0x0000000400047311 */ /* 0x010e24000030d900 */
[----:B0-----:R0:W-:Y:S01]  /*8550*/  STG.E.64 desc[UR36][R2.64], R4 ;  /* 0x0000000402007986 */ /* 0x0011e2000c101b24 */
[----:B------:R-:W-:Y:S05]  /*8560*/  BRA `(.L_x_28705) ;  /* 0x00000010005c7947 */ /* 0x000fea0003800000 */
.L_x_28707:
[----:B----4-:R-:W0:Y:S02]  /*8570*/  F2I.F64.TRUNC R5, R4 ;  /* 0x0000000400057311 */ /* 0x010e24000030d100 */
[----:B0-----:R0:W-:Y:S01]  /*8580*/  STG.E desc[UR36][R2.64], R5 ;  /* 0x0000000502007986 */ /* 0x0011e2000c101924 */
[----:B------:R-:W-:Y:S05]  /*8590*/  BRA `(.L_x_28705) ;  /* 0x0000001000507947 */ /* 0x000fea0003800000 */
.L_x_28706:
[----:B----4-:R-:W0:Y:S02]  /*85a0*/  F2I.F64.TRUNC R5, R4 ;  /* 0x0000000400057311 */ /* 0x010e24000030d100 */
[----:B0-----:R0:W-:Y:S01]  /*85b0*/  STG.E.U16 desc[UR36][R2.64], R5 ;  /* 0x0000000502007986 */ /* 0x0011e2000c101524 */
[----:B------:R-:W-:Y:S05]  /*85c0*/  BRA `(.L_x_28705) ;  /* 0x0000001000447947 */ /* 0x000fea0003800000 */
.L_x_28701:
        /* <DEDUP_REMOVED lines=8> */
[----:B----4-:R-:W0:-:S15]  /*8650*/  F2F.F32.F64 R7, R4 ;  /* 0x0000000400077310 */ /* 0x010e1e0000301000 */
        /* <DEDUP_REMOVED lines=8> */
.L_x_28709:
        /* <DEDUP_REMOVED lines=12> */
.L_x_28708:
        /* <DEDUP_REMOVED lines=18> */
.L_x_28711:
        /* <DEDUP_REMOVED lines=13> */
.L_x_28710:
[----:B----4-:R0:W-:Y:S01]  /*8990*/  STG.E.64 desc[UR36][R2.64], R4 ;  /* 0x0000000402007986 */ /* 0x0101e2000c101b24 */
[----:B------:R-:W-:Y:S05]  /*89a0*/  BRA `(.L_x_28705) ;  /* 0x0000000c004c7947 */ /* 0x000fea0003800000 */
.L_x_28700:
        /* <DEDUP_REMOVED lines=10> */
[----:B----4-:R-:W0:Y:S02]  /*8a50*/  F2I.U32.F64.TRUNC R5, R4 ;  /* 0x0000000400057311 */ /* 0x010e24000030d000 */
[----:B0-----:R0:W-:Y:S01]  /*8a60*/  STG.E.U16 desc[UR36][R2.64], R5 ;  /* 0x0000000502007986 */ /* 0x0011e2000c101524 */
[----:B------:R-:W-:Y:S05]  /*8a70*/  BRA `(.L_x_28705) ;  /* 0x0000000c00187947 */ /* 0x000fea0003800000 */
.L_x_28715:
        /* <DEDUP_REMOVED lines=26> */
.L_x_28718:
[----:B------:R-:W-:-:S04]  /*8c20*/  SHF.R.U32.HI R5, RZ, 0x18, R7 ;  /* 0x00000018ff057819 */ /* 0x000fc80000011607 */
[----:B------:R-:W-:-:S07]  /*8c30*/  LOP3.LUT R0, R0, 0x80, R5, 0xf8, !PT ;  /* 0x0000008000007812 */ /* 0x000fce00078ef805 */
.L_x_28717:
[----:B------:R-:W-:Y:S05]  /*8c40*/  BSYNC.RECONVERGENT B0 ;  /* 0x0000000000007941 */ /* 0x000fea0003800200 */
.L_x_28716:
[----:B------:R4:W-:Y:S01]  /*8c50*/  STG.E.U8 desc[UR36][R2.64], R0 ;  /* 0x0000000002007986 */ /* 0x0009e2000c101124 */
[----:B------:R-:W-:Y:S05]  /*8c60*/  BRA `(.L_x_28705) ;  /* 0x00000008009c7947 */ /* 0x000fea0003800000 */
.L_x_28714:
        /* <DEDUP_REMOVED lines=26> */
.L_x_28721:
[----:B------:R-:W-:-:S04]  /*8e10*/  SHF.R.U32.HI R5, RZ, 0x18, R7 ;  /* 0x00000018ff057819 */ /* 0x000fc80000011607 */
[----:B------:R-:W-:-:S07]  /*8e20*/  LOP3.LUT R0, R0, 0x80, R5, 0xf8, !PT ;  /* 0x0000008000007812 */ /* 0x000fce00078ef805 */
.L_x_28720:
[----:B------:R-:W-:Y:S05]  /*8e30*/  BSYNC.RECONVERGENT B0 ;  /* 0x0000000000007941 */ /* 0x000fea0003800200 */
.L_x_28719:
[----:B------:R0:W-:Y:S01]  /*8e40*/  STG.E.U8 desc[UR36][R2.64], R0 ;  /* 0x0000000002007986 */ /* 0x0001e2000c101124 */
[----:B------:R-:W-:Y:S05]  /*8e50*/  BRA `(.L_x_28705) ;  /* 0x0000000800207947 */ /* 0x000fea0003800000 */
.L_x_28713:
        /* <DEDUP_REMOVED lines=30> */
.L_x_28723:
[----:B----4-:R-:W0:Y:S02]  /*9040*/  F2I.U64.F64.TRUNC R4, R4 ;  /* 0x0000000400047311 */ /* 0x010e24000030d800 */
[----:B0-----:R1:W-:Y:S01]  /*9050*/  STG.E.64 desc[UR36][R2.64], R4 ;  /* 0x0000000402007986 */ /* 0x0013e2000c101b24 */
[----:B------:R-:W-:Y:S05]  /*9060*/  BRA `(.L_x_28705) ;  /* 0x00000004009c7947 */ /* 0x000fea0003800000 */
.L_x_28722:
[----:B----4-:R-:W0:Y:S02]  /*9070*/  F2I.U32.F64.TRUNC R5, R4 ;  /* 0x0000000400057311 */ /* 0x010e24000030d000 */
[----:B0-----:R0:W-:Y:S01]  /*9080*/  STG.E desc[UR36][R2.64], R5 ;  /* 0x0000000502007986 */ /* 0x0011e2000c101924 */
[----:B------:R-:W-:Y:S05]  /*9090*/  BRA `(.L_x_28705) ;  /* 0x0000000400907947 */ /* 0x000fea0003800000 */
.L_x_28712:
[----:B------:R-:W-:-:S09]  /*90a0*/  UISETP.GT.AND UP0, UPT, UR4, 0xe, UPT ;  /* 0x0000000e0400788c */ /* 0x000fd2000bf04270 */
[----:B------:R-:W-:Y:S05]  /*90b0*/  BRA.U UP0, `(.L_x_28724) ;  /* 0x00000001002c7547 */ /* 0x000fea000b800000 */
[----:B------:R-:W-:-:S09]  /*90c0*/  UISETP.NE.AND UP0, UPT, UR4, 0xa, UPT ;  /* 0x0000000a0400788c */ /* 0x000fd2000bf05270 */
[----:B------:R-:W-:Y:S05]  /*90d0*/  BRA.U !UP0, `(.L_x_28725) ;  /* 0x0000000108187547 */ /* 0x000fea000b800000 */
[----:B------:R-:W-:-:S09]  /*90e0*/  UISETP.NE.AND UP0, UPT, UR4, 0xb, UPT ;  /* 0x0000000b0400788c */ /* 0x000fd2000bf05270 */
[----:B------:R-:W-:Y:S05]  /*90f0*/  BRA.U UP0, `(.L_x_28704) ;  /* 0x0000000100347547 */ /* 0x000fea000b800000 */
[----:B----4-:R-:W0:Y:S02]  /*9100*/  DSETP.NEU.AND P0, PT, R4, RZ, PT ;  /* 0x000000ff0400722a */ /* 0x010e240003f0d000 */
[----:B0-----:R-:W-:-:S05]  /*9110*/  SEL R5, RZ, 0x1, !P0 ;  /* 0x00000001ff057807 */ /* 0x001fca0004000000 */
[----:B------:R0:W-:Y:S01]  /*9120*/  STG.E.U8 desc[UR36][R2.64], R5 ;  /* 0x0000000502007986 */ /* 0x0001e2000c101124 */
[----:B------:R-:W-:Y:S05]  /*9130*/  BRA `(.L_x_28705) ;  /* 0x0000000400687947 */ /* 0x000fea0003800000 */
.L_x_28725:
[----:B------:R-:W-:-:S05]  /*9140*/  CS2R R6, SRZ ;  /* 0x0000000000067805 */ /* 0x000fca000001ff00 */
[----:B----4-:R0:W-:Y:S01]  /*9150*/  STG.E.128 desc[UR36][R2.64], R4 ;  /* 0x0000000402007986 */ /* 0x0101e2000c101d24 */
[----:B------:R-:W-:Y:S05]  /*9160*/  BRA `(.L_x_28705) ;  /* 0x00000004005c7947 */ /* 0x000fea0003800000 */
.L_x_28724:
[----:B------:R-:W-:-:S09]  /*9170*/  UISETP.NE.AND UP0, UPT, UR4, 0xf, UPT ;  /* 0x0000000f0400788c */ /* 0x000fd2000bf05270 */
[----:B------:R-:W-:Y:S05]  /*9180*/  BRA.U !UP0, `(.L_x_28726) ;  /* 0x0000000508287547 */ /* 0x000fea000b800000 */
[----:B------:R-:W-:-:S09]  /*9190*/  UISETP.NE.AND UP0, UPT, UR4, 0x17, UPT ;  /* 0x000000170400788c */ /* 0x000fd2000bf05270 */
[----:B------:R-:W-:Y:S05]  /*91a0*/  BRA.U !UP0, `(.L_x_28727) ;  /* 0x0000000108b07547 */ /* 0x000fea000b800000 */
[----:B------:R-:W-:-:S09]  /*91b0*/  UISETP.NE.AND UP0, UPT, UR4, 0x18, UPT ;  /* 0x000000180400788c */ /* 0x000fd2000bf05270 */
[----:B------:R-:W-:Y:S05]  /*91c0*/  BRA.U !UP0, `(.L_x_28728) ;  /* 0x0000000108447547 */ /* 0x000fea000b800000 */
.L_x_28704:
[----:B------:R-:W-:Y:S01]  /*91d0*/  MOV R0, 0x0 ;  /* 0x0000000000007802 */ /* 0x000fe20000000f00 */
[----:B------:R-:W4:Y:S01]  /*91e0*/  LDCU.64 UR4, c[0x4][0x188] ;  /* 0x01003100ff0477ac */ /* 0x000f220008000a00 */
[----:B------:R-:W-:Y:S02]  /*91f0*/  HFMA2 R13, -RZ, RZ, 0, 0 ;  /* 0x00000000ff0d7431 */ /* 0x000fe400000001ff */
[----:B------:R-:W-:Y:S01]  /*9200*/  IMAD.MOV.U32 R8, RZ, RZ, 0x65 ;  /* 0x00000065ff087424 */ /* 0x000fe200078e00ff */
[----:B------:R0:W1:Y:S01]  /*9210*/  LDC.64 R2, c[0x4][R0] ;  /* 0x0100000000027b82 */ /* 0x0000620000000a00 */
[----:B------:R-:W2:Y:S01]  /*9220*/  LDCU.64 UR6, c[0x4][0x190] ;  /* 0x01003200ff0677ac */ /* 0x000ea20008000a00 */
[----:B------:R-:W-:Y:S01]  /*9230*/  IMAD.MOV.U32 R12, RZ, RZ, 0x1 ;  /* 0x00000001ff0c7424 */ /* 0x000fe200078e00ff */
[----:B------:R-:W5:Y:S01]  /*9240*/  LDCU.64 UR8, c[0x4][0x10] ;  /* 0x01000200ff0877ac */ /* 0x000f620008000a00 */
[----:B----4-:R-:W-:Y:S02]  /*9250*/  IMAD.U32 R4, RZ, RZ, UR4 ;  /* 0x00000004ff047e24 */ /* 0x010fe4000f8e00ff */
[----:B------:R-:W-:Y:S01]  /*9260*/  IMAD.U32 R5, RZ, RZ, UR5 ;  /* 0x00000005ff057e24 */ /* 0x000fe2000f8e00ff */
[----:B--2---:R-:W-:Y:S01]  /*9270*/  MOV R6, UR6 ;  /* 0x0000000600067c02 */ /* 0x004fe20008000f00 */
[----:B------:R-:W-:-:S02]  /*9280*/  IMAD.U32 R7, RZ, RZ, UR7 ;  /* 0x00000007ff077e24 */ /* 0x000fc4000f8e00ff */
[----:B-----5:R-:W-:Y:S01]  /*9290*/  IMAD.U32 R10, RZ, RZ, UR8 ;  /* 0x00000008ff0a7e24 */ /* 0x020fe2000f8e00ff */
[----:B0-----:R-:W-:-:S07]  /*92a0*/  MOV R11, UR9 ;  /* 0x00000009000b7c02 */ /* 0x001fce0008000f00 */
[----:B------:R-:W-:-:S07]  /*92b0*/  LEPC R20, `(.L_x_28729) ;  /* 0x000000001014794e */ /* 0x000fce0000000000 */
[----:B-1-3--:R-:W-:Y:S05]  /*92c0*/  CALL.ABS.NOINC R2 ;  /* 0x0000000002007343 */ /* 0x00afea0003c00000 */
.L_x_28729:
[----:B------:R-:W-:Y:S05]  /*92d0*/  BRA `(.L_x_28705) ;  /* 0x0000000400007947 */ /* 0x000fea0003800000 */
.L_x_28728:
        /* <DEDUP_REMOVED lines=21> */
.L_x_28731:
[----:B------:R-:W-:Y:S05]  /*9430*/  BSYNC.RECONVERGENT B0 ;  /* 0x0000000000007941 */ /* 0x000fea0003800200 */
.L_x_28730:
[----:B------:R-:W-:-:S05]  /*9440*/  LOP3.LUT R7, R0, 0x80, R7, 0xf8, !PT ;  /* 0x0000008000077812 */ /* 0x000fca00078ef807 */
[----:B------:R0:W-:Y:S01]  /*9450*/  STG.E.U8 desc[UR36][R2.64], R7 ;  /* 0x0000000702007986 */ /* 0x0001e2000c101124 */
[----:B------:R-:W-:Y:S05]  /*9460*/  BRA `(.L_x_28705) ;  /* 0x00000000009c7947 */ /* 0x000fea0003800000 */
.L_x_28727:
        /* <DEDUP_REMOVED lines=20> */
.L_x_28733:
[----:B------:R-:W-:Y:S01]  /*95b0*/  IMAD.MOV.U32 R0, RZ, RZ, 0x7f ;  /* 0x0000007fff007424 */ /* 0x000fe200078e00ff */
[----:B------:R-:W-:-:S04]  /*95c0*/  ISETP.GT.U32.AND P0, PT, R6, 0x7f800000, PT ;  /* 0x7f8000000600780c */ /* 0x000fc80003f04070 */
[----:B------:R-:W-:-:S09]  /*95d0*/  SEL R0, R0, 0x7c, P0 ;  /* 0x0000007c00007807 */ /* 0x000fd20000000000 */
.L_x_28734:
[----:B------:R-:W-:Y:S05]  /*95e0*/  BSYNC.RECONVERGENT B0 ;  /* 0x0000000000007941 */ /* 0x000fea0003800200 */
.L_x_28732:
[----:B------:R-:W-:-:S04]  /*95f0*/  SHF.R.U32.HI R5, RZ, 0x18, R7 ;  /* 0x00000018ff057819 */ /* 0x000fc80000011607 */
[----:B------:R-:W-:-:S05]  /*9600*/  LOP3.LUT R5, R0, 0x80, R5, 0xf8, !PT ;  /* 0x0000008000057812 */ /* 0x000fca00078ef805 */
[----:B------:R0:W-:Y:S01]  /*9610*/  STG.E.U8 desc[UR36][R2.64], R5 ;  /* 0x0000000502007986 */ /* 0x0001e2000c101124 */
[----:B------:R-:W-:Y:S05]  /*9620*/  BRA `(.L_x_28705) ;  /* 0x00000000002c7947 */ /* 0x000fea0003800000 */
.L_x_28726:
        /* <DEDUP_REMOVED lines=11> */
.L_x_28705:
[----:B------:R-:W-:-:S07]  /*96e0*/  IADD3 R19, PT, PT, R19, 0x80, RZ ;  /* 0x0000008013137810 */ /* 0x000fce0007ffe0ff */
.L_x_28638:
[----:B------:R-:W-:Y:S05]  /*96f0*/  BSYNC.RECONVERGENT B7 ;  /* 0x0000000000077941 */ /* 0x000fea0003800200 */
.L_x_28637:
[----:B------:R-:W5:Y:S01]  /*9700*/  LDCU UR4, c[0x0][0x380] ;  /* 0x00007000ff0477ac */ /* 0x000f620008000800 */
[----:B------:R-:W-:Y:S01]  /*9710*/  BSSY.RECONVERGENT B7, `(.L_x_28735) ;  /* 0x00004ad000077945 */ /* 0x000fe20003800200 */
[----:B-----5:R-:W-:-:S13]  /*9720*/  ISETP.GE.AND P0, PT, R19, UR4, PT ;  /* 0x0000000413007c0c */ /* 0x020fda000bf06270 */
[----:B------:R-:W-:Y:S05]  /*9730*/  @P0 BRA `(.L_x_28736) ;  /* 0x0000004800a80947 */ /* 0x000fea0003800000 */
[----:B------:R-:W5:Y:S01]  /*9740*/  LDCU UR4, c[0x0][0x388] ;  /* 0x00007100ff0477ac */ /* 0x000f620008000800 */
[----:B------:R-:W-:Y:S01]  /*9750*/  IMAD.MOV.U32 R22, RZ, RZ, RZ ;  /* 0x000000ffff167224 */ /* 0x000fe200078e00ff */
[----:B------:R-:W-:Y:S01]  /*9760*/  MOV R18, RZ ;  /* 0x000000ff00127202 */ /* 0x000fe20000000f00 */
[----:B0---4-:R-:W-:Y:S01]  /*9770*/  IMAD.MOV.U32 R0, RZ, RZ, RZ ;  /* 0x000000ffff007224 */ /* 0x011fe200078e00ff */
[----:B-----5:R-:W-:-:S09]  /*9780*/  UISETP.NE.AND UP0, UPT, UR4, URZ, UPT ;  /* 0x000000ff0400728c */ /* 0x020fd2000bf05270 */
[----:B------:R-:W-:Y:S05]  /*9790*/  BRA.U !UP0, `(.L_x_28737) ;  /* 0x0000001508707547 */ /* 0x000fea000b800000 */
[----:B------:R-:W1:Y:S01]  /*97a0*/  LDCU.64 UR4, c[0x0][0x390] ;  /* 0x00007200ff0477ac */ /* 0x000e620008000a00 */
[----:B------:R-:W-:Y:S01]  /*97b0*/  IMAD.MOV.U32 R18, RZ, RZ, RZ ;  /* 0x000000ffff127224 */ /* 0x000fe200078e00ff */
[----:B------:R-:W0:Y:S01]  /*97c0*/  LDCU UR6, c[0x0][0x38c] ;  /* 0x00007180ff0677ac */ /* 0x000e220008000800 */
[----:B------:R-:W4:Y:S01]  /*97d0*/  LDCU.64 UR8, c[0x0][0x4b8] ;  /* 0x00009700ff0877ac */ /* 0x000f220008000a00 */
[----:B------:R-:W-:Y:S01]  /*97e0*/  UISETP.NE.AND UP0, UPT, UR41, URZ, UPT ;  /* 0x000000ff2900728c */ /* 0x000fe2000bf05270 */
[----:B-123--:R-:W-:Y:S01]  /*97f0*/  IMAD.HI.U32 R2, R19, UR4, R18 ;  /* 0x0000000413027c27 */ /* 0x00efe2000f8e0012 */
[----:B------:R-:W1:Y:S04]  /*9800*/  LDCU UR4, c[0x0][0x4c0] ;  /* 0x00009800ff0477ac */ /* 0x000e680008000800 */
[----:B------:R-:W-:-:S05]  /*9810*/  SHF.R.U32.HI R3, RZ, UR5, R2 ;  /* 0x00000005ff037c19 */ /* 0x000fca0008011602 */
[----:B------:R-:W-:-:S04]  /*9820*/  IMAD.MOV R22, RZ, RZ, -R3 ;  /* 0x000000ffff167224 */ /* 0x000fc800078e0a03 */
[----:B0-----:R-:W-:-:S04]  /*9830*/  IMAD R22, R22, UR6, R19 ;  /* 0x0000000616167c24 */ /* 0x001fc8000f8e0213 */
[C---:B----4-:R-:W-:Y:S02]  /*9840*/  IMAD R18, R22.reuse, UR8, RZ ;  /* 0x0000000816127c24 */ /* 0x050fe4000f8e02ff */
        /* <DEDUP_REMOVED lines=337> */
.L_x_28737:
[----:B------:R-:W1:Y:S01]  /*ad60*/  LDCU.64 UR6, c[0x0][0x5f0] ;  /* 0x0000be00ff0677ac */ /* 0x000e620008000a00 */
[----:B------:R-:W-:Y:S01]  /*ad70*/  BSSY.RECONVERGENT B6, `(.L_x_28738) ;  /* 0x00000ec000067945 */ /* 0x000fe20003800200 */
[----:B------:R-:W-:-:S04]  /*ad80*/  UPRMT UR4, UR39, 0x9910, URZ ;  /* 0x0000991027047896 */ /* 0x000fc800080000ff */
[----:B------:R-:W-:Y:S01]  /*ad90*/  UISETP.GT.AND UP0, UPT, UR4, 0x9, UPT ;  /* 0x000000090400788c */ /* 0x000fe2000bf04270 */
[----:B-123--:R-:W-:-:S04]  /*ada0*/  IADD3 R2, P0, PT, R0, UR6, RZ ;  /* 0x0000000600027c10 */ /* 0x00efc8000ff1e0ff */
        /* <DEDUP_REMOVED lines=13> */
.L_x_28742:
[----:B------:R-:W2:Y:S02]  /*ae80*/  LDG.E.U8 R2, desc[UR36][R2.64] ;  /* 0x0000002402027981 */ /* 0x000ea4000c1e1100 */
[----:B--2---:R0:W1:Y:S02]  /*ae90*/  I2F.F64.U16 R16, R2 ;  /* 0x0000000200107312 */ /* 0x0040640000101800 */
[----:B01----:R-:W-:Y:S05]  /*aea0*/  BRA `(.L_x_28744) ;  /* 0x0000000c00607947 */ /* 0x003fea0003800000 */
.L_x_28741:
        /* <DEDUP_REMOVED lines=9> */
.L_x_28746:
[----:B------:R-:W2:Y:S02]  /*af40*/  LDG.E R2, desc[UR36][R2.64] ;  /* 0x0000002402027981 */ /* 0x000ea4000c1e1900 */
[----:B--2---:R0:W1:Y:S02]  /*af50*/  I2F.F64 R16, R2 ;  /* 0x0000000200107312 */ /* 0x0040640000201c00 */
[----:B01----:R-:W-:Y:S05]  /*af60*/  BRA `(.L_x_28744) ;  /* 0x0000000c00307947 */ /* 0x003fea0003800000 */
.L_x_28745:
[----:B------:R-:W2:Y:S02]  /*af70*/  LDG.E.U16 R2, desc[UR36][R2.64] ;  /* 0x0000002402027981 */ /* 0x000ea4000c1e1500 */
[----:B--2---:R0:W1:Y:S02]  /*af80*/  I2F.F64.S16 R16, R2 ;  /* 0x0000000200107312 */ /* 0x0040640000101c00 */
[----:B01----:R-:W-:Y:S05]  /*af90*/  BRA `(.L_x_28744) ;  /* 0x0000000c00247947 */ /* 0x003fea0003800000 */
.L_x_28740:
        /* <DEDUP_REMOVED lines=10> */
.L_x_28748:
[----:B------:R-:W2:Y:S02]  /*b040*/  LDG.E.U16 R0, desc[UR36][R2.64] ;  /* 0x0000002402007981 */ /* 0x000ea4000c1e1500 */
[----:B--2---:R-:W-:-:S05]  /*b050*/  HADD2.F32 R0, -RZ, R0.H0_H0 ;  /* 0x20000000ff007230 */ /* 0x004fca0000004100 */
[----:B------:R-:W-:-:S04]  /*b060*/  FMUL.FTZ R0, R0, 1 ;  /* 0x3f80000000007820 */ /* 0x000fc80000410000 */
[----:B------:R1:W2:Y:S02]  /*b070*/  F2F.F64.F32 R16, R0 ;  /* 0x0000000000107310 */ /* 0x0002a40000201800 */
[----:B-12---:R-:W-:Y:S05]  /*b080*/  BRA `(.L_x_28744) ;  /* 0x0000000800e87947 */ /* 0x006fea0003800000 */
.L_x_28747:
        /* <DEDUP_REMOVED lines=10> */
.L_x_28750:
[----:B------:R-:W2:Y:S02]  /*b130*/  LDG.E.U16 R2, desc[UR36][R2.64] ;  /* 0x0000002402027981 */ /* 0x000ea4000c1e1500 */
[----:B--2---:R-:W-:-:S05]  /*b140*/  HADD2.F32 R0, -RZ, R2.H0_H0 ;  /* 0x20000002ff007230 */ /* 0x004fca0000004100 */
[----:B------:R-:W-:-:S04]  /*b150*/  FMUL.FTZ R0, R0, 1 ;  /* 0x3f80000000007820 */ /* 0x000fc80000410000 */
[----:B------:R1:W2:Y:S02]  /*b160*/  F2F.F64.F32 R16, R0 ;  /* 0x0000000000107310 */ /* 0x0002a40000201800 */
[----:B-12---:R-:W-:Y:S05]  /*b170*/  BRA `(.L_x_28744) ;  /* 0x0000000800ac7947 */ /* 0x006fea0003800000 */
.L_x_28749:
[----:B------:R0:W5:Y:S01]  /*b180*/  LDG.E.64 R16, desc[UR36][R2.64] ;  /* 0x0000002402107981 */ /* 0x000162000c1e1b00 */
[----:B------:R-:W-:Y:S05]  /*b190*/  BRA `(.L_x_28744) ;  /* 0x0000000800a47947 */ /* 0x000fea0003800000 */
.L_x_28739:
        /* <DEDUP_REMOVED lines=13> */
.L_x_28753:
[----:B------:R3:W5:Y:S01]  /*b270*/  LDG.E.64 R16, desc[UR36][R2.64] ;  /* 0x0000002402107981 */ /* 0x000762000c1e1b00 */
[----:B------:R-:W-:Y:S05]  /*b280*/  BRA `(.L_x_28744) ;  /* 0x0000000800687947 */ /* 0x000fea0003800000 */
.L_x_28752:
        /* <DEDUP_REMOVED lines=27> */
.L_x_28755:
        /* <DEDUP_REMOVED lines=12> */
[----:B------:R4:W0:Y:S02]  /*b500*/  F2F.F64.F32 R16, R0 ;  /* 0x0000000000107310 */ /* 0x0008240000201800 */
[----:B0---4-:R-:W-:Y:S05]  /*b510*/  BRA `(.L_x_28744) ;  /* 0x0000000400c47947 */ /* 0x011fea0003800000 */
.L_x_28754:
[----:B------:R-:W2:Y:S02]  /*b520*/  LDG.E.U16 R0, desc[UR36][R2.64] ;  /* 0x0000002402007981 */ /* 0x000ea4000c1e1500 */
[----:B--2---:R-:W-:-:S04]  /*b530*/  IMAD.U32 R0, R0, 0x10000, RZ ;  /* 0x0001000000007824 */ /* 0x004fc800078e00ff */
[----:B------:R-:W-:-:S04]  /*b540*/  FMUL.FTZ R0, R0, 1 ;  /* 0x3f80000000007820 */ /* 0x000fc80000410000 */
[----:B------:R4:W0:Y:S02]  /*b550*/  F2F.F64.F32 R16, R0 ;  /* 0x0000000000107310 */ /* 0x0008240000201800 */
[----:B0---4-:R-:W-:Y:S05]  /*b560*/  BRA `(.L_x_28744) ;  /* 0x0000000400b07947 */ /* 0x011fea0003800000 */
.L_x_28751:
        /* <DEDUP_REMOVED lines=11> */
.L_x_28758:
        /* <DEDUP_REMOVED lines=21> */
.L_x_28760:
[----:B------:R-:W-:Y:S05]  /*b770*/  BSYNC.RECONVERGENT B0 ;  /* 0x0000000000007941 */ /* 0x000fea0003800200 */
.L_x_28759:
[----:B------:R-:W-:Y:S01]  /*b780*/  IMAD.SHL.U32 R0, R0, 0x100000, RZ ;  /* 0x0010000000007824 */ /* 0x000fe200078e00ff */
[----:B------:R-:W-:-:S04]  /*b790*/  LEA R2, R2, 0x3b800000, 0x17 ;  /* 0x3b80000002027811 */ /* 0x000fc800078eb8ff */
[----:B------:R-:W-:-:S05]  /*b7a0*/  LOP3.LUT R0, R2, R0, R7, 0xfe, !PT ;  /* 0x0000000002007212 */ /* 0x000fca00078efe07 */
[----:B------:R-:W-:-:S04]  /*b7b0*/  FMUL.FTZ R0, R0, 1 ;  /* 0x3f80000000007820 */ /* 0x000fc80000410000 */
[----:B------:R3:W4:Y:S02]  /*b7c0*/  F2F.F64.F32 R16, R0 ;  /* 0x0000000000107310 */ /* 0x0007240000201800 */
[----:B---34-:R-:W-:Y:S05]  /*b7d0*/  BRA `(.L_x_28744) ;  /* 0x0000000400147947 */ /* 0x018fea0003800000 */
.L_x_28757:
        /* <DEDUP_REMOVED lines=21> */
.L_x_28762:
[----:B------:R-:W-:Y:S05]  /*b930*/  BSYNC.RECONVERGENT B0 ;  /* 0x0000000000007941 */ /* 0x000fea0003800200 */
.L_x_28761:
[----:B------:R-:W-:Y:S02]  /*b940*/  SHF.L.U32 R0, R0, 0x15, RZ ;  /* 0x0000001500007819 */ /* 0x000fe400000006ff */
[----:B------:R-:W-:-:S04]  /*b950*/  LEA R2, R2, 0x37800000, 0x17 ;  /* 0x3780000002027811 */ /* 0x000fc800078eb8ff */
[----:B------:R-:W-:-:S05]  /*b960*/  LOP3.LUT R0, R2, R0, R7, 0xfe, !PT ;  /* 0x0000000002007212 */ /* 0x000fca00078efe07 */
[----:B------:R-:W-:-:S04]  /*b970*/  FMUL.FTZ R0, R0, 1 ;  /* 0x3f80000000007820 */ /* 0x000fc80000410000 */
[----:B------:R3:W4:Y:S02]  /*b980*/  F2F.F64.F32 R16, R0 ;  /* 0x0000000000107310 */ /* 0x0007240000201800 */
[----:B---34-:R-:W-:Y:S05]  /*b990*/  BRA `(.L_x_28744) ;  /* 0x0000000000a47947 */ /* 0x018fea0003800000 */
.L_x_28756:
        /* <DEDUP_REMOVED lines=16> */
[----:B------:R3:W4:Y:S02]  /*baa0*/  @P0 F2F.F64.F32 R16, R0 ;  /* 0x0000000000100310 */ /* 0x0007240000201800 */
[----:B---34-:R-:W-:Y:S05]  /*bab0*/  BRA `(.L_x_28744) ;  /* 0x00000000005c7947 */ /* 0x018fea0003800000 */
.L_x_28743:
        /* <DEDUP_REMOVED lines=16> */
.L_x_28765:
[----:B------:R-:W-:Y:S01]  /*bbc0*/  CS2R R16, SRZ ;  /* 0x0000000000107805 */ /* 0x000fe2000001ff00 */
[----:B------:R-:W-:Y:S06]  /*bbd0*/  BRA `(.L_x_28744) ;  /* 0x0000000000147947 */ /* 0x000fec0003800000 */
.L_x_28764:
[----:B------:R-:W2:Y:S02]  /*bbe0*/  LDG.E.64 R16, desc[UR36][R2.64] ;  /* 0x0000002402107981 */ /* 0x000ea4000c1e1b00 */
[----:B--2---:R-:W3:Y:S02]  /*bbf0*/  I2F.F64.U64 R16, R16 ;  /* 0x0000001000107312 */ /* 0x004ee40000301800 */
[----:B---3--:R-:W-:Y:S05]  /*bc00*/  BRA `(.L_x_28744) ;  /* 0x0000000000087947 */ /* 0x008fea0003800000 */
.L_x_28763:
[----:B------:R-:W2:Y:S02]  /*bc10*/  LDG.E R2, desc[UR36][R2.64] ;  /* 0x0000002402027981 */ /* 0x000ea4000c1e1900 */
[----:B--2---:R1:W2:Y:S02]  /*bc20*/  I2F.F64.U32 R16, R2 ;  /* 0x0000000200107312 */ /* 0x0042a40000201800 */
.L_x_28744:
[----:B------:R-:W-:Y:S05]  /*bc30*/  BSYNC.RECONVERGENT B6 ;  /* 0x0000000000067941 */ /* 0x000fea0003800200 */
.L_x_28738:
        /* <DEDUP_REMOVED lines=18> */
.L_x_28770:
[----:B------:R-:W4:Y:S02]  /*bd60*/  LDG.E.U8 R4, desc[UR36][R22.64] ;  /* 0x0000002416047981 */ /* 0x000f24000c1e1100 */
[----:B----4-:R-:W4:Y:S02]  /*bd70*/  I2F.F64.U16 R4, R4 ;  /* 0x0000000400047312 */ /* 0x010f240000101800 */
[----:B----4-:R-:W-:Y:S05]  /*bd80*/  BRA `(.L_x_28772) ;  /* 0x0000000c00607947 */ /* 0x010fea0003800000 */
.L_x_28769:
        /* <DEDUP_REMOVED lines=9> */
.L_x_28774:
[----:B------:R-:W4:Y:S02]  /*be20*/  LDG.E R4, desc[UR36][R22.64] ;  /* 0x0000002416047981 */ /* 0x000f24000c1e1900 */
[----:B----4-:R-:W4:Y:S02]  /*be30*/  I2F.F64 R4, R4 ;  /* 0x0000000400047312 */ /* 0x010f240000201c00 */
[----:B----4-:R-:W-:Y:S05]  /*be40*/  BRA `(.L_x_28772) ;  /* 0x0000000c00307947 */ /* 0x010fea0003800000 */
.L_x_28773:
[----:B------:R-:W4:Y:S02]  /*be50*/  LDG.E.U16 R4, desc[UR36][R22.64] ;  /* 0x0000002416047981 */ /* 0x000f24000c1e1500 */
[----:B----4-:R-:W4:Y:S02]  /*be60*/  I2F.F64.S16 R4, R4 ;  /* 0x0000000400047312 */ /* 0x010f240000101c00 */
[----:B----4-:R-:W-:Y:S05]  /*be70*/  BRA `(.L_x_28772) ;  /* 0x0000000c00247947 */ /* 0x010fea0003800000 */
.L_x_28768:
        /* <DEDUP_REMOVED lines=10> */
.L_x_28776:
[----:B------:R-:W4:Y:S02]  /*bf20*/  LDG.E.U16 R0, desc[UR36][R22.64] ;  /* 0x0000002416007981 */ /* 0x000f24000c1e1500 */
[----:B----4-:R-:W-:-:S05]  /*bf30*/  HADD2.F32 R0, -RZ, R0.H0_H0 ;  /* 0x20000000ff007230 */ /* 0x010fca0000004100 */
[----:B------:R-:W-:-:S04]  /*bf40*/  FMUL.FTZ R0, R0, 1 ;  /* 0x3f80000000007820 */ /* 0x000fc80000410000 */
[----:B------:R4:W0:Y:S02]  /*bf50*/  F2F.F64.F32 R4, R0 ;  /* 0x0000000000047310 */ /* 0x0008240000201800 */
[----:B0---4-:R-:W-:Y:S05]  /*bf60*/  BRA `(.L_x_28772) ;  /* 0x0000000800e87947 */ /* 0x011fea0003800000 */
.L_x_28775:
        /* <DEDUP_REMOVED lines=10> */
.L_x_28778:
[----:B------:R-:W4:Y:S02]  /*c010*/  LDG.E.U16 R22, desc[UR36][R22.64] ;  /* 0x0000002416167981 */ /* 0x000f24000c1e1500 */
[----:B----4-:R-:W-:-:S05]  /*c020*/  HADD2.F32 R0, -RZ, R22.H0_H0 ;  /* 0x20000016ff007230 */ /* 0x010fca0000004100 */
[----:B------:R-:W-:-:S04]  /*c030*/  FMUL.FTZ R0, R0, 1 ;  /* 0x3f80000000007820 */ /* 0x000fc80000410000 */
[----:B------:R4:W0:Y:S02]  /*c040*/  F2F.F64.F32 R4, R0 ;  /* 0x0000000000047310 */ /* 0x0008240000201800 */
[----:B0---4-:R-:W-:Y:S05]  /*c050*/  BRA `(.L_x_28772) ;  /* 0x0000000800ac7947 */ /* 0x011fea0003800000 */
.L_x_28777:
[----:B------:R4:W5:Y:S01]  /*c060*/  LDG.E.64 R4, desc[UR36][R22.64] ;  /* 0x0000002416047981 */ /* 0x000962000c1e1b00 */
[----:B------:R-:W-:Y:S05]  /*c070*/  BRA `(.L_x_28772) ;  /* 0x0000000800a47947 */ /* 0x000fea0003800000 */
.L_x_28767:
        /* <DEDUP_REMOVED lines=13> */
.L_x_28781:
[----:B------:R4:W5:Y:S01]  /*c150*/  LDG.E.64 R4, desc[UR36][R22.64] ;  /* 0x0000002416047981 */ /* 0x000962000c1e1b00 */
[----:B------:R-:W-:Y:S05]  /*c160*/  BRA `(.L_x_28772) ;  /* 0x0000000800687947 */ /* 0x000fea0003800000 */
.L_x_28780:
        /* <DEDUP_REMOVED lines=27> */
.L_x_28783:
[----:B0--3--:R-:W3:Y:S02]  /*c320*/  LDG.E.U8 R3, desc[UR36][R22.64] ;  /* 0x0000002416037981 */ /* 0x009ee4000c1e1100 */
[C---:B---3--:R-:W-:Y:S01]  /*c330*/  SHF.L.U32 R0, R3.reuse, 0x19, RZ ;  /* 0x0000001903007819 */ /* 0x048fe200000006ff */
[----:B------:R-:W-:-:S03]  /*c340*/  IMAD.SHL.U32 R3, R3, 0x100, RZ ;  /* 0x0000010003037824 */ /* 0x000fc600078e00ff */
        /* <DEDUP_REMOVED lines=11> */
.L_x_28782:
[----:B------:R-:W4:Y:S02]  /*c400*/  LDG.E.U16 R0, desc[UR36][R22.64] ;  /* 0x0000002416007981 */ /* 0x000f24000c1e1500 */
[----:B----4-:R-:W-:-:S05]  /*c410*/  SHF.L.U32 R0, R0, 0x10, RZ ;  /* 0x0000001000007819 */ /* 0x010fca00000006ff */
[----:B------:R-:W-:-:S04]  /*c420*/  FMUL.FTZ R0, R0, 1 ;  /* 0x3f80000000007820 */ /* 0x000fc80000410000 */
[----:B------:R4:W0:Y:S02]  /*c430*/  F2F.F64.F32 R4, R0 ;  /* 0x0000000000047310 */ /* 0x0008240000201800 */
[----:B0---4-:R-:W-:Y:S05]  /*c440*/  BRA `(.L_x_28772) ;  /* 0x0000000400b07947 */ /* 0x011fea0003800000 */
.L_x_28779:
        /* <DEDUP_REMOVED lines=11> */
.L_x_28786:
        /* <DEDUP_REMOVED lines=21> */
.L_x_28788:
[----:B------:R-:W-:Y:S05]  /*c650*/  BSYNC.RECONVERGENT B0 ;  /* 0x0000000000007941 */ /* 0x000fea0003800200 */
.L_x_28787:
[----:B------:R-:W-:Y:S01]  /*c660*/  IMAD.SHL.U32 R0, R0, 0x100000, RZ ;  /* 0x0010000000007824 */ /* 0x000fe200078e00ff */
[----:B------:R-:W-:-:S04]  /*c670*/  LEA R2, R2, 0x3b800000, 0x17 ;  /* 0x3b80000002027811 */ /* 0x000fc800078eb8ff */
[----:B------:R-:W-:-:S05]  /*c680*/  LOP3.LUT R0, R2, R0, R7, 0xfe, !PT ;  /* 0x0000000002007212 */ /* 0x000fca00078efe07 */
[----:B------:R-:W-:-:S04]  /*c690*/  FMUL.FTZ R0, R0, 1 ;  /* 0x3f80000000007820 */ /* 0x000fc80000410000 */
[----:B------:R0:W1:Y:S02]  /*c6a0*/  F2F.F64.F32 R4, R0 ;  /* 0x0000000000047310 */ /* 0x0000640000201800 */
[----:B01----:R-:W-:Y:S05]  /*c6b0*/  BRA `(.L_x_28772) ;  /* 0x0000000400147947 */ /* 0x003fea0003800000 */
.L_x_28785:
        /* <DEDUP_REMOVED lines=21> */
.L_x_28790:
[----:B------:R-:W-:Y:S05]  /*c810*/  BSYNC.RECONVERGENT B0 ;  /* 0x0000000000007941 */ /* 0x000fea0003800200 */
.L_x_28789:
[----:B------:R-:W-:Y:S02]  /*c820*/  SHF.L.U32 R0, R0, 0x15, RZ ;  /* 0x0000001500007819 */ /* 0x000fe400000006ff */
[----:B------:R-:W-:-:S04]  /*c830*/  LEA R2, R2, 0x37800000, 0x17 ;  /* 0x3780000002027811 */ /* 0x000fc800078eb8ff */
[----:B------:R-:W-:-:S05]  /*c840*/  LOP3.LUT R0, R2, R0, R7, 0xfe, !PT ;  /* 0x0000000002007212 */ /* 0x000fca00078efe07 */
[----:B------:R-:W-:-:S04]  /*c850*/  FMUL.FTZ R0, R0, 1 ;  /* 0x3f80000000007820 */ /* 0x000fc80000410000 */
[----:B------:R0:W1:Y:S02]  /*c860*/  F2F.F64.F32 R4, R0 ;  /* 0x0000000000047310 */ /* 0x0000640000201800 */
[----:B01----:R-:W-:Y:S05]  /*c870*/  BRA `(.L_x_28772) ;  /* 0x0000000000a47947 */ /* 0x003fea0003800000 */
.L_x_28784:
        /* <DEDUP_REMOVED lines=18> */
.L_x_28771:
[----:B01-3--:R-:W-:Y:S01]  /*c9a0*/  MOV R2, 0x0 ;  /* 0x0000000000027802 */ /* 0x00bfe20000000f00 */
[----:B------:R-:W0:Y:S01]  /*c9b0*/  LDCU.64 UR4, c[0x4][0x188] ;  /* 0x01003100ff0477ac */ /* 0x000e220008000a00 */
[----:B------:R-:W-:Y:S02]  /*c9c0*/  HFMA2 R8, -RZ, RZ, 0, 4.64916229248046875e-06 ;  /* 0x0000004eff087431 */ /* 0x000fe400000001ff */
[----:B------:R-:W-:Y:S01]  /*c9d0*/  IMAD.MOV.U32 R12, RZ, RZ, 0x1 ;  /* 0x00000001ff0c7424 */ /* 0x000fe200078e00ff */
[----:B------:R-:W-:Y:S01]  /*c9e0*/  MOV R13, RZ ;  /* 0x000000ff000d7202 */ /* 0x000fe20000000f00 */
[----:B------:R-:W1:Y:S01]  /*c9f0*/  LDCU.64 UR6, c[0x4][0x190] ;  /* 0x01003200ff0677ac */ /* 0x000e620008000a00 */
[----:B------:R-:W3:Y:S01]  /*ca00*/  LDC.64 R2, c[0x4][R2] ;  /* 0x0100000002027b82 */ /* 0x000ee20000000a00 */
[----:B------:R-:W4:Y:S01]  /*ca10*/  LDCU.64 UR8, c[0x4][0x8] ;  /* 0x01000100ff0877ac */ /* 0x000f220008000a00 */
[----:B0-----:R-:W-:Y:S01]  /*ca20*/  MOV R4, UR4 ;  /* 0x0000000400047c02 */ /* 0x001fe20008000f00 */
[----:B------:R-:W-:Y:S01]  /*ca30*/  IMAD.U32 R5, RZ, RZ, UR5 ;  /* 0x00000005ff057e24 */ /* 0x000fe2000f8e00ff */
[----:B-1----:R-:W-:Y:S01]  /*ca40*/  MOV R6, UR6 ;  /* 0x0000000600067c02 */ /* 0x002fe20008000f00 */
[----:B------:R-:W-:Y:S01]  /*ca50*/  IMAD.U32 R7, RZ, RZ, UR7 ;  /* 0x00000007ff077e24 */ /* 0x000fe2000f8e00ff */
[----:B----4-:R-:W-:Y:S01]  /*ca60*/  MOV R10, UR8 ;  /* 0x00000008000a7c02 */ /* 0x010fe20008000f00 */
[----:B------:R-:W-:-:S07]  /*ca70*/  IMAD.U32 R11, RZ, RZ, UR9 ;  /* 0x00000009ff0b7e24 */ /* 0x000fce000f8e00ff */
[----:B------:R-:W-:-:S07]  /*ca80*/  LEPC R20, `(.L_x_28793) ;  /* 0x000000001014794e */ /* 0x000fce0000000000 */
[----:B--23-5:R-:W-:Y:S05]  /*ca90*/  CALL.ABS.NOINC R2 ;  /* 0x0000000002007343 */ /* 0x02cfea0003c00000 */
.L_x_28793:
[----:B------:R-:W-:Y:S01]  /*caa0*/  CS2R R4, SRZ ;  /* 0x0000000000047805 */ /* 0x000fe2000001ff00 */
[----:B------:R-:W-:Y:S06]  /*cab0*/  BRA `(.L_x_28772) ;  /* 0x0000000000147947 */ /* 0x000fec0003800000 */
.L_x_28792:
[----:B------:R-:W4:Y:S02]  /*cac0*/  LDG.E.64 R4, desc[UR36][R22.64] ;  /* 0x0000002416047981 */ /* 0x000f24000c1e1b00 */
[----:B----4-:R-:W4:Y:S02]  /*cad0*/  I2F.F64.U64 R4, R4 ;  /* 0x0000000400047312 */ /* 0x010f240000301800 */
[----:B----4-:R-:W-:Y:S05]  /*cae0*/  BRA `(.L_x_28772) ;  /* 0x0000000000087947 */ /* 0x010fea0003800000 */
.L_x_28791:
[----:B------:R-:W4:Y:S02]  /*caf0*/  LDG.E R4, desc[UR36][R22.64] ;  /* 0x0000002416047981 */ /* 0x000f24000c1e1900 */
[----:B----4-:R-:W4:Y:S02]  /*cb00*/  I2F.F64.U32 R4, R4 ;  /* 0x0000000400047312 */ /* 0x010f240000201800 */
.L_x_28772:
[----:B------:R-:W-:Y:S05]  /*cb10*/  BSYNC.RECONVERGENT B6 ;  /* 0x0000000000067941 */ /* 0x000fea0003800200 */
.L_x_28766:
[----:B----45:R-:W2:Y:S01]  /*cb20*/  DSETP.NAN.AND P0, PT, R4, R4, PT ;  /* 0x000000040400722a */ /* 0x030ea20003f08000 */
[----:B------:R-:W-:-:S15]  /*cb30*/  BSSY.RECONVERGENT B0, `(.L_x_28794) ;  /* 0x0000034000007945 */ /* 0x000fde0003800200 */
[----:B------:R-:W-:-:S15]  /*cb40*/  NOP ;  /* 0x0000000000007918 */ /* 0x000fde0000000000 */
[----:B------:R-:W-:-:S15]  /*cb50*/  NOP ;  /* 0x0000000000007918 */ /* 0x000fde0000000000 */
[----:B------:R-:W-:-:S15]  /*cb60*/  NOP ;  /* 0x0000000000007918 */ /* 0x000fde0000000000 */
[----:B------:R-:W-:-:S03]  /*cb70*/  NOP ;  /* 0x0000000000007918 */ /* 0x000fc60000000000 */
[----:B--2---:R-:W2:Y:S02]  /*cb80*/  DSETP.NAN.OR P0, PT, R16, R16, P0 ;  /* 0x000000101000722a */ /* 0x004ea40000708400 */
[----:B--2---:R-:W-:Y:S05]  /*cb90*/  @P0 BRA `(.L_x_28795) ;  /* 0x0000000000b00947 */ /* 0x004fea0003800000 */
[----:B------:R-:W-:Y:S02]  /*cba0*/  LOP3.LUT R0, R4, R16, RZ, 0xfc, !PT ;  /* 0x0000001004007212 */ /* 0x000fe400078efcff */
[----:B01-3--:R-:W-:Y:S02]  /*cbb0*/  LOP3.LUT R2, R5, R17, RZ, 0xfc, !PT ;  /* 0x0000001105027212 */ /* 0x00bfe400078efcff */
        /* <DEDUP_REMOVED lines=39> */
.L_x_28797:
[----:B------:R-:W-:Y:S01]  /*ce30*/  LOP3.LUT R5, RZ, 0x80000000, R5, 0xb8, !PT ;  /* 0x80000000ff057812 */ /* 0x000fe200078eb805 */
[----:B------:R-:W-:Y:S01]  /*ce40*/  IMAD.MOV.U32 R4, RZ, RZ, 0x1 ;  /* 0x00000001ff047424 */ /* 0x000fe200078e00ff */
[----:B------:R-:W-:Y:S06]  /*ce50*/  BRA `(.L_x_28796) ;  /* 0x0000000000047947 */ /* 0x000fec0003800000 */
.L_x_28795:
[----:B------:R2:W4:Y:S02]  /*ce60*/  DADD R4, R4, R16 ;  /* 0x0000000004047229 */ /* 0x0005240000000010 */
.L_x_28796:
[----:B------:R-:W-:Y:S05]  /*ce70*/  BSYNC.RECONVERGENT B0 ;  /* 0x0000000000007941 */ /* 0x000fea0003800200 */
.L_x_28794:
[----:B------:R-:W0:Y:S01]  /*ce80*/  LDCU.64 UR6, c[0x0][0x5e8] ;  /* 0x0000bd00ff0677ac */ /* 0x000e220008000a00 */
[----:B------:R-:W-:-:S04]  /*ce90*/  UPRMT UR4, UR43, 0x9910, URZ ;  /* 0x000099102b047896 */ /* 0x000fc800080000ff */
[----:B------:R-:W-:Y:S01]  /*cea0*/  UISETP.GT.AND UP0, UPT, UR4, 0x9, UPT ;  /* 0x000000090400788c */ /* 0x000fe2000bf04270 */
[----:B01-3--:R-:W-:-:S04]  /*ceb0*/  IADD3 R2, P0, PT, R18, UR6, RZ ;  /* 0x0000000612027c10 */ /* 0x00bfc8000ff1e0ff */
        /* <DEDUP_REMOVED lines=13> */
.L_x_28801:
[----:B----4-:R-:W0:Y:S02]  /*cf90*/  F2I.S64.F64.TRUNC R4, R4 ;  /* 0x0000000400047311 */ /* 0x010e24000030d900 */
[----:B0-----:R-:W-:-:S05]  /*cfa0*/  IMAD.MOV.U32 R7, RZ, RZ, R4 ;  /* 0x000000ffff077224 */ /* 0x001fca00078e0004 */
[----:B------:R0:W-:Y:S01]  /*cfb0*/  STG.E.U8 desc[UR36][R2.64], R7 ;  /* 0x0000000702007986 */ /* 0x0001e2000c101124 */
[----:B------:R-:W-:Y:S05]  /*cfc0*/  BRA `(.L_x_28803) ;  /* 0x0000001000807947 */ /* 0x000fea0003800000 */
.L_x_28800:
        /* <DEDUP_REMOVED lines=9> */
.L_x_28805:
[----:B----4-:R-:W0:Y:S02]  /*d060*/  F2I.F64.TRUNC R5, R4 ;  /* 0x0000000400057311 */ /* 0x010e24000030d100 */
[----:B0-----:R0:W-:Y:S01]  /*d070*/  STG.E desc[UR36][R2.64], R5 ;  /* 0x0000000502007986 */ /* 0x0011e2000c101924 */
[----:B------:R-:W-:Y:S05]  /*d080*/  BRA `(.L_x_28803) ;  /* 0x0000001000507947 */ /* 0x000fea0003800000 */
.L_x_28804:
[----:B----4-:R-:W0:Y:S02]  /*d090*/  F2I.F64.TRUNC R5, R4 ;  /* 0x0000000400057311 */ /* 0x010e24000030d100 */
[----:B0-----:R0:W-:Y:S01]  /*d0a0*/  STG.E.U16 desc[UR36][R2.64], R5 ;  /* 0x0000000502007986 */ /* 0x0011e2000c101524 */
[----:B------:R-:W-:Y:S05]  /*d0b0*/  BRA `(.L_x_28803) ;  /* 0x0000001000447947 */ /* 0x000fea0003800000 */
.L_x_28799:
        /* <DEDUP_REMOVED lines=17> */
.L_x_28807:
        /* <DEDUP_REMOVED lines=12> */
.L_x_28806:
        /* <DEDUP_REMOVED lines=18> */
.L_x_28809:
        /* <DEDUP_REMOVED lines=13> */
.L_x_28808:
[----:B----4-:R0:W-:Y:S01]  /*d480*/  STG.E.64 desc[UR36][R2.64], R4 ;  /* 0x0000000402007986 */ /* 0x0101e2000c101b24 */
[----:B------:R-:W-:Y:S05]  /*d490*/  BRA `(.L_x_28803) ;  /* 0x0000000c004c7947 */ /* 0x000fea0003800000 */
.L_x_28798:
        /* <DEDUP_REMOVED lines=13> */
.L_x_28813:
        /* <DEDUP_REMOVED lines=26> */
.L_x_28816:
[----:B------:R-:W-:-:S04]  /*d710*/  SHF.R.U32.HI R5, RZ, 0x18, R7 ;  /* 0x00000018ff057819 */ /* 0x000fc80000011607 */
[----:B------:R-:W-:-:S07]  /*d720*/  LOP3.LUT R0, R0, 0x80, R5, 0xf8, !PT ;  /* 0x0000008000007812 */ /* 0x000fce00078ef805 */
.L_x_28815:
[----:B------:R-:W-:Y:S05]  /*d730*/  BSYNC.RECONVERGENT B0 ;  /* 0x0000000000007941 */ /* 0x000fea0003800200 */
.L_x_28814:
[----:B------:R0:W-:Y:S01]  /*d740*/  STG.E.U8 desc[UR36][R2.64], R0 ;  /* 0x0000000002007986 */ /* 0x0001e2000c101124 */
[----:B------:R-:W-:Y:S05]  /*d750*/  BRA `(.L_x_28803) ;  /* 0x00000008009c7947 */ /* 0x000fea0003800000 */
.L_x_28812:
        /* <DEDUP_REMOVED lines=26> */
.L_x_28819:
[----:B------:R-:W-:-:S04]  /*d900*/  SHF.R.U32.HI R5, RZ, 0x18, R7 ;  /* 0x00000018ff057819 */ /* 0x000fc80000011607 */
[----:B------:R-:W-:-:S07]  /*d910*/  LOP3.LUT R0, R0, 0x80, R5, 0xf8, !PT ;  /* 0x0000008000007812 */ /* 0x000fce00078ef805 */
.L_x_28818:
[----:B------:R-:W-:Y:S05]  /*d920*/  BSYNC.RECONVERGENT B0 ;  /* 0x0000000000007941 */ /* 0x000fea0003800200 */
.L_x_28817:
[----:B------:R0:W-:Y:S01]  /*d930*/  STG.E.U8 desc[UR36][R2.64], R0 ;  /* 0x0000000002007986 */ /* 0x0001e2000c101124 */
[----:B------:R-:W-:Y:S05]  /*d940*/  BRA `(.L_x_28803) ;  /* 0x0000000800207947 */ /* 0x000fea0003800000 */
.L_x_28811:
        /* <DEDUP_REMOVED lines=30> */
.L_x_28821:
[----:B----4-:R-:W0:Y:S02]  /*db30*/  F2I.U64.F64.TRUNC R4, R4 ;  /* 0x0000000400047311 */ /* 0x010e24000030d800 */
[----:B0-----:R0:W-:Y:S01]  /*db40*/  STG.E.64 desc[UR36][R2.64], R4 ;  /* 0x0000000402007986 */ /* 0x0011e2000c101b24 */
[----:B------:R-:W-:Y:S05]  /*db50*/  BRA `(.L_x_28803) ;  /* 0x00000004009c7947 */ /* 0x000fea0003800000 */
.L_x_28820:
[----:B----4-:R-:W0:Y:S02]  /*db60*/  F2I.U32.F64.TRUNC R5, R4 ;  /* 0x0000000400057311 */ /* 0x010e24000030d000 */
[----:B0-----:R0:W-:Y:S01]  /*db70*/  STG.E desc[UR36][R2.64], R5 ;  /* 0x0000000502007986 */ /* 0x0011e2000c101924 */
[----:B------:R-:W-:Y:S05]  /*db80*/  BRA `(.L_x_28803) ;  /* 0x0000000400907947 */ /* 0x000fea0003800000 */
.L_x_28810:
        /* <DEDUP_REMOVED lines=10> */
.L_x_28823:
[----:B------:R-:W-:-:S05]  /*dc30*/  CS2R R6, SRZ ;  /* 0x0000000000067805 */ /* 0x000fca000001ff00 */
[----:B----4-:R0:W-:Y:S01]  /*dc40*/  STG.E.128 desc[UR36][R2.64], R4 ;  /* 0x0000000402007986 */ /* 0x0101e2000c101d24 */
[----:B------:R-:W-:Y:S05]  /*dc50*/  BRA `(.L_x_28803) ;  /* 0x00000004005c7947 */ /* 0x000fea0003800000 */
.L_x_28822:
[----:B------:R-:W-:-:S09]  /*dc60*/  UISETP.NE.AND UP0, UPT, UR4, 0xf, UPT ;  /* 0x0000000f0400788c */ /* 0x000fd2000bf05270 */
[----:B------:R-:W-:Y:S05]  /*dc70*/  BRA.U !UP0, `(.L_x_28824) ;  /* 0x0000000508287547 */ /* 0x000fea000b800000 */
[----:B------:R-:W-:-:S09]  /*dc80*/  UISETP.NE.AND UP0, UPT, UR4, 0x17, UPT ;  /* 0x000000170400788c */ /* 0x000fd2000bf05270 */
[----:B------:R-:W-:Y:S05]  /*dc90*/  BRA.U !UP0, `(.L_x_28825) ;  /* 0x0000000108b07547 */ /* 0x000fea000b800000 */
[----:B------:R-:W-:-:S09]  /*dca0*/  UISETP.NE.AND UP0, UPT, UR4, 0x18, UPT ;  /* 0x000000180400788c */ /* 0x000fd2000bf05270 */
[----:B------:R-:W-:Y:S05]  /*dcb0*/  BRA.U !UP0, `(.L_x_28826) ;  /* 0x0000000108447547 */ /* 0x000fea000b800000 */
.L_x_28802:
[----:B------:R-:W-:Y:S01]  /*dcc0*/  MOV R0, 0x0 ;  /* 0x0000000000007802 */ /* 0x000fe20000000f00 */
[----:B------:R-:W4:Y:S01]  /*dcd0*/  LDCU.64 UR4, c[0x4][0x188] ;  /* 0x01003100ff0477ac */ /* 0x000f220008000a00 */
[----:B------:R-:W-:Y:S02]  /*dce0*/  HFMA2 R12, -RZ, RZ, 0, 5.9604644775390625e-08 ;  /* 0x00000001ff0c7431 */ /* 0x000fe400000001ff */
[----:B------:R-:W-:Y:S01]  /*dcf0*/  IMAD.MOV.U32 R8, RZ, RZ, 0x65 ;  /* 0x00000065ff087424 */ /* 0x000fe200078e00ff */
[----:B------:R0:W1:Y:S01]  /*dd00*/  LDC.64 R2, c[0x4][R0] ;  /* 0x0100000000027b82 */ /* 0x0000620000000a00 */
[----:B------:R-:W3:Y:S01]  /*dd10*/  LDCU.64 UR6, c[0x4][0x190] ;  /* 0x01003200ff0677ac */ /* 0x000ee20008000a00 */
[----:B------:R-:W-:Y:S01]  /*dd20*/  IMAD.MOV.U32 R13, RZ, RZ, RZ ;  /* 0x000000ffff0d7224 */ /* 0x000fe200078e00ff */
[----:B------:R-:W5:Y:S01]  /*dd30*/  LDCU.64 UR8, c[0x4][0x10] ;  /* 0x01000200ff0877ac */ /* 0x000f620008000a00 */
[----:B----4-:R-:W-:Y:S01]  /*dd40*/  IMAD.U32 R4, RZ, RZ, UR4 ;  /* 0x00000004ff047e24 */ /* 0x010fe2000f8e00ff */
[----:B------:R-:W-:Y:S01]  /*dd50*/  MOV R5, UR5 ;  /* 0x0000000500057c02 */ /* 0x000fe20008000f00 */
[----:B---3--:R-:W-:Y:S01]  /*dd60*/  IMAD.U32 R6, RZ, RZ, UR6 ;  /* 0x00000006ff067e24 */ /* 0x008fe2000f8e00ff */
[----:B------:R-:W-:Y:S01]  /*dd70*/  MOV R7, UR7 ;  /* 0x0000000700077c02 */ /* 0x000fe20008000f00 */
[----:B-----5:R-:W-:Y:S01]  /*dd80*/  IMAD.U32 R10, RZ, RZ, UR8 ;  /* 0x00000008ff0a7e24 */ /* 0x020fe2000f8e00ff */
[----:B0-----:R-:W-:-:S07]  /*dd90*/  MOV R11, UR9 ;  /* 0x00000009000b7c02 */ /* 0x001fce0008000f00 */
[----:B------:R-:W-:-:S07]  /*dda0*/  LEPC R20, `(.L_x_28827) ;  /* 0x000000001014794e */ /* 0x000fce0000000000 */
[----:B-12---:R-:W-:Y:S05]  /*ddb0*/  CALL.ABS.NOINC R2 ;  /* 0x0000000002007343 */ /* 0x006fea0003c00000 */
.L_x_28827:
[----:B------:R-:W-:Y:S05]  /*ddc0*/  BRA `(.L_x_28803) ;  /* 0x0000000400007947 */ /* 0x000fea0003800000 */
.L_x_28826:
        /* <DEDUP_REMOVED lines=21> */
.L_x_28829:
[----:B------:R-:W-:Y:S05]  /*df20*/  BSYNC.RECONVERGENT B0 ;  /* 0x0000000000007941 */ /* 0x000fea0003800200 */
.L_x_28828:
[----:B------:R-:W-:-:S05]  /*df30*/  LOP3.LUT R7, R0, 0x80, R7, 0xf8, !PT ;  /* 0x0000008000077812 */ /* 0x000fca00078ef807 */
[----:B------:R0:W-:Y:S01]  /*df40*/  STG.E.U8 desc[UR36][R2.64], R7 ;  /* 0x0000000702007986 */ /* 0x0001e2000c101124 */
[----:B------:R-:W-:Y:S05]  /*df50*/  BRA `(.L_x_28803) ;  /* 0x00000000009c7947 */ /* 0x000fea0003800000 */
.L_x_28825:
        /* <DEDUP_REMOVED lines=20> */
.L_x_28831:
[----:B------:R-:W-:Y:S01]  /*e0a0*/  IMAD.MOV.U32 R0, RZ, RZ, 0x7f ;  /* 0x0000007fff007424 */ /* 0x000fe200078e00ff */
[----:B------:R-:W-:-:S04]  /*e0b0*/  ISETP.GT.U32.AND P0, PT, R6, 0x7f800000, PT ;  /* 0x7f8000000600780c */ /* 0x000fc80003f04070 */
[----:B------:R-:W-:-:S09]  /*e0c0*/  SEL R0, R0, 0x7c, P0 ;  /* 0x0000007c00007807 */ /* 0x000fd20000000000 */
.L_x_28832:
[----:B------:R-:W-:Y:S05]  /*e0d0*/  BSYNC.RECONVERGENT B0 ;  /* 0x0000000000007941 */ /* 0x000fea0003800200 */
.L_x_28830:
[----:B------:R-:W-:-:S04]  /*e0e0*/  SHF.R.U32.HI R5, RZ, 0x18, R7 ;  /* 0x00000018ff057819 */ /* 0x000fc80000011607 */
[----:B------:R-:W-:-:S05]  /*e0f0*/  LOP3.LUT R5, R0, 0x80, R5, 0xf8, !PT ;  /* 0x0000008000057812 */ /* 0x000fca00078ef805 */
[----:B------:R0:W-:Y:S01]  /*e100*/  STG.E.U8 desc[UR36][R2.64], R5 ;  /* 0x0000000502007986 */ /* 0x0001e2000c101124 */
[----:B------:R-:W-:Y:S05]  /*e110*/  BRA `(.L_x_28803) ;  /* 0x00000000002c7947 */ /* 0x000fea0003800000 */
.L_x_28824:
        /* <DEDUP_REMOVED lines=11> */
.L_x_28803:
[----:B------:R-:W-:-:S07]  /*e1d0*/  IADD3 R19, PT, PT, R19, 0x80, RZ ;  /* 0x0000008013137810 */ /* 0x000fce0007ffe0ff */
.L_x_28736:
[----:B------:R-:W-:Y:S05]  /*e1e0*/  BSYNC.RECONVERGENT B7 ;  /* 0x0000000000077941 */ /* 0x000fea0003800200 */
.L_x_28735:
[----:B------:R-:W5:Y:S02]  /*e1f0*/  LDCU UR4, c[0x0][0x380] ;  /* 0x00007000ff0477ac */ /* 0x000f640008000800 */
[----:B-----5:R-:W-:-:S13]  /*e200*/  ISETP.GE.AND P0, PT, R19, UR4, PT ;  /* 0x0000000413007c0c */ /* 0x020fda000bf06270 */
[----:B------:R-:W-:Y:S05]  /*e210*/  @P0 EXIT ;  /* 0x000000000000094d */ /* 0x000fea0003800000 */
[----:B------:R-:W5:Y:S01]  /*e220*/  LDCU UR4, c[0x0][0x388] ;  /* 0x00007100ff0477ac */ /* 0x000f620008000800 */
[----:B------:R-:W-:Y:S01]  /*e230*/  IMAD.MOV.U32 R22, RZ, RZ, RZ ;  /* 0x000000ffff167224 */ /* 0x000fe200078e00ff */
[----:B0---4-:R-:W-:Y:S01]  /*e240*/  MOV R0, RZ ;  /* 0x000000ff00007202 */ /* 0x011fe20000000f00 */
[----:B--23--:R-:W-:Y:S01]  /*e250*/  IMAD.MOV.U32 R16, RZ, RZ, RZ ;  /* 0x000000ffff107224 */ /* 0x00cfe200078e00ff */
[----:B-----5:R-:W-:-:S09]  /*e260*/  UISETP.NE.AND UP0, UPT, UR4, URZ, UPT ;  /* 0x000000ff0400728c */ /* 0x020fd2000bf05270 */
[----:B------:R-:W-:Y:S05]  /*e270*/  BRA.U !UP0, `(.L_x_28833) ;  /* 0x0000001508707547 */ /* 0x000fea000b800000 */
[----:B------:R-:W1:Y:S01]  /*e280*/  LDCU.64 UR4, c[0x0][0x390] ;  /* 0x00007200ff0477ac */ /* 0x000e620008000a00 */
[----:B------:R-:W-:Y:S01]  /*e290*/  HFMA2 R18, -RZ, RZ, 0, 0 ;  /* 0x00000000ff127431 */ /* 0x000fe200000001ff */
[----:B------:R-:W0:Y:S01]  /*e2a0*/  LDCU UR6, c[0x0][0x38c] ;  /* 0x00007180ff0677ac */ /* 0x000e220008000800 */
[----:B------:R-:W2:Y:S01]  /*e2b0*/  LDCU.64 UR8, c[0x0][0x4b8] ;  /* 0x00009700ff0877ac */ /* 0x000ea20008000a00 */
[----:B------:R-:W-:Y:S02]  /*e2c0*/  UISETP.NE.AND UP0, UPT, UR41, URZ, UPT ;  /* 0x000000ff2900728c */ /* 0x000fe4000bf05270 */
        /* <DEDUP_REMOVED lines=343> */
.L_x_28833:
[----:B------:R-:W1:Y:S01]  /*f840*/  LDCU.64 UR8, c[0x0][0x5f0] ;  /* 0x0000be00ff0877ac */ /* 0x000e620008000a00 */
[----:B------:R-:W-:Y:S01]  /*f850*/  BSSY.RECONVERGENT B6, `(.L_x_28834) ;  /* 0x00000ef000067945 */ /* 0x000fe20003800200 */
[----:B------:R-:W0:Y:S01]  /*f860*/  LDCU.64 UR6, c[0x0][0x5e8] ;  /* 0x0000bd00ff0677ac */ /* 0x000e220008000a00 */
[----:B------:R-:W-:-:S04]  /*f870*/  UPRMT UR4, UR39, 0x9910, URZ ;  /* 0x0000991027047896 */ /* 0x000fc800080000ff */
[----:B------:R-:W-:Y:S01]  /*f880*/  UISETP.GT.AND UP0, UPT, UR4, 0x9, UPT ;  /* 0x000000090400788c */ /* 0x000fe2000bf04270 */
[----:B-1----:R-:W-:Y:S02]  /*f890*/  IADD3 R2, P1, PT, R0, UR8, RZ ;  /* 0x0000000800027c10 */ /* 0x002fe4000ff3e0ff */
        /* <DEDUP_REMOVED lines=15> */
.L_x_28838:
[----:B------:R-:W2:Y:S02]  /*f990*/  LDG.E.U8 R2, desc[UR36][R2.64] ;  /* 0x0000002402027981 */ /* 0x000ea4000c1e1100 */
[----:B--2---:R1:W2:Y:S02]  /*f9a0*/  I2F.F64.U16 R18, R2 ;  /* 0x0000000200127312 */ /* 0x0042a40000101800 */
[----:B-12---:R-:W-:Y:S05]  /*f9b0*/  BRA `(.L_x_28840) ;  /* 0x0000000c00607947 */ /* 0x006fea0003800000 */
.L_x_28837:
        /* <DEDUP_REMOVED lines=9> */
.L_x_28842:
[----:B------:R-:W2:Y:S02]  /*fa50*/  LDG.E R2, desc[UR36][R2.64] ;  /* 0x0000002402027981 */ /* 0x000ea4000c1e1900 */
[----:B--2---:R1:W2:Y:S02]  /*fa60*/  I2F.F64 R18, R2 ;  /* 0x0000000200127312 */ /* 0x0042a40000201c00 */
[----:B-12---:R-:W-:Y:S05]  /*fa70*/  BRA `(.L_x_28840) ;  /* 0x0000000c00307947 */ /* 0x006fea0003800000 */
.L_x_28841:
[----:B------:R-:W2:Y:S02]  /*fa80*/  LDG.E.U16 R2, desc[UR36][R2.64] ;  /* 0x0000002402027981 */ /* 0x000ea4000c1e1500 */
[----:B--2---:R1:W2:Y:S02]  /*fa90*/  I2F.F64.S16 R18, R2 ;  /* 0x0000000200127312 */ /* 0x0042a40000101c00 */
[----:B-12---:R-:W-:Y:S05]  /*faa0*/  BRA `(.L_x_28840) ;  /* 0x0000000c00247947 */ /* 0x006fea0003800000 */
.L_x_28836:
        /* <DEDUP_REMOVED lines=10> */
.L_x_28844:
[----:B------:R-:W2:Y:S02]  /*fb50*/  LDG.E.U16 R0, desc[UR36][R2.64] ;  /* 0x0000002402007981 */ /* 0x000ea4000c1e1500 */
[----:B--2---:R-:W-:-:S05]  /*fb60*/  HADD2.F32 R0, -RZ, R0.H0_H0 ;  /* 0x20000000ff007230 */ /* 0x004fca0000004100 */
[----:B------:R-:W-:-:S04]  /*fb70*/  FMUL.FTZ R0, R0, 1 ;  /* 0x3f80000000007820 */ /* 0x000fc80000410000 */
[----:B------:R0:W1:Y:S02]  /*fb80*/  F2F.F64.F32 R18, R0 ;  /* 0x0000000000127310 */ /* 0x0000640000201800 */
[----:B01----:R-:W-:Y:S05]  /*fb90*/  BRA `(.L_x_28840) ;  /* 0x0000000800e87947 */ /* 0x003fea0003800000 */
.L_x_28843:
        /* <DEDUP_REMOVED lines=10> */
.L_x_28846:
[----:B------:R-:W2:Y:S02]  /*fc40*/  LDG.E.U16 R2, desc[UR36][R2.64] ;  /* 0x0000002402027981 */ /* 0x000ea4000c1e1500 */
[----:B--2---:R-:W-:-:S05]  /*fc50*/  HADD2.F32 R0, -RZ, R2.H0_H0 ;  /* 0x20000002ff007230 */ /* 0x004fca0000004100 */
[----:B------:R-:W-:-:S04]  /*fc60*/  FMUL.FTZ R0, R0, 1 ;  /* 0x3f80000000007820 */ /* 0x000fc80000410000 */
[----:B------:R0:W1:Y:S02]  /*fc70*/  F2F.F64.F32 R18, R0 ;  /* 0x0000000000127310 */ /* 0x0000640000201800 */
[----:B01----:R-:W-:Y:S05]  /*fc80*/  BRA `(.L_x_28840) ;  /* 0x0000000800ac7947 */ /* 0x003fea0003800000 */
.L_x_28845:
[----:B------:R0:W5:Y:S01]  /*fc90*/  LDG.E.64 R18, desc[UR36][R2.64] ;  /* 0x0000002402127981 */ /* 0x000162000c1e1b00 */
[----:B------:R-:W-:Y:S05]  /*fca0*/  BRA `(.L_x_28840) ;  /* 0x0000000800a47947 */ /* 0x000fea0003800000 */
.L_x_28835:
        /* <DEDUP_REMOVED lines=13> */
.L_x_28849:
[----:B------:R1:W5:Y:S01]  /*fd80*/  LDG.E.64 R18, desc[UR36][R2.64] ;  /* 0x0000002402127981 */ /* 0x000362000c1e1b00 */
[----:B------:R-:W-:Y:S05]  /*fd90*/  BRA `(.L_x_28840) ;  /* 0x0000000800687947 */ /* 0x000fea0003800000 */
.L_x_28848:
        /* <DEDUP_REMOVED lines=27> */
.L_x_28851:
        /* <DEDUP_REMOVED lines=14> */
.L_x_28850:
[----:B------:R-:W2:Y:S02]  /*10030*/  LDG.E.U16 R0, desc[UR36][R2.64] ;  /* 0x0000002402007981 */ /* 0x000ea4000c1e1500 */
[----:B--2---:R-:W-:-:S05]  /*10040*/  SHF.L.U32 R0, R0, 0x10, RZ ;  /* 0x0000001000007819 */ /* 0x004fca00000006ff */
[----:B------:R-:W-:-:S04]  /*10050*/  FMUL.FTZ R0, R0, 1 ;  /* 0x3f80000000007820 */ /* 0x000fc80000410000 */
[----:B------:R1:W2:Y:S02]  /*10060*/  F2F.F64.F32 R18, R0 ;  /* 0x0000000000127310 */ /* 0x0002a40000201800 */
[----:B-12---:R-:W-:Y:S05]  /*10070*/  BRA `(.L_x_28840) ;  /* 0x0000000400b07947 */ /* 0x006fea0003800000 */
.L_x_28847:
        /* <DEDUP_REMOVED lines=11> */
.L_x_28854:
        /* <DEDUP_REMOVED lines=21> */
.L_x_28856:
[----:B------:R-:W-:Y:S05]  /*10280*/  BSYNC.RECONVERGENT B0 ;  /* 0x0000000000007941 */ /* 0x000fea0003800200 */
.L_x_28855:
[----:B------:R-:W-:Y:S01]  /*10290*/  IMAD.SHL.U32 R0, R0, 0x100000, RZ ;  /* 0x0010000000007824 */ /* 0x000fe200078e00ff */
[----:B------:R-:W-:-:S04]  /*102a0*/  LEA R2, R2, 0x3b800000, 0x17 ;  /* 0x3b80000002027811 */ /* 0x000fc800078eb8ff */
[----:B------:R-:W-:-:S05]  /*102b0*/  LOP3.LUT R0, R2, R0, R7, 0xfe, !PT ;  /* 0x0000000002007212 */ /* 0x000fca00078efe07 */
[----:B------:R-:W-:-:S04]  /*102c0*/  FMUL.FTZ R0, R0, 1 ;  /* 0x3f80000000007820 */ /* 0x000fc80000410000 */
[----:B------:R4:W0:Y:S02]  /*102d0*/  F2F.F64.F32 R18, R0 ;  /* 0x0000000000127310 */ /* 0x0008240000201800 */
[----:B0---4-:R-:W-:Y:S05]  /*102e0*/  BRA `(.L_x_28840) ;  /* 0x0000000400147947 */ /* 0x011fea0003800000 */
.L_x_28853:
        /* <DEDUP_REMOVED lines=21> */
.L_x_28858:
[----:B------:R-:W-:Y:S05]  /*10440*/  BSYNC.RECONVERGENT B0 ;  /* 0x0000000000007941 */ /* 0x000fea0003800200 */
.L_x_28857:
[----:B------:R-:W-:Y:S02]  /*10450*/  SHF.L.U32 R0, R0, 0x15, RZ ;  /* 0x0000001500007819 */ /* 0x000fe400000006ff */
[----:B------:R-:W-:-:S04]  /*10460*/  LEA R2, R2, 0x37800000, 0x17 ;  /* 0x3780000002027811 */ /* 0x000fc800078eb8ff */
[----:B------:R-:W-:-:S05]  /*10470*/  LOP3.LUT R0, R2, R0, R7, 0xfe, !PT ;  /* 0x0000000002007212 */ /* 0x000fca00078efe07 */
[----:B------:R-:W-:-:S04]  /*10480*/  FMUL.FTZ R0, R0, 1 ;  /* 0x3f80000000007820 */ /* 0x000fc80000410000 */
[----:B------:R4:W0:Y:S02]  /*10490*/  F2F.F64.F32 R18, R0 ;  /* 0x0000000000127310 */ /* 0x0008240000201800 */
[----:B0---4-:R-:W-:Y:S05]  /*104a0*/  BRA `(.L_x_28840) ;  /* 0x0000000000a47947 */ /* 0x011fea0003800000 */
.L_x_28852:
        /* <DEDUP_REMOVED lines=18> */
.L_x_28839:
        /* <DEDUP_REMOVED lines=16> */
.L_x_28861:
[----:B------:R-:W-:Y:S01]  /*106d0*/  CS2R R18, SRZ ;  /* 0x0000000000127805 */ /* 0x000fe2000001ff00 */
[----:B------:R-:W-:Y:S06]  /*106e0*/  BRA `(.L_x_28840) ;  /* 0x0000000000147947 */ /* 0x000fec0003800000 */
.L_x_28860:
[----:B------:R-:W2:Y:S02]  /*106f0*/  LDG.E.64 R18, desc[UR36][R2.64] ;  /* 0x0000002402127981 */ /* 0x000ea4000c1e1b00 */
[----:B--2---:R-:W4:Y:S02]  /*10700*/  I2F.F64.U64 R18, R18 ;  /* 0x0000001200127312 */ /* 0x004f240000301800 */
[----:B----4-:R-:W-:Y:S05]  /*10710*/  BRA `(.L_x_28840) ;  /* 0x0000000000087947 */ /* 0x010fea0003800000 */
.L_x_28859:
[----:B------:R-:W2:Y:S02]  /*10720*/  LDG.E R2, desc[UR36][R2.64] ;  /* 0x0000002402027981 */ /* 0x000ea4000c1e1900 */
[----:B--2---:R2:W3:Y:S02]  /*10730*/  I2F.F64.U32 R18, R2 ;  /* 0x0000000200127312 */ /* 0x0044e40000201800 */
.L_x_28840:
[----:B------:R-:W-:Y:S05]  /*10740*/  BSYNC.RECONVERGENT B6 ;  /* 0x0000000000067941 */ /* 0x000fea0003800200 */
.L_x_28834:
        /* <DEDUP_REMOVED lines=18> */
.L_x_28866:
[----:B------:R-:W4:Y:S02]  /*10870*/  LDG.E.U8 R4, desc[UR36][R22.64] ;  /* 0x0000002416047981 */ /* 0x000f24000c1e1100 */
[----:B----4-:R-:W4:Y:S02]  /*10880*/  I2F.F64.U16 R4, R4 ;  /* 0x0000000400047312 */ /* 0x010f240000101800 */
[----:B----4-:R-:W-:Y:S05]  /*10890*/  BRA `(.L_x_28868) ;  /* 0x0000000c00607947 */ /* 0x010fea0003800000 */
.L_x_28865:
        /* <DEDUP_REMOVED lines=9> */
.L_x_28870:
[----:B------:R-:W4:Y:S02]  /*10930*/  LDG.E R4, desc[UR36][R22.64] ;  /* 0x0000002416047981 */ /* 0x000f24000c1e1900 */
[----:B----4-:R-:W4:Y:S02]  /*10940*/  I2F.F64 R4, R4 ;  /* 0x0000000400047312 */ /* 0x010f240000201c00 */
[----:B----4-:R-:W-:Y:S05]  /*10950*/  BRA `(.L_x_28868) ;  /* 0x0000000c00307947 */ /* 0x010fea0003800000 */
.L_x_28869:
[----:B------:R-:W4:Y:S02]  /*10960*/  LDG.E.U16 R4, desc[UR36][R22.64] ;  /* 0x0000002416047981 */ /* 0x000f24000c1e1500 */
[----:B----4-:R-:W4:Y:S02]  /*10970*/  I2F.F64.S16 R4, R4 ;  /* 0x0000000400047312 */ /* 0x010f240000101c00 */
[----:B----4-:R-:W-:Y:S05]  /*10980*/  BRA `(.L_x_28868) ;  /* 0x0000000c00247947 */ /* 0x010fea0003800000 */
.L_x_28864:
        /* <DEDUP_REMOVED lines=10> */
.L_x_28872:
[----:B------:R-:W4:Y:S02]  /*10a30*/  LDG.E.U16 R0, desc[UR36][R22.64] ;  /* 0x0000002416007981 */ /* 0x000f24000c1e1500 */
[----:B----4-:R-:W-:-:S05]  /*10a40*/  HADD2.F32 R0, -RZ, R0.H0_H0 ;  /* 0x20000000ff007230 */ /* 0x010fca0000004100 */
[----:B------:R-:W-:-:S04]  /*10a50*/  FMUL.FTZ R0, R0, 1 ;  /* 0x3f80000000007820 */ /* 0x000fc80000410000 */
[----:B------:R4:W0:Y:S02]  /*10a60*/  F2F.F64.F32 R4, R0 ;  /* 0x0000000000047310 */ /* 0x0008240000201800 */
[----:B0---4-:R-:W-:Y:S05]  /*10a70*/  BRA `(.L_x_28868) ;  /* 0x0000000800e87947 */ /* 0x011fea0003800000 */
.L_x_28871:
        /* <DEDUP_REMOVED lines=10> */
.L_x_28874:
[----:B------:R-:W4:Y:S02]  /*10b20*/  LDG.E.U16 R22, desc[UR36][R22.64] ;  /* 0x0000002416167981 */ /* 0x000f24000c1e1500 */
[----:B----4-:R-:W-:-:S05]  /*10b30*/  HADD2.F32 R0, -RZ, R22.H0_H0 ;  /* 0x20000016ff007230 */ /* 0x010fca0000004100 */
[----:B------:R-:W-:-:S04]  /*10b40*/  FMUL.FTZ R0, R0, 1 ;  /* 0x3f80000000007820 */ /* 0x000fc80000410000 */
[----:B------:R4:W0:Y:S02]  /*10b50*/  F2F.F64.F32 R4, R0 ;  /* 0x0000000000047310 */ /* 0x0008240000201800 */
[----:B0---4-:R-:W-:Y:S05]  /*10b60*/  BRA `(.L_x_28868) ;  /* 0x0000000800ac7947 */ /* 0x011fea0003800000 */
.L_x_28873:
[----:B------:R4:W5:Y:S01]  /*10b70*/  LDG.E.64 R4, desc[UR36][R22.64] ;  /* 0x0000002416047981 */ /* 0x000962000c1e1b00 */
[----:B------:R-:W-:Y:S05]  /*10b80*/  BRA `(.L_x_28868) ;  /* 0x0000000800a47947 */ /* 0x000fea0003800000 */
.L_x_28863:
        /* <DEDUP_REMOVED lines=13> */
.L_x_28877:
[----:B------:R4:W5:Y:S01]  /*10c60*/  LDG.E.64 R4, desc[UR36][R22.64] ;  /* 0x0000002416047981 */ /* 0x000962000c1e1b00 */
[----:B------:R-:W-:Y:S05]  /*10c70*/  BRA `(.L_x_28868) ;  /* 0x0000000800687947 */ /* 0x000fea0003800000 */
.L_x_28876:
        /* <DEDUP_REMOVED lines=9> */
[C---:B012---:R-:W-:Y:S02]  /*10d10*/  LOP3.LUT R2, R0.reuse, 0x7f000000, RZ, 0xc0, !PT ;  /* 0x7f00000000027812 */ /* 0x047fe400078ec0ff */
        /* <DEDUP_REMOVED lines=17> */
.L_x_28879:
[----:B01----:R-:W4:Y:S02]  /*10e30*/  LDG.E.U8 R3, desc[UR36][R22.64] ;  /* 0x0000002416037981 */ /* 0x003f24000c1e1100 */
[C---:B----4-:R-:W-:Y:S01]  /*10e40*/  SHF.L.U32 R0, R3.reuse, 0x19, RZ ;  /* 0x0000001903007819 */ /* 0x050fe200000006ff */
        /* <DEDUP_REMOVED lines=12> */
.L_x_28878:
[----:B------:R-:W4:Y:S02]  /*10f10*/  LDG.E.U16 R0, desc[UR36][R22.64] ;  /* 0x0000002416007981 */ /* 0x000f24000c1e1500 */
[----:B----4-:R-:W-:-:S05]  /*10f20*/  SHF.L.U32 R0, R0, 0x10, RZ ;  /* 0x0000001000007819 */ /* 0x010fca00000006ff */
[----:B------:R-:W-:-:S04]  /*10f30*/  FMUL.FTZ R0, R0, 1 ;  /* 0x3f80000000007820 */ /* 0x000fc80000410000 */
[----:B------:R4:W0:Y:S02]  /*10f40*/  F2F.F64.F32 R4, R0 ;  /* 0x0000000000047310 */ /* 0x0008240000201800 */
[----:B0---4-:R-:W-:Y:S05]  /*10f50*/  BRA `(.L_x_28868) ;  /* 0x0000000400b07947 */ /* 0x011fea0003800000 */
.L_x_28875:
        /* <DEDUP_REMOVED lines=11> */
.L_x_28882:
        /* <DEDUP_REMOVED lines=21> */
.L_x_28884:
[----:B------:R-:W-:Y:S05]  /*11160*/  BSYNC.RECONVERGENT B0 ;  /* 0x0000000000007941 */ /* 0x000fea0003800200 */
.L_x_28883:
[----:B------:R-:W-:Y:S01]  /*11170*/  IMAD.SHL.U32 R0, R0, 0x100000, RZ ;  /* 0x0010000000007824 */ /* 0x000fe200078e00ff */
[----:B------:R-:W-:-:S04]  /*11180*/  LEA R2, R2, 0x3b800000, 0x17 ;  /* 0x3b80000002027811 */ /* 0x000fc800078eb8ff */
[----:B------:R-:W-:-:S05]  /*11190*/  LOP3.LUT R0, R2, R0, R7, 0xfe, !PT ;  /* 0x0000000002007212 */ /* 0x000fca00078efe07 */
[----:B------:R-:W-:-:S04]  /*111a0*/  FMUL.FTZ R0, R0, 1 ;  /* 0x3f80000000007820 */ /* 0x000fc80000410000 */
[----:B------:R0:W1:Y:S02]  /*111b0*/  F2F.F64.F32 R4, R0 ;  /* 0x0000000000047310 */ /* 0x0000640000201800 */
[----:B01----:R-:W-:Y:S05]  /*111c0*/  BRA `(.L_x_28868) ;  /* 0x0000000400147947 */ /* 0x003fea0003800000 */
.L_x_28881:
        /* <DEDUP_REMOVED lines=21> */
.L_x_28886:
[----:B------:R-:W-:Y:S05]  /*11320*/  BSYNC.RECONVERGENT B0 ;  /* 0x0000000000007941 */ /* 0x000fea0003800200 */
.L_x_28885:
[----:B------:R-:W-:Y:S02]  /*11330*/  SHF.L.U32 R0, R0, 0x15, RZ ;  /* 0x0000001500007819 */ /* 0x000fe400000006ff */
[----:B------:R-:W-:-:S04]  /*11340*/  LEA R2, R2, 0x37800000, 0x17 ;  /* 0x3780000002027811 */ /* 0x000fc800078eb8ff */
[----:B------:R-:W-:-:S05]  /*11350*/  LOP3.LUT R0, R2, R0, R7, 0xfe, !PT ;  /* 0x0000000002007212 */ /* 0x000fca00078efe07 */
[----:B------:R-:W-:-:S04]  /*11360*/  FMUL.FTZ R0, R0, 1 ;  /* 0x3f80000000007820 */ /* 0x000fc80000410000 */
[----:B------:R0:W1:Y:S02]  /*11370*/  F2F.F64.F32 R4, R0 ;  /* 0x0000000000047310 */ /* 0x0000640000201800 */
[----:B01----:R-:W-:Y:S05]  /*11380*/  BRA `(.L_x_28868) ;  /* 0x0000000000a47947 */ /* 0x003fea0003800000 */
.L_x_28880:
        /* <DEDUP_REMOVED lines=18> */
.L_x_28867:
[----:B012---:R-:W-:Y:S01]  /*114b0*/  MOV R2, 0x0 ;  /* 0x0000000000027802 */ /* 0x007fe20000000f00 */
[----:B------:R-:W0:Y:S01]  /*114c0*/  LDCU.64 UR4, c[0x4][0x188] ;  /* 0x01003100ff0477ac */ /* 0x000e220008000a00 */
[----:B------:R-:W-:Y:S02]  /*114d0*/  HFMA2 R8, -RZ, RZ, 0, 4.64916229248046875e-06 ;  /* 0x0000004eff087431 */ /* 0x000fe400000001ff */
[----:B------:R-:W-:Y:S01]  /*114e0*/  IMAD.MOV.U32 R12, RZ, RZ, 0x1 ;  /* 0x00000001ff0c7424 */ /* 0x000fe200078e00ff */
[----:B------:R-:W-:Y:S01]  /*114f0*/  MOV R13, RZ ;  /* 0x000000ff000d7202 */ /* 0x000fe20000000f00 */
[----:B------:R-:W1:Y:S01]  /*11500*/  LDCU.64 UR6, c[0x4][0x190] ;  /* 0x01003200ff0677ac */ /* 0x000e620008000a00 */
[----:B------:R-:W2:Y:S01]  /*11510*/  LDC.64 R2, c[0x4][R2] ;  /* 0x0100000002027b82 */ /* 0x000ea20000000a00 */
        /* <DEDUP_REMOVED lines=9> */
.L_x_28889:
[----:B------:R-:W-:Y:S01]  /*115b0*/  CS2R R4, SRZ ;  /* 0x0000000000047805 */ /* 0x000fe2000001ff00 */
[----:B------:R-:W-:Y:S06]  /*115c0*/  BRA `(.L_x_28868) ;  /* 0x0000000000147947 */ /* 0x000fec0003800000 */
.L_x_28888:
[----:B------:R-:W4:Y:S02]  /*115d0*/  LDG.E.64 R4, desc[UR36][R22.64] ;  /* 0x0000002416047981 */ /* 0x000f24000c1e1b00 */
[----:B----4-:R-:W4:Y:S02]  /*115e0*/  I2F.F64.U64 R4, R4 ;  /* 0x0000000400047312 */ /* 0x010f240000301800 */
[----:B----4-:R-:W-:Y:S05]  /*115f0*/  BRA `(.L_x_28868) ;  /* 0x0000000000087947 */ /* 0x010fea0003800000 */
.L_x_28887:
[----:B------:R-:W4:Y:S02]  /*11600*/  LDG.E R4, desc[UR36][R22.64] ;  /* 0x0000002416047981 */ /* 0x000f24000c1e1900 */
[----:B----4-:R-:W4:Y:S02]  /*11610*/  I2F.F64.U32 R4, R4 ;  /* 0x0000000400047312 */ /* 0x010f240000201800 */
.L_x_28868:
[----:B------:R-:W-:Y:S05]  /*11620*/  BSYNC.RECONVERGENT B6 ;  /* 0x0000000000067941 */ /* 0x000fea0003800200 */
.L_x_28862:
        /* <DEDUP_REMOVED lines=49> */
.L_x_28893:
[----:B------:R-:W-:Y:S01]  /*11940*/  LOP3.LUT R5, RZ, 0x80000000, R5, 0xb8, !PT ;  /* 0x80000000ff057812 */ /* 0x000fe200078eb805 */
[----:B------:R-:W-:Y:S01]  /*11950*/  IMAD.MOV.U32 R4, RZ, RZ, 0x1 ;  /* 0x00000001ff047424 */ /* 0x000fe200078e00ff */
[----:B------:R-:W-:Y:S06]  /*11960*/  BRA `(.L_x_28892) ;  /* 0x0000000000047947 */ /* 0x000fec0003800000 */
.L_x_28891:
[----:B------:R3:W4:Y:S02]  /*11970*/  DADD R4, R4, R18 ;  /* 0x0000000004047229 */ /* 0x0007240000000012 */
.L_x_28892:
[----:B------:R-:W-:Y:S05]  /*11980*/  BSYNC.RECONVERGENT B0 ;  /* 0x0000000000007941 */ /* 0x000fea0003800200 */
.L_x_28890:
        /* <DEDUP_REMOVED lines=11> */
[----:B----4-:R-:W4:Y:S02]  /*11a40*/  F2I.F64.TRUNC R5, R4 ;  /* 0x0000000400057311 */ /* 0x010f24000030d100 */
[----:B----4-:R-:W-:Y:S01]  /*11a50*/  STG.E.U8 desc[UR36][R16.64], R5 ;  /* 0x0000000510007986 */ /* 0x010fe2000c101124 */
[----:B------:R-:W-:Y:S05]  /*11a60*/  EXIT ;  /* 0x000000000000794d */ /* 0x000fea0003800000 */
.L_x_28897:
[----:B----4-:R-:W0:Y:S02]  /*11a70*/  F2I.S64.F64.TRUNC R4, R4 ;  /* 0x0000000400047311 */ /* 0x010e24000030d900 */
[----:B01----:R-:W-:-:S05]  /*11a80*/  MOV R3, R4 ;  /* 0x0000000400037202 */ /* 0x003fca0000000f00 */
[----:B------:R-:W-:Y:S01]  /*11a90*/  STG.E.U8 desc[UR36][R16.64], R3 ;  /* 0x0000000310007986 */ /* 0x000fe2000c101124 */
[----:B------:R-:W-:Y:S05]  /*11aa0*/  EXIT ;  /* 0x000000000000794d */ /* 0x000fea0003800000 */
.L_x_28896:
[----:B------:R-:W-:-:S09]  /*11ab0*/  UISETP.NE.AND UP0, UPT, UR4, 0x2, UPT ;  /* 0x000000020400788c */ /* 0x000fd2000bf05270 */
[----:B------:R-:W-:Y:S05]  /*11ac0*/  BRA.U !UP0, `(.L_x_28899) ;  /* 0x0000000108287547 */ /* 0x000fea000b800000 */
[----:B------:R-:W-:-:S09]  /*11ad0*/  UISETP.NE.AND UP0, UPT, UR4, 0x3, UPT ;  /* 0x000000030400788c */ /* 0x000fd2000bf05270 */
[----:B------:R-:W-:Y:S05]  /*11ae0*/  BRA.U !UP0, `(.L_x_28900) ;  /* 0x0000000108147547 */ /* 0x000fea000b800000 */
[----:B------:R-:W-:-:S09]  /*11af0*/  UISETP.NE.AND UP0, UPT, UR4, 0x4, UPT ;  /* 0x000000040400788c */ /* 0x000fd2000bf05270 */
[----:B------:R-:W-:Y:S05]  /*11b00*/  BRA.U UP0, `(.L_x_28898) ;  /* 0x0000000d00247547 */ /* 0x000fea000b800000 */
[----:B----4-:R-:W4:Y:S02]  /*11b10*/  F2I.S64.F64.TRUNC R4, R4 ;  /* 0x0000000400047311 */ /* 0x010f24000030d900 */
[----:B----4-:R-:W-:Y:S01]  /*11b20*/  STG.E.64 desc[UR36][R16.64], R4 ;  /* 0x0000000410007986 */ /* 0x010fe2000c101b24 */
[----:B------:R-:W-:Y:S05]  /*11b30*/  EXIT ;  /* 0x000000000000794d */ /* 0x000fea0003800000 */
.L_x_28900:
[----:B----4-:R-:W4:Y:S02]  /*11b40*/  F2I.F64.TRUNC R5, R4 ;  /* 0x0000000400057311 */ /* 0x010f24000030d100 */
[----:B----4-:R-:W-:Y:S01]  /*11b50*/  STG.E desc[UR36][R16.64], R5 ;  /* 0x0000000510007986 */ /* 0x010fe2000c101924 */
[----:B------:R-:W-:Y:S05]  /*11b60*/  EXIT ;  /* 0x000000000000794d */ /* 0x000fea0003800000 */
.L_x_28899:
[----:B----4-:R-:W4:Y:S02]  /*11b70*/  F2I.F64.TRUNC R5, R4 ;  /* 0x0000000400057311 */ /* 0x010f24000030d100 */
[----:B----4-:R-:W-:Y:S01]  /*11b80*/  STG.E.U16 desc[UR36][R16.64], R5 ;  /* 0x0000000510007986 */ /* 0x010fe2000c101524 */
[----:B------:R-:W-:Y:S05]  /*11b90*/  EXIT ;  /* 0x000000000000794d */ /* 0x000fea0003800000 */
.L_x_28895:
        /* <DEDUP_REMOVED lines=8> */
[----:B01--4-:R-:W0:-:S15]  /*11c20*/  F2F.F32.F64 R3, R4 ;  /* 0x0000000400037310 */ /* 0x013e1e0000301000 */
        /* <DEDUP_REMOVED lines=8> */
.L_x_28902:
[----:B------:R-:W-:Y:S01]  /*11cb0*/  UMOV UR4, 0xf0000000 ;  /* 0xf000000000047882 */ /* 0x000fe20000000000 */
[----:B------:R-:W-:Y:S01]  /*11cc0*/  UMOV UR5, 0x380fffff ;  /* 0x380fffff00057882 */ /* 0x000fe20000000000 */
[----:B----4-:R-:W4:-:S15]  /*11cd0*/  F2F.F32.F64 R0, R4 ;  /* 0x0000000400007310 */ /* 0x010f1e0000301000 */
[----:B------:R-:W-:-:S15]  /*11ce0*/  NOP ;  /* 0x0000000000007918 */ /* 0x000fde0000000000 */
[----:B------:R-:W-:-:S15]  /*11cf0*/  NOP ;  /* 0x0000000000007918 */ /* 0x000fde0000000000 */
[----:B------:R-:W-:-:S15]  /*11d00*/  NOP ;  /* 0x0000000000007918 */ /* 0x000fde0000000000 */
[----:B------:R-:W-:-:S04]  /*11d10*/  NOP ;  /* 0x0000000000007918 */ /* 0x000fc80000000000 */
[----:B------:R-:W4:Y:S02]  /*11d20*/  DSETP.GEU.AND P0, PT, |R4|, UR4, PT ;  /* 0x0000000404007e2a */ /* 0x000f24000bf0e200 */
[----:B----4-:R-:W-:-:S05]  /*11d30*/  @!P0 FMUL R0, R0, 1.175494350822287508e-38 ;  /* 0x0080000000008820 */ /* 0x010fca0000400000 */
[----:B------:R-:W-:-:S05]  /*11d40*/  F2FP.F16.F32.PACK_AB R0, RZ, R0 ;  /* 0x00000000ff00723e */ /* 0x000fca00000000ff */
[----:B------:R-:W-:Y:S01]  /*11d50*/  STG.E.U16 desc[UR36][R16.64], R0 ;  /* 0x0000000010007986 */ /* 0x000fe2000c101524 */
[----:B------:R-:W-:Y:S05]  /*11d60*/  EXIT ;  /* 0x000000000000794d */ /* 0x000fea0003800000 */
.L_x_28901:
        /* <DEDUP_REMOVED lines=8> */
[----:B012-4-:R-:W0:-:S15]  /*11df0*/  F2F.F32.F64 R2, R4 ;  /* 0x0000000400027310 */ /* 0x017e1e0000301000 */
        /* <DEDUP_REMOVED lines=9> */
.L_x_28904:
        /* <DEDUP_REMOVED lines=9> */
[----:B01----:R-:W-:-:S04]  /*11f20*/  F2FP.F16.F32.PACK_AB R3, RZ, R0 ;  /* 0x00000000ff03723e */ /* 0x003fc800000000ff */
[----:B------:R-:W-:-:S05]  /*11f30*/  PRMT R3, R3, 0x5410, RZ ;  /* 0x0000541003037816 */ /* 0x000fca00000000ff */
[----:B------:R-:W-:Y:S01]  /*11f40*/  STG.E desc[UR36][R16.64], R3 ;  /* 0x0000000310007986 */ /* 0x000fe2000c101924 */
[----:B------:R-:W-:Y:S05]  /*11f50*/  EXIT ;  /* 0x000000000000794d */ /* 0x000fea0003800000 */
.L_x_28903:
[----:B----4-:R-:W-:Y:S01]  /*11f60*/  STG.E.64 desc[UR36][R16.64], R4 ;  /* 0x0000000410007986 */ /* 0x010fe2000c101b24 */
[----:B------:R-:W-:Y:S05]  /*11f70*/  EXIT ;  /* 0x000000000000794d */ /* 0x000fea0003800000 */
.L_x_28894:
        /* <DEDUP_REMOVED lines=10> */
[----:B----4-:R-:W4:Y:S02]  /*12020*/  F2I.U32.F64.TRUNC R5, R4 ;  /* 0x0000000400057311 */ /* 0x010f24000030d000 */
[----:B----4-:R-:W-:Y:S01]  /*12030*/  STG.E.U16 desc[UR36][R16.64], R5 ;  /* 0x0000000510007986 */ /* 0x010fe2000c101524 */
[----:B------:R-:W-:Y:S05]  /*12040*/  EXIT ;  /* 0x000000000000794d */ /* 0x000fea0003800000 */
.L_x_28908:
[----:B------:R-:W-:Y:S01]  /*12050*/  UMOV UR4, 0xf0000000 ;  /* 0xf000000000047882 */ /* 0x000fe20000000000 */
[----:B------:R-:W-:Y:S01]  /*12060*/  UMOV UR5, 0x380fffff ;  /* 0x380fffff00057882 */ /* 0x000fe20000000000 */
[----:B01--4-:R-:W0:-:S15]  /*12070*/  F2F.F32.F64 R3, R4 ;  /* 0x0000000400037310 */ /* 0x013e1e0000301000 */
        /* <DEDUP_REMOVED lines=8> */
[----:B--2---:R-:W-:-:S04]  /*12100*/  LOP3.LUT R2, R3, 0x7fffffff, RZ, 0xc0, !PT ;  /* 0x7fffffff03027812 */ /* 0x004fc800078ec0ff */
        /* <DEDUP_REMOVED lines=13> */
.L_x_28911:
[----:B------:R-:W-:-:S04]  /*121e0*/  SHF.R.U32.HI R3, RZ, 0x18, R3 ;  /* 0x00000018ff037819 */ /* 0x000fc80000011603 */
[----:B------:R-:W-:-:S04]  /*121f0*/  LOP3.LUT R0, R0, 0x80, R3, 0xf8, !PT ;  /* 0x0000008000007812 */ /* 0x000fc800078ef803 */
[----:B------:R-:W-:-:S07]  /*12200*/  PRMT R8, R0, 0x7610, R8 ;  /* 0x0000761000087816 */ /* 0x000fce0000000008 */
.L_x_28910:
[----:B------:R-:W-:Y:S05]  /*12210*/  BSYNC.RECONVERGENT B0 ;  /* 0x0000000000007941 */ /* 0x000fea0003800200 */
.L_x_28909:
[----:B------:R-:W-:Y:S01]  /*12220*/  STG.E.U8 desc[UR36][R16.64], R8 ;  /* 0x0000000810007986 */ /* 0x000fe2000c101124 */
[----:B------:R-:W-:Y:S05]  /*12230*/  EXIT ;  /* 0x000000000000794d */ /* 0x000fea0003800000 */
.L_x_28907:
        /* <DEDUP_REMOVED lines=25> */
.L_x_28914:
[----:B------:R-:W-:-:S04]  /*123d0*/  SHF.R.U32.HI R3, RZ, 0x18, R3 ;  /* 0x00000018ff037819 */ /* 0x000fc80000011603 */
[----:B------:R-:W-:-:S04]  /*123e0*/  LOP3.LUT R0, R0, 0x80, R3, 0xf8, !PT ;  /* 0x0000008000007812 */ /* 0x000fc800078ef803 */
[----:B------:R-:W-:-:S07]  /*123f0*/  PRMT R8, R0, 0x7610, R8 ;  /* 0x0000761000087816 */ /* 0x000fce0000000008 */
.L_x_28913:
[----:B------:R-:W-:Y:S05]  /*12400*/  BSYNC.RECONVERGENT B0 ;  /* 0x0000000000007941 */ /* 0x000fea0003800200 */
.L_x_28912:
[----:B------:R-:W-:Y:S01]  /*12410*/  STG.E.U8 desc[UR36][R16.64], R8 ;  /* 0x0000000810007986 */ /* 0x000fe2000c101124 */
[----:B------:R-:W-:Y:S05]  /*12420*/  EXIT ;  /* 0x000000000000794d */ /* 0x000fea0003800000 */
.L_x_28906:
        /* <DEDUP_REMOVED lines=15> */
[----:B012---:R-:W-:-:S04]  /*12520*/  SHF.R.U32.HI R2, RZ, 0x17, R6 ;  /* 0x00000017ff027819 */ /* 0x007fc80000011606 */
        /* <DEDUP_REMOVED lines=14> */
.L_x_28916:
[----:B----4-:R-:W4:Y:S02]  /*12610*/  F2I.U64.F64.TRUNC R4, R4 ;  /* 0x0000000400047311 */ /* 0x010f24000030d800 */
[----:B----4-:R-:W-:Y:S01]  /*12620*/  STG.E.64 desc[UR36][R16.64], R4 ;  /* 0x0000000410007986 */ /* 0x010fe2000c101b24 */
[----:B------:R-:W-:Y:S05]  /*12630*/  EXIT ;  /* 0x000000000000794d */ /* 0x000fea0003800000 */
.L_x_28915:
[----:B----4-:R-:W4:Y:S02]  /*12640*/  F2I.U32.F64.TRUNC R5, R4 ;  /* 0x0000000400057311 */ /* 0x010f24000030d000 */
[----:B----4-:R-:W-:Y:S01]  /*12650*/  STG.E desc[UR36][R16.64], R5 ;  /* 0x0000000510007986 */ /* 0x010fe2000c101924 */
[----:B------:R-:W-:Y:S05]  /*12660*/  EXIT ;  /* 0x000000000000794d */ /* 0x000fea0003800000 */
.L_x_28905:
[----:B------:R-:W-:-:S09]  /*12670*/  UISETP.GT.AND UP0, UPT, UR4, 0xe, UPT ;  /* 0x0000000e0400788c */ /* 0x000fd2000bf04270 */
[----:B------:R-:W-:Y:S05]  /*12680*/  BRA.U UP0, `(.L_x_28917) ;  /* 0x00000001002c7547 */ /* 0x000fea000b800000 */
[----:B------:R-:W-:-:S09]  /*12690*/  UISETP.NE.AND UP0, UPT, UR4, 0xa, UPT ;  /* 0x0000000a0400788c */ /* 0x000fd2000bf05270 */
[----:B------:R-:W-:Y:S05]  /*126a0*/  BRA.U !UP0, `(.L_x_28918) ;  /* 0x0000000108187547 */ /* 0x000fea000b800000 */
[----:B------:R-:W-:-:S09]  /*126b0*/  UISETP.NE.AND UP0, UPT, UR4, 0xb, UPT ;  /* 0x0000000b0400788c */ /* 0x000fd2000bf05270 */
[----:B------:R-:W-:Y:S05]  /*126c0*/  BRA.U UP0, `(.L_x_28898) ;  /* 0x0000000100347547 */ /* 0x000fea000b800000 */
[----:B----4-:R-:W0:Y:S02]  /*126d0*/  DSETP.NEU.AND P0, PT, R4, RZ, PT ;  /* 0x000000ff0400722a */ /* 0x010e240003f0d000 */
[----:B01----:R-:W-:-:S05]  /*126e0*/  SEL R3, RZ, 0x1, !P0 ;  /* 0x00000001ff037807 */ /* 0x003fca0004000000 */
[----:B------:R-:W-:Y:S01]  /*126f0*/  STG.E.U8 desc[UR36][R16.64], R3 ;  /* 0x0000000310007986 */ /* 0x000fe2000c101124 */
[----:B------:R-:W-:Y:S05]  /*12700*/  EXIT ;  /* 0x000000000000794d */ /* 0x000fea0003800000 */
.L_x_28918:
[----:B------:R-:W-:-:S05]  /*12710*/  CS2R R6, SRZ ;  /* 0x0000000000067805 */ /* 0x000fca000001ff00 */
[----:B----4-:R-:W-:Y:S01]  /*12720*/  STG.E.128 desc[UR36][R16.64], R4 ;  /* 0x0000000410007986 */ /* 0x010fe2000c101d24 */
[----:B------:R-:W-:Y:S05]  /*12730*/  EXIT ;  /* 0x000000000000794d */ /* 0x000fea0003800000 */
.L_x_28917:
[----:B------:R-:W-:-:S09]  /*12740*/  UISETP.NE.AND UP0, UPT, UR4, 0xf, UPT ;  /* 0x0000000f0400788c */ /* 0x000fd2000bf05270 */
[----:B------:R-:W-:Y:S05]  /*12750*/  BRA.U !UP0, `(.L_x_28919) ;  /* 0x0000000508287547 */ /* 0x000fea000b800000 */
[----:B------:R-:W-:-:S09]  /*12760*/  UISETP.NE.AND UP0, UPT, UR4, 0x17, UPT ;  /* 0x000000170400788c */ /* 0x000fd2000bf05270 */
[----:B------:R-:W-:Y:S05]  /*12770*/  BRA.U !UP0, `(.L_x_28920) ;  /* 0x0000000108b07547 */ /* 0x000fea000b800000 */
[----:B------:R-:W-:-:S09]  /*12780*/  UISETP.NE.AND UP0, UPT, UR4, 0x18, UPT ;  /* 0x000000180400788c */ /* 0x000fd2000bf05270 */
[----:B------:R-:W-:Y:S05]  /*12790*/  BRA.U !UP0, `(.L_x_28921) ;  /* 0x0000000108447547 */ /* 0x000fea000b800000 */
.L_x_28898:
[----:B------:R-:W-:Y:S01]  /*127a0*/  MOV R0, 0x0 ;  /* 0x0000000000007802 */ /* 0x000fe20000000f00 */
[----:B------:R-:W4:Y:S01]  /*127b0*/  LDCU.64 UR4, c[0x4][0x188] ;  /* 0x01003100ff0477ac */ /* 0x000f220008000a00 */
[----:B------:R-:W-:Y:S02]  /*127c0*/  HFMA2 R8, -RZ, RZ, 0, 6.020069122314453125e-06 ;  /* 0x00000065ff087431 */ /* 0x000fe400000001ff */
[----:B------:R-:W-:Y:S01]  /*127d0*/  IMAD.MOV.U32 R12, RZ, RZ, 0x1 ;  /* 0x00000001ff0c7424 */ /* 0x000fe200078e00ff */
[----:B012---:R0:W1:Y:S01]  /*127e0*/  LDC.64 R2, c[0x4][R0] ;  /* 0x0100000000027b82 */ /* 0x0070620000000a00 */
[----:B------:R-:W2:Y:S01]  /*127f0*/  LDCU.64 UR6, c[0x4][0x190] ;  /* 0x01003200ff0677ac */ /* 0x000ea20008000a00 */
[----:B------:R-:W-:Y:S01]  /*12800*/  MOV R13, RZ ;  /* 0x000000ff000d7202 */ /* 0x000fe20000000f00 */
[----:B------:R-:W5:Y:S01]  /*12810*/  LDCU.64 UR8, c[0x4][0x10] ;  /* 0x01000200ff0877ac */ /* 0x000f620008000a00 */
[----:B----4-:R-:W-:Y:S01]  /*12820*/  MOV R4, UR4 ;  /* 0x0000000400047c02 */ /* 0x010fe20008000f00 */
[----:B------:R-:W-:Y:S01]  /*12830*/  IMAD.U32 R5, RZ, RZ, UR5 ;  /* 0x00000005ff057e24 */ /* 0x000fe2000f8e00ff */
[----:B--2---:R-:W-:Y:S01]  /*12840*/  MOV R6, UR6 ;  /* 0x0000000600067c02 */ /* 0x004fe20008000f00 */
[----:B------:R-:W-:Y:S01]  /*12850*/  IMAD.U32 R7, RZ, RZ, UR7 ;  /* 0x00000007ff077e24 */ /* 0x000fe2000f8e00ff */
[----:B-----5:R-:W-:Y:S01]  /*12860*/  MOV R10, UR8 ;  /* 0x00000008000a7c02 */ /* 0x020fe20008000f00 */
[----:B0-----:R-:W-:-:S07]  /*12870*/  IMAD.U32 R11, RZ, RZ, UR9 ;  /* 0x00000009ff0b7e24 */ /* 0x001fce000f8e00ff */
[----:B------:R-:W-:-:S07]  /*12880*/  LEPC R20, `(.L_x_28922) ;  /* 0x000000001014794e */ /* 0x000fce0000000000 */
[----:B-1-3--:R-:W-:Y:S05]  /*12890*/  CALL.ABS.NOINC R2 ;  /* 0x0000000002007343 */ /* 0x00afea0003c00000 */
.L_x_28922:
[----:B------:R-:W-:Y:S05]  /*128a0*/  EXIT ;  /* 0x000000000000794d */ /* 0x000fea0003800000 */
.L_x_28921:
[----:B------:R-:W-:Y:S01]  /*128b0*/  UMOV UR4, 0xf0000000 ;  /* 0xf000000000047882 */ /* 0x000fe20000000000 */
[----:B------:R-:W-:Y:S01]  /*128c0*/  UMOV UR5, 0x380fffff ;  /* 0x380fffff00057882 */ /* 0x000fe20000000000 */
[----:B----4-:R-:W4:-:S15]  /*128d0*/  F2F.F32.F64 R7, R4 ;  /* 0x0000000400077310 */ /* 0x010f1e0000301000 */
[----:B------:R-:W-:-:S15]  /*128e0*/  NOP ;  /* 0x0000000000007918 */ /* 0x000fde0000000000 */
[----:B------:R-:W-:-:S15]  /*128f0*/  NOP ;  /* 0x0000000000007918 */ /* 0x000fde0000000000 */
[----:B------:R-:W-:-:S15]  /*12900*/  NOP ;  /* 0x0000000000007918 */ /* 0x000fde0000000000 */
[----:B------:R-:W-:-:S04]  /*12910*/  NOP ;  /* 0x0000000000007918 */ /* 0x000fc80000000000 */
[----:B------:R-:W4:Y:S01]  /*12920*/  DSETP.GEU.AND P0, PT, |R4|, UR4, PT ;  /* 0x0000000404007e2a */ /* 0x000f22000bf0e200 */
[----:B------:R-:W-:Y:S01]  /*12930*/  BSSY.RECONVERGENT B0, `(.L_x_28923) ;  /* 0x000000d000007945 */ /* 0x000fe20003800200 */
[----:B----4-:R-:W-:Y:S01]  /*12940*/  @!P0 FMUL R7, R7, 1.175494350822287508e-38 ;  /* 0x0080000007078820 */ /* 0x010fe20000400000 */
[----:B------:R-:W-:-:S04]  /*12950*/  IMAD.MOV.U32 R0, RZ, RZ, 0x7f ;  /* 0x0000007fff007424 */ /* 0x000fc800078e00ff */
[----:B012---:R-:W-:Y:S02]  /*12960*/  LOP3.LUT R2, R7, 0x7fffffff, RZ, 0xc0, !PT ;  /* 0x7fffffff07027812 */ /* 0x007fe400078ec0ff */
        /* <DEDUP_REMOVED lines=9> */
.L_x_28924:
[----:B------:R-:W-:Y:S05]  /*12a00*/  BSYNC.RECONVERGENT B0 ;  /* 0x0000000000007941 */ /* 0x000fea0003800200 */
.L_x_28923:
[----:B------:R-:W-:-:S05]  /*12a10*/  LOP3.LUT R3, R0, 0x80, R3, 0xf8, !PT ;  /* 0x0000008000037812 */ /* 0x000fca00078ef803 */
[----:B------:R-:W-:Y:S01]  /*12a20*/  STG.E.U8 desc[UR36][R16.64], R3 ;  /* 0x0000000310007986 */ /* 0x000fe2000c101124 */
[----:B------:R-:W-:Y:S05]  /*12a30*/  EXIT ;  /* 0x000000000000794d */ /* 0x000fea0003800000 */
.L_x_28920:
        /* <DEDUP_REMOVED lines=9> */
[----:B0-----:R-:W-:-:S05]  /*12ad0*/  @!P0 FMUL R3, R3, 1.175494350822287508e-38 ;  /* 0x0080000003038820 */ /* 0x001fca0000400000 */
[----:B--2---:R-:W-:-:S04]  /*12ae0*/  LOP3.LUT R2, R3, 0x7fffffff, RZ, 0xc0, !PT ;  /* 0x7fffffff03027812 */ /* 0x004fc800078ec0ff */
        /* <DEDUP_REMOVED lines=9> */
.L_x_28926:
[----:B------:R-:W-:Y:S02]  /*12b80*/  ISETP.GT.U32.AND P0, PT, R2, 0x7f800000, PT ;  /* 0x7f8000000200780c */ /* 0x000fe40003f04070 */
[----:B------:R-:W-:-:S04]  /*12b90*/  MOV R0, 0x7f ;  /* 0x0000007f00007802 */ /* 0x000fc80000000f00 */
[----:B------:R-:W-:-:S07]  /*12ba0*/  SEL R0, R0, 0x7c, P0 ;  /* 0x0000007c00007807 */ /* 0x000fce0000000000 */
.L_x_28927:
[----:B------:R-:W-:Y:S05]  /*12bb0*/  BSYNC.RECONVERGENT B0 ;  /* 0x0000000000007941 */ /* 0x000fea0003800200 */
.L_x_28925:
[----:B------:R-:W-:-:S04]  /*12bc0*/  SHF.R.U32.HI R3, RZ, 0x18, R3 ;  /* 0x00000018ff037819 */ /* 0x000fc80000011603 */
[----:B------:R-:W-:-:S05]  /*12bd0*/  LOP3.LUT R3, R0, 0x80, R3, 0xf8, !PT ;  /* 0x0000008000037812 */ /* 0x000fca00078ef803 */
[----:B------:R-:W-:Y:S01]  /*12be0*/  STG.E.U8 desc[UR36][R16.64], R3 ;  /* 0x0000000310007986 */ /* 0x000fe2000c101124 */
[----:B------:R-:W-:Y:S05]  /*12bf0*/  EXIT ;  /* 0x000000000000794d */ /* 0x000fea0003800000 */
.L_x_28919:
        /* <DEDUP_REMOVED lines=9> */
[----:B------:R-:W-:-:S05]  /*12c90*/  F2FP.BF16.F32.PACK_AB R0, RZ, R0 ;  /* 0x00000000ff00723e */ /* 0x000fca00000010ff */
[----:B------:R-:W-:Y:S01]  /*12ca0*/  STG.E.U16 desc[UR36][R16.64], R0 ;  /* 0x0000000010007986 */ /* 0x000fe2000c101524 */
[----:B------:R-:W-:Y:S05]  /*12cb0*/  EXIT ;  /* 0x000000000000794d */ /* 0x000fea0003800000 */
.L_x_28928:
        /* <DEDUP_REMOVED lines=12> */
.L_x_31283:


//--------------------- .text._ZN2at6native27unrolled_elementwise_kernelINS0_13BinaryFunctorIdddZZZNS0_21nextafter_kernel_cudaERNS_18TensorIteratorBaseEENKUlvE_clEvENKUlvE_clEvEUlddE_EESt5arrayIPcLm3EELi4E23TrivialOffsetCalculatorILi2EjESC_ILi1EjENS0_6memory12LoadWithCastILi2EEENSF_13StoreWithCastILi1EEEEEviT_T0_T2_T3_T4_T5_ --------------------------
	.section	.text._ZN2at6native27unrolled_elementwise_kernelINS0_13BinaryFunctorIdddZZZNS0_21nextafter_kernel_cudaERNS_18TensorIteratorBaseEENKUlvE_clEvENKUlvE_clEvEUlddE_EESt5arrayIPcLm3EELi4E23TrivialOffsetCalculatorILi2EjESC_ILi1EjENS0_6memory12LoadWithCastILi2EEENSF_13StoreWithCastILi1EEEEEviT_T0_T2_T3_T4_T5_,"ax",@progbits
	.align	128
        .global         _ZN2at6native27unrolled_elementwise_kernelINS0_13BinaryFunctorIdddZZZNS0_21nextafter_kernel_cudaERNS_18TensorIteratorBaseEENKUlvE_clEvENKUlvE_clEvEUlddE_EESt5arrayIPcLm3EELi4E23TrivialOffsetCalculatorILi2EjESC_ILi1EjENS0_6memory12LoadWithCastILi2EEENSF_13StoreWithCastILi1EEEEEviT_T0_T2_T3_T4_T5_
        .type           _ZN2at6native27unrolled_elementwise_kernelINS0_13BinaryFunctorIdddZZZNS0_21nextafter_kernel_cudaERNS_18TensorIteratorBaseEENKUlvE_clEvENKUlvE_clEvEUlddE_EESt5arrayIPcLm3EELi4E23TrivialOffsetCalculatorILi2EjESC_ILi1EjENS0_6memory12LoadWithCastILi2EEENSF_13StoreWithCastILi1EEEEEviT_T0_T2_T3_T4_T5_,@function
        .size           _ZN2at6native27unrolled_elementwise_kernelINS0_13BinaryFunctorIdddZZZNS0_21nextafter_kernel_cudaERNS_18TensorIteratorBaseEENKUlvE_clEvENKUlvE_clEvEUlddE_EESt5arrayIPcLm3EELi4E23TrivialOffsetCalculatorILi2EjESC_ILi1EjENS0_6memory12LoadWithCastILi2EEENSF_13StoreWithCastILi1EEEEEviT_T0_T2_T3_T4_T5_,(.L_x_31284 - _ZN2at6native27unrolled_elementwise_kernelINS0_13BinaryFunctorIdddZZZNS0_21nextafter_kernel_cudaERNS_18TensorIteratorBaseEENKUlvE_clEvENKUlvE_clEvEUlddE_EESt5arrayIPcLm3EELi4E23TrivialOffsetCalculatorILi2EjESC_ILi1EjENS0_6memory12LoadWithCastILi2EEENSF_13StoreWithCastILi1EEEEEviT_T0_T2_T3_T4_T5_)
        .other          _ZN2at6native27unrolled_elementwise_kernelINS0_13BinaryFunctorIdddZZZNS0_21nextafter_kernel_cudaERNS_18TensorIteratorBaseEENKUlvE_clEvENKUlvE_clEvEUlddE_EESt5arrayIPcLm3EELi4E23TrivialOffsetCalculatorILi2EjESC_ILi1EjENS0_6memory12LoadWithCastILi2EEENSF_13StoreWithCastILi1EEEEEviT_T0_T2_T3_T4_T5_,@"STO_CUDA_ENTRY STV_DEFAULT"
_ZN2at6native27unrolled_elementwise_kernelINS0_13BinaryFunctorIdddZZZNS0_21nextafter_kernel_cudaERNS_18TensorIteratorBaseEENKUlvE_clEvENKUlvE_clEvEUlddE_EESt5arrayIPcLm3EELi4E23TrivialOffsetCalculatorILi2EjESC_ILi1EjENS0_6memory12LoadWithCastILi2EEENSF_13StoreWithCastILi1EEEEEviT_T0_T2_T3_T4_T5_:
.text._ZN2at6native27unrolled_elementwise_kernelINS0_13BinaryFunctorIdddZZZNS0_21nextafter_kernel_cudaERNS_18TensorIteratorBaseEENKUlvE_clEvENKUlvE_clEvEUlddE_EESt5arrayIPcLm3EELi4E23TrivialOffsetCalculatorILi2EjESC_ILi1EjENS0_6memory12LoadWithCastILi2EEENSF_13StoreWithCastILi1EEEEEviT_T0_T2_T3_T4_T5_:
        /* <DEDUP_REMOVED lines=35> */
.L_x_28935:
[----:B------:R-:W2:Y:S02]  /*0230*/  LDG.E.U8 R4, desc[UR36][R4.64] ;  /* 0x0000002404047981 */ /* 0x000ea4000c1e1100 */
[----:B--2---:R0:W1:Y:S02]  /*0240*/  I2F.F64.U16 R36, R4 ;  /* 0x0000000400247312 */ /* 0x0040640000101800 */
[----:B01----:R-:W-:Y:S05]  /*0250*/  BRA `(.L_x_28937) ;  /* 0x0000000c00647947 */ /* 0x003fea0003800000 */
.L_x_28934:
        /* <DEDUP_REMOVED lines=9> */
.L_x_28939:
[----:B------:R-:W2:Y:S02]  /*02f0*/  LDG.E R4, desc[UR36][R4.64] ;  /* 0x0000002404047981 */ /* 0x000ea4000c1e1900 */
[----:B--2---:R0:W1:Y:S02]  /*0300*/  I2F.F64 R36, R4 ;  /* 0x0000000400247312 */ /* 0x0040640000201c00 */
[----:B01----:R-:W-:Y:S05]  /*0310*/  BRA `(.L_x_28937) ;  /* 0x0000000c00347947 */ /* 0x003fea0003800000 */
.L_x_28938:
[----:B------:R-:W2:Y:S02]  /*0320*/  LDG.E.U16 R4, desc[UR36][R4.64] ;  /* 0x0000002404047981 */ /* 0x000ea4000c1e1500 */
[----:B--2---:R0:W1:Y:S02]  /*0330*/  I2F.F64.S16 R36, R4 ;  /* 0x0000000400247312 */ /* 0x0040640000101c00 */
[----:B01----:R-:W-:Y:S05]  /*0340*/  BRA `(.L_x_28937) ;  /* 0x0000000c00287947 */ /* 0x003fea0003800000 */
.L_x_28933:
        /* <DEDUP_REMOVED lines=10> */
.L_x_28941:
[----:B------:R-:W2:Y:S02]  /*03f0*/  LDG.E.U16 R0, desc[UR36][R4.64] ;  /* 0x0000002404007981 */ /* 0x000ea4000c1e1500 */
[----:B--2---:R-:W-:-:S05]  /*0400*/  HADD2.F32 R0, -RZ, R0.H0_H0 ;  /* 0x20000000ff007230 */ /* 0x004fca0000004100 */
[----:B------:R-:W-:-:S04]  /*0410*/  FMUL.FTZ R0, R0, 1 ;  /* 0x3f80000000007820 */ /* 0x000fc80000410000 */
[----:B------:R1:W2:Y:S02]  /*0420*/  F2F.F64.F32 R36, R0 ;  /* 0x0000000000247310 */ /* 0x0002a40000201800 */
[----:B-12---:R-:W-:Y:S05]  /*0430*/  BRA `(.L_x_28937) ;  /* 0x0000000800ec7947 */ /* 0x006fea0003800000 */
.L_x_28940:
        /* <DEDUP_REMOVED lines=10> */
.L_x_28943:
[----:B------:R-:W2:Y:S02]  /*04e0*/  LDG.E.U16 R4, desc[UR36][R4.64] ;  /* 0x0000002404047981 */ /* 0x000ea4000c1e1500 */
[----:B--2---:R-:W-:-:S05]  /*04f0*/  HADD2.F32 R0, -RZ, R4.H0_H0 ;  /* 0x20000004ff007230 */ /* 0x004fca0000004100 */
[----:B------:R-:W-:-:S04]  /*0500*/  FMUL.FTZ R0, R0, 1 ;  /* 0x3f80000000007820 */ /* 0x000fc80000410000 */
[----:B------:R1:W2:Y:S02]  /*0510*/  F2F.F64.F32 R36, R0 ;  /* 0x0000000000247310 */ /* 0x0002a40000201800 */
[----:B-12---:R-:W-:Y:S05]  /*0520*/  BRA `(.L_x_28937) ;  /* 0x0000000800b07947 */ /* 0x006fea0003800000 */
.L_x_28942:
[----:B------:R0:W5:Y:S01]  /*0530*/  LDG.E.64 R36, desc[UR36][R4.64] ;  /* 0x0000002404247981 */ /* 0x000162000c1e1b00 */
[----:B------:R-:W-:Y:S05]  /*0540*/  BRA `(.L_x_28937) ;  /* 0x0000000800a87947 */ /* 0x000fea0003800000 */
.L_x_28932:
        /* <DEDUP_REMOVED lines=13> */
.L_x_28946:
[----:B------:R1:W5:Y:S01]  /*0620*/  LDG.E.64 R36, desc[UR36][R4.64] ;  /* 0x0000002404247981 */ /* 0x000362000c1e1b00 */
[----:B------:R-:W-:Y:S05]  /*0630*/  BRA `(.L_x_28937) ;  /* 0x00000008006c7947 */ /* 0x000fea0003800000 */
.L_x_28945:
        /* <DEDUP_REMOVED lines=27> */
.L_x_28948:
        /* <DEDUP_REMOVED lines=15> */
.L_x_28947:
[----:B------:R-:W2:Y:S02]  /*08e0*/  LDG.E.U16 R0, desc[UR36][R4.64] ;  /* 0x0000002404007981 */ /* 0x000ea4000c1e1500 */
[----:B--2---:R-:W-:-:S04]  /*08f0*/  IMAD.U32 R0, R0, 0x10000, RZ ;  /* 0x0001000000007824 */ /* 0x004fc800078e00ff */
[----:B------:R-:W-:-:S04]  /*0900*/  FMUL.FTZ R0, R0, 1 ;  /* 0x3f80000000007820 */ /* 0x000fc80000410000 */
[----:B------:R2:W3:Y:S02]  /*0910*/  F2F.F64.F32 R36, R0 ;  /* 0x0000000000247310 */ /* 0x0004e40000201800 */
[----:B--23--:R-:W-:Y:S05]  /*0920*/  BRA `(.L_x_28937) ;  /* 0x0000000400b07947 */ /* 0x00cfea0003800000 */
.L_x_28944:
        /* <DEDUP_REMOVED lines=11> */
.L_x_28951:
        /* <DEDUP_REMOVED lines=21> */
.L_x_28953:
[----:B------:R-:W-:Y:S05]  /*0b30*/  BSYNC.RECONVERGENT B0 ;  /* 0x0000000000007941 */ /* 0x000fea0003800200 */
.L_x_28952:
[----:B------:R-:W-:Y:S01]  /*0b40*/  IMAD.SHL.U32 R0, R0, 0x100000, RZ ;  /* 0x0010000000007824 */ /* 0x000fe200078e00ff */
[----:B------:R-:W-:-:S04]  /*0b50*/  LEA R3, R3, 0x3b800000, 0x17 ;  /* 0x3b80000003037811 */ /* 0x000fc800078eb8ff */
[----:B------:R-:W-:-:S05]  /*0b60*/  LOP3.LUT R0, R3, R0, R7, 0xfe, !PT ;  /* 0x0000000003007212 */ /* 0x000fca00078efe07 */
[----:B------:R-:W-:-:S04]  /*0b70*/  FMUL.FTZ R0, R0, 1 ;  /* 0x3f80000000007820 */ /* 0x000fc80000410000 */
[----:B------:R4:W0:Y:S02]  /*0b80*/  F2F.F64.F32 R36, R0 ;  /* 0x0000000000247310 */ /* 0x0008240000201800 */
[----:B0---4-:R-:W-:Y:S05]  /*0b90*/  BRA `(.L_x_28937) ;  /* 0x0000000400147947 */ /* 0x011fea0003800000 */
.L_x_28950:
        /* <DEDUP_REMOVED lines=21> */
.L_x_28955:
[----:B------:R-:W-:Y:S05]  /*0cf0*/  BSYNC.RECONVERGENT B0 ;  /* 0x0000000000007941 */ /* 0x000fea0003800200 */
.L_x_28954:
[----:B------:R-:W-:Y:S01]  /*0d00*/  IMAD.SHL.U32 R0, R0, 0x200000, RZ ;  /* 0x0020000000007824 */ /* 0x000fe200078e00ff */
[----:B------:R-:W-:-:S04]  /*0d10*/  LEA R3, R3, 0x37800000, 0x17 ;  /* 0x3780000003037811 */ /* 0x000fc800078eb8ff */
[----:B------:R-:W-:-:S05]  /*0d20*/  LOP3.LUT R0, R3, R0, R7, 0xfe, !PT ;  /* 0x0000000003007212 */ /* 0x000fca00078efe07 */
[----:B------:R-:W-:-:S04]  /*0d30*/  FMUL.FTZ R0, R0, 1 ;  /* 0x3f80000000007820 */ /* 0x000fc80000410000 */
[----:B------:R4:W0:Y:S02]  /*0d40*/  F2F.F64.F32 R36, R0 ;  /* 0x0000000000247310 */ /* 0x0008240000201800 */
[----:B0---4-:R-:W-:Y:S05]  /*0d50*/  BRA `(.L_x_28937) ;  /* 0x0000000000a47947 */ /* 0x011fea0003800000 */
.L_x_28949:
[----:B------:R-:W-:-:S09]  /*0d60*/  UISETP.NE.AND UP0, UPT, UR4, 0x1c, UPT ;  /* 0x0000001c0400788c */ /* 0x000fd2000bf05270 */
[----:B------:R-:W-:Y:S05]  /*0d70*/  BRA.U !UP0, `(.L_x_28956) ;  /* 0x0000000108947547 */ /* 0x000fea000b800000 */
[----:B------:R-:W-:-:S09]  /*0d80*/  UISETP.NE.AND UP0, UPT, UR4, 0x1d, UPT ;  /* 0x0000001d0400788c */ /* 0x000fd2000bf05270 */
[----:B------:R-:W-:Y:S05]  /*0d90*/  BRA.U !UP0, `(.L_x_28957) ;  /* 0x0000000108807547 */ /* 0x000fea000b800000 */
[----:B------:R-:W-:-:S09]  /*0da0*/  UISETP.NE.AND UP0, UPT, UR4, 0x2c, UPT ;  /* 0x0000002c0400788c */ /* 0x000fd2000bf05270 */
[----:B------:R-:W-:Y:S05]  /*0db0*/  BRA.U !UP0, `(.L_x_28958) ;  /* 0x0000000108487547 */ /* 0x000fea000b800000 */
.L_x_28936:
        /* <DEDUP_REMOVED lines=16> */
.L_x_28959:
[----:B------:R-:W-:Y:S01]  /*0ec0*/  CS2R R36, SRZ ;  /* 0x0000000000247805 */ /* 0x000fe2000001ff00 */
[----:B------:R-:W-:Y:S06]  /*0ed0*/  BRA `(.L_x_28937) ;  /* 0x0000000000447947 */ /* 0x000fec0003800000 */
.L_x_28958:
        /* <DEDUP_REMOVED lines=12> */
.L_x_28957:
[----:B------:R-:W2:Y:S02]  /*0fa0*/  LDG.E.64 R36, desc[UR36][R4.64] ;  /* 0x0000002404247981 */ /* 0x000ea4000c1e1b00 */
[----:B--2---:R-:W4:Y:S02]  /*0fb0*/  I2F.F64.U64 R36, R36 ;  /* 0x0000002400247312 */ /* 0x004f240000301800 */
[----:B----4-:R-:W-:Y:S05]  /*0fc0*/  BRA `(.L_x_28937) ;  /* 0x0000000000087947 */ /* 0x010fea0003800000 */
.L_x_28956:
[----:B------:R-:W2:Y:S02]  /*0fd0*/  LDG.E R4, desc[UR36][R4.64] ;  /* 0x0000002404047981 */ /* 0x000ea4000c1e1900 */
[----:B--2---:R2:W3:Y:S02]  /*0fe0*/  I2F.F64.U32 R36, R4 ;  /* 0x0000000400247312 */ /* 0x0044e40000201800 */
.L_x_28937:
[----:B------:R-:W-:Y:S05]  /*0ff0*/  BSYNC.RECONVERGENT B6 ;  /* 0x0000000000067941 */ /* 0x000fea0003800200 */
.L_x_28931:
        /* <DEDUP_REMOVED lines=20> */
.L_x_28964:
[----:B------:R-:W2:Y:S02]  /*1140*/  LDG.E.U8 R4, desc[UR36][R4.64] ;  /* 0x0000002404047981 */ /* 0x000ea4000c1e1100 */
[----:B--2---:R0:W1:Y:S02]  /*1150*/  I2F.F64.U16 R32, R4 ;  /* 0x0000000400207312 */ /* 0x0040640000101800 */
[----:B01----:R-:W-:Y:S05]  /*1160*/  BRA `(.L_x_28966) ;  /* 0x0000000c00647947 */ /* 0x003fea0003800000 */
.L_x_28963:
        /* <DEDUP_REMOVED lines=9> */
.L_x_28968:
[----:B------:R-:W2:Y:S02]  /*1200*/  LDG.E R4, desc[UR36][R4.64] ;  /* 0x0000002404047981 */ /* 0x000ea4000c1e1900 */
[----:B--2---:R0:W1:Y:S02]  /*1210*/  I2F.F64 R32, R4 ;  /* 0x0000000400207312 */ /* 0x0040640000201c00 */
[----:B01----:R-:W-:Y:S05]  /*1220*/  BRA `(.L_x_28966) ;  /* 0x0000000c00347947 */ /* 0x003fea0003800000 */
.L_x_28967:
[----:B------:R-:W2:Y:S02]  /*1230*/  LDG.E.U16 R4, desc[UR36][R4.64] ;  /* 0x0000002404047981 */ /* 0x000ea4000c1e1500 */
[----:B--2---:R0:W1:Y:S02]  /*1240*/  I2F.F64.S16 R32, R4 ;  /* 0x0000000400207312 */ /* 0x0040640000101c00 */
[----:B01----:R-:W-:Y:S05]  /*1250*/  BRA `(.L_x_28966) ;  /* 0x0000000c00287947 */ /* 0x003fea0003800000 */
.L_x_28962:
        /* <DEDUP_REMOVED lines=10> */
.L_x_28970:
[----:B------:R-:W2:Y:S02]  /*1300*/  LDG.E.U16 R0, desc[UR36][R4.64] ;  /* 0x0000002404007981 */ /* 0x000ea4000c1e1500 */
[----:B--2---:R-:W-:-:S05]  /*1310*/  HADD2.F32 R0, -RZ, R0.H0_H0 ;  /* 0x20000000ff007230 */ /* 0x004fca0000004100 */
[----:B------:R-:W-:-:S04]  /*1320*/  FMUL.FTZ R0, R0, 1 ;  /* 0x3f80000000007820 */ /* 0x000fc80000410000 */
[----:B------:R4:W0:Y:S02]  /*1330*/  F2F.F64.F32 R32, R0 ;  /* 0x0000000000207310 */ /* 0x0008240000201800 */
[----:B0---4-:R-:W-:Y:S05]  /*1340*/  BRA `(.L_x_28966) ;  /* 0x0000000800ec7947 */ /* 0x011fea0003800000 */
.L_x_28969:
        /* <DEDUP_REMOVED lines=10> */
.L_x_28972:
[----:B------:R-:W2:Y:S02]  /*13f0*/  LDG.E.U16 R4, desc[UR36][R4.64] ;  /* 0x0000002404047981 */ /* 0x000ea4000c1e1500 */
[----:B--2---:R-:W-:-:S05]  /*1400*/  HADD2.F32 R0, -RZ, R4.H0_H0 ;  /* 0x20000004ff007230 */ /* 0x004fca0000004100 */
[----:B------:R-:W-:-:S04]  /*1410*/  FMUL.FTZ R0, R0, 1 ;  /* 0x3f80000000007820 */ /* 0x000fc80000410000 */
[----:B------:R0:W1:Y:S02]  /*1420*/  F2F.F64.F32 R32, R0 ;  /* 0x0000000000207310 */ /* 0x0000640000201800 */
[----:B01----:R-:W-:Y:S05]  /*1430*/  BRA `(.L_x_28966) ;  /* 0x0000000800b07947 */ /* 0x003fea0003800000 */
.L_x_28971:
[----:B------:R4:W5:Y:S01]  /*1440*/  LDG.E.64 R32, desc[UR36][R4.64] ;  /* 0x0000002404207981 */ /* 0x000962000c1e1b00 */
[----:B------:R-:W-:Y:S05]  /*1450*/  BRA `(.L_x_28966) ;  /* 0x0000000800a87947 */ /* 0x000fea0003800000 */
.L_x_28961:
        /* <DEDUP_REMOVED lines=13> */
.L_x_28975:
[----:B------:R0:W5:Y:S01]  /*1530*/  LDG.E.64 R32, desc[UR36][R4.64] ;  /* 0x0000002404207981 */ /* 0x000162000c1e1b00 */
[----:B------:R-:W-:Y:S05]  /*1540*/  BRA `(.L_x_28966) ;  /* 0x00000008006c7947 */ /* 0x000fea0003800000 */
.L_x_28974:
        /* <DEDUP_REMOVED lines=27> */
.L_x_28977:
        /* <DEDUP_REMOVED lines=15> */
.L_x_28976:
[----:B------:R-:W2:Y:S02]  /*17f0*/  LDG.E.U16 R0, desc[UR36][R4.64] ;  /* 0x0000002404007981 */ /* 0x000ea4000c1e1500 */
[----:B--2---:R-:W-:-:S04]  /*1800*/  IMAD.U32 R0, R0, 0x10000, RZ ;  /* 0x0001000000007824 */ /* 0x004fc800078e00ff */
[----:B------:R-:W-:-:S04]  /*1810*/  FMUL.FTZ R0, R0, 1 ;  /* 0x3f80000000007820 */ /* 0x000fc80000410000 */
[----:B------:R0:W1:Y:S02]  /*1820*/  F2F.F64.F32 R32, R0 ;  /* 0x0000000000207310 */ /* 0x0000640000201800 */
[----:B01----:R-:W-:Y:S05]  /*1830*/  BRA `(.L_x_28966) ;  /* 0x0000000400b07947 */ /* 0x003fea0003800000 */
.L_x_28973:
        /* <DEDUP_REMOVED lines=11> */
.L_x_28980:
        /* <DEDUP_REMOVED lines=21> */
.L_x_28982:
[----:B------:R-:W-:Y:S05]  /*1a40*/  BSYNC.RECONVERGENT B0 ;  /* 0x0000000000007941 */ /* 0x000fea0003800200 */
.L_x_28981:
[----:B------:R-:W-:Y:S01]  /*1a50*/  IMAD.SHL.U32 R0, R0, 0x100000, RZ ;  /* 0x0010000000007824 */ /* 0x000fe200078e00ff */
[----:B------:R-:W-:-:S04]  /*1a60*/  LEA R3, R3, 0x3b800000, 0x17 ;  /* 0x3b80000003037811 */ /* 0x000fc800078eb8ff */
[----:B------:R-:W-:-:S05]  /*1a70*/  LOP3.LUT R0, R3, R0, R7, 0xfe, !PT ;  /* 0x0000000003007212 */ /* 0x000fca00078efe07 */
[----:B------:R-:W-:-:S04]  /*1a80*/  FMUL.FTZ R0, R0, 1 ;  /* 0x3f80000000007820 */ /* 0x000fc80000410000 */
[----:B------:R4:W0:Y:S02]  /*1a90*/  F2F.F64.F32 R32, R0 ;  /* 0x0000000000207310 */ /* 0x0008240000201800 */
[----:B0---4-:R-:W-:Y:S05]  /*1aa0*/  BRA `(.L_x_28966) ;  /* 0x0000000400147947 */ /* 0x011fea0003800000 */
.L_x_28979:
        /* <DEDUP_REMOVED lines=21> */
.L_x_28984:
[----:B------:R-:W-:Y:S05]  /*1c00*/  BSYNC.RECONVERGENT B0 ;  /* 0x0000000000007941 */ /* 0x000fea0003800200 */
.L_x_28983:
[----:B------:R-:W-:Y:S01]  /*1c10*/  IMAD.SHL.U32 R0, R0, 0x200000, RZ ;  /* 0x0020000000007824 */ /* 0x000fe200078e00ff */
[----:B------:R-:W-:-:S04]  /*1c20*/  LEA R3, R3, 0x37800000, 0x17 ;  /* 0x3780000003037811 */ /* 0x000fc800078eb8ff */
[----:B------:R-:W-:-:S05]  /*1c30*/  LOP3.LUT R0, R3, R0, R7, 0xfe, !PT ;  /* 0x0000000003007212 */ /* 0x000fca00078efe07 */
[----:B------:R-:W-:-:S04]  /*1c40*/  FMUL.FTZ R0, R0, 1 ;  /* 0x3f80000000007820 */ /* 0x000fc80000410000 */
[----:B------:R4:W0:Y:S02]  /*1c50*/  F2F.F64.F32 R32, R0 ;  /* 0x0000000000207310 */ /* 0x0008240000201800 */
[----:B0---4-:R-:W-:Y:S05]  /*1c60*/  BRA `(.L_x_28966) ;  /* 0x0000000000a47947 */ /* 0x011fea0003800000 */
.L_x_28978:
[----:B------:R-:W-:-:S09]  /*1c70*/  UISETP.NE.AND UP0, UPT, UR4, 0x1c, UPT ;  /* 0x0000001c0400788c */ /* 0x000fd2000bf05270 */
[----:B------:R-:W-:Y:S05]  /*1c80*/  BRA.U !UP0, `(.L_x_28985) ;  /* 0x0000000108947547 */ /* 0x000fea000b800000 */
[----:B------:R-:W-:-:S09]  /*1c90*/  UISETP.NE.AND UP0, UPT, UR4, 0x1d, UPT ;  /* 0x0000001d0400788c */ /* 0x000fd2000bf05270 */
[----:B------:R-:W-:Y:S05]  /*1ca0*/  BRA.U !UP0, `(.L_x_28986) ;  /* 0x0000000108807547 */ /* 0x000fea000b800000 */
[----:B------:R-:W-:-:S09]  /*1cb0*/  UISETP.NE.AND UP0, UPT, UR4, 0x2c, UPT ;  /* 0x0000002c0400788c */ /* 0x000fd2000bf05270 */
[----:B------:R-:W-:Y:S05]  /*1cc0*/  BRA.U !UP0, `(.L_x_28987) ;  /* 0x0000000108487547 */ /* 0x000fea000b800000 */
.L_x_28965:
        /* <DEDUP_REMOVED lines=16> */
.L_x_28988:
[----:B------:R-:W-:Y:S01]  /*1dd0*/  CS2R R32, SRZ ;  /* 0x0000000000207805 */ /* 0x000fe2000001ff00 */
[----:B------:R-:W-:Y:S06]  /*1de0*/  BRA `(.L_x_28966) ;  /* 0x0000000000447947 */ /* 0x000fec0003800000 */
.L_x_28987:
        /* <DEDUP_REMOVED lines=12> */
.L_x_28986:
[----:B------:R-:W2:Y:S02]  /*1eb0*/  LDG.E.64 R32, desc[UR36][R4.64] ;  /* 0x0000002404207981 */ /* 0x000ea4000c1e1b00 */
[----:B--2---:R-:W1:Y:S02]  /*1ec0*/  I2F.F64.U64 R32, R32 ;  /* 0x0000002000207312 */ /* 0x004e640000301800 */
[----:B-1----:R-:W-:Y:S05]  /*1ed0*/  BRA `(.L_x_28966) ;  /* 0x0000000000087947 */ /* 0x002fea0003800000 */
.L_x_28985:
[----:B------:R-:W2:Y:S02]  /*1ee0*/  LDG.E R4, desc[UR36][R4.64] ;  /* 0x0000002404047981 */ /* 0x000ea4000c1e1900 */
[----:B--2---:R1:W2:Y:S02]  /*1ef0*/  I2F.F64.U32 R32, R4 ;  /* 0x0000000400207312 */ /* 0x0042a40000201800 */
.L_x_28966:
[----:B------:R-:W-:Y:S05]  /*1f00*/  BSYNC.RECONVERGENT B6 ;  /* 0x0000000000067941 */ /* 0x000fea0003800200 */
.L_x_28960:
[----:B------:R-:W-:-:S07]  /*1f10*/  VIADD R31, R23, 0x80 ;  /* 0x00000080171f7836 */ /* 0x000fce0000000000 */
.L_x_28930:
[----:B------:R-:W-:Y:S05]  /*1f20*/  BSYNC.RECONVERGENT B7 ;  /* 0x0000000000077941 */ /* 0x000fea0003800200 */
.L_x_28929:
        /* <DEDUP_REMOVED lines=26> */
.L_x_28995:
[----:B------:R-:W4:Y:S02]  /*20d0*/  LDG.E.U8 R4, desc[UR36][R4.64] ;  /* 0x0000002404047981 */ /* 0x000f24000c1e1100 */
[----:B----4-:R0:W1:Y:S02]  /*20e0*/  I2F.F64.U16 R34, R4 ;  /* 0x0000000400227312 */ /* 0x0100640000101800 */
[----:B01----:R-:W-:Y:S05]  /*20f0*/  BRA `(.L_x_28997) ;  /* 0x0000000c00647947 */ /* 0x003fea0003800000 */
.L_x_28994:
        /* <DEDUP_REMOVED lines=9> */
.L_x_28999:
[----:B------:R-:W4:Y:S02]  /*2190*/  LDG.E R4, desc[UR36][R4.64] ;  /* 0x0000002404047981 */ /* 0x000f24000c1e1900 */
[----:B----4-:R0:W1:Y:S02]  /*21a0*/  I2F.F64 R34, R4 ;  /* 0x0000000400227312 */ /* 0x0100640000201c00 */
[----:B01----:R-:W-:Y:S05]  /*21b0*/  BRA `(.L_x_28997) ;  /* 0x0000000c00347947 */ /* 0x003fea0003800000 */
.L_x_28998:
[----:B------:R-:W4:Y:S02]  /*21c0*/  LDG.E.U16 R4, desc[UR36][R4.64] ;  /* 0x0000002404047981 */ /* 0x000f24000c1e1500 */
[----:B----4-:R0:W1:Y:S02]  /*21d0*/  I2F.F64.S16 R34, R4 ;  /* 0x0000000400227312 */ /* 0x0100640000101c00 */
[----:B01----:R-:W-:Y:S05]  /*21e0*/  BRA `(.L_x_28997) ;  /* 0x0000000c00287947 */ /* 0x003fea0003800000 */
.L_x_28993:
        /* <DEDUP_REMOVED lines=10> */
.L_x_29001:
[----:B------:R-:W4:Y:S02]  /*2290*/  LDG.E.U16 R0, desc[UR36][R4.64] ;  /* 0x0000002404007981 */ /* 0x000f24000c1e1500 */
[----:B----4-:R-:W-:-:S05]  /*22a0*/  HADD2.F32 R0, -RZ, R0.H0_H0 ;  /* 0x20000000ff007230 */ /* 0x010fca0000004100 */
[----:B------:R-:W-:-:S04]  /*22b0*/  FMUL.FTZ R0, R0, 1 ;  /* 0x3f80000000007820 */ /* 0x000fc80000410000 */
[----:B------:R0:W1:Y:S02]  /*22c0*/  F2F.F64.F32 R34, R0 ;  /* 0x0000000000227310 */ /* 0x0000640000201800 */
[----:B01----:R-:W-:Y:S05]  /*22d0*/  BRA `(.L_x_28997) ;  /* 0x0000000800ec7947 */ /* 0x003fea0003800000 */
.L_x_29000:
        /* <DEDUP_REMOVED lines=10> */
.L_x_29003:
[----:B------:R-:W4:Y:S02]  /*2380*/  LDG.E.U16 R4, desc[UR36][R4.64] ;  /* 0x0000002404047981 */ /* 0x000f24000c1e1500 */
[----:B----4-:R-:W-:-:S05]  /*2390*/  HADD2.F32 R0, -RZ, R4.H0_H0 ;  /* 0x20000004ff007230 */ /* 0x010fca0000004100 */
[----:B------:R-:W-:-:S04]  /*23a0*/  FMUL.FTZ R0, R0, 1 ;  /* 0x3f80000000007820 */ /* 0x000fc80000410000 */
[----:B------:R0:W1:Y:S02]  /*23b0*/  F2F.F64.F32 R34, R0 ;  /* 0x0000000000227310 */ /* 0x0000640000201800 */
[----:B01----:R-:W-:Y:S05]  /*23c0*/  BRA `(.L_x_28997) ;  /* 0x0000000800b07947 */ /* 0x003fea0003800000 */
.L_x_29002:
[----:B------:R0:W5:Y:S01]  /*23d0*/  LDG.E.64 R34, desc[UR36][R4.64] ;  /* 0x0000002404227981 */ /* 0x000162000c1e1b00 */
[----:B------:R-:W-:Y:S05]  /*23e0*/  BRA `(.L_x_28997) ;  /* 0x0000000800a87947 */ /* 0x000fea0003800000 */
.L_x_28992:
        /* <DEDUP_REMOVED lines=13> */
.L_x_29006:
[----:B------:R4:W5:Y:S01]  /*24c0*/  LDG.E.64 R34, desc[UR36][R4.64] ;  /* 0x0000002404227981 */ /* 0x000962000c1e1b00 */
[----:B------:R-:W-:Y:S05]  /*24d0*/  BRA `(.L_x_28997) ;  /* 0x00000008006c7947 */ /* 0x000fea0003800000 */
.L_x_29005:
        /* <DEDUP_REMOVED lines=27> */
.L_x_29008:
        /* <DEDUP_REMOVED lines=15> */
.L_x_29007:
[----:B------:R-:W4:Y:S02]  /*2780*/  LDG.E.U16 R0, desc[UR36][R4.64] ;  /* 0x0000002404007981 */ /* 0x000f24000c1e1500 */
[----:B----4-:R-:W-:-:S04]  /*2790*/  IMAD.U32 R0, R0, 0x10000, RZ ;  /* 0x0001000000007824 */ /* 0x010fc800078e00ff */
[----:B------:R-:W-:-:S04]  /*27a0*/  FMUL.FTZ R0, R0, 1 ;  /* 0x3f80000000007820 */ /* 0x000fc80000410000 */
[----:B------:R0:W1:Y:S02]  /*27b0*/  F2F.F64.F32 R34, R0 ;  /* 0x0000000000227310 */ /* 0x0000640000201800 */
[----:B01----:R-:W-:Y:S05]  /*27c0*/  BRA `(.L_x_28997) ;  /* 0x0000000400b07947 */ /* 0x003fea0003800000 */
.L_x_29004:
        /* <DEDUP_REMOVED lines=11> */
.L_x_29011:
        /* <DEDUP_REMOVED lines=21> */
.L_x_29013:
[----:B------:R-:W-:Y:S05]  /*29d0*/  BSYNC.RECONVERGENT B0 ;  /* 0x0000000000007941 */ /* 0x000fea0003800200 */
.L_x_29012:
[----:B------:R-:W-:Y:S01]  /*29e0*/  IMAD.SHL.U32 R0, R0, 0x100000, RZ ;  /* 0x0010000000007824 */ /* 0x000fe200078e00ff */
[----:B------:R-:W-:-:S04]  /*29f0*/  LEA R3, R3, 0x3b800000, 0x17 ;  /* 0x3b80000003037811 */ /* 0x000fc800078eb8ff */
[----:B------:R-:W-:-:S05]  /*2a00*/  LOP3.LUT R0, R3, R0, R7, 0xfe, !PT ;  /* 0x0000000003007212 */ /* 0x000fca00078efe07 */
[----:B------:R-:W-:-:S04]  /*2a10*/  FMUL.FTZ R0, R0, 1 ;  /* 0x3f80000000007820 */ /* 0x000fc80000410000 */
[----:B------:R4:W0:Y:S02]  /*2a20*/  F2F.F64.F32 R34, R0 ;  /* 0x0000000000227310 */ /* 0x0008240000201800 */
[----:B0---4-:R-:W-:Y:S05]  /*2a30*/  BRA `(.L_x_28997) ;  /* 0x0000000400147947 */ /* 0x011fea0003800000 */
.L_x_29010:
        /* <DEDUP_REMOVED lines=21> */
.L_x_29015:
[----:B------:R-:W-:Y:S05]  /*2b90*/  BSYNC.RECONVERGENT B0 ;  /* 0x0000000000007941 */ /* 0x000fea0003800200 */
.L_x_29014:
[----:B------:R-:W-:Y:S01]  /*2ba0*/  IMAD.SHL.U32 R0, R0, 0x200000, RZ ;  /* 0x0020000000007824 */ /* 0x000fe200078e00ff */
[----:B------:R-:W-:-:S04]  /*2bb0*/  LEA R3, R3, 0x37800000, 0x17 ;  /* 0x3780000003037811 */ /* 0x000fc800078eb8ff */
[----:B------:R-:W-:-:S05]  /*2bc0*/  LOP3.LUT R0, R3, R0, R7, 0xfe, !PT ;  /* 0x0000000003007212 */ /* 0x000fca00078efe07 */
[----:B------:R-:W-:-:S04]  /*2bd0*/  FMUL.FTZ R0, R0, 1 ;  /* 0x3f80000000007820 */ /* 0x000fc80000410000 */
[----:B------:R4:W0:Y:S02]  /*2be0*/  F2F.F64.F32 R34, R0 ;  /* 0x0000000000227310 */ /* 0x0008240000201800 */
[----:B0---4-:R-:W-:Y:S05]  /*2bf0*/  BRA `(.L_x_28997) ;  /* 0x0000000000a47947 */ /* 0x011fea0003800000 */
.L_x_29009:
        /* <DEDUP_REMOVED lines=18> */
.L_x_28996:
        /* <DEDUP_REMOVED lines=16> */
.L_x_29018:
[----:B------:R-:W-:Y:S01]  /*2e20*/  CS2R R34, SRZ ;  /* 0x0000000000227805 */ /* 0x000fe2000001ff00 */
[----:B------:R-:W-:Y:S06]  /*2e30*/  BRA `(.L_x_28997) ;  /* 0x0000000000147947 */ /* 0x000fec0003800000 */
.L_x_29017:
[----:B------:R-:W4:Y:S02]  /*2e40*/  LDG.E.64 R34, desc[UR36][R4.64] ;  /* 0x0000002404227981 */ /* 0x000f24000c1e1b00 */
[----:B----4-:R-:W0:Y:S02]  /*2e50*/  I2F.F64.U64 R34, R34 ;  /* 0x0000002200227312 */ /* 0x010e240000301800 */
[----:B0-----:R-:W-:Y:S05]  /*2e60*/  BRA `(.L_x_28997) ;  /* 0x0000000000087947 */ /* 0x001fea0003800000 */
.L_x_29016:
[----:B------:R-:W4:Y:S02]  /*2e70*/  LDG.E R4, desc[UR36][R4.64] ;  /* 0x0000002404047981 */ /* 0x000f24000c1e1900 */
[----:B----4-:R0:W1:Y:S02]  /*2e80*/  I2F.F64.U32 R34, R4 ;  /* 0x0000000400227312 */ /* 0x0100640000201800 */
.L_x_28997:
[----:B------:R-:W-:Y:S05]  /*2e90*/  BSYNC.RECONVERGENT B6 ;  /* 0x0000000000067941 */ /* 0x000fea0003800200 */
.L_x_28991:
        /* <DEDUP_REMOVED lines=20> */
.L_x_29023:
[----:B------:R-:W4:Y:S02]  /*2fe0*/  LDG.E.U8 R4, desc[UR36][R4.64] ;  /* 0x0000002404047981 */ /* 0x000f24000c1e1100 */
[----:B----4-:R0:W4:Y:S02]  /*2ff0*/  I2F.F64.U16 R28, R4 ;  /* 0x00000004001c7312 */ /* 0x0101240000101800 */
[----:B0---4-:R-:W-:Y:S05]  /*3000*/  BRA `(.L_x_29025) ;  /* 0x0000000c00647947 */ /* 0x011fea0003800000 */
.L_x_29022:
        /* <DEDUP_REMOVED lines=9> */
.L_x_29027:
[----:B------:R-:W4:Y:S02]  /*30a0*/  LDG.E R4, desc[UR36][R4.64] ;  /* 0x0000002404047981 */ /* 0x000f24000c1e1900 */
[----:B----4-:R0:W4:Y:S02]  /*30b0*/  I2F.F64 R28, R4 ;  /* 0x00000004001c7312 */ /* 0x0101240000201c00 */
[----:B0---4-:R-:W-:Y:S05]  /*30c0*/  BRA `(.L_x_29025) ;  /* 0x0000000c00347947 */ /* 0x011fea0003800000 */
.L_x_29026:
[----:B------:R-:W4:Y:S02]  /*30d0*/  LDG.E.U16 R4, desc[UR36][R4.64] ;  /* 0x0000002404047981 */ /* 0x000f24000c1e1500 */
[----:B----4-:R0:W4:Y:S02]  /*30e0*/  I2F.F64.S16 R28, R4 ;  /* 0x00000004001c7312 */ /* 0x0101240000101c00 */
[----:B0---4-:R-:W-:Y:S05]  /*30f0*/  BRA `(.L_x_29025) ;  /* 0x0000000c00287947 */ /* 0x011fea0003800000 */
.L_x_29021:
        /* <DEDUP_REMOVED lines=10> */
.L_x_29029:
[----:B------:R-:W4:Y:S02]  /*31a0*/  LDG.E.U16 R0, desc[UR36][R4.64] ;  /* 0x0000002404007981 */ /* 0x000f24000c1e1500 */
[----:B----4-:R-:W-:-:S05]  /*31b0*/  HADD2.F32 R0, -RZ, R0.H0_H0 ;  /* 0x20000000ff007230 */ /* 0x010fca0000004100 */
[----:B------:R-:W-:-:S04]  /*31c0*/  FMUL.FTZ R0, R0, 1 ;  /* 0x3f80000000007820 */ /* 0x000fc80000410000 */
[----:B------:R4:W0:Y:S02]  /*31d0*/  F2F.F64.F32 R28, R0 ;  /* 0x00000000001c7310 */ /* 0x0008240000201800 */
[----:B0---4-:R-:W-:Y:S05]  /*31e0*/  BRA `(.L_x_29025) ;  /* 0x0000000800ec7947 */ /* 0x011fea0003800000 */
.L_x_29028:
        /* <DEDUP_REMOVED lines=10> */
.L_x_29031:
[----:B------:R-:W4:Y:S02]  /*3290*/  LDG.E.U16 R4, desc[UR36][R4.64] ;  /* 0x0000002404047981 */ /* 0x000f24000c1e1500 */
[----:B----4-:R-:W-:-:S05]  /*32a0*/  HADD2.F32 R0, -RZ, R4.H0_H0 ;  /* 0x20000004ff007230 */ /* 0x010fca0000004100 */
[----:B------:R-:W-:-:S04]  /*32b0*/  FMUL.FTZ R0, R0, 1 ;  /* 0x3f80000000007820 */ /* 0x000fc80000410000 */
[----:B------:R0:W4:Y:S02]  /*32c0*/  F2F.F64.F32 R28, R0 ;  /* 0x00000000001c7310 */ /* 0x0001240000201800 */
[----:B0---4-:R-:W-:Y:S05]  /*32d0*/  BRA `(.L_x_29025) ;  /* 0x0000000800b07947 */ /* 0x011fea0003800000 */
.L_x_29030:
[----:B------:R0:W5:Y:S01]  /*32e0*/  LDG.E.64 R28, desc[UR36][R4.64] ;  /* 0x00000024041c7981 */ /* 0x000162000c1e1b00 */
[----:B------:R-:W-:Y:S05]  /*32f0*/  BRA `(.L_x_29025) ;  /* 0x0000000800a87947 */ /* 0x000fea0003800000 */
.L_x_29020:
        /* <DEDUP_REMOVED lines=13> */
.L_x_29034:
[----:B------:R0:W5:Y:S01]  /*33d0*/  LDG.E.64 R28, desc[UR36][R4.64] ;  /* 0x00000024041c7981 */ /* 0x000162000c1e1b00 */
[----:B------:R-:W-:Y:S05]  /*33e0*/  BRA `(.L_x_29025) ;  /* 0x00000008006c7947 */ /* 0x000fea0003800000 */
.L_x_29033:
        /* <DEDUP_REMOVED lines=27> */
.L_x_29036:
        /* <DEDUP_REMOVED lines=15> */
.L_x_29035:
[----:B------:R-:W4:Y:S02]  /*3690*/  LDG.E.U16 R0, desc[UR36][R4.64] ;  /* 0x0000002404007981 */ /* 0x000f24000c1e1500 */
[----:B----4-:R-:W-:-:S04]  /*36a0*/  IMAD.U32 R0, R0, 0x10000, RZ ;  /* 0x0001000000007824 */ /* 0x010fc800078e00ff */
[----:B------:R-:W-:-:S04]  /*36b0*/  FMUL.FTZ R0, R0, 1 ;  /* 0x3f80000000007820 */ /* 0x000fc80000410000 */
[----:B------:R0:W4:Y:S02]  /*36c0*/  F2F.F64.F32 R28, R0 ;  /* 0x00000000001c7310 */ /* 0x0001240000201800 */
[----:B0---4-:R-:W-:Y:S05]  /*36d0*/  BRA `(.L_x_29025) ;  /* 0x0000000400b07947 */ /* 0x011fea0003800000 */
.L_x_29032:
        /* <DEDUP_REMOVED lines=11> */
.L_x_29039:
        /* <DEDUP_REMOVED lines=21> */
.L_x_29041:
[----:B------:R-:W-:Y:S05]  /*38e0*/  BSYNC.RECONVERGENT B0 ;  /* 0x0000000000007941 */ /* 0x000fea0003800200 */
.L_x_29040:
[----:B------:R-:W-:Y:S01]  /*38f0*/  IMAD.SHL.U32 R0, R0, 0x100000, RZ ;  /* 0x0010000000007824 */ /* 0x000fe200078e00ff */
[----:B------:R-:W-:-:S04]  /*3900*/  LEA R3, R3, 0x3b800000, 0x17 ;  /* 0x3b80000003037811 */ /* 0x000fc800078eb8ff */
[----:B------:R-:W-:-:S05]  /*3910*/  LOP3.LUT R0, R3, R0, R7, 0xfe, !PT ;  /* 0x0000000003007212 */ /* 0x000fca00078efe07 */
[----:B------:R-:W-:-:S04]  /*3920*/  FMUL.FTZ R0, R0, 1 ;  /* 0x3f80000000007820 */ /* 0x000fc80000410000 */
[----:B------:R0:W4:Y:S02]  /*3930*/  F2F.F64.F32 R28, R0 ;  /* 0x00000000001c7310 */ /* 0x0001240000201800 */
[----:B0---4-:R-:W-:Y:S05]  /*3940*/  BRA `(.L_x_29025) ;  /* 0x0000000400147947 */ /* 0x011fea0003800000 */
.L_x_29038:
        /* <DEDUP_REMOVED lines=21> */
.L_x_29043:
[----:B------:R-:W-:Y:S05]  /*3aa0*/  BSYNC.RECONVERGENT B0 ;  /* 0x0000000000007941 */ /* 0x000fea0003800200 */
.L_x_29042:
[----:B------:R-:W-:Y:S01]  /*3ab0*/  IMAD.SHL.U32 R0, R0, 0x200000, RZ ;  /* 0x0020000000007824 */ /* 0x000fe200078e00ff */
[----:B------:R-:W-:-:S04]  /*3ac0*/  LEA R3, R3, 0x37800000, 0x17 ;  /* 0x3780000003037811 */ /* 0x000fc800078eb8ff */
[----:B------:R-:W-:-:S05]  /*3ad0*/  LOP3.LUT R0, R3, R0, R7, 0xfe, !PT ;  /* 0x0000000003007212 */ /* 0x000fca00078efe07 */
[----:B------:R-:W-:-:S04]  /*3ae0*/  FMUL.FTZ R0, R0, 1 ;  /* 0x3f80000000007820 */ /* 0x000fc80000410000 */
[----:B------:R0:W4:Y:S02]  /*3af0*/  F2F.F64.F32 R28, R0 ;  /* 0x00000000001c7310 */ /* 0x0001240000201800 */
[----:B0---4-:R-:W-:Y:S05]  /*3b00*/  BRA `(.L_x_29025) ;  /* 0x0000000000a47947 */ /* 0x011fea0003800000 */
.L_x_29037:
        /* <DEDUP_REMOVED lines=18> */
.L_x_29024:
        /* <DEDUP_REMOVED lines=16> */
.L_x_29046:
[----:B------:R-:W-:Y:S01]  /*3d30*/  CS2R R28, SRZ ;  /* 0x00000000001c7805 */ /* 0x000fe2000001ff00 */
[----:B------:R-:W-:Y:S06]  /*3d40*/  BRA `(.L_x_29025) ;  /* 0x0000000000147947 */ /* 0x000fec0003800000 */
.L_x_29045:
[----:B------:R-:W4:Y:S02]  /*3d50*/  LDG.E.64 R28, desc[UR36][R4.64] ;  /* 0x00000024041c7981 */ /* 0x000f24000c1e1b00 */
[----:B----4-:R-:W0:Y:S02]  /*3d60*/  I2F.F64.U64 R28, R28 ;  /* 0x0000001c001c7312 */ /* 0x010e240000301800 */
[----:B0-----:R-:W-:Y:S05]  /*3d70*/  BRA `(.L_x_29025) ;  /* 0x0000000000087947 */ /* 0x001fea0003800000 */
.L_x_29044:
[----:B------:R-:W4:Y:S02]  /*3d80*/  LDG.E R4, desc[UR36][R4.64] ;  /* 0x0000002404047981 */ /* 0x000f24000c1e1900 */
[----:B----4-:R4:W0:Y:S02]  /*3d90*/  I2F.F64.U32 R28, R4 ;  /* 0x00000004001c7312 */ /* 0x0108240000201800 */
.L_x_29025:
[----:B------:R-:W-:Y:S05]  /*3da0*/  BSYNC.RECONVERGENT B6 ;  /* 0x0000000000067941 */ /* 0x000fea0003800200 */
.L_x_29019:
[----:B------:R-:W-:-:S07]  /*3db0*/  VIADD R31, R31, 0x80 ;  /* 0x000000801f1f7836 */ /* 0x000fce0000000000 */
.L_x_28990:
[----:B------:R-:W-:Y:S05]  /*3dc0*/  BSYNC.RECONVERGENT B7 ;  /* 0x0000000000077941 */ /* 0x000fea0003800200 */
.L_x_28989:
        /* <DEDUP_REMOVED lines=26> */
.L_x_29053:
[----:B------:R-:W4:Y:S02]  /*3f70*/  LDG.E.U8 R4, desc[UR36][R4.64] ;  /* 0x0000002404047981 */ /* 0x000f24000c1e1100 */
[----:B----4-:R0:W1:Y:S02]  /*3f80*/  I2F.F64.U16 R26, R4 ;  /* 0x00000004001a7312 */ /* 0x0100640000101800 */
[----:B01----:R-:W-:Y:S05]  /*3f90*/  BRA `(.L_x_29055) ;  /* 0x0000000c00647947 */ /* 0x003fea0003800000 */
.L_x_29052:
        /* <DEDUP_REMOVED lines=9> */
.L_x_29057:
[----:B------:R-:W4:Y:S02]  /*4030*/  LDG.E R4, desc[UR36][R4.64] ;  /* 0x0000002404047981 */ /* 0x000f24000c1e1900 */
[----:B----4-:R0:W1:Y:S02]  /*4040*/  I2F.F64 R26, R4 ;  /* 0x00000004001a7312 */ /* 0x0100640000201c00 */
[----:B01----:R-:W-:Y:S05]  /*4050*/  BRA `(.L_x_29055) ;  /* 0x0000000c00347947 */ /* 0x003fea0003800000 */
.L_x_29056:
[----:B------:R-:W4:Y:S02]  /*4060*/  LDG.E.U16 R4, desc[UR36][R4.64] ;  /* 0x0000002404047981 */ /* 0x000f24000c1e1500 */
[----:B----4-:R0:W1:Y:S02]  /*4070*/  I2F.F64.S16 R26, R4 ;  /* 0x00000004001a7312 */ /* 0x0100640000101c00 */
[----:B01----:R-:W-:Y:S05]  /*4080*/  BRA `(.L_x_29055) ;  /* 0x0000000c00287947 */ /* 0x003fea0003800000 */
.L_x_29051:
        /* <DEDUP_REMOVED lines=10> */
.L_x_29059:
[----:B------:R-:W4:Y:S02]  /*4130*/  LDG.E.U16 R0, desc[UR36][R4.64] ;  /* 0x0000002404007981 */ /* 0x000f24000c1e1500 */
[----:B----4-:R-:W-:-:S05]  /*4140*/  HADD2.F32 R0, -RZ, R0.H0_H0 ;  /* 0x20000000ff007230 */ /* 0x010fca0000004100 */
[----:B------:R-:W-:-:S04]  /*4150*/  FMUL.FTZ R0, R0, 1 ;  /* 0x3f80000000007820 */ /* 0x000fc80000410000 */
[----:B------:R0:W1:Y:S02]  /*4160*/  F2F.F64.F32 R26, R0 ;  /* 0x00000000001a7310 */ /* 0x0000640000201800 */
[----:B01----:R-:W-:Y:S05]  /*4170*/  BRA `(.L_x_29055) ;  /* 0x0000000800ec7947 */ /* 0x003fea0003800000 */
.L_x_29058:
        /* <DEDUP_REMOVED lines=10> */
.L_x_29061:
[----:B------:R-:W4:Y:S02]  /*4220*/  LDG.E.U16 R4, desc[UR36][R4.64] ;  /* 0x0000002404047981 */ /* 0x000f24000c1e1500 */
[----:B----4-:R-:W-:-:S05]  /*4230*/  HADD2.F32 R0, -RZ, R4.H0_H0 ;  /* 0x20000004ff007230 */ /* 0x010fca0000004100 */
[----:B------:R-:W-:-:S04]  /*4240*/  FMUL.FTZ R0, R0, 1 ;  /* 0x3f80000000007820 */ /* 0x000fc80000410000 */
[----:B------:R1:W4:Y:S02]  /*4250*/  F2F.F64.F32 R26, R0 ;  /* 0x00000000001a7310 */ /* 0x0003240000201800 */
[----:B-1--4-:R-:W-:Y:S05]  /*4260*/  BRA `(.L_x_29055) ;  /* 0x0000000800b07947 */ /* 0x012fea0003800000 */
.L_x_29060:
[----:B------:R0:W5:Y:S01]  /*4270*/  LDG.E.64 R26, desc[UR36][R4.64] ;  /* 0x00000024041a7981 */ /* 0x000162000c1e1b00 */
[----:B------:R-:W-:Y:S05]  /*4280*/  BRA `(.L_x_29055) ;  /* 0x0000000800a87947 */ /* 0x000fea0003800000 */
.L_x_29050:
        /* <DEDUP_REMOVED lines=13> */
.L_x_29064:
[----:B------:R1:W5:Y:S01]  /*4360*/  LDG.E.64 R26, desc[UR36][R4.64] ;  /* 0x00000024041a7981 */ /* 0x000362000c1e1b00 */
[----:B------:R-:W-:Y:S05]  /*4370*/  BRA `(.L_x_29055) ;  /* 0x00000008006c7947 */ /* 0x000fea0003800000 */
.L_x_29063:
        /* <DEDUP_REMOVED lines=27> */
.L_x_29066:
        /* <DEDUP_REMOVED lines=15> */
.L_x_29065:
[----:B------:R-:W4:Y:S02]  /*4620*/  LDG.E.U16 R0, desc[UR36][R4.64] ;  /* 0x0000002404007981 */ /* 0x000f24000c1e1500 */
[----:B----4-:R-:W-:-:S04]  /*4630*/  IMAD.U32 R0, R0, 0x10000, RZ ;  /* 0x0001000000007824 */ /* 0x010fc800078e00ff */
[----:B------:R-:W-:-:S04]  /*4640*/  FMUL.FTZ R0, R0, 1 ;  /* 0x3f80000000007820 */ /* 0x000fc80000410000 */
[----:B------:R1:W4:Y:S02]  /*4650*/  F2F.F64.F32 R26, R0 ;  /* 0x00000000001a7310 */ /* 0x0003240000201800 */
[----:B-1--4-:R-:W-:Y:S05]  /*4660*/  BRA `(.L_x_29055) ;  /* 0x0000000400b07947 */ /* 0x012fea0003800000 */
.L_x_29062:
        /* <DEDUP_REMOVED lines=11> */
.L_x_29069:
        /* <DEDUP_REMOVED lines=21> */
.L_x_29071:
[----:B------:R-:W-:Y:S05]  /*4870*/  BSYNC.RECONVERGENT B0 ;  /* 0x0000000000007941 */ /* 0x000fea0003800200 */
.L_x_29070:
[----:B------:R-:W-:Y:S01]  /*4880*/  IMAD.SHL.U32 R0, R0, 0x100000, RZ ;  /* 0x0010000000007824 */ /* 0x000fe200078e00ff */
[----:B------:R-:W-:-:S04]  /*4890*/  LEA R3, R3, 0x3b800000, 0x17 ;  /* 0x3b80000003037811 */ /* 0x000fc800078eb8ff */
[----:B------:R-:W-:-:S05]  /*48a0*/  LOP3.LUT R0, R3, R0, R7, 0xfe, !PT ;  /* 0x0000000003007212 */ /* 0x000fca00078efe07 */
[----:B------:R-:W-:-:S04]  /*48b0*/  FMUL.FTZ R0, R0, 1 ;  /* 0x3f80000000007820 */ /* 0x000fc80000410000 */
[----:B------:R0:W1:Y:S02]  /*48c0*/  F2F.F64.F32 R26, R0 ;  /* 0x00000000001a7310 */ /* 0x0000640000201800 */
[----:B01----:R-:W-:Y:S05]  /*48d0*/  BRA `(.L_x_29055) ;  /* 0x0000000400147947 */ /* 0x003fea0003800000 */
.L_x_29068:
        /* <DEDUP_REMOVED lines=21> */
.L_x_29073:
[----:B------:R-:W-:Y:S05]  /*4a30*/  BSYNC.RECONVERGENT B0 ;  /* 0x0000000000007941 */ /* 0x000fea0003800200 */
.L_x_29072:
[----:B------:R-:W-:Y:S01]  /*4a40*/  IMAD.SHL.U32 R0, R0, 0x200000, RZ ;  /* 0x0020000000007824 */ /* 0x000fe200078e00ff */
[----:B------:R-:W-:-:S04]  /*4a50*/  LEA R3, R3, 0x37800000, 0x17 ;  /* 0x3780000003037811 */ /* 0x000fc800078eb8ff */
[----:B------:R-:W-:-:S05]  /*4a60*/  LOP3.LUT R0, R3, R0, R7, 0xfe, !PT ;  /* 0x0000000003007212 */ /* 0x000fca00078efe07 */
[----:B------:R-:W-:-:S04]  /*4a70*/  FMUL.FTZ R0, R0, 1 ;  /* 0x3f80000000007820 */ /* 0x000fc80000410000 */
[----:B------:R0:W1:Y:S02]  /*4a80*/  F2F.F64.F32 R26, R0 ;  /* 0x00000000001a7310 */ /* 0x0000640000201800 */
[----:B01----:R-:W-:Y:S05]  /*4a90*/  BRA `(.L_x_29055) ;  /* 0x0000000000a47947 */ /* 0x003fea0003800000 */
.L_x_29067:
        /* <DEDUP_REMOVED lines=18> */
.L_x_29054:
        /* <DEDUP_REMOVED lines=16> */
.L_x_29076:
[----:B------:R-:W-:Y:S01]  /*4cc0*/  CS2R R26, SRZ ;  /* 0x00000000001a7805 */ /* 0x000fe2000001ff00 */
[----:B------:R-:W-:Y:S06]  /*4cd0*/  BRA `(.L_x_29055) ;  /* 0x0000000000147947 */ /* 0x000fec0003800000 */
.L_x_29075:
[----:B------:R-:W4:Y:S02]  /*4ce0*/  LDG.E.64 R26, desc[UR36][R4.64] ;  /* 0x00000024041a7981 */ /* 0x000f24000c1e1b00 */
[----:B----4-:R-:W4:Y:S02]  /*4cf0*/  I2F.F64.U64 R26, R26 ;  /* 0x0000001a001a7312 */ /* 0x010f240000301800 */
[----:B----4-:R-:W-:Y:S05]  /*4d00*/  BRA `(.L_x_29055) ;  /* 0x0000000000087947 */ /* 0x010fea0003800000 */
.L_x_29074:
[----:B------:R-:W4:Y:S02]  /*4d10*/  LDG.E R4, desc[UR36][R4.64] ;  /* 0x0000002404047981 */ /* 0x000f24000c1e1900 */
[----:B----4-:R4:W0:Y:S02]  /*4d20*/  I2F.F64.U32 R26, R4 ;  /* 0x00000004001a7312 */ /* 0x0108240000201800 */
.L_x_29055:
[----:B------:R-:W-:Y:S05]  /*4d30*/  BSYNC.RECONVERGENT B6 ;  /* 0x0000000000067941 */ /* 0x000fea0003800200 */
.L_x_29049:
        /* <DEDUP_REMOVED lines=20> */
.L_x_29081:
[----:B------:R-:W4:Y:S02]  /*4e80*/  LDG.E.U8 R4, desc[UR36][R4.64] ;  /* 0x0000002404047981 */ /* 0x000f24000c1e1100 */
[----:B----4-:R0:W1:Y:S02]  /*4e90*/  I2F.F64.U16 R24, R4 ;  /* 0x0000000400187312 */ /* 0x0100640000101800 */
[----:B01----:R-:W-:Y:S05]  /*4ea0*/  BRA `(.L_x_29083) ;  /* 0x0000000c00647947 */ /* 0x003fea0003800000 */
.L_x_29080:
        /* <DEDUP_REMOVED lines=9> */
.L_x_29085:
[----:B------:R-:W4:Y:S02]  /*4f40*/  LDG.E R4, desc[UR36][R4.64] ;  /* 0x0000002404047981 */ /* 0x000f24000c1e1900 */
[----:B----4-:R0:W1:Y:S02]  /*4f50*/  I2F.F64 R24, R4 ;  /* 0x0000000400187312 */ /* 0x0100640000201c00 */
[----:B01----:R-:W-:Y:S05]  /*4f60*/  BRA `(.L_x_29083) ;  /* 0x0000000c00347947 */ /* 0x003fea0003800000 */
.L_x_29084:
[----:B------:R-:W4:Y:S02]  /*4f70*/  LDG.E.U16 R4, desc[UR36][R4.64] ;  /* 0x0000002404047981 */ /* 0x000f24000c1e1500 */
[----:B----4-:R0:W1:Y:S02]  /*4f80*/  I2F.F64.S16 R24, R4 ;  /* 0x0000000400187312 */ /* 0x0100640000101c00 */
[----:B01----:R-:W-:Y:S05]  /*4f90*/  BRA `(.L_x_29083) ;  /* 0x0000000c00287947 */ /* 0x003fea0003800000 */
.L_x_29079:
        /* <DEDUP_REMOVED lines=10> */
.L_x_29087:
[----:B------:R-:W4:Y:S02]  /*5040*/  LDG.E.U16 R0, desc[UR36][R4.64] ;  /* 0x0000002404007981 */ /* 0x000f24000c1e1500 */
[----:B----4-:R-:W-:-:S05]  /*5050*/  HADD2.F32 R0, -RZ, R0.H0_H0 ;  /* 0x20000000ff007230 */ /* 0x010fca0000004100 */
[----:B------:R-:W-:-:S04]  /*5060*/  FMUL.FTZ R0, R0, 1 ;  /* 0x3f80000000007820 */ /* 0x000fc80000410000 */
[----:B------:R0:W1:Y:S02]  /*5070*/  F2F.F64.F32 R24, R0 ;  /* 0x0000000000187310 */ /* 0x0000640000201800 */
[----:B01----:R-:W-:Y:S05]  /*5080*/  BRA `(.L_x_29083) ;  /* 0x0000000800ec7947 */ /* 0x003fea0003800000 */
.L_x_29086:
        /* <DEDUP_REMOVED lines=10> */
.L_x_29089:
[----:B------:R-:W4:Y:S02]  /*5130*/  LDG.E.U16 R4, desc[UR36][R4.64] ;  /* 0x0000002404047981 */ /* 0x000f24000c1e1500 */
[----:B----4-:R-:W-:-:S05]  /*5140*/  HADD2.F32 R0, -RZ, R4.H0_H0 ;  /* 0x20000004ff007230 */ /* 0x010fca0000004100 */
[----:B------:R-:W-:-:S04]  /*5150*/  FMUL.FTZ R0, R0, 1 ;  /* 0x3f80000000007820 */ /* 0x000fc80000410000 */
[----:B------:R0:W1:Y:S02]  /*5160*/  F2F.F64.F32 R24, R0 ;  /* 0x0000000000187310 */ /* 0x0000640000201800 */
[----:B01----:R-:W-:Y:S05]  /*5170*/  BRA `(.L_x_29083) ;  /* 0x0000000800b07947 */ /* 0x003fea0003800000 */
.L_x_29088:
[----:B------:R0:W5:Y:S01]  /*5180*/  LDG.E.64 R24, desc[UR36][R4.64] ;  /* 0x0000002404187981 */ /* 0x000162000c1e1b00 */
[----:B------:R-:W-:Y:S05]  /*5190*/  BRA `(.L_x_29083) ;  /* 0x0000000800a87947 */ /* 0x000fea0003800000 */
.L_x_29078:
        /* <DEDUP_REMOVED lines=13> */
.L_x_29092:
[----:B------:R0:W5:Y:S01]  /*5270*/  LDG.E.64 R24, desc[UR36][R4.64] ;  /* 0x0000002404187981 */ /* 0x000162000c1e1b00 */
[----:B------:R-:W-:Y:S05]  /*5280*/  BRA `(.L_x_29083) ;  /* 0x00000008006c7947 */ /* 0x000fea0003800000 */
.L_x_29091:
        /* <DEDUP_REMOVED lines=27> */
.L_x_29094:
        /* <DEDUP_REMOVED lines=15> */
.L_x_29093:
[----:B------:R-:W4:Y:S02]  /*5530*/  LDG.E.U16 R0, desc[UR36][R4.64] ;  /* 0x0000002404007981 */ /* 0x000f24000c1e1500 */
[----:B----4-:R-:W-:-:S04]  /*5540*/  IMAD.U32 R0, R0, 0x10000, RZ ;  /* 0x0001000000007824 */ /* 0x010fc800078e00ff */
[----:B------:R-:W-:-:S04]  /*5550*/  FMUL.FTZ R0, R0, 1 ;  /* 0x3f80000000007820 */ /* 0x000fc80000410000 */
[----:B------:R0:W1:Y:S02]  /*5560*/  F2F.F64.F32 R24, R0 ;  /* 0x0000000000187310 */ /* 0x0000640000201800 */
[----:B01----:R-:W-:Y:S05]  /*5570*/  BRA `(.L_x_29083) ;  /* 0x0000000400b07947 */ /* 0x003fea0003800000 */
.L_x_29090:
        /* <DEDUP_REMOVED lines=11> */
.L_x_29097:
        /* <DEDUP_REMOVED lines=21> */
.L_x_29099:
[----:B------:R-:W-:Y:S05]  /*5780*/  BSYNC.RECONVERGENT B0 ;  /* 0x0000000000007941 */ /* 0x000fea0003800200 */
.L_x_29098:
[----:B------:R-:W-:Y:S01]  /*5790*/  IMAD.SHL.U32 R0, R0, 0x100000, RZ ;  /* 0x0010000000007824 */ /* 0x000fe200078e00ff */
[----:B------:R-:W-:-:S04]  /*57a0*/  LEA R3, R3, 0x3b800000, 0x17 ;  /* 0x3b80000003037811 */ /* 0x000fc800078eb8ff */
[----:B------:R-:W-:-:S05]  /*57b0*/  LOP3.LUT R0, R3, R0, R7, 0xfe, !PT ;  /* 0x0000000003007212 */ /* 0x000fca00078efe07 */
[----:B------:R-:W-:-:S04]  /*57c0*/  FMUL.FTZ R0, R0, 1 ;  /* 0x3f80000000007820 */ /* 0x000fc80000410000 */
[----:B------:R0:W1:Y:S02]  /*57d0*/  F2F.F64.F32 R24, R0 ;  /* 0x0000000000187310 */ /* 0x0000640000201800 */
[----:B01----:R-:W-:Y:S05]  /*57e0*/  BRA `(.L_x_29083) ;  /* 0x0000000400147947 */ /* 0x003fea0003800000 */
.L_x_29096:
        /* <DEDUP_REMOVED lines=21> */
.L_x_29101:
[----:B------:R-:W-:Y:S05]  /*5940*/  BSYNC.RECONVERGENT B0 ;  /* 0x0000000000007941 */ /* 0x000fea0003800200 */
.L_x_29100:
[----:B------:R-:W-:Y:S01]  /*5950*/  IMAD.SHL.U32 R0, R0, 0x200000, RZ ;  /* 0x0020000000007824 */ /* 0x000fe200078e00ff */
[----:B------:R-:W-:-:S04]  /*5960*/  LEA R3, R3, 0x37800000, 0x17 ;  /* 0x3780000003037811 */ /* 0x000fc800078eb8ff */
[----:B------:R-:W-:-:S05]  /*5970*/  LOP3.LUT R0, R3, R0, R7, 0xfe, !PT ;  /* 0x0000000003007212 */ /* 0x000fca00078efe07 */
[----:B------:R-:W-:-:S04]  /*5980*/  FMUL.FTZ R0, R0, 1 ;  /* 0x3f80000000007820 */ /* 0x000fc80000410000 */
[----:B------:R0:W1:Y:S02]  /*5990*/  F2F.F64.F32 R24, R0 ;  /* 0x0000000000187310 */ /* 0x0000640000201800 */
[----:B01----:R-:W-:Y:S05]  /*59a0*/  BRA `(.L_x_29083) ;  /* 0x0000000000a47947 */ /* 0x003fea0003800000 */
.L_x_29095:
        /* <DEDUP_REMOVED lines=18> */
.L_x_29082:
        /* <DEDUP_REMOVED lines=16> */
.L_x_29104:
[----:B------:R-:W-:Y:S01]  /*5bd0*/  CS2R R24, SRZ ;  /* 0x0000000000187805 */ /* 0x000fe2000001ff00 */
[----:B------:R-:W-:Y:S06]  /*5be0*/  BRA `(.L_x_29083) ;  /* 0x0000000000147947 */ /* 0x000fec0003800000 */
.L_x_29103:
[----:B------:R-:W4:Y:S02]  /*5bf0*/  LDG.E.64 R24, desc[UR36][R4.64] ;  /* 0x0000002404187981 */ /* 0x000f24000c1e1b00 */
[----:B----4-:R-:W1:Y:S02]  /*5c00*/  I2F.F64.U64 R24, R24 ;  /* 0x0000001800187312 */ /* 0x010e640000301800 */
[----:B-1----:R-:W-:Y:S05]  /*5c10*/  BRA `(.L_x_29083) ;  /* 0x0000000000087947 */ /* 0x002fea0003800000 */
.L_x_29102:
[----:B------:R-:W4:Y:S02]  /*5c20*/  LDG.E R4, desc[UR36][R4.64] ;  /* 0x0000002404047981 */ /* 0x000f24000c1e1900 */
[----:B----4-:R1:W4:Y:S02]  /*5c30*/  I2F.F64.U32 R24, R4 ;  /* 0x0000000400187312 */ /* 0x0103240000201800 */
.L_x_29083:
[----:B------:R-:W-:Y:S05]  /*5c40*/  BSYNC.RECONVERGENT B6 ;  /* 0x0000000000067941 */ /* 0x000fea0003800200 */
.L_x_29077:
[----:B------:R-:W-:-:S07]  /*5c50*/  VIADD R31, R31, 0x80 ;  /* 0x000000801f1f7836 */ /* 0x000fce0000000000 */
.L_x_29048:
[----:B------:R-:W-:Y:S05]  /*5c60*/  BSYNC.RECONVERGENT B7 ;  /* 0x0000000000077941 */ /* 0x000fea0003800200 */
.L_x_29047:
        /* <DEDUP_REMOVED lines=26> */
.L_x_29111:
[----:B------:R-:W4:Y:S02]  /*5e10*/  LDG.E.U8 R4, desc[UR36][R4.64] ;  /* 0x0000002404047981 */ /* 0x000f24000c1e1100 */
[----:B----4-:R0:W1:Y:S02]  /*5e20*/  I2F.F64.U16 R18, R4 ;  /* 0x0000000400127312 */ /* 0x0100640000101800 */
[----:B01----:R-:W-:Y:S05]  /*5e30*/  BRA `(.L_x_29113) ;  /* 0x0000000c00647947 */ /* 0x003fea0003800000 */
.L_x_29110:
        /* <DEDUP_REMOVED lines=9> */
.L_x_29115:
[----:B------:R-:W4:Y:S02]  /*5ed0*/  LDG.E R4, desc[UR36][R4.64] ;  /* 0x0000002404047981 */ /* 0x000f24000c1e1900 */
[----:B----4-:R0:W1:Y:S02]  /*5ee0*/  I2F.F64 R18, R4 ;  /* 0x0000000400127312 */ /* 0x0100640000201c00 */
[----:B01----:R-:W-:Y:S05]  /*5ef0*/  BRA `(.L_x_29113) ;  /* 0x0000000c00347947 */ /* 0x003fea0003800000 */
.L_x_29114:
[----:B------:R-:W4:Y:S02]  /*5f00*/  LDG.E.U16 R4, desc[UR36][R4.64] ;  /* 0x0000002404047981 */ /* 0x000f24000c1e1500 */
[----:B----4-:R0:W1:Y:S02]  /*5f10*/  I2F.F64.S16 R18, R4 ;  /* 0x0000000400127312 */ /* 0x0100640000101c00 */
[----:B01----:R-:W-:Y:S05]  /*5f20*/  BRA `(.L_x_29113) ;  /* 0x0000000c00287947 */ /* 0x003fea0003800000 */
.L_x_29109:
        /* <DEDUP_REMOVED lines=10> */
.L_x_29117:
[----:B------:R-:W4:Y:S02]  /*5fd0*/  LDG.E.U16 R0, desc[UR36][R4.64] ;  /* 0x0000002404007981 */ /* 0x000f24000c1e1500 */
[----:B----4-:R-:W-:-:S05]  /*5fe0*/  HADD2.F32 R0, -RZ, R0.H0_H0 ;  /* 0x20000000ff007230 */ /* 0x010fca0000004100 */
[----:B------:R-:W-:-:S04]  /*5ff0*/  FMUL.FTZ R0, R0, 1 ;  /* 0x3f80000000007820 */ /* 0x000fc80000410000 */
[----:B------:R1:W4:Y:S02]  /*6000*/  F2F.F64.F32 R18, R0 ;  /* 0x0000000000127310 */ /* 0x0003240000201800 */
[----:B-1--4-:R-:W-:Y:S05]  /*6010*/  BRA `(.L_x_29113) ;  /* 0x0000000800ec7947 */ /* 0x012fea0003800000 */
.L_x_29116:
        /* <DEDUP_REMOVED lines=10> */
.L_x_29119:
[----:B------:R-:W4:Y:S02]  /*60c0*/  LDG.E.U16 R4, desc[UR36][R4.64] ;  /* 0x0000002404047981 */ /* 0x000f24000c1e1500 */
[----:B----4-:R-:W-:-:S05]  /*60d0*/  HADD2.F32 R0, -RZ, R4.H0_H0 ;  /* 0x20000004ff007230 */ /* 0x010fca0000004100 */
[----:B------:R-:W-:-:S04]  /*60e0*/  FMUL.FTZ R0, R0, 1 ;  /* 0x3f80000000007820 */ /* 0x000fc80000410000 */
[----:B------:R1:W4:Y:S02]  /*60f0*/  F2F.F64.F32 R18, R0 ;  /* 0x0000000000127310 */ /* 0x0003240000201800 */
[----:B-1--4-:R-:W-:Y:S05]  /*6100*/  BRA `(.L_x_29113) ;  /* 0x0000000800b07947 */ /* 0x012fea0003800000 */
.L_x_29118:
[----:B------:R0:W5:Y:S01]  /*6110*/  LDG.E.64 R18, desc[UR36][R4.64] ;  /* 0x0000002404127981 */ /* 0x000162000c1e1b00 */
[----:B------:R-:W-:Y:S05]  /*6120*/  BRA `(.L_x_29113) ;  /* 0x0000000800a87947 */ /* 0x000fea0003800000 */
.L_x_29108:
        /* <DEDUP_REMOVED lines=13> */
.L_x_29122:
[----:B------:R1:W5:Y:S01]  /*6200*/  LDG.E.64 R18, desc[UR36][R4.64] ;  /* 0x0000002404127981 */ /* 0x000362000c1e1b00 */
[----:B------:R-:W-:Y:S05]  /*6210*/  BRA `(.L_x_29113) ;  /* 0x00000008006c7947 */ /* 0x000fea0003800000 */
.L_x_29121:
        /* <DEDUP_REMOVED lines=27> */
.L_x_29124:
        /* <DEDUP_REMOVED lines=15> */
.L_x_29123:
[----:B------:R-:W4:Y:S02]  /*64c0*/  LDG.E.U16 R0, desc[UR36][R4.64] ;  /* 0x0000002404007981 */ /* 0x000f24000c1e1500 */
[----:B----4-:R-:W-:-:S04]  /*64d0*/  IMAD.U32 R0, R0, 0x10000, RZ ;  /* 0x0001000000007824 */ /* 0x010fc800078e00ff */
[----:B------:R-:W-:-:S04]  /*64e0*/  FMUL.FTZ R0, R0, 1 ;  /* 0x3f80000000007820 */ /* 0x000fc80000410000 */
[----:B------:R4:W0:Y:S02]  /*64f0*/  F2F.F64.F32 R18, R0 ;  /* 0x0000000000127310 */ /* 0x0008240000201800 */
[----:B0---4-:R-:W-:Y:S05]  /*6500*/  BRA `(.L_x_29113) ;  /* 0x0000000400b07947 */ /* 0x011fea0003800000 */
.L_x_29120:
        /* <DEDUP_REMOVED lines=11> */
.L_x_29127:
        /* <DEDUP_REMOVED lines=21> */
.L_x_29129:
[----:B------:R-:W-:Y:S05]  /*6710*/  BSYNC.RECONVERGENT B0 ;  /* 0x0000000000007941 */ /* 0x000fea0003800200 */
.L_x_29128:
[----:B------:R-:W-:Y:S01]  /*6720*/  IMAD.SHL.U32 R0, R0, 0x100000, RZ ;  /* 0x0010000000007824 */ /* 0x000fe200078e00ff */
[----:B------:R-:W-:-:S04]  /*6730*/  LEA R3, R3, 0x3b800000, 0x17 ;  /* 0x3b80000003037811 */ /* 0x000fc800078eb8ff */
[----:B------:R-:W-:-:S05]  /*6740*/  LOP3.LUT R0, R3, R0, R7, 0xfe, !PT ;  /* 0x0000000003007212 */ /* 0x000fca00078efe07 */
[----:B------:R-:W-:-:S04]  /*6750*/  FMUL.FTZ R0, R0, 1 ;  /* 0x3f80000000007820 */ /* 0x000fc80000410000 */
[----:B------:R0:W1:Y:S02]  /*6760*/  F2F.F64.F32 R18, R0 ;  /* 0x0000000000127310 */ /* 0x0000640000201800 */
[----:B01----:R-:W-:Y:S05]  /*6770*/  BRA `(.L_x_29113) ;  /* 0x0000000400147947 */ /* 0x003fea0003800000 */
.L_x_29126:
        /* <DEDUP_REMOVED lines=21> */
.L_x_29131:
[----:B------:R-:W-:Y:S05]  /*68d0*/  BSYNC.RECONVERGENT B0 ;  /* 0x0000000000007941 */ /* 0x000fea0003800200 */
.L_x_29130:
[----:B------:R-:W-:Y:S01]  /*68e0*/  IMAD.SHL.U32 R0, R0, 0x200000, RZ ;  /* 0x0020000000007824 */ /* 0x000fe200078e00ff */
[----:B------:R-:W-:-:S04]  /*68f0*/  LEA R3, R3, 0x37800000, 0x17 ;  /* 0x3780000003037811 */ /* 0x000fc800078eb8ff */
[----:B------:R-:W-:-:S05]  /*6900*/  LOP3.LUT R0, R3, R0, R7, 0xfe, !PT ;  /* 0x0000000003007212 */ /* 0x000fca00078efe07 */
[----:B------:R-:W-:-:S04]  /*6910*/  FMUL.FTZ R0, R0, 1 ;  /* 0x3f80000000007820 */ /* 0x000fc80000410000 */
[----:B------:R0:W1:Y:S02]  /*6920*/  F2F.F64.F32 R18, R0 ;  /* 0x0000000000127310 */ /* 0x0000640000201800 */
[----:B01----:R-:W-:Y:S05]  /*6930*/  BRA `(.L_x_29113) ;  /* 0x0000000000a47947 */ /* 0x003fea0003800000 */
.L_x_29125:
        /* <DEDUP_REMOVED lines=18> */
.L_x_29112:
        /* <DEDUP_REMOVED lines=16> */
.L_x_29134:
[----:B------:R-:W-:Y:S01]  /*6b60*/  CS2R R18, SRZ ;  /* 0x0000000000127805 */ /* 0x000fe2000001ff00 */
[----:B------:R-:W-:Y:S06]  /*6b70*/  BRA `(.L_x_29113) ;  /* 0x0000000000147947 */ /* 0x000fec0003800000 */
.L_x_29133:
[----:B------:R-:W4:Y:S02]  /*6b80*/  LDG.E.64 R18, desc[UR36][R4.64] ;  /* 0x0000002404127981 */ /* 0x000f24000c1e1b00 */
[----:B----4-:R-:W0:Y:S02]  /*6b90*/  I2F.F64.U64 R18, R18 ;  /* 0x0000001200127312 */ /* 0x010e240000301800 */
[----:B0-----:R-:W-:Y:S05]  /*6ba0*/  BRA `(.L_x_29113) ;  /* 0x0000000000087947 */ /* 0x001fea0003800000 */
.L_x_29132:
[----:B------:R-:W4:Y:S02]  /*6bb0*/  LDG.E R4, desc[UR36][R4.64] ;  /* 0x0000002404047981 */ /* 0x000f24000c1e1900 */
[----:B----4-:R4:W0:Y:S02]  /*6bc0*/  I2F.F64.U32 R18, R4 ;  /* 0x0000000400127312 */ /* 0x0108240000201800 */
.L_x_29113:
[----:B------:R-:W-:Y:S05]  /*6bd0*/  BSYNC.RECONVERGENT B6 ;  /* 0x0000000000067941 */ /* 0x000fea0003800200 */
.L_x_29107:
        /* <DEDUP_REMOVED lines=19> */
.L_x_29138:
[----:B------:R-:W4:Y:S02]  /*6d10*/  LDG.E.U8 R4, desc[UR36][R4.64] ;  /* 0x0000002404047981 */ /* 0x000f24000c1e1100 */
[----:B----4-:R0:W1:Y:S02]  /*6d20*/  I2F.F64.U16 R16, R4 ;  /* 0x0000000400107312 */ /* 0x0100640000101800 */
[----:B01----:R-:W-:Y:S05]  /*6d30*/  BRA `(.L_x_29106) ;  /* 0x0000000c00587947 */ /* 0x003fea0003800000 */
.L_x_29137:
        /* <DEDUP_REMOVED lines=9> */
.L_x_29141:
[----:B------:R-:W4:Y:S02]  /*6dd0*/  LDG.E R4, desc[UR36][R4.64] ;  /* 0x0000002404047981 */ /* 0x000f24000c1e1900 */
[----:B----4-:R0:W1:Y:S02]  /*6de0*/  I2F.F64 R16, R4 ;  /* 0x0000000400107312 */ /* 0x0100640000201c00 */
[----:B01----:R-:W-:Y:S05]  /*6df0*/  BRA `(.L_x_29106) ;  /* 0x0000000c00287947 */ /* 0x003fea0003800000 */
.L_x_29140:
[----:B------:R-:W4:Y:S02]  /*6e00*/  LDG.E.U16 R4, desc[UR36][R4.64] ;  /* 0x0000002404047981 */ /* 0x000f24000c1e1500 */
[----:B----4-:R0:W1:Y:S02]  /*6e10*/  I2F.F64.S16 R16, R4 ;  /* 0x0000000400107312 */ /* 0x0100640000101c00 */
[----:B01----:R-:W-:Y:S05]  /*6e20*/  BRA `(.L_x_29106) ;  /* 0x0000000c001c7947 */ /* 0x003fea0003800000 */
.L_x_29136:
        /* <DEDUP_REMOVED lines=10> */
.L_x_29143:
[----:B------:R-:W4:Y:S02]  /*6ed0*/  LDG.E.U16 R0, desc[UR36][R4.64] ;  /* 0x0000002404007981 */ /* 0x000f24000c1e1500 */
[----:B----4-:R-:W-:-:S05]  /*6ee0*/  HADD2.F32 R0, -RZ, R0.H0_H0 ;  /* 0x20000000ff007230 */ /* 0x010fca0000004100 */
[----:B------:R-:W-:-:S04]  /*6ef0*/  FMUL.FTZ R0, R0, 1 ;  /* 0x3f80000000007820 */ /* 0x000fc80000410000 */
[----:B------:R0:W1:Y:S02]  /*6f00*/  F2F.F64.F32 R16, R0 ;  /* 0x0000000000107310 */ /* 0x0000640000201800 */
[----:B01----:R-:W-:Y:S05]  /*6f10*/  BRA `(.L_x_29106) ;  /* 0x0000000800e07947 */ /* 0x003fea0003800000 */
.L_x_29142:
        /* <DEDUP_REMOVED lines=10> */
.L_x_29145:
[----:B------:R-:W4:Y:S02]  /*6fc0*/  LDG.E.U16 R4, desc[UR36][R4.64] ;  /* 0x0000002404047981 */ /* 0x000f24000c1e1500 */
[----:B----4-:R-:W-:-:S05]  /*6fd0*/  HADD2.F32 R0, -RZ, R4.H0_H0 ;  /* 0x20000004ff007230 */ /* 0x010fca0000004100 */
[----:B------:R-:W-:-:S04]  /*6fe0*/  FMUL.FTZ R0, R0, 1 ;  /* 0x3f80000000007820 */ /* 0x000fc80000410000 */
[----:B------:R0:W1:Y:S02]  /*6ff0*/  F2F.F64.F32 R16, R0 ;  /* 0x0000000000107310 */ /* 0x0000640000201800 */
[----:B01----:R-:W-:Y:S05]  /*7000*/  BRA `(.L_x_29106) ;  /* 0x0000000800a47947 */ /* 0x003fea0003800000 */
.L_x_29144:
[----:B------:R0:W5:Y:S01]  /*7010*/  LDG.E.64 R16, desc[UR36][R4.64] ;  /* 0x0000002404107981 */ /* 0x000162000c1e1b00 */
[----:B------:R-:W-:Y:S05]  /*7020*/  BRA `(.L_x_29106) ;  /* 0x00000008009c7947 */ /* 0x000fea0003800000 */
.L_x_29135:
        /* <DEDUP_REMOVED lines=13> */
.L_x_29148:
[----:B------:R0:W5:Y:S01]  /*7100*/  LDG.E.64 R16, desc[UR36][R4.64] ;  /* 0x0000002404107981 */ /* 0x000162000c1e1b00 */
[----:B------:R-:W-:Y:S05]  /*7110*/  BRA `(.L_x_29106) ;  /* 0x0000000800607947 */ /* 0x000fea0003800000 */
.L_x_29147:
        /* <DEDUP_REMOVED lines=27> */
.L_x_29150:
        /* <DEDUP_REMOVED lines=15> */
.L_x_29149:
[----:B------:R-:W4:Y:S02]  /*73c0*/  LDG.E.U16 R0, desc[UR36][R4.64] ;  /* 0x0000002404007981 */ /* 0x000f24000c1e1500 */
[----:B----4-:R-:W-:-:S04]  /*73d0*/  IMAD.U32 R0, R0, 0x10000, RZ ;  /* 0x0001000000007824 */ /* 0x010fc800078e00ff */
[----:B------:R-:W-:-:S04]  /*73e0*/  FMUL.FTZ R0, R0, 1 ;  /* 0x3f80000000007820 */ /* 0x000fc80000410000 */
[----:B------:R0:W1:Y:S02]  /*73f0*/  F2F.F64.F32 R16, R0 ;  /* 0x0000000000107310 */ /* 0x0000640000201800 */
[----:B01----:R-:W-:Y:S05]  /*7400*/  BRA `(.L_x_29106) ;  /* 0x0000000400a47947 */ /* 0x003fea0003800000 */
.L_x_29146:
        /* <DEDUP_REMOVED lines=11> */
.L_x_29153:
        /* <DEDUP_REMOVED lines=20> */
.L_x_29155:
[----:B------:R-:W-:Y:S05]  /*7600*/  BSYNC.RECONVERGENT B0 ;  /* 0x0000000000007941 */ /* 0x000fea0003800200 */
.L_x_29154:
[----:B------:R-:W-:Y:S01]  /*7610*/  IMAD.SHL.U32 R0, R0, 0x100000, RZ ;  /* 0x0010000000007824 */ /* 0x000fe200078e00ff */
[----:B------:R-:W-:-:S04]  /*7620*/  LEA R3, R3, 0x3b800000, 0x17 ;  /* 0x3b80000003037811 */ /* 0x000fc800078eb8ff */
[----:B------:R-:W-:-:S05]  /*7630*/  LOP3.LUT R0, R3, R0, R7, 0xfe, !PT ;  /* 0x0000000003007212 */ /* 0x000fca00078efe07 */
[----:B------:R-:W-:-:S04]  /*7640*/  FMUL.FTZ R0, R0, 1 ;  /* 0x3f80000000007820 */ /* 0x000fc80000410000 */
[----:B------:R0:W1:Y:S02]  /*7650*/  F2F.F64.F32 R16, R0 ;  /* 0x0000000000107310 */ /* 0x0000640000201800 */
[----:B01----:R-:W-:Y:S05]  /*7660*/  BRA `(.L_x_29106) ;  /* 0x00000004000c7947 */ /* 0x003fea0003800000 */
.L_x_29152:
        /* <DEDUP_REMOVED lines=20> */
.L_x_29157:
[----:B------:R-:W-:Y:S05]  /*77b0*/  BSYNC.RECONVERGENT B0 ;  /* 0x0000000000007941 */ /* 0x000fea0003800200 */
.L_x_29156:
[----:B------:R-:W-:Y:S01]  /*77c0*/  IMAD.SHL.U32 R0, R0, 0x200000, RZ ;  /* 0x0020000000007824 */ /* 0x000fe200078e00ff */
[----:B------:R-:W-:-:S04]  /*77d0*/  LEA R3, R3, 0x37800000, 0x17 ;  /* 0x3780000003037811 */ /* 0x000fc800078eb8ff */
[----:B------:R-:W-:-:S05]  /*77e0*/  LOP3.LUT R0, R3, R0, R7, 0xfe, !PT ;  /* 0x0000000003007212 */ /* 0x000fca00078efe07 */
[----:B------:R-:W-:-:S04]  /*77f0*/  FMUL.FTZ R0, R0, 1 ;  /* 0x3f80000000007820 */ /* 0x000fc80000410000 */
[----:B------:R0:W1:Y:S02]  /*7800*/  F2F.F64.F32 R16, R0 ;  /* 0x0000000000107310 */ /* 0x0000640000201800 */
[----:B01----:R-:W-:Y:S05]  /*7810*/  BRA `(.L_x_29106) ;  /* 0x0000000000a07947 */ /* 0x003fea0003800000 */
.L_x_29151:
        /* <DEDUP_REMOVED lines=18> */
.L_x_29139:
        /* <DEDUP_REMOVED lines=16> */
.L_x_29160:
[----:B------:R-:W-:Y:S05]  /*7a40*/  BRA `(.L_x_29106) ;  /* 0x0000000000147947 */ /* 0x000fea0003800000 */
.L_x_29159:
[----:B------:R-:W4:Y:S02]  /*7a50*/  LDG.E.64 R16, desc[UR36][R4.64] ;  /* 0x0000002404107981 */ /* 0x000f24000c1e1b00 */
[----:B----4-:R-:W0:Y:S02]  /*7a60*/  I2F.F64.U64 R16, R16 ;  /* 0x0000001000107312 */ /* 0x010e240000301800 */
[----:B0-----:R-:W-:Y:S05]  /*7a70*/  BRA `(.L_x_29106) ;  /* 0x0000000000087947 */ /* 0x001fea0003800000 */
.L_x_29158:
[----:B------:R-:W4:Y:S02]  /*7a80*/  LDG.E R4, desc[UR36][R4.64] ;  /* 0x0000002404047981 */ /* 0x000f24000c1e1900 */
[----:B----4-:R0:W1:Y:S02]  /*7a90*/  I2F.F64.U32 R16, R4 ;  /* 0x0000000400107312 */ /* 0x0100640000201800 */
.L_x_29106:
[----:B------:R-:W-:Y:S05]  /*7aa0*/  BSYNC.RECONVERGENT B7 ;  /* 0x0000000000077941 */ /* 0x000fea0003800200 */
.L_x_29105:
[----:B------:R-:W-:Y:S01]  /*7ab0*/  ISETP.GE.AND P1, PT, R23, R2, PT ;  /* 0x000000021700720c */ /* 0x000fe20003f26270 */
[----:B------:R-:W-:-:S12]  /*7ac0*/  BSSY.RECONVERGENT B0, `(.L_x_29161) ;  /* 0x000003a000007945 */ /* 0x000fd80003800200 */
[----:B------:R-:W-:Y:S05]  /*7ad0*/  @P1 BRA `(.L_x_29162) ;  /* 0x0000000000e01947 */ /* 0x000fea0003800000 */
[----:B--2--5:R-:W3:-:S15]  /*7ae0*/  DSETP.NAN.AND P0, PT, R32, R32, PT ;  /* 0x000000202000722a */ /* 0x024ede0003f08000 */
[----:B------:R-:W-:-:S15]  /*7af0*/  NOP ;  /* 0x0000000000007918 */ /* 0x000fde0000000000 */
[----:B------:R-:W-:-:S15]  /*7b00*/  NOP ;  /* 0x0000000000007918 */ /* 0x000fde0000000000 */
[----:B------:R-:W-:-:S15]  /*7b10*/  NOP ;  /* 0x0000000000007918 */ /* 0x000fde0000000000 */
[----:B------:R-:W-:-:S04]  /*7b20*/  NOP ;  /* 0x0000000000007918 */ /* 0x000fc80000000000 */
[----:B---3--:R-:W2:-:S15]  /*7b30*/  DSETP.NUM.AND P0, PT, R36, R36, !P0 ;  /* 0x000000242400722a */ /* 0x008e9e0004707000 */
[----:B------:R-:W-:-:S15]  /*7b40*/  NOP ;  /* 0x0000000000007918 */ /* 0x000fde0000000000 */
[----:B------:R-:W-:-:S15]  /*7b50*/  NOP ;  /* 0x0000000000007918 */ /* 0x000fde0000000000 */
[----:B------:R-:W-:-:S15]  /*7b60*/  NOP ;  /* 0x0000000000007918 */ /* 0x000fde0000000000 */
[----:B------:R-:W-:-:S04]  /*7b70*/  NOP ;  /* 0x0000000000007918 */ /* 0x000fc80000000000 */
[----:B--2---:R2:W3:Y:S02]  /*7b80*/  @!P0 DADD R32, R32, R36 ;  /* 0x0000000020208229 */ /* 0x0044e40000000024 */
[----:B--23--:R-:W-:Y:S05]  /*7b90*/  @!P0 BRA `(.L_x_29162) ;  /* 0x0000000000b08947 */ /* 0x00cfea0003800000 */
[----:B------:R-:W-:Y:S02]  /*7ba0*/  LOP3.LUT R0, R32, R36, RZ, 0xfc, !PT ;  /* 0x0000002420007212 */ /* 0x000fe400078efcff */
[----:B------:R-:W-:Y:S02]  /*7bb0*/  LOP3.LUT R3, R33, R37, RZ, 0xfc, !PT ;  /* 0x0000002521037212 */ /* 0x000fe400078efcff */
[----:B------:R-:W-:-:S04]  /*7bc0*/  ISETP.NE.U32.AND P0, PT, R0, RZ, PT ;  /* 0x000000ff0000720c */ /* 0x000fc80003f05070 */
[----:B------:R-:W-:-:S13]  /*7bd0*/  LOP3.LUT P0, RZ, R3, 0x7fffffff, RZ, 0xc0, P0 ;  /* 0x7fffffff03ff7812 */ /* 0x000fda000000c0ff */
[----:B------:R-:W-:Y:S05]  /*7be0*/  @!P0 BRA `(.L_x_29162) ;  /* 0x00000000009c8947 */ /* 0x000fea0003800000 */
[----:B------:R-:W2:Y:S02]  /*7bf0*/  DSETP.NEU.AND P0, PT, R36, RZ, PT ;  /* 0x000000ff2400722a */ /* 0x000ea40003f0d000 */
[----:B--2---:R-:W-:Y:S01]  /*7c00*/  @!P0 LOP3.LUT R0, RZ, 0x80000000, R33, 0xb8, !PT ;  /* 0x80000000ff008812 */ /* 0x004fe200078eb821 */
[----:B------:R-:W-:-:S04]  /*7c10*/  @!P0 IMAD.MOV.U32 R32, RZ, RZ, 0x1 ;  /* 0x00000001ff208424 */ /* 0x000fc800078e00ff */
[----:B------:R-:W-:Y:S01]  /*7c20*/  @!P0 IMAD.MOV.U32 R33, RZ, RZ, R0 ;  /* 0x000000ffff218224 */ /* 0x000fe200078e0000 */
[----:B------:R-:W-:Y:S06]  /*7c30*/  @!P0 BRA `(.L_x_29162) ;  /* 0x0000000000888947 */ /* 0x000fec0003800000 */
[----:B------:R-:W2:-:S15]  /*7c40*/  DSETP.GEU.AND P2, PT, R36, R32, PT ;  /* 0x000000202400722a */ /* 0x000e9e0003f4e000 */
[----:B------:R-:W-:-:S15]  /*7c50*/  NOP ;  /* 0x0000000000007918 */ /* 0x000fde0000000000 */
[----:B------:R-:W-:-:S15]  /*7c60*/  NOP ;  /* 0x0000000000007918 */ /* 0x000fde0000000000 */
[----:B------:R-:W-:-:S15]  /*7c70*/  NOP ;  /* 0x0000000000007918 */ /* 0x000fde0000000000 */
[----:B------:R-:W-:-:S04]  /*7c80*/  NOP ;  /* 0x0000000000007918 */ /* 0x000fc80000000000 */
[----:B--2---:R-:W0:Y:S02]  /*7c90*/  DSETP.LT.AND P4, PT, R36, RZ, !P2 ;  /* 0x000000ff2400722a */ /* 0x004e240005781000 */
[----:B0---4-:R-:W-:-:S15]  /*7ca0*/  SEL R5, RZ, 0xffffffff, !P4 ;  /* 0xffffffffff057807 */ /* 0x011fde0006000000 */
        /* <DEDUP_REMOVED lines=27> */
.L_x_29162:
[----:B------:R-:W-:Y:S05]  /*7e60*/  BSYNC.RECONVERGENT B0 ;  /* 0x0000000000007941 */ /* 0x000fea0003800200 */
.L_x_29161:
[----:B------:R-:W-:Y:S01]  /*7e70*/  VIADD R31, R23, 0x80 ;  /* 0x00000080171f7836 */ /* 0x000fe20000000000 */
[----:B------:R-:W-:Y:S04]  /*7e80*/  BSSY.RECONVERGENT B0, `(.L_x_29163) ;  /* 0x0000037000007945 */ /* 0x000fe80003800200 */
[----:B------:R-:W-:-:S13]  /*7e90*/  ISETP.GE.AND P0, PT, R31, R2, PT ;  /* 0x000000021f00720c */ /* 0x000fda0003f06270 */
[----:B------:R-:W-:Y:S05]  /*7ea0*/  @P0 BRA `(.L_x_29164) ;  /* 0x0000000000d00947 */ /* 0x000fea0003800000 */
[----:B0----5:R-:W1:-:S15]  /*7eb0*/  DSETP.NAN.AND P0, PT, R28, R28, PT ;  /* 0x0000001c1c00722a */ /* 0x021e5e0003f08000 */
[----:B------:R-:W-:-:S15]  /*7ec0*/  NOP ;  /* 0x0000000000007918 */ /* 0x000fde0000000000 */
[----:B------:R-:W-:-:S15]  /*7ed0*/  NOP ;  /* 0x0000000000007918 */ /* 0x000fde0000000000 */
[----:B------:R-:W-:-:S15]  /*7ee0*/  NOP ;  /* 0x0000000000007918 */ /* 0x000fde0000000000 */
[----:B------:R-:W-:-:S04]  /*7ef0*/  NOP ;  /* 0x0000000000007918 */ /* 0x000fc80000000000 */
[----:B-1----:R-:W0:Y:S02]  /*7f00*/  DSETP.NAN.OR P0, PT, R34, R34, P0 ;  /* 0x000000222200722a */ /* 0x002e240000708400 */
[----:B0-----:R-:W-:Y:S05]  /*7f10*/  @P0 BRA `(.L_x_29165) ;  /* 0x0000000000b00947 */ /* 0x001fea0003800000 */
[----:B------:R-:W-:Y:S02]  /*7f20*/  LOP3.LUT R0, R28, R34, RZ, 0xfc, !PT ;  /* 0x000000221c007212 */ /* 0x000fe400078efcff */
[----:B------:R-:W-:Y:S02]  /*7f30*/  LOP3.LUT R3, R29, R35, RZ, 0xfc, !PT ;  /* 0x000000231d037212 */ /* 0x000fe400078efcff */
        /* <DEDUP_REMOVED lines=10> */
[----:B0-----:R-:W4:Y:S02]  /*7fe0*/  DSETP.LT.AND P4, PT, R34, RZ, !P2 ;  /* 0x000000ff2200722a */ /* 0x001f240005781000 */
[----:B----4-:R-:W-:-:S15]  /*7ff0*/  SEL R5, RZ, 0xffffffff, !P4 ;  /* 0xffffffffff057807 */ /* 0x010fde0006000000 */
        /* <DEDUP_REMOVED lines=27> */
.L_x_29166:
[----:B------:R-:W-:Y:S01]  /*81b0*/  LOP3.LUT R29, RZ, 0x80000000, R29, 0xb8, !PT ;  /* 0x80000000ff1d7812 */ /* 0x000fe200078eb81d */
[----:B------:R-:W-:Y:S01]  /*81c0*/  IMAD.MOV.U32 R28, RZ, RZ, 0x1 ;  /* 0x00000001ff1c7424 */ /* 0x000fe200078e00ff */
[----:B------:R-:W-:Y:S06]  /*81d0*/  BRA `(.L_x_29164) ;  /* 0x0000000000047947 */ /* 0x000fec0003800000 */
.L_x_29165:
[----:B------:R0:W1:Y:S02]  /*81e0*/  DADD R28, R28, R34 ;  /* 0x000000001c1c7229 */ /* 0x0000640000000022 */
.L_x_29164:
[----:B------:R-:W-:Y:S05]  /*81f0*/  BSYNC.RECONVERGENT B0 ;  /* 0x0000000000007941 */ /* 0x000fea0003800200 */
.L_x_29163:
[----:B------:R-:W-:Y:S01]  /*8200*/  VIADD R3, R23, 0x100 ;  /* 0x0000010017037836 */ /* 0x000fe20000000000 */
[----:B------:R-:W-:Y:S04]  /*8210*/  BSSY.RECONVERGENT B0, `(.L_x_29167) ;  /* 0x0000037000007945 */ /* 0x000fe80003800200 */
[----:B------:R-:W-:-:S13]  /*8220*/  ISETP.GE.AND P0, PT, R3, R2, PT ;  /* 0x000000020300720c */ /* 0x000fda0003f06270 */
[----:B------:R-:W-:Y:S05]  /*8230*/  @P0 BRA `(.L_x_29168) ;  /* 0x0000000000d00947 */ /* 0x000fea0003800000 */
[----:B----45:R-:W4:-:S15]  /*8240*/  DSETP.NAN.AND P0, PT, R24, R24, PT ;  /* 0x000000181800722a */ /* 0x030f1e0003f08000 */
[----:B------:R-:W-:-:S15]  /*8250*/  NOP ;  /* 0x0000000000007918 */ /* 0x000fde0000000000 */
[----:B------:R-:W-:-:S15]  /*8260*/  NOP ;  /* 0x0000000000007918 */ /* 0x000fde0000000000 */
[----:B------:R-:W-:-:S15]  /*8270*/  NOP ;  /* 0x0000000000007918 */ /* 0x000fde0000000000 */
[----:B------:R-:W-:-:S04]  /*8280*/  NOP ;  /* 0x0000000000007918 */ /* 0x000fc80000000000 */
[----:B----4-:R-:W4:Y:S02]  /*8290*/  DSETP.NAN.OR P0, PT, R26, R26, P0 ;  /* 0x0000001a1a00722a */ /* 0x010f240000708400 */
[----:B----4-:R-:W-:Y:S05]  /*82a0*/  @P0 BRA `(.L_x_29169) ;  /* 0x0000000000b00947 */ /* 0x010fea0003800000 */
[----:B------:R-:W-:Y:S02]  /*82b0*/  LOP3.LUT R0, R24, R26, RZ, 0xfc, !PT ;  /* 0x0000001a18007212 */ /* 0x000fe400078efcff */
[----:B------:R-:W-:Y:S02]  /*82c0*/  LOP3.LUT R3, R25, R27, RZ, 0xfc, !PT ;  /* 0x0000001b19037212 */ /* 0x000fe400078efcff */
[----:B------:R-:W-:-:S04]  /*82d0*/  ISETP.NE.U32.AND P0, PT, R0, RZ, PT ;  /* 0x000000ff0000720c */ /* 0x000fc80003f05070 */
[----:B------:R-:W-:-:S13]  /*82e0*/  LOP3.LUT P0, RZ, R3, 0x7fffffff, RZ, 0xc0, P0 ;  /* 0x7fffffff03ff7812 */ /* 0x000fda000000c0ff */
[----:B------:R-:W-:Y:S05]  /*82f0*/  @!P0 BRA `(.L_x_29168) ;  /* 0x0000000000a08947 */ /* 0x000fea0003800000 */
[----:B------:R-:W4:Y:S02]  /*8300*/  DSETP.NEU.AND P0, PT, R26, RZ, PT ;  /* 0x000000ff1a00722a */ /* 0x000f240003f0d000 */
[----:B----4-:R-:W-:Y:S05]  /*8310*/  @!P0 BRA `(.L_x_29170) ;  /* 0x0000000000888947 */ /* 0x010fea0003800000 */
[----:B------:R-:W4:-:S15]  /*8320*/  DSETP.GEU.AND P2, PT, R26, R24, PT ;  /* 0x000000181a00722a */ /* 0x000f1e0003f4e000 */
[----:B------:R-:W-:-:S15]  /*8330*/  NOP ;  /* 0x0000000000007918 */ /* 0x000fde0000000000 */
[----:B------:R-:W-:-:S15]  /*8340*/  NOP ;  /* 0x0000000000007918 */ /* 0x000fde0000000000 */
[----:B------:R-:W-:-:S15]  /*8350*/  NOP ;  /* 0x0000000000007918 */ /* 0x000fde0000000000 */
[----:B------:R-:W-:-:S04]  /*8360*/  NOP ;  /* 0x0000000000007918 */ /* 0x000fc80000000000 */
[----:B----4-:R-:W0:Y:S02]  /*8370*/  DSETP.LT.AND P4, PT, R26, RZ, !P2 ;  /* 0x000000ff1a00722a */ /* 0x010e240005781000 */
        /* <DEDUP_REMOVED lines=28> */
.L_x_29170:
[----:B------:R-:W-:Y:S01]  /*8540*/  LOP3.LUT R25, RZ, 0x80000000, R25, 0xb8, !PT ;  /* 0x80000000ff197812 */ /* 0x000fe200078eb819 */
[----:B------:R-:W-:Y:S01]  /*8550*/  IMAD.MOV.U32 R24, RZ, RZ, 0x1 ;  /* 0x00000001ff187424 */ /* 0x000fe200078e00ff */
[----:B------:R-:W-:Y:S06]  /*8560*/  BRA `(.L_x_29168) ;  /* 0x0000000000047947 */ /* 0x000fec0003800000 */
.L_x_29169:
[----:B------:R4:W0:Y:S02]  /*8570*/  DADD R24, R24, R26 ;  /* 0x0000000018187229 */ /* 0x000824000000001a */
.L_x_29168:
[----:B------:R-:W-:Y:S05]  /*8580*/  BSYNC.RECONVERGENT B0 ;  /* 0x0000000000007941 */ /* 0x000fea0003800200 */
.L_x_29167:
[----:B------:R-:W-:Y:S01]  /*8590*/  VIADD R3, R23, 0x180 ;  /* 0x0000018017037836 */ /* 0x000fe20000000000 */
[----:B------:R-:W-:Y:S04]  /*85a0*/  BSSY.RECONVERGENT B0, `(.L_x_29171) ;  /* 0x0000037000007945 */ /* 0x000fe80003800200 */
[----:B------:R-:W-:-:S13]  /*85b0*/  ISETP.GE.AND P0, PT, R3, R2, PT ;  /* 0x000000020300720c */ /* 0x000fda0003f06270 */
[----:B------:R-:W-:Y:S05]  /*85c0*/  @P0 BRA `(.L_x_29172) ;  /* 0x0000000000d00947 */ /* 0x000fea0003800000 */
[----:B-1---5:R-:W1:-:S15]  /*85d0*/  DSETP.NAN.AND P0, PT, R16, R16, PT ;  /* 0x000000101000722a */ /* 0x022e5e0003f08000 */
[----:B------:R-:W-:-:S15]  /*85e0*/  NOP ;  /* 0x0000000000007918 */ /* 0x000fde0000000000 */
[----:B------:R-:W-:-:S15]  /*85f0*/  NOP ;  /* 0x0000000000007918 */ /* 0x000fde0000000000 */
[----:B------:R-:W-:-:S15]  /*8600*/  NOP ;  /* 0x0000000000007918 */ /* 0x000fde0000000000 */
[----:B------:R-:W-:-:S04]  /*8610*/  NOP ;  /* 0x0000000000007918 */ /* 0x000fc80000000000 */
[----:B-1----:R-:W1:Y:S02]  /*8620*/  DSETP.NAN.OR P0, PT, R18, R18, P0 ;  /* 0x000000121200722a */ /* 0x002e640000708400 */
[----:B-1----:R-:W-:Y:S05]  /*8630*/  @P0 BRA `(.L_x_29173) ;  /* 0x0000000000b00947 */ /* 0x002fea0003800000 */
[----:B------:R-:W-:Y:S02]  /*8640*/  LOP3.LUT R0, R16, R18, RZ, 0xfc, !PT ;  /* 0x0000001210007212 */ /* 0x000fe400078efcff */
[----:B------:R-:W-:Y:S02]  /*8650*/  LOP3.LUT R3, R17, R19, RZ, 0xfc, !PT ;  /* 0x0000001311037212 */ /* 0x000fe400078efcff */
[----:B------:R-:W-:-:S04]  /*8660*/  ISETP.NE.U32.AND P0, PT, R0, RZ, PT ;  /* 0x000000ff0000720c */ /* 0x000fc80003f05070 */
[----:B------:R-:W-:-:S13]  /*8670*/  LOP3.LUT P0, RZ, R3, 0x7fffffff, RZ, 0xc0, P0 ;  /* 0x7fffffff03ff7812 */ /* 0x000fda000000c0ff */
[----:B------:R-:W-:Y:S05]  /*8680*/  @!P0 BRA `(.L_x_29172) ;  /* 0x0000000000a08947 */ /* 0x000fea0003800000 */
[----:B------:R-:W1:Y:S02]  /*8690*/  DSETP.NEU.AND P0, PT, R18, RZ, PT ;  /* 0x000000ff1200722a */ /* 0x000e640003f0d000 */
[----:B-1----:R-:W-:Y:S05]  /*86a0*/  @!P0 BRA `(.L_x_29174) ;  /* 0x0000000000888947 */ /* 0x002fea0003800000 */
[----:B------:R-:W1:-:S15]  /*86b0*/  DSETP.GEU.AND P2, PT, R18, R16, PT ;  /* 0x000000101200722a */ /* 0x000e5e0003f4e000 */
[----:B------:R-:W-:-:S15]  /*86c0*/  NOP ;  /* 0x0000000000007918 */ /* 0x000fde0000000000 */
[----:B------:R-:W-:-:S15]  /*86d0*/  NOP ;  /* 0x0000000000007918 */ /* 0x000fde0000000000 */
[----:B------:R-:W-:-:S15]  /*86e0*/  NOP ;  /* 0x0000000000007918 */ /* 0x000fde0000000000 */
[----:B------:R-:W-:-:S04]  /*86f0*/  NOP ;  /* 0x0000000000007918 */ /* 0x000fc80000000000 */
[----:B-1----:R-:W0:Y:S02]  /*8700*/  DSETP.LT.AND P4, PT, R18, RZ, !P2 ;  /* 0x000000ff1200722a */ /* 0x002e240005781000 */
        /* <DEDUP_REMOVED lines=28> */
.L_x_29174:
[----:B------:R-:W-:Y:S01]  /*88d0*/  LOP3.LUT R17, RZ, 0x80000000, R17, 0xb8, !PT ;  /* 0x80000000ff117812 */ /* 0x000fe200078eb811 */
[----:B------:R-:W-:Y:S01]  /*88e0*/  IMAD.MOV.U32 R16, RZ, RZ, 0x1 ;  /* 0x00000001ff107424 */ /* 0x000fe200078e00ff */
[----:B------:R-:W-:Y:S06]  /*88f0*/  BRA `(.L_x_29172) ;  /* 0x0000000000047947 */ /* 0x000fec0003800000 */
.L_x_29173:
[----:B------:R1:W0:Y:S02]  /*8900*/  DADD R16, R16, R18 ;  /* 0x0000000010107229 */ /* 0x0002240000000012 */
.L_x_29172:
[----:B------:R-:W-:Y:S05]  /*8910*/  BSYNC.RECONVERGENT B0 ;  /* 0x0000000000007941 */ /* 0x000fea0003800200 */
.L_x_29171:
[----:B-1---5:R-:W1:Y:S01]  /*8920*/  LDC.U8 R18, c[0x0][0x3b0] ;  /* 0x0000ec00ff127b82 */ /* 0x022e620000000000 */
[----:B------:R-:W-:Y:S04]  /*8930*/  BSSY.RECONVERGENT B6, `(.L_x_29175) ;  /* 0x0000150000067945 */ /* 0x000fe80003800200 */
[----:B------:R-:W-:Y:S05]  /*8940*/  @P1 BRA `(.L_x_29176) ;  /* 0x0000001400381947 */ /* 0x000fea0003800000 */
[----:B------:R-:W5:Y:S01]  /*8950*/  LDCU UR4, c[0x0][0x3b4] ;  /* 0x00007680ff0477ac */ /* 0x000f620008000800 */
[----:B0---4-:R-:W0:Y:S01]  /*8960*/  LDC.64 R4, c[0x0][0x388] ;  /* 0x0000e200ff047b82 */ /* 0x011e220000000a00 */
[----:B------:R-:W-:Y:S01]  /*8970*/  IMAD R0, R22, 0x200, R23 ;  /* 0x0000020016007824 */ /* 0x000fe200078e0217 */
[----:B-1----:R-:W-:-:S03]  /*8980*/  PRMT R6, R18, 0x9910, RZ ;  /* 0x0000991012067816 */ /* 0x002fc600000000ff */
        /* <DEDUP_REMOVED lines=14> */
[----:B--2---:R-:W0:Y:S01]  /*8a70*/  F2I.F64.TRUNC R33, R32 ;  /* 0x0000002000217311 */ /* 0x004e22000030d100 */
[----:B------:R-:W-:Y:S01]  /*8a80*/  IMAD.MOV.U32 R23, RZ, RZ, R31 ;  /* 0x000000ffff177224 */ /* 0x000fe200078e001f */
[----:B0-----:R0:W-:Y:S01]  /*8a90*/  STG.E.U8 desc[UR36][R4.64], R33 ;  /* 0x0000002104007986 */ /* 0x0011e2000c101124 */
[----:B------:R-:W-:Y:S05]  /*8aa0*/  BRA `(.L_x_29176) ;  /* 0x0000001000e07947 */ /* 0x000fea0003800000 */
.L_x_29180:
[----:B--2---:R-:W0:Y:S01]  /*8ab0*/  F2I.S64.F64.TRUNC R32, R32 ;  /* 0x0000002000207311 */ /* 0x004e22000030d900 */
[----:B------:R-:W-:Y:S02]  /*8ac0*/  IMAD.MOV.U32 R23, RZ, RZ, R31 ;  /* 0x000000ffff177224 */ /* 0x000fe400078e001f */
[----:B0-----:R-:W-:-:S05]  /*8ad0*/  IMAD.MOV.U32 R3, RZ, RZ, R32 ;  /* 0x000000ffff037224 */ /* 0x001fca00078e0020 */
[----:B------:R0:W-:Y:S01]  /*8ae0*/  STG.E.U8 desc[UR36][R4.64], R3 ;  /* 0x0000000304007986 */ /* 0x0001e2000c101124 */
[----:B------:R-:W-:Y:S05]  /*8af0*/  BRA `(.L_x_29176) ;  /* 0x0000001000cc7947 */ /* 0x000fea0003800000 */
.L_x_29179:
[----:B------:R-:W-:-:S13]  /*8b00*/  ISETP.NE.AND P0, PT, R0, 0x2, PT ;  /* 0x000000020000780c */ /* 0x000fda0003f05270 */
[----:B------:R-:W-:Y:S05]  /*8b10*/  @!P0 BRA `(.L_x_29182) ;  /* 0x0000000000308947 */ /* 0x000fea0003800000 */
[----:B------:R-:W-:-:S13]  /*8b20*/  ISETP.NE.AND P0, PT, R0, 0x3, PT ;  /* 0x000000030000780c */ /* 0x000fda0003f05270 */
[----:B------:R-:W-:Y:S05]  /*8b30*/  @!P0 BRA `(.L_x_29183) ;  /* 0x0000000000188947 */ /* 0x000fea0003800000 */
[----:B------:R-:W-:-:S13]  /*8b40*/  ISETP.NE.AND P0, PT, R0, 0x4, PT ;  /* 0x000000040000780c */ /* 0x000fda0003f05270 */
[----:B------:R-:W-:Y:S05]  /*8b50*/  @P0 BRA `(.L_x_29181) ;  /* 0x0000000c00ec0947 */ /* 0x000fea0003800000 */
[----:B--2---:R-:W0:Y:S01]  /*8b60*/  F2I.S64.F64.TRUNC R32, R32 ;  /* 0x0000002000207311 */ /* 0x004e22000030d900 */
[----:B------:R-:W-:Y:S01]  /*8b70*/  IMAD.MOV.U32 R23, RZ, RZ, R31 ;  /* 0x000000ffff177224 */ /* 0x000fe200078e001f */
[----:B0-----:R0:W-:Y:S01]  /*8b80*/  STG.E.64 desc[UR36][R4.64], R32 ;  /* 0x0000002004007986 */ /* 0x0011e2000c101b24 */
[----:B------:R-:W-:Y:S05]  /*8b90*/  BRA `(.L_x_29176) ;  /* 0x0000001000a47947 */ /* 0x000fea0003800000 */
.L_x_29183:
[----:B--2---:R-:W0:Y:S01]  /*8ba0*/  F2I.F64.TRUNC R33, R32 ;  /* 0x0000002000217311 */ /* 0x004e22000030d100 */
[----:B------:R-:W-:Y:S01]  /*8bb0*/  IMAD.MOV.U32 R23, RZ, RZ, R31 ;  /* 0x000000ffff177224 */ /* 0x000fe200078e001f */
[----:B0-----:R0:W-:Y:S01]  /*8bc0*/  STG.E desc[UR36][R4.64], R33 ;  /* 0x0000002104007986 */ /* 0x0011e2000c101924 */
[----:B------:R-:W-:Y:S05]  /*8bd0*/  BRA `(.L_x_29176) ;  /* 0x0000001000947947 */ /* 0x000fea0003800000 */
.L_x_29182:
[----:B--2---:R-:W0:Y:S01]  /*8be0*/  F2I.F64.TRUNC R33, R32 ;  /* 0x0000002000217311 */ /* 0x004e22000030d100 */
[----:B------:R-:W-:Y:S01]  /*8bf0*/  IMAD.MOV.U32 R23, RZ, RZ, R31 ;  /* 0x000000ffff177224 */ /* 0x000fe200078e001f */
[----:B0-----:R0:W-:Y:S01]  /*8c00*/  STG.E.U16 desc[UR36][R4.64], R33 ;  /* 0x0000002104007986 */ /* 0x0011e2000c101524 */
[----:B------:R-:W-:Y:S05]  /*8c10*/  BRA `(.L_x_29176) ;  /* 0x0000001000847947 */ /* 0x000fea0003800000 */
.L_x_29178:
        /* <DEDUP_REMOVED lines=18> */
.L_x_29185:
        /* <DEDUP_REMOVED lines=13> */
.L_x_29184:
        /* <DEDUP_REMOVED lines=19> */
.L_x_29187:
        /* <DEDUP_REMOVED lines=14> */
.L_x_29186:
[----:B--2---:R0:W-:Y:S01]  /*9020*/  STG.E.64 desc[UR36][R4.64], R32 ;  /* 0x0000002004007986 */ /* 0x0041e2000c101b24 */
[----:B------:R-:W-:Y:S01]  /*9030*/  IMAD.MOV.U32 R23, RZ, RZ, R31 ;  /* 0x000000ffff177224 */ /* 0x000fe200078e001f */
[----:B------:R-:W-:Y:S06]  /*9040*/  BRA `(.L_x_29176) ;  /* 0x0000000c00787947 */ /* 0x000fec0003800000 */
.L_x_29177:
        /* <DEDUP_REMOVED lines=8> */
[----:B--2---:R-:W0:Y:S01]  /*90d0*/  DSETP.NEU.AND P0, PT, R32, RZ, PT ;  /* 0x000000ff2000722a */ /* 0x004e220003f0d000 */
[----:B------:R-:W-:Y:S01]  /*90e0*/  IMAD.MOV.U32 R23, RZ, RZ, R31 ;  /* 0x000000ffff177224 */ /* 0x000fe200078e001f */
[----:B0-----:R-:W-:-:S05]  /*90f0*/  SEL R3, RZ, 0x1, !P0 ;  /* 0x00000001ff037807 */ /* 0x001fca0004000000 */
[----:B------:R0:W-:Y:S01]  /*9100*/  STG.E.U8 desc[UR36][R4.64], R3 ;  /* 0x0000000304007986 */ /* 0x0001e2000c101124 */
[----:B------:R-:W-:Y:S05]  /*9110*/  BRA `(.L_x_29176) ;  /* 0x0000000c00447947 */ /* 0x000fea0003800000 */
.L_x_29190:
[----:B------:R-:W-:Y:S01]  /*9120*/  CS2R R34, SRZ ;  /* 0x0000000000227805 */ /* 0x000fe2000001ff00 */
[----:B------:R-:W-:-:S04]  /*9130*/  IMAD.MOV.U32 R23, RZ, RZ, R31 ;  /* 0x000000ffff177224 */ /* 0x000fc800078e001f */
[----:B--2---:R0:W-:Y:S01]  /*9140*/  STG.E.128 desc[UR36][R4.64], R32 ;  /* 0x0000002004007986 */ /* 0x0041e2000c101d24 */
[----:B------:R-:W-:Y:S05]  /*9150*/  BRA `(.L_x_29176) ;  /* 0x0000000c00347947 */ /* 0x000fea0003800000 */
.L_x_29189:
        /* <DEDUP_REMOVED lines=27> */
.L_x_29194:
[----:B------:R-:W-:Y:S05]  /*9310*/  BSYNC.RECONVERGENT B0 ;  /* 0x0000000000007941 */ /* 0x000fea0003800200 */
.L_x_29193:
[----:B------:R-:W-:Y:S01]  /*9320*/  LOP3.LUT R7, R0, 0x80, R7, 0xf8, !PT ;  /* 0x0000008000077812 */ /* 0x000fe200078ef807 */
[----:B------:R-:W-:-:S04]  /*9330*/  IMAD.MOV.U32 R23, RZ, RZ, R31 ;  /* 0x000000ffff177224 */ /* 0x000fc800078e001f */
[----:B------:R0:W-:Y:S01]  /*9340*/  STG.E.U8 desc[UR36][R4.64], R7 ;  /* 0x0000000704007986 */ /* 0x0001e2000c101124 */
[----:B------:R-:W-:Y:S05]  /*9350*/  BRA `(.L_x_29176) ;  /* 0x0000000800b47947 */ /* 0x000fea0003800000 */
.L_x_29192:
        /* <DEDUP_REMOVED lines=23> */
.L_x_29196:
[----:B------:R-:W-:Y:S05]  /*94d0*/  BSYNC.RECONVERGENT B0 ;  /* 0x0000000000007941 */ /* 0x000fea0003800200 */
.L_x_29195:
[----:B------:R-:W-:Y:S01]  /*94e0*/  LOP3.LUT R7, R0, 0x80, R7, 0xf8, !PT ;  /* 0x0000008000077812 */ /* 0x000fe200078ef807 */
[----:B------:R-:W-:-:S04]  /*94f0*/  IMAD.MOV.U32 R23, RZ, RZ, R31 ;  /* 0x000000ffff177224 */ /* 0x000fc800078e001f */
[----:B------:R0:W-:Y:S01]  /*9500*/  STG.E.U8 desc[UR36][R4.64], R7 ;  /* 0x0000000704007986 */ /* 0x0001e2000c101124 */
[----:B------:R-:W-:Y:S05]  /*9510*/  BRA `(.L_x_29176) ;  /* 0x0000000800447947 */ /* 0x000fea0003800000 */
.L_x_29191:
        /* <DEDUP_REMOVED lines=13> */
.L_x_29188:
        /* <DEDUP_REMOVED lines=8> */
[----:B--2---:R-:W0:Y:S01]  /*9670*/  F2I.U32.F64.TRUNC R33, R32 ;  /* 0x0000002000217311 */ /* 0x004e22000030d000 */
[----:B------:R-:W-:Y:S01]  /*9680*/  IMAD.MOV.U32 R23, RZ, RZ, R31 ;  /* 0x000000ffff177224 */ /* 0x000fe200078e001f */
[----:B0-----:R0:W-:Y:S01]  /*9690*/  STG.E.U16 desc[UR36][R4.64], R33 ;  /* 0x0000002104007986 */ /* 0x0011e2000c101524 */
[----:B------:R-:W-:Y:S05]  /*96a0*/  BRA `(.L_x_29176) ;  /* 0x0000000400e07947 */ /* 0x000fea0003800000 */
.L_x_29199:
        /* <DEDUP_REMOVED lines=21> */
.L_x_29202:
[----:B------:R-:W-:-:S04]  /*9800*/  SHF.R.U32.HI R0, RZ, 0x14, R7 ;  /* 0x00000014ff007819 */ /* 0x000fc80000011607 */
[----:B------:R-:W-:-:S04]  /*9810*/  LOP3.LUT R0, R0, 0x1, RZ, 0xc0, !PT ;  /* 0x0000000100007812 */ /* 0x000fc800078ec0ff */
[----:B------:R-:W-:-:S04]  /*9820*/  IADD3 R0, PT, PT, R7, 0x487ffff, R0 ;  /* 0x0487ffff07007810 */ /* 0x000fc80007ffe000 */
[----:B------:R-:W-:-:S04]  /*9830*/  SHF.R.U32.HI R0, RZ, 0x14, R0 ;  /* 0x00000014ff007819 */ /* 0x000fc80000011600 */
[----:B------:R-:W-:-:S07]  /*9840*/  LOP3.LUT R3, R0, 0xff, RZ, 0xc0, !PT ;  /* 0x000000ff00037812 */ /* 0x000fce00078ec0ff */
.L_x_29203:
[----:B------:R-:W-:-:S04]  /*9850*/  SHF.R.U32.HI R0, RZ, 0x18, R7 ;  /* 0x00000018ff007819 */ /* 0x000fc80000011607 */
[----:B------:R-:W-:-:S07]  /*9860*/  LOP3.LUT R0, R3, 0x80, R0, 0xf8, !PT ;  /* 0x0000008003007812 */ /* 0x000fce00078ef800 */
.L_x_29201:
[----:B------:R-:W-:Y:S05]  /*9870*/  BSYNC.RECONVERGENT B0 ;  /* 0x0000000000007941 */ /* 0x000fea0003800200 */
.L_x_29200:
[----:B------:R0:W-:Y:S01]  /*9880*/  STG.E.U8 desc[UR36][R4.64], R0 ;  /* 0x0000000004007986 */ /* 0x0001e2000c101124 */
[----:B------:R-:W-:Y:S01]  /*9890*/  IMAD.MOV.U32 R23, RZ, RZ, R31 ;  /* 0x000000ffff177224 */ /* 0x000fe200078e001f */
[----:B------:R-:W-:Y:S06]  /*98a0*/  BRA `(.L_x_29176) ;  /* 0x0000000400607947 */ /* 0x000fec0003800000 */
.L_x_29198:
        /* <DEDUP_REMOVED lines=21> */
.L_x_29206:
[----:B------:R-:W-:-:S04]  /*9a00*/  SHF.R.U32.HI R0, RZ, 0x15, R7 ;  /* 0x00000015ff007819 */ /* 0x000fc80000011607 */
[----:B------:R-:W-:-:S04]  /*9a10*/  LOP3.LUT R0, R0, 0x1, RZ, 0xc0, !PT ;  /* 0x0000000100007812 */ /* 0x000fc800078ec0ff */
[----:B------:R-:W-:-:S04]  /*9a20*/  IADD3 R0, PT, PT, R7, 0x88fffff, R0 ;  /* 0x088fffff07007810 */ /* 0x000fc80007ffe000 */
[----:B------:R-:W-:-:S04]  /*9a30*/  SHF.R.U32.HI R0, RZ, 0x15, R0 ;  /* 0x00000015ff007819 */ /* 0x000fc80000011600 */
[----:B------:R-:W-:-:S07]  /*9a40*/  LOP3.LUT R3, R0, 0xff, RZ, 0xc0, !PT ;  /* 0x000000ff00037812 */ /* 0x000fce00078ec0ff */
.L_x_29207:
[----:B------:R-:W-:-:S04]  /*9a50*/  SHF.R.U32.HI R0, RZ, 0x18, R7 ;  /* 0x00000018ff007819 */ /* 0x000fc80000011607 */
[----:B------:R-:W-:-:S07]  /*9a60*/  LOP3.LUT R0, R3, 0x80, R0, 0xf8, !PT ;  /* 0x0000008003007812 */ /* 0x000fce00078ef800 */
.L_x_29205:
[----:B------:R-:W-:Y:S05]  /*9a70*/  BSYNC.RECONVERGENT B0 ;  /* 0x0000000000007941 */ /* 0x000fea0003800200 */
.L_x_29204:
[----:B------:R0:W-:Y:S01]  /*9a80*/  STG.E.U8 desc[UR36][R4.64], R0 ;  /* 0x0000000004007986 */ /* 0x0001e2000c101124 */
[----:B------:R-:W-:Y:S01]  /*9a90*/  IMAD.MOV.U32 R23, RZ, RZ, R31 ;  /* 0x000000ffff177224 */ /* 0x000fe200078e001f */
[----:B------:R-:W-:Y:S06]  /*9aa0*/  BRA `(.L_x_29176) ;  /* 0x0000000000e07947 */ /* 0x000fec0003800000 */
.L_x_29197:
[----:B------:R-:W-:-:S13]  /*9ab0*/  ISETP.NE.AND P0, PT, R0, 0x1c, PT ;  /* 0x0000001c0000780c */ /* 0x000fda0003f05270 */
[----:B------:R-:W-:Y:S05]  /*9ac0*/  @!P0 BRA `(.L_x_29208) ;  /* 0x0000000000cc8947 */ /* 0x000fea0003800000 */
[----:B------:R-:W-:-:S13]  /*9ad0*/  ISETP.NE.AND P0, PT, R0, 0x1d, PT ;  /* 0x0000001d0000780c */ /* 0x000fda0003f05270 */
[----:B------:R-:W-:Y:S05]  /*9ae0*/  @!P0 BRA `(.L_x_29209) ;  /* 0x0000000000b48947 */ /* 0x000fea0003800000 */
[----:B------:R-:W-:-:S13]  /*9af0*/  ISETP.NE.AND P0, PT, R0, 0x2c, PT ;  /* 0x0000002c0000780c */ /* 0x000fda0003f05270 */
[----:B------:R-:W-:Y:S05]  /*9b00*/  @!P0 BRA `(.L_x_29210) ;  /* 0x0000000000488947 */ /* 0x000fea0003800000 */
.L_x_29181:
[----:B------:R-:W-:Y:S01]  /*9b10*/  MOV R14, 0x0 ;  /* 0x00000000000e7802 */ /* 0x000fe20000000f00 */
[----:B------:R-:W0:Y:S01]  /*9b20*/  LDCU.64 UR6, c[0x4][0x188] ;  /* 0x01003100ff0677ac */ /* 0x000e220008000a00 */
[----:B------:R-:W-:Y:S02]  /*9b30*/  IMAD.MOV.U32 R8, RZ, RZ, 0x65 ;  /* 0x00000065ff087424 */ /* 0x000fe400078e00ff */
[----:B------:R-:W-:Y:S01]  /*9b40*/  IMAD.MOV.U32 R12, RZ, RZ, 0x1 ;  /* 0x00000001ff0c7424 */ /* 0x000fe200078e00ff */
[----:B------:R-:W1:Y:S01]  /*9b50*/  LDCU.64 UR8, c[0x4][0x190] ;  /* 0x01003200ff0877ac */ /* 0x000e620008000a00 */
[----:B------:R-:W4:Y:S01]  /*9b60*/  LDC.64 R14, c[0x4][R14] ;  /* 0x010000000e0e7b82 */ /* 0x000f220000000a00 */
[----:B------:R-:W-:Y:S01]  /*9b70*/  IMAD.MOV.U32 R13, RZ, RZ, RZ ;  /* 0x000000ffff0d7224 */ /* 0x000fe200078e00ff */
[----:B------:R-:W5:Y:S01]  /*9b80*/  LDCU.64 UR4, c[0x4][0x10] ;  /* 0x01000200ff0477ac */ /* 0x000f620008000a00 */
[----:B0-----:R-:W-:Y:S02]  /*9b90*/  IMAD.U32 R4, RZ, RZ, UR6 ;  /* 0x00000006ff047e24 */ /* 0x001fe4000f8e00ff */
[----:B------:R-:W-:-:S02]  /*9ba0*/  IMAD.U32 R5, RZ, RZ, UR7 ;  /* 0x00000007ff057e24 */ /* 0x000fc4000f8e00ff */
[----:B-1----:R-:W-:Y:S02]  /*9bb0*/  IMAD.U32 R6, RZ, RZ, UR8 ;  /* 0x00000008ff067e24 */ /* 0x002fe4000f8e00ff */
[----:B------:R-:W-:Y:S02]  /*9bc0*/  IMAD.U32 R7, RZ, RZ, UR9 ;  /* 0x00000009ff077e24 */ /* 0x000fe4000f8e00ff */
[----:B-----5:R-:W-:Y:S02]  /*9bd0*/  IMAD.U32 R10, RZ, RZ, UR4 ;  /* 0x00000004ff0a7e24 */ /* 0x020fe4000f8e00ff */
[----:B------:R-:W-:-:S07]  /*9be0*/  IMAD.U32 R11, RZ, RZ, UR5 ;  /* 0x00000005ff0b7e24 */ /* 0x000fce000f8e00ff */
[----:B------:R-:W-:-:S07]  /*9bf0*/  LEPC R20, `(.L_x_29211) ;  /* 0x000000001014794e */ /* 0x000fce0000000000 */
[----:B--234-:R-:W-:Y:S05]  /*9c00*/  CALL.ABS.NOINC R14 ;  /* 0x000000000e007343 */ /* 0x01cfea0003c00000 */
.L_x_29211:
[----:B------:R-:W-:Y:S01]  /*9c10*/  IMAD.MOV.U32 R23, RZ, RZ, R31 ;  /* 0x000000ffff177224 */ /* 0x000fe200078e001f */
[----:B------:R-:W-:Y:S06]  /*9c20*/  BRA `(.L_x_29176) ;  /* 0x0000000000807947 */ /* 0x000fec0003800000 */
.L_x_29210:
        /* <DEDUP_REMOVED lines=25> */
.L_x_29209:
[----:B--2---:R-:W0:Y:S01]  /*9dc0*/  F2I.U64.F64.TRUNC R32, R32 ;  /* 0x0000002000207311 */ /* 0x004e22000030d800 */
[----:B------:R-:W-:Y:S01]  /*9dd0*/  IMAD.MOV.U32 R23, RZ, RZ, R31 ;  /* 0x000000ffff177224 */ /* 0x000fe200078e001f */
[----:B0-----:R0:W-:Y:S01]  /*9de0*/  STG.E.64 desc[UR36][R4.64], R32 ;  /* 0x0000002004007986 */ /* 0x0011e2000c101b24 */
[----:B------:R-:W-:Y:S05]  /*9df0*/  BRA `(.L_x_29176) ;  /* 0x00000000000c7947 */ /* 0x000fea0003800000 */
.L_x_29208:
[----:B--2---:R-:W0:Y:S01]  /*9e00*/  F2I.U32.F64.TRUNC R33, R32 ;  /* 0x0000002000217311 */ /* 0x004e22000030d000 */
[----:B------:R-:W-:Y:S01]  /*9e10*/  IMAD.MOV.U32 R23, RZ, RZ, R31 ;  /* 0x000000ffff177224 */ /* 0x000fe200078e001f */
[----:B0-----:R0:W-:Y:S06]  /*9e20*/  STG.E desc[UR36][R4.64], R33 ;  /* 0x0000002104007986 */ /* 0x0011ec000c101924 */
.L_x_29176:
[----:B------:R-:W-:Y:S05]  /*9e30*/  BSYNC.RECONVERGENT B6 ;  /* 0x0000000000067941 */ /* 0x000fea0003800200 */
.L_x_29175:
[----:B------:R-:W-:Y:S01]  /*9e40*/  ISETP.GE.AND P0, PT, R23, R2, PT ;  /* 0x000000021700720c */ /* 0x000fe20003f06270 */
[----:B------:R-:W-:-:S12]  /*9e50*/  BSSY.RECONVERGENT B6, `(.L_x_29212) ;  /* 0x0000278000067945 */ /* 0x000fd80003800200 */
        /* <DEDUP_REMOVED lines=22> */
.L_x_29217:
[----:B------:R-:W0:Y:S02]  /*9fc0*/  F2I.S64.F64.TRUNC R28, R28 ;  /* 0x0000001c001c7311 */ /* 0x000e24000030d900 */
[----:B0-----:R-:W-:-:S05]  /*9fd0*/  IMAD.MOV.U32 R3, RZ, RZ, R28 ;  /* 0x000000ffff037224 */ /* 0x001fca00078e001c */
[----:B------:R0:W-:Y:S01]  /*9fe0*/  STG.E.U8 desc[UR36][R4.64], R3 ;  /* 0x0000000304007986 */ /* 0x0001e2000c101124 */
[----:B------:R-:W-:Y:S05]  /*9ff0*/  BRA `(.L_x_29219) ;  /* 0x0000001000807947 */ /* 0x000fea0003800000 */
.L_x_29216:
        /* <DEDUP_REMOVED lines=9> */
.L_x_29221:
[----:B------:R-:W0:Y:S02]  /*a090*/  F2I.F64.TRUNC R29, R28 ;  /* 0x0000001c001d7311 */ /* 0x000e24000030d100 */
[----:B0-----:R0:W-:Y:S01]  /*a0a0*/  STG.E desc[UR36][R4.64], R29 ;  /* 0x0000001d04007986 */ /* 0x0011e2000c101924 */
[----:B------:R-:W-:Y:S05]  /*a0b0*/  BRA `(.L_x_29219) ;  /* 0x0000001000507947 */ /* 0x000fea0003800000 */
.L_x_29220:
[----:B------:R-:W0:Y:S02]  /*a0c0*/  F2I.F64.TRUNC R29, R28 ;  /* 0x0000001c001d7311 */ /* 0x000e24000030d100 */
[----:B0-----:R0:W-:Y:S01]  /*a0d0*/  STG.E.U16 desc[UR36][R4.64], R29 ;  /* 0x0000001d04007986 */ /* 0x0011e2000c101524 */
[----:B------:R-:W-:Y:S05]  /*a0e0*/  BRA `(.L_x_29219) ;  /* 0x0000001000447947 */ /* 0x000fea0003800000 */
.L_x_29215:
        /* <DEDUP_REMOVED lines=17> */
.L_x_29223:
        /* <DEDUP_REMOVED lines=12> */
.L_x_29222:
        /* <DEDUP_REMOVED lines=18> */
.L_x_29225:
        /* <DEDUP_REMOVED lines=13> */
.L_x_29224:
[----:B------:R0:W-:Y:S01]  /*a4b0*/  STG.E.64 desc[UR36][R4.64], R28 ;  /* 0x0000001c04007986 */ /* 0x0001e2000c101b24 */
[----:B------:R-:W-:Y:S05]  /*a4c0*/  BRA `(.L_x_29219) ;  /* 0x0000000c004c7947 */ /* 0x000fea0003800000 */
.L_x_29214:
        /* <DEDUP_REMOVED lines=13> */
.L_x_29229:
        /* <DEDUP_REMOVED lines=26> */
.L_x_29232:
[----:B------:R-:W-:-:S04]  /*a740*/  SHF.R.U32.HI R3, RZ, 0x18, R7 ;  /* 0x00000018ff037819 */ /* 0x000fc80000011607 */
[----:B------:R-:W-:-:S07]  /*a750*/  LOP3.LUT R0, R0, 0x80, R3, 0xf8, !PT ;  /* 0x0000008000007812 */ /* 0x000fce00078ef803 */
.L_x_29231:
[----:B------:R-:W-:Y:S05]  /*a760*/  BSYNC.RECONVERGENT B0 ;  /* 0x0000000000007941 */ /* 0x000fea0003800200 */
.L_x_29230:
[----:B------:R0:W-:Y:S01]  /*a770*/  STG.E.U8 desc[UR36][R4.64], R0 ;  /* 0x0000000004007986 */ /* 0x0001e2000c101124 */
[----:B------:R-:W-:Y:S05]  /*a780*/  BRA `(.L_x_29219) ;  /* 0x00000008009c7947 */ /* 0x000fea0003800000 */
.L_x_29228:
        /* <DEDUP_REMOVED lines=26> */
.L_x_29235:
[----:B------:R-:W-:-:S04]  /*a930*/  SHF.R.U32.HI R3, RZ, 0x18, R7 ;  /* 0x00000018ff037819 */ /* 0x000fc80000011607 */
[----:B------:R-:W-:-:S07]  /*a940*/  LOP3.LUT R0, R0, 0x80, R3, 0xf8, !PT ;  /* 0x0000008000007812 */ /* 0x000fce00078ef803 */
.L_x_29234:
[----:B------:R-:W-:Y:S05]  /*a950*/  BSYNC.RECONVERGENT B0 ;  /* 0x0000000000007941 */ /* 0x000fea0003800200 */
.L_x_29233:
[----:B------:R0:W-:Y:S01]  /*a960*/  STG.E.U8 desc[UR36][R4.64], R0 ;  /* 0x0000000004007986 */ /* 0x0001e2000c101124 */
[----:B------:R-:W-:Y:S05]  /*a970*/  BRA `(.L_x_29219) ;  /* 0x0000000800207947 */ /* 0x000fea0003800000 */
.L_x_29227:
        /* <DEDUP_REMOVED lines=30> */
.L_x_29237:
[----:B------:R-:W0:Y:S02]  /*ab60*/  F2I.U64.F64.TRUNC R28, R28 ;  /* 0x0000001c001c7311 */ /* 0x000e24000030d800 */
[----:B0-----:R0:W-:Y:S01]  /*ab70*/  STG.E.64 desc[UR36][R4.64], R28 ;  /* 0x0000001c04007986 */ /* 0x0011e2000c101b24 */
[----:B------:R-:W-:Y:S05]  /*ab80*/  BRA `(.L_x_29219) ;  /* 0x00000004009c7947 */ /* 0x000fea0003800000 */
.L_x_29236:
[----:B------:R-:W0:Y:S02]  /*ab90*/  F2I.U32.F64.TRUNC R29, R28 ;  /* 0x0000001c001d7311 */ /* 0x000e24000030d000 */
[----:B0-----:R0:W-:Y:S01]  /*aba0*/  STG.E desc[UR36][R4.64], R29 ;  /* 0x0000001d04007986 */ /* 0x0011e2000c101924 */
[----:B------:R-:W-:Y:S05]  /*abb0*/  BRA `(.L_x_29219) ;  /* 0x0000000400907947 */ /* 0x000fea0003800000 */
.L_x_29226:
        /* <DEDUP_REMOVED lines=10> */
.L_x_29239:
[----:B------:R-:W-:-:S05]  /*ac60*/  CS2R R30, SRZ ;  /* 0x00000000001e7805 */ /* 0x000fca000001ff00 */
[----:B------:R0:W-:Y:S01]  /*ac70*/  STG.E.128 desc[UR36][R4.64], R28 ;  /* 0x0000001c04007986 */ /* 0x0001e2000c101d24 */
[----:B------:R-:W-:Y:S05]  /*ac80*/  BRA `(.L_x_29219) ;  /* 0x00000004005c7947 */ /* 0x000fea0003800000 */
.L_x_29238:
[----:B------:R-:W-:-:S13]  /*ac90*/  ISETP.NE.AND P0, PT, R0, 0xf, PT ;  /* 0x0000000f0000780c */ /* 0x000fda0003f05270 */
[----:B------:R-:W-:Y:S05]  /*aca0*/  @!P0 BRA `(.L_x_29240) ;  /* 0x0000000400288947 */ /* 0x000fea0003800000 */
[----:B------:R-:W-:-:S13]  /*acb0*/  ISETP.NE.AND P0, PT, R0, 0x17, PT ;  /* 0x000000170000780c */ /* 0x000fda0003f05270 */
[----:B------:R-:W-:Y:S05]  /*acc0*/  @!P0 BRA `(.L_x_29241) ;  /* 0x0000000000b08947 */ /* 0x000fea0003800000 */
[----:B------:R-:W-:-:S13]  /*acd0*/  ISETP.NE.AND P0, PT, R0, 0x18, PT ;  /* 0x000000180000780c */ /* 0x000fda0003f05270 */
[----:B------:R-:W-:Y:S05]  /*ace0*/  @!P0 BRA `(.L_x_29242) ;  /* 0x0000000000448947 */ /* 0x000fea0003800000 */
.L_x_29218:
        /* <DEDUP_REMOVED lines=16> */
.L_x_29243:
[----:B------:R-:W-:Y:S05]  /*adf0*/  BRA `(.L_x_29219) ;  /* 0x0000000400007947 */ /* 0x000fea0003800000 */
.L_x_29242:
        /* <DEDUP_REMOVED lines=21> */
.L_x_29245:
[----:B------:R-:W-:Y:S05]  /*af50*/  BSYNC.RECONVERGENT B0 ;  /* 0x0000000000007941 */ /* 0x000fea0003800200 */
.L_x_29244:
[----:B------:R-:W-:-:S05]  /*af60*/  LOP3.LUT R3, R0, 0x80, R3, 0xf8, !PT ;  /* 0x0000008000037812 */ /* 0x000fca00078ef803 */
[----:B------:R0:W-:Y:S01]  /*af70*/  STG.E.U8 desc[UR36][R4.64], R3 ;  /* 0x0000000304007986 */ /* 0x0001e2000c101124 */
[----:B------:R-:W-:Y:S05]  /*af80*/  BRA `(.L_x_29219) ;  /* 0x00000000009c7947 */ /* 0x000fea0003800000 */
.L_x_29241:
        /* <DEDUP_REMOVED lines=20> */
.L_x_29247:
[----:B------:R-:W-:Y:S01]  /*b0d0*/  IMAD.MOV.U32 R0, RZ, RZ, 0x7f ;  /* 0x0000007fff007424 */ /* 0x000fe200078e00ff */
[----:B------:R-:W-:-:S04]  /*b0e0*/  ISETP.GT.U32.AND P0, PT, R3, 0x7f800000, PT ;  /* 0x7f8000000300780c */ /* 0x000fc80003f04070 */
[----:B------:R-:W-:-:S09]  /*b0f0*/  SEL R0, R0, 0x7c, P0 ;  /* 0x0000007c00007807 */ /* 0x000fd20000000000 */
.L_x_29248:
[----:B------:R-:W-:Y:S05]  /*b100*/  BSYNC.RECONVERGENT B0 ;  /* 0x0000000000007941 */ /* 0x000fea0003800200 */
.L_x_29246:
[----:B------:R-:W-:-:S04]  /*b110*/  SHF.R.U32.HI R3, RZ, 0x18, R7 ;  /* 0x00000018ff037819 */ /* 0x000fc80000011607 */
[----:B------:R-:W-:-:S05]  /*b120*/  LOP3.LUT R3, R0, 0x80, R3, 0xf8, !PT ;  /* 0x0000008000037812 */ /* 0x000fca00078ef803 */
[----:B------:R0:W-:Y:S01]  /*b130*/  STG.E.U8 desc[UR36][R4.64], R3 ;  /* 0x0000000304007986 */ /* 0x0001e2000c101124 */
[----:B------:R-:W-:Y:S05]  /*b140*/  BRA `(.L_x_29219) ;  /* 0x00000000002c7947 */ /* 0x000fea0003800000 */
.L_x_29240:
        /* <DEDUP_REMOVED lines=11> */
.L_x_29219:
[----:B------:R-:W-:-:S05]  /*b200*/  VIADD R23, R23, 0x80 ;  /* 0x0000008017177836 */ /* 0x000fca0000000000 */
[----:B------:R-:W-:-:S13]  /*b210*/  ISETP.GE.AND P0, PT, R23, R2, PT ;  /* 0x000000021700720c */ /* 0x000fda0003f06270 */
[----:B------:R-:W-:Y:S05]  /*b220*/  @P0 BRA `(.L_x_29213) ;  /* 0x0000001000e80947 */ /* 0x000fea0003800000 */
[----:B------:R-:W5:Y:S01]  /*b230*/  LDCU UR4, c[0x0][0x3b4] ;  /* 0x00007680ff0477ac */ /* 0x000f620008000800 */
[----:B01--4-:R-:W0:Y:S01]  /*b240*/  LDC.64 R4, c[0x0][0x388] ;  /* 0x0000e200ff047b82 */ /* 0x013e220000000a00 */
        /* <DEDUP_REMOVED lines=19> */
.L_x_29252:
[----:B------:R-:W0:Y:S02]  /*b380*/  F2I.S64.F64.TRUNC R24, R24 ;  /* 0x0000001800187311 */ /* 0x000e24000030d900 */
[----:B0-----:R-:W-:-:S05]  /*b390*/  IMAD.MOV.U32 R3, RZ, RZ, R24 ;  /* 0x000000ffff037224 */ /* 0x001fca00078e0018 */
[----:B------:R0:W-:Y:S01]  /*b3a0*/  STG.E.U8 desc[UR36][R4.64], R3 ;  /* 0x0000000304007986 */ /* 0x0001e2000c101124 */
[----:B------:R-:W-:Y:S05]  /*b3b0*/  BRA `(.L_x_29254) ;  /* 0x0000001000807947 */ /* 0x000fea0003800000 */
.L_x_29251:
        /* <DEDUP_REMOVED lines=9> */
.L_x_29256:
[----:B------:R-:W0:Y:S02]  /*b450*/  F2I.F64.TRUNC R25, R24 ;  /* 0x0000001800197311 */ /* 0x000e24000030d100 */
[----:B0-----:R0:W-:Y:S01]  /*b460*/  STG.E desc[UR36][R4.64], R25 ;  /* 0x0000001904007986 */ /* 0x0011e2000c101924 */
[----:B------:R-:W-:Y:S05]  /*b470*/  BRA `(.L_x_29254) ;  /* 0x0000001000507947 */ /* 0x000fea0003800000 */
.L_x_29255:
[----:B------:R-:W0:Y:S02]  /*b480*/  F2I.F64.TRUNC R25, R24 ;  /* 0x0000001800197311 */ /* 0x000e24000030d100 */
[----:B0-----:R0:W-:Y:S01]  /*b490*/  STG.E.U16 desc[UR36][R4.64], R25 ;  /* 0x0000001904007986 */ /* 0x0011e2000c101524 */
[----:B------:R-:W-:Y:S05]  /*b4a0*/  BRA `(.L_x_29254) ;  /* 0x0000001000447947 */ /* 0x000fea0003800000 */
.L_x_29250:
        /* <DEDUP_REMOVED lines=17> */
.L_x_29258:
        /* <DEDUP_REMOVED lines=12> */
.L_x_29257:
        /* <DEDUP_REMOVED lines=18> */
.L_x_29260:
        /* <DEDUP_REMOVED lines=13> */
.L_x_29259:
[----:B------:R0:W-:Y:S01]  /*b870*/  STG.E.64 desc[UR36][R4.64], R24 ;  /* 0x0000001804007986 */ /* 0x0001e2000c101b24 */
[----:B------:R-:W-:Y:S05]  /*b880*/  BRA `(.L_x_29254) ;  /* 0x0000000c004c7947 */ /* 0x000fea0003800000 */
.L_x_29249:
        /* <DEDUP_REMOVED lines=13> */
.L_x_29264:
        /* <DEDUP_REMOVED lines=26> */
.L_x_29267:
[----:B------:R-:W-:-:S04]  /*bb00*/  SHF.R.U32.HI R3, RZ, 0x18, R7 ;  /* 0x00000018ff037819 */ /* 0x000fc80000011607 */
[----:B------:R-:W-:-:S07]  /*bb10*/  LOP3.LUT R0, R0, 0x80, R3, 0xf8, !PT ;  /* 0x0000008000007812 */ /* 0x000fce00078ef803 */
.L_x_29266:
[----:B------:R-:W-:Y:S05]  /*bb20*/  BSYNC.RECONVERGENT B0 ;  /* 0x0000000000007941 */ /* 0x000fea0003800200 */
.L_x_29265:
[----:B------:R0:W-:Y:S01]  /*bb30*/  STG.E.U8 desc[UR36][R4.64], R0 ;  /* 0x0000000004007986 */ /* 0x0001e2000c101124 */
[----:B------:R-:W-:Y:S05]  /*bb40*/  BRA `(.L_x_29254) ;  /* 0x00000008009c7947 */ /* 0x000fea0003800000 */
.L_x_29263:
        /* <DEDUP_REMOVED lines=26> */
.L_x_29270:
[----:B------:R-:W-:-:S04]  /*bcf0*/  SHF.R.U32.HI R3, RZ, 0x18, R7 ;  /* 0x00000018ff037819 */ /* 0x000fc80000011607 */
[----:B------:R-:W-:-:S07]  /*bd00*/  LOP3.LUT R0, R0, 0x80, R3, 0xf8, !PT ;  /* 0x0000008000007812 */ /* 0x000fce00078ef803 */
.L_x_29269:
[----:B------:R-:W-:Y:S05]  /*bd10*/  BSYNC.RECONVERGENT B0 ;  /* 0x0000000000007941 */ /* 0x000fea0003800200 */
.L_x_29268:
[----:B------:R0:W-:Y:S01]  /*bd20*/  STG.E.U8 desc[UR36][R4.64], R0 ;  /* 0x0000000004007986 */ /* 0x0001e2000c101124 */
[----:B------:R-:W-:Y:S05]  /*bd30*/  BRA `(.L_x_29254) ;  /* 0x0000000800207947 */ /* 0x000fea0003800000 */
.L_x_29262:
        /* <DEDUP_REMOVED lines=30> */
.L_x_29272:
[----:B------:R-:W0:Y:S02]  /*bf20*/  F2I.U64.F64.TRUNC R24, R24 ;  /* 0x0000001800187311 */ /* 0x000e24000030d800 */
[----:B0-----:R0:W-:Y:S01]  /*bf30*/  STG.E.64 desc[UR36][R4.64], R24 ;  /* 0x0000001804007986 */ /* 0x0011e2000c101b24 */
[----:B------:R-:W-:Y:S05]  /*bf40*/  BRA `(.L_x_29254) ;  /* 0x00000004009c7947 */ /* 0x000fea0003800000 */
.L_x_29271:
[----:B------:R-:W0:Y:S02]  /*bf50*/  F2I.U32.F64.TRUNC R25, R24 ;  /* 0x0000001800197311 */ /* 0x000e24000030d000 */
[----:B0-----:R0:W-:Y:S01]  /*bf60*/  STG.E desc[UR36][R4.64], R25 ;  /* 0x0000001904007986 */ /* 0x0011e2000c101924 */
[----:B------:R-:W-:Y:S05]  /*bf70*/  BRA `(.L_x_29254) ;  /* 0x0000000400907947 */ /* 0x000fea0003800000 */
.L_x_29261:
        /* <DEDUP_REMOVED lines=10> */
.L_x_29274:
[----:B------:R-:W-:-:S05]  /*c020*/  CS2R R26, SRZ ;  /* 0x00000000001a7805 */ /* 0x000fca000001ff00 */
[----:B------:R1:W-:Y:S01]  /*c030*/  STG.E.128 desc[UR36][R4.64], R24 ;  /* 0x0000001804007986 */ /* 0x0003e2000c101d24 */
[----:B------:R-:W-:Y:S05]  /*c040*/  BRA `(.L_x_29254) ;  /* 0x00000004005c7947 */ /* 0x000fea0003800000 */
.L_x_29273:
[----:B------:R-:W-:-:S13]  /*c050*/  ISETP.NE.AND P0, PT, R0, 0xf, PT ;  /* 0x0000000f0000780c */ /* 0x000fda0003f05270 */
[----:B------:R-:W-:Y:S05]  /*c060*/  @!P0 BRA `(.L_x_29275) ;  /* 0x0000000400288947 */ /* 0x000fea0003800000 */
[----:B------:R-:W-:-:S13]  /*c070*/  ISETP.NE.AND P0, PT, R0, 0x17, PT ;  /* 0x000000170000780c */ /* 0x000fda0003f05270 */
[----:B------:R-:W-:Y:S05]  /*c080*/  @!P0 BRA `(.L_x_29276) ;  /* 0x0000000000b08947 */ /* 0x000fea0003800000 */
[----:B------:R-:W-:-:S13]  /*c090*/  ISETP.NE.AND P0, PT, R0, 0x18, PT ;  /* 0x000000180000780c */ /* 0x000fda0003f05270 */
[----:B------:R-:W-:Y:S05]  /*c0a0*/  @!P0 BRA `(.L_x_29277) ;  /* 0x0000000000448947 */ /* 0x000fea0003800000 */
.L_x_29253:
[----:B------:R-:W-:Y:S01]  /*c0b0*/  MOV R0, 0x0 ;  /* 0x0000000000007802 */ /* 0x000fe20000000f00 */
[----:B------:R-:W0:Y:S01]  /*c0c0*/  LDCU.64 UR4, c[0x4][0x188] ;  /* 0x01003100ff0477ac */ /* 0x000e220008000a00 */
[----:B------:R-:W-:Y:S02]  /*c0d0*/  IMAD.MOV.U32 R8, RZ, RZ, 0x65 ;  /* 0x00000065ff087424 */ /* 0x000fe400078e00ff */
[----:B------:R1:W4:Y:S01]  /*c0e0*/  LDC.64 R14, c[0x4][R0] ;  /* 0x01000000000e7b82 */ /* 0x0003220000000a00 */
[----:B------:R-:W5:Y:S01]  /*c0f0*/  LDCU.64 UR6, c[0x4][0x190] ;  /* 0x01003200ff0677ac */ /* 0x000f620008000a00 */
[----:B------:R-:W-:Y:S02]  /*c100*/  IMAD.MOV.U32 R12, RZ, RZ, 0x1 ;  /* 0x00000001ff0c7424 */ /* 0x000fe400078e00ff */
[----:B------:R-:W-:Y:S01]  /*c110*/  IMAD.MOV.U32 R13, RZ, RZ, RZ ;  /* 0x000000ffff0d7224 */ /* 0x000fe200078e00ff */
[----:B------:R-:W2:Y:S01]  /*c120*/  LDCU.64 UR8, c[0x4][0x10] ;  /* 0x01000200ff0877ac */ /* 0x000ea20008000a00 */
[----:B0-----:R-:W-:-:S02]  /*c130*/  IMAD.U32 R4, RZ, RZ, UR4 ;  /* 0x00000004ff047e24 */ /* 0x001fc4000f8e00ff */
[----:B------:R-:W-:Y:S02]  /*c140*/  IMAD.U32 R5, RZ, RZ, UR5 ;  /* 0x00000005ff057e24 */ /* 0x000fe4000f8e00ff */
[----:B-----5:R-:W-:Y:S02]  /*c150*/  IMAD.U32 R6, RZ, RZ, UR6 ;  /* 0x00000006ff067e24 */ /* 0x020fe4000f8e00ff */
[----:B------:R-:W-:Y:S02]  /*c160*/  IMAD.U32 R7, RZ, RZ, UR7 ;  /* 0x00000007ff077e24 */ /* 0x000fe4000f8e00ff */
[----:B--2---:R-:W-:Y:S02]  /*c170*/  IMAD.U32 R10, RZ, RZ, UR8 ;  /* 0x00000008ff0a7e24 */ /* 0x004fe4000f8e00ff */
[----:B-1----:R-:W-:-:S07]  /*c180*/  IMAD.U32 R11, RZ, RZ, UR9 ;  /* 0x00000009ff0b7e24 */ /* 0x002fce000f8e00ff */
[----:B------:R-:W-:-:S07]  /*c190*/  LEPC R20, `(.L_x_29278) ;  /* 0x000000001014794e */ /* 0x000fce0000000000 */
[----:B---34-:R-:W-:Y:S05]  /*c1a0*/  CALL.ABS.NOINC R14 ;  /* 0x000000000e007343 */ /* 0x018fea0003c00000 */
.L_x_29278:
[----:B------:R-:W-:Y:S05]  /*c1b0*/  BRA `(.L_x_29254) ;  /* 0x0000000400007947 */ /* 0x000fea0003800000 */
.L_x_29277:
        /* <DEDUP_REMOVED lines=21> */
.L_x_29280:
[----:B------:R-:W-:Y:S05]  /*c310*/  BSYNC.RECONVERGENT B0 ;  /* 0x0000000000007941 */ /* 0x000fea0003800200 */
.L_x_29279:
[----:B------:R-:W-:-:S05]  /*c320*/  LOP3.LUT R3, R0, 0x80, R3, 0xf8, !PT ;  /* 0x0000008000037812 */ /* 0x000fca00078ef803 */
[----:B------:R0:W-:Y:S01]  /*c330*/  STG.E.U8 desc[UR36][R4.64], R3 ;  /* 0x0000000304007986 */ /* 0x0001e2000c101124 */
[----:B------:R-:W-:Y:S05]  /*c340*/  BRA `(.L_x_29254) ;  /* 0x00000000009c7947 */ /* 0x000fea0003800000 */
.L_x_29276:
        /* <DEDUP_REMOVED lines=20> */
.L_x_29282:
[----:B------:R-:W-:Y:S01]  /*c490*/  IMAD.MOV.U32 R0, RZ, RZ, 0x7f ;  /* 0x0000007fff007424 */ /* 0x000fe200078e00ff */
[----:B------:R-:W-:-:S04]  /*c4a0*/  ISETP.GT.U32.AND P0, PT, R3, 0x7f800000, PT ;  /* 0x7f8000000300780c */ /* 0x000fc80003f04070 */
[----:B------:R-:W-:-:S09]  /*c4b0*/  SEL R0, R0, 0x7c, P0 ;  /* 0x0000007c00007807 */ /* 0x000fd20000000000 */
.L_x_29283:
[----:B------:R-:W-:Y:S05]  /*c4c0*/  BSYNC.RECONVERGENT B0 ;  /* 0x0000000000007941 */ /* 0x000fea0003800200 */
.L_x_29281:
[----:B------:R-:W-:-:S04]  /*c4d0*/  SHF.R.U32.HI R3, RZ, 0x18, R7 ;  /* 0x00000018ff037819 */ /* 0x000fc80000011607 */
[----:B------:R-:W-:-:S05]  /*c4e0*/  LOP3.LUT R3, R0, 0x80, R3, 0xf8, !PT ;  /* 0x0000008000037812 */ /* 0x000fca00078ef803 */
[----:B------:R4:W-:Y:S01]  /*c4f0*/  STG.E.U8 desc[UR36][R4.64], R3 ;  /* 0x0000000304007986 */ /* 0x0009e2000c101124 */
[----:B------:R-:W-:Y:S05]  /*c500*/  BRA `(.L_x_29254) ;  /* 0x00000000002c7947 */ /* 0x000fea0003800000 */
.L_x_29275:
        /* <DEDUP_REMOVED lines=11> */
.L_x_29254:
[----:B------:R-:W-:-:S07]  /*c5c0*/  VIADD R23, R23, 0x80 ;  /* 0x0000008017177836 */ /* 0x000fce0000000000 */
.L_x_29213:
[----:B------:R-:W-:Y:S05]  /*c5d0*/  BSYNC.RECONVERGENT B6 ;  /* 0x0000000000067941 */ /* 0x000fea0003800200 */
.L_x_29212:
[----:B------:R-:W-:-:S13]  /*c5e0*/  ISETP.GE.AND P0, PT, R23, R2, PT ;  /* 0x000000021700720c */ /* 0x000fda0003f06270 */
[----:B------:R-:W-:Y:S05]  /*c5f0*/  @P0 EXIT ;  /* 0x000000000000094d */ /* 0x000fea0003800000 */
[----:B01--4-:R-:W0:Y:S01]  /*c600*/  LDC.64 R2, c[0x0][0x388] ;  /* 0x0000e200ff027b82 */ /* 0x013e220000000a00 */
        /* <DEDUP_REMOVED lines=19> */
.L_x_29287:
[----:B------:R-:W0:Y:S02]  /*c740*/  F2I.S64.F64.TRUNC R16, R16 ;  /* 0x0000001000107311 */ /* 0x000e24000030d900 */
[----:B0-----:R-:W-:-:S05]  /*c750*/  IMAD.MOV.U32 R5, RZ, RZ, R16 ;  /* 0x000000ffff057224 */ /* 0x001fca00078e0010 */
[----:B------:R-:W-:Y:S01]  /*c760*/  STG.E.U8 desc[UR36][R2.64], R5 ;  /* 0x0000000502007986 */ /* 0x000fe2000c101124 */
[----:B------:R-:W-:Y:S05]  /*c770*/  EXIT ;  /* 0x000000000000794d */ /* 0x000fea0003800000 */
.L_x_29286:
        /* <DEDUP_REMOVED lines=9> */
.L_x_29290:
[----:B------:R-:W0:Y:S02]  /*c810*/  F2I.F64.TRUNC R17, R16 ;  /* 0x0000001000117311 */ /* 0x000e24000030d100 */
[----:B0-----:R-:W-:Y:S01]  /*c820*/  STG.E desc[UR36][R2.64], R17 ;  /* 0x0000001102007986 */ /* 0x001fe2000c101924 */
[----:B------:R-:W-:Y:S05]  /*c830*/  EXIT ;  /* 0x000000000000794d */ /* 0x000fea0003800000 */
.L_x_29289:
[----:B------:R-:W0:Y:S02]  /*c840*/  F2I.F64.TRUNC R17, R16 ;  /* 0x0000001000117311 */ /* 0x000e24000030d100 */
[----:B0-----:R-:W-:Y:S01]  /*c850*/  STG.E.U16 desc[UR36][R2.64], R17 ;  /* 0x0000001102007986 */ /* 0x001fe2000c101524 */
[----:B------:R-:W-:Y:S05]  /*c860*/  EXIT ;  /* 0x000000000000794d */ /* 0x000fea0003800000 */
.L_x_29285:
        /* <DEDUP_REMOVED lines=17> */
.L_x_29292:
        /* <DEDUP_REMOVED lines=12> */
.L_x_29291:
        /* <DEDUP_REMOVED lines=18> */
.L_x_29294:
        /* <DEDUP_REMOVED lines=13> */
.L_x_29293:
[----:B------:R-:W-:Y:S01]  /*cc30*/  STG.E.64 desc[UR36][R2.64], R16 ;  /* 0x0000001002007986 */ /* 0x000fe2000c101b24 */
[----:B------:R-:W-:Y:S05]  /*cc40*/  EXIT ;  /* 0x000000000000794d */ /* 0x000fea0003800000 */
.L_x_29284:
        /* <DEDUP_REMOVED lines=13> */
.L_x_29298:
        /* <DEDUP_REMOVED lines=26> */
.L_x_29301:
[----:B------:R-:W-:-:S04]  /*cec0*/  SHF.R.U32.HI R5, RZ, 0x18, R5 ;  /* 0x00000018ff057819 */ /* 0x000fc80000011605 */
[----:B------:R-:W-:-:S07]  /*ced0*/  LOP3.LUT R0, R0, 0x80, R5, 0xf8, !PT ;  /* 0x0000008000007812 */ /* 0x000fce00078ef805 */
.L_x_29300:
[----:B------:R-:W-:Y:S05]  /*cee0*/  BSYNC.RECONVERGENT B0 ;  /* 0x0000000000007941 */ /* 0x000fea0003800200 */
.L_x_29299:
[----:B------:R-:W-:Y:S01]  /*cef0*/  STG.E.U8 desc[UR36][R2.64], R0 ;  /* 0x0000000002007986 */ /* 0x000fe2000c101124 */
[----:B------:R-:W-:Y:S05]  /*cf00*/  EXIT ;  /* 0x000000000000794d */ /* 0x000fea0003800000 */
.L_x_29297:
        /* <DEDUP_REMOVED lines=26> */
.L_x_29304:
[----:B------:R-:W-:-:S04]  /*d0b0*/  SHF.R.U32.HI R5, RZ, 0x18, R5 ;  /* 0x00000018ff057819 */ /* 0x000fc80000011605 */
[----:B------:R-:W-:-:S07]  /*d0c0*/  LOP3.LUT R0, R0, 0x80, R5, 0xf8, !PT ;  /* 0x0000008000007812 */ /* 0x000fce00078ef805 */
.L_x_29303:
[----:B------:R-:W-:Y:S05]  /*d0d0*/  BSYNC.RECONVERGENT B0 ;  /* 0x0000000000007941 */ /* 0x000fea0003800200 */
.L_x_29302:
[----:B------:R-:W-:Y:S01]  /*d0e0*/  STG.E.U8 desc[UR36][R2.64], R0 ;  /* 0x0000000002007986 */ /* 0x000fe2000c101124 */
[----:B------:R-:W-:Y:S05]  /*d0f0*/  EXIT ;  /* 0x000000000000794d */ /* 0x000fea0003800000 */
.L_x_29296:
        /* <DEDUP_REMOVED lines=30> */
.L_x_29306:
[----:B------:R-:W0:Y:S02]  /*d2e0*/  F2I.U64.F64.TRUNC R16, R16 ;  /* 0x0000001000107311 */ /* 0x000e24000030d800 */
[----:B0-----:R-:W-:Y:S01]  /*d2f0*/  STG.E.64 desc[UR36][R2.64], R16 ;  /* 0x0000001002007986 */ /* 0x001fe2000c101b24 */
[----:B------:R-:W-:Y:S05]  /*d300*/  EXIT ;  /* 0x000000000000794d */ /* 0x000fea0003800000 */
.L_x_29305:
[----:B------:R-:W0:Y:S02]  /*d310*/  F2I.U32.F64.TRUNC R17, R16 ;  /* 0x0000001000117311 */ /* 0x000e24000030d000 */
[----:B0-----:R-:W-:Y:S01]  /*d320*/  STG.E desc[UR36][R2.64], R17 ;  /* 0x0000001102007986 */ /* 0x001fe2000c101924 */
[----:B------:R-:W-:Y:S05]  /*d330*/  EXIT ;  /* 0x000000000000794d */ /* 0x000fea0003800000 */
.L_x_29295:
        /* <DEDUP_REMOVED lines=10> */
.L_x_29308:
[----:B------:R-:W-:-:S05]  /*d3e0*/  CS2R R18, SRZ ;  /* 0x0000000000127805 */ /* 0x000fca000001ff00 */
[----:B------:R-:W-:Y:S01]  /*d3f0*/  STG.E.128 desc[UR36][R2.64], R16 ;  /* 0x0000001002007986 */ /* 0x000fe2000c101d24 */
[----:B------:R-:W-:Y:S05]  /*d400*/  EXIT ;  /* 0x000000000000794d */ /* 0x000fea0003800000 */
.L_x_29307:
[----:B------:R-:W-:-:S13]  /*d410*/  ISETP.NE.AND P0, PT, R0, 0xf, PT ;  /* 0x0000000f0000780c */ /* 0x000fda0003f05270 */
[----:B------:R-:W-:Y:S05]  /*d420*/  @!P0 BRA `(.L_x_29309) ;  /* 0x0000000400288947 */ /* 0x000fea0003800000 */
[----:B------:R-:W-:-:S13]  /*d430*/  ISETP.NE.AND P0, PT, R0, 0x17, PT ;  /* 0x000000170000780c */ /* 0x000fda0003f05270 */
[----:B------:R-:W-:Y:S05]  /*d440*/  @!P0 BRA `(.L_x_29310) ;  /* 0x0000000000b08947 */ /* 0x000fea0003800000 */
[----:B------:R-:W-:-:S13]  /*d450*/  ISETP.NE.AND P0, PT, R0, 0x18, PT ;  /* 0x000000180000780c */ /* 0x000fda0003f05270 */
[----:B------:R-:W-:Y:S05]  /*d460*/  @!P0 BRA `(.L_x_29311) ;  /* 0x0000000000448947 */ /* 0x000fea0003800000 */
.L_x_29288:
        /* <DEDUP_REMOVED lines=16> */
.L_x_29312:
[----:B------:R-:W-:Y:S05]  /*d570*/  EXIT ;  /* 0x000000000000794d */ /* 0x000fea0003800000 */
.L_x_29311:
        /* <DEDUP_REMOVED lines=21> */
.L_x_29314:
[----:B------:R-:W-:Y:S05]  /*d6d0*/  BSYNC.RECONVERGENT B0 ;  /* 0x0000000000007941 */ /* 0x000fea0003800200 */
.L_x_29313:
[----:B------:R-:W-:-:S05]  /*d6e0*/  LOP3.LUT R5, R0, 0x80, R5, 0xf8, !PT ;  /* 0x0000008000057812 */ /* 0x000fca00078ef805 */
[----:B------:R-:W-:Y:S01]  /*d6f0*/  STG.E.U8 desc[UR36][R2.64], R5 ;  /* 0x0000000502007986 */ /* 0x000fe2000c101124 */
[----:B------:R-:W-:Y:S05]  /*d700*/  EXIT ;  /* 0x000000000000794d */ /* 0x000fea0003800000 */
.L_x_29310:
        /* <DEDUP_REMOVED lines=20> */
.L_x_29316:
[----:B------:R-:W-:Y:S01]  /*d850*/  IMAD.MOV.U32 R0, RZ, RZ, 0x7f ;  /* 0x0000007fff007424 */ /* 0x000fe200078e00ff */
[----:B------:R-:W-:-:S04]  /*d860*/  ISETP.GT.U32.AND P0, PT, R4, 0x7f800000, PT ;  /* 0x7f8000000400780c */ /* 0x000fc80003f04070 */
[----:B------:R-:W-:-:S09]  /*d870*/  SEL R0, R0, 0x7c, P0 ;  /* 0x0000007c00007807 */ /* 0x000fd20000000000 */
.L_x_29317:
[----:B------:R-:W-:Y:S05]  /*d880*/  BSYNC.RECONVERGENT B0 ;  /* 0x0000000000007941 */ /* 0x000fea0003800200 */
.L_x_29315:
[----:B------:R-:W-:-:S04]  /*d890*/  SHF.R.U32.HI R5, RZ, 0x18, R5 ;  /* 0x00000018ff057819 */ /* 0x000fc80000011605 */
[----:B------:R-:W-:-:S05]  /*d8a0*/  LOP3.LUT R5, R0, 0x80, R5, 0xf8, !PT ;  /* 0x0000008000057812 */ /* 0x000fca00078ef805 */
[----:B------:R-:W-:Y:S01]  /*d8b0*/  STG.E.U8 desc[UR36][R2.64], R5 ;  /* 0x0000000502007986 */ /* 0x000fe2000c101124 */
[----:B------:R-:W-:Y:S05]  /*d8c0*/  EXIT ;  /* 0x000000000000794d */ /* 0x000fea0003800000 */
.L_x_29309:
        /* <DEDUP_REMOVED lines=12> */
.L_x_29318:
        /* <DEDUP_REMOVED lines=15> */
.L_x_31284:


//--------------------- .text._ZN2at6native18elementwise_kernelILi128ELi2EZNS0_22gpu_kernel_impl_nocastINS0_13BinaryFunctorIdddZZZNS0_21nextafter_kernel_cudaERNS_18TensorIteratorBaseEENKUlvE_clEvENKUlvE_clEvEUlddE_EEEEvS5_RKT_EUliE_EEviT1_ --------------------------
	.section	.text._ZN2at6native18elementwise_kernelILi128ELi2EZNS0_22gpu_kernel_impl_nocastINS0_13BinaryFunctorIdddZZZNS0_21nextafter_kernel_cudaERNS_18TensorIteratorBaseEENKUlvE_clEvENKUlvE_clEvEUlddE_EEEEvS5_RKT_EUliE_EEviT1_,"ax",@progbits
	.align	128
        .global         _ZN2at6native18elementwise_kernelILi128ELi2EZNS0_22gpu_kernel_impl_nocastINS0_13BinaryFunctorIdddZZZNS0_21nextafter_kernel_cudaERNS_18TensorIteratorBaseEENKUlvE_clEvENKUlvE_clEvEUlddE_EEEEvS5_RKT_EUliE_EEviT1_
        .type           _ZN2at6native18elementwise_kernelILi128ELi2EZNS0_22gpu_kernel_impl_nocastINS0_13BinaryFunctorIdddZZZNS0_21nextafter_kernel_cudaERNS_18TensorIteratorBaseEENKUlvE_clEvENKUlvE_clEvEUlddE_EEEEvS5_RKT_EUliE_EEviT1_,@function
        .size           _ZN2at6native18elementwise_kernelILi128ELi2EZNS0_22gpu_kernel_impl_nocastINS0_13BinaryFunctorIdddZZZNS0_21nextafter_kernel_cudaERNS_18TensorIteratorBaseEENKUlvE_clEvENKUlvE_clEvEUlddE_EEEEvS5_RKT_EUliE_EEviT1_,(.L_x_31285 - _ZN2at6native18elementwise_kernelILi128ELi2EZNS0_22gpu_kernel_impl_nocastINS0_13BinaryFunctorIdddZZZNS0_21nextafter_kernel_cudaERNS_18TensorIteratorBaseEENKUlvE_clEvENKUlvE_clEvEUlddE_EEEEvS5_RKT_EUliE_EEviT1_)
        .other          _ZN2at6native18elementwise_kernelILi128ELi2EZNS0_22gpu_kernel_impl_nocastINS0_13BinaryFunctorIdddZZZNS0_21nextafter_kernel_cudaERNS_18TensorIteratorBaseEENKUlvE_clEvENKUlvE_clEvEUlddE_EEEEvS5_RKT_EUliE_EEviT1_,@"STO_CUDA_ENTRY STV_DEFAULT"
_ZN2at6native18elementwise_kernelILi128ELi2EZNS0_22gpu_kernel_impl_nocastINS0_13BinaryFunctorIdddZZZNS0_21nextafter_kernel_cudaERNS_18TensorIteratorBaseEENKUlvE_clEvENKUlvE_clEvEUlddE_EEEEvS5_RKT_EUliE_EEviT1_:
.text._ZN2at6native18elementwise_kernelILi128ELi2EZNS0_22gpu_kernel_impl_nocastINS0_13BinaryFunctorIdddZZZNS0_21nextafter_kernel_cudaERNS_18TensorIteratorBaseEENKUlvE_clEvENKUlvE_clEvEUlddE_EEEEvS5_RKT_EUliE_EEviT1_:
        /* <DEDUP_REMOVED lines=16> */
[----:B-1----:R-:W3:Y:S01]  /*0100*/  LDG.E.64 R4, desc[UR6][R4.64] ;  /* 0x0000000604047981 */ /* 0x002ee2000c1e1b00 */
[----:B--2---:R-:W3:-:S15]  /*0110*/  DSETP.NAN.AND P0, PT, R6, R6, PT ;  /* 0x000000060600722a */ /* 0x004ede0003f08000 */
[----:B------:R-:W-:-:S15]  /*0120*/  NOP ;  /* 0x0000000000007918 */ /* 0x000fde0000000000 */
[----:B------:R-:W-:-:S15]  /*0130*/  NOP ;  /* 0x0000000000007918 */ /* 0x000fde0000000000 */
[----:B------:R-:W-:-:S15]  /*0140*/  NOP ;  /* 0x0000000000007918 */ /* 0x000fde0000000000 */
[----:B------:R-:W-:-:S04]  /*0150*/  NOP ;  /* 0x0000000000007918 */ /* 0x000fc80000000000 */
[----:B---3--:R-:W0:Y:S02]  /*0160*/  DSETP.NAN.OR P0, PT, R4, R4, P0 ;  /* 0x000000040400722a */ /* 0x008e240000708400 */
        /* <DEDUP_REMOVED lines=19> */
[----:B------:R-:W0:-:S15]  /*02a0*/  DSETP.GT.AND P1, PT, R4, RZ, !P1 ;  /* 0x000000ff0400722a */ /* 0x000e1e0004f24000 */
[----:B------:R-:W-:-:S15]  /*02b0*/  NOP ;  /* 0x0000000000007918 */ /* 0x000fde0000000000 */
[----:B------:R-:W-:-:S15]  /*02c0*/  NOP ;  /* 0x0000000000007918 */ /* 0x000fde0000000000 */
[----:B------:R-:W-:-:S15]  /*02d0*/  NOP ;  /* 0x0000000000007918 */ /* 0x000fde0000000000 */
[----:B------:R-:W-:-:S04]  /*02e0*/  NOP ;  /* 0x0000000000007918 */ /* 0x000fc80000000000 */
[----:B------:R0:W1:Y:S02]  /*02f0*/  DSETP.GT.AND P0, PT, R4, R6, PT ;  /* 0x000000060400722a */ /* 0x0000640003f04000 */
[----:B0-----:R-:W-:-:S15]  /*0300*/  SEL R7, RZ, 0x1, !P1 ;  /* 0x00000001ff077807 */ /* 0x001fde0004800000 */
[----:B------:R-:W-:-:S15]  /*0310*/  NOP ;  /* 0x0000000000007918 */ /* 0x000fde0000000000 */
[----:B------:R-:W-:-:S15]  /*0320*/  NOP ;  /* 0x0000000000007918 */ /* 0x000fde0000000000 */
[----:B------:R-:W-:-:S15]  /*0330*/  NOP ;  /* 0x0000000000007918 */ /* 0x000fde0000000000 */
[----:B------:R-:W-:-:S02]  /*0340*/  NOP ;  /* 0x0000000000007918 */ /* 0x000fc40000000000 */
[----:B-1----:R-:W0:Y:S02]  /*0350*/  DSETP.LT.AND P2, PT, R4, RZ, P0 ;  /* 0x000000ff0400722a */ /* 0x002e240000741000 */
        /* <DEDUP_REMOVED lines=11> */
.L_x_29324:
[----:B------:R-:W-:Y:S02]  /*0410*/  LOP3.LUT R7, RZ, 0x80000000, R7, 0xb8, !PT ;  /* 0x80000000ff077812 */ /* 0x000fe400078eb807 */
[----:B------:R-:W-:Y:S01]  /*0420*/  MOV R6, 0x1 ;  /* 0x0000000100067802 */ /* 0x000fe20000000f00 */
[----:B------:R-:W-:Y:S06]  /*0430*/  BRA `(.L_x_29323) ;  /* 0x0000000000047947 */ /* 0x000fec0003800000 */
.L_x_29322:
[----:B------:R0:W1:Y:S02]  /*0440*/  DADD R6, R4, R6 ;  /* 0x0000000004067229 */ /* 0x0000640000000006 */
.L_x_29323:
[----:B0-----:R-:W1:Y:S01]  /*0450*/  LDC.64 R4, c[0x0][0x5e8] ;  /* 0x00017a00ff047b82 */ /* 0x001e620000000a00 */
[----:B------:R-:W-:Y:S01]  /*0460*/  IADD3 R3, PT, PT, R3, 0x80, RZ ;  /* 0x0000008003037810 */ /* 0x000fe20007ffe0ff */
[----:B-1----:R0:W-:Y:S06]  /*0470*/  STG.E.64 desc[UR6][R4.64], R6 ;  /* 0x0000000604007986 */ /* 0x0021ec000c101b06 */
.L_x_29321:
[----:B------:R-:W-:Y:S05]  /*0480*/  BSYNC.RECONVERGENT B0 ;  /* 0x0000000000007941 */ /* 0x000fea0003800200 */
.L_x_29320:
[----:B------:R-:W-:-:S13]  /*0490*/  ISETP.GE.AND P0, PT, R3, UR4, PT ;  /* 0x0000000403007c0c */ /* 0x000fda000bf06270 */
[----:B------:R-:W-:Y:S05]  /*04a0*/  @P0 EXIT ;  /* 0x000000000000094d */ /* 0x000fea0003800000 */
[----:B0-----:R-:W0:Y:S08]  /*04b0*/  LDC.64 R4, c[0x0][0x5f8] ;  /* 0x00017e00ff047b82 */ /* 0x001e300000000a00 */
        /* <DEDUP_REMOVED lines=51> */
.L_x_29327:
[----:B------:R-:W-:Y:S02]  /*07f0*/  LOP3.LUT R5, RZ, 0x80000000, R5, 0xb8, !PT ;  /* 0x80000000ff057812 */ /* 0x000fe400078eb805 */
[----:B------:R-:W-:Y:S01]  /*0800*/  MOV R4, 0x1 ;  /* 0x0000000100047802 */ /* 0x000fe20000000f00 */
[----:B------:R-:W-:Y:S06]  /*0810*/  BRA `(.L_x_29326) ;  /* 0x0000000000047947 */ /* 0x000fec0003800000 */
.L_x_29325:
[----:B------:R0:W1:Y:S02]  /*0820*/  DADD R4, R2, R4 ;  /* 0x0000000002047229 */ /* 0x0000640000000004 */
.L_x_29326:
[----:B0-----:R-:W1:Y:S02]  /*0830*/  LDC.64 R2, c[0x0][0x5e8] ;  /* 0x00017a00ff027b82 */ /* 0x001e640000000a00 */
[----:B-1----:R-:W-:Y:S01]  /*0840*/  STG.E.64 desc[UR6][R2.64], R4 ;  /* 0x0000000402007986 */ /* 0x002fe2000c101b06 */
[----:B------:R-:W-:Y:S05]  /*0850*/  EXIT ;  /* 0x000000000000794d */ /* 0x000fea0003800000 */
.L_x_29319:
        /* <DEDUP_REMOVED lines=355> */
.L_x_29330:
[----:B------:R-:W0:Y:S02]  /*1e90*/  LDCU.128 UR8, c[0x0][0x5f0] ;  /* 0x0000be00ff0877ac */ /* 0x000e240008000c00 */
[----:B0-----:R-:W-:Y:S02]  /*1ea0*/  IADD3 R6, P0, PT, R6, UR8, RZ ;  /* 0x0000000806067c10 */ /* 0x001fe4000ff1e0ff */
[----:B------:R-:W-:Y:S02]  /*1eb0*/  IADD3 R10, P1, PT, R4, UR10, RZ ;  /* 0x0000000a040a7c10 */ /* 0x000fe4000ff3e0ff */
[----:B------:R-:W-:Y:S02]  /*1ec0*/  IADD3.X R7, PT, PT, RZ, UR9, RZ, P0, !PT ;  /* 0x00000009ff077c10 */ /* 0x000fe400087fe4ff */
[----:B------:R-:W-:-:S04]  /*1ed0*/  IADD3.X R11, PT, PT, RZ, UR11, RZ, P1, !PT ;  /* 0x0000000bff0b7c10 */ /* 0x000fc80008ffe4ff */
[----:B------:R-:W2:Y:S04]  /*1ee0*/  LDG.E.64 R6, desc[UR6][R6.64] ;  /* 0x0000000606067981 */ /* 0x000ea8000c1e1b00 */
[----:B------:R-:W3:Y:S01]  /*1ef0*/  LDG.E.64 R8, desc[UR6][R10.64] ;  /* 0x000000060a087981 */ /* 0x000ee2000c1e1b00 */
[----:B------:R-:W-:Y:S01]  /*1f00*/  BSSY.RECONVERGENT B1, `(.L_x_29331) ;  /* 0x0000039000017945 */ /* 0x000fe20003800200 */
[----:B---3--:R-:W2:-:S15]  /*1f10*/  DSETP.NAN.AND P0, PT, R8, R8, PT ;  /* 0x000000080800722a */ /* 0x008e9e0003f08000 */
[----:B------:R-:W-:-:S15]  /*1f20*/  NOP ;  /* 0x0000000000007918 */ /* 0x000fde0000000000 */
[----:B------:R-:W-:-:S15]  /*1f30*/  NOP ;  /* 0x0000000000007918 */ /* 0x000fde0000000000 */
[----:B------:R-:W-:-:S15]  /*1f40*/  NOP ;  /* 0x0000000000007918 */ /* 0x000fde0000000000 */
[----:B------:R-:W-:-:S04]  /*1f50*/  NOP ;  /* 0x0000000000007918 */ /* 0x000fc80000000000 */
[----:B--2---:R-:W0:-:S15]  /*1f60*/  DSETP.NUM.AND P0, PT, R6, R6, !P0 ;  /* 0x000000060600722a */ /* 0x004e1e0004707000 */
[----:B------:R-:W-:-:S15]  /*1f70*/  NOP ;  /* 0x0000000000007918 */ /* 0x000fde0000000000 */
[----:B------:R-:W-:-:S15]  /*1f80*/  NOP ;  /* 0x0000000000007918 */ /* 0x000fde0000000000 */
[----:B------:R-:W-:-:S15]  /*1f90*/  NOP ;  /* 0x0000000000007918 */ /* 0x000fde0000000000 */
[----:B------:R-:W-:-:S04]  /*1fa0*/  NOP ;  /* 0x0000000000007918 */ /* 0x000fc80000000000 */
[----:B0-----:R0:W1:Y:S02]  /*1fb0*/  @!P0 DADD R8, R6, R8 ;  /* 0x0000000006088229 */ /* 0x0010640000000008 */
[----:B01----:R-:W-:Y:S05]  /*1fc0*/  @!P0 BRA `(.L_x_29332) ;  /* 0x0000000000b08947 */ /* 0x003fea0003800000 */
[----:B------:R-:W-:Y:S02]  /*1fd0*/  LOP3.LUT R4, R8, R6, RZ, 0xfc, !PT ;  /* 0x0000000608047212 */ /* 0x000fe400078efcff */
[----:B------:R-:W-:Y:S02]  /*1fe0*/  LOP3.LUT R10, R9, R7, RZ, 0xfc, !PT ;  /* 0x00000007090a7212 */ /* 0x000fe400078efcff */
[----:B------:R-:W-:-:S04]  /*1ff0*/  ISETP.NE.U32.AND P0, PT, R4, RZ, PT ;  /* 0x000000ff0400720c */ /* 0x000fc80003f05070 */
[----:B------:R-:W-:-:S13]  /*2000*/  LOP3.LUT P0, RZ, R10, 0x7fffffff, RZ, 0xc0, P0 ;  /* 0x7fffffff0aff7812 */ /* 0x000fda000000c0ff */
[----:B------:R-:W-:Y:S05]  /*2010*/  @!P0 BRA `(.L_x_29332) ;  /* 0x00000000009c8947 */ /* 0x000fea0003800000 */
[----:B------:R-:W0:Y:S02]  /*2020*/  DSETP.NEU.AND P0, PT, R6, RZ, PT ;  /* 0x000000ff0600722a */ /* 0x000e240003f0d000 */
[----:B0-----:R-:W-:Y:S02]  /*2030*/  @!P0 LOP3.LUT R4, RZ, 0x80000000, R9, 0xb8, !PT ;  /* 0x80000000ff048812 */ /* 0x001fe400078eb809 */
[----:B------:R-:W-:Y:S02]  /*2040*/  @!P0 MOV R8, 0x1 ;  /* 0x0000000100088802 */ /* 0x000fe40000000f00 */
[----:B------:R-:W-:Y:S01]  /*2050*/  @!P0 MOV R9, R4 ;  /* 0x0000000400098202 */ /* 0x000fe20000000f00 */
        /* <DEDUP_REMOVED lines=35> */
.L_x_29332:
[----:B------:R-:W-:Y:S05]  /*2290*/  BSYNC.RECONVERGENT B1 ;  /* 0x0000000000017941 */ /* 0x000fea0003800200 */
.L_x_29331:
[----:B------:R-:W0:Y:S01]  /*22a0*/  LDCU.64 UR8, c[0x0][0x5e8] ;  /* 0x0000bd00ff0877ac */ /* 0x000e220008000a00 */
[----:B------:R-:W-:Y:S02]  /*22b0*/  IADD3 R3, PT, PT, R3, 0x80, RZ ;  /* 0x0000008003037810 */ /* 0x000fe40007ffe0ff */
[----:B0-----:R-:W-:-:S04]  /*22c0*/  IADD3 R4, P0, PT, R5, UR8, RZ ;  /* 0x0000000805047c10 */ /* 0x001fc8000ff1e0ff */
[----:B------:R-:W-:-:S05]  /*22d0*/  IADD3.X R5, PT, PT, RZ, UR9, RZ, P0, !PT ;  /* 0x00000009ff057c10 */ /* 0x000fca00087fe4ff */
[----:B------:R0:W-:Y:S04]  /*22e0*/  STG.E.64 desc[UR6][R4.64], R8 ;  /* 0x0000000804007986 */ /* 0x0001e8000c101b06 */
.L_x_29329:
[----:B------:R-:W-:Y:S05]  /*22f0*/  BSYNC.RECONVERGENT B0 ;  /* 0x0000000000007941 */ /* 0x000fea0003800200 */
.L_x_29328:
        /* <DEDUP_REMOVED lines=350> */
.L_x_29333:
[----:B------:R-:W0:Y:S01]  /*38e0*/  LDCU.128 UR8, c[0x0][0x5f0] ;  /* 0x0000be00ff0877ac */ /* 0x000e220008000c00 */
[----:B------:R-:W1:Y:S01]  /*38f0*/  LDCU.64 UR4, c[0x0][0x5e8] ;  /* 0x0000bd00ff0477ac */ /* 0x000e620008000a00 */
[----:B0-----:R-:W-:-:S04]  /*3900*/  IADD3 R4, P0, PT, R4, UR10, RZ ;  /* 0x0000000a04047c10 */ /* 0x001fc8000ff1e0ff */
[----:B------:R-:W-:Y:S02]  /*3910*/  IADD3.X R5, PT, PT, RZ, UR11, RZ, P0, !PT ;  /* 0x0000000bff057c10 */ /* 0x000fe400087fe4ff */
[----:B------:R-:W-:-:S04]  /*3920*/  IADD3 R6, P0, PT, R2, UR8, RZ ;  /* 0x0000000802067c10 */ /* 0x000fc8000ff1e0ff */
[----:B------:R-:W-:Y:S01]  /*3930*/  IADD3.X R7, PT, PT, RZ, UR9, RZ, P0, !PT ;  /* 0x00000009ff077c10 */ /* 0x000fe200087fe4ff */
[----:B------:R-:W2:Y:S05]  /*3940*/  LDG.E.64 R4, desc[UR6][R4.64] ;  /* 0x0000000604047981 */ /* 0x000eaa000c1e1b00 */
[----:B------:R-:W3:Y:S01]  /*3950*/  LDG.E.64 R6, desc[UR6][R6.64] ;  /* 0x0000000606067981 */ /* 0x000ee2000c1e1b00 */
[----:B-1----:R-:W-:Y:S01]  /*3960*/  IADD3 R2, P1, PT, R3, UR4, RZ ;  /* 0x0000000403027c10 */ /* 0x002fe2000ff3e0ff */
[----:B------:R-:W-:Y:S03]  /*3970*/  BSSY.RECONVERGENT B0, `(.L_x_29334) ;  /* 0x0000036000007945 */ /* 0x000fe60003800200 */
[----:B------:R-:W-:Y:S01]  /*3980*/  IADD3.X R3, PT, PT, RZ, UR5, RZ, P1, !PT ;  /* 0x00000005ff037c10 */ /* 0x000fe20008ffe4ff */
        /* <DEDUP_REMOVED lines=48> */
.L_x_29337:
[----:B------:R-:W-:Y:S02]  /*3c90*/  LOP3.LUT R5, RZ, 0x80000000, R5, 0xb8, !PT ;  /* 0x80000000ff057812 */ /* 0x000fe400078eb805 */
[----:B------:R-:W-:Y:S01]  /*3ca0*/  MOV R4, 0x1 ;  /* 0x0000000100047802 */ /* 0x000fe20000000f00 */
[----:B------:R-:W-:Y:S06]  /*3cb0*/  BRA `(.L_x_29336) ;  /* 0x0000000000047947 */ /* 0x000fec0003800000 */
.L_x_29335:
[----:B------:R0:W1:Y:S02]  /*3cc0*/  DADD R4, R6, R4 ;  /* 0x0000000006047229 */ /* 0x0000640000000004 */
.L_x_29336:
[----:B------:R-:W-:Y:S05]  /*3cd0*/  BSYNC.RECONVERGENT B0 ;  /* 0x0000000000007941 */ /* 0x000fea0003800200 */
.L_x_29334:
[----:B-1----:R-:W-:Y:S01]  /*3ce0*/  STG.E.64 desc[UR6][R2.64], R4 ;  /* 0x0000000402007986 */ /* 0x002fe2000c101b06 */
[----:B------:R-:W-:Y:S05]  /*3cf0*/  EXIT ;  /* 0x000000000000794d */ /* 0x000fea0003800000 */
.L_x_29338:
        /* <DEDUP_REMOVED lines=16> */
.L_x_31285:


//--------------------- .text._ZN2at6native27unrolled_elementwise_kernelINS0_13BinaryFunctorIdddZZZNS0_21nextafter_kernel_cudaERNS_18TensorIteratorBaseEENKUlvE_clEvENKUlvE_clEvEUlddE_EESt5arrayIPcLm3EELi4E23TrivialOffsetCalculatorILi2EjESC_ILi1EjENS0_6memory15LoadWithoutCastENSF_16StoreWithoutCastEEEviT_T0_T2_T3_T4_T5_ --------------------------
	.section	.text._ZN2at6native27unrolled_elementwise_kernelINS0_13BinaryFunctorIdddZZZNS0_21nextafter_kernel_cudaERNS_18TensorIteratorBaseEENKUlvE_clEvENKUlvE_clEvEUlddE_EESt5arrayIPcLm3EELi4E23TrivialOffsetCalculatorILi2EjESC_ILi1EjENS0_6memory15LoadWithoutCastENSF_16StoreWithoutCastEEEviT_T0_T2_T3_T4_T5_,"ax",@progbits
	.align	128
        .global         _ZN2at6native27unrolled_elementwise_kernelINS0_13BinaryFunctorIdddZZZNS0_21nextafter_kernel_cudaERNS_18TensorIteratorBaseEENKUlvE_clEvENKUlvE_clEvEUlddE_EESt5arrayIPcLm3EELi4E23TrivialOffsetCalculatorILi2EjESC_ILi1EjENS0_6memory15LoadWithoutCastENSF_16StoreWithoutCastEEEviT_T0_T2_T3_T4_T5_
        .type           _ZN2at6native27unrolled_elementwise_kernelINS0_13BinaryFunctorIdddZZZNS0_21nextafter_kernel_cudaERNS_18TensorIteratorBaseEENKUlvE_clEvENKUlvE_clEvEUlddE_EESt5arrayIPcLm3EELi4E23TrivialOffsetCalculatorILi2EjESC_ILi1EjENS0_6memory15LoadWithoutCastENSF_16StoreWithoutCastEEEviT_T0_T2_T3_T4_T5_,@function
        .size           _ZN2at6native27unrolled_elementwise_kernelINS0_13BinaryFunctorIdddZZZNS0_21nextafter_kernel_cudaERNS_18TensorIteratorBaseEENKUlvE_clEvENKUlvE_clEvEUlddE_EESt5arrayIPcLm3EELi4E23TrivialOffsetCalculatorILi2EjESC_ILi1EjENS0_6memory15LoadWithoutCastENSF_16StoreWithoutCastEEEviT_T0_T2_T3_T4_T5_,(.L_x_31286 - _ZN2at6native27unrolled_elementwise_kernelINS0_13BinaryFunctorIdddZZZNS0_21nextafter_kernel_cudaERNS_18TensorIteratorBaseEENKUlvE_clEvENKUlvE_clEvEUlddE_EESt5arrayIPcLm3EELi4E23TrivialOffsetCalculatorILi2EjESC_ILi1EjENS0_6memory15LoadWithoutCastENSF_16StoreWithoutCastEEEviT_T0_T2_T3_T4_T5_)
        .other          _ZN2at6native27unrolled_elementwise_kernelINS0_13BinaryFunctorIdddZZZNS0_21nextafter_kernel_cudaERNS_18TensorIteratorBaseEENKUlvE_clEvENKUlvE_clEvEUlddE_EESt5arrayIPcLm3EELi4E23TrivialOffsetCalculatorILi2EjESC_ILi1EjENS0_6memory15LoadWithoutCastENSF_16StoreWithoutCastEEEviT_T0_T2_T3_T4_T5_,@"STO_CUDA_ENTRY STV_DEFAULT"
_ZN2at6native27unrolled_elementwise_kernelINS0_13BinaryFunctorIdddZZZNS0_21nextafter_kernel_cudaERNS_18TensorIteratorBaseEENKUlvE_clEvENKUlvE_clEvEUlddE_EESt5arrayIPcLm3EELi4E23TrivialOffsetCalculatorILi2EjESC_ILi1EjENS0_6memory15LoadWithoutCastENSF_16StoreWithoutCastEEEviT_T0_T2_T3_T4_T5_:
.text._ZN2at6native27unrolled_elementwise_kernelINS0_13BinaryFunctorIdddZZZNS0_21nextafter_kernel_cudaERNS_18TensorIteratorBaseEENKUlvE_clEvENKUlvE_clEvEUlddE_EESt5arrayIPcLm3EELi4E23TrivialOffsetCalculatorILi2EjESC_ILi1EjENS0_6memory15LoadWithoutCastENSF_16StoreWithoutCastEEEviT_T0_T2_T3_T4_T5_:
[----:B------:R-:W-:Y:S01]  /*0000*/  LDC R1, c[0x0][0x37c] ;  /* 0x0000df00ff017b82 */ /* 0x000fe20000000800 */
[----:B------:R-:W0:Y:S07]  /*0010*/  S2R R0, SR_CTAID.X ;  /* 0x0000000000007919 */ /* 0x000e2e0000002500 */
[----:B------:R-:W0:Y:S01]  /*0020*/  LDC R3, c[0x0][0x380] ;  /* 0x0000e000ff037b82 */ /* 0x000e220000000800 */
[----:B------:R-:W1:Y:S01]  /*0030*/  LDCU.64 UR4, c[0x0][0x358] ;  /* 0x00006b00ff0477ac */ /* 0x000e620008000a00 */
[----:B------:R-:W-:Y:S01]  /*0040*/  CS2R R4, SRZ ;  /* 0x0000000000047805 */ /* 0x000fe2000001ff00 */
[----:B------:R-:W2:Y:S05]  /*0050*/  S2R R25, SR_TID.X ;  /* 0x0000000000197919 */ /* 0x000eaa0000002100 */
[----:B------:R-:W3:Y:S08]  /*0060*/  LDC.64 R6, c[0x0][0x390] ;  /* 0x0000e400ff067b82 */ /* 0x000ef00000000a00 */
[----:B------:R-:W4:Y:S08]  /*0070*/  LDC.64 R16, c[0x0][0x398] ;  /* 0x0000e600ff107b82 */ /* 0x000f300000000a00 */
[----:B------:R-:W4:Y:S01]  /*0080*/  LDC.64 R28, c[0x0][0x390] ;  /* 0x0000e400ff1c7b82 */ /* 0x000f220000000a00 */
        /* <DEDUP_REMOVED lines=9> */
[----:B---3--:R-:W-:Y:S01]  /*0120*/  @!P0 IMAD.WIDE.U32 R6, R9, 0x8, R6 ;  /* 0x0000000809068825 */ /* 0x008fe200078e0006 */
[----:B------:R-:W3:Y:S04]  /*0130*/  LDC.64 R12, c[0x0][0x390] ;  /* 0x0000e400ff0c7b82 */ /* 0x000ee80000000a00 */
[----:B-1----:R1:W5:Y:S04]  /*0140*/  @!P0 LDG.E.64 R4, desc[UR4][R6.64] ;  /* 0x0000000406048981 */ /* 0x002368000c1e1b00 */
[----:B------:R-:W3:Y:S03]  /*0150*/  LDC.64 R14, c[0x0][0x398] ;  /* 0x0000e600ff0e7b82 */ /* 0x000ee60000000a00 */
[----:B------:R-:W-:-:S02]  /*0160*/  @!P1 IMAD R21, R0, 0x200, R25 ;  /* 0x0000020000159824 */ /* 0x000fc400078e0219 */
[----:B------:R-:W-:-:S05]  /*0170*/  @!P1 VIADD R25, R25, 0x80 ;  /* 0x0000008019199836 */ /* 0x000fca0000000000 */
[----:B------:R-:W-:Y:S02]  /*0180*/  ISETP.GE.AND P3, PT, R25, R22, PT ;  /* 0x000000161900720c */ /* 0x000fe40003f66270 */
[----:B-1----:R-:W-:Y:S01]  /*0190*/  CS2R R6, SRZ ;  /* 0x0000000000067805 */ /* 0x002fe2000001ff00 */
[----:B----4-:R-:W-:-:S05]  /*01a0*/  @!P0 IMAD.WIDE.U32 R16, R9, 0x8, R16 ;  /* 0x0000000809108825 */ /* 0x010fca00078e0010 */
[----:B------:R2:W5:Y:S05]  /*01b0*/  @!P0 LDG.E.64 R6, desc[UR4][R16.64] ;  /* 0x0000000410068981 */ /* 0x00056a000c1e1b00 */
[----:B------:R-:W-:Y:S02]  /*01c0*/  @!P3 IMAD R27, R0, 0x200, R25 ;  /* 0x00000200001bb824 */ /* 0x000fe400078e0219 */
[----:B------:R-:W-:-:S05]  /*01d0*/  @!P3 VIADD R25, R25, 0x80 ;  /* 0x000000801919b836 */ /* 0x000fca0000000000 */
[----:B------:R-:W-:Y:S01]  /*01e0*/  ISETP.GE.AND P2, PT, R25, R22, PT ;  /* 0x000000161900720c */ /* 0x000fe20003f46270 */
[----:B--2---:R-:W-:Y:S01]  /*01f0*/  @!P1 IMAD.WIDE.U32 R16, R21, 0x8, R2 ;  /* 0x0000000815109825 */ /* 0x004fe200078e0002 */
[----:B------:R-:W-:-:S03]  /*0200*/  CS2R R2, SRZ ;  /* 0x0000000000027805 */ /* 0x000fc6000001ff00 */
[----:B------:R-:W-:-:S03]  /*0210*/  @!P1 IMAD.WIDE.U32 R28, R21, 0x8, R28 ;  /* 0x00000008151c9825 */ /* 0x000fc600078e001c */
[----:B------:R1:W5:Y:S01]  /*0220*/  @!P1 LDG.E.64 R2, desc[UR4][R16.64] ;  /* 0x0000000410029981 */ /* 0x000362000c1e1b00 */
[----:B0-----:R-:W-:-:S04]  /*0230*/  @!P3 IMAD.WIDE.U32 R20, R27, 0x8, R18 ;  /* 0x000000081b14b825 */ /* 0x001fc800078e0012 */
[----:B------:R-:W-:Y:S02]  /*0240*/  @!P2 IMAD R25, R0, 0x200, R25 ;  /* 0x000002000019a824 */ /* 0x000fe400078e0219 */
[----:B------:R-:W-:Y:S01]  /*0250*/  @!P3 IMAD.WIDE.U32 R10, R27, 0x8, R10 ;  /* 0x000000081b0ab825 */ /* 0x000fe200078e000a */
[----:B------:R-:W-:-:S03]  /*0260*/  CS2R R18, SRZ ;  /* 0x0000000000127805 */ /* 0x000fc6000001ff00 */
[C---:B---3--:R-:W-:Y:S01]  /*0270*/  @!P2 IMAD.WIDE.U32 R26, R25.reuse, 0x8, R12 ;  /* 0x00000008191aa825 */ /* 0x048fe200078e000c */
[----:B------:R-:W-:Y:S02]  /*0280*/  CS2R R12, SRZ ;  /* 0x00000000000c7805 */ /* 0x000fe4000001ff00 */
[----:B------:R0:W5:Y:S01]  /*0290*/  @!P3 LDG.E.64 R18, desc[UR4][R20.64] ;  /* 0x000000041412b981 */ /* 0x000162000c1e1b00 */
[----:B-1----:R-:W-:Y:S01]  /*02a0*/  @!P2 IMAD.WIDE.U32 R16, R25, 0x8, R14 ;  /* 0x000000081910a825 */ /* 0x002fe200078e000e */
[----:B------:R-:W-:Y:S02]  /*02b0*/  CS2R R14, SRZ ;  /* 0x00000000000e7805 */ /* 0x000fe4000001ff00 */
[----:B------:R-:W-:Y:S01]  /*02c0*/  CS2R R24, SRZ ;  /* 0x0000000000187805 */ /* 0x000fe2000001ff00 */
[----:B------:R0:W5:Y:S04]  /*02d0*/  @!P2 LDG.E.64 R12, desc[UR4][R26.64] ;  /* 0x000000041a0ca981 */ /* 0x000168000c1e1b00 */
[----:B------:R0:W5:Y:S04]  /*02e0*/  @!P3 LDG.E.64 R14, desc[UR4][R10.64] ;  /* 0x000000040a0eb981 */ /* 0x000168000c1e1b00 */
[----:B------:R0:W5:Y:S01]  /*02f0*/  @!P2 LDG.E.64 R24, desc[UR4][R16.64] ;  /* 0x000000041018a981 */ /* 0x000162000c1e1b00 */
[----:B------:R-:W-:-:S06]  /*0300*/  CS2R R8, SRZ ;  /* 0x0000000000087805 */ /* 0x000fcc000001ff00 */
[----:B------:R0:W5:Y:S01]  /*0310*/  @!P1 LDG.E.64 R8, desc[UR4][R28.64] ;  /* 0x000000041c089981 */ /* 0x000162000c1e1b00 */
[----:B------:R-:W-:Y:S01]  /*0320*/  ISETP.GE.AND P1, PT, R23, R22, PT ;  /* 0x000000161700720c */ /* 0x000fe20003f26270 */
[----:B------:R-:W-:-:S12]  /*0330*/  BSSY.RECONVERGENT B0, `(.L_x_29339) ;  /* 0x000003a000007945 */ /* 0x000fd80003800200 */
[----:B0-----:R-:W-:Y:S05]  /*0340*/  @P1 BRA `(.L_x_29340) ;  /* 0x0000000000e01947 */ /* 0x001fea0003800000 */
[----:B-----5:R-:W0:-:S15]  /*0350*/  DSETP.NAN.AND P0, PT, R6, R6, PT ;  /* 0x000000060600722a */ /* 0x020e1e0003f08000 */
[----:B------:R-:W-:-:S15]  /*0360*/  NOP ;  /* 0x0000000000007918 */ /* 0x000fde0000000000 */
[----:B------:R-:W-:-:S15]  /*0370*/  NOP ;  /* 0x0000000000007918 */ /* 0x000fde0000000000 */
[----:B------:R-:W-:-:S15]  /*0380*/  NOP ;  /* 0x0000000000007918 */ /* 0x000fde0000000000 */
[----:B------:R-:W-:-:S04]  /*0390*/  NOP ;  /* 0x0000000000007918 */ /* 0x000fc80000000000 */
[----:B0-----:R-:W0:-:S15]  /*03a0*/  DSETP.NUM.AND P0, PT, R4, R4, !P0 ;  /* 0x000000040400722a */ /* 0x001e1e0004707000 */
        /* <DEDUP_REMOVED lines=12> */
[----:B0-----:R-:W-:Y:S01]  /*0470*/  @!P0 LOP3.LUT R10, RZ, 0x80000000, R7, 0xb8, !PT ;  /* 0x80000000ff0a8812 */ /* 0x001fe200078eb807 */
[----:B------:R-:W-:-:S04]  /*0480*/  @!P0 IMAD.MOV.U32 R6, RZ, RZ, 0x1 ;  /* 0x00000001ff068424 */ /* 0x000fc800078e00ff */
        /* <DEDUP_REMOVED lines=36> */
.L_x_29340:
[----:B------:R-:W-:Y:S05]  /*06d0*/  BSYNC.RECONVERGENT B0 ;  /* 0x0000000000007941 */ /* 0x000fea0003800200 */
.L_x_29339:
[----:B-----5:R-:W-:Y:S01]  /*06e0*/  VIADD R5, R23, 0x80 ;  /* 0x0000008017057836 */ /* 0x020fe20000000000 */
[----:B------:R-:W-:Y:S04]  /*06f0*/  BSSY.RECONVERGENT B0, `(.L_x_29341) ;  /* 0x0000037000007945 */ /* 0x000fe80003800200 */
[----:B------:R-:W-:-:S13]  /*0700*/  ISETP.GE.AND P0, PT, R5, R22, PT ;  /* 0x000000160500720c */ /* 0x000fda0003f06270 */
[----:B------:R-:W-:Y:S05]  /*0710*/  @P0 BRA `(.L_x_29342) ;  /* 0x0000000000d00947 */ /* 0x000fea0003800000 */
[----:B------:R-:W0:-:S15]  /*0720*/  DSETP.NAN.AND P0, PT, R2, R2, PT ;  /* 0x000000020200722a */ /* 0x000e1e0003f08000 */
[----:B------:R-:W-:-:S15]  /*0730*/  NOP ;  /* 0x0000000000007918 */ /* 0x000fde0000000000 */
[----:B------:R-:W-:-:S15]  /*0740*/  NOP ;  /* 0x0000000000007918 */ /* 0x000fde0000000000 */
[----:B------:R-:W-:-:S15]  /*0750*/  NOP ;  /* 0x0000000000007918 */ /* 0x000fde0000000000 */
[----:B------:R-:W-:-:S04]  /*0760*/  NOP ;  /* 0x0000000000007918 */ /* 0x000fc80000000000 */
[----:B0-----:R-:W0:Y:S02]  /*0770*/  DSETP.NAN.OR P0, PT, R8, R8, P0 ;  /* 0x000000080800722a */ /* 0x001e240000708400 */
        /* <DEDUP_REMOVED lines=42> */
.L_x_29344:
[----:B------:R-:W-:Y:S01]  /*0a20*/  LOP3.LUT R3, RZ, 0x80000000, R3, 0xb8, !PT ;  /* 0x80000000ff037812 */ /* 0x000fe200078eb803 */
[----:B------:R-:W-:Y:S01]  /*0a30*/  IMAD.MOV.U32 R2, RZ, RZ, 0x1 ;  /* 0x00000001ff027424 */ /* 0x000fe200078e00ff */
[----:B------:R-:W-:Y:S06]  /*0a40*/  BRA `(.L_x_29342) ;  /* 0x0000000000047947 */ /* 0x000fec0003800000 */
.L_x_29343:
[----:B------:R0:W1:Y:S02]  /*0a50*/  DADD R2, R2, R8 ;  /* 0x0000000002027229 */ /* 0x0000640000000008 */
.L_x_29342:
[----:B------:R-:W-:Y:S05]  /*0a60*/  BSYNC.RECONVERGENT B0 ;  /* 0x0000000000007941 */ /* 0x000fea0003800200 */
.L_x_29341:
[----:B0-----:R-:W-:Y:S01]  /*0a70*/  VIADD R9, R23, 0x100 ;  /* 0x0000010017097836 */ /* 0x001fe20000000000 */
        /* <DEDUP_REMOVED lines=51> */
.L_x_29348:
[----:B------:R-:W-:Y:S01]  /*0db0*/  LOP3.LUT R15, RZ, 0x80000000, R15, 0xb8, !PT ;  /* 0x80000000ff0f7812 */ /* 0x000fe200078eb80f */
[----:B------:R-:W-:Y:S01]  /*0dc0*/  IMAD.MOV.U32 R14, RZ, RZ, 0x1 ;  /* 0x00000001ff0e7424 */ /* 0x000fe200078e00ff */
[----:B------:R-:W-:Y:S06]  /*0dd0*/  BRA `(.L_x_29346) ;  /* 0x0000000000047947 */ /* 0x000fec0003800000 */
.L_x_29347:
[----:B------:R0:W2:Y:S02]  /*0de0*/  DADD R14, R14, R18 ;  /* 0x000000000e0e7229 */ /* 0x0000a40000000012 */
.L_x_29346:
[----:B------:R-:W-:Y:S05]  /*0df0*/  BSYNC.RECONVERGENT B0 ;  /* 0x0000000000007941 */ /* 0x000fea0003800200 */
.L_x_29345:
[----:B------:R-:W-:Y:S01]  /*0e00*/  VIADD R9, R23, 0x180 ;  /* 0x0000018017097836 */ /* 0x000fe20000000000 */
[----:B------:R-:W-:Y:S04]  /*0e10*/  BSSY.RECONVERGENT B0, `(.L_x_29349) ;  /* 0x0000037000007945 */ /* 0x000fe80003800200 */
[----:B------:R-:W-:-:S13]  /*0e20*/  ISETP.GE.AND P0, PT, R9, R22, PT ;  /* 0x000000160900720c */ /* 0x000fda0003f06270 */
[----:B------:R-:W-:Y:S05]  /*0e30*/  @P0 BRA `(.L_x_29350) ;  /* 0x0000000000d00947 */ /* 0x000fea0003800000 */
[----:B------:R-:W3:-:S15]  /*0e40*/  DSETP.NAN.AND P0, PT, R24, R24, PT ;  /* 0x000000181800722a */ /* 0x000ede0003f08000 */
[----:B------:R-:W-:-:S15]  /*0e50*/  NOP ;  /* 0x0000000000007918 */ /* 0x000fde0000000000 */
[----:B------:R-:W-:-:S15]  /*0e60*/  NOP ;  /* 0x0000000000007918 */ /* 0x000fde0000000000 */
[----:B------:R-:W-:-:S15]  /*0e70*/  NOP ;  /* 0x0000000000007918 */ /* 0x000fde0000000000 */
[----:B------:R-:W-:-:S04]  /*0e80*/  NOP ;  /* 0x0000000000007918 */ /* 0x000fc80000000000 */
[----:B---3--:R-:W3:Y:S02]  /*0e90*/  DSETP.NAN.OR P0, PT, R12, R12, P0 ;  /* 0x0000000c0c00722a */ /* 0x008ee40000708400 */
[----:B---3--:R-:W-:Y:S05]  /*0ea0*/  @P0 BRA `(.L_x_29351) ;  /* 0x0000000000b00947 */ /* 0x008fea0003800000 */
[----:B------:R-:W-:Y:S02]  /*0eb0*/  LOP3.LUT R4, R24, R12, RZ, 0xfc, !PT ;  /* 0x0000000c18047212 */ /* 0x000fe400078efcff */
[----:B------:R-:W-:Y:S02]  /*0ec0*/  LOP3.LUT R8, R25, R13, RZ, 0xfc, !PT ;  /* 0x0000000d19087212 */ /* 0x000fe400078efcff */
[----:B------:R-:W-:-:S04]  /*0ed0*/  ISETP.NE.U32.AND P0, PT, R4, RZ, PT ;  /* 0x000000ff0400720c */ /* 0x000fc80003f05070 */
[----:B------:R-:W-:-:S13]  /*0ee0*/  LOP3.LUT P0, RZ, R8, 0x7fffffff, RZ, 0xc0, P0 ;  /* 0x7fffffff08ff7812 */ /* 0x000fda000000c0ff */
[----:B------:R-:W-:Y:S05]  /*0ef0*/  @!P0 BRA `(.L_x_29350) ;  /* 0x0000000000a08947 */ /* 0x000fea0003800000 */
[----:B------:R-:W3:Y:S02]  /*0f00*/  DSETP.NEU.AND P0, PT, R12, RZ, PT ;  /* 0x000000ff0c00722a */ /* 0x000ee40003f0d000 */
[----:B---3--:R-:W-:Y:S05]  /*0f10*/  @!P0 BRA `(.L_x_29352) ;  /* 0x0000000000888947 */ /* 0x008fea0003800000 */
[----:B------:R-:W3:-:S15]  /*0f20*/  DSETP.GEU.AND P2, PT, R12, R24, PT ;  /* 0x000000180c00722a */ /* 0x000ede0003f4e000 */
[----:B------:R-:W-:-:S15]  /*0f30*/  NOP ;  /* 0x0000000000007918 */ /* 0x000fde0000000000 */
[----:B------:R-:W-:-:S15]  /*0f40*/  NOP ;  /* 0x0000000000007918 */ /* 0x000fde0000000000 */
[----:B------:R-:W-:-:S15]  /*0f50*/  NOP ;  /* 0x0000000000007918 */ /* 0x000fde0000000000 */
[----:B------:R-:W-:-:S04]  /*0f60*/  NOP ;  /* 0x0000000000007918 */ /* 0x000fc80000000000 */
[----:B---3--:R-:W3:Y:S02]  /*0f70*/  DSETP.LT.AND P4, PT, R12, RZ, !P2 ;  /* 0x000000ff0c00722a */ /* 0x008ee40005781000 */
[----:B---3--:R-:W-:-:S15]  /*0f80*/  SEL R11, RZ, 0xffffffff, !P4 ;  /* 0xffffffffff0b7807 */ /* 0x008fde0006000000 */
[----:B------:R-:W-:-:S15]  /*0f90*/  NOP ;  /* 0x0000000000007918 */ /* 0x000fde0000000000 */
[----:B------:R-:W-:-:S15]  /*0fa0*/  NOP ;  /* 0x0000000000007918 */ /* 0x000fde0000000000 */
[----:B------:R-:W-:-:S15]  /*0fb0*/  NOP ;  /* 0x0000000000007918 */ /* 0x000fde0000000000 */
[----:B------:R-:W-:-:S02]  /*0fc0*/  NOP ;  /* 0x0000000000007918 */ /* 0x000fc40000000000 */
[----:B------:R-:W3:Y:S02]  /*0fd0*/  DSETP.GT.AND P2, PT, R12, RZ, !P2 ;  /* 0x000000ff0c00722a */ /* 0x000ee40005744000 */
[----:B---3--:R-:W-:-:S15]  /*0fe0*/  SEL R9, RZ, 0x1, !P2 ;  /* 0x00000001ff097807 */ /* 0x008fde0005000000 */
[----:B------:R-:W-:-:S15]  /*0ff0*/  NOP ;  /* 0x0000000000007918 */ /* 0x000fde0000000000 */
[----:B------:R-:W-:-:S15]  /*1000*/  NOP ;  /* 0x0000000000007918 */ /* 0x000fde0000000000 */
[----:B------:R-:W-:-:S15]  /*1010*/  NOP ;  /* 0x0000000000007918 */ /* 0x000fde0000000000 */
[----:B------:R-:W-:-:S02]  /*1020*/  NOP ;  /* 0x0000000000007918 */ /* 0x000fc40000000000 */
[----:B------:R-:W3:-:S15]  /*1030*/  DSETP.GT.AND P0, PT, R12, R24, PT ;  /* 0x000000180c00722a */ /* 0x000ede0003f04000 */
[----:B------:R-:W-:-:S15]  /*1040*/  NOP ;  /* 0x0000000000007918 */ /* 0x000fde0000000000 */
[----:B------:R-:W-:-:S15]  /*1050*/  NOP ;  /* 0x0000000000007918 */ /* 0x000fde0000000000 */
[----:B------:R-:W-:-:S15]  /*1060*/  NOP ;  /* 0x0000000000007918 */ /* 0x000fde0000000000 */
[----:B------:R-:W-:-:S04]  /*1070*/  NOP ;  /* 0x0000000000007918 */ /* 0x000fc80000000000 */
[----:B---3--:R-:W3:Y:S02]  /*1080*/  DSETP.LT.AND P3, PT, R12, RZ, P0 ;  /* 0x000000ff0c00722a */ /* 0x008ee40000761000 */
[----:B---3--:R-:W-:Y:S02]  /*1090*/  SEL R24, RZ, 0x1, !P3 ;  /* 0x00000001ff187807 */ /* 0x008fe40005800000 */
[----:B------:R-:W-:-:S15]  /*10a0*/  IADD3 R4, P2, P3, R9, R11, R12 ;  /* 0x0000000b09047210 */ /* 0x000fde0007b5e00c */
[----:B------:R-:W-:-:S15]  /*10b0*/  NOP ;  /* 0x0000000000007918 */ /* 0x000fde0000000000 */
[----:B------:R-:W-:-:S15]  /*10c0*/  NOP ;  /* 0x0000000000007918 */ /* 0x000fde0000000000 */
[----:B------:R-:W-:-:S15]  /*10d0*/  NOP ;  /* 0x0000000000007918 */ /* 0x000fde0000000000 */
[----:B------:R-:W3:Y:S02]  /*10e0*/  DSETP.GT.AND P0, PT, R12, RZ, P0 ;  /* 0x000000ff0c00722a */ /* 0x000ee40000704000 */
[----:B---3--:R-:W-:Y:S02]  /*10f0*/  SEL R25, RZ, 0xffffffff, !P0 ;  /* 0xffffffffff197807 */ /* 0x008fe40004000000 */
[----:B------:R-:W-:Y:S02]  /*1100*/  IADD3.X R12, PT, PT, RZ, R11, R13, P2, P3 ;  /* 0x0000000bff0c7210 */ /* 0x000fe400017e640d */
[----:B------:R-:W-:-:S04]  /*1110*/  IADD3 R24, P0, P2, R25, R4, R24 ;  /* 0x0000000419187210 */ /* 0x000fc80007a1e018 */
[----:B------:R-:W-:Y:S01]  /*1120*/  IADD3.X R25, PT, PT, R25, R12, RZ, P0, P2 ;  /* 0x0000000c19197210 */ /* 0x000fe200007e44ff */
[----:B------:R-:W-:Y:S08]  /*1130*/  BRA `(.L_x_29350) ;  /* 0x0000000000107947 */ /* 0x000ff00003800000 */
.L_x_29352:
[----:B------:R-:W-:Y:S01]  /*1140*/  LOP3.LUT R25, RZ, 0x80000000, R25, 0xb8, !PT ;  /* 0x80000000ff197812 */ /* 0x000fe200078eb819 */
[----:B------:R-:W-:Y:S01]  /*1150*/  IMAD.MOV.U32 R24, RZ, RZ, 0x1 ;  /* 0x00000001ff187424 */ /* 0x000fe200078e00ff */
[----:B------:R-:W-:Y:S06]  /*1160*/  BRA `(.L_x_29350) ;  /* 0x0000000000047947 */ /* 0x000fec0003800000 */
.L_x_29351:
[----:B------:R3:W4:Y:S02]  /*1170*/  DADD R24, R24, R12 ;  /* 0x0000000018187229 */ /* 0x000724000000000c */
.L_x_29350:
[----:B------:R-:W-:Y:S05]  /*1180*/  BSYNC.RECONVERGENT B0 ;  /* 0x0000000000007941 */ /* 0x000fea0003800200 */
.L_x_29349:
[----:B------:R-:W5:Y:S01]  /*1190*/  @!P1 LDC.64 R8, c[0x0][0x388] ;  /* 0x0000e200ff089b82 */ /* 0x000f620000000a00 */
[----:B------:R-:W-:Y:S01]  /*11a0*/  @!P1 IMAD R11, R0, 0x200, R23 ;  /* 0x00000200000b9824 */ /* 0x000fe200078e0217 */
[----:B------:R-:W-:Y:S01]  /*11b0*/  BSSY.RECONVERGENT B0, `(.L_x_29353) ;  /* 0x0000010000007945 */ /* 0x000fe20003800200 */
[----:B------:R-:W-:-:S05]  /*11c0*/  @!P1 IMAD.MOV.U32 R23, RZ, RZ, R5 ;  /* 0x000000ffff179224 */ /* 0x000fca00078e0005 */
[----:B------:R-:W-:Y:S01]  /*11d0*/  ISETP.GE.AND P0, PT, R23, R22, PT ;  /* 0x000000161700720c */ /* 0x000fe20003f06270 */
[----:B-----5:R-:W-:-:S05]  /*11e0*/  @!P1 IMAD.WIDE.U32 R4, R11, 0x8, R8 ;  /* 0x000000080b049825 */ /* 0x020fca00078e0008 */
[----:B------:R0:W-:Y:S07]  /*11f0*/  @!P1 STG.E.64 desc[UR4][R4.64], R6 ;  /* 0x0000000604009986 */ /* 0x0001ee000c101b04 */
        /* <DEDUP_REMOVED lines=9> */
[----:B-1----:R0:W-:Y:S04]  /*1290*/  STG.E.64 desc[UR4][R6.64], R2 ;  /* 0x0000000206007986 */ /* 0x0021e8000c101b04 */
[----:B--2---:R0:W-:Y:S02]  /*12a0*/  @!P0 STG.E.64 desc[UR4][R4.64], R14 ;  /* 0x0000000e04008986 */ /* 0x0041e4000c101b04 */
.L_x_29354:
[----:B------:R-:W-:Y:S05]  /*12b0*/  BSYNC.RECONVERGENT B0 ;  /* 0x0000000000007941 */ /* 0x000fea0003800200 */
.L_x_29353:
[----:B------:R-:W-:-:S13]  /*12c0*/  ISETP.GE.AND P0, PT, R23, R22, PT ;  /* 0x000000161700720c */ /* 0x000fda0003f06270 */
[----:B------:R-:W-:Y:S05]  /*12d0*/  @P0 EXIT ;  /* 0x000000000000094d */ /* 0x000fea0003800000 */
[----:B01----:R-:W0:Y:S01]  /*12e0*/  LDC.64 R2, c[0x0][0x388] ;  /* 0x0000e200ff027b82 */ /* 0x003e220000000a00 */
[----:B------:R-:W-:-:S04]  /*12f0*/  IMAD R23, R0, 0x200, R23 ;  /* 0x0000020000177824 */ /* 0x000fc800078e0217 */
[----:B0-----:R-:W-:-:S05]  /*1300*/  IMAD.WIDE.U32 R2, R23, 0x8, R2 ;  /* 0x0000000817027825 */ /* 0x001fca00078e0002 */
[----:B----4-:R-:W-:Y:S01]  /*1310*/  STG.E.64 desc[UR4][R2.64], R24 ;  /* 0x0000001802007986 */ /* 0x010fe2000c101b04 */
[----:B------:R-:W-:Y:S05]  /*1320*/  EXIT ;  /* 0x000000000000794d */ /* 0x000fea0003800000 */
.L_x_29355:
        /* <DEDUP_REMOVED lines=13> */
.L_x_31286:


//--------------------- .text._ZN2at6native29vectorized_elementwise_kernelILi2ENS0_13BinaryFunctorIdddZZZNS0_21nextafter_kernel_cudaERNS_18TensorIteratorBaseEENKUlvE_clEvENKUlvE_clEvEUlddE_EESt5arrayIPcLm3EEEEviT0_T1_ --------------------------
	.section	.text._ZN2at6native29vectorized_elementwise_kernelILi2ENS0_13BinaryFunctorIdddZZZNS0_21nextafter_kernel_cudaERNS_18TensorIteratorBaseEENKUlvE_clEvENKUlvE_clEvEUlddE_EESt5arrayIPcLm3EEEEviT0_T1_,"ax",@progbits
	.align	128
        .global         _ZN2at6native29vectorized_elementwise_kernelILi2ENS0_13BinaryFunctorIdddZZZNS0_21nextafter_kernel_cudaERNS_18TensorIteratorBaseEENKUlvE_clEvENKUlvE_clEvEUlddE_EESt5arrayIPcLm3EEEEviT0_T1_
        .type           _ZN2at6native29vectorized_elementwise_kernelILi2ENS0_13BinaryFunctorIdddZZZNS0_21nextafter_kernel_cudaERNS_18TensorIteratorBaseEENKUlvE_clEvENKUlvE_clEvEUlddE_EESt5arrayIPcLm3EEEEviT0_T1_,@function
        .size           _ZN2at6native29vectorized_elementwise_kernelILi2ENS0_13BinaryFunctorIdddZZZNS0_21nextafter_kernel_cudaERNS_18TensorIteratorBaseEENKUlvE_clEvENKUlvE_clEvEUlddE_EESt5arrayIPcLm3EEEEviT0_T1_,(.L_x_31287 - _ZN2at6native29vectorized_elementwise_kernelILi2ENS0_13BinaryFunctorIdddZZZNS0_21nextafter_kernel_cudaERNS_18TensorIteratorBaseEENKUlvE_clEvENKUlvE_clEvEUlddE_EESt5arrayIPcLm3EEEEviT0_T1_)
        .other          _ZN2at6native29vectorized_elementwise_kernelILi2ENS0_13BinaryFunctorIdddZZZNS0_21nextafter_kernel_cudaERNS_18TensorIteratorBaseEENKUlvE_clEvENKUlvE_clEvEUlddE_EESt5arrayIPcLm3EEEEviT0_T1_,@"STO_CUDA_ENTRY STV_DEFAULT"
_ZN2at6native29vectorized_elementwise_kernelILi2ENS0_13BinaryFunctorIdddZZZNS0_21nextafter_kernel_cudaERNS_18TensorIteratorBaseEENKUlvE_clEvENKUlvE_clEvEUlddE_EESt5arrayIPcLm3EEEEviT0_T1_:
.text._ZN2at6native29vectorized_elementwise_kernelILi2ENS0_13BinaryFunctorIdddZZZNS0_21nextafter_kernel_cudaERNS_18TensorIteratorBaseEENKUlvE_clEvENKUlvE_clEvEUlddE_EESt5arrayIPcLm3EEEEviT0_T1_:
        /* <DEDUP_REMOVED lines=24> */
[----:B------:R-:W-:-:S04]  /*0180*/  CS2R R4, SRZ ;  /* 0x0000000000047805 */ /* 0x000fc8000001ff00 */
[----:B------:R-:W5:Y:S01]  /*0190*/  @!P1 LDG.E.64 R6, desc[UR4][R34.64] ;  /* 0x0000000422069981 */ /* 0x000f62000c1e1b00 */
[----:B------:R-:W2:Y:S02]  /*01a0*/  LDC.64 R26, c[0x0][0x398] ;  /* 0x0000e600ff1a7b82 */ /* 0x000ea40000000a00 */
[----:B------:R-:W-:Y:S01]  /*01b0*/  @!P2 IMAD.IADD R9, R0, 0x1, R37 ;  /* 0x000000010009a824 */ /* 0x000fe200078e0225 */
[----:B------:R4:W5:Y:S01]  /*01c0*/  @!P1 LDG.E.64 R4, desc[UR4][R12.64] ;  /* 0x000000040c049981 */ /* 0x000962000c1e1b00 */
[----:B------:R-:W-:-:S04]  /*01d0*/  @!P2 VIADD R37, R37, 0x80 ;  /* 0x000000802525a836 */ /* 0x000fc80000000000 */
[----:B------:R-:W2:Y:S01]  /*01e0*/  LDC.64 R22, c[0x0][0x398] ;  /* 0x0000e600ff167b82 */ /* 0x000ea20000000a00 */
[----:B------:R-:W-:-:S07]  /*01f0*/  ISETP.GE.U32.AND P3, PT, R37, R2, PT ;  /* 0x000000022500720c */ /* 0x000fce0003f66070 */
[----:B------:R-:W2:Y:S06]  /*0200*/  LDC.64 R20, c[0x0][0x390] ;  /* 0x0000e400ff147b82 */ /* 0x000eac0000000a00 */
        /* <DEDUP_REMOVED lines=11> */
[----:B------:R3:W5:Y:S01]  /*02c0*/  @!P2 LDG.E.64 R8, desc[UR4][R24.64] ;  /* 0x000000041808a981 */ /* 0x000762000c1e1b00 */
[----:B0-----:R-:W-:-:S03]  /*02d0*/  @!P3 IMAD.WIDE.U32 R32, R19, 0x8, R32 ;  /* 0x000000081320b825 */ /* 0x001fc600078e0020 */
[----:B------:R-:W5:Y:S01]  /*02e0*/  @!P2 LDG.E.64 R10, desc[UR4][R28.64] ;  /* 0x000000041c0aa981 */ /* 0x000f62000c1e1b00 */
[----:B------:R-:W-:Y:S02]  /*02f0*/  @!P1 IMAD.IADD R36, R0, 0x1, R37 ;  /* 0x0000000100249824 */ /* 0x000fe400078e0225 */
[----:B------:R-:W-:Y:S01]  /*0300*/  @!P1 VIADD R37, R37, 0x80 ;  /* 0x0000008025259836 */ /* 0x000fe20000000000 */
[----:B------:R0:W5:Y:S01]  /*0310*/  @!P3 LDG.E.64 R12, desc[UR4][R32.64] ;  /* 0x00000004200cb981 */ /* 0x000162000c1e1b00 */
[----:B---3--:R-:W3:Y:S03]  /*0320*/  LDC.64 R24, c[0x0][0x390] ;  /* 0x0000e400ff187b82 */ /* 0x008ee60000000a00 */
[----:B------:R-:W-:Y:S01]  /*0330*/  ISETP.GE.U32.AND P2, PT, R37, R2, PT ;  /* 0x000000022500720c */ /* 0x000fe20003f46070 */
[----:B------:R-:W-:-:S04]  /*0340*/  @!P0 IMAD.WIDE.U32 R30, R17, 0x8, R30 ;  /* 0x00000008111e8825 */ /* 0x000fc800078e001e */
[----:B0-----:R-:W0:Y:S01]  /*0350*/  LDC.64 R32, c[0x0][0x398] ;  /* 0x0000e600ff207b82 */ /* 0x001e220000000a00 */
[----:B-1----:R-:W-:Y:S01]  /*0360*/  @!P0 IMAD.WIDE.U32 R34, R17, 0x8, R14 ;  /* 0x0000000811228825 */ /* 0x002fe200078e000e */
[----:B------:R-:W-:Y:S02]  /*0370*/  CS2R R16, SRZ ;  /* 0x0000000000107805 */ /* 0x000fe4000001ff00 */
[----:B------:R-:W-:Y:S01]  /*0380*/  CS2R R14, SRZ ;  /* 0x00000000000e7805 */ /* 0x000fe2000001ff00 */
[----:B--2---:R-:W-:-:S03]  /*0390*/  @!P3 IMAD.WIDE.U32 R26, R19, 0x8, R26 ;  /* 0x00000008131ab825 */ /* 0x004fc600078e001a */
[----:B------:R1:W5:Y:S01]  /*03a0*/  @!P0 LDG.E.64 R16, desc[UR4][R30.64] ;  /* 0x000000041e108981 */ /* 0x000362000c1e1b00 */
[----:B------:R-:W-:Y:S01]  /*03b0*/  @!P1 IMAD.WIDE.U32 R28, R36, 0x8, R22 ;  /* 0x00000008241c9825 */ /* 0x000fe200078e0016 */
[----:B------:R-:W-:Y:S02]  /*03c0*/  CS2R R22, SRZ ;  /* 0x0000000000167805 */ /* 0x000fe4000001ff00 */
[----:B------:R3:W5:Y:S01]  /*03d0*/  @!P3 LDG.E.64 R14, desc[UR4][R26.64] ;  /* 0x000000041a0eb981 */ /* 0x000762000c1e1b00 */
[----:B------:R-:W-:-:S03]  /*03e0*/  CS2R R18, SRZ ;  /* 0x0000000000127805 */ /* 0x000fc6000001ff00 */
[----:B------:R2:W5:Y:S01]  /*03f0*/  @!P1 LDG.E.64 R22, desc[UR4][R28.64] ;  /* 0x000000041c169981 */ /* 0x000562000c1e1b00 */
[----:B-1----:R-:W-:-:S03]  /*0400*/  @!P2 IMAD.IADD R31, R0, 0x1, R37 ;  /* 0x00000001001fa824 */ /* 0x002fc600078e0225 */
[----:B------:R-:W5:Y:S01]  /*0410*/  @!P0 LDG.E.64 R18, desc[UR4][R34.64] ;  /* 0x0000000422128981 */ /* 0x000f62000c1e1b00 */
[C---:B---3--:R-:W-:Y:S01]  /*0420*/  @!P2 IMAD.WIDE.U32 R26, R31.reuse, 0x8, R24 ;  /* 0x000000081f1aa825 */ /* 0x048fe200078e0018 */
[----:B------:R-:W-:Y:S01]  /*0430*/  CS2R R24, SRZ ;  /* 0x0000000000187805 */ /* 0x000fe2000001ff00 */
[----:B--2---:R-:W1:Y:S02]  /*0440*/  LDC.64 R28, c[0x0][0x390] ;  /* 0x0000e400ff1c7b82 */ /* 0x004e640000000a00 */
[----:B0-----:R-:W-:-:S03]  /*0450*/  @!P2 IMAD.WIDE.U32 R32, R31, 0x8, R32 ;  /* 0x000000081f20a825 */ /* 0x001fc600078e0020 */
[----:B------:R0:W5:Y:S01]  /*0460*/  @!P2 LDG.E.64 R24, desc[UR4][R26.64] ;  /* 0x000000041a18a981 */ /* 0x000162000c1e1b00 */
[----:B------:R-:W-:Y:S01]  /*0470*/  @!P2 VIADD R37, R37, 0x80 ;  /* 0x000000802525a836 */ /* 0x000fe20000000000 */
[----:B0-----:R-:W-:-:S04]  /*0480*/  CS2R R26, SRZ ;  /* 0x00000000001a7805 */ /* 0x001fc8000001ff00 */
[----:B------:R-:W-:Y:S02]  /*0490*/  ISETP.GE.U32.AND P0, PT, R37, R2, PT ;  /* 0x000000022500720c */ /* 0x000fe40003f06070 */
[----:B------:R0:W5:Y:S01]  /*04a0*/  @!P2 LDG.E.64 R26, desc[UR4][R32.64] ;  /* 0x00000004201aa981 */ /* 0x000162000c1e1b00 */
[----:B------:R-:W-:Y:S01]  /*04b0*/  @!P1 IMAD.WIDE.U32 R34, R36, 0x8, R20 ;  /* 0x0000000824229825 */ /* 0x000fe200078e0014 */
[----:B------:R-:W-:-:S06]  /*04c0*/  CS2R R20, SRZ ;  /* 0x0000000000147805 */ /* 0x000fcc000001ff00 */
[----:B------:R2:W5:Y:S01]  /*04d0*/  @!P1 LDG.E.64 R20, desc[UR4][R34.64] ;  /* 0x0000000422149981 */ /* 0x000562000c1e1b00 */
[----:B0-----:R-:W0:Y:S02]  /*04e0*/  LDC.64 R32, c[0x0][0x398] ;  /* 0x0000e600ff207b82 */ /* 0x001e240000000a00 */
[----:B--2---:R-:W-:-:S04]  /*04f0*/  @!P0 IMAD.IADD R35, R0, 0x1, R37 ;  /* 0x0000000100238824 */ /* 0x004fc800078e0225 */
[----:B-1----:R-:W-:Y:S01]  /*0500*/  @!P0 IMAD.WIDE.U32 R30, R35, 0x8, R28 ;  /* 0x00000008231e8825 */ /* 0x002fe200078e001c */
[----:B------:R-:W-:-:S03]  /*0510*/  CS2R R28, SRZ ;  /* 0x00000000001c7805 */ /* 0x000fc6000001ff00 */
[----:B------:R-:W-:-:S03]  /*0520*/  @!P0 VIADD R37, R37, 0x80 ;  /* 0x0000008025258836 */ /* 0x000fc60000000000 */
[----:B------:R1:W5:Y:S01]  /*0530*/  @!P0 LDG.E.64 R28, desc[UR4][R30.64] ;  /* 0x000000041e1c8981 */ /* 0x000362000c1e1b00 */
[----:B0-----:R-:W-:Y:S02]  /*0540*/  @!P0 IMAD.WIDE.U32 R32, R35, 0x8, R32 ;  /* 0x0000000823208825 */ /* 0x001fe400078e0020 */
[----:B------:R-:W0:Y:S01]  /*0550*/  LDC.64 R34, c[0x0][0x390] ;  /* 0x0000e400ff227b82 */ /* 0x000e220000000a00 */
[----:B-1----:R-:W-:-:S06]  /*0560*/  CS2R R30, SRZ ;  /* 0x00000000001e7805 */ /* 0x002fcc000001ff00 */
[----:B------:R1:W5:Y:S01]  /*0570*/  @!P0 LDG.E.64 R30, desc[UR4][R32.64] ;  /* 0x00000004201e8981 */ /* 0x000362000c1e1b00 */
[----:B------:R-:W-:Y:S02]  /*0580*/  ISETP.GE.U32.AND P0, PT, R37, R2, PT ;  /* 0x000000022500720c */ /* 0x000fe40003f06070 */
[----:B-1----:R-:W-:-:S11]  /*0590*/  CS2R R32, SRZ ;  /* 0x0000000000207805 */ /* 0x002fd6000001ff00 */
[----:B------:R-:W-:-:S04]  /*05a0*/  @!P0 IMAD.IADD R37, R0, 0x1, R37 ;  /* 0x0000000100258824 */ /* 0x000fc800078e0225 */
[----:B0-----:R-:W-:-:S05]  /*05b0*/  @!P0 IMAD.WIDE.U32 R34, R37, 0x8, R34 ;  /* 0x0000000825228825 */ /* 0x001fca00078e0022 */
[----:B------:R0:W5:Y:S02]  /*05c0*/  @!P0 LDG.E.64 R32, desc[UR4][R34.64] ;  /* 0x0000000422208981 */ /* 0x000164000c1e1b00 */
[----:B0-----:R-:W0:Y:S02]  /*05d0*/  LDC.64 R34, c[0x0][0x398] ;  /* 0x0000e600ff227b82 */ /* 0x001e240000000a00 */
[----:B0-----:R-:W-:Y:S01]  /*05e0*/  @!P0 IMAD.WIDE.U32 R36, R37, 0x8, R34 ;  /* 0x0000000825248825 */ /* 0x001fe200078e0022 */
[----:B------:R-:W-:-:S06]  /*05f0*/  CS2R R34, SRZ ;  /* 0x0000000000227805 */ /* 0x000fcc000001ff00 */
[----:B------:R0:W5:Y:S01]  /*0600*/  @!P0 LDG.E.64 R34, desc[UR4][R36.64] ;  /* 0x0000000424228981 */ /* 0x000162000c1e1b00 */
[----:B------:R-:W-:Y:S01]  /*0610*/  ISETP.GE.U32.AND P1, PT, R3, R2, PT ;  /* 0x000000020300720c */ /* 0x000fe20003f26070 */
        /* <DEDUP_REMOVED lines=14> */
[----:B------:R-:W-:-:S04]  /*0700*/  LOP3.LUT R36, R6, R4, RZ, 0xfc, !PT ;  /* 0x0000000406247212 */ /* 0x000fc800078efcff */
[----:B------:R-:W-:Y:S02]  /*0710*/  ISETP.NE.U32.AND P0, PT, R36, RZ, PT ;  /* 0x000000ff2400720c */ /* 0x000fe40003f05070 */
[----:B------:R-:W-:-:S04]  /*0720*/  LOP3.LUT R36, R7, R5, RZ, 0xfc, !PT ;  /* 0x0000000507247212 */ /* 0x000fc800078efcff */
        /* <DEDUP_REMOVED lines=24> */
[----:B0-----:R-:W-:-:S04]  /*08b0*/  SEL R7, RZ, 0x1, !P2 ;  /* 0x00000001ff077807 */ /* 0x001fc80005000000 */
[----:B------:R-:W-:-:S04]  /*08c0*/  IADD3 R7, P2, P4, R7, R37, R4 ;  /* 0x0000002507077210 */ /* 0x000fc80007c5e004 */
[----:B------:R-:W-:-:S15]  /*08d0*/  IADD3.X R6, PT, PT, RZ, R37, R5, P2, P4 ;  /* 0x00000025ff067210 */ /* 0x000fde00017e8405 */
[----:B------:R-:W-:-:S15]  /*08e0*/  NOP ;  /* 0x0000000000007918 */ /* 0x000fde0000000000 */
[----:B------:R-:W-:-:S15]  /*08f0*/  NOP ;  /* 0x0000000000007918 */ /* 0x000fde0000000000 */
[----:B------:R-:W-:-:S09]  /*0900*/  NOP ;  /* 0x0000000000007918 */ /* 0x000fd20000000000 */
[----:B-1----:R-:W0:-:S15]  /*0910*/  DSETP.LT.AND P3, PT, R4, RZ, P0 ;  /* 0x000000ff0400722a */ /* 0x002e1e0000761000 */
[----:B------:R-:W-:-:S15]  /*0920*/  NOP ;  /* 0x0000000000007918 */ /* 0x000fde0000000000 */
[----:B------:R-:W-:-:S15]  /*0930*/  NOP ;  /* 0x0000000000007918 */ /* 0x000fde0000000000 */
[----:B------:R-:W-:-:S15]  /*0940*/  NOP ;  /* 0x0000000000007918 */ /* 0x000fde0000000000 */
[----:B------:R-:W-:-:S04]  /*0950*/  NOP ;  /* 0x0000000000007918 */ /* 0x000fc80000000000 */
[----:B------:R0:W1:Y:S02]  /*0960*/  DSETP.GT.AND P0, PT, R4, RZ, P0 ;  /* 0x000000ff0400722a */ /* 0x0000640000704000 */
[----:B0-----:R-:W-:Y:S02]  /*0970*/  SEL R4, RZ, 0x1, !P3 ;  /* 0x00000001ff047807 */ /* 0x001fe40005800000 */
[----:B-1----:R-:W-:-:S04]  /*0980*/  SEL R5, RZ, 0xffffffff, !P0 ;  /* 0xffffffffff057807 */ /* 0x002fc80004000000 */
[----:B------:R-:W-:-:S04]  /*0990*/  IADD3 R4, P0, P2, R5, R7, R4 ;  /* 0x0000000705047210 */ /* 0x000fc80007a1e004 */
[----:B------:R-:W-:Y:S01]  /*09a0*/  IADD3.X R7, PT, PT, R5, R6, RZ, P0, P2 ;  /* 0x0000000605077210 */ /* 0x000fe200007e44ff */
[----:B------:R-:W-:-:S08]  /*09b0*/  IMAD.MOV.U32 R6, RZ, RZ, R4 ;  /* 0x000000ffff067224 */ /* 0x000fd000078e0004 */
.L_x_29358:
[----:B------:R-:W-:Y:S05]  /*09c0*/  BSYNC.RECONVERGENT B0 ;  /* 0x0000000000007941 */ /* 0x000fea0003800200 */
.L_x_29357:
[----:B-----5:R-:W-:Y:S01]  /*09d0*/  VIADD R5, R3, 0x80 ;  /* 0x0000008003057836 */ /* 0x020fe20000000000 */
[----:B------:R-:W-:Y:S04]  /*09e0*/  BSSY.RECONVERGENT B0, `(.L_x_29359) ;  /* 0x0000037000007945 */ /* 0x000fe80003800200 */
[----:B------:R-:W-:-:S13]  /*09f0*/  ISETP.GE.U32.AND P0, PT, R5, R2, PT ;  /* 0x000000020500720c */ /* 0x000fda0003f06070 */
        /* <DEDUP_REMOVED lines=8> */
[----:B------:R-:W-:-:S04]  /*0a80*/  LOP3.LUT R4, R10, R8, RZ, 0xfc, !PT ;  /* 0x000000080a047212 */ /* 0x000fc800078efcff */
[----:B------:R-:W-:Y:S02]  /*0a90*/  ISETP.NE.U32.AND P0, PT, R4, RZ, PT ;  /* 0x000000ff0400720c */ /* 0x000fe40003f05070 */
[----:B------:R-:W-:-:S04]  /*0aa0*/  LOP3.LUT R4, R11, R9, RZ, 0xfc, !PT ;  /* 0x000000090b047212 */ /* 0x000fc800078efcff */
        /* <DEDUP_REMOVED lines=22> */
[----:B------:R-:W-:-:S15]  /*0c10*/  IADD3 R4, P2, P4, R11, R37, R8 ;  /* 0x000000250b047210 */ /* 0x000fde0007c5e008 */
[----:B------:R-:W-:-:S15]  /*0c20*/  NOP ;  /* 0x0000000000007918 */ /* 0x000fde0000000000 */
[----:B------:R-:W-:-:S15]  /*0c30*/  NOP ;  /* 0x0000000000007918 */ /* 0x000fde0000000000 */
[----:B------:R-:W-:-:S13]  /*0c40*/  NOP ;  /* 0x0000000000007918 */ /* 0x000fda0000000000 */
[----:B-1----:R-:W0:Y:S02]  /*0c50*/  DSETP.LT.AND P3, PT, R8, RZ, P0 ;  /* 0x000000ff0800722a */ /* 0x002e240000761000 */
[----:B0-----:R-:W-:-:S15]  /*0c60*/  SEL R10, RZ, 0x1, !P3 ;  /* 0x00000001ff0a7807 */ /* 0x001fde0005800000 */
[----:B------:R-:W-:-:S15]  /*0c70*/  NOP ;  /* 0x0000000000007918 */ /* 0x000fde0000000000 */
[----:B------:R-:W-:-:S15]  /*0c80*/  NOP ;  /* 0x0000000000007918 */ /* 0x000fde0000000000 */
[----:B------:R-:W-:-:S15]  /*0c90*/  NOP ;  /* 0x0000000000007918 */ /* 0x000fde0000000000 */
[----:B------:R-:W-:-:S02]  /*0ca0*/  NOP ;  /* 0x0000000000007918 */ /* 0x000fc40000000000 */
[----:B------:R-:W0:Y:S02]  /*0cb0*/  DSETP.GT.AND P0, PT, R8, RZ, P0 ;  /* 0x000000ff0800722a */ /* 0x000e240000704000 */
[----:B0-----:R-:W-:Y:S02]  /*0cc0*/  SEL R11, RZ, 0xffffffff, !P0 ;  /* 0xffffffffff0b7807 */ /* 0x001fe40004000000 */
[----:B------:R-:W-:Y:S02]  /*0cd0*/  IADD3.X R8, PT, PT, RZ, R37, R9, P2, P4 ;  /* 0x00000025ff087210 */ /* 0x000fe400017e8409 */
[----:B------:R-:W-:-:S04]  /*0ce0*/  IADD3 R10, P0, P2, R11, R4, R10 ;  /* 0x000000040b0a7210 */ /* 0x000fc80007a1e00a */
[----:B------:R-:W-:Y:S01]  /*0cf0*/  IADD3.X R11, PT, PT, R11, R8, RZ, P0, P2 ;  /* 0x000000080b0b7210 */ /* 0x000fe200007e44ff */
[----:B------:R-:W-:Y:S08]  /*0d00*/  BRA `(.L_x_29360) ;  /* 0x0000000000107947 */ /* 0x000ff00003800000 */
.L_x_29362:
[----:B------:R-:W-:Y:S01]  /*0d10*/  LOP3.LUT R11, RZ, 0x80000000, R11, 0xb8, !PT ;  /* 0x80000000ff0b7812 */ /* 0x000fe200078eb80b */
[----:B------:R-:W-:Y:S01]  /*0d20*/  IMAD.MOV.U32 R10, RZ, RZ, 0x1 ;  /* 0x00000001ff0a7424 */ /* 0x000fe200078e00ff */
[----:B------:R-:W-:Y:S06]  /*0d30*/  BRA `(.L_x_29360) ;  /* 0x0000000000047947 */ /* 0x000fec0003800000 */
.L_x_29361:
[----:B------:R0:W1:Y:S02]  /*0d40*/  DADD R10, R10, R8 ;  /* 0x000000000a0a7229 */ /* 0x0000640000000008 */
.L_x_29360:
[----:B------:R-:W-:Y:S05]  /*0d50*/  BSYNC.RECONVERGENT B0 ;  /* 0x0000000000007941 */ /* 0x000fea0003800200 */
.L_x_29359:
[----:B0-----:R-:W-:Y:S01]  /*0d60*/  VIADD R9, R3, 0x100 ;  /* 0x0000010003097836 */ /* 0x001fe20000000000 */
        /* <DEDUP_REMOVED lines=22> */
[----:B0-----:R-:W-:-:S15]  /*0ed0*/  DSETP.LT.AND P4, PT, R12, RZ, !P2 ;  /* 0x000000ff0c00722a */ /* 0x001fde0005781000 */
[----:B------:R-:W-:-:S15]  /*0ee0*/  NOP ;  /* 0x0000000000007918 */ /* 0x000fde0000000000 */
[----:B------:R-:W-:-:S15]  /*0ef0*/  NOP ;  /* 0x0000000000007918 */ /* 0x000fde0000000000 */
[----:B------:R-:W-:-:S15]  /*0f00*/  NOP ;  /* 0x0000000000007918 */ /* 0x000fde0000000000 */
[----:B------:R-:W-:-:S04]  /*0f10*/  NOP ;  /* 0x0000000000007918 */ /* 0x000fc80000000000 */
[----:B------:R-:W0:Y:S02]  /*0f20*/  DSETP.GT.AND P2, PT, R12, RZ, !P2 ;  /* 0x000000ff0c00722a */ /* 0x000e240005744000 */
[----:B0-----:R-:W-:-:S15]  /*0f30*/  SEL R9, RZ, 0x1, !P2 ;  /* 0x00000001ff097807 */ /* 0x001fde0005000000 */
[----:B------:R-:W-:-:S15]  /*0f40*/  NOP ;  /* 0x0000000000007918 */ /* 0x000fde0000000000 */
[----:B------:R-:W-:-:S15]  /*0f50*/  NOP ;  /* 0x0000000000007918 */ /* 0x000fde0000000000 */
[----:B------:R-:W-:-:S15]  /*0f60*/  NOP ;  /* 0x0000000000007918 */ /* 0x000fde0000000000 */
[----:B------:R-:W-:-:S02]  /*0f70*/  NOP ;  /* 0x0000000000007918 */ /* 0x000fc40000000000 */
[----:B------:R0:W2:Y:S02]  /*0f80*/  DSETP.GT.AND P0, PT, R12, R14, PT ;  /* 0x0000000e0c00722a */ /* 0x0000a40003f04000 */
[----:B0-----:R-:W-:-:S04]  /*0f90*/  SEL R15, RZ, 0xffffffff, !P4 ;  /* 0xffffffffff0f7807 */ /* 0x001fc80006000000 */
[----:B------:R-:W-:-:S15]  /*0fa0*/  IADD3 R4, P2, P4, R9, R15, R12 ;  /* 0x0000000f09047210 */ /* 0x000fde0007c5e00c */
[----:B------:R-:W-:-:S15]  /*0fb0*/  NOP ;  /* 0x0000000000007918 */ /* 0x000fde0000000000 */
[----:B------:R-:W-:-:S15]  /*0fc0*/  NOP ;  /* 0x0000000000007918 */ /* 0x000fde0000000000 */
[----:B------:R-:W-:-:S13]  /*0fd0*/  NOP ;  /* 0x0000000000007918 */ /* 0x000fda0000000000 */
[----:B--2---:R-:W0:Y:S02]  /*0fe0*/  DSETP.LT.AND P3, PT, R12, RZ, P0 ;  /* 0x000000ff0c00722a */ /* 0x004e240000761000 */
[----:B0-----:R-:W-:-:S15]  /*0ff0*/  SEL R14, RZ, 0x1, !P3 ;  /* 0x00000001ff0e7807 */ /* 0x001fde0005800000 */
[----:B------:R-:W-:-:S15]  /*1000*/  NOP ;  /* 0x0000000000007918 */ /* 0x000fde0000000000 */
[----:B------:R-:W-:-:S15]  /*1010*/  NOP ;  /* 0x0000000000007918 */ /* 0x000fde0000000000 */
[----:B------:R-:W-:-:S15]  /*1020*/  NOP ;  /* 0x0000000000007918 */ /* 0x000fde0000000000 */
[----:B------:R-:W-:-:S02]  /*1030*/  NOP ;  /* 0x0000000000007918 */ /* 0x000fc40000000000 */
[----:B------:R0:W2:Y:S02]  /*1040*/  DSETP.GT.AND P0, PT, R12, RZ, P0 ;  /* 0x000000ff0c00722a */ /* 0x0000a40000704000 */
[----:B0-----:R-:W-:Y:S02]  /*1050*/  IADD3.X R12, PT, PT, RZ, R15, R13, P2, P4 ;  /* 0x0000000fff0c7210 */ /* 0x001fe400017e840d */
[----:B--2---:R-:W-:-:S04]  /*1060*/  SEL R15, RZ, 0xffffffff, !P0 ;  /* 0xffffffffff0f7807 */ /* 0x004fc80004000000 */
[----:B------:R-:W-:-:S04]  /*1070*/  IADD3 R14, P0, P2, R15, R4, R14 ;  /* 0x000000040f0e7210 */ /* 0x000fc80007a1e00e */
[----:B------:R-:W-:Y:S01]  /*1080*/  IADD3.X R15, PT, PT, R15, R12, RZ, P0, P2 ;  /* 0x0000000c0f0f7210 */ /* 0x000fe200007e44ff */
[----:B------:R-:W-:Y:S08]  /*1090*/  BRA `(.L_x_29364) ;  /* 0x0000000000107947 */ /* 0x000ff00003800000 */
.L_x_29366:
[----:B------:R-:W-:Y:S01]  /*10a0*/  LOP3.LUT R15, RZ, 0x80000000, R15, 0xb8, !PT ;  /* 0x80000000ff0f7812 */ /* 0x000fe200078eb80f */
[----:B------:R-:W-:Y:S01]  /*10b0*/  IMAD.MOV.U32 R14, RZ, RZ, 0x1 ;  /* 0x00000001ff0e7424 */ /* 0x000fe200078e00ff */
[----:B------:R-:W-:Y:S06]  /*10c0*/  BRA `(.L_x_29364) ;  /* 0x0000000000047947 */ /* 0x000fec0003800000 */
.L_x_29365:
[----:B------:R0:W2:Y:S02]  /*10d0*/  DADD R14, R14, R12 ;  /* 0x000000000e0e7229 */ /* 0x0000a4000000000c */
.L_x_29364:
[----:B------:R-:W-:Y:S05]  /*10e0*/  BSYNC.RECONVERGENT B0 ;  /* 0x0000000000007941 */ /* 0x000fea0003800200 */
.L_x_29363:
[----:B------:R-:W-:Y:S01]  /*10f0*/  VIADD R9, R3, 0x180 ;  /* 0x0000018003097836 */ /* 0x000fe20000000000 */
[----:B------:R-:W-:Y:S04]  /*1100*/  BSSY.RECONVERGENT B0, `(.L_x_29367) ;  /* 0x0000037000007945 */ /* 0x000fe80003800200 */
[----:B------:R-:W-:-:S13]  /*1110*/  ISETP.GE.U32.AND P0, PT, R9, R2, PT ;  /* 0x000000020900720c */ /* 0x000fda0003f06070 */
        /* <DEDUP_REMOVED lines=8> */
[----:B------:R-:W-:-:S04]  /*11a0*/  LOP3.LUT R4, R18, R16, RZ, 0xfc, !PT ;  /* 0x0000001012047212 */ /* 0x000fc800078efcff */
[----:B------:R-:W-:Y:S02]  /*11b0*/  ISETP.NE.U32.AND P0, PT, R4, RZ, PT ;  /* 0x000000ff0400720c */ /* 0x000fe40003f05070 */
[----:B------:R-:W-:-:S04]  /*11c0*/  LOP3.LUT R4, R19, R17, RZ, 0xfc, !PT ;  /* 0x0000001113047212 */ /* 0x000fc800078efcff */
        /* <DEDUP_REMOVED lines=9> */
[----:B---3--:R-:W0:Y:S02]  /*1260*/  DSETP.LT.AND P4, PT, R16, RZ, !P2 ;  /* 0x000000ff1000722a */ /* 0x008e240005781000 */
        /* <DEDUP_REMOVED lines=28> */
.L_x_29370:
[----:B------:R-:W-:Y:S01]  /*1430*/  LOP3.LUT R19, RZ, 0x80000000, R19, 0xb8, !PT ;  /* 0x80000000ff137812 */ /* 0x000fe200078eb813 */
[----:B------:R-:W-:Y:S01]  /*1440*/  IMAD.MOV.U32 R18, RZ, RZ, 0x1 ;  /* 0x00000001ff127424 */ /* 0x000fe200078e00ff */
[----:B------:R-:W-:Y:S06]  /*1450*/  BRA `(.L_x_29368) ;  /* 0x0000000000047947 */ /* 0x000fec0003800000 */
.L_x_29369:
[----:B------:R3:W4:Y:S02]  /*1460*/  DADD R18, R18, R16 ;  /* 0x0000000012127229 */ /* 0x0007240000000010 */
.L_x_29368:
[----:B------:R-:W-:Y:S05]  /*1470*/  BSYNC.RECONVERGENT B0 ;  /* 0x0000000000007941 */ /* 0x000fea0003800200 */
.L_x_29367:
[----:B------:R-:W-:Y:S01]  /*1480*/  VIADD R9, R3, 0x200 ;  /* 0x0000020003097836 */ /* 0x000fe20000000000 */
[----:B------:R-:W-:Y:S04]  /*1490*/  BSSY.RECONVERGENT B0, `(.L_x_29371) ;  /* 0x0000037000007945 */ /* 0x000fe80003800200 */
[----:B------:R-:W-:-:S13]  /*14a0*/  ISETP.GE.U32.AND P0, PT, R9, R2, PT ;  /* 0x000000020900720c */ /* 0x000fda0003f06070 */
[----:B------:R-:W-:Y:S05]  /*14b0*/  @P0 BRA `(.L_x_29372) ;  /* 0x0000000000d00947 */ /* 0x000fea0003800000 */
[----:B------:R-:W5:-:S15]  /*14c0*/  DSETP.NAN.AND P0, PT, R22, R22, PT ;  /* 0x000000161600722a */ /* 0x000f5e0003f08000 */
[----:B------:R-:W-:-:S15]  /*14d0*/  NOP ;  /* 0x0000000000007918 */ /* 0x000fde0000000000 */
[----:B------:R-:W-:-:S15]  /*14e0*/  NOP ;  /* 0x0000000000007918 */ /* 0x000fde0000000000 */
[----:B------:R-:W-:-:S15]  /*14f0*/  NOP ;  /* 0x0000000000007918 */ /* 0x000fde0000000000 */
[----:B------:R-:W-:-:S04]  /*1500*/  NOP ;  /* 0x0000000000007918 */ /* 0x000fc80000000000 */
[----:B-----5:R-:W5:Y:S02]  /*1510*/  DSETP.NAN.OR P0, PT, R20, R20, P0 ;  /* 0x000000141400722a */ /* 0x020f640000708400 */
[----:B-----5:R-:W-:Y:S05]  /*1520*/  @P0 BRA `(.L_x_29373) ;  /* 0x0000000000b00947 */ /* 0x020fea0003800000 */
[----:B------:R-:W-:Y:S02]  /*1530*/  LOP3.LUT R4, R22, R20, RZ, 0xfc, !PT ;  /* 0x0000001416047212 */ /* 0x000fe400078efcff */
[----:B------:R-:W-:Y:S02]  /*1540*/  LOP3.LUT R8, R23, R21, RZ, 0xfc, !PT ;  /* 0x0000001517087212 */ /* 0x000fe400078efcff */
[----:B------:R-:W-:-:S04]  /*1550*/  ISETP.NE.U32.AND P0, PT, R4, RZ, PT ;  /* 0x000000ff0400720c */ /* 0x000fc80003f05070 */
[----:B------:R-:W-:-:S13]  /*1560*/  LOP3.LUT P0, RZ, R8, 0x7fffffff, RZ, 0xc0, P0 ;  /* 0x7fffffff08ff7812 */ /* 0x000fda000000c0ff */
[----:B------:R-:W-:Y:S05]  /*1570*/  @!P0 BRA `(.L_x_29372) ;  /* 0x0000000000a08947 */ /* 0x000fea0003800000 */
[----:B------:R-:W5:Y:S02]  /*1580*/  DSETP.NEU.AND P0, PT, R20, RZ, PT ;  /* 0x000000ff1400722a */ /* 0x000f640003f0d000 */
[----:B-----5:R-:W-:Y:S05]  /*1590*/  @!P0 BRA `(.L_x_29374) ;  /* 0x0000000000888947 */ /* 0x020fea0003800000 */
[----:B------:R-:W5:-:S15]  /*15a0*/  DSETP.GEU.AND P2, PT, R20, R22, PT ;  /* 0x000000161400722a */ /* 0x000f5e0003f4e000 */
[----:B------:R-:W-:-:S15]  /*15b0*/  NOP ;  /* 0x0000000000007918 */ /* 0x000fde0000000000 */
[----:B------:R-:W-:-:S15]  /*15c0*/  NOP ;  /* 0x0000000000007918 */ /* 0x000fde0000000000 */
[----:B------:R-:W-:-:S15]  /*15d0*/  NOP ;  /* 0x0000000000007918 */ /* 0x000fde0000000000 */
[----:B------:R-:W-:-:S04]  /*15e0*/  NOP ;  /* 0x0000000000007918 */ /* 0x000fc80000000000 */
[----:B-----5:R-:W0:Y:S02]  /*15f0*/  DSETP.LT.AND P4, PT, R20, RZ, !P2 ;  /* 0x000000ff1400722a */ /* 0x020e240005781000 */
        /* <DEDUP_REMOVED lines=28> */
.L_x_29374:
[----:B------:R-:W-:Y:S01]  /*17c0*/  LOP3.LUT R23, RZ, 0x80000000, R23, 0xb8, !PT ;  /* 0x80000000ff177812 */ /* 0x000fe200078eb817 */
[----:B------:R-:W-:Y:S01]  /*17d0*/  IMAD.MOV.U32 R22, RZ, RZ, 0x1 ;  /* 0x00000001ff167424 */ /* 0x000fe200078e00ff */
[----:B------:R-:W-:Y:S06]  /*17e0*/  BRA `(.L_x_29372) ;  /* 0x0000000000047947 */ /* 0x000fec0003800000 */
.L_x_29373:
[----:B------:R0:W0:Y:S02]  /*17f0*/  DADD R22, R22, R20 ;  /* 0x0000000016167229 */ /* 0x0000240000000014 */
.L_x_29372:
[----:B------:R-:W-:Y:S05]  /*1800*/  BSYNC.RECONVERGENT B0 ;  /* 0x0000000000007941 */ /* 0x000fea0003800200 */
.L_x_29371:
        /* <DEDUP_REMOVED lines=52> */
.L_x_29378:
[----:B------:R-:W-:Y:S01]  /*1b50*/  LOP3.LUT R27, RZ, 0x80000000, R27, 0xb8, !PT ;  /* 0x80000000ff1b7812 */ /* 0x000fe200078eb81b */
[----:B------:R-:W-:Y:S01]  /*1b60*/  IMAD.MOV.U32 R26, RZ, RZ, 0x1 ;  /* 0x00000001ff1a7424 */ /* 0x000fe200078e00ff */
[----:B------:R-:W-:Y:S06]  /*1b70*/  BRA `(.L_x_29376) ;  /* 0x0000000000047947 */ /* 0x000fec0003800000 */
.L_x_29377:
[----:B------:R0:W0:Y:S02]  /*1b80*/  DADD R26, R26, R24 ;  /* 0x000000001a1a7229 */ /* 0x0000240000000018 */
.L_x_29376:
[----:B------:R-:W-:Y:S05]  /*1b90*/  BSYNC.RECONVERGENT B0 ;  /* 0x0000000000007941 */ /* 0x000fea0003800200 */
.L_x_29375:
        /* <DEDUP_REMOVED lines=52> */
.L_x_29382:
[----:B------:R-:W-:Y:S01]  /*1ee0*/  LOP3.LUT R31, RZ, 0x80000000, R31, 0xb8, !PT ;  /* 0x80000000ff1f7812 */ /* 0x000fe200078eb81f */
[----:B------:R-:W-:Y:S01]  /*1ef0*/  IMAD.MOV.U32 R30, RZ, RZ, 0x1 ;  /* 0x00000001ff1e7424 */ /* 0x000fe200078e00ff */
[----:B------:R-:W-:Y:S06]  /*1f00*/  BRA `(.L_x_29380) ;  /* 0x0000000000047947 */ /* 0x000fec0003800000 */
.L_x_29381:
[----:B------:R0:W0:Y:S02]  /*1f10*/  DADD R30, R30, R28 ;  /* 0x000000001e1e7229 */ /* 0x000024000000001c */
.L_x_29380:
[----:B------:R-:W-:Y:S05]  /*1f20*/  BSYNC.RECONVERGENT B0 ;  /* 0x0000000000007941 */ /* 0x000fea0003800200 */
.L_x_29379:
        /* <DEDUP_REMOVED lines=52> */
.L_x_29386:
[----:B------:R-:W-:Y:S01]  /*2270*/  LOP3.LUT R35, RZ, 0x80000000, R35, 0xb8, !PT ;  /* 0x80000000ff237812 */ /* 0x000fe200078eb823 */
[----:B------:R-:W-:Y:S01]  /*2280*/  IMAD.MOV.U32 R34, RZ, RZ, 0x1 ;  /* 0x00000001ff227424 */ /* 0x000fe200078e00ff */
[----:B------:R-:W-:Y:S06]  /*2290*/  BRA `(.L_x_29384) ;  /* 0x0000000000047947 */ /* 0x000fec0003800000 */
.L_x_29385:
[----:B------:R0:W0:Y:S02]  /*22a0*/  DADD R34, R34, R32 ;  /* 0x0000000022227229 */ /* 0x0000240000000020 */
.L_x_29384:
[----:B------:R-:W-:Y:S05]  /*22b0*/  BSYNC.RECONVERGENT B0 ;  /* 0x0000000000007941 */ /* 0x000fea0003800200 */
.L_x_29383:
[----:B------:R-:W5:Y:S01]  /*22c0*/  @!P1 LDC.64 R8, c[0x0][0x388] ;  /* 0x0000e200ff089b82 */ /* 0x000f620000000a00 */
[----:B0-----:R-:W-:Y:S01]  /*22d0*/  @!P1 IMAD.IADD R13, R0, 0x1, R3 ;  /* 0x00000001000d9824 */ /* 0x001fe200078e0203 */
[----:B------:R-:W-:Y:S01]  /*22e0*/  BSSY.RECONVERGENT B0, `(.L_x_29387) ;  /* 0x0000030000007945 */ /* 0x000fe20003800200 */
[----:B------:R-:W-:-:S03]  /*22f0*/  @!P1 IMAD.MOV.U32 R3, RZ, RZ, R5 ;  /* 0x000000ffff039224 */ /* 0x000fc600078e0005 */
[----:B------:R-:W-:Y:S02]  /*2300*/  BSSY.RELIABLE B1, `(.L_x_29388) ;  /* 0x0000027000017945 */ /* 0x000fe40003800100 */
[----:B------:R-:W-:Y:S01]  /*2310*/  ISETP.GE.U32.AND P0, PT, R3, R2, PT ;  /* 0x000000020300720c */ /* 0x000fe20003f06070 */
[----:B-----5:R-:W-:-:S05]  /*2320*/  @!P1 IMAD.WIDE.U32 R8, R13, 0x8, R8 ;  /* 0x000000080d089825 */ /* 0x020fca00078e0008 */
[----:B------:R0:W-:Y:S07]  /*2330*/  @!P1 STG.E.64 desc[UR4][R8.64], R6 ;  /* 0x0000000608009986 */ /* 0x0001ee000c101b04 */
[----:B------:R-:W-:Y:S05]  /*2340*/  @P0 BRA `(.L_x_29389) ;  /* 0x0000000000300947 */ /* 0x000fea0003800000 */
[----:B------:R-:W5:Y:S01]  /*2350*/  LDC.64 R4, c[0x0][0x388] ;  /* 0x0000e200ff047b82 */ /* 0x000f620000000a00 */
[----:B0-----:R-:W-:Y:S02]  /*2360*/  IMAD.IADD R7, R0, 0x1, R3 ;  /* 0x0000000100077824 */ /* 0x001fe400078e0203 */
[----:B------:R-:W-:-:S05]  /*2370*/  VIADD R3, R3, 0x80 ;  /* 0x0000008003037836 */ /* 0x000fca0000000000 */
[----:B------:R-:W-:Y:S01]  /*2380*/  ISETP.GE.U32.AND P0, PT, R3, R2, PT ;  /* 0x000000020300720c */ /* 0x000fe20003f06070 */
[----:B-----5:R-:W-:-:S05]  /*2390*/  IMAD.WIDE.U32 R4, R7, 0x8, R4 ;  /* 0x0000000807047825 */ /* 0x020fca00078e0004 */
[----:B-1----:R0:W-:Y:S07]  /*23a0*/  STG.E.64 desc[UR4][R4.64], R10 ;  /* 0x0000000a04007986 */ /* 0x0021ee000c101b04 */
[----:B------:R-:W-:Y:S05]  /*23b0*/  @P0 BRA `(.L_x_29390) ;  /* 0x0000000000300947 */ /* 0x000fea0003800000 */
[----:B0-----:R-:W0:Y:S01]  /*23c0*/  LDC.64 R4, c[0x0][0x388] ;  /* 0x0000e200ff047b82 */ /* 0x001e220000000a00 */
[----:B------:R-:W-:Y:S02]  /*23d0*/  IMAD.IADD R7, R0, 0x1, R3 ;  /* 0x0000000100077824 */ /* 0x000fe400078e0203 */
[----:B------:R-:W-:Y:S02]  /*23e0*/  VIADD R3, R3, 0x80 ;  /* 0x0000008003037836 */ /* 0x000fe40000000000 */
[----:B0-----:R-:W-:-:S05]  /*23f0*/  IMAD.WIDE.U32 R4, R7, 0x8, R4 ;  /* 0x0000000807047825 */ /* 0x001fca00078e0004 */
[----:B--2---:R0:W-:Y:S02]  /*2400*/  STG.E.64 desc[UR4][R4.64], R14 ;  /* 0x0000000e04007986 */ /* 0x0041e4000c101b04 */
.L_x_29389:
[----:B------:R-:W-:-:S13]  /*2410*/  ISETP.GE.U32.AND P0, PT, R3, R2, PT ;  /* 0x000000020300720c */ /* 0x000fda0003f06070 */
[----:B------:R-:W-:Y:S05]  /*2420*/  @P0 BRA `(.L_x_29391) ;  /* 0x0000000000300947 */ /* 0x000fea0003800000 */
[----:B0-----:R-:W0:Y:S01]  /*2430*/  LDC.64 R4, c[0x0][0x388] ;  /* 0x0000e200ff047b82 */ /* 0x001e220000000a00 */
[----:B------:R-:W-:Y:S02]  /*2440*/  IMAD.IADD R7, R0, 0x1, R3 ;  /* 0x0000000100077824 */ /* 0x000fe400078e0203 */
[----:B------:R-:W-:Y:S02]  /*2450*/  VIADD R3, R3, 0x80 ;  /* 0x0000008003037836 */ /* 0x000fe40000000000 */
[----:B0-----:R-:W-:-:S05]  /*2460*/  IMAD.WIDE.U32 R4, R7, 0x8, R4 ;  /* 0x0000000807047825 */ /* 0x001fca00078e0004 */
[----:B----4-:R0:W-:Y:S02]  /*2470*/  STG.E.64 desc[UR4][R4.64], R18 ;  /* 0x0000001204007986 */ /* 0x0101e4000c101b04 */
.L_x_29390:
[----:B------:R-:W-:-:S13]  /*2480*/  ISETP.GE.U32.AND P0, PT, R3, R2, PT ;  /* 0x000000020300720c */ /* 0x000fda0003f06070 */
[----:B------:R-:W-:Y:S05]  /*2490*/  @P0 BRA `(.L_x_29392) ;  /* 0x0000000000340947 */ /* 0x000fea0003800000 */
[----:B0-----:R-:W0:Y:S01]  /*24a0*/  LDC.64 R4, c[0x0][0x388] ;  /* 0x0000e200ff047b82 */ /* 0x001e220000000a00 */
[----:B------:R-:W-:Y:S02]  /*24b0*/  IMAD.IADD R7, R0, 0x1, R3 ;  /* 0x0000000100077824 */ /* 0x000fe400078e0203 */
[----:B------:R-:W-:Y:S02]  /*24c0*/  VIADD R3, R3, 0x80 ;  /* 0x0000008003037836 */ /* 0x000fe40000000000 */
[----:B0-----:R-:W-:-:S05]  /*24d0*/  IMAD.WIDE.U32 R4, R7, 0x8, R4 ;  /* 0x0000000807047825 */ /* 0x001fca00078e0004 */
[----:B------:R0:W-:Y:S02]  /*24e0*/  STG.E.64 desc[UR4][R4.64], R22 ;  /* 0x0000001604007986 */ /* 0x0001e4000c101b04 */
.L_x_29391:
[----:B------:R-:W-:-:S13]  /*24f0*/  ISETP.GE.U32.AND P0, PT, R3, R2, PT ;  /* 0x000000020300720c */ /* 0x000fda0003f06070 */
[----:B------:R-:W-:Y:S05]  /*2500*/  @P0 BREAK.RELIABLE B1 ;  /* 0x0000000000010942 */ /* 0x000fea0003800100 */
[----:B------:R-:W-:Y:S05]  /*2510*/  @P0 BRA `(.L_x_29393) ;  /* 0x0000000000300947 */ /* 0x000fea0003800000 */
[----:B0-----:R-:W0:Y:S01]  /*2520*/  LDC.64 R4, c[0x0][0x388] ;  /* 0x0000e200ff047b82 */ /* 0x001e220000000a00 */
[----:B------:R-:W-:Y:S02]  /*2530*/  IMAD.IADD R7, R0, 0x1, R3 ;  /* 0x0000000100077824 */ /* 0x000fe400078e0203 */
[----:B------:R-:W-:Y:S02]  /*2540*/  VIADD R3, R3, 0x80 ;  /* 0x0000008003037836 */ /* 0x000fe40000000000 */
[----:B0-----:R-:W-:-:S05]  /*2550*/  IMAD.WIDE.U32 R4, R7, 0x8, R4 ;  /* 0x0000000807047825 */ /* 0x001fca00078e0004 */
[----:B------:R0:W-:Y:S02]  /*2560*/  STG.E.64 desc[UR4][R4.64], R26 ;  /* 0x0000001a04007986 */ /* 0x0001e4000c101b04 */
.L_x_29392:
[----:B------:R-:W-:Y:S05]  /*2570*/  BSYNC.RELIABLE B1 ;  /* 0x0000000000017941 */ /* 0x000fea0003800100 */
.L_x_29388:
[----:B------:R-:W-:-:S13]  /*2580*/  ISETP.GE.U32.AND P0, PT, R3, R2, PT ;  /* 0x000000020300720c */ /* 0x000fda0003f06070 */
[----:B0-----:R-:W0:Y:S01]  /*2590*/  @!P0 LDC.64 R4, c[0x0][0x388] ;  /* 0x0000e200ff048b82 */ /* 0x001e220000000a00 */
[----:B------:R-:W-:Y:S02]  /*25a0*/  @!P0 IMAD.IADD R7, R0, 0x1, R3 ;  /* 0x0000000100078824 */ /* 0x000fe400078e0203 */
[----:B------:R-:W-:Y:S02]  /*25b0*/  @!P0 VIADD R3, R3, 0x80 ;  /* 0x0000008003038836 */ /* 0x000fe40000000000 */
[----:B0-----:R-:W-:-:S05]  /*25c0*/  @!P0 IMAD.WIDE.U32 R4, R7, 0x8, R4 ;  /* 0x0000000807048825 */ /* 0x001fca00078e0004 */
[----:B------:R0:W-:Y:S02]  /*25d0*/  @!P0 STG.E.64 desc[UR4][R4.64], R30 ;  /* 0x0000001e04008986 */ /* 0x0001e4000c101b04 */
.L_x_29393:
[----:B------:R-:W-:Y:S05]  /*25e0*/  BSYNC.RECONVERGENT B0 ;  /* 0x0000000000007941 */ /* 0x000fea0003800200 */
.L_x_29387:
[----:B------:R-:W-:Y:S05]  /*25f0*/  WARPSYNC.ALL ;  /* 0x0000000000007948 */ /* 0x000fea0003800000 */
[----:B------:R-:W-:-:S13]  /*2600*/  ISETP.GE.U32.AND P0, PT, R3, R2, PT ;  /* 0x000000020300720c */ /* 0x000fda0003f06070 */
[----:B------:R-:W-:Y:S05]  /*2610*/  @P0 EXIT ;  /* 0x000000000000094d */ /* 0x000fea0003800000 */
[----:B0-----:R-:W0:Y:S01]  /*2620*/  LDC.64 R4, c[0x0][0x388] ;  /* 0x0000e200ff047b82 */ /* 0x001e220000000a00 */
[----:B------:R-:W-:-:S04]  /*2630*/  IMAD.IADD R3, R0, 0x1, R3 ;  /* 0x0000000100037824 */ /* 0x000fc800078e0203 */
[----:B0-----:R-:W-:-:S05]  /*2640*/  IMAD.WIDE.U32 R2, R3, 0x8, R4 ;  /* 0x0000000803027825 */ /* 0x001fca00078e0004 */
[----:B------:R-:W-:Y:S01]  /*2650*/  STG.E.64 desc[UR4][R2.64], R34 ;  /* 0x0000002202007986 */ /* 0x000fe2000c101b04 */
[----:B------:R-:W-:Y:S05]  /*2660*/  EXIT ;  /* 0x000000000000794d */ /* 0x000fea0003800000 */
.L_x_29356:
[----:B------:R-:W0:Y:S01]  /*2670*/  S2R R37, SR_TID.X ;  /* 0x0000000000257919 */ /* 0x000e220000002100 */
[----:B------:R-:W1:Y:S08]  /*2680*/  LDC.64 R2, c[0x0][0x398] ;  /* 0x0000e600ff027b82 */ /* 0x000e700000000a00 */
[----:B------:R-:W2:Y:S01]  /*2690*/  LDC.64 R4, c[0x0][0x390] ;  /* 0x0000e400ff047b82 */ /* 0x000ea20000000a00 */
[----:B-1----:R-:W-:-:S04]  /*26a0*/  IMAD.WIDE.U32 R2, R0, 0x8, R2 ;  /* 0x0000000800027825 */ /* 0x002fc800078e0002 */
[----:B0-----:R-:W-:-:S04]  /*26b0*/  IMAD.WIDE.U32 R2, R37, 0x10, R2 ;  /* 0x0000001025027825 */ /* 0x001fc800078e0002 */
[----:B--2---:R-:W-:Y:S01]  /*26c0*/  IMAD.WIDE.U32 R4, R0, 0x8, R4 ;  /* 0x0000000800047825 */ /* 0x004fe200078e0004 */
[----:B------:R0:W5:Y:S04]  /*26d0*/  LDG.E.128 R24, desc[UR4][R2.64+0x800] ;  /* 0x0008000402187981 */ /* 0x000168000c1e1d00 */
[----:B------:R0:W5:Y:S01]  /*26e0*/  LDG.E.128 R28, desc[UR4][R2.64+0x1000] ;  /* 0x00100004021c7981 */ /* 0x000162000c1e1d00 */
[----:B------:R-:W-:-:S03]  /*26f0*/  IMAD.WIDE.U32 R36, R37, 0x10, R4 ;  /* 0x0000001025247825 */ /* 0x000fc600078e0004 */
[----:B------:R-:W2:Y:S04]  /*2700*/  LDG.E.128 R4, desc[UR4][R2.64] ;  /* 0x0000000402047981 */ /* 0x000ea8000c1e1d00 */
[----:B------:R-:W3:Y:S04]  /*2710*/  LDG.E.128 R8, desc[UR4][R36.64] ;  /* 0x0000000424087981 */ /* 0x000ee8000c1e1d00 */
[----:B------:R0:W5:Y:S04]  /*2720*/  LDG.E.128 R12, desc[UR4][R36.64+0x800] ;  /* 0x00080004240c7981 */ /* 0x000168000c1e1d00 */
[----:B------:R0:W5:Y:S04]  /*2730*/  LDG.E.128 R16, desc[UR4][R36.64+0x1000] ;  /* 0x0010000424107981 */ /* 0x000168000c1e1d00 */
[----:B------:R0:W5:Y:S04]  /*2740*/  LDG.E.128 R20, desc[UR4][R36.64+0x1800] ;  /* 0x0018000424147981 */ /* 0x000168000c1e1d00 */
[----:B------:R0:W5:Y:S01]  /*2750*/  LDG.E.128 R32, desc[UR4][R2.64+0x1800] ;  /* 0x0018000402207981 */ /* 0x000162000c1e1d00 */
[----:B------:R-:W-:Y:S01]  /*2760*/  BSSY.RECONVERGENT B0, `(.L_x_29394) ;  /* 0x0000038000007945 */ /* 0x000fe20003800200 */
[----:B--2---:R-:W3:-:S15]  /*2770*/  DSETP.NAN.AND P0, PT, R4, R4, PT ;  /* 0x000000040400722a */ /* 0x004ede0003f08000 */
[----:B------:R-:W-:-:S15]  /*2780*/  NOP ;  /* 0x0000000000007918 */ /* 0x000fde0000000000 */
[----:B------:R-:W-:-:S15]  /*2790*/  NOP ;  /* 0x0000000000007918 */ /* 0x000fde0000000000 */
[----:B------:R-:W-:-:S15]  /*27a0*/  NOP ;  /* 0x0000000000007918 */ /* 0x000fde0000000000 */
[----:B------:R-:W-:-:S04]  /*27b0*/  NOP ;  /* 0x0000000000007918 */ /* 0x000fc80000000000 */
[----:B---3--:R-:W1:-:S15]  /*27c0*/  DSETP.NUM.AND P0, PT, R8, R8, !P0 ;  /* 0x000000080800722a */ /* 0x008e5e0004707000 */
[----:B------:R-:W-:-:S15]  /*27d0*/  NOP ;  /* 0x0000000000007918 */ /* 0x000fde0000000000 */
[----:B------:R-:W-:-:S15]  /*27e0*/  NOP ;  /* 0x0000000000007918 */ /* 0x000fde0000000000 */
[----:B------:R-:W-:-:S15]  /*27f0*/  NOP ;  /* 0x0000000000007918 */ /* 0x000fde0000000000 */
[----:B------:R-:W-:-:S04]  /*2800*/  NOP ;  /* 0x0000000000007918 */ /* 0x000fc80000000000 */
[----:B-1----:R0:W1:Y:S02]  /*2810*/  @!P0 DADD R4, R8, R4 ;  /* 0x0000000008048229 */ /* 0x0020640000000004 */
        /* <DEDUP_REMOVED lines=39> */
[----:B------:R0:W1:Y:S02]  /*2a90*/  DSETP.GT.AND P0, PT, R8, RZ, P0 ;  /* 0x000000ff0800722a */ /* 0x0000640000704000 */
[----:B0-----:R-:W-:Y:S02]  /*2aa0*/  IADD3.X R8, PT, PT, RZ, R5, R9, P1, P3 ;  /* 0x00000005ff087210 */ /* 0x001fe40000fe6409 */
[----:B-1----:R-:W-:-:S04]  /*2ab0*/  SEL R5, RZ, 0xffffffff, !P0 ;  /* 0xffffffffff057807 */ /* 0x002fc80004000000 */
[----:B------:R-:W-:-:S04]  /*2ac0*/  IADD3 R4, P0, P1, R5, R2, R4 ;  /* 0x0000000205047210 */ /* 0x000fc8000791e004 */
[----:B------:R-:W-:-:S09]  /*2ad0*/  IADD3.X R5, PT, PT, R5, R8, RZ, P0, P1 ;  /* 0x0000000805057210 */ /* 0x000fd200007e24ff */
.L_x_29395:
[----:B------:R-:W-:Y:S05]  /*2ae0*/  BSYNC.RECONVERGENT B0 ;  /* 0x0000000000007941 */ /* 0x000fea0003800200 */
.L_x_29394:
[----:B------:R-:W0:Y:S01]  /*2af0*/  DSETP.NAN.AND P0, PT, R6, R6, PT ;  /* 0x000000060600722a */ /* 0x000e220003f08000 */
[----:B------:R-:W-:-:S15]  /*2b00*/  BSSY.RECONVERGENT B0, `(.L_x_29396) ;  /* 0x0000034000007945 */ /* 0x000fde0003800200 */
[----:B------:R-:W-:-:S15]  /*2b10*/  NOP ;  /* 0x0000000000007918 */ /* 0x000fde0000000000 */
[----:B------:R-:W-:-:S15]  /*2b20*/  NOP ;  /* 0x0000000000007918 */ /* 0x000fde0000000000 */
[----:B------:R-:W-:-:S15]  /*2b30*/  NOP ;  /* 0x0000000000007918 */ /* 0x000fde0000000000 */
[----:B------:R-:W-:-:S03]  /*2b40*/  NOP ;  /* 0x0000000000007918 */ /* 0x000fc60000000000 */
        /* <DEDUP_REMOVED lines=41> */
[----:B------:R-:W-:Y:S01]  /*2de0*/  IADD3.X R7, PT, PT, R7, R10, RZ, P0, P1 ;  /* 0x0000000a07077210 */ /* 0x000fe200007e24ff */
[----:B------:R-:W-:Y:S08]  /*2df0*/  BRA `(.L_x_29398) ;  /* 0x0000000000107947 */ /* 0x000ff00003800000 */
.L_x_29399:
[----:B------:R-:W-:Y:S01]  /*2e00*/  LOP3.LUT R7, RZ, 0x80000000, R7, 0xb8, !PT ;  /* 0x80000000ff077812 */ /* 0x000fe200078eb807 */
[----:B------:R-:W-:Y:S01]  /*2e10*/  IMAD.MOV.U32 R6, RZ, RZ, 0x1 ;  /* 0x00000001ff067424 */ /* 0x000fe200078e00ff */
[----:B------:R-:W-:Y:S06]  /*2e20*/  BRA `(.L_x_29398) ;  /* 0x0000000000047947 */ /* 0x000fec0003800000 */
.L_x_29397:
[----:B------:R0:W1:Y:S02]  /*2e30*/  DADD R6, R10, R6 ;  /* 0x000000000a067229 */ /* 0x0000640000000006 */
.L_x_29398:
[----:B------:R-:W-:Y:S05]  /*2e40*/  BSYNC.RECONVERGENT B0 ;  /* 0x0000000000007941 */ /* 0x000fea0003800200 */
.L_x_29396:
[----:B-----5:R-:W2:Y:S01]  /*2e50*/  DSETP.NAN.AND P0, PT, R24, R24, PT ;  /* 0x000000181800722a */ /* 0x020ea20003f08000 */
        /* <DEDUP_REMOVED lines=8> */
[----:B------:R-:W-:Y:S02]  /*2ee0*/  LOP3.LUT R3, R25, R13, RZ, 0xfc, !PT ;  /* 0x0000000d19037212 */ /* 0x000fe400078efcff */
[----:B------:R-:W-:-:S04]  /*2ef0*/  ISETP.NE.U32.AND P0, PT, R2, RZ, PT ;  /* 0x000000ff0200720c */ /* 0x000fc80003f05070 */
[----:B------:R-:W-:-:S13]  /*2f00*/  LOP3.LUT P0, RZ, R3, 0x7fffffff, RZ, 0xc0, P0 ;  /* 0x7fffffff03ff7812 */ /* 0x000fda000000c0ff */
[----:B------:R-:W-:Y:S05]  /*2f10*/  @!P0 BRA `(.L_x_29402) ;  /* 0x0000000000a08947 */ /* 0x000fea0003800000 */
[----:B------:R-:W2:Y:S02]  /*2f20*/  DSETP.NEU.AND P0, PT, R12, RZ, PT ;  /* 0x000000ff0c00722a */ /* 0x000ea40003f0d000 */
[----:B--2---:R-:W-:Y:S05]  /*2f30*/  @!P0 BRA `(.L_x_29403) ;  /* 0x0000000000888947 */ /* 0x004fea0003800000 */
[----:B------:R-:W2:-:S15]  /*2f40*/  DSETP.GEU.AND P0, PT, R12, R24, PT ;  /* 0x000000180c00722a */ /* 0x000e9e0003f0e000 */
[----:B------:R-:W-:-:S15]  /*2f50*/  NOP ;  /* 0x0000000000007918 */ /* 0x000fde0000000000 */
[----:B------:R-:W-:-:S15]  /*2f60*/  NOP ;  /* 0x0000000000007918 */ /* 0x000fde0000000000 */
[----:B------:R-:W-:-:S15]  /*2f70*/  NOP ;  /* 0x0000000000007918 */ /* 0x000fde0000000000 */
[----:B------:R-:W-:-:S04]  /*2f80*/  NOP ;  /* 0x0000000000007918 */ /* 0x000fc80000000000 */
[----:B--2---:R-:W2:Y:S02]  /*2f90*/  DSETP.LT.AND P2, PT, R12, RZ, !P0 ;  /* 0x000000ff0c00722a */ /* 0x004ea40004741000 */
[----:B--2---:R-:W-:-:S15]  /*2fa0*/  SEL R9, RZ, 0xffffffff, !P2 ;  /* 0xffffffffff097807 */ /* 0x004fde0005000000 */
[----:B------:R-:W-:-:S15]  /*2fb0*/  NOP ;  /* 0x0000000000007918 */ /* 0x000fde0000000000 */
[----:B------:R-:W-:-:S15]  /*2fc0*/  NOP ;  /* 0x0000000000007918 */ /* 0x000fde0000000000 */
[----:B------:R-:W-:-:S15]  /*2fd0*/  NOP ;  /* 0x0000000000007918 */ /* 0x000fde0000000000 */
[----:B------:R-:W-:-:S02]  /*2fe0*/  NOP ;  /* 0x0000000000007918 */ /* 0x000fc40000000000 */
[----:B------:R-:W2:Y:S02]  /*2ff0*/  DSETP.GT.AND P0, PT, R12, RZ, !P0 ;  /* 0x000000ff0c00722a */ /* 0x000ea40004704000 */
[----:B--2---:R-:W-:-:S04]  /*3000*/  SEL R3, RZ, 0x1, !P0 ;  /* 0x00000001ff037807 */ /* 0x004fc80004000000 */
[----:B------:R-:W-:-:S15]  /*3010*/  IADD3 R2, P0, P2, R3, R9, R12 ;  /* 0x0000000903027210 */ /* 0x000fde0007a1e00c */
[----:B------:R-:W-:-:S15]  /*3020*/  NOP ;  /* 0x0000000000007918 */ /* 0x000fde0000000000 */
[----:B------:R-:W-:-:S15]  /*3030*/  NOP ;  /* 0x0000000000007918 */ /* 0x000fde0000000000 */
[----:B------:R-:W-:-:S13]  /*3040*/  NOP ;  /* 0x0000000000007918 */ /* 0x000fda0000000000 */
[----:B------:R-:W2:-:S15]  /*3050*/  DSETP.GT.AND P1, PT, R12, R24, PT ;  /* 0x000000180c00722a */ /* 0x000e9e0003f24000 */
[----:B------:R-:W-:-:S15]  /*3060*/  NOP ;  /* 0x0000000000007918 */ /* 0x000fde0000000000 */
[----:B------:R-:W-:-:S15]  /*3070*/  NOP ;  /* 0x0000000000007918 */ /* 0x000fde0000000000 */
[----:B------:R-:W-:-:S15]  /*3080*/  NOP ;  /* 0x0000000000007918 */ /* 0x000fde0000000000 */
[----:B------:R-:W-:-:S04]  /*3090*/  NOP ;  /* 0x0000000000007918 */ /* 0x000fc80000000000 */
[----:B--2---:R-:W2:Y:S02]  /*30a0*/  DSETP.LT.AND P3, PT, R12, RZ, P1 ;  /* 0x000000ff0c00722a */ /* 0x004ea40000f61000 */
[----:B--2---:R-:W-:-:S15]  /*30b0*/  SEL R24, RZ, 0x1, !P3 ;  /* 0x00000001ff187807 */ /* 0x004fde0005800000 */
[----:B------:R-:W-:-:S15]  /*30c0*/  NOP ;  /* 0x0000000000007918 */ /* 0x000fde0000000000 */
[----:B------:R-:W-:-:S15]  /*30d0*/  NOP ;  /* 0x0000000000007918 */ /* 0x000fde0000000000 */
[----:B------:R-:W-:-:S15]  /*30e0*/  NOP ;  /* 0x0000000000007918 */ /* 0x000fde0000000000 */
[----:B------:R-:W-:-:S02]  /*30f0*/  NOP ;  /* 0x0000000000007918 */ /* 0x000fc40000000000 */
[----:B------:R-:W2:Y:S02]  /*3100*/  DSETP.GT.AND P1, PT, R12, RZ, P1 ;  /* 0x000000ff0c00722a */ /* 0x000ea40000f24000 */
[----:B--2---:R-:W-:Y:S02]  /*3110*/  SEL R25, RZ, 0xffffffff, !P1 ;  /* 0xffffffffff197807 */ /* 0x004fe40004800000 */
[----:B------:R-:W-:Y:S02]  /*3120*/  IADD3.X R12, PT, PT, RZ, R9, R13, P0, P2 ;  /* 0x00000009ff0c7210 */ /* 0x000fe400007e440d */
[----:B------:R-:W-:-:S04]  /*3130*/  IADD3 R24, P0, P1, R25, R2, R24 ;  /* 0x0000000219187210 */ /* 0x000fc8000791e018 */
[----:B------:R-:W-:Y:S01]  /*3140*/  IADD3.X R25, PT, PT, R25, R12, RZ, P0, P1 ;  /* 0x0000000c19197210 */ /* 0x000fe200007e24ff */
[----:B------:R-:W-:Y:S08]  /*3150*/  BRA `(.L_x_29402) ;  /* 0x0000000000107947 */ /* 0x000ff00003800000 */
.L_x_29403:
[----:B------:R-:W-:Y:S01]  /*3160*/  LOP3.LUT R25, RZ, 0x80000000, R25, 0xb8, !PT ;  /* 0x80000000ff197812 */ /* 0x000fe200078eb819 */
[----:B------:R-:W-:Y:S01]  /*3170*/  IMAD.MOV.U32 R24, RZ, RZ, 0x1 ;  /* 0x00000001ff187424 */ /* 0x000fe200078e00ff */
[----:B------:R-:W-:Y:S06]  /*3180*/  BRA `(.L_x_29402) ;  /* 0x0000000000047947 */ /* 0x000fec0003800000 */
.L_x_29401:
[----:B------:R2:W3:Y:S02]  /*3190*/  DADD R24, R12, R24 ;  /* 0x000000000c187229 */ /* 0x0004e40000000018 */
.L_x_29402:
[----:B------:R-:W-:Y:S05]  /*31a0*/  BSYNC.RECONVERGENT B0 ;  /* 0x0000000000007941 */ /* 0x000fea0003800200 */
.L_x_29400:
[----:B------:R-:W4:Y:S01]  /*31b0*/  DSETP.NAN.AND P0, PT, R26, R26, PT ;  /* 0x0000001a1a00722a */ /* 0x000f220003f08000 */
[----:B------:R-:W-:-:S15]  /*31c0*/  BSSY.RECONVERGENT B0, `(.L_x_29404) ;  /* 0x0000034000007945 */ /* 0x000fde0003800200 */
[----:B------:R-:W-:-:S15]  /*31d0*/  NOP ;  /* 0x0000000000007918 */ /* 0x000fde0000000000 */
[----:B------:R-:W-:-:S15]  /*31e0*/  NOP ;  /* 0x0000000000007918 */ /* 0x000fde0000000000 */
[----:B------:R-:W-:-:S15]  /*31f0*/  NOP ;  /* 0x0000000000007918 */ /* 0x000fde0000000000 */
[----:B------:R-:W-:-:S03]  /*3200*/  NOP ;  /* 0x0000000000007918 */ /* 0x000fc60000000000 */
        /* <DEDUP_REMOVED lines=14> */
[----:B----4-:R-:W4:Y:S02]  /*32f0*/  DSETP.LT.AND P2, PT, R14, RZ, !P0 ;  /* 0x000000ff0e00722a */ /* 0x010f240004741000 */
[----:B----4-:R-:W-:-:S15]  /*3300*/  SEL R9, RZ, 0xffffffff, !P2 ;  /* 0xffffffffff097807 */ /* 0x010fde0005000000 */
[----:B------:R-:W-:-:S15]  /*3310*/  NOP ;  /* 0x0000000000007918 */ /* 0x000fde0000000000 */
[----:B------:R-:W-:-:S15]  /*3320*/  NOP ;  /* 0x0000000000007918 */ /* 0x000fde0000000000 */
[----:B------:R-:W-:-:S15]  /*3330*/  NOP ;  /* 0x0000000000007918 */ /* 0x000fde0000000000 */
[----:B------:R-:W-:-:S02]  /*3340*/  NOP ;  /* 0x0000000000007918 */ /* 0x000fc40000000000 */
[----:B------:R-:W4:Y:S02]  /*3350*/  DSETP.GT.AND P0, PT, R14, RZ, !P0 ;  /* 0x000000ff0e00722a */ /* 0x000f240004704000 */
[----:B----4-:R-:W-:-:S04]  /*3360*/  SEL R3, RZ, 0x1, !P0 ;  /* 0x00000001ff037807 */ /* 0x010fc80004000000 */
[----:B------:R-:W-:-:S15]  /*3370*/  IADD3 R2, P0, P2, R3, R9, R14 ;  /* 0x0000000903027210 */ /* 0x000fde0007a1e00e */
[----:B------:R-:W-:-:S15]  /*3380*/  NOP ;  /* 0x0000000000007918 */ /* 0x000fde0000000000 */
[----:B------:R-:W-:-:S15]  /*3390*/  NOP ;  /* 0x0000000000007918 */ /* 0x000fde0000000000 */
[----:B------:R-:W-:-:S13]  /*33a0*/  NOP ;  /* 0x0000000000007918 */ /* 0x000fda0000000000 */
[----:B------:R-:W4:-:S15]  /*33b0*/  DSETP.GT.AND P1, PT, R14, R26, PT ;  /* 0x0000001a0e00722a */ /* 0x000f1e0003f24000 */
[----:B------:R-:W-:-:S15]  /*33c0*/  NOP ;  /* 0x0000000000007918 */ /* 0x000fde0000000000 */
[----:B------:R-:W-:-:S15]  /*33d0*/  NOP ;  /* 0x0000000000007918 */ /* 0x000fde0000000000 */
[----:B------:R-:W-:-:S15]  /*33e0*/  NOP ;  /* 0x0000000000007918 */ /* 0x000fde0000000000 */
[----:B------:R-:W-:-:S04]  /*33f0*/  NOP ;  /* 0x0000000000007918 */ /* 0x000fc80000000000 */
[----:B----4-:R-:W4:Y:S02]  /*3400*/  DSETP.LT.AND P3, PT, R14, RZ, P1 ;  /* 0x000000ff0e00722a */ /* 0x010f240000f61000 */
[----:B----4-:R-:W-:-:S15]  /*3410*/  SEL R26, RZ, 0x1, !P3 ;  /* 0x00000001ff1a7807 */ /* 0x010fde0005800000 */
[----:B------:R-:W-:-:S15]  /*3420*/  NOP ;  /* 0x0000000000007918 */ /* 0x000fde0000000000 */
[----:B------:R-:W-:-:S15]  /*3430*/  NOP ;  /* 0x0000000000007918 */ /* 0x000fde0000000000 */
[----:B------:R-:W-:-:S15]  /*3440*/  NOP ;  /* 0x0000000000007918 */ /* 0x000fde0000000000 */
[----:B------:R-:W-:-:S02]  /*3450*/  NOP ;  /* 0x0000000000007918 */ /* 0x000fc40000000000 */
[----:B------:R-:W4:Y:S02]  /*3460*/  DSETP.GT.AND P1, PT, R14, RZ, P1 ;  /* 0x000000ff0e00722a */ /* 0x000f240000f24000 */
[----:B----4-:R-:W-:Y:S02]  /*3470*/  SEL R27, RZ, 0xffffffff, !P1 ;  /* 0xffffffffff1b7807 */ /* 0x010fe40004800000 */
[----:B------:R-:W-:Y:S02]  /*3480*/  IADD3.X R14, PT, PT, RZ, R9, R15, P0, P2 ;  /* 0x00000009ff0e7210 */ /* 0x000fe400007e440f */
[----:B------:R-:W-:-:S04]  /*3490*/  IADD3 R26, P0, P1, R27, R2, R26 ;  /* 0x000000021b1a7210 */ /* 0x000fc8000791e01a */
[----:B------:R-:W-:Y:S01]  /*34a0*/  IADD3.X R27, PT, PT, R27, R14, RZ, P0, P1 ;  /* 0x0000000e1b1b7210 */ /* 0x000fe200007e24ff */
[----:B------:R-:W-:Y:S08]  /*34b0*/  BRA `(.L_x_29406) ;  /* 0x0000000000107947 */ /* 0x000ff00003800000 */
.L_x_29407:
[----:B------:R-:W-:Y:S01]  /*34c0*/  LOP3.LUT R27, RZ, 0x80000000, R27, 0xb8, !PT ;  /* 0x80000000ff1b7812 */ /* 0x000fe200078eb81b */
[----:B------:R-:W-:Y:S01]  /*34d0*/  IMAD.MOV.U32 R26, RZ, RZ, 0x1 ;  /* 0x00000001ff1a7424 */ /* 0x000fe200078e00ff */
[----:B------:R-:W-:Y:S06]  /*34e0*/  BRA `(.L_x_29406) ;  /* 0x0000000000047947 */ /* 0x000fec0003800000 */
.L_x_29405:
[----:B------:R4:W0:Y:S02]  /*34f0*/  DADD R26, R14, R26 ;  /* 0x000000000e1a7229 */ /* 0x000824000000001a */
.L_x_29406:
[----:B------:R-:W-:Y:S05]  /*3500*/  BSYNC.RECONVERGENT B0 ;  /* 0x0000000000007941 */ /* 0x000fea0003800200 */
.L_x_29404:
[----:B------:R-:W5:Y:S01]  /*3510*/  DSETP.NAN.AND P0, PT, R28, R28, PT ;  /* 0x0000001c1c00722a */ /* 0x000f620003f08000 */
[----:B------:R-:W-:-:S15]  /*3520*/  BSSY.RECONVERGENT B0, `(.L_x_29408) ;  /* 0x0000034000007945 */ /* 0x000fde0003800200 */
[----:B------:R-:W-:-:S15]  /*3530*/  NOP ;  /* 0x0000000000007918 */ /* 0x000fde0000000000 */
[----:B------:R-:W-:-:S15]  /*3540*/  NOP ;  /* 0x0000000000007918 */ /* 0x000fde0000000000 */
[----:B------:R-:W-:-:S15]  /*3550*/  NOP ;  /* 0x0000000000007918 */ /* 0x000fde0000000000 */
[----:B------:R-:W-:-:S03]  /*3560*/  NOP ;  /* 0x0000000000007918 */ /* 0x000fc60000000000 */
        /* <DEDUP_REMOVED lines=14> */
[----:B-----5:R-:W5:Y:S02]  /*3650*/  DSETP.LT.AND P2, PT, R16, RZ, !P0 ;  /* 0x000000ff1000722a */ /* 0x020f640004741000 */
[----:B-----5:R-:W-:-:S15]  /*3660*/  SEL R9, RZ, 0xffffffff, !P2 ;  /* 0xffffffffff097807 */ /* 0x020fde0005000000 */
[----:B------:R-:W-:-:S15]  /*3670*/  NOP ;  /* 0x0000000000007918 */ /* 0x000fde0000000000 */
[----:B------:R-:W-:-:S15]  /*3680*/  NOP ;  /* 0x0000000000007918 */ /* 0x000fde0000000000 */
[----:B------:R-:W-:-:S15]  /*3690*/  NOP ;  /* 0x0000000000007918 */ /* 0x000fde0000000000 */
[----:B------:R-:W-:-:S02]  /*36a0*/  NOP ;  /* 0x0000000000007918 */ /* 0x000fc40000000000 */
[----:B------:R-:W5:Y:S02]  /*36b0*/  DSETP.GT.AND P0, PT, R16, RZ, !P0 ;  /* 0x000000ff1000722a */ /* 0x000f640004704000 */
[----:B-----5:R-:W-:-:S04]  /*36c0*/  SEL R3, RZ, 0x1, !P0 ;  /* 0x00000001ff037807 */ /* 0x020fc80004000000 */
[----:B------:R-:W-:-:S15]  /*36d0*/  IADD3 R2, P0, P2, R3, R9, R16 ;  /* 0x0000000903027210 */ /* 0x000fde0007a1e010 */
[----:B------:R-:W-:-:S15]  /*36e0*/  NOP ;  /* 0x0000000000007918 */ /* 0x000fde0000000000 */
[----:B------:R-:W-:-:S15]  /*36f0*/  NOP ;  /* 0x0000000000007918 */ /* 0x000fde0000000000 */
[----:B------:R-:W-:-:S13]  /*3700*/  NOP ;  /* 0x0000000000007918 */ /* 0x000fda0000000000 */
[----:B------:R-:W5:-:S15]  /*3710*/  DSETP.GT.AND P1, PT, R16, R28, PT ;  /* 0x0000001c1000722a */ /* 0x000f5e0003f24000 */
[----:B------:R-:W-:-:S15]  /*3720*/  NOP ;  /* 0x0000000000007918 */ /* 0x000fde0000000000 */
[----:B------:R-:W-:-:S15]  /*3730*/  NOP ;  /* 0x0000000000007918 */ /* 0x000fde0000000000 */
[----:B------:R-:W-:-:S15]  /*3740*/  NOP ;  /* 0x0000000000007918 */ /* 0x000fde0000000000 */
[----:B------:R-:W-:-:S04]  /*3750*/  NOP ;  /* 0x0000000000007918 */ /* 0x000fc80000000000 */
[----:B-----5:R-:W5:Y:S02]  /*3760*/  DSETP.LT.AND P3, PT, R16, RZ, P1 ;  /* 0x000000ff1000722a */ /* 0x020f640000f61000 */
[----:B-----5:R-:W-:-:S15]  /*3770*/  SEL R28, RZ, 0x1, !P3 ;  /* 0x00000001ff1c7807 */ /* 0x020fde0005800000 */
[----:B------:R-:W-:-:S15]  /*3780*/  NOP ;  /* 0x0000000000007918 */ /* 0x000fde0000000000 */
[----:B------:R-:W-:-:S15]  /*3790*/  NOP ;  /* 0x0000000000007918 */ /* 0x000fde0000000000 */
[----:B------:R-:W-:-:S15]  /*37a0*/  NOP ;  /* 0x0000000000007918 */ /* 0x000fde0000000000 */
[----:B------:R-:W-:-:S02]  /*37b0*/  NOP ;  /* 0x0000000000007918 */ /* 0x000fc40000000000 */
[----:B------:R-:W5:Y:S02]  /*37c0*/  DSETP.GT.AND P1, PT, R16, RZ, P1 ;  /* 0x000000ff1000722a */ /* 0x000f640000f24000 */
[----:B-----5:R-:W-:Y:S02]  /*37d0*/  SEL R29, RZ, 0xffffffff, !P1 ;  /* 0xffffffffff1d7807 */ /* 0x020fe40004800000 */
[----:B------:R-:W-:Y:S02]  /*37e0*/  IADD3.X R16, PT, PT, RZ, R9, R17, P0, P2 ;  /* 0x00000009ff107210 */ /* 0x000fe400007e4411 */
[----:B------:R-:W-:-:S04]  /*37f0*/  IADD3 R28, P0, P1, R29, R2, R28 ;  /* 0x000000021d1c7210 */ /* 0x000fc8000791e01c */
[----:B------:R-:W-:Y:S01]  /*3800*/  IADD3.X R29, PT, PT, R29, R16, RZ, P0, P1 ;  /* 0x000000101d1d7210 */ /* 0x000fe200007e24ff */
[----:B------:R-:W-:Y:S08]  /*3810*/  BRA `(.L_x_29410) ;  /* 0x0000000000107947 */ /* 0x000ff00003800000 */
.L_x_29411:
[----:B------:R-:W-:Y:S01]  /*3820*/  LOP3.LUT R29, RZ, 0x80000000, R29, 0xb8, !PT ;  /* 0x80000000ff1d7812 */ /* 0x000fe200078eb81d */
[----:B------:R-:W-:Y:S01]  /*3830*/  IMAD.MOV.U32 R28, RZ, RZ, 0x1 ;  /* 0x00000001ff1c7424 */ /* 0x000fe200078e00ff */
[----:B------:R-:W-:Y:S06]  /*3840*/  BRA `(.L_x_29410) ;  /* 0x0000000000047947 */ /* 0x000fec0003800000 */
.L_x_29409:
[----:B------:R0:W0:Y:S02]  /*3850*/  DADD R28, R16, R28 ;  /* 0x00000000101c7229 */ /* 0x000024000000001c */
.L_x_29410:
[----:B------:R-:W-:Y:S05]  /*3860*/  BSYNC.RECONVERGENT B0 ;  /* 0x0000000000007941 */ /* 0x000fea0003800200 */
.L_x_29408:
        /* <DEDUP_REMOVED lines=49> */
.L_x_29415:
[----:B------:R-:W-:Y:S01]  /*3b80*/  LOP3.LUT R31, RZ, 0x80000000, R31, 0xb8, !PT ;  /* 0x80000000ff1f7812 */ /* 0x000fe200078eb81f */
[----:B------:R-:W-:Y:S01]  /*3b90*/  IMAD.MOV.U32 R30, RZ, RZ, 0x1 ;  /* 0x00000001ff1e7424 */ /* 0x000fe200078e00ff */
[----:B------:R-:W-:Y:S06]  /*3ba0*/  BRA `(.L_x_29414) ;  /* 0x0000000000047947 */ /* 0x000fec0003800000 */
.L_x_29413:
[----:B------:R0:W0:Y:S02]  /*3bb0*/  DADD R30, R18, R30 ;  /* 0x00000000121e7229 */ /* 0x000024000000001e */
.L_x_29414:
[----:B------:R-:W-:Y:S05]  /*3bc0*/  BSYNC.RECONVERGENT B0 ;  /* 0x0000000000007941 */ /* 0x000fea0003800200 */
.L_x_29412:
        /* <DEDUP_REMOVED lines=49> */
.L_x_29419:
[----:B------:R-:W-:Y:S01]  /*3ee0*/  LOP3.LUT R33, RZ, 0x80000000, R33, 0xb8, !PT ;  /* 0x80000000ff217812 */ /* 0x000fe200078eb821 */
[----:B------:R-:W-:Y:S01]  /*3ef0*/  IMAD.MOV.U32 R32, RZ, RZ, 0x1 ;  /* 0x00000001ff207424 */ /* 0x000fe200078e00ff */
[----:B------:R-:W-:Y:S06]  /*3f00*/  BRA `(.L_x_29418) ;  /* 0x0000000000047947 */ /* 0x000fec0003800000 */
.L_x_29417:
[----:B------:R0:W0:Y:S02]  /*3f10*/  DADD R32, R20, R32 ;  /* 0x0000000014207229 */ /* 0x0000240000000020 */
.L_x_29418:
[----:B------:R-:W-:Y:S05]  /*3f20*/  BSYNC.RECONVERGENT B0 ;  /* 0x0000000000007941 */ /* 0x000fea0003800200 */
.L_x_29416:
        /* <DEDUP_REMOVED lines=49> */
.L_x_29423:
[----:B------:R-:W-:Y:S01]  /*4240*/  LOP3.LUT R35, RZ, 0x80000000, R35, 0xb8, !PT ;  /* 0x80000000ff237812 */ /* 0x000fe200078eb823 */
[----:B------:R-:W-:Y:S01]  /*4250*/  IMAD.MOV.U32 R34, RZ, RZ, 0x1 ;  /* 0x00000001ff227424 */ /* 0x000fe200078e00ff */
[----:B------:R-:W-:Y:S06]  /*4260*/  BRA `(.L_x_29422) ;  /* 0x0000000000047947 */ /* 0x000fec0003800000 */
.L_x_29421:
[----:B------:R0:W0:Y:S02]  /*4270*/  DADD R34, R22, R34 ;  /* 0x0000000016227229 */ /* 0x0000240000000022 */
.L_x_29422:
[----:B------:R-:W-:Y:S05]  /*4280*/  BSYNC.RECONVERGENT B0 ;  /* 0x0000000000007941 */ /* 0x000fea0003800200 */
.L_x_29420:
[----:B------:R-:W5:Y:S01]  /*4290*/  S2R R9, SR_TID.X ;  /* 0x0000000000097919 */ /* 0x000f620000002100 */
[----:B------:R-:W0:Y:S02]  /*42a0*/  LDC.64 R2, c[0x0][0x388] ;  /* 0x0000e200ff027b82 */ /* 0x000e240000000a00 */
[----:B0-----:R-:W-:-:S04]  /*42b0*/  IMAD.WIDE.U32 R2, R0, 0x8, R2 ;  /* 0x0000000800027825 */ /* 0x001fc800078e0002 */
[----:B-----5:R-:W-:-:S05]  /*42c0*/  IMAD.WIDE.U32 R2, R9, 0x10, R2 ;  /* 0x0000001009027825 */ /* 0x020fca00078e0002 */
[----:B-1----:R-:W-:Y:S04]  /*42d0*/  STG.E.128 desc[UR4][R2.64], R4 ;  /* 0x0000000402007986 */ /* 0x002fe8000c101d04 */
[----:B---3--:R-:W-:Y:S04]  /*42e0*/  STG.E.128 desc[UR4][R2.64+0x800], R24 ;  /* 0x0008001802007986 */ /* 0x008fe8000c101d04 */
[----:B------:R-:W-:Y:S04]  /*42f0*/  STG.E.128 desc[UR4][R2.64+0x1000], R28 ;  /* 0x0010001c02007986 */ /* 0x000fe8000c101d04 */
[----:B------:R-:W-:Y:S01]  /*4300*/  STG.E.128 desc[UR4][R2.64+0x1800], R32 ;  /* 0x0018002002007986 */ /* 0x000fe2000c101d04 */
[----:B------:R-:W-:Y:S05]  /*4310*/  EXIT ;  /* 0x000000000000794d */ /* 0x000fea0003800000 */
.L_x_29424:
        /* <DEDUP_REMOVED lines=14> */
.L_x_31287:


//--------------------- .text._ZN2at6native29vectorized_elementwise_kernelILi4ENS0_13BinaryFunctorIdddZZZNS0_21nextafter_kernel_cudaERNS_18TensorIteratorBaseEENKUlvE_clEvENKUlvE_clEvEUlddE_EESt5arrayIPcLm3EEEEviT0_T1_ --------------------------
	.section	.text._ZN2at6native29vectorized_elementwise_kernelILi4ENS0_13BinaryFunctorIdddZZZNS0_21nextafter_kernel_cudaERNS_18TensorIteratorBaseEENKUlvE_clEvENKUlvE_clEvEUlddE_EESt5arrayIPcLm3EEEEviT0_T1_,"ax",@progbits
	.align	128
        .global         _ZN2at6native29vectorized_elementwise_kernelILi4ENS0_13BinaryFunctorIdddZZZNS0_21nextafter_kernel_cudaERNS_18TensorIteratorBaseEENKUlvE_clEvENKUlvE_clEvEUlddE_EESt5arrayIPcLm3EEEEviT0_T1_
        .type           _ZN2at6native29vectorized_elementwise_kernelILi4ENS0_13BinaryFunctorIdddZZZNS0_21nextafter_kernel_cudaERNS_18TensorIteratorBaseEENKUlvE_clEvENKUlvE_clEvEUlddE_EESt5arrayIPcLm3EEEEviT0_T1_,@function
        .size           _ZN2at6native29vectorized_elementwise_kernelILi4ENS0_13BinaryFunctorIdddZZZNS0_21nextafter_kernel_cudaERNS_18TensorIteratorBaseEENKUlvE_clEvENKUlvE_clEvEUlddE_EESt5arrayIPcLm3EEEEviT0_T1_,(.L_x_31288 - _ZN2at6native29vectorized_elementwise_kernelILi4ENS0_13BinaryFunctorIdddZZZNS0_21nextafter_kernel_cudaERNS_18TensorIteratorBaseEENKUlvE_clEvENKUlvE_clEvEUlddE_EESt5arrayIPcLm3EEEEviT0_T1_)
        .other          _ZN2at6native29vectorized_elementwise_kernelILi4ENS0_13BinaryFunctorIdddZZZNS0_21nextafter_kernel_cudaERNS_18TensorIteratorBaseEENKUlvE_clEvENKUlvE_clEvEUlddE_EESt5arrayIPcLm3EEEEviT0_T1_,@"STO_CUDA_ENTRY STV_DEFAULT"
_ZN2at6native29vectorized_elementwise_kernelILi4ENS0_13BinaryFunctorIdddZZZNS0_21nextafter_kernel_cudaERNS_18TensorIteratorBaseEENKUlvE_clEvENKUlvE_clEvEUlddE_EESt5arrayIPcLm3EEEEviT0_T1_:
.text._ZN2at6native29vectorized_elementwise_kernelILi4ENS0_13BinaryFunctorIdddZZZNS0_21nextafter_kernel_cudaERNS_18TensorIteratorBaseEENKUlvE_clEvENKUlvE_clEvEUlddE_EESt5arrayIPcLm3EEEEviT0_T1_:
        /* <DEDUP_REMOVED lines=156> */
.L_x_29427:
[----:B------:R-:W-:Y:S05]  /*09c0*/  BSYNC.RECONVERGENT B0 ;  /* 0x0000000000007941 */ /* 0x000fea0003800200 */
.L_x_29426:
        /* <DEDUP_REMOVED lines=52> */
.L_x_29431:
[----:B------:R-:W-:Y:S01]  /*0d10*/  LOP3.LUT R11, RZ, 0x80000000, R11, 0xb8, !PT ;  /* 0x80000000ff0b7812 */ /* 0x000fe200078eb80b */
[----:B------:R-:W-:Y:S01]  /*0d20*/  IMAD.MOV.U32 R10, RZ, RZ, 0x1 ;  /* 0x00000001ff0a7424 */ /* 0x000fe200078e00ff */
[----:B------:R-:W-:Y:S06]  /*0d30*/  BRA `(.L_x_29429) ;  /* 0x0000000000047947 */ /* 0x000fec0003800000 */
.L_x_29430:
[----:B------:R0:W1:Y:S02]  /*0d40*/  DADD R10, R10, R8 ;  /* 0x000000000a0a7229 */ /* 0x0000640000000008 */
.L_x_29429:
[----:B------:R-:W-:Y:S05]  /*0d50*/  BSYNC.RECONVERGENT B0 ;  /* 0x0000000000007941 */ /* 0x000fea0003800200 */
.L_x_29428:
        /* <DEDUP_REMOVED lines=52> */
.L_x_29435:
[----:B------:R-:W-:Y:S01]  /*10a0*/  LOP3.LUT R15, RZ, 0x80000000, R15, 0xb8, !PT ;  /* 0x80000000ff0f7812 */ /* 0x000fe200078eb80f */
[----:B------:R-:W-:Y:S01]  /*10b0*/  IMAD.MOV.U32 R14, RZ, RZ, 0x1 ;  /* 0x00000001ff0e7424 */ /* 0x000fe200078e00ff */
[----:B------:R-:W-:Y:S06]  /*10c0*/  BRA `(.L_x_29433) ;  /* 0x0000000000047947 */ /* 0x000fec0003800000 */
.L_x_29434:
[----:B------:R0:W2:Y:S02]  /*10d0*/  DADD R14, R14, R12 ;  /* 0x000000000e0e7229 */ /* 0x0000a4000000000c */
.L_x_29433:
[----:B------:R-:W-:Y:S05]  /*10e0*/  BSYNC.RECONVERGENT B0 ;  /* 0x0000000000007941 */ /* 0x000fea0003800200 */
.L_x_29432:
        /* <DEDUP_REMOVED lines=52> */
.L_x_29439:
[----:B------:R-:W-:Y:S01]  /*1430*/  LOP3.LUT R19, RZ, 0x80000000, R19, 0xb8, !PT ;  /* 0x80000000ff137812 */ /* 0x000fe200078eb813 */
[----:B------:R-:W-:Y:S01]  /*1440*/  IMAD.MOV.U32 R18, RZ, RZ, 0x1 ;  /* 0x00000001ff127424 */ /* 0x000fe200078e00ff */
[----:B------:R-:W-:Y:S06]  /*1450*/  BRA `(.L_x_29437) ;  /* 0x0000000000047947 */ /* 0x000fec0003800000 */
.L_x_29438:
[----:B------:R3:W4:Y:S02]  /*1460*/  DADD R18, R18, R16 ;  /* 0x0000000012127229 */ /* 0x0007240000000010 */
.L_x_29437:
[----:B------:R-:W-:Y:S05]  /*1470*/  BSYNC.RECONVERGENT B0 ;  /* 0x0000000000007941 */ /* 0x000fea0003800200 */
.L_x_29436:
        /* <DEDUP_REMOVED lines=52> */
.L_x_29443:
[----:B------:R-:W-:Y:S01]  /*17c0*/  LOP3.LUT R23, RZ, 0x80000000, R23, 0xb8, !PT ;  /* 0x80000000ff177812 */ /* 0x000fe200078eb817 */
[----:B------:R-:W-:Y:S01]  /*17d0*/  IMAD.MOV.U32 R22, RZ, RZ, 0x1 ;  /* 0x00000001ff167424 */ /* 0x000fe200078e00ff */
[----:B------:R-:W-:Y:S06]  /*17e0*/  BRA `(.L_x_29441) ;  /* 0x0000000000047947 */ /* 0x000fec0003800000 */
.L_x_29442:
[----:B------:R0:W0:Y:S02]  /*17f0*/  DADD R22, R22, R20 ;  /* 0x0000000016167229 */ /* 0x0000240000000014 */
.L_x_29441:
[----:B------:R-:W-:Y:S05]  /*1800*/  BSYNC.RECONVERGENT B0 ;  /* 0x0000000000007941 */ /* 0x000fea0003800200 */
.L_x_29440:
        /* <DEDUP_REMOVED lines=52> */
.L_x_29447:
[----:B------:R-:W-:Y:S01]  /*1b50*/  LOP3.LUT R27, RZ, 0x80000000, R27, 0xb8, !PT ;  /* 0x80000000ff1b7812 */ /* 0x000fe200078eb81b */
[----:B------:R-:W-:Y:S01]  /*1b60*/  IMAD.MOV.U32 R26, RZ, RZ, 0x1 ;  /* 0x00000001ff1a7424 */ /* 0x000fe200078e00ff */
[----:B------:R-:W-:Y:S06]  /*1b70*/  BRA `(.L_x_29445) ;  /* 0x0000000000047947 */ /* 0x000fec0003800000 */
.L_x_29446:
[----:B------:R0:W0:Y:S02]  /*1b80*/  DADD R26, R26, R24 ;  /* 0x000000001a1a7229 */ /* 0x0000240000000018 */
.L_x_29445:
[----:B------:R-:W-:Y:S05]  /*1b90*/  BSYNC.RECONVERGENT B0 ;  /* 0x0000000000007941 */ /* 0x000fea0003800200 */
.L_x_29444:
        /* <DEDUP_REMOVED lines=52> */
.L_x_29451:
[----:B------:R-:W-:Y:S01]  /*1ee0*/  LOP3.LUT R31, RZ, 0x80000000, R31, 0xb8, !PT ;  /* 0x80000000ff1f7812 */ /* 0x000fe200078eb81f */
[----:B------:R-:W-:Y:S01]  /*1ef0*/  IMAD.MOV.U32 R30, RZ, RZ, 0x1 ;  /* 0x00000001ff1e7424 */ /* 0x000fe200078e00ff */
[----:B------:R-:W-:Y:S06]  /*1f00*/  BRA `(.L_x_29449) ;  /* 0x0000000000047947 */ /* 0x000fec0003800000 */
.L_x_29450:
[----:B------:R0:W0:Y:S02]  /*1f10*/  DADD R30, R30, R28 ;  /* 0x000000001e1e7229 */ /* 0x000024000000001c */
.L_x_29449:
[----:B------:R-:W-:Y:S05]  /*1f20*/  BSYNC.RECONVERGENT B0 ;  /* 0x0000000000007941 */ /* 0x000fea0003800200 */
.L_x_29448:
        /* <DEDUP_REMOVED lines=52> */
.L_x_29455:
[----:B------:R-:W-:Y:S01]  /*2270*/  LOP3.LUT R35, RZ, 0x80000000, R35, 0xb8, !PT ;  /* 0x80000000ff237812 */ /* 0x000fe200078eb823 */
[----:B------:R-:W-:Y:S01]  /*2280*/  IMAD.MOV.U32 R34, RZ, RZ, 0x1 ;  /* 0x00000001ff227424 */ /* 0x000fe200078e00ff */
[----:B------:R-:W-:Y:S06]  /*2290*/  BRA `(.L_x_29453) ;  /* 0x0000000000047947 */ /* 0x000fec0003800000 */
.L_x_29454:
[----:B------:R0:W0:Y:S02]  /*22a0*/  DADD R34, R34, R32 ;  /* 0x0000000022227229 */ /* 0x0000240000000020 */
.L_x_29453:
[----:B------:R-:W-:Y:S05]  /*22b0*/  BSYNC.RECONVERGENT B0 ;  /* 0x0000000000007941 */ /* 0x000fea0003800200 */
.L_x_29452:
        /* <DEDUP_REMOVED lines=21> */
.L_x_29458:
[----:B------:R-:W-:-:S13]  /*2410*/  ISETP.GE.U32.AND P0, PT, R3, R2, PT ;  /* 0x000000020300720c */ /* 0x000fda0003f06070 */
[----:B------:R-:W-:Y:S05]  /*2420*/  @P0 BRA `(.L_x_29460) ;  /* 0x0000000000300947 */ /* 0x000fea0003800000 */
[----:B0-----:R-:W0:Y:S01]  /*2430*/  LDC.64 R4, c[0x0][0x388] ;  /* 0x0000e200ff047b82 */ /* 0x001e220000000a00 */
[----:B------:R-:W-:Y:S02]  /*2440*/  IMAD.IADD R7, R0, 0x1, R3 ;  /* 0x0000000100077824 */ /* 0x000fe400078e0203 */
[----:B------:R-:W-:Y:S02]  /*2450*/  VIADD R3, R3, 0x80 ;  /* 0x0000008003037836 */ /* 0x000fe40000000000 */
[----:B0-----:R-:W-:-:S05]  /*2460*/  IMAD.WIDE.U32 R4, R7, 0x8, R4 ;  /* 0x0000000807047825 */ /* 0x001fca00078e0004 */
[----:B----4-:R0:W-:Y:S02]  /*2470*/  STG.E.64 desc[UR4][R4.64], R18 ;  /* 0x0000001204007986 */ /* 0x0101e4000c101b04 */
.L_x_29459:
[----:B------:R-:W-:-:S13]  /*2480*/  ISETP.GE.U32.AND P0, PT, R3, R2, PT ;  /* 0x000000020300720c */ /* 0x000fda0003f06070 */
[----:B------:R-:W-:Y:S05]  /*2490*/  @P0 BRA `(.L_x_29461) ;  /* 0x0000000000340947 */ /* 0x000fea0003800000 */
[----:B0-----:R-:W0:Y:S01]  /*24a0*/  LDC.64 R4, c[0x0][0x388] ;  /* 0x0000e200ff047b82 */ /* 0x001e220000000a00 */
[----:B------:R-:W-:Y:S02]  /*24b0*/  IMAD.IADD R7, R0, 0x1, R3 ;  /* 0x0000000100077824 */ /* 0x000fe400078e0203 */
[----:B------:R-:W-:Y:S02]  /*24c0*/  VIADD R3, R3, 0x80 ;  /* 0x0000008003037836 */ /* 0x000fe40000000000 */
[----:B0-----:R-:W-:-:S05]  /*24d0*/  IMAD.WIDE.U32 R4, R7, 0x8, R4 ;  /* 0x0000000807047825 */ /* 0x001fca00078e0004 */
[----:B------:R0:W-:Y:S02]  /*24e0*/  STG.E.64 desc[UR4][R4.64], R22 ;  /* 0x0000001604007986 */ /* 0x0001e4000c101b04 */
.L_x_29460:
        /* <DEDUP_REMOVED lines=8> */
.L_x_29461:
[----:B------:R-:W-:Y:S05]  /*2570*/  BSYNC.RELIABLE B1 ;  /* 0x0000000000017941 */ /* 0x000fea0003800100 */
.L_x_29457:
[----:B------:R-:W-:-:S13]  /*2580*/  ISETP.GE.U32.AND P0, PT, R3, R2, PT ;  /* 0x000000020300720c */ /* 0x000fda0003f06070 */
[----:B0-----:R-:W0:Y:S01]  /*2590*/  @!P0 LDC.64 R4, c[0x0][0x388] ;  /* 0x0000e200ff048b82 */ /* 0x001e220000000a00 */
[----:B------:R-:W-:Y:S02]  /*25a0*/  @!P0 IMAD.IADD R7, R0, 0x1, R3 ;  /* 0x0000000100078824 */ /* 0x000fe400078e0203 */
[----:B------:R-:W-:Y:S02]  /*25b0*/  @!P0 VIADD R3, R3, 0x80 ;  /* 0x0000008003038836 */ /* 0x000fe40000000000 */
[----:B0-----:R-:W-:-:S05]  /*25c0*/  @!P0 IMAD.WIDE.U32 R4, R7, 0x8, R4 ;  /* 0x0000000807048825 */ /* 0x001fca00078e0004 */
[----:B------:R0:W-:Y:S02]  /*25d0*/  @!P0 STG.E.64 desc[UR4][R4.64], R30 ;  /* 0x0000001e04008986 */ /* 0x0001e4000c101b04 */
.L_x_29462:
[----:B------:R-:W-:Y:S05]  /*25e0*/  BSYNC.RECONVERGENT B0 ;  /* 0x0000000000007941 */ /* 0x000fea0003800200 */
.L_x_29456:
        /* <DEDUP_REMOVED lines=8> */
.L_x_29425:
[----:B------:R-:W0:Y:S01]  /*2670*/  S2R R7, SR_TID.X ;  /* 0x0000000000077919 */ /* 0x000e220000002100 */
[----:B------:R-:W1:Y:S08]  /*2680*/  LDC.64 R4, c[0x0][0x398] ;  /* 0x0000e600ff047b82 */ /* 0x000e700000000a00 */
[----:B------:R-:W2:Y:S01]  /*2690*/  LDC.64 R2, c[0x0][0x390] ;  /* 0x0000e400ff027b82 */ /* 0x000ea20000000a00 */
[----:B-1----:R-:W-:-:S04]  /*26a0*/  IMAD.WIDE.U32 R4, R0, 0x8, R4 ;  /* 0x0000000800047825 */ /* 0x002fc800078e0004 */
[----:B0-----:R-:W-:-:S04]  /*26b0*/  IMAD.WIDE.U32 R36, R7, 0x20, R4 ;  /* 0x0000002007247825 */ /* 0x001fc800078e0004 */
[----:B--2---:R-:W-:Y:S01]  /*26c0*/  IMAD.WIDE.U32 R2, R0, 0x8, R2 ;  /* 0x0000000800027825 */ /* 0x004fe200078e0002 */
[----:B------:R0:W5:Y:S03]  /*26d0*/  LDG.E.ENL2.256 R32, R28, desc[UR4][R36.64+0x1000] ;  /* 0xfe008004241c797e */ /* 0x0001660008121920 */
[----:B------:R-:W-:Y:S02]  /*26e0*/  IMAD.WIDE.U32 R2, R7, 0x20, R2 ;  /* 0x0000002007027825 */ /* 0x000fe400078e0002 */
[----:B------:R-:W2:Y:S04]  /*26f0*/  LDG.E.ENL2.256 R8, R4, desc[UR4][R36.64] ;  /* 0xfe0000042404797e */ /* 0x000ea80008121908 */
[----:B------:R-:W3:Y:S04]  /*2700*/  LDG.E.ENL2.256 R16, R12, desc[UR4][R2.64] ;  /* 0xfe000004020c797e */ /* 0x000ee80008121910 */
[----:B------:R0:W5:Y:S01]  /*2710*/  LDG.E.ENL2.256 R24, R20, desc[UR4][R2.64+0x1000] ;  /* 0xfe0080040214797e */ /* 0x0001620008121918 */
        /* <DEDUP_REMOVED lines=56> */
.L_x_29464:
[----:B------:R-:W-:Y:S05]  /*2aa0*/  BSYNC.RECONVERGENT B0 ;  /* 0x0000000000007941 */ /* 0x000fea0003800200 */
.L_x_29463:
        /* <DEDUP_REMOVED lines=49> */
.L_x_29468:
[----:B------:R-:W-:Y:S01]  /*2dc0*/  LOP3.LUT R7, RZ, 0x80000000, R7, 0xb8, !PT ;  /* 0x80000000ff077812 */ /* 0x000fe200078eb807 */
[----:B------:R-:W-:Y:S01]  /*2dd0*/  IMAD.MOV.U32 R6, RZ, RZ, 0x1 ;  /* 0x00000001ff067424 */ /* 0x000fe200078e00ff */
[----:B------:R-:W-:Y:S06]  /*2de0*/  BRA `(.L_x_29467) ;  /* 0x0000000000047947 */ /* 0x000fec0003800000 */
.L_x_29466:
[----:B------:R0:W1:Y:S02]  /*2df0*/  DADD R6, R14, R6 ;  /* 0x000000000e067229 */ /* 0x0000640000000006 */
.L_x_29467:
[----:B------:R-:W-:Y:S05]  /*2e00*/  BSYNC.RECONVERGENT B0 ;  /* 0x0000000000007941 */ /* 0x000fea0003800200 */
.L_x_29465:
[----:B------:R-:W2:Y:S01]  /*2e10*/  DSETP.NAN.AND P0, PT, R8, R8, PT ;  /* 0x000000080800722a */ /* 0x000ea20003f08000 */
        /* <DEDUP_REMOVED lines=48> */
.L_x_29472:
[----:B------:R-:W-:Y:S01]  /*3120*/  LOP3.LUT R9, RZ, 0x80000000, R9, 0xb8, !PT ;  /* 0x80000000ff097812 */ /* 0x000fe200078eb809 */
[----:B------:R-:W-:Y:S01]  /*3130*/  IMAD.MOV.U32 R8, RZ, RZ, 0x1 ;  /* 0x00000001ff087424 */ /* 0x000fe200078e00ff */
[----:B------:R-:W-:Y:S06]  /*3140*/  BRA `(.L_x_29471) ;  /* 0x0000000000047947 */ /* 0x000fec0003800000 */
.L_x_29470:
[----:B------:R2:W3:Y:S02]  /*3150*/  DADD R8, R16, R8 ;  /* 0x0000000010087229 */ /* 0x0004e40000000008 */
.L_x_29471:
[----:B------:R-:W-:Y:S05]  /*3160*/  BSYNC.RECONVERGENT B0 ;  /* 0x0000000000007941 */ /* 0x000fea0003800200 */
.L_x_29469:
        /* <DEDUP_REMOVED lines=49> */
.L_x_29476:
[----:B------:R-:W-:Y:S01]  /*3480*/  LOP3.LUT R11, RZ, 0x80000000, R11, 0xb8, !PT ;  /* 0x80000000ff0b7812 */ /* 0x000fe200078eb80b */
[----:B------:R-:W-:Y:S01]  /*3490*/  IMAD.MOV.U32 R10, RZ, RZ, 0x1 ;  /* 0x00000001ff0a7424 */ /* 0x000fe200078e00ff */
[----:B------:R-:W-:Y:S06]  /*34a0*/  BRA `(.L_x_29475) ;  /* 0x0000000000047947 */ /* 0x000fec0003800000 */
.L_x_29474:
[----:B------:R4:W0:Y:S02]  /*34b0*/  DADD R10, R18, R10 ;  /* 0x00000000120a7229 */ /* 0x000824000000000a */
.L_x_29475:
[----:B------:R-:W-:Y:S05]  /*34c0*/  BSYNC.RECONVERGENT B0 ;  /* 0x0000000000007941 */ /* 0x000fea0003800200 */
.L_x_29473:
[----:B-----5:R-:W0:Y:S01]  /*34d0*/  DSETP.NAN.AND P0, PT, R28, R28, PT ;  /* 0x0000001c1c00722a */ /* 0x020e220003f08000 */
[----:B------:R-:W-:-:S15]  /*34e0*/  BSSY.RECONVERGENT B0, `(.L_x_29477) ;  /* 0x0000034000007945 */ /* 0x000fde0003800200 */
[----:B------:R-:W-:-:S15]  /*34f0*/  NOP ;  /* 0x0000000000007918 */ /* 0x000fde0000000000 */
[----:B------:R-:W-:-:S15]  /*3500*/  NOP ;  /* 0x0000000000007918 */ /* 0x000fde0000000000 */
[----:B------:R-:W-:-:S15]  /*3510*/  NOP ;  /* 0x0000000000007918 */ /* 0x000fde0000000000 */
[----:B------:R-:W-:-:S03]  /*3520*/  NOP ;  /* 0x0000000000007918 */ /* 0x000fc60000000000 */
        /* <DEDUP_REMOVED lines=21> */
[----:B0-----:R-:W-:-:S04]  /*3680*/  SEL R3, RZ, 0x1, !P0 ;  /* 0x00000001ff037807 */ /* 0x001fc80004000000 */
[----:B------:R-:W-:-:S15]  /*3690*/  IADD3 R2, P0, P2, R3, R13, R20 ;  /* 0x0000000d03027210 */ /* 0x000fde0007a1e014 */
[----:B------:R-:W-:-:S15]  /*36a0*/  NOP ;  /* 0x0000000000007918 */ /* 0x000fde0000000000 */
[----:B------:R-:W-:-:S15]  /*36b0*/  NOP ;  /* 0x0000000000007918 */ /* 0x000fde0000000000 */
[----:B------:R-:W-:-:S13]  /*36c0*/  NOP ;  /* 0x0000000000007918 */ /* 0x000fda0000000000 */
        /* <DEDUP_REMOVED lines=17> */
.L_x_29480:
[----:B------:R-:W-:Y:S01]  /*37e0*/  LOP3.LUT R29, RZ, 0x80000000, R29, 0xb8, !PT ;  /* 0x80000000ff1d7812 */ /* 0x000fe200078eb81d */
[----:B------:R-:W-:Y:S01]  /*37f0*/  IMAD.MOV.U32 R28, RZ, RZ, 0x1 ;  /* 0x00000001ff1c7424 */ /* 0x000fe200078e00ff */
[----:B------:R-:W-:Y:S06]  /*3800*/  BRA `(.L_x_29479) ;  /* 0x0000000000047947 */ /* 0x000fec0003800000 */
.L_x_29478:
[----:B------:R0:W0:Y:S02]  /*3810*/  DADD R28, R20, R28 ;  /* 0x00000000141c7229 */ /* 0x000024000000001c */
.L_x_29479:
[----:B------:R-:W-:Y:S05]  /*3820*/  BSYNC.RECONVERGENT B0 ;  /* 0x0000000000007941 */ /* 0x000fea0003800200 */
.L_x_29477:
        /* <DEDUP_REMOVED lines=49> */
.L_x_29484:
[----:B------:R-:W-:Y:S01]  /*3b40*/  LOP3.LUT R31, RZ, 0x80000000, R31, 0xb8, !PT ;  /* 0x80000000ff1f7812 */ /* 0x000fe200078eb81f */
[----:B------:R-:W-:Y:S01]  /*3b50*/  IMAD.MOV.U32 R30, RZ, RZ, 0x1 ;  /* 0x00000001ff1e7424 */ /* 0x000fe200078e00ff */
[----:B------:R-:W-:Y:S06]  /*3b60*/  BRA `(.L_x_29483) ;  /* 0x0000000000047947 */ /* 0x000fec0003800000 */
.L_x_29482:
[----:B------:R0:W0:Y:S02]  /*3b70*/  DADD R30, R22, R30 ;  /* 0x00000000161e7229 */ /* 0x000024000000001e */
.L_x_29483:
[----:B------:R-:W-:Y:S05]  /*3b80*/  BSYNC.RECONVERGENT B0 ;  /* 0x0000000000007941 */ /* 0x000fea0003800200 */
.L_x_29481:
        /* <DEDUP_REMOVED lines=49> */
.L_x_29488:
[----:B------:R-:W-:Y:S01]  /*3ea0*/  LOP3.LUT R33, RZ, 0x80000000, R33, 0xb8, !PT ;  /* 0x80000000ff217812 */ /* 0x000fe200078eb821 */
[----:B------:R-:W-:Y:S01]  /*3eb0*/  IMAD.MOV.U32 R32, RZ, RZ, 0x1 ;  /* 0x00000001ff207424 */ /* 0x000fe200078e00ff */
[----:B------:R-:W-:Y:S06]  /*3ec0*/  BRA `(.L_x_29487) ;  /* 0x0000000000047947 */ /* 0x000fec0003800000 */
.L_x_29486:
[----:B------:R0:W0:Y:S02]  /*3ed0*/  DADD R32, R24, R32 ;  /* 0x0000000018207229 */ /* 0x0000240000000020 */
.L_x_29487:
[----:B------:R-:W-:Y:S05]  /*3ee0*/  BSYNC.RECONVERGENT B0 ;  /* 0x0000000000007941 */ /* 0x000fea0003800200 */
.L_x_29485:
        /* <DEDUP_REMOVED lines=49> */
.L_x_29492:
[----:B------:R-:W-:Y:S01]  /*4200*/  LOP3.LUT R35, RZ, 0x80000000, R35, 0xb8, !PT ;  /* 0x80000000ff237812 */ /* 0x000fe200078eb823 */
[----:B------:R-:W-:Y:S01]  /*4210*/  IMAD.MOV.U32 R34, RZ, RZ, 0x1 ;  /* 0x00000001ff227424 */ /* 0x000fe200078e00ff */
[----:B------:R-:W-:Y:S06]  /*4220*/  BRA `(.L_x_29491) ;  /* 0x0000000000047947 */ /* 0x000fec0003800000 */
.L_x_29490:
[----:B------:R0:W0:Y:S02]  /*4230*/  DADD R34, R26, R34 ;  /* 0x000000001a227229 */ /* 0x0000240000000022 */
.L_x_29491:
[----:B------:R-:W-:Y:S05]  /*4240*/  BSYNC.RECONVERGENT B0 ;  /* 0x0000000000007941 */ /* 0x000fea0003800200 */
.L_x_29489:
[----:B------:R-:W5:Y:S01]  /*4250*/  S2R R13, SR_TID.X ;  /* 0x00000000000d7919 */ /* 0x000f620000002100 */
[----:B------:R-:W0:Y:S02]  /*4260*/  LDC.64 R2, c[0x0][0x388] ;  /* 0x0000e200ff027b82 */ /* 0x000e240000000a00 */
[----:B0-----:R-:W-:-:S04]  /*4270*/  IMAD.WIDE.U32 R2, R0, 0x8, R2 ;  /* 0x0000000800027825 */ /* 0x001fc800078e0002 */
[----:B-----5:R-:W-:-:S05]  /*4280*/  IMAD.WIDE.U32 R2, R13, 0x20, R2 ;  /* 0x000000200d027825 */ /* 0x020fca00078e0002 */
[----:B-1-3--:R-:W-:Y:S04]  /*4290*/  STG.E.ENL2.256 desc[UR4][R2.64], R4, R8 ;  /* 0xf80000040208797f */ /* 0x00afe8000f121804 */
[----:B------:R-:W-:Y:S01]  /*42a0*/  STG.E.ENL2.256 desc[UR4][R2.64+0x1000], R28, R32 ;  /* 0xf800801c0220797f */ /* 0x000fe2000f121804 */
[----:B------:R-:W-:Y:S05]  /*42b0*/  EXIT ;  /* 0x000000000000794d */ /* 0x000fea0003800000 */
.L_x_29493:
        /* <DEDUP_REMOVED lines=12> */
.L_x_31288:


//--------------------- .text._ZN2at6native29vectorized_elementwise_kernelILi8ENS0_13BinaryFunctorIdddZZZNS0_21nextafter_kernel_cudaERNS_18TensorIteratorBaseEENKUlvE_clEvENKUlvE_clEvEUlddE_EESt5arrayIPcLm3EEEEviT0_T1_ --------------------------
	.section	.text._ZN2at6native29vectorized_elementwise_kernelILi8ENS0_13BinaryFunctorIdddZZZNS0_21nextafter_kernel_cudaERNS_18TensorIteratorBaseEENKUlvE_clEvENKUlvE_clEvEUlddE_EESt5arrayIPcLm3EEEEviT0_T1_,"ax",@progbits
	.align	128
        .global         _ZN2at6native29vectorized_elementwise_kernelILi8ENS0_13BinaryFunctorIdddZZZNS0_21nextafter_kernel_cudaERNS_18TensorIteratorBaseEENKUlvE_clEvENKUlvE_clEvEUlddE_EESt5arrayIPcLm3EEEEviT0_T1_
        .type           _ZN2at6native29vectorized_elementwise_kernelILi8ENS0_13BinaryFunctorIdddZZZNS0_21nextafter_kernel_cudaERNS_18TensorIteratorBaseEENKUlvE_clEvENKUlvE_clEvEUlddE_EESt5arrayIPcLm3EEEEviT0_T1_,@function
        .size           _ZN2at6native29vectorized_elementwise_kernelILi8ENS0_13BinaryFunctorIdddZZZNS0_21nextafter_kernel_cudaERNS_18TensorIteratorBaseEENKUlvE_clEvENKUlvE_clEvEUlddE_EESt5arrayIPcLm3EEEEviT0_T1_,(.L_x_31289 - _ZN2at6native29vectorized_elementwise_kernelILi8ENS0_13BinaryFunctorIdddZZZNS0_21nextafter_kernel_cudaERNS_18TensorIteratorBaseEENKUlvE_clEvENKUlvE_clEvEUlddE_EESt5arrayIPcLm3EEEEviT0_T1_)
        .other          _ZN2at6native29vectorized_elementwise_kernelILi8ENS0_13BinaryFunctorIdddZZZNS0_21nextafter_kernel_cudaERNS_18TensorIteratorBaseEENKUlvE_clEvENKUlvE_clEvEUlddE_EESt5arrayIPcLm3EEEEviT0_T1_,@"STO_CUDA_ENTRY STV_DEFAULT"
_ZN2at6native29vectorized_elementwise_kernelILi8ENS0_13BinaryFunctorIdddZZZNS0_21nextafter_kernel_cudaERNS_18TensorIteratorBaseEENKUlvE_clEvENKUlvE_clEvEUlddE_EESt5arrayIPcLm3EEEEviT0_T1_:
.text._ZN2at6native29vectorized_elementwise_kernelILi8ENS0_13BinaryFunctorIdddZZZNS0_21nextafter_kernel_cudaERNS_18TensorIteratorBaseEENKUlvE_clEvENKUlvE_clEvEUlddE_EESt5arrayIPcLm3EEEEviT0_T1_:
[----:B------:R-:W-:Y:S01]  /*0000*/  LDC R1, c[0x0][0x37c] ;  /* 0x0000df00ff017b82 */ /* 0x000fe20000000800 */
[----:B------:R-:W-:Y:S05]  /*0010*/  EXIT ;  /* 0x000000000000794d */ /* 0x000fea0003800000 */
.L_x_29494:
        /* <DEDUP_REMOVED lines=14> */
.L_x_31289:


//--------------------- .text._ZN2at6native18elementwise_kernelILi128ELi4EZNS0_15gpu_kernel_implINS0_13BUnaryFunctorIdddZZZNS0_21nextafter_kernel_cudaERNS_18TensorIteratorBaseEENKUlvE_clEvENKUlvE_clEvEUlddE_EEEEvS5_RKT_EUliE_EEviT1_ --------------------------
	.section	.text._ZN2at6native18elementwise_kernelILi128ELi4EZNS0_15gpu_kernel_implINS0_13BUnaryFunctorIdddZZZNS0_21nextafter_kernel_cudaERNS_18TensorIteratorBaseEENKUlvE_clEvENKUlvE_clEvEUlddE_EEEEvS5_RKT_EUliE_EEviT1_,"ax",@progbits
	.align	128
        .global         _ZN2at6native18elementwise_kernelILi128ELi4EZNS0_15gpu_kernel_implINS0_13BUnaryFunctorIdddZZZNS0_21nextafter_kernel_cudaERNS_18TensorIteratorBaseEENKUlvE_clEvENKUlvE_clEvEUlddE_EEEEvS5_RKT_EUliE_EEviT1_
        .type           _ZN2at6native18elementwise_kernelILi128ELi4EZNS0_15gpu_kernel_implINS0_13BUnaryFunctorIdddZZZNS0_21nextafter_kernel_cudaERNS_18TensorIteratorBaseEENKUlvE_clEvENKUlvE_clEvEUlddE_EEEEvS5_RKT_EUliE_EEviT1_,@function
        .size           _ZN2at6native18elementwise_kernelILi128ELi4EZNS0_15gpu_kernel_implINS0_13BUnaryFunctorIdddZZZNS0_21nextafter_kernel_cudaERNS_18TensorIteratorBaseEENKUlvE_clEvENKUlvE_clEvEUlddE_EEEEvS5_RKT_EUliE_EEviT1_,(.L_x_31290 - _ZN2at6native18elementwise_kernelILi128ELi4EZNS0_15gpu_kernel_implINS0_13BUnaryFunctorIdddZZZNS0_21nextafter_kernel_cudaERNS_18TensorIteratorBaseEENKUlvE_clEvENKUlvE_clEvEUlddE_EEEEvS5_RKT_EUliE_EEviT1_)
        .other          _ZN2at6native18elementwise_kernelILi128ELi4EZNS0_15gpu_kernel_implINS0_13BUnaryFunctorIdddZZZNS0_21nextafter_kernel_cudaERNS_18TensorIteratorBaseEENKUlvE_clEvENKUlvE_clEvEUlddE_EEEEvS5_RKT_EUliE_EEviT1_,@"STO_CUDA_ENTRY STV_DEFAULT"
_ZN2at6native18elementwise_kernelILi128ELi4EZNS0_15gpu_kernel_implINS0_13BUnaryFunctorIdddZZZNS0_21nextafter_kernel_cudaERNS_18TensorIteratorBaseEENKUlvE_clEvENKUlvE_clEvEUlddE_EEEEvS5_RKT_EUliE_EEviT1_:
.text._ZN2at6native18elementwise_kernelILi128ELi4EZNS0_15gpu_kernel_implINS0_13BUnaryFunctorIdddZZZNS0_21nextafter_kernel_cudaERNS_18TensorIteratorBaseEENKUlvE_clEvENKUlvE_clEvEUlddE_EEEEvS5_RKT_EUliE_EEviT1_:
        /* <DEDUP_REMOVED lines=13> */
[----:B-----5:R-:W-:Y:S02]  /*00d0*/  ULOP3.LUT UR39, URZ, 0x80000000, UR38, 0xb8, !UPT ;  /* 0x80000000ff277892 */ /* 0x020fe4000f8eb826 */
[----:B-1----:R-:W-:Y:S01]  /*00e0*/  LOP3.LUT R17, R17, UR4, RZ, 0xfc, !PT ;  /* 0x0000000411117c12 */ /* 0x002fe2000f8efcff */
[----:B------:R-:W-:Y:S01]  /*00f0*/  USEL UR40, UR44, 0x18, UP0 ;  /* 0x000000182c287887 */ /* 0x000fe20008000000 */
[----:B------:R-:W-:Y:S02]  /*0100*/  UMOV UR38, 0x1 ;  /* 0x0000000100267882 */ /* 0x000fe40000000000 */
        /* <DEDUP_REMOVED lines=305> */
.L_x_29497:
        /* <DEDUP_REMOVED lines=18> */
.L_x_29502:
[----:B------:R-:W2:Y:S02]  /*1540*/  LDG.E.U8 R2, desc[UR36][R4.64] ;  /* 0x0000002404027981 */ /* 0x000ea4000c1e1100 */
[----:B--2---:R-:W3:Y:S02]  /*1550*/  I2F.F64.U16 R2, R2 ;  /* 0x0000000200027312 */ /* 0x004ee40000101800 */
[----:B---3--:R-:W-:Y:S05]  /*1560*/  BRA `(.L_x_29504) ;  /* 0x0000000c00607947 */ /* 0x008fea0003800000 */
.L_x_29501:
        /* <DEDUP_REMOVED lines=9> */
.L_x_29506:
[----:B------:R-:W2:Y:S02]  /*1600*/  LDG.E R2, desc[UR36][R4.64] ;  /* 0x0000002404027981 */ /* 0x000ea4000c1e1900 */
[----:B--2---:R-:W3:Y:S02]  /*1610*/  I2F.F64 R2, R2 ;  /* 0x0000000200027312 */ /* 0x004ee40000201c00 */
[----:B---3--:R-:W-:Y:S05]  /*1620*/  BRA `(.L_x_29504) ;  /* 0x0000000c00307947 */ /* 0x008fea0003800000 */
.L_x_29505:
[----:B------:R-:W2:Y:S02]  /*1630*/  LDG.E.U16 R2, desc[UR36][R4.64] ;  /* 0x0000002404027981 */ /* 0x000ea4000c1e1500 */
[----:B--2---:R-:W3:Y:S02]  /*1640*/  I2F.F64.S16 R2, R2 ;  /* 0x0000000200027312 */ /* 0x004ee40000101c00 */
[----:B---3--:R-:W-:Y:S05]  /*1650*/  BRA `(.L_x_29504) ;  /* 0x0000000c00247947 */ /* 0x008fea0003800000 */
.L_x_29500:
        /* <DEDUP_REMOVED lines=10> */
.L_x_29508:
[----:B------:R-:W2:Y:S02]  /*1700*/  LDG.E.U16 R0, desc[UR36][R4.64] ;  /* 0x0000002404007981 */ /* 0x000ea4000c1e1500 */
[----:B--2---:R-:W-:-:S05]  /*1710*/  HADD2.F32 R0, -RZ, R0.H0_H0 ;  /* 0x20000000ff007230 */ /* 0x004fca0000004100 */
[----:B------:R-:W-:-:S04]  /*1720*/  FMUL.FTZ R0, R0, 1 ;  /* 0x3f80000000007820 */ /* 0x000fc80000410000 */
[----:B------:R2:W3:Y:S02]  /*1730*/  F2F.F64.F32 R2, R0 ;  /* 0x0000000000027310 */ /* 0x0004e40000201800 */
[----:B--23--:R-:W-:Y:S05]  /*1740*/  BRA `(.L_x_29504) ;  /* 0x0000000800e87947 */ /* 0x00cfea0003800000 */
.L_x_29507:
        /* <DEDUP_REMOVED lines=10> */
.L_x_29510:
[----:B------:R-:W2:Y:S02]  /*17f0*/  LDG.E.U16 R4, desc[UR36][R4.64] ;  /* 0x0000002404047981 */ /* 0x000ea4000c1e1500 */
[----:B--2---:R-:W-:-:S05]  /*1800*/  HADD2.F32 R0, -RZ, R4.H0_H0 ;  /* 0x20000004ff007230 */ /* 0x004fca0000004100 */
[----:B------:R-:W-:-:S04]  /*1810*/  FMUL.FTZ R0, R0, 1 ;  /* 0x3f80000000007820 */ /* 0x000fc80000410000 */
[----:B------:R3:W4:Y:S02]  /*1820*/  F2F.F64.F32 R2, R0 ;  /* 0x0000000000027310 */ /* 0x0007240000201800 */
[----:B---34-:R-:W-:Y:S05]  /*1830*/  BRA `(.L_x_29504) ;  /* 0x0000000800ac7947 */ /* 0x018fea0003800000 */
.L_x_29509:
[----:B------:R2:W5:Y:S01]  /*1840*/  LDG.E.64 R2, desc[UR36][R4.64] ;  /* 0x0000002404027981 */ /* 0x000562000c1e1b00 */
[----:B------:R-:W-:Y:S05]  /*1850*/  BRA `(.L_x_29504) ;  /* 0x0000000800a47947 */ /* 0x000fea0003800000 */
.L_x_29499:
        /* <DEDUP_REMOVED lines=13> */
.L_x_29513:
[----:B------:R1:W5:Y:S01]  /*1930*/  LDG.E.64 R2, desc[UR36][R4.64] ;  /* 0x0000002404027981 */ /* 0x000362000c1e1b00 */
[----:B------:R-:W-:Y:S05]  /*1940*/  BRA `(.L_x_29504) ;  /* 0x0000000800687947 */ /* 0x000fea0003800000 */
.L_x_29512:
        /* <DEDUP_REMOVED lines=27> */
.L_x_29515:
        /* <DEDUP_REMOVED lines=14> */
.L_x_29514:
[----:B------:R-:W2:Y:S02]  /*1be0*/  LDG.E.U16 R0, desc[UR36][R4.64] ;  /* 0x0000002404007981 */ /* 0x000ea4000c1e1500 */
[----:B--2---:R-:W-:-:S04]  /*1bf0*/  IMAD.U32 R0, R0, 0x10000, RZ ;  /* 0x0001000000007824 */ /* 0x004fc800078e00ff */
[----:B------:R-:W-:-:S04]  /*1c00*/  FMUL.FTZ R0, R0, 1 ;  /* 0x3f80000000007820 */ /* 0x000fc80000410000 */
[----:B------:R1:W2:Y:S02]  /*1c10*/  F2F.F64.F32 R2, R0 ;  /* 0x0000000000027310 */ /* 0x0002a40000201800 */
[----:B-12---:R-:W-:Y:S05]  /*1c20*/  BRA `(.L_x_29504) ;  /* 0x0000000400b07947 */ /* 0x006fea0003800000 */
.L_x_29511:
        /* <DEDUP_REMOVED lines=11> */
.L_x_29518:
        /* <DEDUP_REMOVED lines=21> */
.L_x_29520:
[----:B------:R-:W-:Y:S05]  /*1e30*/  BSYNC.RECONVERGENT B0 ;  /* 0x0000000000007941 */ /* 0x000fea0003800200 */
.L_x_29519:
[----:B------:R-:W-:Y:S02]  /*1e40*/  SHF.L.U32 R0, R0, 0x14, RZ ;  /* 0x0000001400007819 */ /* 0x000fe400000006ff */
[----:B------:R-:W-:-:S04]  /*1e50*/  LEA R2, R2, 0x3b800000, 0x17 ;  /* 0x3b80000002027811 */ /* 0x000fc800078eb8ff */
[----:B------:R-:W-:-:S05]  /*1e60*/  LOP3.LUT R0, R2, R0, R7, 0xfe, !PT ;  /* 0x0000000002007212 */ /* 0x000fca00078efe07 */
[----:B------:R-:W-:-:S04]  /*1e70*/  FMUL.FTZ R0, R0, 1 ;  /* 0x3f80000000007820 */ /* 0x000fc80000410000 */
[----:B------:R1:W2:Y:S02]  /*1e80*/  F2F.F64.F32 R2, R0 ;  /* 0x0000000000027310 */ /* 0x0002a40000201800 */
[----:B-12---:R-:W-:Y:S05]  /*1e90*/  BRA `(.L_x_29504) ;  /* 0x0000000400147947 */ /* 0x006fea0003800000 */
.L_x_29517:
        /* <DEDUP_REMOVED lines=21> */
.L_x_29522:
[----:B------:R-:W-:Y:S05]  /*1ff0*/  BSYNC.RECONVERGENT B0 ;  /* 0x0000000000007941 */ /* 0x000fea0003800200 */
.L_x_29521:
[----:B------:R-:W-:Y:S01]  /*2000*/  IMAD.SHL.U32 R0, R0, 0x200000, RZ ;  /* 0x0020000000007824 */ /* 0x000fe200078e00ff */
[----:B------:R-:W-:-:S04]  /*2010*/  LEA R2, R2, 0x37800000, 0x17 ;  /* 0x3780000002027811 */ /* 0x000fc800078eb8ff */
[----:B------:R-:W-:-:S05]  /*2020*/  LOP3.LUT R0, R2, R0, R7, 0xfe, !PT ;  /* 0x0000000002007212 */ /* 0x000fca00078efe07 */
[----:B------:R-:W-:-:S04]  /*2030*/  FMUL.FTZ R0, R0, 1 ;  /* 0x3f80000000007820 */ /* 0x000fc80000410000 */
[----:B------:R1:W2:Y:S02]  /*2040*/  F2F.F64.F32 R2, R0 ;  /* 0x0000000000027310 */ /* 0x0002a40000201800 */
[----:B-12---:R-:W-:Y:S05]  /*2050*/  BRA `(.L_x_29504) ;  /* 0x0000000000a47947 */ /* 0x006fea0003800000 */
.L_x_29516:
[----:B------:R-:W-:-:S09]  /*2060*/  UISETP.NE.AND UP0, UPT, UR4, 0x1c, UPT ;  /* 0x0000001c0400788c */ /* 0x000fd2000bf05270 */
[----:B------:R-:W-:Y:S05]  /*2070*/  BRA.U !UP0, `(.L_x_29523) ;  /* 0x0000000108947547 */ /* 0x000fea000b800000 */
[----:B------:R-:W-:-:S09]  /*2080*/  UISETP.NE.AND UP0, UPT, UR4, 0x1d, UPT ;  /* 0x0000001d0400788c */ /* 0x000fd2000bf05270 */
[----:B------:R-:W-:Y:S05]  /*2090*/  BRA.U !UP0, `(.L_x_29524) ;  /* 0x0000000108807547 */ /* 0x000fea000b800000 */
[----:B------:R-:W-:-:S09]  /*20a0*/  UISETP.NE.AND UP0, UPT, UR4, 0x2c, UPT ;  /* 0x0000002c0400788c */ /* 0x000fd2000bf05270 */
[----:B------:R-:W-:Y:S05]  /*20b0*/  BRA.U !UP0, `(.L_x_29525) ;  /* 0x0000000108487547 */ /* 0x000fea000b800000 */
.L_x_29503:
        /* <DEDUP_REMOVED lines=16> */
.L_x_29526:
[----:B------:R-:W-:Y:S01]  /*21c0*/  CS2R R2, SRZ ;  /* 0x0000000000027805 */ /* 0x000fe2000001ff00 */
[----:B------:R-:W-:Y:S06]  /*21d0*/  BRA `(.L_x_29504) ;  /* 0x0000000000447947 */ /* 0x000fec0003800000 */
.L_x_29525:
        /* <DEDUP_REMOVED lines=12> */
.L_x_29524:
[----:B------:R-:W2:Y:S02]  /*22a0*/  LDG.E.64 R2, desc[UR36][R4.64] ;  /* 0x0000002404027981 */ /* 0x000ea4000c1e1b00 */
[----:B--2---:R-:W1:Y:S02]  /*22b0*/  I2F.F64.U64 R2, R2 ;  /* 0x0000000200027312 */ /* 0x004e640000301800 */
[----:B-1----:R-:W-:Y:S05]  /*22c0*/  BRA `(.L_x_29504) ;  /* 0x0000000000087947 */ /* 0x002fea0003800000 */
.L_x_29523:
[----:B------:R-:W2:Y:S02]  /*22d0*/  LDG.E R2, desc[UR36][R4.64] ;  /* 0x0000002404027981 */ /* 0x000ea4000c1e1900 */
[----:B--2---:R-:W0:Y:S02]  /*22e0*/  I2F.F64.U32 R2, R2 ;  /* 0x0000000200027312 */ /* 0x004e240000201800 */
.L_x_29504:
[----:B------:R-:W-:Y:S05]  /*22f0*/  BSYNC.RECONVERGENT B6 ;  /* 0x0000000000067941 */ /* 0x000fea0003800200 */
.L_x_29498:
[----:B------:R-:W3:Y:S01]  /*2300*/  LDC.64 R6, c[0x0][0x598] ;  /* 0x00016600ff067b82 */ /* 0x000ee20000000a00 */
[----:B------:R-:W-:Y:S01]  /*2310*/  BSSY.RECONVERGENT B0, `(.L_x_29527) ;  /* 0x000003c000007945 */ /* 0x000fe20003800200 */
[----:B---3--:R-:W0:-:S15]  /*2320*/  DSETP.NAN.AND P0, PT, R6, R6, PT ;  /* 0x000000060600722a */ /* 0x008e1e0003f08000 */
[----:B------:R-:W-:-:S15]  /*2330*/  NOP ;  /* 0x0000000000007918 */ /* 0x000fde0000000000 */
[----:B------:R-:W-:-:S15]  /*2340*/  NOP ;  /* 0x0000000000007918 */ /* 0x000fde0000000000 */
[----:B------:R-:W-:-:S15]  /*2350*/  NOP ;  /* 0x0000000000007918 */ /* 0x000fde0000000000 */
[----:B------:R-:W-:-:S04]  /*2360*/  NOP ;  /* 0x0000000000007918 */ /* 0x000fc80000000000 */
[----:B0----5:R-:W1:-:S15]  /*2370*/  DSETP.NUM.AND P0, PT, R2, R2, !P0 ;  /* 0x000000020200722a */ /* 0x021e5e0004707000 */
[----:B------:R-:W-:-:S15]  /*2380*/  NOP ;  /* 0x0000000000007918 */ /* 0x000fde0000000000 */
[----:B------:R-:W-:-:S15]  /*2390*/  NOP ;  /* 0x0000000000007918 */ /* 0x000fde0000000000 */
[----:B------:R-:W-:-:S15]  /*23a0*/  NOP ;  /* 0x0000000000007918 */ /* 0x000fde0000000000 */
[----:B------:R-:W-:-:S04]  /*23b0*/  NOP ;  /* 0x0000000000007918 */ /* 0x000fc80000000000 */
[----:B-12---:R0:W1:Y:S02]  /*23c0*/  @!P0 DADD R4, R2, R6 ;  /* 0x0000000002048229 */ /* 0x0060640000000006 */
[----:B01----:R-:W-:Y:S05]  /*23d0*/  @!P0 BRA `(.L_x_29528) ;  /* 0x0000000000bc8947 */ /* 0x003fea0003800000 */
[----:B------:R-:W0:Y:S01]  /*23e0*/  LDCU.64 UR4, c[0x0][0x598] ;  /* 0x0000b300ff0477ac */ /* 0x000e220008000a00 */
[----:B------:R-:W1:Y:S01]  /*23f0*/  LDCU.64 UR6, c[0x0][0x598] ;  /* 0x0000b300ff0677ac */ /* 0x000e620008000a00 */
[----:B0-----:R-:W-:Y:S02]  /*2400*/  LOP3.LUT R0, R2, UR4, RZ, 0xfc, !PT ;  /* 0x0000000402007c12 */ /* 0x001fe4000f8efcff */
[----:B------:R-:W-:Y:S02]  /*2410*/  LOP3.LUT R4, R3, UR5, RZ, 0xfc, !PT ;  /* 0x0000000503047c12 */ /* 0x000fe4000f8efcff */
[----:B------:R-:W-:Y:S02]  /*2420*/  ISETP.NE.U32.AND P0, PT, R0, RZ, PT ;  /* 0x000000ff0000720c */ /* 0x000fe40003f05070 */
[----:B-1----:R-:W-:Y:S02]  /*2430*/  MOV R5, UR7 ;  /* 0x0000000700057c02 */ /* 0x002fe40008000f00 */
[----:B------:R-:W-:Y:S01]  /*2440*/  LOP3.LUT P0, RZ, R4, 0x7fffffff, RZ, 0xc0, P0 ;  /* 0x7fffffff04ff7812 */ /* 0x000fe2000000c0ff */
[----:B------:R-:W-:-:S12]  /*2450*/  IMAD.U32 R4, RZ, RZ, UR6 ;  /* 0x00000006ff047e24 */ /* 0x000fd8000f8e00ff */
[----:B------:R-:W-:Y:S05]  /*2460*/  @!P0 BRA `(.L_x_29528) ;  /* 0x0000000000988947 */ /* 0x000fea0003800000 */
[----:B------:R-:W0:Y:S01]  /*2470*/  DSETP.NEU.AND P0, PT, R2, RZ, PT ;  /* 0x000000ff0200722a */ /* 0x000e220003f0d000 */
[----:B------:R-:W-:Y:S02]  /*2480*/  IMAD.U32 R4, RZ, RZ, UR38 ;  /* 0x00000026ff047e24 */ /* 0x000fe4000f8e00ff */
[----:B------:R-:W-:Y:S01]  /*2490*/  IMAD.U32 R5, RZ, RZ, UR39 ;  /* 0x00000027ff057e24 */ /* 0x000fe2000f8e00ff */
[----:B0-----:R-:W-:Y:S06]  /*24a0*/  @!P0 BRA `(.L_x_29528) ;  /* 0x0000000000888947 */ /* 0x001fec0003800000 */
        /* <DEDUP_REMOVED lines=34> */
.L_x_29528:
[----:B------:R-:W-:Y:S05]  /*26d0*/  BSYNC.RECONVERGENT B0 ;  /* 0x0000000000007941 */ /* 0x000fea0003800200 */
.L_x_29527:
        /* <DEDUP_REMOVED lines=17> */
.L_x_29532:
[----:B------:R-:W0:Y:S02]  /*27f0*/  F2I.S64.F64.TRUNC R4, R4 ;  /* 0x0000000400047311 */ /* 0x000e24000030d900 */
[----:B0-----:R-:W-:-:S05]  /*2800*/  IMAD.MOV.U32 R7, RZ, RZ, R4 ;  /* 0x000000ffff077224 */ /* 0x001fca00078e0004 */
[----:B------:R3:W-:Y:S01]  /*2810*/  STG.E.U8 desc[UR36][R2.64], R7 ;  /* 0x0000000702007986 */ /* 0x0007e2000c101124 */
[----:B------:R-:W-:Y:S05]  /*2820*/  BRA `(.L_x_29534) ;  /* 0x0000001000847947 */ /* 0x000fea0003800000 */
.L_x_29531:
        /* <DEDUP_REMOVED lines=9> */
.L_x_29536:
[----:B------:R-:W0:Y:S02]  /*28c0*/  F2I.F64.TRUNC R5, R4 ;  /* 0x0000000400057311 */ /* 0x000e24000030d100 */
[----:B0-----:R1:W-:Y:S01]  /*28d0*/  STG.E desc[UR36][R2.64], R5 ;  /* 0x0000000502007986 */ /* 0x0013e2000c101924 */
[----:B------:R-:W-:Y:S05]  /*28e0*/  BRA `(.L_x_29534) ;  /* 0x0000001000547947 */ /* 0x000fea0003800000 */
.L_x_29535:
[----:B------:R-:W0:Y:S02]  /*28f0*/  F2I.F64.TRUNC R5, R4 ;  /* 0x0000000400057311 */ /* 0x000e24000030d100 */
[----:B0-----:R2:W-:Y:S01]  /*2900*/  STG.E.U16 desc[UR36][R2.64], R5 ;  /* 0x0000000502007986 */ /* 0x0015e2000c101524 */
[----:B------:R-:W-:Y:S05]  /*2910*/  BRA `(.L_x_29534) ;  /* 0x0000001000487947 */ /* 0x000fea0003800000 */
.L_x_29530:
        /* <DEDUP_REMOVED lines=17> */
.L_x_29538:
        /* <DEDUP_REMOVED lines=12> */
.L_x_29537:
        /* <DEDUP_REMOVED lines=18> */
.L_x_29540:
        /* <DEDUP_REMOVED lines=13> */
.L_x_29539:
[----:B------:R0:W-:Y:S01]  /*2ce0*/  STG.E.64 desc[UR36][R2.64], R4 ;  /* 0x0000000402007986 */ /* 0x0001e2000c101b24 */
[----:B------:R-:W-:Y:S05]  /*2cf0*/  BRA `(.L_x_29534) ;  /* 0x0000000c00507947 */ /* 0x000fea0003800000 */
.L_x_29529:
        /* <DEDUP_REMOVED lines=12> */
.L_x_29543:
[----:B------:R-:W-:-:S05]  /*2dc0*/  CS2R R6, SRZ ;  /* 0x0000000000067805 */ /* 0x000fca000001ff00 */
[----:B------:R0:W-:Y:S01]  /*2dd0*/  STG.E.128 desc[UR36][R2.64], R4 ;  /* 0x0000000402007986 */ /* 0x0001e2000c101d24 */
[----:B------:R-:W-:Y:S05]  /*2de0*/  BRA `(.L_x_29534) ;  /* 0x0000000c00147947 */ /* 0x000fea0003800000 */
.L_x_29542:
        /* <DEDUP_REMOVED lines=27> */
.L_x_29547:
[----:B------:R-:W-:Y:S05]  /*2fa0*/  BSYNC.RECONVERGENT B0 ;  /* 0x0000000000007941 */ /* 0x000fea0003800200 */
.L_x_29546:
[----:B------:R-:W-:-:S05]  /*2fb0*/  LOP3.LUT R7, R0, 0x80, R7, 0xf8, !PT ;  /* 0x0000008000077812 */ /* 0x000fca00078ef807 */
[----:B------:R0:W-:Y:S01]  /*2fc0*/  STG.E.U8 desc[UR36][R2.64], R7 ;  /* 0x0000000702007986 */ /* 0x0001e2000c101124 */
[----:B------:R-:W-:Y:S05]  /*2fd0*/  BRA `(.L_x_29534) ;  /* 0x0000000800987947 */ /* 0x000fea0003800000 */
.L_x_29545:
        /* <DEDUP_REMOVED lines=23> */
.L_x_29549:
[----:B------:R-:W-:Y:S05]  /*3150*/  BSYNC.RECONVERGENT B0 ;  /* 0x0000000000007941 */ /* 0x000fea0003800200 */
.L_x_29548:
[----:B------:R-:W-:-:S05]  /*3160*/  LOP3.LUT R7, R0, 0x80, R7, 0xf8, !PT ;  /* 0x0000008000077812 */ /* 0x000fca00078ef807 */
[----:B------:R0:W-:Y:S01]  /*3170*/  STG.E.U8 desc[UR36][R2.64], R7 ;  /* 0x0000000702007986 */ /* 0x0001e2000c101124 */
[----:B------:R-:W-:Y:S05]  /*3180*/  BRA `(.L_x_29534) ;  /* 0x00000008002c7947 */ /* 0x000fea0003800000 */
.L_x_29544:
        /* <DEDUP_REMOVED lines=12> */
.L_x_29541:
        /* <DEDUP_REMOVED lines=11> */
.L_x_29552:
        /* <DEDUP_REMOVED lines=21> */
.L_x_29555:
[----:B------:R-:W-:-:S04]  /*3450*/  SHF.R.U32.HI R0, RZ, 0x14, R7 ;  /* 0x00000014ff007819 */ /* 0x000fc80000011607 */
[----:B------:R-:W-:-:S04]  /*3460*/  LOP3.LUT R0, R0, 0x1, RZ, 0xc0, !PT ;  /* 0x0000000100007812 */ /* 0x000fc800078ec0ff */
[----:B------:R-:W-:-:S04]  /*3470*/  IADD3 R0, PT, PT, R7, 0x487ffff, R0 ;  /* 0x0487ffff07007810 */ /* 0x000fc80007ffe000 */
[----:B------:R-:W-:-:S04]  /*3480*/  SHF.R.U32.HI R0, RZ, 0x14, R0 ;  /* 0x00000014ff007819 */ /* 0x000fc80000011600 */
[----:B------:R-:W-:-:S07]  /*3490*/  LOP3.LUT R4, R0, 0xff, RZ, 0xc0, !PT ;  /* 0x000000ff00047812 */ /* 0x000fce00078ec0ff */
.L_x_29556:
[----:B------:R-:W-:-:S04]  /*34a0*/  SHF.R.U32.HI R5, RZ, 0x18, R7 ;  /* 0x00000018ff057819 */ /* 0x000fc80000011607 */
[----:B------:R-:W-:-:S04]  /*34b0*/  LOP3.LUT R4, R4, 0x80, R5, 0xf8, !PT ;  /* 0x0000008004047812 */ /* 0x000fc800078ef805 */
[----:B------:R-:W-:-:S07]  /*34c0*/  PRMT R0, R4, 0x7610, R0 ;  /* 0x0000761004007816 */ /* 0x000fce0000000000 */
.L_x_29554:
[----:B------:R-:W-:Y:S05]  /*34d0*/  BSYNC.RECONVERGENT B0 ;  /* 0x0000000000007941 */ /* 0x000fea0003800200 */
.L_x_29553:
[----:B------:R0:W-:Y:S01]  /*34e0*/  STG.E.U8 desc[UR36][R2.64], R0 ;  /* 0x0000000002007986 */ /* 0x0001e2000c101124 */
[----:B------:R-:W-:Y:S05]  /*34f0*/  BRA `(.L_x_29534) ;  /* 0x0000000400507947 */ /* 0x000fea0003800000 */
.L_x_29551:
        /* <DEDUP_REMOVED lines=21> */
.L_x_29559:
[----:B------:R-:W-:-:S04]  /*3650*/  SHF.R.U32.HI R0, RZ, 0x15, R7 ;  /* 0x00000015ff007819 */ /* 0x000fc80000011607 */
[----:B------:R-:W-:-:S04]  /*3660*/  LOP3.LUT R0, R0, 0x1, RZ, 0xc0, !PT ;  /* 0x0000000100007812 */ /* 0x000fc800078ec0ff */
[----:B------:R-:W-:-:S04]  /*3670*/  IADD3 R0, PT, PT, R7, 0x88fffff, R0 ;  /* 0x088fffff07007810 */ /* 0x000fc80007ffe000 */
[----:B------:R-:W-:-:S04]  /*3680*/  SHF.R.U32.HI R0, RZ, 0x15, R0 ;  /* 0x00000015ff007819 */ /* 0x000fc80000011600 */
[----:B------:R-:W-:-:S07]  /*3690*/  LOP3.LUT R4, R0, 0xff, RZ, 0xc0, !PT ;  /* 0x000000ff00047812 */ /* 0x000fce00078ec0ff */
.L_x_29560:
[----:B------:R-:W-:-:S04]  /*36a0*/  SHF.R.U32.HI R5, RZ, 0x18, R7 ;  /* 0x00000018ff057819 */ /* 0x000fc80000011607 */
[----:B------:R-:W-:-:S04]  /*36b0*/  LOP3.LUT R4, R4, 0x80, R5, 0xf8, !PT ;  /* 0x0000008004047812 */ /* 0x000fc800078ef805 */
[----:B------:R-:W-:-:S07]  /*36c0*/  PRMT R0, R4, 0x7610, R0 ;  /* 0x0000761004007816 */ /* 0x000fce0000000000 */
.L_x_29558:
[----:B------:R-:W-:Y:S05]  /*36d0*/  BSYNC.RECONVERGENT B0 ;  /* 0x0000000000007941 */ /* 0x000fea0003800200 */
.L_x_29557:
[----:B------:R0:W-:Y:S01]  /*36e0*/  STG.E.U8 desc[UR36][R2.64], R0 ;  /* 0x0000000002007986 */ /* 0x0001e2000c101124 */
[----:B------:R-:W-:Y:S05]  /*36f0*/  BRA `(.L_x_29534) ;  /* 0x0000000000d07947 */ /* 0x000fea0003800000 */
.L_x_29550:
[----:B------:R-:W-:-:S09]  /*3700*/  UISETP.NE.AND UP0, UPT, UR4, 0x1c, UPT ;  /* 0x0000001c0400788c */ /* 0x000fd2000bf05270 */
[----:B------:R-:W-:Y:S05]  /*3710*/  BRA.U !UP0, `(.L_x_29561) ;  /* 0x0000000108c07547 */ /* 0x000fea000b800000 */
[----:B------:R-:W-:-:S09]  /*3720*/  UISETP.NE.AND UP0, UPT, UR4, 0x1d, UPT ;  /* 0x0000001d0400788c */ /* 0x000fd2000bf05270 */
[----:B------:R-:W-:Y:S05]  /*3730*/  BRA.U !UP0, `(.L_x_29562) ;  /* 0x0000000108ac7547 */ /* 0x000fea000b800000 */
[----:B------:R-:W-:-:S09]  /*3740*/  UISETP.NE.AND UP0, UPT, UR4, 0x2c, UPT ;  /* 0x0000002c0400788c */ /* 0x000fd2000bf05270 */
[----:B------:R-:W-:Y:S05]  /*3750*/  BRA.U !UP0, `(.L_x_29563) ;  /* 0x0000000108447547 */ /* 0x000fea000b800000 */
.L_x_29533:
        /* <DEDUP_REMOVED lines=16> */
.L_x_29564:
[----:B------:R-:W-:Y:S05]  /*3860*/  BRA `(.L_x_29534) ;  /* 0x0000000000747947 */ /* 0x000fea0003800000 */
.L_x_29563:
        /* <DEDUP_REMOVED lines=24> */
.L_x_29562:
[----:B------:R-:W0:Y:S02]  /*39f0*/  F2I.U64.F64.TRUNC R4, R4 ;  /* 0x0000000400047311 */ /* 0x000e24000030d800 */
[----:B0-----:R0:W-:Y:S01]  /*3a00*/  STG.E.64 desc[UR36][R2.64], R4 ;  /* 0x0000000402007986 */ /* 0x0011e2000c101b24 */
[----:B------:R-:W-:Y:S05]  /*3a10*/  BRA `(.L_x_29534) ;  /* 0x0000000000087947 */ /* 0x000fea0003800000 */
.L_x_29561:
[----:B------:R-:W0:Y:S02]  /*3a20*/  F2I.U32.F64.TRUNC R5, R4 ;  /* 0x0000000400057311 */ /* 0x000e24000030d000 */
[----:B0-----:R0:W-:Y:S02]  /*3a30*/  STG.E desc[UR36][R2.64], R5 ;  /* 0x0000000502007986 */ /* 0x0011e4000c101924 */
.L_x_29534:
[----:B------:R-:W-:-:S07]  /*3a40*/  VIADD R17, R17, 0x80 ;  /* 0x0000008011117836 */ /* 0x000fce0000000000 */
.L_x_29496:
[----:B------:R-:W-:Y:S05]  /*3a50*/  BSYNC.RECONVERGENT B7 ;  /* 0x0000000000077941 */ /* 0x000fea0003800200 */
.L_x_29495:
        /* <DEDUP_REMOVED lines=307> */
.L_x_29567:
[----:B------:R-:W0:Y:S01]  /*4d90*/  LDCU.64 UR6, c[0x0][0x588] ;  /* 0x0000b100ff0677ac */ /* 0x000e220008000a00 */
[----:B------:R-:W-:Y:S01]  /*4da0*/  BSSY.RECONVERGENT B6, `(.L_x_29568) ;  /* 0x00000ec000067945 */ /* 0x000fe20003800200 */
[----:B------:R-:W-:-:S04]  /*4db0*/  UPRMT UR4, UR42, 0x9910, URZ ;  /* 0x000099102a047896 */ /* 0x000fc800080000ff */
[----:B------:R-:W-:Y:S01]  /*4dc0*/  UISETP.GT.AND UP0, UPT, UR4, 0x9, UPT ;  /* 0x000000090400788c */ /* 0x000fe2000bf04270 */
[----:B0-----:R-:W-:-:S05]  /*4dd0*/  IADD3 R4, P0, PT, R0, UR6, RZ ;  /* 0x0000000600047c10 */ /* 0x001fca000ff1e0ff */
[----:B-12-4-:R-:W-:-:S03]  /*4de0*/  IMAD.X R5, RZ, RZ, UR7, P0 ;  /* 0x00000007ff057e24 */ /* 0x016fc600080e06ff */
        /* <DEDUP_REMOVED lines=9> */
[----:B---3--:R-:W2:Y:S02]  /*4e80*/  LDG.E.S8 R2, desc[UR36][R4.64] ;  /* 0x0000002404027981 */ /* 0x008ea4000c1e1300 */
[----:B--2---:R-:W0:Y:S02]  /*4e90*/  I2F.F64.S16 R2, R2 ;  /* 0x0000000200027312 */ /* 0x004e240000101c00 */
[----:B0-----:R-:W-:Y:S05]  /*4ea0*/  BRA `(.L_x_29574) ;  /* 0x0000000c006c7947 */ /* 0x001fea0003800000 */
.L_x_29572:
[----:B---3--:R-:W2:Y:S02]  /*4eb0*/  LDG.E.U8 R2, desc[UR36][R4.64] ;  /* 0x0000002404027981 */ /* 0x008ea4000c1e1100 */
[----:B--2---:R-:W0:Y:S02]  /*4ec0*/  I2F.F64.U16 R2, R2 ;  /* 0x0000000200027312 */ /* 0x004e240000101800 */
[----:B0-----:R-:W-:Y:S05]  /*4ed0*/  BRA `(.L_x_29574) ;  /* 0x0000000c00607947 */ /* 0x001fea0003800000 */
.L_x_29571:
[----:B------:R-:W-:-:S09]  /*4ee0*/  UISETP.NE.AND UP0, UPT, UR4, 0x2, UPT ;  /* 0x000000020400788c */ /* 0x000fd2000bf05270 */
[----:B------:R-:W-:Y:S05]  /*4ef0*/  BRA.U !UP0, `(.L_x_29575) ;  /* 0x0000000108287547 */ /* 0x000fea000b800000 */
[----:B------:R-:W-:-:S09]  /*4f00*/  UISETP.NE.AND UP0, UPT, UR4, 0x3, UPT ;  /* 0x000000030400788c */ /* 0x000fd2000bf05270 */
[----:B------:R-:W-:Y:S05]  /*4f10*/  BRA.U !UP0, `(.L_x_29576) ;  /* 0x0000000108147547 */ /* 0x000fea000b800000 */
[----:B------:R-:W-:-:S09]  /*4f20*/  UISETP.NE.AND UP0, UPT, UR4, 0x4, UPT ;  /* 0x000000040400788c */ /* 0x000fd2000bf05270 */
[----:B------:R-:W-:Y:S05]  /*4f30*/  BRA.U UP0, `(.L_x_29573) ;  /* 0x0000000900ec7547 */ /* 0x000fea000b800000 */
[----:B---3--:R-:W2:Y:S02]  /*4f40*/  LDG.E.64 R2, desc[UR36][R4.64] ;  /* 0x0000002404027981 */ /* 0x008ea4000c1e1b00 */
[----:B--2---:R-:W0:Y:S02]  /*4f50*/  I2F.F64.S64 R2, R2 ;  /* 0x0000000200027312 */ /* 0x004e240000301c00 */
[----:B0-----:R-:W-:Y:S05]  /*4f60*/  BRA `(.L_x_29574) ;  /* 0x0000000c003c7947 */ /* 0x001fea0003800000 */
.L_x_29576:
[----:B---3--:R-:W2:Y:S02]  /*4f70*/  LDG.E R2, desc[UR36][R4.64] ;  /* 0x0000002404027981 */ /* 0x008ea4000c1e1900 */
[----:B--2---:R-:W0:Y:S02]  /*4f80*/  I2F.F64 R2, R2 ;  /* 0x0000000200027312 */ /* 0x004e240000201c00 */
[----:B0-----:R-:W-:Y:S05]  /*4f90*/  BRA `(.L_x_29574) ;  /* 0x0000000c00307947 */ /* 0x001fea0003800000 */
.L_x_29575:
[----:B---3--:R-:W2:Y:S02]  /*4fa0*/  LDG.E.U16 R2, desc[UR36][R4.64] ;  /* 0x0000002404027981 */ /* 0x008ea4000c1e1500 */
[----:B--2---:R-:W0:Y:S02]  /*4fb0*/  I2F.F64.S16 R2, R2 ;  /* 0x0000000200027312 */ /* 0x004e240000101c00 */
[----:B0-----:R-:W-:Y:S05]  /*4fc0*/  BRA `(.L_x_29574) ;  /* 0x0000000c00247947 */ /* 0x001fea0003800000 */
.L_x_29570:
[----:B------:R-:W-:-:S09]  /*4fd0*/  UISETP.GT.AND UP0, UPT, UR4, 0x6, UPT ;  /* 0x000000060400788c */ /* 0x000fd2000bf04270 */
[----:B------:R-:W-:Y:S05]  /*4fe0*/  BRA.U UP0, `(.L_x_29577) ;  /* 0x0000000100347547 */ /* 0x000fea000b800000 */
[----:B------:R-:W-:-:S09]  /*4ff0*/  UISETP.NE.AND UP0, UPT, UR4, 0x5, UPT ;  /* 0x000000050400788c */ /* 0x000fd2000bf05270 */
[----:B------:R-:W-:Y:S05]  /*5000*/  BRA.U !UP0, `(.L_x_29578) ;  /* 0x0000000108187547 */ /* 0x000fea000b800000 */
[----:B------:R-:W-:-:S09]  /*5010*/  UISETP.NE.AND UP0, UPT, UR4, 0x6, UPT ;  /* 0x000000060400788c */ /* 0x000fd2000bf05270 */
[----:B------:R-:W-:Y:S05]  /*5020*/  BRA.U UP0, `(.L_x_29573) ;  /* 0x0000000900b07547 */ /* 0x000fea000b800000 */
[----:B---3--:R-:W2:Y:S02]  /*5030*/  LDG.E R2, desc[UR36][R4.64] ;  /* 0x0000002404027981 */ /* 0x008ea4000c1e1900 */
[----:B--2---:R-:W-:-:S06]  /*5040*/  FMUL.FTZ R2, R2, 1 ;  /* 0x3f80000002027820 */ /* 0x004fcc0000410000 */
[----:B------:R-:W1:Y:S02]  /*5050*/  F2F.F64.F32 R2, R2 ;  /* 0x0000000200027310 */ /* 0x000e640000201800 */
[----:B-1----:R-:W-:Y:S05]  /*5060*/  BRA `(.L_x_29574) ;  /* 0x0000000800fc7947 */ /* 0x002fea0003800000 */
.L_x_29578:
[----:B------:R-:W2:Y:S02]  /*5070*/  LDG.E.U16 R0, desc[UR36][R4.64] ;  /* 0x0000002404007981 */ /* 0x000ea4000c1e1500 */
[----:B--2---:R-:W-:-:S05]  /*5080*/  HADD2.F32 R0, -RZ, R0.H0_H0 ;  /* 0x20000000ff007230 */ /* 0x004fca0000004100 */
[----:B------:R-:W-:-:S04]  /*5090*/  FMUL.FTZ R0, R0, 1 ;  /* 0x3f80000000007820 */ /* 0x000fc80000410000 */
[----:B---3--:R1:W2:Y:S02]  /*50a0*/  F2F.F64.F32 R2, R0 ;  /* 0x0000000000027310 */ /* 0x0082a40000201800 */
[----:B-12---:R-:W-:Y:S05]  /*50b0*/  BRA `(.L_x_29574) ;  /* 0x0000000800e87947 */ /* 0x006fea0003800000 */
.L_x_29577:
[----:B------:R-:W-:-:S09]  /*50c0*/  UISETP.NE.AND UP0, UPT, UR4, 0x7, UPT ;  /* 0x000000070400788c */ /* 0x000fd2000bf05270 */
[----:B------:R-:W-:Y:S05]  /*50d0*/  BRA.U !UP0, `(.L_x_29579) ;  /* 0x0000000108347547 */ /* 0x000fea000b800000 */
[----:B------:R-:W-:-:S09]  /*50e0*/  UISETP.NE.AND UP0, UPT, UR4, 0x8, UPT ;  /* 0x000000080400788c */ /* 0x000fd2000bf05270 */
[----:B------:R-:W-:Y:S05]  /*50f0*/  BRA.U !UP0, `(.L_x_29580) ;  /* 0x0000000108187547 */ /* 0x000fea000b800000 */
[----:B------:R-:W-:-:S09]  /*5100*/  UISETP.NE.AND UP0, UPT, UR4, 0x9, UPT ;  /* 0x000000090400788c */ /* 0x000fd2000bf05270 */
[----:B------:R-:W-:Y:S05]  /*5110*/  BRA.U UP0, `(.L_x_29573) ;  /* 0x0000000900747547 */ /* 0x000fea000b800000 */
[----:B------:R-:W3:Y:S02]  /*5120*/  LDG.E R4, desc[UR36][R4.64] ;  /* 0x0000002404047981 */ /* 0x000ee4000c1e1900 */
[----:B---3--:R-:W-:-:S06]  /*5130*/  FMUL.FTZ R2, R4, 1 ;  /* 0x3f80000004027820 */ /* 0x008fcc0000410000 */
[----:B------:R-:W0:Y:S02]  /*5140*/  F2F.F64.F32 R2, R2 ;  /* 0x0000000200027310 */ /* 0x000e240000201800 */
[----:B0-----:R-:W-:Y:S05]  /*5150*/  BRA `(.L_x_29574) ;  /* 0x0000000800c07947 */ /* 0x001fea0003800000 */
.L_x_29580:
[----:B------:R-:W2:Y:S02]  /*5160*/  LDG.E.U16 R4, desc[UR36][R4.64] ;  /* 0x0000002404047981 */ /* 0x000ea4000c1e1500 */
[----:B--2---:R-:W-:-:S05]  /*5170*/  HADD2.F32 R0, -RZ, R4.H0_H0 ;  /* 0x20000004ff007230 */ /* 0x004fca0000004100 */
[----:B------:R-:W-:-:S04]  /*5180*/  FMUL.FTZ R0, R0, 1 ;  /* 0x3f80000000007820 */ /* 0x000fc80000410000 */
[----:B---3--:R0:W1:Y:S02]  /*5190*/  F2F.F64.F32 R2, R0 ;  /* 0x0000000000027310 */ /* 0x0080640000201800 */
[----:B01----:R-:W-:Y:S05]  /*51a0*/  BRA `(.L_x_29574) ;  /* 0x0000000800ac7947 */ /* 0x003fea0003800000 */
.L_x_29579:
[----:B---3--:R0:W5:Y:S01]  /*51b0*/  LDG.E.64 R2, desc[UR36][R4.64] ;  /* 0x0000002404027981 */ /* 0x008162000c1e1b00 */
[----:B------:R-:W-:Y:S05]  /*51c0*/  BRA `(.L_x_29574) ;  /* 0x0000000800a47947 */ /* 0x000fea0003800000 */
.L_x_29569:
        /* <DEDUP_REMOVED lines=9> */
[----:B---3--:R-:W-:Y:S01]  /*5260*/  IMAD.MOV.U32 R2, RZ, RZ, RZ ;  /* 0x000000ffff027224 */ /* 0x008fe200078e00ff */
[----:B--2---:R-:W-:-:S04]  /*5270*/  ISETP.NE.AND P0, PT, R4, RZ, PT ;  /* 0x000000ff0400720c */ /* 0x004fc80003f05270 */
[----:B------:R-:W-:Y:S01]  /*5280*/  FSEL R3, RZ, 1.875, !P0 ;  /* 0x3ff00000ff037808 */ /* 0x000fe20004000000 */
[----:B------:R-:W-:Y:S08]  /*5290*/  BRA `(.L_x_29574) ;  /* 0x0000000800707947 */ /* 0x000ff00003800000 */
.L_x_29583:
[----:B---3--:R2:W5:Y:S01]  /*52a0*/  LDG.E.64 R2, desc[UR36][R4.64] ;  /* 0x0000002404027981 */ /* 0x008562000c1e1b00 */
[----:B------:R-:W-:Y:S05]  /*52b0*/  BRA `(.L_x_29574) ;  /* 0x0000000800687947 */ /* 0x000fea0003800000 */
.L_x_29582:
        /* <DEDUP_REMOVED lines=9> */
[C---:B---3--:R-:W-:Y:S02]  /*5350*/  LOP3.LUT R2, R0.reuse, 0x7f000000, RZ, 0xc0, !PT ;  /* 0x7f00000000027812 */ /* 0x048fe400078ec0ff */
        /* <DEDUP_REMOVED lines=17> */
.L_x_29585:
[----:B---3--:R-:W2:Y:S02]  /*5470*/  LDG.E.U8 R3, desc[UR36][R4.64] ;  /* 0x0000002404037981 */ /* 0x008ea4000c1e1100 */
        /* <DEDUP_REMOVED lines=13> */
.L_x_29584:
[----:B------:R-:W2:Y:S02]  /*5550*/  LDG.E.U16 R0, desc[UR36][R4.64] ;  /* 0x0000002404007981 */ /* 0x000ea4000c1e1500 */
[----:B--2---:R-:W-:-:S05]  /*5560*/  SHF.L.U32 R0, R0, 0x10, RZ ;  /* 0x0000001000007819 */ /* 0x004fca00000006ff */
[----:B------:R-:W-:-:S04]  /*5570*/  FMUL.FTZ R0, R0, 1 ;  /* 0x3f80000000007820 */ /* 0x000fc80000410000 */
[----:B---3--:R3:W4:Y:S02]  /*5580*/  F2F.F64.F32 R2, R0 ;  /* 0x0000000000027310 */ /* 0x0087240000201800 */
[----:B---34-:R-:W-:Y:S05]  /*5590*/  BRA `(.L_x_29574) ;  /* 0x0000000400b07947 */ /* 0x018fea0003800000 */
.L_x_29581:
        /* <DEDUP_REMOVED lines=8> */
[----:B---3--:R-:W2:Y:S02]  /*5620*/  LDG.E.U16 R2, desc[UR36][R4.64] ;  /* 0x0000002404027981 */ /* 0x008ea4000c1e1500 */
[----:B--2---:R-:W2:Y:S02]  /*5630*/  I2F.F64.U16 R2, R2 ;  /* 0x0000000200027312 */ /* 0x004ea40000101800 */
[----:B--2---:R-:W-:Y:S05]  /*5640*/  BRA `(.L_x_29574) ;  /* 0x0000000400847947 */ /* 0x004fea0003800000 */
.L_x_29588:
[----:B------:R-:W2:Y:S01]  /*5650*/  LDG.E.U8 R4, desc[UR36][R4.64] ;  /* 0x0000002404047981 */ /* 0x000ea2000c1e1100 */
[----:B---3--:R-:W-:Y:S02]  /*5660*/  CS2R R2, SRZ ;  /* 0x0000000000027805 */ /* 0x008fe4000001ff00 */
        /* <DEDUP_REMOVED lines=19> */
.L_x_29590:
[----:B------:R-:W-:Y:S05]  /*57a0*/  BSYNC.RECONVERGENT B0 ;  /* 0x0000000000007941 */ /* 0x000fea0003800200 */
.L_x_29589:
[----:B------:R-:W-:Y:S01]  /*57b0*/  IMAD.SHL.U32 R0, R0, 0x100000, RZ ;  /* 0x0010000000007824 */ /* 0x000fe200078e00ff */
[----:B------:R-:W-:-:S04]  /*57c0*/  LEA R2, R2, 0x3b800000, 0x17 ;  /* 0x3b80000002027811 */ /* 0x000fc800078eb8ff */
[----:B------:R-:W-:-:S05]  /*57d0*/  LOP3.LUT R0, R2, R0, R7, 0xfe, !PT ;  /* 0x0000000002007212 */ /* 0x000fca00078efe07 */
[----:B------:R-:W-:-:S04]  /*57e0*/  FMUL.FTZ R0, R0, 1 ;  /* 0x3f80000000007820 */ /* 0x000fc80000410000 */
[----:B------:R2:W3:Y:S02]  /*57f0*/  F2F.F64.F32 R2, R0 ;  /* 0x0000000000027310 */ /* 0x0004e40000201800 */
[----:B--23--:R-:W-:Y:S05]  /*5800*/  BRA `(.L_x_29574) ;  /* 0x0000000400147947 */ /* 0x00cfea0003800000 */
.L_x_29587:
[----:B------:R-:W2:Y:S01]  /*5810*/  LDG.E.U8 R4, desc[UR36][R4.64] ;  /* 0x0000002404047981 */ /* 0x000ea2000c1e1100 */
[----:B---3--:R-:W-:Y:S02]  /*5820*/  CS2R R2, SRZ ;  /* 0x0000000000027805 */ /* 0x008fe4000001ff00 */
        /* <DEDUP_REMOVED lines=19> */
.L_x_29592:
[----:B------:R-:W-:Y:S05]  /*5960*/  BSYNC.RECONVERGENT B0 ;  /* 0x0000000000007941 */ /* 0x000fea0003800200 */
.L_x_29591:
[----:B------:R-:W-:Y:S01]  /*5970*/  IMAD.SHL.U32 R0, R0, 0x200000, RZ ;  /* 0x0020000000007824 */ /* 0x000fe200078e00ff */
[----:B------:R-:W-:-:S04]  /*5980*/  LEA R2, R2, 0x37800000, 0x17 ;  /* 0x3780000002027811 */ /* 0x000fc800078eb8ff */
[----:B------:R-:W-:-:S05]  /*5990*/  LOP3.LUT R0, R2, R0, R7, 0xfe, !PT ;  /* 0x0000000002007212 */ /* 0x000fca00078efe07 */
[----:B------:R-:W-:-:S04]  /*59a0*/  FMUL.FTZ R0, R0, 1 ;  /* 0x3f80000000007820 */ /* 0x000fc80000410000 */
[----:B------:R2:W3:Y:S02]  /*59b0*/  F2F.F64.F32 R2, R0 ;  /* 0x0000000000027310 */ /* 0x0004e40000201800 */
[----:B--23--:R-:W-:Y:S05]  /*59c0*/  BRA `(.L_x_29574) ;  /* 0x0000000000a47947 */ /* 0x00cfea0003800000 */
.L_x_29586:
[----:B------:R-:W-:-:S09]  /*59d0*/  UISETP.NE.AND UP0, UPT, UR4, 0x1c, UPT ;  /* 0x0000001c0400788c */ /* 0x000fd2000bf05270 */
[----:B------:R-:W-:Y:S05]  /*59e0*/  BRA.U !UP0, `(.L_x_29593) ;  /* 0x0000000108947547 */ /* 0x000fea000b800000 */
[----:B------:R-:W-:-:S09]  /*59f0*/  UISETP.NE.AND UP0, UPT, UR4, 0x1d, UPT ;  /* 0x0000001d0400788c */ /* 0x000fd2000bf05270 */
[----:B------:R-:W-:Y:S05]  /*5a00*/  BRA.U !UP0, `(.L_x_29594) ;  /* 0x0000000108807547 */ /* 0x000fea000b800000 */
[----:B------:R-:W-:-:S09]  /*5a10*/  UISETP.NE.AND UP0, UPT, UR4, 0x2c, UPT ;  /* 0x0000002c0400788c */ /* 0x000fd2000bf05270 */
[----:B------:R-:W-:Y:S05]  /*5a20*/  BRA.U UP0, `(.L_x_29573) ;  /* 0x0000000100307547 */ /* 0x000fea000b800000 */
[----:B------:R-:W2:Y:S01]  /*5a30*/  LDG.E.U8 R0, desc[UR36][R4.64] ;  /* 0x0000002404007981 */ /* 0x000ea2000c1e1100 */
[----:B---3--:R-:W-:Y:S02]  /*5a40*/  HFMA2 R3, -RZ, RZ, 0.5, 0 ;  /* 0x38000000ff037431 */ /* 0x008fe400000001ff */
        /* <DEDUP_REMOVED lines=10> */
.L_x_29573:
[----:B---3--:R-:W-:Y:S01]  /*5af0*/  MOV R2, 0x0 ;  /* 0x0000000000027802 */ /* 0x008fe20000000f00 */
        /* <DEDUP_REMOVED lines=15> */
.L_x_29595:
[----:B------:R-:W-:Y:S01]  /*5bf0*/  CS2R R2, SRZ ;  /* 0x0000000000027805 */ /* 0x000fe2000001ff00 */
[----:B------:R-:W-:Y:S06]  /*5c00*/  BRA `(.L_x_29574) ;  /* 0x0000000000147947 */ /* 0x000fec0003800000 */
.L_x_29594:
[----:B---3--:R-:W2:Y:S02]  /*5c10*/  LDG.E.64 R2, desc[UR36][R4.64] ;  /* 0x0000002404027981 */ /* 0x008ea4000c1e1b00 */
[----:B--2---:R-:W2:Y:S02]  /*5c20*/  I2F.F64.U64 R2, R2 ;  /* 0x0000000200027312 */ /* 0x004ea40000301800 */
[----:B--2---:R-:W-:Y:S05]  /*5c30*/  BRA `(.L_x_29574) ;  /* 0x0000000000087947 */ /* 0x004fea0003800000 */
.L_x_29593:
[----:B---3--:R-:W2:Y:S02]  /*5c40*/  LDG.E R2, desc[UR36][R4.64] ;  /* 0x0000002404027981 */ /* 0x008ea4000c1e1900 */
[----:B--2---:R-:W1:Y:S02]  /*5c50*/  I2F.F64.U32 R2, R2 ;  /* 0x0000000200027312 */ /* 0x004e640000201800 */
.L_x_29574:
[----:B------:R-:W-:Y:S05]  /*5c60*/  BSYNC.RECONVERGENT B6 ;  /* 0x0000000000067941 */ /* 0x000fea0003800200 */
.L_x_29568:
[----:B------:R-:W3:Y:S01]  /*5c70*/  LDC.64 R6, c[0x0][0x598] ;  /* 0x00016600ff067b82 */ /* 0x000ee20000000a00 */
[----:B------:R-:W-:Y:S01]  /*5c80*/  BSSY.RECONVERGENT B0, `(.L_x_29596) ;  /* 0x0000038000007945 */ /* 0x000fe20003800200 */
[----:B---3--:R-:W1:-:S15]  /*5c90*/  DSETP.NAN.AND P0, PT, R6, R6, PT ;  /* 0x000000060600722a */ /* 0x008e5e0003f08000 */
[----:B------:R-:W-:-:S15]  /*5ca0*/  NOP ;  /* 0x0000000000007918 */ /* 0x000fde0000000000 */
[----:B------:R-:W-:-:S15]  /*5cb0*/  NOP ;  /* 0x0000000000007918 */ /* 0x000fde0000000000 */
[----:B------:R-:W-:-:S15]  /*5cc0*/  NOP ;  /* 0x0000000000007918 */ /* 0x000fde0000000000 */
[----:B------:R-:W-:-:S04]  /*5cd0*/  NOP ;  /* 0x0000000000007918 */ /* 0x000fc80000000000 */
[----:B-1---5:R-:W1:Y:S02]  /*5ce0*/  DSETP.NAN.OR P0, PT, R2, R2, P0 ;  /* 0x000000020200722a */ /* 0x022e640000708400 */
[----:B-1----:R-:W-:Y:S05]  /*5cf0*/  @P0 BRA `(.L_x_29597) ;  /* 0x0000000000bc0947 */ /* 0x002fea0003800000 */
[----:B------:R-:W1:Y:S01]  /*5d00*/  LDCU.64 UR4, c[0x0][0x598] ;  /* 0x0000b300ff0477ac */ /* 0x000e620008000a00 */
[----:B------:R-:W3:Y:S01]  /*5d10*/  LDCU.64 UR6, c[0x0][0x598] ;  /* 0x0000b300ff0677ac */ /* 0x000ee20008000a00 */
[----:B-1----:R-:W-:Y:S02]  /*5d20*/  LOP3.LUT R0, R2, UR4, RZ, 0xfc, !PT ;  /* 0x0000000402007c12 */ /* 0x002fe4000f8efcff */
[----:B0-2---:R-:W-:Y:S02]  /*5d30*/  LOP3.LUT R4, R3, UR5, RZ, 0xfc, !PT ;  /* 0x0000000503047c12 */ /* 0x005fe4000f8efcff */
[----:B------:R-:W-:Y:S01]  /*5d40*/  ISETP.NE.U32.AND P0, PT, R0, RZ, PT ;  /* 0x000000ff0000720c */ /* 0x000fe20003f05070 */
[----:B---3--:R-:W-:-:S03]  /*5d50*/  IMAD.U32 R5, RZ, RZ, UR7 ;  /* 0x00000007ff057e24 */ /* 0x008fc6000f8e00ff */
[----:B------:R-:W-:Y:S01]  /*5d60*/  LOP3.LUT P0, RZ, R4, 0x7fffffff, RZ, 0xc0, P0 ;  /* 0x7fffffff04ff7812 */ /* 0x000fe2000000c0ff */
[----:B------:R-:W-:-:S12]  /*5d70*/  IMAD.U32 R4, RZ, RZ, UR6 ;  /* 0x00000006ff047e24 */ /* 0x000fd8000f8e00ff */
[----:B------:R-:W-:Y:S05]  /*5d80*/  @!P0 BRA `(.L_x_29598) ;  /* 0x00000000009c8947 */ /* 0x000fea0003800000 */
[----:B------:R-:W0:Y:S01]  /*5d90*/  DSETP.NEU.AND P0, PT, R2, RZ, PT ;  /* 0x000000ff0200722a */ /* 0x000e220003f0d000 */
[----:B------:R-:W-:Y:S01]  /*5da0*/  MOV R4, UR38 ;  /* 0x0000002600047c02 */ /* 0x000fe20008000f00 */
[----:B------:R-:W-:Y:S01]  /*5db0*/  IMAD.U32 R5, RZ, RZ, UR39 ;  /* 0x00000027ff057e24 */ /* 0x000fe2000f8e00ff */
[----:B0-----:R-:W-:Y:S06]  /*5dc0*/  @!P0 BRA `(.L_x_29598) ;  /* 0x00000000008c8947 */ /* 0x001fec0003800000 */
        /* <DEDUP_REMOVED lines=34> */
.L_x_29597:
[----:B0-2---:R0:W1:Y:S02]  /*5ff0*/  DADD R4, R2, R6 ;  /* 0x0000000002047229 */ /* 0x0050640000000006 */
.L_x_29598:
[----:B------:R-:W-:Y:S05]  /*6000*/  BSYNC.RECONVERGENT B0 ;  /* 0x0000000000007941 */ /* 0x000fea0003800200 */
.L_x_29596:
        /* <DEDUP_REMOVED lines=15> */
[----:B0-----:R1:W-:Y:S01]  /*6100*/  STG.E.U8 desc[UR36][R2.64], R5 ;  /* 0x0000000502007986 */ /* 0x0013e2000c101124 */
[----:B------:R-:W-:Y:S05]  /*6110*/  BRA `(.L_x_29604) ;  /* 0x0000001000907947 */ /* 0x000fea0003800000 */
.L_x_29602:
[----:B-1----:R-:W0:Y:S02]  /*6120*/  F2I.S64.F64.TRUNC R4, R4 ;  /* 0x0000000400047311 */ /* 0x002e24000030d900 */
[----:B0-----:R-:W-:-:S05]  /*6130*/  MOV R7, R4 ;  /* 0x0000000400077202 */ /* 0x001fca0000000f00 */
[----:B------:R0:W-:Y:S01]  /*6140*/  STG.E.U8 desc[UR36][R2.64], R7 ;  /* 0x0000000702007986 */ /* 0x0001e2000c101124 */
[----:B------:R-:W-:Y:S05]  /*6150*/  BRA `(.L_x_29604) ;  /* 0x0000001000807947 */ /* 0x000fea0003800000 */
.L_x_29601:
[----:B------:R-:W-:-:S09]  /*6160*/  UISETP.NE.AND UP0, UPT, UR4, 0x2, UPT ;  /* 0x000000020400788c */ /* 0x000fd2000bf05270 */
[----:B------:R-:W-:Y:S05]  /*6170*/  BRA.U !UP0, `(.L_x_29605) ;  /* 0x0000000108287547 */ /* 0x000fea000b800000 */
[----:B------:R-:W-:-:S09]  /*6180*/  UISETP.NE.AND UP0, UPT, UR4, 0x3, UPT ;  /* 0x000000030400788c */ /* 0x000fd2000bf05270 */
[----:B------:R-:W-:Y:S05]  /*6190*/  BRA.U !UP0, `(.L_x_29606) ;  /* 0x0000000108147547 */ /* 0x000fea000b800000 */
[----:B------:R-:W-:-:S09]  /*61a0*/  UISETP.NE.AND UP0, UPT, UR4, 0x4, UPT ;  /* 0x000000040400788c */ /* 0x000fd2000bf05270 */
[----:B------:R-:W-:Y:S05]  /*61b0*/  BRA.U UP0, `(.L_x_29603) ;  /* 0x0000000d00247547 */ /* 0x000fea000b800000 */
[----:B-1----:R-:W0:Y:S02]  /*61c0*/  F2I.S64.F64.TRUNC R4, R4 ;  /* 0x0000000400047311 */ /* 0x002e24000030d900 */
[----:B0-----:R4:W-:Y:S01]  /*61d0*/  STG.E.64 desc[UR36][R2.64], R4 ;  /* 0x0000000402007986 */ /* 0x0019e2000c101b24 */
[----:B------:R-:W-:Y:S05]  /*61e0*/  BRA `(.L_x_29604) ;  /* 0x00000010005c7947 */ /* 0x000fea0003800000 */
.L_x_29606:
[----:B-1----:R-:W0:Y:S02]  /*61f0*/  F2I.F64.TRUNC R5, R4 ;  /* 0x0000000400057311 */ /* 0x002e24000030d100 */
[----:B0-----:R3:W-:Y:S01]  /*6200*/  STG.E desc[UR36][R2.64], R5 ;  /* 0x0000000502007986 */ /* 0x0017e2000c101924 */
[----:B------:R-:W-:Y:S05]  /*6210*/  BRA `(.L_x_29604) ;  /* 0x0000001000507947 */ /* 0x000fea0003800000 */
.L_x_29605:
[----:B-1----:R-:W0:Y:S02]  /*6220*/  F2I.F64.TRUNC R5, R4 ;  /* 0x0000000400057311 */ /* 0x002e24000030d100 */
[----:B0-----:R2:W-:Y:S01]  /*6230*/  STG.E.U16 desc[UR36][R2.64], R5 ;  /* 0x0000000502007986 */ /* 0x0015e2000c101524 */
[----:B------:R-:W-:Y:S05]  /*6240*/  BRA `(.L_x_29604) ;  /* 0x0000001000447947 */ /* 0x000fea0003800000 */
.L_x_29600:
        /* <DEDUP_REMOVED lines=17> */
.L_x_29608:
        /* <DEDUP_REMOVED lines=12> */
.L_x_29607:
        /* <DEDUP_REMOVED lines=18> */
.L_x_29610:
        /* <DEDUP_REMOVED lines=13> */
.L_x_29609:
[----:B-1----:R0:W-:Y:S01]  /*6610*/  STG.E.64 desc[UR36][R2.64], R4 ;  /* 0x0000000402007986 */ /* 0x0021e2000c101b24 */
[----:B------:R-:W-:Y:S05]  /*6620*/  BRA `(.L_x_29604) ;  /* 0x0000000c004c7947 */ /* 0x000fea0003800000 */
.L_x_29599:
        /* <DEDUP_REMOVED lines=11> */
[----:B0-----:R0:W-:Y:S01]  /*66e0*/  STG.E.U16 desc[UR36][R2.64], R5 ;  /* 0x0000000502007986 */ /* 0x0011e2000c101524 */
[----:B------:R-:W-:Y:S05]  /*66f0*/  BRA `(.L_x_29604) ;  /* 0x0000000c00187947 */ /* 0x000fea0003800000 */
.L_x_29614:
        /* <DEDUP_REMOVED lines=26> */
.L_x_29617:
[----:B------:R-:W-:-:S04]  /*68a0*/  SHF.R.U32.HI R5, RZ, 0x18, R7 ;  /* 0x00000018ff057819 */ /* 0x000fc80000011607 */
[----:B------:R-:W-:-:S07]  /*68b0*/  LOP3.LUT R0, R0, 0x80, R5, 0xf8, !PT ;  /* 0x0000008000007812 */ /* 0x000fce00078ef805 */
.L_x_29616:
[----:B------:R-:W-:Y:S05]  /*68c0*/  BSYNC.RECONVERGENT B0 ;  /* 0x0000000000007941 */ /* 0x000fea0003800200 */
.L_x_29615:
[----:B------:R0:W-:Y:S01]  /*68d0*/  STG.E.U8 desc[UR36][R2.64], R0 ;  /* 0x0000000002007986 */ /* 0x0001e2000c101124 */
[----:B------:R-:W-:Y:S05]  /*68e0*/  BRA `(.L_x_29604) ;  /* 0x00000008009c7947 */ /* 0x000fea0003800000 */
.L_x_29613:
        /* <DEDUP_REMOVED lines=26> */
.L_x_29620:
[----:B------:R-:W-:-:S04]  /*6a90*/  SHF.R.U32.HI R5, RZ, 0x18, R7 ;  /* 0x00000018ff057819 */ /* 0x000fc80000011607 */
[----:B------:R-:W-:-:S07]  /*6aa0*/  LOP3.LUT R0, R0, 0x80, R5, 0xf8, !PT ;  /* 0x0000008000007812 */ /* 0x000fce00078ef805 */
.L_x_29619:
[----:B------:R-:W-:Y:S05]  /*6ab0*/  BSYNC.RECONVERGENT B0 ;  /* 0x0000000000007941 */ /* 0x000fea0003800200 */
.L_x_29618:
[----:B------:R0:W-:Y:S01]  /*6ac0*/  STG.E.U8 desc[UR36][R2.64], R0 ;  /* 0x0000000002007986 */ /* 0x0001e2000c101124 */
[----:B------:R-:W-:Y:S05]  /*6ad0*/  BRA `(.L_x_29604) ;  /* 0x0000000800207947 */ /* 0x000fea0003800000 */
.L_x_29612:
        /* <DEDUP_REMOVED lines=30> */
.L_x_29622:
[----:B-1----:R-:W0:Y:S02]  /*6cc0*/  F2I.U64.F64.TRUNC R4, R4 ;  /* 0x0000000400047311 */ /* 0x002e24000030d800 */
[----:B0-----:R0:W-:Y:S01]  /*6cd0*/  STG.E.64 desc[UR36][R2.64], R4 ;  /* 0x0000000402007986 */ /* 0x0011e2000c101b24 */
[----:B------:R-:W-:Y:S05]  /*6ce0*/  BRA `(.L_x_29604) ;  /* 0x00000004009c7947 */ /* 0x000fea0003800000 */
.L_x_29621:
[----:B-1----:R-:W0:Y:S02]  /*6cf0*/  F2I.U32.F64.TRUNC R5, R4 ;  /* 0x0000000400057311 */ /* 0x002e24000030d000 */
[----:B0-----:R0:W-:Y:S01]  /*6d00*/  STG.E desc[UR36][R2.64], R5 ;  /* 0x0000000502007986 */ /* 0x0011e2000c101924 */
[----:B------:R-:W-:Y:S05]  /*6d10*/  BRA `(.L_x_29604) ;  /* 0x0000000400907947 */ /* 0x000fea0003800000 */
.L_x_29611:
        /* <DEDUP_REMOVED lines=8> */
[----:B------:R0:W-:Y:S01]  /*6da0*/  STG.E.U8 desc[UR36][R2.64], R5 ;  /* 0x0000000502007986 */ /* 0x0001e2000c101124 */
[----:B------:R-:W-:Y:S05]  /*6db0*/  BRA `(.L_x_29604) ;  /* 0x0000000400687947 */ /* 0x000fea0003800000 */
.L_x_29624:
[----:B------:R-:W-:-:S05]  /*6dc0*/  CS2R R6, SRZ ;  /* 0x0000000000067805 */ /* 0x000fca000001ff00 */
[----:B-1----:R0:W-:Y:S01]  /*6dd0*/  STG.E.128 desc[UR36][R2.64], R4 ;  /* 0x0000000402007986 */ /* 0x0021e2000c101d24 */
[----:B------:R-:W-:Y:S05]  /*6de0*/  BRA `(.L_x_29604) ;  /* 0x00000004005c7947 */ /* 0x000fea0003800000 */
.L_x_29623:
[----:B------:R-:W-:-:S09]  /*6df0*/  UISETP.NE.AND UP0, UPT, UR4, 0xf, UPT ;  /* 0x0000000f0400788c */ /* 0x000fd2000bf05270 */
[----:B------:R-:W-:Y:S05]  /*6e00*/  BRA.U !UP0, `(.L_x_29625) ;  /* 0x0000000508287547 */ /* 0x000fea000b800000 */
[----:B------:R-:W-:-:S09]  /*6e10*/  UISETP.NE.AND UP0, UPT, UR4, 0x17, UPT ;  /* 0x000000170400788c */ /* 0x000fd2000bf05270 */
[----:B------:R-:W-:Y:S05]  /*6e20*/  BRA.U !UP0, `(.L_x_29626) ;  /* 0x0000000108b07547 */ /* 0x000fea000b800000 */
[----:B------:R-:W-:-:S09]  /*6e30*/  UISETP.NE.AND UP0, UPT, UR4, 0x18, UPT ;  /* 0x000000180400788c */ /* 0x000fd2000bf05270 */
[----:B------:R-:W-:Y:S05]  /*6e40*/  BRA.U !UP0, `(.L_x_29627) ;  /* 0x0000000108447547 */ /* 0x000fea000b800000 */
.L_x_29603:
        /* <DEDUP_REMOVED lines=16> */
.L_x_29628:
[----:B------:R-:W-:Y:S05]  /*6f50*/  BRA `(.L_x_29604) ;  /* 0x0000000400007947 */ /* 0x000fea0003800000 */
.L_x_29627:
        /* <DEDUP_REMOVED lines=21> */
.L_x_29630:
[----:B------:R-:W-:Y:S05]  /*70b0*/  BSYNC.RECONVERGENT B0 ;  /* 0x0000000000007941 */ /* 0x000fea0003800200 */
.L_x_29629:
[----:B------:R-:W-:-:S05]  /*70c0*/  LOP3.LUT R7, R0, 0x80, R7, 0xf8, !PT ;  /* 0x0000008000077812 */ /* 0x000fca00078ef807 */
[----:B------:R0:W-:Y:S01]  /*70d0*/  STG.E.U8 desc[UR36][R2.64], R7 ;  /* 0x0000000702007986 */ /* 0x0001e2000c101124 */
[----:B------:R-:W-:Y:S05]  /*70e0*/  BRA `(.L_x_29604) ;  /* 0x00000000009c7947 */ /* 0x000fea0003800000 */
.L_x_29626:
        /* <DEDUP_REMOVED lines=20> */
.L_x_29632:
[----:B------:R-:W-:Y:S01]  /*7230*/  IMAD.MOV.U32 R0, RZ, RZ, 0x7f ;  /* 0x0000007fff007424 */ /* 0x000fe200078e00ff */
[----:B------:R-:W-:-:S04]  /*7240*/  ISETP.GT.U32.AND P0, PT, R6, 0x7f800000, PT ;  /* 0x7f8000000600780c */ /* 0x000fc80003f04070 */
[----:B------:R-:W-:-:S09]  /*7250*/  SEL R0, R0, 0x7c, P0 ;  /* 0x0000007c00007807 */ /* 0x000fd20000000000 */
.L_x_29633:
[----:B------:R-:W-:Y:S05]  /*7260*/  BSYNC.RECONVERGENT B0 ;  /* 0x0000000000007941 */ /* 0x000fea0003800200 */
.L_x_29631:
[----:B------:R-:W-:-:S04]  /*7270*/  SHF.R.U32.HI R5, RZ, 0x18, R7 ;  /* 0x00000018ff057819 */ /* 0x000fc80000011607 */
[----:B------:R-:W-:-:S05]  /*7280*/  LOP3.LUT R5, R0, 0x80, R5, 0xf8, !PT ;  /* 0x0000008000057812 */ /* 0x000fca00078ef805 */
[----:B------:R0:W-:Y:S01]  /*7290*/  STG.E.U8 desc[UR36][R2.64], R5 ;  /* 0x0000000502007986 */ /* 0x0001e2000c101124 */
[----:B------:R-:W-:Y:S05]  /*72a0*/  BRA `(.L_x_29604) ;  /* 0x00000000002c7947 */ /* 0x000fea0003800000 */
.L_x_29625:
        /* <DEDUP_REMOVED lines=11> */
.L_x_29604:
[----:B------:R-:W-:-:S07]  /*7360*/  IADD3 R17, PT, PT, R17, 0x80, RZ ;  /* 0x0000008011117810 */ /* 0x000fce0007ffe0ff */
.L_x_29566:
[----:B------:R-:W-:Y:S05]  /*7370*/  BSYNC.RECONVERGENT B7 ;  /* 0x0000000000077941 */ /* 0x000fea0003800200 */
.L_x_29565:
        /* <DEDUP_REMOVED lines=307> */
.L_x_29636:
[----:B------:R-:W4:Y:S01]  /*86b0*/  LDCU.64 UR6, c[0x0][0x588] ;  /* 0x0000b100ff0677ac */ /* 0x000f220008000a00 */
[----:B------:R-:W-:Y:S01]  /*86c0*/  BSSY.RECONVERGENT B6, `(.L_x_29637) ;  /* 0x00000ec000067945 */ /* 0x000fe20003800200 */
        /* <DEDUP_REMOVED lines=16> */
.L_x_29641:
[----:B------:R-:W2:Y:S02]  /*87d0*/  LDG.E.U8 R2, desc[UR36][R4.64] ;  /* 0x0000002404027981 */ /* 0x000ea4000c1e1100 */
[----:B--2---:R-:W0:Y:S02]  /*87e0*/  I2F.F64.U16 R2, R2 ;  /* 0x0000000200027312 */ /* 0x004e240000101800 */
[----:B0-----:R-:W-:Y:S05]  /*87f0*/  BRA `(.L_x_29643) ;  /* 0x0000000c00607947 */ /* 0x001fea0003800000 */
.L_x_29640:
        /* <DEDUP_REMOVED lines=9> */
.L_x_29645:
[----:B------:R-:W2:Y:S02]  /*8890*/  LDG.E R2, desc[UR36][R4.64] ;  /* 0x0000002404027981 */ /* 0x000ea4000c1e1900 */
[----:B--2---:R-:W0:Y:S02]  /*88a0*/  I2F.F64 R2, R2 ;  /* 0x0000000200027312 */ /* 0x004e240000201c00 */
[----:B0-----:R-:W-:Y:S05]  /*88b0*/  BRA `(.L_x_29643) ;  /* 0x0000000c00307947 */ /* 0x001fea0003800000 */
.L_x_29644:
[----:B------:R-:W2:Y:S02]  /*88c0*/  LDG.E.U16 R2, desc[UR36][R4.64] ;  /* 0x0000002404027981 */ /* 0x000ea4000c1e1500 */
[----:B--2---:R-:W0:Y:S02]  /*88d0*/  I2F.F64.S16 R2, R2 ;  /* 0x0000000200027312 */ /* 0x004e240000101c00 */
[----:B0-----:R-:W-:Y:S05]  /*88e0*/  BRA `(.L_x_29643) ;  /* 0x0000000c00247947 */ /* 0x001fea0003800000 */
.L_x_29639:
        /* <DEDUP_REMOVED lines=10> */
.L_x_29647:
[----:B------:R-:W2:Y:S02]  /*8990*/  LDG.E.U16 R0, desc[UR36][R4.64] ;  /* 0x0000002404007981 */ /* 0x000ea4000c1e1500 */
[----:B--2---:R-:W-:-:S05]  /*89a0*/  HADD2.F32 R0, -RZ, R0.H0_H0 ;  /* 0x20000000ff007230 */ /* 0x004fca0000004100 */
[----:B------:R-:W-:-:S04]  /*89b0*/  FMUL.FTZ R0, R0, 1 ;  /* 0x3f80000000007820 */ /* 0x000fc80000410000 */
[----:B------:R0:W1:Y:S02]  /*89c0*/  F2F.F64.F32 R2, R0 ;  /* 0x0000000000027310 */ /* 0x0000640000201800 */
[----:B01----:R-:W-:Y:S05]  /*89d0*/  BRA `(.L_x_29643) ;  /* 0x0000000800e87947 */ /* 0x003fea0003800000 */
.L_x_29646:
        /* <DEDUP_REMOVED lines=10> */
.L_x_29649:
[----:B------:R-:W2:Y:S02]  /*8a80*/  LDG.E.U16 R4, desc[UR36][R4.64] ;  /* 0x0000002404047981 */ /* 0x000ea4000c1e1500 */
[----:B--2---:R-:W-:-:S05]  /*8a90*/  HADD2.F32 R0, -RZ, R4.H0_H0 ;  /* 0x20000004ff007230 */ /* 0x004fca0000004100 */
[----:B------:R-:W-:-:S04]  /*8aa0*/  FMUL.FTZ R0, R0, 1 ;  /* 0x3f80000000007820 */ /* 0x000fc80000410000 */
[----:B------:R1:W2:Y:S02]  /*8ab0*/  F2F.F64.F32 R2, R0 ;  /* 0x0000000000027310 */ /* 0x0002a40000201800 */
[----:B-12---:R-:W-:Y:S05]  /*8ac0*/  BRA `(.L_x_29643) ;  /* 0x0000000800ac7947 */ /* 0x006fea0003800000 */
.L_x_29648:
[----:B------:R0:W5:Y:S01]  /*8ad0*/  LDG.E.64 R2, desc[UR36][R4.64] ;  /* 0x0000002404027981 */ /* 0x000162000c1e1b00 */
[----:B------:R-:W-:Y:S05]  /*8ae0*/  BRA `(.L_x_29643) ;  /* 0x0000000800a47947 */ /* 0x000fea0003800000 */
.L_x_29638:
        /* <DEDUP_REMOVED lines=13> */
.L_x_29652:
[----:B------:R1:W5:Y:S01]  /*8bc0*/  LDG.E.64 R2, desc[UR36][R4.64] ;  /* 0x0000002404027981 */ /* 0x000362000c1e1b00 */
[----:B------:R-:W-:Y:S05]  /*8bd0*/  BRA `(.L_x_29643) ;  /* 0x0000000800687947 */ /* 0x000fea0003800000 */
.L_x_29651:
        /* <DEDUP_REMOVED lines=25> */
[----:B------:R-:W1:Y:S02]  /*8d70*/  F2F.F64.F32 R2, R3 ;  /* 0x0000000300027310 */ /* 0x000e640000201800 */
[----:B-1----:R-:W-:Y:S05]  /*8d80*/  BRA `(.L_x_29643) ;  /* 0x0000000400fc7947 */ /* 0x002fea0003800000 */
.L_x_29654:
        /* <DEDUP_REMOVED lines=14> */
.L_x_29653:
[----:B------:R-:W2:Y:S02]  /*8e70*/  LDG.E.U16 R0, desc[UR36][R4.64] ;  /* 0x0000002404007981 */ /* 0x000ea4000c1e1500 */
[----:B--2---:R-:W-:-:S04]  /*8e80*/  IMAD.U32 R0, R0, 0x10000, RZ ;  /* 0x0001000000007824 */ /* 0x004fc800078e00ff */
[----:B------:R-:W-:-:S04]  /*8e90*/  FMUL.FTZ R0, R0, 1 ;  /* 0x3f80000000007820 */ /* 0x000fc80000410000 */
[----:B------:R1:W2:Y:S02]  /*8ea0*/  F2F.F64.F32 R2, R0 ;  /* 0x0000000000027310 */ /* 0x0002a40000201800 */
[----:B-12---:R-:W-:Y:S05]  /*8eb0*/  BRA `(.L_x_29643) ;  /* 0x0000000400b07947 */ /* 0x006fea0003800000 */
.L_x_29650:
        /* <DEDUP_REMOVED lines=11> */
.L_x_29657:
        /* <DEDUP_REMOVED lines=21> */
.L_x_29659:
[----:B------:R-:W-:Y:S05]  /*90c0*/  BSYNC.RECONVERGENT B0 ;  /* 0x0000000000007941 */ /* 0x000fea0003800200 */
.L_x_29658:
[----:B------:R-:W-:Y:S02]  /*90d0*/  SHF.L.U32 R0, R0, 0x14, RZ ;  /* 0x0000001400007819 */ /* 0x000fe400000006ff */
[----:B------:R-:W-:-:S04]  /*90e0*/  LEA R2, R2, 0x3b800000, 0x17 ;  /* 0x3b80000002027811 */ /* 0x000fc800078eb8ff */
[----:B------:R-:W-:-:S05]  /*90f0*/  LOP3.LUT R0, R2, R0, R7, 0xfe, !PT ;  /* 0x0000000002007212 */ /* 0x000fca00078efe07 */
[----:B------:R-:W-:-:S04]  /*9100*/  FMUL.FTZ R0, R0, 1 ;  /* 0x3f80000000007820 */ /* 0x000fc80000410000 */
[----:B------:R3:W4:Y:S02]  /*9110*/  F2F.F64.F32 R2, R0 ;  /* 0x0000000000027310 */ /* 0x0007240000201800 */
[----:B---34-:R-:W-:Y:S05]  /*9120*/  BRA `(.L_x_29643) ;  /* 0x0000000400147947 */ /* 0x018fea0003800000 */
.L_x_29656:
        /* <DEDUP_REMOVED lines=21> */
.L_x_29661:
[----:B------:R-:W-:Y:S05]  /*9280*/  BSYNC.RECONVERGENT B0 ;  /* 0x0000000000007941 */ /* 0x000fea0003800200 */
.L_x_29660:
[----:B------:R-:W-:Y:S01]  /*9290*/  IMAD.SHL.U32 R0, R0, 0x200000, RZ ;  /* 0x0020000000007824 */ /* 0x000fe200078e00ff */
[----:B------:R-:W-:-:S04]  /*92a0*/  LEA R2, R2, 0x37800000, 0x17 ;  /* 0x3780000002027811 */ /* 0x000fc800078eb8ff */
[----:B------:R-:W-:-:S05]  /*92b0*/  LOP3.LUT R0, R2, R0, R7, 0xfe, !PT ;  /* 0x0000000002007212 */ /* 0x000fca00078efe07 */
[----:B------:R-:W-:-:S04]  /*92c0*/  FMUL.FTZ R0, R0, 1 ;  /* 0x3f80000000007820 */ /* 0x000fc80000410000 */
[----:B------:R3:W4:Y:S02]  /*92d0*/  F2F.F64.F32 R2, R0 ;  /* 0x0000000000027310 */ /* 0x0007240000201800 */
[----:B---34-:R-:W-:Y:S05]  /*92e0*/  BRA `(.L_x_29643) ;  /* 0x0000000000a47947 */ /* 0x018fea0003800000 */
.L_x_29655:
        /* <DEDUP_REMOVED lines=18> */
.L_x_29642:
        /* <DEDUP_REMOVED lines=16> */
.L_x_29664:
[----:B------:R-:W-:Y:S01]  /*9510*/  CS2R R2, SRZ ;  /* 0x0000000000027805 */ /* 0x000fe2000001ff00 */
[----:B------:R-:W-:Y:S06]  /*9520*/  BRA `(.L_x_29643) ;  /* 0x0000000000147947 */ /* 0x000fec0003800000 */
.L_x_29663:
[----:B------:R-:W2:Y:S02]  /*9530*/  LDG.E.64 R2, desc[UR36][R4.64] ;  /* 0x0000002404027981 */ /* 0x000ea4000c1e1b00 */
[----:B--2---:R-:W2:Y:S02]  /*9540*/  I2F.F64.U64 R2, R2 ;  /* 0x0000000200027312 */ /* 0x004ea40000301800 */
[----:B--2---:R-:W-:Y:S05]  /*9550*/  BRA `(.L_x_29643) ;  /* 0x0000000000087947 */ /* 0x004fea0003800000 */
.L_x_29662:
[----:B------:R-:W2:Y:S02]  /*9560*/  LDG.E R2, desc[UR36][R4.64] ;  /* 0x0000002404027981 */ /* 0x000ea4000c1e1900 */
[----:B--2---:R-:W2:Y:S02]  /*9570*/  I2F.F64.U32 R2, R2 ;  /* 0x0000000200027312 */ /* 0x004ea40000201800 */
.L_x_29643:
[----:B------:R-:W-:Y:S05]  /*9580*/  BSYNC.RECONVERGENT B6 ;  /* 0x0000000000067941 */ /* 0x000fea0003800200 */
.L_x_29637:
[----:B------:R-:W3:Y:S01]  /*9590*/  LDC.64 R6, c[0x0][0x598] ;  /* 0x00016600ff067b82 */ /* 0x000ee20000000a00 */
[----:B------:R-:W-:Y:S01]  /*95a0*/  BSSY.RECONVERGENT B0, `(.L_x_29665) ;  /* 0x0000038000007945 */ /* 0x000fe20003800200 */
[----:B---3--:R-:W2:-:S15]  /*95b0*/  DSETP.NAN.AND P0, PT, R6, R6, PT ;  /* 0x000000060600722a */ /* 0x008e9e0003f08000 */
[----:B------:R-:W-:-:S15]  /*95c0*/  NOP ;  /* 0x0000000000007918 */ /* 0x000fde0000000000 */
[----:B------:R-:W-:-:S15]  /*95d0*/  NOP ;  /* 0x0000000000007918 */ /* 0x000fde0000000000 */
[----:B------:R-:W-:-:S15]  /*95e0*/  NOP ;  /* 0x0000000000007918 */ /* 0x000fde0000000000 */
[----:B------:R-:W-:-:S04]  /*95f0*/  NOP ;  /* 0x0000000000007918 */ /* 0x000fc80000000000 */
[----:B--2--5:R-:W2:Y:S02]  /*9600*/  DSETP.NAN.OR P0, PT, R2, R2, P0 ;  /* 0x000000020200722a */ /* 0x024ea40000708400 */
[----:B--2---:R-:W-:Y:S05]  /*9610*/  @P0 BRA `(.L_x_29666) ;  /* 0x0000000000bc0947 */ /* 0x004fea0003800000 */
[----:B------:R-:W2:Y:S01]  /*9620*/  LDCU.64 UR4, c[0x0][0x598] ;  /* 0x0000b300ff0477ac */ /* 0x000ea20008000a00 */
[----:B------:R-:W3:Y:S01]  /*9630*/  LDCU.64 UR6, c[0x0][0x598] ;  /* 0x0000b300ff0677ac */ /* 0x000ee20008000a00 */
[----:B--2---:R-:W-:Y:S02]  /*9640*/  LOP3.LUT R0, R2, UR4, RZ, 0xfc, !PT ;  /* 0x0000000402007c12 */ /* 0x004fe4000f8efcff */
[----:B01----:R-:W-:Y:S02]  /*9650*/  LOP3.LUT R4, R3, UR5, RZ, 0xfc, !PT ;  /* 0x0000000503047c12 */ /* 0x003fe4000f8efcff */
[----:B------:R-:W-:Y:S01]  /*9660*/  ISETP.NE.U32.AND P0, PT, R0, RZ, PT ;  /* 0x000000ff0000720c */ /* 0x000fe20003f05070 */
[----:B---3--:R-:W-:-:S03]  /*9670*/  IMAD.U32 R5, RZ, RZ, UR7 ;  /* 0x00000007ff057e24 */ /* 0x008fc6000f8e00ff */
[----:B------:R-:W-:Y:S02]  /*9680*/  LOP3.LUT P0, RZ, R4, 0x7fffffff, RZ, 0xc0, P0 ;  /* 0x7fffffff04ff7812 */ /* 0x000fe4000000c0ff */
[----:B------:R-:W-:-:S11]  /*9690*/  MOV R4, UR6 ;  /* 0x0000000600047c02 */ /* 0x000fd60008000f00 */
        /* <DEDUP_REMOVED lines=39> */
.L_x_29666:
[----:B01----:R0:W1:Y:S02]  /*9910*/  DADD R4, R2, R6 ;  /* 0x0000000002047229 */ /* 0x0030640000000006 */
.L_x_29667:
[----:B------:R-:W-:Y:S05]  /*9920*/  BSYNC.RECONVERGENT B0 ;  /* 0x0000000000007941 */ /* 0x000fea0003800200 */
.L_x_29665:
        /* <DEDUP_REMOVED lines=17> */
.L_x_29671:
[----:B-1----:R-:W0:Y:S02]  /*9a40*/  F2I.S64.F64.TRUNC R4, R4 ;  /* 0x0000000400047311 */ /* 0x002e24000030d900 */
[----:B0-----:R-:W-:-:S05]  /*9a50*/  IMAD.MOV.U32 R7, RZ, RZ, R4 ;  /* 0x000000ffff077224 */ /* 0x001fca00078e0004 */
[----:B------:R0:W-:Y:S01]  /*9a60*/  STG.E.U8 desc[UR36][R2.64], R7 ;  /* 0x0000000702007986 */ /* 0x0001e2000c101124 */
[----:B------:R-:W-:Y:S05]  /*9a70*/  BRA `(.L_x_29673) ;  /* 0x0000001000807947 */ /* 0x000fea0003800000 */
.L_x_29670:
        /* <DEDUP_REMOVED lines=9> */
.L_x_29675:
[----:B-1----:R-:W0:Y:S02]  /*9b10*/  F2I.F64.TRUNC R5, R4 ;  /* 0x0000000400057311 */ /* 0x002e24000030d100 */
[----:B0-----:R0:W-:Y:S01]  /*9b20*/  STG.E desc[UR36][R2.64], R5 ;  /* 0x0000000502007986 */ /* 0x0011e2000c101924 */
[----:B------:R-:W-:Y:S05]  /*9b30*/  BRA `(.L_x_29673) ;  /* 0x0000001000507947 */ /* 0x000fea0003800000 */
.L_x_29674:
[----:B-1----:R-:W0:Y:S02]  /*9b40*/  F2I.F64.TRUNC R5, R4 ;  /* 0x0000000400057311 */ /* 0x002e24000030d100 */
[----:B0-----:R0:W-:Y:S01]  /*9b50*/  STG.E.U16 desc[UR36][R2.64], R5 ;  /* 0x0000000502007986 */ /* 0x0011e2000c101524 */
[----:B------:R-:W-:Y:S05]  /*9b60*/  BRA `(.L_x_29673) ;  /* 0x0000001000447947 */ /* 0x000fea0003800000 */
.L_x_29669:
        /* <DEDUP_REMOVED lines=17> */
.L_x_29677:
        /* <DEDUP_REMOVED lines=12> */
.L_x_29676:
        /* <DEDUP_REMOVED lines=18> */
.L_x_29679:
        /* <DEDUP_REMOVED lines=13> */
.L_x_29678:
[----:B-1----:R0:W-:Y:S01]  /*9f30*/  STG.E.64 desc[UR36][R2.64], R4 ;  /* 0x0000000402007986 */ /* 0x0021e2000c101b24 */
[----:B------:R-:W-:Y:S05]  /*9f40*/  BRA `(.L_x_29673) ;  /* 0x0000000c004c7947 */ /* 0x000fea0003800000 */
.L_x_29668:
        /* <DEDUP_REMOVED lines=13> */
.L_x_29683:
        /* <DEDUP_REMOVED lines=26> */
.L_x_29686:
[----:B------:R-:W-:-:S04]  /*a1c0*/  SHF.R.U32.HI R5, RZ, 0x18, R7 ;  /* 0x00000018ff057819 */ /* 0x000fc80000011607 */
[----:B------:R-:W-:-:S07]  /*a1d0*/  LOP3.LUT R0, R0, 0x80, R5, 0xf8, !PT ;  /* 0x0000008000007812 */ /* 0x000fce00078ef805 */
.L_x_29685:
[----:B------:R-:W-:Y:S05]  /*a1e0*/  BSYNC.RECONVERGENT B0 ;  /* 0x0000000000007941 */ /* 0x000fea0003800200 */
.L_x_29684:
[----:B------:R0:W-:Y:S01]  /*a1f0*/  STG.E.U8 desc[UR36][R2.64], R0 ;  /* 0x0000000002007986 */ /* 0x0001e2000c101124 */
[----:B------:R-:W-:Y:S05]  /*a200*/  BRA `(.L_x_29673) ;  /* 0x00000008009c7947 */ /* 0x000fea0003800000 */
.L_x_29682:
        /* <DEDUP_REMOVED lines=26> */
.L_x_29689:
[----:B------:R-:W-:-:S04]  /*a3b0*/  SHF.R.U32.HI R5, RZ, 0x18, R7 ;  /* 0x00000018ff057819 */ /* 0x000fc80000011607 */
[----:B------:R-:W-:-:S07]  /*a3c0*/  LOP3.LUT R0, R0, 0x80, R5, 0xf8, !PT ;  /* 0x0000008000007812 */ /* 0x000fce00078ef805 */
.L_x_29688:
[----:B------:R-:W-:Y:S05]  /*a3d0*/  BSYNC.RECONVERGENT B0 ;  /* 0x0000000000007941 */ /* 0x000fea0003800200 */
.L_x_29687:
[----:B------:R0:W-:Y:S01]  /*a3e0*/  STG.E.U8 desc[UR36][R2.64], R0 ;  /* 0x0000000002007986 */ /* 0x0001e2000c101124 */
[----:B------:R-:W-:Y:S05]  /*a3f0*/  BRA `(.L_x_29673) ;  /* 0x0000000800207947 */ /* 0x000fea0003800000 */
.L_x_29681:
        /* <DEDUP_REMOVED lines=30> */
.L_x_29691:
[----:B-1----:R-:W0:Y:S02]  /*a5e0*/  F2I.U64.F64.TRUNC R4, R4 ;  /* 0x0000000400047311 */ /* 0x002e24000030d800 */
[----:B0-----:R0:W-:Y:S01]  /*a5f0*/  STG.E.64 desc[UR36][R2.64], R4 ;  /* 0x0000000402007986 */ /* 0x0011e2000c101b24 */
[----:B------:R-:W-:Y:S05]  /*a600*/  BRA `(.L_x_29673) ;  /* 0x00000004009c7947 */ /* 0x000fea0003800000 */
.L_x_29690:
[----:B-1----:R-:W0:Y:S02]  /*a610*/  F2I.U32.F64.TRUNC R5, R4 ;  /* 0x0000000400057311 */ /* 0x002e24000030d000 */
[----:B0-----:R0:W-:Y:S01]  /*a620*/  STG.E desc[UR36][R2.64], R5 ;  /* 0x0000000502007986 */ /* 0x0011e2000c101924 */
[----:B------:R-:W-:Y:S05]  /*a630*/  BRA `(.L_x_29673) ;  /* 0x0000000400907947 */ /* 0x000fea0003800000 */
.L_x_29680:
        /* <DEDUP_REMOVED lines=10> */
.L_x_29693:
[----:B------:R-:W-:-:S05]  /*a6e0*/  CS2R R6, SRZ ;  /* 0x0000000000067805 */ /* 0x000fca000001ff00 */
[----:B-1----:R3:W-:Y:S01]  /*a6f0*/  STG.E.128 desc[UR36][R2.64], R4 ;  /* 0x0000000402007986 */ /* 0x0027e2000c101d24 */
[----:B------:R-:W-:Y:S05]  /*a700*/  BRA `(.L_x_29673) ;  /* 0x00000004005c7947 */ /* 0x000fea0003800000 */
.L_x_29692:
[----:B------:R-:W-:-:S09]  /*a710*/  UISETP.NE.AND UP0, UPT, UR4, 0xf, UPT ;  /* 0x0000000f0400788c */ /* 0x000fd2000bf05270 */
[----:B------:R-:W-:Y:S05]  /*a720*/  BRA.U !UP0, `(.L_x_29694) ;  /* 0x0000000508287547 */ /* 0x000fea000b800000 */
[----:B------:R-:W-:-:S09]  /*a730*/  UISETP.NE.AND UP0, UPT, UR4, 0x17, UPT ;  /* 0x000000170400788c */ /* 0x000fd2000bf05270 */
[----:B------:R-:W-:Y:S05]  /*a740*/  BRA.U !UP0, `(.L_x_29695) ;  /* 0x0000000108b07547 */ /* 0x000fea000b800000 */
[----:B------:R-:W-:-:S09]  /*a750*/  UISETP.NE.AND UP0, UPT, UR4, 0x18, UPT ;  /* 0x000000180400788c */ /* 0x000fd2000bf05270 */
[----:B------:R-:W-:Y:S05]  /*a760*/  BRA.U !UP0, `(.L_x_29696) ;  /* 0x0000000108447547 */ /* 0x000fea000b800000 */
.L_x_29672:
[----:B------:R-:W-:Y:S01]  /*a770*/  MOV R0, 0x0 ;  /* 0x0000000000007802 */ /* 0x000fe20000000f00 */
[----:B------:R-:W1:Y:S01]  /*a780*/  LDCU.64 UR4, c[0x4][0x188] ;  /* 0x01003100ff0477ac */ /* 0x000e620008000a00 */
[----:B------:R-:W-:Y:S02]  /*a790*/  HFMA2 R12, -RZ, RZ, 0, 5.9604644775390625e-08 ;  /* 0x00000001ff0c7431 */ /* 0x000fe400000001ff */
[----:B------:R-:W-:Y:S01]  /*a7a0*/  IMAD.MOV.U32 R8, RZ, RZ, 0x65 ;  /* 0x00000065ff087424 */ /* 0x000fe200078e00ff */
[----:B------:R0:W2:Y:S01]  /*a7b0*/  LDC.64 R2, c[0x4][R0] ;  /* 0x0100000000027b82 */ /* 0x0000a20000000a00 */
[----:B------:R-:W3:Y:S01]  /*a7c0*/  LDCU.64 UR6, c[0x4][0x190] ;  /* 0x01003200ff0677ac */ /* 0x000ee20008000a00 */
[----:B------:R-:W-:Y:S01]  /*a7d0*/  IMAD.MOV.U32 R13, RZ, RZ, RZ ;  /* 0x000000ffff0d7224 */ /* 0x000fe200078e00ff */
[----:B------:R-:W4:Y:S01]  /*a7e0*/  LDCU.64 UR8, c[0x4][0x10] ;  /* 0x01000200ff0877ac */ /* 0x000f220008000a00 */
[----:B-1----:R-:W-:Y:S01]  /*a7f0*/  IMAD.U32 R4, RZ, RZ, UR4 ;  /* 0x00000004ff047e24 */ /* 0x002fe2000f8e00ff */
[----:B------:R-:W-:Y:S01]  /*a800*/  MOV R5, UR5 ;  /* 0x0000000500057c02 */ /* 0x000fe20008000f00 */
[----:B---3--:R-:W-:Y:S01]  /*a810*/  IMAD.U32 R6, RZ, RZ, UR6 ;  /* 0x00000006ff067e24 */ /* 0x008fe2000f8e00ff */
[----:B------:R-:W-:Y:S01]  /*a820*/  MOV R7, UR7 ;  /* 0x0000000700077c02 */ /* 0x000fe20008000f00 */
[----:B----4-:R-:W-:Y:S01]  /*a830*/  IMAD.U32 R10, RZ, RZ, UR8 ;  /* 0x00000008ff0a7e24 */ /* 0x010fe2000f8e00ff */
[----:B0-----:R-:W-:-:S07]  /*a840*/  MOV R11, UR9 ;  /* 0x00000009000b7c02 */ /* 0x001fce0008000f00 */
[----:B------:R-:W-:-:S07]  /*a850*/  LEPC R20, `(.L_x_29697) ;  /* 0x000000001014794e */ /* 0x000fce0000000000 */
[----:B--2---:R-:W-:Y:S05]  /*a860*/  CALL.ABS.NOINC R2 ;  /* 0x0000000002007343 */ /* 0x004fea0003c00000 */
.L_x_29697:
[----:B------:R-:W-:Y:S05]  /*a870*/  BRA `(.L_x_29673) ;  /* 0x0000000400007947 */ /* 0x000fea0003800000 */
.L_x_29696:
        /* <DEDUP_REMOVED lines=21> */
.L_x_29699:
[----:B------:R-:W-:Y:S05]  /*a9d0*/  BSYNC.RECONVERGENT B0 ;  /* 0x0000000000007941 */ /* 0x000fea0003800200 */
.L_x_29698:
[----:B------:R-:W-:-:S05]  /*a9e0*/  LOP3.LUT R7, R0, 0x80, R7, 0xf8, !PT ;  /* 0x0000008000077812 */ /* 0x000fca00078ef807 */
[----:B------:R1:W-:Y:S01]  /*a9f0*/  STG.E.U8 desc[UR36][R2.64], R7 ;  /* 0x0000000702007986 */ /* 0x0003e2000c101124 */
[----:B------:R-:W-:Y:S05]  /*aa00*/  BRA `(.L_x_29673) ;  /* 0x00000000009c7947 */ /* 0x000fea0003800000 */
.L_x_29695:
        /* <DEDUP_REMOVED lines=20> */
.L_x_29701:
[----:B------:R-:W-:Y:S01]  /*ab50*/  IMAD.MOV.U32 R0, RZ, RZ, 0x7f ;  /* 0x0000007fff007424 */ /* 0x000fe200078e00ff */
[----:B------:R-:W-:-:S04]  /*ab60*/  ISETP.GT.U32.AND P0, PT, R6, 0x7f800000, PT ;  /* 0x7f8000000600780c */ /* 0x000fc80003f04070 */
[----:B------:R-:W-:-:S09]  /*ab70*/  SEL R0, R0, 0x7c, P0 ;  /* 0x0000007c00007807 */ /* 0x000fd20000000000 */
.L_x_29702:
[----:B------:R-:W-:Y:S05]  /*ab80*/  BSYNC.RECONVERGENT B0 ;  /* 0x0000000000007941 */ /* 0x000fea0003800200 */
.L_x_29700:
[----:B------:R-:W-:-:S04]  /*ab90*/  SHF.R.U32.HI R5, RZ, 0x18, R7 ;  /* 0x00000018ff057819 */ /* 0x000fc80000011607 */
[----:B------:R-:W-:-:S05]  /*aba0*/  LOP3.LUT R5, R0, 0x80, R5, 0xf8, !PT ;  /* 0x0000008000057812 */ /* 0x000fca00078ef805 */
[----:B------:R0:W-:Y:S01]  /*abb0*/  STG.E.U8 desc[UR36][R2.64], R5 ;  /* 0x0000000502007986 */ /* 0x0001e2000c101124 */
[----:B------:R-:W-:Y:S05]  /*abc0*/  BRA `(.L_x_29673) ;  /* 0x00000000002c7947 */ /* 0x000fea0003800000 */
.L_x_29694:
        /* <DEDUP_REMOVED lines=11> */
.L_x_29673:
[----:B------:R-:W-:-:S07]  /*ac80*/  IADD3 R17, PT, PT, R17, 0x80, RZ ;  /* 0x0000008011117810 */ /* 0x000fce0007ffe0ff */
.L_x_29635:
[----:B------:R-:W-:Y:S05]  /*ac90*/  BSYNC.RECONVERGENT B7 ;  /* 0x0000000000077941 */ /* 0x000fea0003800200 */
.L_x_29634:
[----:B------:R-:W5:Y:S02]  /*aca0*/  LDCU UR4, c[0x0][0x380] ;  /* 0x00007000ff0477ac */ /* 0x000f640008000800 */
[----:B-----5:R-:W-:-:S13]  /*acb0*/  ISETP.GE.AND P0, PT, R17, UR4, PT ;  /* 0x0000000411007c0c */ /* 0x020fda000bf06270 */
[----:B------:R-:W-:Y:S05]  /*acc0*/  @P0 EXIT ;  /* 0x000000000000094d */ /* 0x000fea0003800000 */
[----:B------:R-:W5:Y:S01]  /*acd0*/  LDCU UR4, c[0x0][0x388] ;  /* 0x00007100ff0477ac */ /* 0x000f620008000800 */
[----:B0-2---:R-:W-:Y:S01]  /*ace0*/  IMAD.MOV.U32 R0, RZ, RZ, RZ ;  /* 0x000000ffff007224 */ /* 0x005fe200078e00ff */
[----:B------:R-:W-:Y:S01]  /*acf0*/  MOV R16, RZ ;  /* 0x000000ff00107202 */ /* 0x000fe20000000f00 */
        /* <DEDUP_REMOVED lines=300> */
.L_x_29703:
[----:B------:R-:W0:Y:S01]  /*bfc0*/  LDCU.128 UR8, c[0x0][0x580] ;  /* 0x0000b000ff0877ac */ /* 0x000e220008000c00 */
[----:B------:R-:W-:Y:S01]  /*bfd0*/  BSSY.RECONVERGENT B6, `(.L_x_29704) ;  /* 0x00000ee000067945 */ /* 0x000fe20003800200 */
[----:B------:R-:W-:-:S04]  /*bfe0*/  UPRMT UR4, UR42, 0x9910, URZ ;  /* 0x000099102a047896 */ /* 0x000fc800080000ff */
[----:B------:R-:W-:Y:S01]  /*bff0*/  UISETP.GT.AND UP0, UPT, UR4, 0x9, UPT ;  /* 0x000000090400788c */ /* 0x000fe2000bf04270 */
[----:B0-----:R-:W-:Y:S02]  /*c000*/  IADD3 R16, P0, PT, R16, UR8, RZ ;  /* 0x0000000810107c10 */ /* 0x001fe4000ff1e0ff */
[----:B---34-:R-:W-:-:S03]  /*c010*/  IADD3 R4, P1, PT, R0, UR10, RZ ;  /* 0x0000000a00047c10 */ /* 0x018fc6000ff3e0ff */
[----:B------:R-:W-:Y:S01]  /*c020*/  IMAD.X R17, RZ, RZ, UR9, P0 ;  /* 0x00000009ff117e24 */ /* 0x000fe200080e06ff */
[----:B-1----:R-:W-:Y:S02]  /*c030*/  IADD3.X R5, PT, PT, RZ, UR11, RZ, P1, !PT ;  /* 0x0000000bff057c10 */ /* 0x002fe40008ffe4ff */
        /* <DEDUP_REMOVED lines=10> */
[----:B--2---:R-:W1:Y:S02]  /*c0e0*/  I2F.F64.S16 R2, R2 ;  /* 0x0000000200027312 */ /* 0x004e640000101c00 */
[----:B-1----:R-:W-:Y:S05]  /*c0f0*/  BRA `(.L_x_29710) ;  /* 0x0000000c006c7947 */ /* 0x002fea0003800000 */
.L_x_29708:
[----:B------:R-:W2:Y:S02]  /*c100*/  LDG.E.U8 R2, desc[UR36][R4.64] ;  /* 0x0000002404027981 */ /* 0x000ea4000c1e1100 */
[----:B--2---:R-:W1:Y:S02]  /*c110*/  I2F.F64.U16 R2, R2 ;  /* 0x0000000200027312 */ /* 0x004e640000101800 */
[----:B-1----:R-:W-:Y:S05]  /*c120*/  BRA `(.L_x_29710) ;  /* 0x0000000c00607947 */ /* 0x002fea0003800000 */
.L_x_29707:
        /* <DEDUP_REMOVED lines=9> */
.L_x_29712:
[----:B------:R-:W2:Y:S02]  /*c1c0*/  LDG.E R2, desc[UR36][R4.64] ;  /* 0x0000002404027981 */ /* 0x000ea4000c1e1900 */
[----:B--2---:R-:W1:Y:S02]  /*c1d0*/  I2F.F64 R2, R2 ;  /* 0x0000000200027312 */ /* 0x004e640000201c00 */
[----:B-1----:R-:W-:Y:S05]  /*c1e0*/  BRA `(.L_x_29710) ;  /* 0x0000000c00307947 */ /* 0x002fea0003800000 */
.L_x_29711:
[----:B------:R-:W2:Y:S02]  /*c1f0*/  LDG.E.U16 R2, desc[UR36][R4.64] ;  /* 0x0000002404027981 */ /* 0x000ea4000c1e1500 */
[----:B--2---:R-:W1:Y:S02]  /*c200*/  I2F.F64.S16 R2, R2 ;  /* 0x0000000200027312 */ /* 0x004e640000101c00 */
[----:B-1----:R-:W-:Y:S05]  /*c210*/  BRA `(.L_x_29710) ;  /* 0x0000000c00247947 */ /* 0x002fea0003800000 */
.L_x_29706:
        /* <DEDUP_REMOVED lines=10> */
.L_x_29714:
[----:B------:R-:W2:Y:S02]  /*c2c0*/  LDG.E.U16 R0, desc[UR36][R4.64] ;  /* 0x0000002404007981 */ /* 0x000ea4000c1e1500 */
[----:B--2---:R-:W-:-:S05]  /*c2d0*/  HADD2.F32 R0, -RZ, R0.H0_H0 ;  /* 0x20000000ff007230 */ /* 0x004fca0000004100 */
[----:B------:R-:W-:-:S04]  /*c2e0*/  FMUL.FTZ R0, R0, 1 ;  /* 0x3f80000000007820 */ /* 0x000fc80000410000 */
[----:B------:R0:W1:Y:S02]  /*c2f0*/  F2F.F64.F32 R2, R0 ;  /* 0x0000000000027310 */ /* 0x0000640000201800 */
[----:B01----:R-:W-:Y:S05]  /*c300*/  BRA `(.L_x_29710) ;  /* 0x0000000800e87947 */ /* 0x003fea0003800000 */
.L_x_29713:
        /* <DEDUP_REMOVED lines=10> */
.L_x_29716:
[----:B------:R-:W2:Y:S02]  /*c3b0*/  LDG.E.U16 R4, desc[UR36][R4.64] ;  /* 0x0000002404047981 */ /* 0x000ea4000c1e1500 */
[----:B--2---:R-:W-:-:S05]  /*c3c0*/  HADD2.F32 R0, -RZ, R4.H0_H0 ;  /* 0x20000004ff007230 */ /* 0x004fca0000004100 */
[----:B------:R-:W-:-:S04]  /*c3d0*/  FMUL.FTZ R0, R0, 1 ;  /* 0x3f80000000007820 */ /* 0x000fc80000410000 */
[----:B------:R0:W1:Y:S02]  /*c3e0*/  F2F.F64.F32 R2, R0 ;  /* 0x0000000000027310 */ /* 0x0000640000201800 */
[----:B01----:R-:W-:Y:S05]  /*c3f0*/  BRA `(.L_x_29710) ;  /* 0x0000000800ac7947 */ /* 0x003fea0003800000 */
.L_x_29715:
[----:B------:R0:W5:Y:S01]  /*c400*/  LDG.E.64 R2, desc[UR36][R4.64] ;  /* 0x0000002404027981 */ /* 0x000162000c1e1b00 */
[----:B------:R-:W-:Y:S05]  /*c410*/  BRA `(.L_x_29710) ;  /* 0x0000000800a47947 */ /* 0x000fea0003800000 */
.L_x_29705:
        /* <DEDUP_REMOVED lines=13> */
.L_x_29719:
[----:B------:R1:W5:Y:S01]  /*c4f0*/  LDG.E.64 R2, desc[UR36][R4.64] ;  /* 0x0000002404027981 */ /* 0x000362000c1e1b00 */
[----:B------:R-:W-:Y:S05]  /*c500*/  BRA `(.L_x_29710) ;  /* 0x0000000800687947 */ /* 0x000fea0003800000 */
.L_x_29718:
        /* <DEDUP_REMOVED lines=27> */
.L_x_29721:
        /* <DEDUP_REMOVED lines=14> */
.L_x_29720:
[----:B------:R-:W2:Y:S02]  /*c7a0*/  LDG.E.U16 R0, desc[UR36][R4.64] ;  /* 0x0000002404007981 */ /* 0x000ea4000c1e1500 */
[----:B--2---:R-:W-:-:S04]  /*c7b0*/  IMAD.U32 R0, R0, 0x10000, RZ ;  /* 0x0001000000007824 */ /* 0x004fc800078e00ff */
[----:B------:R-:W-:-:S04]  /*c7c0*/  FMUL.FTZ R0, R0, 1 ;  /* 0x3f80000000007820 */ /* 0x000fc80000410000 */
[----:B------:R1:W2:Y:S02]  /*c7d0*/  F2F.F64.F32 R2, R0 ;  /* 0x0000000000027310 */ /* 0x0002a40000201800 */
[----:B-12---:R-:W-:Y:S05]  /*c7e0*/  BRA `(.L_x_29710) ;  /* 0x0000000400b07947 */ /* 0x006fea0003800000 */
.L_x_29717:
        /* <DEDUP_REMOVED lines=11> */
.L_x_29724:
        /* <DEDUP_REMOVED lines=21> */
.L_x_29726:
[----:B------:R-:W-:Y:S05]  /*c9f0*/  BSYNC.RECONVERGENT B0 ;  /* 0x0000000000007941 */ /* 0x000fea0003800200 */
.L_x_29725:
[----:B------:R-:W-:Y:S02]  /*ca00*/  SHF.L.U32 R0, R0, 0x14, RZ ;  /* 0x0000001400007819 */ /* 0x000fe400000006ff */
[----:B------:R-:W-:-:S04]  /*ca10*/  LEA R2, R2, 0x3b800000, 0x17 ;  /* 0x3b80000002027811 */ /* 0x000fc800078eb8ff */
[----:B------:R-:W-:-:S05]  /*ca20*/  LOP3.LUT R0, R2, R0, R7, 0xfe, !PT ;  /* 0x0000000002007212 */ /* 0x000fca00078efe07 */
[----:B------:R-:W-:-:S04]  /*ca30*/  FMUL.FTZ R0, R0, 1 ;  /* 0x3f80000000007820 */ /* 0x000fc80000410000 */
[----:B------:R3:W4:Y:S02]  /*ca40*/  F2F.F64.F32 R2, R0 ;  /* 0x0000000000027310 */ /* 0x0007240000201800 */
[----:B---34-:R-:W-:Y:S05]  /*ca50*/  BRA `(.L_x_29710) ;  /* 0x0000000400147947 */ /* 0x018fea0003800000 */
.L_x_29723:
        /* <DEDUP_REMOVED lines=21> */
.L_x_29728:
[----:B------:R-:W-:Y:S05]  /*cbb0*/  BSYNC.RECONVERGENT B0 ;  /* 0x0000000000007941 */ /* 0x000fea0003800200 */
.L_x_29727:
[----:B------:R-:W-:Y:S01]  /*cbc0*/  IMAD.SHL.U32 R0, R0, 0x200000, RZ ;  /* 0x0020000000007824 */ /* 0x000fe200078e00ff */
[----:B------:R-:W-:-:S04]  /*cbd0*/  LEA R2, R2, 0x37800000, 0x17 ;  /* 0x3780000002027811 */ /* 0x000fc800078eb8ff */
[----:B------:R-:W-:-:S05]  /*cbe0*/  LOP3.LUT R0, R2, R0, R7, 0xfe, !PT ;  /* 0x0000000002007212 */ /* 0x000fca00078efe07 */
[----:B------:R-:W-:-:S04]  /*cbf0*/  FMUL.FTZ R0, R0, 1 ;  /* 0x3f80000000007820 */ /* 0x000fc80000410000 */
[----:B------:R3:W4:Y:S02]  /*cc00*/  F2F.F64.F32 R2, R0 ;  /* 0x0000000000027310 */ /* 0x0007240000201800 */
[----:B---34-:R-:W-:Y:S05]  /*cc10*/  BRA `(.L_x_29710) ;  /* 0x0000000000a47947 */ /* 0x018fea0003800000 */
.L_x_29722:
        /* <DEDUP_REMOVED lines=18> */
.L_x_29709:
        /* <DEDUP_REMOVED lines=16> */
.L_x_29731:
[----:B------:R-:W-:Y:S01]  /*ce40*/  CS2R R2, SRZ ;  /* 0x0000000000027805 */ /* 0x000fe2000001ff00 */
[----:B------:R-:W-:Y:S06]  /*ce50*/  BRA `(.L_x_29710) ;  /* 0x0000000000147947 */ /* 0x000fec0003800000 */
.L_x_29730:
[----:B------:R-:W2:Y:S02]  /*ce60*/  LDG.E.64 R2, desc[UR36][R4.64] ;  /* 0x0000002404027981 */ /* 0x000ea4000c1e1b00 */
[----:B--2---:R-:W2:Y:S02]  /*ce70*/  I2F.F64.U64 R2, R2 ;  /* 0x0000000200027312 */ /* 0x004ea40000301800 */
[----:B--2---:R-:W-:Y:S05]  /*ce80*/  BRA `(.L_x_29710) ;  /* 0x0000000000087947 */ /* 0x004fea0003800000 */
.L_x_29729:
[----:B------:R-:W2:Y:S02]  /*ce90*/  LDG.E R2, desc[UR36][R4.64] ;  /* 0x0000002404027981 */ /* 0x000ea4000c1e1900 */
[----:B--2---:R-:W2:Y:S02]  /*cea0*/  I2F.F64.U32 R2, R2 ;  /* 0x0000000200027312 */ /* 0x004ea40000201800 */
.L_x_29710:
[----:B------:R-:W-:Y:S05]  /*ceb0*/  BSYNC.RECONVERGENT B6 ;  /* 0x0000000000067941 */ /* 0x000fea0003800200 */
.L_x_29704:
        /* <DEDUP_REMOVED lines=56> */
.L_x_29733:
[----:B01----:R0:W1:Y:S02]  /*d240*/  DADD R4, R2, R6 ;  /* 0x0000000002047229 */ /* 0x0030640000000006 */
.L_x_29734:
[----:B------:R-:W-:Y:S05]  /*d250*/  BSYNC.RECONVERGENT B0 ;  /* 0x0000000000007941 */ /* 0x000fea0003800200 */
.L_x_29732:
        /* <DEDUP_REMOVED lines=11> */
[----:B-1----:R-:W1:Y:S02]  /*d310*/  F2I.F64.TRUNC R5, R4 ;  /* 0x0000000400057311 */ /* 0x002e64000030d100 */
[----:B-1----:R-:W-:Y:S01]  /*d320*/  STG.E.U8 desc[UR36][R16.64], R5 ;  /* 0x0000000510007986 */ /* 0x002fe2000c101124 */
[----:B------:R-:W-:Y:S05]  /*d330*/  EXIT ;  /* 0x000000000000794d */ /* 0x000fea0003800000 */
.L_x_29738:
[----:B-1----:R-:W0:Y:S02]  /*d340*/  F2I.S64.F64.TRUNC R4, R4 ;  /* 0x0000000400047311 */ /* 0x002e24000030d900 */
[----:B0-----:R-:W-:-:S05]  /*d350*/  MOV R3, R4 ;  /* 0x0000000400037202 */ /* 0x001fca0000000f00 */
[----:B------:R-:W-:Y:S01]  /*d360*/  STG.E.U8 desc[UR36][R16.64], R3 ;  /* 0x0000000310007986 */ /* 0x000fe2000c101124 */
[----:B------:R-:W-:Y:S05]  /*d370*/  EXIT ;  /* 0x000000000000794d */ /* 0x000fea0003800000 */
.L_x_29737:
[----:B------:R-:W-:-:S09]  /*d380*/  UISETP.NE.AND UP0, UPT, UR4, 0x2, UPT ;  /* 0x000000020400788c */ /* 0x000fd2000bf05270 */
[----:B------:R-:W-:Y:S05]  /*d390*/  BRA.U !UP0, `(.L_x_29740) ;  /* 0x0000000108287547 */ /* 0x000fea000b800000 */
[----:B------:R-:W-:-:S09]  /*d3a0*/  UISETP.NE.AND UP0, UPT, UR4, 0x3, UPT ;  /* 0x000000030400788c */ /* 0x000fd2000bf05270 */
[----:B------:R-:W-:Y:S05]  /*d3b0*/  BRA.U !UP0, `(.L_x_29741) ;  /* 0x0000000108147547 */ /* 0x000fea000b800000 */
[----:B------:R-:W-:-:S09]  /*d3c0*/  UISETP.NE.AND UP0, UPT, UR4, 0x4, UPT ;  /* 0x000000040400788c */ /* 0x000fd2000bf05270 */
[----:B------:R-:W-:Y:S05]  /*d3d0*/  BRA.U UP0, `(.L_x_29739) ;  /* 0x0000000d00247547 */ /* 0x000fea000b800000 */
[----:B-1----:R-:W1:Y:S02]  /*d3e0*/  F2I.S64.F64.TRUNC R4, R4 ;  /* 0x0000000400047311 */ /* 0x002e64000030d900 */
[----:B-1----:R-:W-:Y:S01]  /*d3f0*/  STG.E.64 desc[UR36][R16.64], R4 ;  /* 0x0000000410007986 */ /* 0x002fe2000c101b24 */
[----:B------:R-:W-:Y:S05]  /*d400*/  EXIT ;  /* 0x000000000000794d */ /* 0x000fea0003800000 */
.L_x_29741:
[----:B-1----:R-:W1:Y:S02]  /*d410*/  F2I.F64.TRUNC R5, R4 ;  /* 0x0000000400057311 */ /* 0x002e64000030d100 */
[----:B-1----:R-:W-:Y:S01]  /*d420*/  STG.E desc[UR36][R16.64], R5 ;  /* 0x0000000510007986 */ /* 0x002fe2000c101924 */
[----:B------:R-:W-:Y:S05]  /*d430*/  EXIT ;  /* 0x000000000000794d */ /* 0x000fea0003800000 */
.L_x_29740:
[----:B-1----:R-:W1:Y:S02]  /*d440*/  F2I.F64.TRUNC R5, R4 ;  /* 0x0000000400057311 */ /* 0x002e64000030d100 */
[----:B-1----:R-:W-:Y:S01]  /*d450*/  STG.E.U16 desc[UR36][R16.64], R5 ;  /* 0x0000000510007986 */ /* 0x002fe2000c101524 */
[----:B------:R-:W-:Y:S05]  /*d460*/  EXIT ;  /* 0x000000000000794d */ /* 0x000fea0003800000 */
.L_x_29736:
        /* <DEDUP_REMOVED lines=8> */
[----:B01----:R-:W0:-:S15]  /*d4f0*/  F2F.F32.F64 R3, R4 ;  /* 0x0000000400037310 */ /* 0x003e1e0000301000 */
        /* <DEDUP_REMOVED lines=8> */
.L_x_29743:
[----:B------:R-:W-:Y:S01]  /*d580*/  UMOV UR4, 0xf0000000 ;  /* 0xf000000000047882 */ /* 0x000fe20000000000 */
[----:B------:R-:W-:Y:S01]  /*d590*/  UMOV UR5, 0x380fffff ;  /* 0x380fffff00057882 */ /* 0x000fe20000000000 */
[----:B-1----:R-:W1:-:S15]  /*d5a0*/  F2F.F32.F64 R0, R4 ;  /* 0x0000000400007310 */ /* 0x002e5e0000301000 */
        /* <DEDUP_REMOVED lines=9> */
.L_x_29742:
        /* <DEDUP_REMOVED lines=18> */
.L_x_29745:
        /* <DEDUP_REMOVED lines=9> */
[----:B0-----:R-:W-:-:S04]  /*d7f0*/  F2FP.F16.F32.PACK_AB R3, RZ, R0 ;  /* 0x00000000ff03723e */ /* 0x001fc800000000ff */
[----:B------:R-:W-:-:S05]  /*d800*/  PRMT R3, R3, 0x5410, RZ ;  /* 0x0000541003037816 */ /* 0x000fca00000000ff */
[----:B------:R-:W-:Y:S01]  /*d810*/  STG.E desc[UR36][R16.64], R3 ;  /* 0x0000000310007986 */ /* 0x000fe2000c101924 */
[----:B------:R-:W-:Y:S05]  /*d820*/  EXIT ;  /* 0x000000000000794d */ /* 0x000fea0003800000 */
.L_x_29744:
[----:B-1----:R-:W-:Y:S01]  /*d830*/  STG.E.64 desc[UR36][R16.64], R4 ;  /* 0x0000000410007986 */ /* 0x002fe2000c101b24 */
[----:B------:R-:W-:Y:S05]  /*d840*/  EXIT ;  /* 0x000000000000794d */ /* 0x000fea0003800000 */
.L_x_29735:
        /* <DEDUP_REMOVED lines=10> */
[----:B-1----:R-:W1:Y:S02]  /*d8f0*/  F2I.U32.F64.TRUNC R5, R4 ;  /* 0x0000000400057311 */ /* 0x002e64000030d000 */
[----:B-1----:R-:W-:Y:S01]  /*d900*/  STG.E.U16 desc[UR36][R16.64], R5 ;  /* 0x0000000510007986 */ /* 0x002fe2000c101524 */
[----:B------:R-:W-:Y:S05]  /*d910*/  EXIT ;  /* 0x000000000000794d */ /* 0x000fea0003800000 */
.L_x_29749:
        /* <DEDUP_REMOVED lines=25> */
.L_x_29752:
[----:B------:R-:W-:-:S04]  /*dab0*/  SHF.R.U32.HI R3, RZ, 0x18, R3 ;  /* 0x00000018ff037819 */ /* 0x000fc80000011603 */
[----:B------:R-:W-:-:S04]  /*dac0*/  LOP3.LUT R0, R0, 0x80, R3, 0xf8, !PT ;  /* 0x0000008000007812 */ /* 0x000fc800078ef803 */
[----:B------:R-:W-:-:S07]  /*dad0*/  PRMT R8, R0, 0x7610, R8 ;  /* 0x0000761000087816 */ /* 0x000fce0000000008 */
.L_x_29751:
[----:B------:R-:W-:Y:S05]  /*dae0*/  BSYNC.RECONVERGENT B0 ;  /* 0x0000000000007941 */ /* 0x000fea0003800200 */
.L_x_29750:
[----:B------:R-:W-:Y:S01]  /*daf0*/  STG.E.U8 desc[UR36][R16.64], R8 ;  /* 0x0000000810007986 */ /* 0x000fe2000c101124 */
[----:B------:R-:W-:Y:S05]  /*db00*/  EXIT ;  /* 0x000000000000794d */ /* 0x000fea0003800000 */
.L_x_29748:
        /* <DEDUP_REMOVED lines=25> */
.L_x_29755:
[----:B------:R-:W-:-:S04]  /*dca0*/  SHF.R.U32.HI R3, RZ, 0x18, R3 ;  /* 0x00000018ff037819 */ /* 0x000fc80000011603 */
[----:B------:R-:W-:-:S04]  /*dcb0*/  LOP3.LUT R0, R0, 0x80, R3, 0xf8, !PT ;  /* 0x0000008000007812 */ /* 0x000fc800078ef803 */
[----:B------:R-:W-:-:S07]  /*dcc0*/  PRMT R8, R0, 0x7610, R8 ;  /* 0x0000761000087816 */ /* 0x000fce0000000008 */
.L_x_29754:
[----:B------:R-:W-:Y:S05]  /*dcd0*/  BSYNC.RECONVERGENT B0 ;  /* 0x0000000000007941 */ /* 0x000fea0003800200 */
.L_x_29753:
[----:B------:R-:W-:Y:S01]  /*dce0*/  STG.E.U8 desc[UR36][R16.64], R8 ;  /* 0x0000000810007986 */ /* 0x000fe2000c101124 */
[----:B------:R-:W-:Y:S05]  /*dcf0*/  EXIT ;  /* 0x000000000000794d */ /* 0x000fea0003800000 */
.L_x_29747:
        /* <DEDUP_REMOVED lines=30> */
.L_x_29757:
[----:B-1----:R-:W1:Y:S02]  /*dee0*/  F2I.U64.F64.TRUNC R4, R4 ;  /* 0x0000000400047311 */ /* 0x002e64000030d800 */
[----:B-1----:R-:W-:Y:S01]  /*def0*/  STG.E.64 desc[UR36][R16.64], R4 ;  /* 0x0000000410007986 */ /* 0x002fe2000c101b24 */
[----:B------:R-:W-:Y:S05]  /*df00*/  EXIT ;  /* 0x000000000000794d */ /* 0x000fea0003800000 */
.L_x_29756:
[----:B-1----:R-:W1:Y:S02]  /*df10*/  F2I.U32.F64.TRUNC R5, R4 ;  /* 0x0000000400057311 */ /* 0x002e64000030d000 */
[----:B-1----:R-:W-:Y:S01]  /*df20*/  STG.E desc[UR36][R16.64], R5 ;  /* 0x0000000510007986 */ /* 0x002fe2000c101924 */
[----:B------:R-:W-:Y:S05]  /*df30*/  EXIT ;  /* 0x000000000000794d */ /* 0x000fea0003800000 */
.L_x_29746:
        /* <DEDUP_REMOVED lines=10> */
.L_x_29759:
[----:B0-----:R-:W-:-:S05]  /*dfe0*/  CS2R R6, SRZ ;  /* 0x0000000000067805 */ /* 0x001fca000001ff00 */
[----:B-1----:R-:W-:Y:S01]  /*dff0*/  STG.E.128 desc[UR36][R16.64], R4 ;  /* 0x0000000410007986 */ /* 0x002fe2000c101d24 */
[----:B------:R-:W-:Y:S05]  /*e000*/  EXIT ;  /* 0x000000000000794d */ /* 0x000fea0003800000 */
.L_x_29758:
[----:B------:R-:W-:-:S09]  /*e010*/  UISETP.NE.AND UP0, UPT, UR4, 0xf, UPT ;  /* 0x0000000f0400788c */ /* 0x000fd2000bf05270 */
[----:B------:R-:W-:Y:S05]  /*e020*/  BRA.U !UP0, `(.L_x_29760) ;  /* 0x0000000508287547 */ /* 0x000fea000b800000 */
[----:B------:R-:W-:-:S09]  /*e030*/  UISETP.NE.AND UP0, UPT, UR4, 0x17, UPT ;  /* 0x000000170400788c */ /* 0x000fd2000bf05270 */
[----:B------:R-:W-:Y:S05]  /*e040*/  BRA.U !UP0, `(.L_x_29761) ;  /* 0x0000000108b07547 */ /* 0x000fea000b800000 */
[----:B------:R-:W-:-:S09]  /*e050*/  UISETP.NE.AND UP0, UPT, UR4, 0x18, UPT ;  /* 0x000000180400788c */ /* 0x000fd2000bf05270 */
[----:B------:R-:W-:Y:S05]  /*e060*/  BRA.U !UP0, `(.L_x_29762) ;  /* 0x0000000108447547 */ /* 0x000fea000b800000 */
.L_x_29739:
        /* <DEDUP_REMOVED lines=16> */
.L_x_29763:
[----:B------:R-:W-:Y:S05]  /*e170*/  EXIT ;  /* 0x000000000000794d */ /* 0x000fea0003800000 */
.L_x_29762:
        /* <DEDUP_REMOVED lines=21> */
.L_x_29765:
[----:B------:R-:W-:Y:S05]  /*e2d0*/  BSYNC.RECONVERGENT B0 ;  /* 0x0000000000007941 */ /* 0x000fea0003800200 */
.L_x_29764:
[----:B------:R-:W-:-:S05]  /*e2e0*/  LOP3.LUT R3, R0, 0x80, R3, 0xf8, !PT ;  /* 0x0000008000037812 */ /* 0x000fca00078ef803 */
[----:B------:R-:W-:Y:S01]  /*e2f0*/  STG.E.U8 desc[UR36][R16.64], R3 ;  /* 0x0000000310007986 */ /* 0x000fe2000c101124 */
[----:B------:R-:W-:Y:S05]  /*e300*/  EXIT ;  /* 0x000000000000794d */ /* 0x000fea0003800000 */
.L_x_29761:
        /* <DEDUP_REMOVED lines=20> */
.L_x_29767:
[----:B------:R-:W-:Y:S02]  /*e450*/  ISETP.GT.U32.AND P0, PT, R2, 0x7f800000, PT ;  /* 0x7f8000000200780c */ /* 0x000fe40003f04070 */
[----:B------:R-:W-:-:S04]  /*e460*/  MOV R0, 0x7f ;  /* 0x0000007f00007802 */ /* 0x000fc80000000f00 */
[----:B------:R-:W-:-:S07]  /*e470*/  SEL R0, R0, 0x7c, P0 ;  /* 0x0000007c00007807 */ /* 0x000fce0000000000 */
.L_x_29768:
[----:B------:R-:W-:Y:S05]  /*e480*/  BSYNC.RECONVERGENT B0 ;  /* 0x0000000000007941 */ /* 0x000fea0003800200 */
.L_x_29766:
[----:B------:R-:W-:-:S04]  /*e490*/  SHF.R.U32.HI R3, RZ, 0x18, R3 ;  /* 0x00000018ff037819 */ /* 0x000fc80000011603 */
[----:B------:R-:W-:-:S05]  /*e4a0*/  LOP3.LUT R3, R0, 0x80, R3, 0xf8, !PT ;  /* 0x0000008000037812 */ /* 0x000fca00078ef803 */
[----:B------:R-:W-:Y:S01]  /*e4b0*/  STG.E.U8 desc[UR36][R16.64], R3 ;  /* 0x0000000310007986 */ /* 0x000fe2000c101124 */
[----:B------:R-:W-:Y:S05]  /*e4c0*/  EXIT ;  /* 0x000000000000794d */ /* 0x000fea0003800000 */
.L_x_29760:
        /* <DEDUP_REMOVED lines=12> */
.L_x_29769:
        /* <DEDUP_REMOVED lines=15> */
.L_x_31290:


//--------------------- .text._ZN2at6native27unrolled_elementwise_kernelINS0_13BUnaryFunctorIdddZZZNS0_21nextafter_kernel_cudaERNS_18TensorIteratorBaseEENKUlvE_clEvENKUlvE_clEvEUlddE_EESt5arrayIPcLm2EELi4E23TrivialOffsetCalculatorILi1EjESD_NS0_6memory12LoadWithCastILi1EEENSE_13StoreWithCastILi1EEEEEviT_T0_T2_T3_T4_T5_ --------------------------
	.section	.text._ZN2at6native27unrolled_elementwise_kernelINS0_13BUnaryFunctorIdddZZZNS0_21nextafter_kernel_cudaERNS_18TensorIteratorBaseEENKUlvE_clEvENKUlvE_clEvEUlddE_EESt5arrayIPcLm2EELi4E23TrivialOffsetCalculatorILi1EjESD_NS0_6memory12LoadWithCastILi1EEENSE_13StoreWithCastILi1EEEEEviT_T0_T2_T3_T4_T5_,"ax",@progbits
	.align	128
        .global         _ZN2at6native27unrolled_elementwise_kernelINS0_13BUnaryFunctorIdddZZZNS0_21nextafter_kernel_cudaERNS_18TensorIteratorBaseEENKUlvE_clEvENKUlvE_clEvEUlddE_EESt5arrayIPcLm2EELi4E23TrivialOffsetCalculatorILi1EjESD_NS0_6memory12LoadWithCastILi1EEENSE_13StoreWithCastILi1EEEEEviT_T0_T2_T3_T4_T5_
        .type           _ZN2at6native27unrolled_elementwise_kernelINS0_13BUnaryFunctorIdddZZZNS0_21nextafter_kernel_cudaERNS_18TensorIteratorBaseEENKUlvE_clEvENKUlvE_clEvEUlddE_EESt5arrayIPcLm2EELi4E23TrivialOffsetCalculatorILi1EjESD_NS0_6memory12LoadWithCastILi1EEENSE_13StoreWithCastILi1EEEEEviT_T0_T2_T3_T4_T5_,@function
        .size           _ZN2at6native27unrolled_elementwise_kernelINS0_13BUnaryFunctorIdddZZZNS0_21nextafter_kernel_cudaERNS_18TensorIteratorBaseEENKUlvE_clEvENKUlvE_clEvEUlddE_EESt5arrayIPcLm2EELi4E23TrivialOffsetCalculatorILi1EjESD_NS0_6memory12LoadWithCastILi1EEENSE_13StoreWithCastILi1EEEEEviT_T0_T2_T3_T4_T5_,(.L_x_31291 - _ZN2at6native27unrolled_elementwise_kernelINS0_13BUnaryFunctorIdddZZZNS0_21nextafter_kernel_cudaERNS_18TensorIteratorBaseEENKUlvE_clEvENKUlvE_clEvEUlddE_EESt5arrayIPcLm2EELi4E23TrivialOffsetCalculatorILi1EjESD_NS0_6memory12LoadWithCastILi1EEENSE_13StoreWithCastILi1EEEEEviT_T0_T2_T3_T4_T5_)
        .other          _ZN2at6native27unrolled_elementwise_kernelINS0_13BUnaryFunctorIdddZZZNS0_21nextafter_kernel_cudaERNS_18TensorIteratorBaseEENKUlvE_clEvENKUlvE_clEvEUlddE_EESt5arrayIPcLm2EELi4E23TrivialOffsetCalculatorILi1EjESD_NS0_6memory12LoadWithCastILi1EEENSE_13StoreWithCastILi1EEEEEviT_T0_T2_T3_T4_T5_,@"STO_CUDA_ENTRY STV_DEFAULT"
_ZN2at6native27unrolled_elementwise_kernelINS0_13BUnaryFunctorIdddZZZNS0_21nextafter_kernel_cudaERNS_18TensorIteratorBaseEENKUlvE_clEvENKUlvE_clEvEUlddE_EESt5arrayIPcLm2EELi4E23TrivialOffsetCalculatorILi1EjESD_NS0_6memory12LoadWithCastILi1EEENSE_13StoreWithCastILi1EEEEEviT_T0_T2_T3_T4_T5_:
.text._ZN2at6native27unrolled_elementwise_kernelINS0_13BUnaryFunctorIdddZZZNS0_21nextafter_kernel_cudaERNS_18TensorIteratorBaseEENKUlvE_clEvENKUlvE_clEvEUlddE_EESt5arrayIPcLm2EELi4E23TrivialOffsetCalculatorILi1EjESD_NS0_6memory12LoadWithCastILi1EEENSE_13StoreWithCastILi1EEEEEviT_T0_T2_T3_T4_T5_:
        /* <DEDUP_REMOVED lines=33> */
.L_x_29776:
[----:B------:R-:W2:Y:S02]  /*0210*/  LDG.E.U8 R2, desc[UR36][R2.64] ;  /* 0x0000002402027981 */ /* 0x000ea4000c1e1100 */
[----:B--2---:R0:W1:Y:S02]  /*0220*/  I2F.F64.U16 R28, R2 ;  /* 0x00000002001c7312 */ /* 0x0040640000101800 */
[----:B01----:R-:W-:Y:S05]  /*0230*/  BRA `(.L_x_29778) ;  /* 0x0000000c00607947 */ /* 0x003fea0003800000 */
.L_x_29775:
        /* <DEDUP_REMOVED lines=9> */
.L_x_29780:
[----:B------:R-:W2:Y:S02]  /*02d0*/  LDG.E R2, desc[UR36][R2.64] ;  /* 0x0000002402027981 */ /* 0x000ea4000c1e1900 */
[----:B--2---:R0:W1:Y:S02]  /*02e0*/  I2F.F64 R28, R2 ;  /* 0x00000002001c7312 */ /* 0x0040640000201c00 */
[----:B01----:R-:W-:Y:S05]  /*02f0*/  BRA `(.L_x_29778) ;  /* 0x0000000c00307947 */ /* 0x003fea0003800000 */
.L_x_29779:
[----:B------:R-:W2:Y:S02]  /*0300*/  LDG.E.U16 R2, desc[UR36][R2.64] ;  /* 0x0000002402027981 */ /* 0x000ea4000c1e1500 */
[----:B--2---:R0:W1:Y:S02]  /*0310*/  I2F.F64.S16 R28, R2 ;  /* 0x00000002001c7312 */ /* 0x0040640000101c00 */
[----:B01----:R-:W-:Y:S05]  /*0320*/  BRA `(.L_x_29778) ;  /* 0x0000000c00247947 */ /* 0x003fea0003800000 */
.L_x_29774:
        /* <DEDUP_REMOVED lines=10> */
.L_x_29782:
[----:B------:R-:W2:Y:S02]  /*03d0*/  LDG.E.U16 R0, desc[UR36][R2.64] ;  /* 0x0000002402007981 */ /* 0x000ea4000c1e1500 */
[----:B--2---:R-:W-:-:S05]  /*03e0*/  HADD2.F32 R0, -RZ, R0.H0_H0 ;  /* 0x20000000ff007230 */ /* 0x004fca0000004100 */
[----:B------:R-:W-:-:S04]  /*03f0*/  FMUL.FTZ R0, R0, 1 ;  /* 0x3f80000000007820 */ /* 0x000fc80000410000 */
[----:B------:R1:W2:Y:S02]  /*0400*/  F2F.F64.F32 R28, R0 ;  /* 0x00000000001c7310 */ /* 0x0002a40000201800 */
[----:B-12---:R-:W-:Y:S05]  /*0410*/  BRA `(.L_x_29778) ;  /* 0x0000000800e87947 */ /* 0x006fea0003800000 */
.L_x_29781:
        /* <DEDUP_REMOVED lines=10> */
.L_x_29784:
[----:B------:R-:W2:Y:S02]  /*04c0*/  LDG.E.U16 R2, desc[UR36][R2.64] ;  /* 0x0000002402027981 */ /* 0x000ea4000c1e1500 */
[----:B--2---:R-:W-:-:S05]  /*04d0*/  HADD2.F32 R0, -RZ, R2.H0_H0 ;  /* 0x20000002ff007230 */ /* 0x004fca0000004100 */
[----:B------:R-:W-:-:S04]  /*04e0*/  FMUL.FTZ R0, R0, 1 ;  /* 0x3f80000000007820 */ /* 0x000fc80000410000 */
[----:B------:R1:W2:Y:S02]  /*04f0*/  F2F.F64.F32 R28, R0 ;  /* 0x00000000001c7310 */ /* 0x0002a40000201800 */
[----:B-12---:R-:W-:Y:S05]  /*0500*/  BRA `(.L_x_29778) ;  /* 0x0000000800ac7947 */ /* 0x006fea0003800000 */
.L_x_29783:
[----:B------:R0:W5:Y:S01]  /*0510*/  LDG.E.64 R28, desc[UR36][R2.64] ;  /* 0x00000024021c7981 */ /* 0x000162000c1e1b00 */
[----:B------:R-:W-:Y:S05]  /*0520*/  BRA `(.L_x_29778) ;  /* 0x0000000800a47947 */ /* 0x000fea0003800000 */
.L_x_29773:
        /* <DEDUP_REMOVED lines=13> */
.L_x_29787:
[----:B------:R1:W5:Y:S01]  /*0600*/  LDG.E.64 R28, desc[UR36][R2.64] ;  /* 0x00000024021c7981 */ /* 0x000362000c1e1b00 */
[----:B------:R-:W-:Y:S05]  /*0610*/  BRA `(.L_x_29778) ;  /* 0x0000000800687947 */ /* 0x000fea0003800000 */
.L_x_29786:
        /* <DEDUP_REMOVED lines=27> */
.L_x_29789:
        /* <DEDUP_REMOVED lines=14> */
.L_x_29788:
[----:B------:R-:W2:Y:S02]  /*08b0*/  LDG.E.U16 R0, desc[UR36][R2.64] ;  /* 0x0000002402007981 */ /* 0x000ea4000c1e1500 */
[----:B--2---:R-:W-:-:S04]  /*08c0*/  IMAD.U32 R0, R0, 0x10000, RZ ;  /* 0x0001000000007824 */ /* 0x004fc800078e00ff */
[----:B------:R-:W-:-:S04]  /*08d0*/  FMUL.FTZ R0, R0, 1 ;  /* 0x3f80000000007820 */ /* 0x000fc80000410000 */
[----:B------:R2:W3:Y:S02]  /*08e0*/  F2F.F64.F32 R28, R0 ;  /* 0x00000000001c7310 */ /* 0x0004e40000201800 */
[----:B--23--:R-:W-:Y:S05]  /*08f0*/  BRA `(.L_x_29778) ;  /* 0x0000000400b07947 */ /* 0x00cfea0003800000 */
.L_x_29785:
        /* <DEDUP_REMOVED lines=11> */
.L_x_29792:
        /* <DEDUP_REMOVED lines=21> */
.L_x_29794:
[----:B------:R-:W-:Y:S05]  /*0b00*/  BSYNC.RECONVERGENT B0 ;  /* 0x0000000000007941 */ /* 0x000fea0003800200 */
.L_x_29793:
[----:B------:R-:W-:Y:S01]  /*0b10*/  IMAD.SHL.U32 R0, R0, 0x100000, RZ ;  /* 0x0010000000007824 */ /* 0x000fe200078e00ff */
[----:B------:R-:W-:-:S04]  /*0b20*/  LEA R2, R2, 0x3b800000, 0x17 ;  /* 0x3b80000002027811 */ /* 0x000fc800078eb8ff */
[----:B------:R-:W-:-:S05]  /*0b30*/  LOP3.LUT R0, R2, R0, R7, 0xfe, !PT ;  /* 0x0000000002007212 */ /* 0x000fca00078efe07 */
[----:B------:R-:W-:-:S04]  /*0b40*/  FMUL.FTZ R0, R0, 1 ;  /* 0x3f80000000007820 */ /* 0x000fc80000410000 */
[----:B------:R4:W0:Y:S02]  /*0b50*/  F2F.F64.F32 R28, R0 ;  /* 0x00000000001c7310 */ /* 0x0008240000201800 */
[----:B0---4-:R-:W-:Y:S05]  /*0b60*/  BRA `(.L_x_29778) ;  /* 0x0000000400147947 */ /* 0x011fea0003800000 */
.L_x_29791:
        /* <DEDUP_REMOVED lines=21> */
.L_x_29796:
[----:B------:R-:W-:Y:S05]  /*0cc0*/  BSYNC.RECONVERGENT B0 ;  /* 0x0000000000007941 */ /* 0x000fea0003800200 */
.L_x_29795:
[----:B------:R-:W-:Y:S01]  /*0cd0*/  IMAD.SHL.U32 R0, R0, 0x200000, RZ ;  /* 0x0020000000007824 */ /* 0x000fe200078e00ff */
[----:B------:R-:W-:-:S04]  /*0ce0*/  LEA R2, R2, 0x37800000, 0x17 ;  /* 0x3780000002027811 */ /* 0x000fc800078eb8ff */
[----:B------:R-:W-:-:S05]  /*0cf0*/  LOP3.LUT R0, R2, R0, R7, 0xfe, !PT ;  /* 0x0000000002007212 */ /* 0x000fca00078efe07 */
[----:B------:R-:W-:-:S04]  /*0d00*/  FMUL.FTZ R0, R0, 1 ;  /* 0x3f80000000007820 */ /* 0x000fc80000410000 */
[----:B------:R4:W0:Y:S02]  /*0d10*/  F2F.F64.F32 R28, R0 ;  /* 0x00000000001c7310 */ /* 0x0008240000201800 */
[----:B0---4-:R-:W-:Y:S05]  /*0d20*/  BRA `(.L_x_29778) ;  /* 0x0000000000a47947 */ /* 0x011fea0003800000 */
.L_x_29790:
[----:B------:R-:W-:-:S09]  /*0d30*/  UISETP.NE.AND UP0, UPT, UR4, 0x1c, UPT ;  /* 0x0000001c0400788c */ /* 0x000fd2000bf05270 */
[----:B------:R-:W-:Y:S05]  /*0d40*/  BRA.U !UP0, `(.L_x_29797) ;  /* 0x0000000108947547 */ /* 0x000fea000b800000 */
[----:B------:R-:W-:-:S09]  /*0d50*/  UISETP.NE.AND UP0, UPT, UR4, 0x1d, UPT ;  /* 0x0000001d0400788c */ /* 0x000fd2000bf05270 */
[----:B------:R-:W-:Y:S05]  /*0d60*/  BRA.U !UP0, `(.L_x_29798) ;  /* 0x0000000108807547 */ /* 0x000fea000b800000 */
[----:B------:R-:W-:-:S09]  /*0d70*/  UISETP.NE.AND UP0, UPT, UR4, 0x2c, UPT ;  /* 0x0000002c0400788c */ /* 0x000fd2000bf05270 */
[----:B------:R-:W-:Y:S05]  /*0d80*/  BRA.U !UP0, `(.L_x_29799) ;  /* 0x0000000108487547 */ /* 0x000fea000b800000 */
.L_x_29777:
        /* <DEDUP_REMOVED lines=16> */
.L_x_29800:
[----:B------:R-:W-:Y:S01]  /*0e90*/  CS2R R28, SRZ ;  /* 0x00000000001c7805 */ /* 0x000fe2000001ff00 */
[----:B------:R-:W-:Y:S06]  /*0ea0*/  BRA `(.L_x_29778) ;  /* 0x0000000000447947 */ /* 0x000fec0003800000 */
.L_x_29799:
        /* <DEDUP_REMOVED lines=12> */
.L_x_29798:
[----:B------:R-:W2:Y:S02]  /*0f70*/  LDG.E.64 R28, desc[UR36][R2.64] ;  /* 0x00000024021c7981 */ /* 0x000ea4000c1e1b00 */
[----:B--2---:R-:W4:Y:S02]  /*0f80*/  I2F.F64.U64 R28, R28 ;  /* 0x0000001c001c7312 */ /* 0x004f240000301800 */
[----:B----4-:R-:W-:Y:S05]  /*0f90*/  BRA `(.L_x_29778) ;  /* 0x0000000000087947 */ /* 0x010fea0003800000 */
.L_x_29797:
[----:B------:R-:W2:Y:S02]  /*0fa0*/  LDG.E R2, desc[UR36][R2.64] ;  /* 0x0000002402027981 */ /* 0x000ea4000c1e1900 */
[----:B--2---:R2:W3:Y:S02]  /*0fb0*/  I2F.F64.U32 R28, R2 ;  /* 0x00000002001c7312 */ /* 0x0044e40000201800 */
.L_x_29778:
[----:B------:R-:W-:Y:S05]  /*0fc0*/  BSYNC.RECONVERGENT B6 ;  /* 0x0000000000067941 */ /* 0x000fea0003800200 */
.L_x_29772:
[----:B012---:R-:W-:-:S07]  /*0fd0*/  VIADD R2, R23, 0x80 ;  /* 0x0000008017027836 */ /* 0x007fce0000000000 */
.L_x_29771:
[----:B------:R-:W-:Y:S05]  /*0fe0*/  BSYNC.RECONVERGENT B7 ;  /* 0x0000000000077941 */ /* 0x000fea0003800200 */
.L_x_29770:
        /* <DEDUP_REMOVED lines=25> */
.L_x_29807:
[----:B------:R-:W2:Y:S02]  /*1180*/  LDG.E.U8 R4, desc[UR36][R4.64] ;  /* 0x0000002404047981 */ /* 0x000ea4000c1e1100 */
[----:B--2---:R1:W2:Y:S02]  /*1190*/  I2F.F64.U16 R24, R4 ;  /* 0x0000000400187312 */ /* 0x0042a40000101800 */
[----:B-12---:R-:W-:Y:S05]  /*11a0*/  BRA `(.L_x_29809) ;  /* 0x0000000c00647947 */ /* 0x006fea0003800000 */
.L_x_29806:
        /* <DEDUP_REMOVED lines=9> */
.L_x_29811:
[----:B------:R-:W2:Y:S02]  /*1240*/  LDG.E R4, desc[UR36][R4.64] ;  /* 0x0000002404047981 */ /* 0x000ea4000c1e1900 */
[----:B--2---:R1:W2:Y:S02]  /*1250*/  I2F.F64 R24, R4 ;  /* 0x0000000400187312 */ /* 0x0042a40000201c00 */
[----:B-12---:R-:W-:Y:S05]  /*1260*/  BRA `(.L_x_29809) ;  /* 0x0000000c00347947 */ /* 0x006fea0003800000 */
.L_x_29810:
[----:B------:R-:W2:Y:S02]  /*1270*/  LDG.E.U16 R4, desc[UR36][R4.64] ;  /* 0x0000002404047981 */ /* 0x000ea4000c1e1500 */
[----:B--2---:R1:W2:Y:S02]  /*1280*/  I2F.F64.S16 R24, R4 ;  /* 0x0000000400187312 */ /* 0x0042a40000101c00 */
[----:B-12---:R-:W-:Y:S05]  /*1290*/  BRA `(.L_x_29809) ;  /* 0x0000000c00287947 */ /* 0x006fea0003800000 */
.L_x_29805:
        /* <DEDUP_REMOVED lines=10> */
.L_x_29813:
[----:B------:R-:W2:Y:S02]  /*1340*/  LDG.E.U16 R0, desc[UR36][R4.64] ;  /* 0x0000002404007981 */ /* 0x000ea4000c1e1500 */
[----:B--2---:R-:W-:-:S05]  /*1350*/  HADD2.F32 R0, -RZ, R0.H0_H0 ;  /* 0x20000000ff007230 */ /* 0x004fca0000004100 */
[----:B------:R-:W-:-:S04]  /*1360*/  FMUL.FTZ R0, R0, 1 ;  /* 0x3f80000000007820 */ /* 0x000fc80000410000 */
[----:B------:R0:W1:Y:S02]  /*1370*/  F2F.F64.F32 R24, R0 ;  /* 0x0000000000187310 */ /* 0x0000640000201800 */
[----:B01----:R-:W-:Y:S05]  /*1380*/  BRA `(.L_x_29809) ;  /* 0x0000000800ec7947 */ /* 0x003fea0003800000 */
.L_x_29812:
        /* <DEDUP_REMOVED lines=10> */
.L_x_29815:
[----:B------:R-:W2:Y:S02]  /*1430*/  LDG.E.U16 R4, desc[UR36][R4.64] ;  /* 0x0000002404047981 */ /* 0x000ea4000c1e1500 */
[----:B--2---:R-:W-:-:S05]  /*1440*/  HADD2.F32 R0, -RZ, R4.H0_H0 ;  /* 0x20000004ff007230 */ /* 0x004fca0000004100 */
[----:B------:R-:W-:-:S04]  /*1450*/  FMUL.FTZ R0, R0, 1 ;  /* 0x3f80000000007820 */ /* 0x000fc80000410000 */
[----:B------:R0:W1:Y:S02]  /*1460*/  F2F.F64.F32 R24, R0 ;  /* 0x0000000000187310 */ /* 0x0000640000201800 */
[----:B01----:R-:W-:Y:S05]  /*1470*/  BRA `(.L_x_29809) ;  /* 0x0000000800b07947 */ /* 0x003fea0003800000 */
.L_x_29814:
[----:B------:R0:W5:Y:S01]  /*1480*/  LDG.E.64 R24, desc[UR36][R4.64] ;  /* 0x0000002404187981 */ /* 0x000162000c1e1b00 */
[----:B------:R-:W-:Y:S05]  /*1490*/  BRA `(.L_x_29809) ;  /* 0x0000000800a87947 */ /* 0x000fea0003800000 */
.L_x_29804:
        /* <DEDUP_REMOVED lines=13> */
.L_x_29818:
[----:B------:R4:W5:Y:S01]  /*1570*/  LDG.E.64 R24, desc[UR36][R4.64] ;  /* 0x0000002404187981 */ /* 0x000962000c1e1b00 */
[----:B------:R-:W-:Y:S05]  /*1580*/  BRA `(.L_x_29809) ;  /* 0x00000008006c7947 */ /* 0x000fea0003800000 */
.L_x_29817:
        /* <DEDUP_REMOVED lines=27> */
.L_x_29820:
        /* <DEDUP_REMOVED lines=15> */
.L_x_29819:
[----:B------:R-:W2:Y:S02]  /*1830*/  LDG.E.U16 R0, desc[UR36][R4.64] ;  /* 0x0000002404007981 */ /* 0x000ea4000c1e1500 */
[----:B--2---:R-:W-:-:S04]  /*1840*/  IMAD.U32 R0, R0, 0x10000, RZ ;  /* 0x0001000000007824 */ /* 0x004fc800078e00ff */
[----:B------:R-:W-:-:S04]  /*1850*/  FMUL.FTZ R0, R0, 1 ;  /* 0x3f80000000007820 */ /* 0x000fc80000410000 */
[----:B------:R4:W0:Y:S02]  /*1860*/  F2F.F64.F32 R24, R0 ;  /* 0x0000000000187310 */ /* 0x0008240000201800 */
[----:B0---4-:R-:W-:Y:S05]  /*1870*/  BRA `(.L_x_29809) ;  /* 0x0000000400b07947 */ /* 0x011fea0003800000 */
.L_x_29816:
        /* <DEDUP_REMOVED lines=11> */
.L_x_29823:
        /* <DEDUP_REMOVED lines=21> */
.L_x_29825:
[----:B------:R-:W-:Y:S05]  /*1a80*/  BSYNC.RECONVERGENT B0 ;  /* 0x0000000000007941 */ /* 0x000fea0003800200 */
.L_x_29824:
[----:B------:R-:W-:Y:S01]  /*1a90*/  IMAD.SHL.U32 R0, R0, 0x100000, RZ ;  /* 0x0010000000007824 */ /* 0x000fe200078e00ff */
[----:B------:R-:W-:-:S04]  /*1aa0*/  LEA R3, R3, 0x3b800000, 0x17 ;  /* 0x3b80000003037811 */ /* 0x000fc800078eb8ff */
[----:B------:R-:W-:-:S05]  /*1ab0*/  LOP3.LUT R0, R3, R0, R7, 0xfe, !PT ;  /* 0x0000000003007212 */ /* 0x000fca00078efe07 */
[----:B------:R-:W-:-:S04]  /*1ac0*/  FMUL.FTZ R0, R0, 1 ;  /* 0x3f80000000007820 */ /* 0x000fc80000410000 */
[----:B------:R4:W0:Y:S02]  /*1ad0*/  F2F.F64.F32 R24, R0 ;  /* 0x0000000000187310 */ /* 0x0008240000201800 */
[----:B0---4-:R-:W-:Y:S05]  /*1ae0*/  BRA `(.L_x_29809) ;  /* 0x0000000400147947 */ /* 0x011fea0003800000 */
.L_x_29822:
        /* <DEDUP_REMOVED lines=21> */
.L_x_29827:
[----:B------:R-:W-:Y:S05]  /*1c40*/  BSYNC.RECONVERGENT B0 ;  /* 0x0000000000007941 */ /* 0x000fea0003800200 */
.L_x_29826:
[----:B------:R-:W-:Y:S01]  /*1c50*/  IMAD.SHL.U32 R0, R0, 0x200000, RZ ;  /* 0x0020000000007824 */ /* 0x000fe200078e00ff */
[----:B------:R-:W-:-:S04]  /*1c60*/  LEA R3, R3, 0x37800000, 0x17 ;  /* 0x3780000003037811 */ /* 0x000fc800078eb8ff */
[----:B------:R-:W-:-:S05]  /*1c70*/  LOP3.LUT R0, R3, R0, R7, 0xfe, !PT ;  /* 0x0000000003007212 */ /* 0x000fca00078efe07 */
[----:B------:R-:W-:-:S04]  /*1c80*/  FMUL.FTZ R0, R0, 1 ;  /* 0x3f80000000007820 */ /* 0x000fc80000410000 */
[----:B------:R4:W0:Y:S02]  /*1c90*/  F2F.F64.F32 R24, R0 ;  /* 0x0000000000187310 */ /* 0x0008240000201800 */
[----:B0---4-:R-:W-:Y:S05]  /*1ca0*/  BRA `(.L_x_29809) ;  /* 0x0000000000a47947 */ /* 0x011fea0003800000 */
.L_x_29821:
        /* <DEDUP_REMOVED lines=18> */
.L_x_29808:
        /* <DEDUP_REMOVED lines=16> */
.L_x_29830:
[----:B------:R-:W-:Y:S01]  /*1ed0*/  CS2R R24, SRZ ;  /* 0x0000000000187805 */ /* 0x000fe2000001ff00 */
[----:B------:R-:W-:Y:S06]  /*1ee0*/  BRA `(.L_x_29809) ;  /* 0x0000000000147947 */ /* 0x000fec0003800000 */
.L_x_29829:
[----:B------:R-:W2:Y:S02]  /*1ef0*/  LDG.E.64 R24, desc[UR36][R4.64] ;  /* 0x0000002404187981 */ /* 0x000ea4000c1e1b00 */
[----:B--2---:R-:W1:Y:S02]  /*1f00*/  I2F.F64.U64 R24, R24 ;  /* 0x0000001800187312 */ /* 0x004e640000301800 */
[----:B-1----:R-:W-:Y:S05]  /*1f10*/  BRA `(.L_x_29809) ;  /* 0x0000000000087947 */ /* 0x002fea0003800000 */
.L_x_29828:
[----:B------:R-:W2:Y:S02]  /*1f20*/  LDG.E R4, desc[UR36][R4.64] ;  /* 0x0000002404047981 */ /* 0x000ea4000c1e1900 */
[----:B--2---:R1:W2:Y:S02]  /*1f30*/  I2F.F64.U32 R24, R4 ;  /* 0x0000000400187312 */ /* 0x0042a40000201800 */
.L_x_29809:
[----:B------:R-:W-:Y:S05]  /*1f40*/  BSYNC.RECONVERGENT B6 ;  /* 0x0000000000067941 */ /* 0x000fea0003800200 */
.L_x_29803:
[----:B------:R-:W-:-:S07]  /*1f50*/  VIADD R2, R2, 0x80 ;  /* 0x0000008002027836 */ /* 0x000fce0000000000 */
.L_x_29802:
[----:B------:R-:W-:Y:S05]  /*1f60*/  BSYNC.RECONVERGENT B7 ;  /* 0x0000000000077941 */ /* 0x000fea0003800200 */
.L_x_29801:
        /* <DEDUP_REMOVED lines=25> */
.L_x_29837:
[----:B------:R-:W4:Y:S02]  /*2100*/  LDG.E.U8 R4, desc[UR36][R4.64] ;  /* 0x0000002404047981 */ /* 0x000f24000c1e1100 */
[----:B----4-:R0:W1:Y:S02]  /*2110*/  I2F.F64.U16 R16, R4 ;  /* 0x0000000400107312 */ /* 0x0100640000101800 */
[----:B01----:R-:W-:Y:S05]  /*2120*/  BRA `(.L_x_29839) ;  /* 0x0000000c00647947 */ /* 0x003fea0003800000 */
.L_x_29836:
        /* <DEDUP_REMOVED lines=9> */
.L_x_29841:
[----:B------:R-:W4:Y:S02]  /*21c0*/  LDG.E R4, desc[UR36][R4.64] ;  /* 0x0000002404047981 */ /* 0x000f24000c1e1900 */
[----:B----4-:R0:W1:Y:S02]  /*21d0*/  I2F.F64 R16, R4 ;  /* 0x0000000400107312 */ /* 0x0100640000201c00 */
[----:B01----:R-:W-:Y:S05]  /*21e0*/  BRA `(.L_x_29839) ;  /* 0x0000000c00347947 */ /* 0x003fea0003800000 */
.L_x_29840:
[----:B------:R-:W4:Y:S02]  /*21f0*/  LDG.E.U16 R4, desc[UR36][R4.64] ;  /* 0x0000002404047981 */ /* 0x000f24000c1e1500 */
[----:B----4-:R0:W1:Y:S02]  /*2200*/  I2F.F64.S16 R16, R4 ;  /* 0x0000000400107312 */ /* 0x0100640000101c00 */
[----:B01----:R-:W-:Y:S05]  /*2210*/  BRA `(.L_x_29839) ;  /* 0x0000000c00287947 */ /* 0x003fea0003800000 */
.L_x_29835:
        /* <DEDUP_REMOVED lines=10> */
.L_x_29843:
[----:B------:R-:W4:Y:S02]  /*22c0*/  LDG.E.U16 R0, desc[UR36][R4.64] ;  /* 0x0000002404007981 */ /* 0x000f24000c1e1500 */
[----:B----4-:R-:W-:-:S05]  /*22d0*/  HADD2.F32 R0, -RZ, R0.H0_H0 ;  /* 0x20000000ff007230 */ /* 0x010fca0000004100 */
[----:B------:R-:W-:-:S04]  /*22e0*/  FMUL.FTZ R0, R0, 1 ;  /* 0x3f80000000007820 */ /* 0x000fc80000410000 */
[----:B------:R1:W4:Y:S02]  /*22f0*/  F2F.F64.F32 R16, R0 ;  /* 0x0000000000107310 */ /* 0x0003240000201800 */
[----:B-1--4-:R-:W-:Y:S05]  /*2300*/  BRA `(.L_x_29839) ;  /* 0x0000000800ec7947 */ /* 0x012fea0003800000 */
.L_x_29842:
        /* <DEDUP_REMOVED lines=10> */
.L_x_29845:
[----:B------:R-:W4:Y:S02]  /*23b0*/  LDG.E.U16 R4, desc[UR36][R4.64] ;  /* 0x0000002404047981 */ /* 0x000f24000c1e1500 */
[----:B----4-:R-:W-:-:S05]  /*23c0*/  HADD2.F32 R0, -RZ, R4.H0_H0 ;  /* 0x20000004ff007230 */ /* 0x010fca0000004100 */
[----:B------:R-:W-:-:S04]  /*23d0*/  FMUL.FTZ R0, R0, 1 ;  /* 0x3f80000000007820 */ /* 0x000fc80000410000 */
[----:B------:R1:W4:Y:S02]  /*23e0*/  F2F.F64.F32 R16, R0 ;  /* 0x0000000000107310 */ /* 0x0003240000201800 */
[----:B-1--4-:R-:W-:Y:S05]  /*23f0*/  BRA `(.L_x_29839) ;  /* 0x0000000800b07947 */ /* 0x012fea0003800000 */
.L_x_29844:
[----:B------:R0:W5:Y:S01]  /*2400*/  LDG.E.64 R16, desc[UR36][R4.64] ;  /* 0x0000002404107981 */ /* 0x000162000c1e1b00 */
[----:B------:R-:W-:Y:S05]  /*2410*/  BRA `(.L_x_29839) ;  /* 0x0000000800a87947 */ /* 0x000fea0003800000 */
.L_x_29834:
        /* <DEDUP_REMOVED lines=13> */
.L_x_29848:
[----:B------:R1:W5:Y:S01]  /*24f0*/  LDG.E.64 R16, desc[UR36][R4.64] ;  /* 0x0000002404107981 */ /* 0x000362000c1e1b00 */
[----:B------:R-:W-:Y:S05]  /*2500*/  BRA `(.L_x_29839) ;  /* 0x00000008006c7947 */ /* 0x000fea0003800000 */
.L_x_29847:
        /* <DEDUP_REMOVED lines=27> */
.L_x_29850:
        /* <DEDUP_REMOVED lines=15> */
.L_x_29849:
[----:B------:R-:W4:Y:S02]  /*27b0*/  LDG.E.U16 R0, desc[UR36][R4.64] ;  /* 0x0000002404007981 */ /* 0x000f24000c1e1500 */
[----:B----4-:R-:W-:-:S04]  /*27c0*/  IMAD.U32 R0, R0, 0x10000, RZ ;  /* 0x0001000000007824 */ /* 0x010fc800078e00ff */
[----:B------:R-:W-:-:S04]  /*27d0*/  FMUL.FTZ R0, R0, 1 ;  /* 0x3f80000000007820 */ /* 0x000fc80000410000 */
[----:B------:R4:W0:Y:S02]  /*27e0*/  F2F.F64.F32 R16, R0 ;  /* 0x0000000000107310 */ /* 0x0008240000201800 */
[----:B0---4-:R-:W-:Y:S05]  /*27f0*/  BRA `(.L_x_29839) ;  /* 0x0000000400b07947 */ /* 0x011fea0003800000 */
.L_x_29846:
        /* <DEDUP_REMOVED lines=11> */
.L_x_29853:
        /* <DEDUP_REMOVED lines=21> */
.L_x_29855:
[----:B------:R-:W-:Y:S05]  /*2a00*/  BSYNC.RECONVERGENT B0 ;  /* 0x0000000000007941 */ /* 0x000fea0003800200 */
.L_x_29854:
[----:B------:R-:W-:Y:S01]  /*2a10*/  IMAD.SHL.U32 R0, R0, 0x100000, RZ ;  /* 0x0010000000007824 */ /* 0x000fe200078e00ff */
[----:B------:R-:W-:-:S04]  /*2a20*/  LEA R3, R3, 0x3b800000, 0x17 ;  /* 0x3b80000003037811 */ /* 0x000fc800078eb8ff */
[----:B------:R-:W-:-:S05]  /*2a30*/  LOP3.LUT R0, R3, R0, R7, 0xfe, !PT ;  /* 0x0000000003007212 */ /* 0x000fca00078efe07 */
[----:B------:R-:W-:-:S04]  /*2a40*/  FMUL.FTZ R0, R0, 1 ;  /* 0x3f80000000007820 */ /* 0x000fc80000410000 */
[----:B------:R0:W1:Y:S02]  /*2a50*/  F2F.F64.F32 R16, R0 ;  /* 0x0000000000107310 */ /* 0x0000640000201800 */
[----:B01----:R-:W-:Y:S05]  /*2a60*/  BRA `(.L_x_29839) ;  /* 0x0000000400147947 */ /* 0x003fea0003800000 */
.L_x_29852:
        /* <DEDUP_REMOVED lines=21> */
.L_x_29857:
[----:B------:R-:W-:Y:S05]  /*2bc0*/  BSYNC.RECONVERGENT B0 ;  /* 0x0000000000007941 */ /* 0x000fea0003800200 */
.L_x_29856:
[----:B------:R-:W-:Y:S01]  /*2bd0*/  IMAD.SHL.U32 R0, R0, 0x200000, RZ ;  /* 0x0020000000007824 */ /* 0x000fe200078e00ff */
[----:B------:R-:W-:-:S04]  /*2be0*/  LEA R3, R3, 0x37800000, 0x17 ;  /* 0x3780000003037811 */ /* 0x000fc800078eb8ff */
[----:B------:R-:W-:-:S05]  /*2bf0*/  LOP3.LUT R0, R3, R0, R7, 0xfe, !PT ;  /* 0x0000000003007212 */ /* 0x000fca00078efe07 */
[----:B------:R-:W-:-:S04]  /*2c00*/  FMUL.FTZ R0, R0, 1 ;  /* 0x3f80000000007820 */ /* 0x000fc80000410000 */
[----:B------:R0:W1:Y:S02]  /*2c10*/  F2F.F64.F32 R16, R0 ;  /* 0x0000000000107310 */ /* 0x0000640000201800 */
[----:B01----:R-:W-:Y:S05]  /*2c20*/  BRA `(.L_x_29839) ;  /* 0x0000000000a47947 */ /* 0x003fea0003800000 */
.L_x_29851:
        /* <DEDUP_REMOVED lines=18> */
.L_x_29838:
        /* <DEDUP_REMOVED lines=16> */
.L_x_29860:
[----:B------:R-:W-:Y:S01]  /*2e50*/  CS2R R16, SRZ ;  /* 0x0000000000107805 */ /* 0x000fe2000001ff00 */
[----:B------:R-:W-:Y:S06]  /*2e60*/  BRA `(.L_x_29839) ;  /* 0x0000000000147947 */ /* 0x000fec0003800000 */
.L_x_29859:
[----:B------:R-:W4:Y:S02]  /*2e70*/  LDG.E.64 R16, desc[UR36][R4.64] ;  /* 0x0000002404107981 */ /* 0x000f24000c1e1b00 */
[----:B----4-:R-:W0:Y:S02]  /*2e80*/  I2F.F64.U64 R16, R16 ;  /* 0x0000001000107312 */ /* 0x010e240000301800 */
[----:B0-----:R-:W-:Y:S05]  /*2e90*/  BRA `(.L_x_29839) ;  /* 0x0000000000087947 */ /* 0x001fea0003800000 */
.L_x_29858:
[----:B------:R-:W4:Y:S02]  /*2ea0*/  LDG.E R4, desc[UR36][R4.64] ;  /* 0x0000002404047981 */ /* 0x000f24000c1e1900 */
[----:B----4-:R4:W0:Y:S02]  /*2eb0*/  I2F.F64.U32 R16, R4 ;  /* 0x0000000400107312 */ /* 0x0108240000201800 */
.L_x_29839:
[----:B------:R-:W-:Y:S05]  /*2ec0*/  BSYNC.RECONVERGENT B6 ;  /* 0x0000000000067941 */ /* 0x000fea0003800200 */
.L_x_29833:
[----:B------:R-:W-:-:S07]  /*2ed0*/  VIADD R2, R2, 0x80 ;  /* 0x0000008002027836 */ /* 0x000fce0000000000 */
.L_x_29832:
[----:B------:R-:W-:Y:S05]  /*2ee0*/  BSYNC.RECONVERGENT B7 ;  /* 0x0000000000077941 */ /* 0x000fea0003800200 */
.L_x_29831:
        /* <DEDUP_REMOVED lines=24> */
.L_x_29866:
[----:B------:R-:W4:Y:S02]  /*3070*/  LDG.E.U8 R2, desc[UR36][R2.64] ;  /* 0x0000002402027981 */ /* 0x000f24000c1e1100 */
[----:B----4-:R0:W1:Y:S02]  /*3080*/  I2F.F64.U16 R26, R2 ;  /* 0x00000002001a7312 */ /* 0x0100640000101800 */
[----:B01----:R-:W-:Y:S05]  /*3090*/  BRA `(.L_x_29862) ;  /* 0x0000000c00547947 */ /* 0x003fea0003800000 */
.L_x_29865:
        /* <DEDUP_REMOVED lines=9> */
.L_x_29869:
[----:B------:R-:W4:Y:S02]  /*3130*/  LDG.E R2, desc[UR36][R2.64] ;  /* 0x0000002402027981 */ /* 0x000f24000c1e1900 */
[----:B----4-:R0:W1:Y:S02]  /*3140*/  I2F.F64 R26, R2 ;  /* 0x00000002001a7312 */ /* 0x0100640000201c00 */
[----:B01----:R-:W-:Y:S05]  /*3150*/  BRA `(.L_x_29862) ;  /* 0x0000000c00247947 */ /* 0x003fea0003800000 */
.L_x_29868:
[----:B------:R-:W4:Y:S02]  /*3160*/  LDG.E.U16 R2, desc[UR36][R2.64] ;  /* 0x0000002402027981 */ /* 0x000f24000c1e1500 */
[----:B----4-:R0:W1:Y:S02]  /*3170*/  I2F.F64.S16 R26, R2 ;  /* 0x00000002001a7312 */ /* 0x0100640000101c00 */
[----:B01----:R-:W-:Y:S05]  /*3180*/  BRA `(.L_x_29862) ;  /* 0x0000000c00187947 */ /* 0x003fea0003800000 */
.L_x_29864:
        /* <DEDUP_REMOVED lines=10> */
.L_x_29871:
[----:B------:R-:W4:Y:S02]  /*3230*/  LDG.E.U16 R0, desc[UR36][R2.64] ;  /* 0x0000002402007981 */ /* 0x000f24000c1e1500 */
[----:B----4-:R-:W-:-:S05]  /*3240*/  HADD2.F32 R0, -RZ, R0.H0_H0 ;  /* 0x20000000ff007230 */ /* 0x010fca0000004100 */
[----:B------:R-:W-:-:S04]  /*3250*/  FMUL.FTZ R0, R0, 1 ;  /* 0x3f80000000007820 */ /* 0x000fc80000410000 */
[----:B------:R0:W1:Y:S02]  /*3260*/  F2F.F64.F32 R26, R0 ;  /* 0x00000000001a7310 */ /* 0x0000640000201800 */
[----:B01----:R-:W-:Y:S05]  /*3270*/  BRA `(.L_x_29862) ;  /* 0x0000000800dc7947 */ /* 0x003fea0003800000 */
.L_x_29870:
        /* <DEDUP_REMOVED lines=10> */
.L_x_29873:
[----:B------:R-:W4:Y:S02]  /*3320*/  LDG.E.U16 R2, desc[UR36][R2.64] ;  /* 0x0000002402027981 */ /* 0x000f24000c1e1500 */
[----:B----4-:R-:W-:-:S05]  /*3330*/  HADD2.F32 R0, -RZ, R2.H0_H0 ;  /* 0x20000002ff007230 */ /* 0x010fca0000004100 */
[----:B------:R-:W-:-:S04]  /*3340*/  FMUL.FTZ R0, R0, 1 ;  /* 0x3f80000000007820 */ /* 0x000fc80000410000 */
[----:B------:R0:W1:Y:S02]  /*3350*/  F2F.F64.F32 R26, R0 ;  /* 0x00000000001a7310 */ /* 0x0000640000201800 */
[----:B01----:R-:W-:Y:S05]  /*3360*/  BRA `(.L_x_29862) ;  /* 0x0000000800a07947 */ /* 0x003fea0003800000 */
.L_x_29872:
[----:B------:R0:W5:Y:S01]  /*3370*/  LDG.E.64 R26, desc[UR36][R2.64] ;  /* 0x00000024021a7981 */ /* 0x000162000c1e1b00 */
[----:B------:R-:W-:Y:S05]  /*3380*/  BRA `(.L_x_29862) ;  /* 0x0000000800987947 */ /* 0x000fea0003800000 */
.L_x_29863:
        /* <DEDUP_REMOVED lines=13> */
.L_x_29876:
[----:B------:R0:W5:Y:S01]  /*3460*/  LDG.E.64 R26, desc[UR36][R2.64] ;  /* 0x00000024021a7981 */ /* 0x000162000c1e1b00 */
[----:B------:R-:W-:Y:S05]  /*3470*/  BRA `(.L_x_29862) ;  /* 0x00000008005c7947 */ /* 0x000fea0003800000 */
.L_x_29875:
        /* <DEDUP_REMOVED lines=27> */
.L_x_29878:
        /* <DEDUP_REMOVED lines=14> */
.L_x_29877:
[----:B------:R-:W4:Y:S02]  /*3710*/  LDG.E.U16 R0, desc[UR36][R2.64] ;  /* 0x0000002402007981 */ /* 0x000f24000c1e1500 */
[----:B----4-:R-:W-:-:S04]  /*3720*/  IMAD.U32 R0, R0, 0x10000, RZ ;  /* 0x0001000000007824 */ /* 0x010fc800078e00ff */
[----:B------:R-:W-:-:S04]  /*3730*/  FMUL.FTZ R0, R0, 1 ;  /* 0x3f80000000007820 */ /* 0x000fc80000410000 */
[----:B------:R0:W1:Y:S02]  /*3740*/  F2F.F64.F32 R26, R0 ;  /* 0x00000000001a7310 */ /* 0x0000640000201800 */
[----:B01----:R-:W-:Y:S05]  /*3750*/  BRA `(.L_x_29862) ;  /* 0x0000000400a47947 */ /* 0x003fea0003800000 */
.L_x_29874:
        /* <DEDUP_REMOVED lines=11> */
.L_x_29881:
        /* <DEDUP_REMOVED lines=20> */
.L_x_29883:
[----:B------:R-:W-:Y:S05]  /*3950*/  BSYNC.RECONVERGENT B0 ;  /* 0x0000000000007941 */ /* 0x000fea0003800200 */
.L_x_29882:
[----:B------:R-:W-:Y:S01]  /*3960*/  IMAD.SHL.U32 R0, R0, 0x100000, RZ ;  /* 0x0010000000007824 */ /* 0x000fe200078e00ff */
[----:B------:R-:W-:-:S04]  /*3970*/  LEA R2, R2, 0x3b800000, 0x17 ;  /* 0x3b80000002027811 */ /* 0x000fc800078eb8ff */
[----:B------:R-:W-:-:S05]  /*3980*/  LOP3.LUT R0, R2, R0, R7, 0xfe, !PT ;  /* 0x0000000002007212 */ /* 0x000fca00078efe07 */
[----:B------:R-:W-:-:S04]  /*3990*/  FMUL.FTZ R0, R0, 1 ;  /* 0x3f80000000007820 */ /* 0x000fc80000410000 */
[----:B------:R0:W1:Y:S02]  /*39a0*/  F2F.F64.F32 R26, R0 ;  /* 0x00000000001a7310 */ /* 0x0000640000201800 */
[----:B01----:R-:W-:Y:S05]  /*39b0*/  BRA `(.L_x_29862) ;  /* 0x00000004000c7947 */ /* 0x003fea0003800000 */
.L_x_29880:
        /* <DEDUP_REMOVED lines=20> */
.L_x_29885:
[----:B------:R-:W-:Y:S05]  /*3b00*/  BSYNC.RECONVERGENT B0 ;  /* 0x0000000000007941 */ /* 0x000fea0003800200 */
.L_x_29884:
[----:B------:R-:W-:Y:S01]  /*3b10*/  IMAD.SHL.U32 R0, R0, 0x200000, RZ ;  /* 0x0020000000007824 */ /* 0x000fe200078e00ff */
[----:B------:R-:W-:-:S04]  /*3b20*/  LEA R2, R2, 0x37800000, 0x17 ;  /* 0x3780000002027811 */ /* 0x000fc800078eb8ff */
[----:B------:R-:W-:-:S05]  /*3b30*/  LOP3.LUT R0, R2, R0, R7, 0xfe, !PT ;  /* 0x0000000002007212 */ /* 0x000fca00078efe07 */
[----:B------:R-:W-:-:S04]  /*3b40*/  FMUL.FTZ R0, R0, 1 ;  /* 0x3f80000000007820 */ /* 0x000fc80000410000 */
[----:B------:R0:W1:Y:S02]  /*3b50*/  F2F.F64.F32 R26, R0 ;  /* 0x00000000001a7310 */ /* 0x0000640000201800 */
[----:B01----:R-:W-:Y:S05]  /*3b60*/  BRA `(.L_x_29862) ;  /* 0x0000000000a07947 */ /* 0x003fea0003800000 */
.L_x_29879:
        /* <DEDUP_REMOVED lines=18> */
.L_x_29867:
        /* <DEDUP_REMOVED lines=16> */
.L_x_29888:
[----:B------:R-:W-:Y:S05]  /*3d90*/  BRA `(.L_x_29862) ;  /* 0x0000000000147947 */ /* 0x000fea0003800000 */
.L_x_29887:
[----:B------:R-:W4:Y:S02]  /*3da0*/  LDG.E.64 R26, desc[UR36][R2.64] ;  /* 0x00000024021a7981 */ /* 0x000f24000c1e1b00 */
[----:B----4-:R-:W0:Y:S02]  /*3db0*/  I2F.F64.U64 R26, R26 ;  /* 0x0000001a001a7312 */ /* 0x010e240000301800 */
[----:B0-----:R-:W-:Y:S05]  /*3dc0*/  BRA `(.L_x_29862) ;  /* 0x0000000000087947 */ /* 0x001fea0003800000 */
.L_x_29886:
[----:B------:R-:W4:Y:S02]  /*3dd0*/  LDG.E R2, desc[UR36][R2.64] ;  /* 0x0000002402027981 */ /* 0x000f24000c1e1900 */
[----:B----4-:R0:W1:Y:S02]  /*3de0*/  I2F.F64.U32 R26, R2 ;  /* 0x00000002001a7312 */ /* 0x0100640000201800 */
.L_x_29862:
[----:B------:R-:W-:Y:S05]  /*3df0*/  BSYNC.RECONVERGENT B6 ;  /* 0x0000000000067941 */ /* 0x000fea0003800200 */
.L_x_29861:
[----:B------:R-:W1:Y:S01]  /*3e00*/  LDC R7, c[0x0][0x394] ;  /* 0x0000e500ff077b82 */ /* 0x000e620000000800 */
[----:B------:R-:W-:Y:S01]  /*3e10*/  ISETP.GE.AND P2, PT, R23, R19, PT ;  /* 0x000000131700720c */ /* 0x000fe20003f46270 */
[----:B------:R-:W-:Y:S01]  /*3e20*/  BSSY.RECONVERGENT B0, `(.L_x_29889) ;  /* 0x000003b000007945 */ /* 0x000fe20003800200 */
[----:B0-----:R-:W-:Y:S01]  /*3e30*/  IMAD.MOV.U32 R2, RZ, RZ, 0x1 ;  /* 0x00000001ff027424 */ /* 0x001fe200078e00ff */
[----:B-1----:R-:W-:-:S10]  /*3e40*/  LOP3.LUT R3, RZ, 0x80000000, R7, 0xb8, !PT ;  /* 0x80000000ff037812 */ /* 0x002fd400078eb807 */
[----:B------:R-:W-:Y:S05]  /*3e50*/  @P2 BRA `(.L_x_29890) ;  /* 0x0000000000dc2947 */ /* 0x000fea0003800000 */
[----:B------:R-:W3:Y:S02]  /*3e60*/  LDC.64 R8, c[0x0][0x390] ;  /* 0x0000e400ff087b82 */ /* 0x000ee40000000a00 */
[----:B---3-5:R-:W4:-:S15]  /*3e70*/  DSETP.NAN.AND P0, PT, R28, R8, PT ;  /* 0x000000081c00722a */ /* 0x028f1e0003f08000 */
[----:B------:R-:W-:-:S15]  /*3e80*/  NOP ;  /* 0x0000000000007918 */ /* 0x000fde0000000000 */
[----:B------:R-:W-:-:S15]  /*3e90*/  NOP ;  /* 0x0000000000007918 */ /* 0x000fde0000000000 */
[----:B------:R-:W-:-:S15]  /*3ea0*/  NOP ;  /* 0x0000000000007918 */ /* 0x000fde0000000000 */
[----:B------:R-:W-:-:S04]  /*3eb0*/  NOP ;  /* 0x0000000000007918 */ /* 0x000fc80000000000 */
[----:B----4-:R0:W1:Y:S02]  /*3ec0*/  @P0 DADD R4, R28, R8 ;  /* 0x000000001c040229 */ /* 0x0100640000000008 */
[----:B01----:R-:W-:Y:S05]  /*3ed0*/  @P0 BRA `(.L_x_29890) ;  /* 0x0000000000bc0947 */ /* 0x003fea0003800000 */
[----:B------:R-:W0:Y:S01]  /*3ee0*/  LDCU UR4, c[0x0][0x390] ;  /* 0x00007200ff0477ac */ /* 0x000e220008000800 */
[----:B------:R-:W-:Y:S01]  /*3ef0*/  LOP3.LUT R4, R29, R7, RZ, 0xfc, !PT ;  /* 0x000000071d047212 */ /* 0x000fe200078efcff */
[----:B------:R-:W1:Y:S01]  /*3f00*/  LDCU.64 UR6, c[0x0][0x390] ;  /* 0x00007200ff0677ac */ /* 0x000e620008000a00 */
[----:B0-----:R-:W-:-:S04]  /*3f10*/  LOP3.LUT R0, R28, UR4, RZ, 0xfc, !PT ;  /* 0x000000041c007c12 */ /* 0x001fc8000f8efcff */
[----:B------:R-:W-:Y:S01]  /*3f20*/  ISETP.NE.U32.AND P0, PT, R0, RZ, PT ;  /* 0x000000ff0000720c */ /* 0x000fe20003f05070 */
[----:B-1----:R-:W-:-:S03]  /*3f30*/  IMAD.U32 R5, RZ, RZ, UR7 ;  /* 0x00000007ff057e24 */ /* 0x002fc6000f8e00ff */
[----:B------:R-:W-:Y:S01]  /*3f40*/  LOP3.LUT P0, RZ, R4, 0x7fffffff, RZ, 0xc0, P0 ;  /* 0x7fffffff04ff7812 */ /* 0x000fe2000000c0ff */
[----:B------:R-:W-:-:S12]  /*3f50*/  IMAD.U32 R4, RZ, RZ, UR6 ;  /* 0x00000006ff047e24 */ /* 0x000fd8000f8e00ff */
[----:B------:R-:W-:Y:S05]  /*3f60*/  @!P0 BRA `(.L_x_29890) ;  /* 0x0000000000988947 */ /* 0x000fea0003800000 */
[----:B------:R-:W0:Y:S01]  /*3f70*/  DSETP.NEU.AND P0, PT, R28, RZ, PT ;  /* 0x000000ff1c00722a */ /* 0x000e220003f0d000 */
[----:B------:R-:W-:Y:S02]  /*3f80*/  IMAD.MOV.U32 R4, RZ, RZ, R2 ;  /* 0x000000ffff047224 */ /* 0x000fe400078e0002 */
[----:B------:R-:W-:Y:S01]  /*3f90*/  IMAD.MOV.U32 R5, RZ, RZ, R3 ;  /* 0x000000ffff057224 */ /* 0x000fe200078e0003 */
[----:B0-----:R-:W-:Y:S06]  /*3fa0*/  @!P0 BRA `(.L_x_29890) ;  /* 0x0000000000888947 */ /* 0x001fec0003800000 */
[----:B------:R-:W0:-:S15]  /*3fb0*/  DSETP.GEU.AND P0, PT, R28, RZ, PT ;  /* 0x000000ff1c00722a */ /* 0x000e1e0003f0e000 */
[----:B------:R-:W-:-:S15]  /*3fc0*/  NOP ;  /* 0x0000000000007918 */ /* 0x000fde0000000000 */
[----:B------:R-:W-:-:S15]  /*3fd0*/  NOP ;  /* 0x0000000000007918 */ /* 0x000fde0000000000 */
[----:B------:R-:W-:-:S15]  /*3fe0*/  NOP ;  /* 0x0000000000007918 */ /* 0x000fde0000000000 */
[----:B------:R-:W-:-:S04]  /*3ff0*/  NOP ;  /* 0x0000000000007918 */ /* 0x000fc80000000000 */
[----:B------:R-:W-:-:S15]  /*4000*/  DSETP.GT.AND P1, PT, R28, RZ, PT ;  /* 0x000000ff1c00722a */ /* 0x000fde0003f24000 */
[----:B------:R-:W-:-:S15]  /*4010*/  NOP ;  /* 0x0000000000007918 */ /* 0x000fde0000000000 */
[----:B------:R-:W-:-:S15]  /*4020*/  NOP ;  /* 0x0000000000007918 */ /* 0x000fde0000000000 */
[----:B------:R-:W-:-:S15]  /*4030*/  NOP ;  /* 0x0000000000007918 */ /* 0x000fde0000000000 */
[----:B------:R-:W-:-:S04]  /*4040*/  NOP ;  /* 0x0000000000007918 */ /* 0x000fc80000000000 */
[----:B0-----:R-:W0:Y:S02]  /*4050*/  DSETP.LT.AND P3, PT, R28, R8, !P0 ;  /* 0x000000081c00722a */ /* 0x001e240004761000 */
[----:B0-----:R-:W-:-:S15]  /*4060*/  SEL R13, RZ, 0xffffffff, !P3 ;  /* 0xffffffffff0d7807 */ /* 0x001fde0005800000 */
[----:B------:R-:W-:-:S15]  /*4070*/  NOP ;  /* 0x0000000000007918 */ /* 0x000fde0000000000 */
[----:B------:R-:W-:-:S15]  /*4080*/  NOP ;  /* 0x0000000000007918 */ /* 0x000fde0000000000 */
[----:B------:R-:W-:-:S15]  /*4090*/  NOP ;  /* 0x0000000000007918 */ /* 0x000fde0000000000 */
[----:B------:R-:W-:-:S02]  /*40a0*/  NOP ;  /* 0x0000000000007918 */ /* 0x000fc40000000000 */
[----:B------:R-:W0:Y:S02]  /*40b0*/  DSETP.LT.AND P4, PT, R28, R8, P1 ;  /* 0x000000081c00722a */ /* 0x000e240000f81000 */
[----:B0-----:R-:W-:-:S15]  /*40c0*/  SEL R11, RZ, 0x1, !P4 ;  /* 0x00000001ff0b7807 */ /* 0x001fde0006000000 */
[----:B------:R-:W-:-:S15]  /*40d0*/  NOP ;  /* 0x0000000000007918 */ /* 0x000fde0000000000 */
[----:B------:R-:W-:-:S15]  /*40e0*/  NOP ;  /* 0x0000000000007918 */ /* 0x000fde0000000000 */
[----:B------:R-:W-:-:S15]  /*40f0*/  NOP ;  /* 0x0000000000007918 */ /* 0x000fde0000000000 */
[----:B------:R-:W-:-:S02]  /*4100*/  NOP ;  /* 0x0000000000007918 */ /* 0x000fc40000000000 */
[----:B------:R-:W0:Y:S02]  /*4110*/  DSETP.GT.AND P0, PT, R28, R8, !P0 ;  /* 0x000000081c00722a */ /* 0x000e240004704000 */
[----:B0-----:R-:W-:-:S15]  /*4120*/  SEL R4, RZ, 0x1, !P0 ;  /* 0x00000001ff047807 */ /* 0x001fde0004000000 */
[----:B------:R-:W-:-:S15]  /*4130*/  NOP ;  /* 0x0000000000007918 */ /* 0x000fde0000000000 */
[----:B------:R-:W-:-:S15]  /*4140*/  NOP ;  /* 0x0000000000007918 */ /* 0x000fde0000000000 */
[----:B------:R-:W-:-:S15]  /*4150*/  NOP ;  /* 0x0000000000007918 */ /* 0x000fde0000000000 */
[----:B------:R-:W-:-:S02]  /*4160*/  NOP ;  /* 0x0000000000007918 */ /* 0x000fc40000000000 */
[----:B------:R-:W0:Y:S02]  /*4170*/  DSETP.GT.AND P1, PT, R28, R8, P1 ;  /* 0x000000081c00722a */ /* 0x000e240000f24000 */
[----:B0-----:R-:W-:Y:S02]  /*4180*/  SEL R5, RZ, 0xffffffff, !P1 ;  /* 0xffffffffff057807 */ /* 0x001fe40004800000 */
[----:B------:R-:W-:-:S04]  /*4190*/  IADD3 R0, P0, P1, R11, R13, R28 ;  /* 0x0000000d0b007210 */ /* 0x000fc8000791e01c */
[----:B------:R-:W-:Y:S02]  /*41a0*/  IADD3 R4, P3, P4, R5, R0, R4 ;  /* 0x0000000005047210 */ /* 0x000fe40007c7e004 */
[----:B------:R-:W-:-:S04]  /*41b0*/  IADD3.X R28, PT, PT, RZ, R13, R29, P0, P1 ;  /* 0x0000000dff1c7210 */ /* 0x000fc800007e241d */
[----:B------:R-:W-:-:S07]  /*41c0*/  IADD3.X R5, PT, PT, R5, R28, RZ, P3, P4 ;  /* 0x0000001c05057210 */ /* 0x000fce0001fe84ff */
.L_x_29890:
[----:B------:R-:W-:Y:S05]  /*41d0*/  BSYNC.RECONVERGENT B0 ;  /* 0x0000000000007941 */ /* 0x000fea0003800200 */
.L_x_29889:
[----:B------:R-:W-:Y:S01]  /*41e0*/  VIADD R22, R23, 0x80 ;  /* 0x0000008017167836 */ /* 0x000fe20000000000 */
[----:B------:R-:W-:Y:S04]  /*41f0*/  BSSY.RECONVERGENT B0, `(.L_x_29891) ;  /* 0x0000036000007945 */ /* 0x000fe80003800200 */
[----:B------:R-:W-:-:S13]  /*4200*/  ISETP.GE.AND P0, PT, R22, R19, PT ;  /* 0x000000131600720c */ /* 0x000fda0003f06270 */
[----:B------:R-:W-:Y:S05]  /*4210*/  @P0 BRA `(.L_x_29892) ;  /* 0x0000000000cc0947 */ /* 0x000fea0003800000 */
[----:B------:R-:W2:Y:S02]  /*4220*/  LDC.64 R8, c[0x0][0x390] ;  /* 0x0000e400ff087b82 */ /* 0x000ea40000000a00 */
[----:B--2--5:R-:W0:Y:S02]  /*4230*/  DSETP.NAN.AND P0, PT, R24, R8, PT ;  /* 0x000000081800722a */ /* 0x024e240003f08000 */
[----:B0-----:R-:W-:Y:S05]  /*4240*/  @P0 BRA `(.L_x_29893) ;  /* 0x0000000000bc0947 */ /* 0x001fea0003800000 */
[----:B------:R-:W0:Y:S01]  /*4250*/  LDCU UR4, c[0x0][0x390] ;  /* 0x00007200ff0477ac */ /* 0x000e220008000800 */
[----:B------:R-:W-:Y:S01]  /*4260*/  LOP3.LUT R6, R25, R7, RZ, 0xfc, !PT ;  /* 0x0000000719067212 */ /* 0x000fe200078efcff */
[----:B------:R-:W3:Y:S01]  /*4270*/  LDCU.64 UR6, c[0x0][0x390] ;  /* 0x00007200ff0677ac */ /* 0x000ee20008000a00 */
[----:B0-----:R-:W-:-:S04]  /*4280*/  LOP3.LUT R0, R24, UR4, RZ, 0xfc, !PT ;  /* 0x0000000418007c12 */ /* 0x001fc8000f8efcff */
[----:B------:R-:W-:Y:S01]  /*4290*/  ISETP.NE.U32.AND P0, PT, R0, RZ, PT ;  /* 0x000000ff0000720c */ /* 0x000fe20003f05070 */
[----:B---3--:R-:W-:Y:S02]  /*42a0*/  IMAD.U32 R28, RZ, RZ, UR6 ;  /* 0x00000006ff1c7e24 */ /* 0x008fe4000f8e00ff */
[----:B------:R-:W-:Y:S01]  /*42b0*/  IMAD.U32 R29, RZ, RZ, UR7 ;  /* 0x00000007ff1d7e24 */ /* 0x000fe2000f8e00ff */
[----:B------:R-:W-:-:S13]  /*42c0*/  LOP3.LUT P0, RZ, R6, 0x7fffffff, RZ, 0xc0, P0 ;  /* 0x7fffffff06ff7812 */ /* 0x000fda000000c0ff */
        /* <DEDUP_REMOVED lines=28> */
[----:B0-----:R-:W-:Y:S02]  /*4490*/  SEL R28, RZ, 0x1, !P0 ;  /* 0x00000001ff1c7807 */ /* 0x001fe40004000000 */
[----:B------:R-:W-:-:S15]  /*44a0*/  IADD3 R0, P0, P3, R11, R13, R24 ;  /* 0x0000000d0b007210 */ /* 0x000fde0007b1e018 */
[----:B------:R-:W-:-:S15]  /*44b0*/  NOP ;  /* 0x0000000000007918 */ /* 0x000fde0000000000 */
[----:B------:R-:W-:-:S15]  /*44c0*/  NOP ;  /* 0x0000000000007918 */ /* 0x000fde0000000000 */
[----:B------:R-:W-:-:S15]  /*44d0*/  NOP ;  /* 0x0000000000007918 */ /* 0x000fde0000000000 */
[----:B------:R-:W0:Y:S02]  /*44e0*/  DSETP.GT.AND P1, PT, R24, R8, P1 ;  /* 0x000000081800722a */ /* 0x000e240000f24000 */
[----:B0-----:R-:W-:Y:S02]  /*44f0*/  SEL R29, RZ, 0xffffffff, !P1 ;  /* 0xffffffffff1d7807 */ /* 0x001fe40004800000 */
[----:B------:R-:W-:Y:S02]  /*4500*/  IADD3.X R24, PT, PT, RZ, R13, R25, P0, P3 ;  /* 0x0000000dff187210 */ /* 0x000fe400007e6419 */
[----:B------:R-:W-:-:S04]  /*4510*/  IADD3 R28, P0, P1, R29, R0, R28 ;  /* 0x000000001d1c7210 */ /* 0x000fc8000791e01c */
[----:B------:R-:W-:Y:S01]  /*4520*/  IADD3.X R29, PT, PT, R29, R24, RZ, P0, P1 ;  /* 0x000000181d1d7210 */ /* 0x000fe200007e24ff */
[----:B------:R-:W-:Y:S08]  /*4530*/  BRA `(.L_x_29892) ;  /* 0x0000000000047947 */ /* 0x000ff00003800000 */
.L_x_29893:
[----:B---3--:R0:W1:Y:S02]  /*4540*/  DADD R28, R24, R8 ;  /* 0x00000000181c7229 */ /* 0x0080640000000008 */
.L_x_29892:
[----:B------:R-:W-:Y:S05]  /*4550*/  BSYNC.RECONVERGENT B0 ;  /* 0x0000000000007941 */ /* 0x000fea0003800200 */
.L_x_29891:
[----:B------:R-:W-:Y:S01]  /*4560*/  VIADD R0, R23, 0x100 ;  /* 0x0000010017007836 */ /* 0x000fe20000000000 */
[----:B------:R-:W-:Y:S04]  /*4570*/  BSSY.RECONVERGENT B0, `(.L_x_29894) ;  /* 0x0000036000007945 */ /* 0x000fe80003800200 */
[----:B------:R-:W-:-:S13]  /*4580*/  ISETP.GE.AND P0, PT, R0, R19, PT ;  /* 0x000000130000720c */ /* 0x000fda0003f06270 */
[----:B------:R-:W-:Y:S05]  /*4590*/  @P0 BRA `(.L_x_29895) ;  /* 0x0000000000cc0947 */ /* 0x000fea0003800000 */
[----:B0-----:R-:W0:Y:S02]  /*45a0*/  LDC.64 R8, c[0x0][0x390] ;  /* 0x0000e400ff087b82 */ /* 0x001e240000000a00 */
[----:B0----5:R-:W0:Y:S02]  /*45b0*/  DSETP.NAN.AND P0, PT, R16, R8, PT ;  /* 0x000000081000722a */ /* 0x021e240003f08000 */
[----:B0-----:R-:W-:Y:S05]  /*45c0*/  @P0 BRA `(.L_x_29896) ;  /* 0x0000000000bc0947 */ /* 0x001fea0003800000 */
[----:B------:R-:W0:Y:S01]  /*45d0*/  LDCU UR4, c[0x0][0x390] ;  /* 0x00007200ff0477ac */ /* 0x000e220008000800 */
[----:B------:R-:W-:Y:S01]  /*45e0*/  LOP3.LUT R6, R17, R7, RZ, 0xfc, !PT ;  /* 0x0000000711067212 */ /* 0x000fe200078efcff */
[----:B------:R-:W2:Y:S01]  /*45f0*/  LDCU.64 UR6, c[0x0][0x390] ;  /* 0x00007200ff0677ac */ /* 0x000ea20008000a00 */
[----:B0-----:R-:W-:-:S04]  /*4600*/  LOP3.LUT R0, R16, UR4, RZ, 0xfc, !PT ;  /* 0x0000000410007c12 */ /* 0x001fc8000f8efcff */
[----:B------:R-:W-:Y:S01]  /*4610*/  ISETP.NE.U32.AND P0, PT, R0, RZ, PT ;  /* 0x000000ff0000720c */ /* 0x000fe20003f05070 */
[----:B--2---:R-:W-:Y:S02]  /*4620*/  IMAD.U32 R24, RZ, RZ, UR6 ;  /* 0x00000006ff187e24 */ /* 0x004fe4000f8e00ff */
        /* <DEDUP_REMOVED lines=41> */
.L_x_29896:
[----:B--2---:R0:W2:Y:S02]  /*48c0*/  DADD R24, R16, R8 ;  /* 0x0000000010187229 */ /* 0x0040a40000000008 */
.L_x_29895:
[----:B------:R-:W-:Y:S05]  /*48d0*/  BSYNC.RECONVERGENT B0 ;  /* 0x0000000000007941 */ /* 0x000fea0003800200 */
.L_x_29894:
        /* <DEDUP_REMOVED lines=9> */
[----:B------:R-:W5:Y:S01]  /*4970*/  LDCU.64 UR6, c[0x0][0x390] ;  /* 0x00007200ff0677ac */ /* 0x000f620008000a00 */
[----:B0-----:R-:W-:-:S04]  /*4980*/  LOP3.LUT R0, R26, UR4, RZ, 0xfc, !PT ;  /* 0x000000041a007c12 */ /* 0x001fc8000f8efcff */
[----:B------:R-:W-:Y:S01]  /*4990*/  ISETP.NE.U32.AND P0, PT, R0, RZ, PT ;  /* 0x000000ff0000720c */ /* 0x000fe20003f05070 */
[----:B-----5:R-:W-:Y:S02]  /*49a0*/  IMAD.U32 R16, RZ, RZ, UR6 ;  /* 0x00000006ff107e24 */ /* 0x020fe4000f8e00ff */
        /* <DEDUP_REMOVED lines=41> */
.L_x_29899:
[----:B------:R0:W0:Y:S02]  /*4c40*/  DADD R16, R26, R8 ;  /* 0x000000001a107229 */ /* 0x0000240000000008 */
.L_x_29898:
[----:B------:R-:W-:Y:S05]  /*4c50*/  BSYNC.RECONVERGENT B0 ;  /* 0x0000000000007941 */ /* 0x000fea0003800200 */
.L_x_29897:
[----:B------:R-:W0:Y:S01]  /*4c60*/  LDC.U8 R2, c[0x0][0x3b4] ;  /* 0x0000ed00ff027b82 */ /* 0x000e220000000000 */
[----:B------:R-:W-:Y:S04]  /*4c70*/  BSSY.RECONVERGENT B6, `(.L_x_29900) ;  /* 0x0000150000067945 */ /* 0x000fe80003800200 */
[----:B------:R-:W-:Y:S05]  /*4c80*/  @P2 BRA `(.L_x_29901) ;  /* 0x0000001400382947 */ /* 0x000fea0003800000 */
[----:B------:R-:W1:Y:S01]  /*4c90*/  LDCU UR4, c[0x0][0x3b8] ;  /* 0x00007700ff0477ac */ /* 0x000e620008000800 */
[----:B0-----:R-:W0:Y:S01]  /*4ca0*/  LDC.64 R8, c[0x0][0x398] ;  /* 0x0000e600ff087b82 */ /* 0x001e220000000a00 */
[----:B------:R-:W-:Y:S01]  /*4cb0*/  IMAD R0, R18, 0x200, R23 ;  /* 0x0000020012007824 */ /* 0x000fe200078e0217 */
[----:B------:R-:W-:-:S03]  /*4cc0*/  PRMT R6, R2, 0x9910, RZ ;  /* 0x0000991002067816 */ /* 0x000fc600000000ff */
[----:B-1----:R-:W-:Y:S02]  /*4cd0*/  IMAD R3, R0, UR4, RZ ;  /* 0x0000000400037c24 */ /* 0x002fe4000f8e02ff */
        /* <DEDUP_REMOVED lines=13> */
[----:B----4-:R-:W0:Y:S01]  /*4db0*/  F2I.F64.TRUNC R5, R4 ;  /* 0x0000000400057311 */ /* 0x010e22000030d100 */
[----:B------:R-:W-:Y:S01]  /*4dc0*/  IMAD.MOV.U32 R23, RZ, RZ, R22 ;  /* 0x000000ffff177224 */ /* 0x000fe200078e0016 */
[----:B0-----:R0:W-:Y:S01]  /*4dd0*/  STG.E.U8 desc[UR36][R8.64], R5 ;  /* 0x0000000508007986 */ /* 0x0011e2000c101124 */
[----:B------:R-:W-:Y:S05]  /*4de0*/  BRA `(.L_x_29901) ;  /* 0x0000001000e07947 */ /* 0x000fea0003800000 */
.L_x_29905:
[----:B----4-:R-:W0:Y:S01]  /*4df0*/  F2I.S64.F64.TRUNC R4, R4 ;  /* 0x0000000400047311 */ /* 0x010e22000030d900 */
[----:B------:R-:W-:Y:S02]  /*4e00*/  IMAD.MOV.U32 R23, RZ, RZ, R22 ;  /* 0x000000ffff177224 */ /* 0x000fe400078e0016 */
[----:B0-----:R-:W-:-:S05]  /*4e10*/  IMAD.MOV.U32 R3, RZ, RZ, R4 ;  /* 0x000000ffff037224 */ /* 0x001fca00078e0004 */
[----:B------:R0:W-:Y:S01]  /*4e20*/  STG.E.U8 desc[UR36][R8.64], R3 ;  /* 0x0000000308007986 */ /* 0x0001e2000c101124 */
[----:B------:R-:W-:Y:S05]  /*4e30*/  BRA `(.L_x_29901) ;  /* 0x0000001000cc7947 */ /* 0x000fea0003800000 */
.L_x_29904:
[----:B------:R-:W-:-:S13]  /*4e40*/  ISETP.NE.AND P0, PT, R0, 0x2, PT ;  /* 0x000000020000780c */ /* 0x000fda0003f05270 */
[----:B------:R-:W-:Y:S05]  /*4e50*/  @!P0 BRA `(.L_x_29907) ;  /* 0x0000000000308947 */ /* 0x000fea0003800000 */
[----:B------:R-:W-:-:S13]  /*4e60*/  ISETP.NE.AND P0, PT, R0, 0x3, PT ;  /* 0x000000030000780c */ /* 0x000fda0003f05270 */
[----:B------:R-:W-:Y:S05]  /*4e70*/  @!P0 BRA `(.L_x_29908) ;  /* 0x0000000000188947 */ /* 0x000fea0003800000 */
[----:B------:R-:W-:-:S13]  /*4e80*/  ISETP.NE.AND P0, PT, R0, 0x4, PT ;  /* 0x000000040000780c */ /* 0x000fda0003f05270 */
[----:B------:R-:W-:Y:S05]  /*4e90*/  @P0 BRA `(.L_x_29906) ;  /* 0x0000000c00ec0947 */ /* 0x000fea0003800000 */
[----:B----4-:R-:W0:Y:S01]  /*4ea0*/  F2I.S64.F64.TRUNC R4, R4 ;  /* 0x0000000400047311 */ /* 0x010e22000030d900 */
[----:B------:R-:W-:Y:S01]  /*4eb0*/  IMAD.MOV.U32 R23, RZ, RZ, R22 ;  /* 0x000000ffff177224 */ /* 0x000fe200078e0016 */
[----:B0-----:R0:W-:Y:S01]  /*4ec0*/  STG.E.64 desc[UR36][R8.64], R4 ;  /* 0x0000000408007986 */ /* 0x0011e2000c101b24 */
[----:B------:R-:W-:Y:S05]  /*4ed0*/  BRA `(.L_x_29901) ;  /* 0x0000001000a47947 */ /* 0x000fea0003800000 */
.L_x_29908:
[----:B----4-:R-:W0:Y:S01]  /*4ee0*/  F2I.F64.TRUNC R5, R4 ;  /* 0x0000000400057311 */ /* 0x010e22000030d100 */
[----:B------:R-:W-:Y:S01]  /*4ef0*/  IMAD.MOV.U32 R23, RZ, RZ, R22 ;  /* 0x000000ffff177224 */ /* 0x000fe200078e0016 */
[----:B0-----:R0:W-:Y:S01]  /*4f00*/  STG.E desc[UR36][R8.64], R5 ;  /* 0x0000000508007986 */ /* 0x0011e2000c101924 */
[----:B------:R-:W-:Y:S05]  /*4f10*/  BRA `(.L_x_29901) ;  /* 0x0000001000947947 */ /* 0x000fea0003800000 */
.L_x_29907:
[----:B----4-:R-:W0:Y:S01]  /*4f20*/  F2I.F64.TRUNC R5, R4 ;  /* 0x0000000400057311 */ /* 0x010e22000030d100 */
[----:B------:R-:W-:Y:S01]  /*4f30*/  IMAD.MOV.U32 R23, RZ, RZ, R22 ;  /* 0x000000ffff177224 */ /* 0x000fe200078e0016 */
[----:B0-----:R0:W-:Y:S01]  /*4f40*/  STG.E.U16 desc[UR36][R8.64], R5 ;  /* 0x0000000508007986 */ /* 0x0011e2000c101524 */
[----:B------:R-:W-:Y:S05]  /*4f50*/  BRA `(.L_x_29901) ;  /* 0x0000001000847947 */ /* 0x000fea0003800000 */
.L_x_29903:
        /* <DEDUP_REMOVED lines=18> */
.L_x_29910:
        /* <DEDUP_REMOVED lines=13> */
.L_x_29909:
        /* <DEDUP_REMOVED lines=19> */
.L_x_29912:
        /* <DEDUP_REMOVED lines=14> */
.L_x_29911:
[----:B------:R0:W-:Y:S01]  /*5360*/  STG.E.64 desc[UR36][R8.64], R4 ;  /* 0x0000000408007986 */ /* 0x0001e2000c101b24 */
[----:B------:R-:W-:Y:S01]  /*5370*/  IMAD.MOV.U32 R23, RZ, RZ, R22 ;  /* 0x000000ffff177224 */ /* 0x000fe200078e0016 */
[----:B------:R-:W-:Y:S06]  /*5380*/  BRA `(.L_x_29901) ;  /* 0x0000000c00787947 */ /* 0x000fec0003800000 */
.L_x_29902:
        /* <DEDUP_REMOVED lines=13> */
.L_x_29915:
[----:B------:R-:W-:Y:S01]  /*5460*/  CS2R R6, SRZ ;  /* 0x0000000000067805 */ /* 0x000fe2000001ff00 */
[----:B------:R-:W-:-:S04]  /*5470*/  IMAD.MOV.U32 R23, RZ, RZ, R22 ;  /* 0x000000ffff177224 */ /* 0x000fc800078e0016 */
[----:B------:R0:W-:Y:S01]  /*5480*/  STG.E.128 desc[UR36][R8.64], R4 ;  /* 0x0000000408007986 */ /* 0x0001e2000c101d24 */
[----:B------:R-:W-:Y:S05]  /*5490*/  BRA `(.L_x_29901) ;  /* 0x0000000c00347947 */ /* 0x000fea0003800000 */
.L_x_29914:
        /* <DEDUP_REMOVED lines=27> */
.L_x_29919:
[----:B------:R-:W-:Y:S05]  /*5650*/  BSYNC.RECONVERGENT B0 ;  /* 0x0000000000007941 */ /* 0x000fea0003800200 */
.L_x_29918:
[----:B------:R-:W-:Y:S01]  /*5660*/  LOP3.LUT R7, R0, 0x80, R7, 0xf8, !PT ;  /* 0x0000008000077812 */ /* 0x000fe200078ef807 */
[----:B------:R-:W-:-:S04]  /*5670*/  IMAD.MOV.U32 R23, RZ, RZ, R22 ;  /* 0x000000ffff177224 */ /* 0x000fc800078e0016 */
[----:B------:R0:W-:Y:S01]  /*5680*/  STG.E.U8 desc[UR36][R8.64], R7 ;  /* 0x0000000708007986 */ /* 0x0001e2000c101124 */
[----:B------:R-:W-:Y:S05]  /*5690*/  BRA `(.L_x_29901) ;  /* 0x0000000800b47947 */ /* 0x000fea0003800000 */
.L_x_29917:
        /* <DEDUP_REMOVED lines=23> */
.L_x_29921:
[----:B------:R-:W-:Y:S05]  /*5810*/  BSYNC.RECONVERGENT B0 ;  /* 0x0000000000007941 */ /* 0x000fea0003800200 */
.L_x_29920:
[----:B------:R-:W-:Y:S01]  /*5820*/  LOP3.LUT R7, R0, 0x80, R7, 0xf8, !PT ;  /* 0x0000008000077812 */ /* 0x000fe200078ef807 */
[----:B------:R-:W-:-:S04]  /*5830*/  IMAD.MOV.U32 R23, RZ, RZ, R22 ;  /* 0x000000ffff177224 */ /* 0x000fc800078e0016 */
[----:B------:R0:W-:Y:S01]  /*5840*/  STG.E.U8 desc[UR36][R8.64], R7 ;  /* 0x0000000708007986 */ /* 0x0001e2000c101124 */
[----:B------:R-:W-:Y:S05]  /*5850*/  BRA `(.L_x_29901) ;  /* 0x0000000800447947 */ /* 0x000fea0003800000 */
.L_x_29916:
        /* <DEDUP_REMOVED lines=13> */
.L_x_29913:
        /* <DEDUP_REMOVED lines=8> */
[----:B----4-:R-:W0:Y:S01]  /*59b0*/  F2I.U32.F64.TRUNC R5, R4 ;  /* 0x0000000400057311 */ /* 0x010e22000030d000 */
[----:B------:R-:W-:Y:S01]  /*59c0*/  IMAD.MOV.U32 R23, RZ, RZ, R22 ;  /* 0x000000ffff177224 */ /* 0x000fe200078e0016 */
[----:B0-----:R0:W-:Y:S01]  /*59d0*/  STG.E.U16 desc[UR36][R8.64], R5 ;  /* 0x0000000508007986 */ /* 0x0011e2000c101524 */
[----:B------:R-:W-:Y:S05]  /*59e0*/  BRA `(.L_x_29901) ;  /* 0x0000000400e07947 */ /* 0x000fea0003800000 */
.L_x_29924:
        /* <DEDUP_REMOVED lines=21> */
.L_x_29927:
[----:B------:R-:W-:-:S04]  /*5b40*/  SHF.R.U32.HI R0, RZ, 0x14, R7 ;  /* 0x00000014ff007819 */ /* 0x000fc80000011607 */
[----:B------:R-:W-:-:S04]  /*5b50*/  LOP3.LUT R0, R0, 0x1, RZ, 0xc0, !PT ;  /* 0x0000000100007812 */ /* 0x000fc800078ec0ff */
[----:B------:R-:W-:-:S04]  /*5b60*/  IADD3 R0, PT, PT, R7, 0x487ffff, R0 ;  /* 0x0487ffff07007810 */ /* 0x000fc80007ffe000 */
[----:B------:R-:W-:-:S04]  /*5b70*/  SHF.R.U32.HI R0, RZ, 0x14, R0 ;  /* 0x00000014ff007819 */ /* 0x000fc80000011600 */
[----:B------:R-:W-:-:S07]  /*5b80*/  LOP3.LUT R3, R0, 0xff, RZ, 0xc0, !PT ;  /* 0x000000ff00037812 */ /* 0x000fce00078ec0ff */
.L_x_29928:
[----:B------:R-:W-:-:S04]  /*5b90*/  SHF.R.U32.HI R0, RZ, 0x18, R7 ;  /* 0x00000018ff007819 */ /* 0x000fc80000011607 */
[----:B------:R-:W-:-:S07]  /*5ba0*/  LOP3.LUT R0, R3, 0x80, R0, 0xf8, !PT ;  /* 0x0000008003007812 */ /* 0x000fce00078ef800 */
.L_x_29926:
[----:B------:R-:W-:Y:S05]  /*5bb0*/  BSYNC.RECONVERGENT B0 ;  /* 0x0000000000007941 */ /* 0x000fea0003800200 */
.L_x_29925:
[----:B------:R0:W-:Y:S01]  /*5bc0*/  STG.E.U8 desc[UR36][R8.64], R0 ;  /* 0x0000000008007986 */ /* 0x0001e2000c101124 */
[----:B------:R-:W-:Y:S01]  /*5bd0*/  IMAD.MOV.U32 R23, RZ, RZ, R22 ;  /* 0x000000ffff177224 */ /* 0x000fe200078e0016 */
[----:B------:R-:W-:Y:S06]  /*5be0*/  BRA `(.L_x_29901) ;  /* 0x0000000400607947 */ /* 0x000fec0003800000 */
.L_x_29923:
        /* <DEDUP_REMOVED lines=21> */
.L_x_29931:
[----:B------:R-:W-:-:S04]  /*5d40*/  SHF.R.U32.HI R0, RZ, 0x15, R7 ;  /* 0x00000015ff007819 */ /* 0x000fc80000011607 */
[----:B------:R-:W-:-:S04]  /*5d50*/  LOP3.LUT R0, R0, 0x1, RZ, 0xc0, !PT ;  /* 0x0000000100007812 */ /* 0x000fc800078ec0ff */
[----:B------:R-:W-:-:S04]  /*5d60*/  IADD3 R0, PT, PT, R7, 0x88fffff, R0 ;  /* 0x088fffff07007810 */ /* 0x000fc80007ffe000 */
[----:B------:R-:W-:-:S04]  /*5d70*/  SHF.R.U32.HI R0, RZ, 0x15, R0 ;  /* 0x00000015ff007819 */ /* 0x000fc80000011600 */
[----:B------:R-:W-:-:S07]  /*5d80*/  LOP3.LUT R3, R0, 0xff, RZ, 0xc0, !PT ;  /* 0x000000ff00037812 */ /* 0x000fce00078ec0ff */
.L_x_29932:
[----:B------:R-:W-:-:S04]  /*5d90*/  SHF.R.U32.HI R0, RZ, 0x18, R7 ;  /* 0x00000018ff007819 */ /* 0x000fc80000011607 */
[----:B------:R-:W-:-:S07]  /*5da0*/  LOP3.LUT R0, R3, 0x80, R0, 0xf8, !PT ;  /* 0x0000008003007812 */ /* 0x000fce00078ef800 */
.L_x_29930:
[----:B------:R-:W-:Y:S05]  /*5db0*/  BSYNC.RECONVERGENT B0 ;  /* 0x0000000000007941 */ /* 0x000fea0003800200 */
.L_x_29929:
[----:B------:R0:W-:Y:S01]  /*5dc0*/  STG.E.U8 desc[UR36][R8.64], R0 ;  /* 0x0000000008007986 */ /* 0x0001e2000c101124 */
[----:B------:R-:W-:Y:S01]  /*5dd0*/  IMAD.MOV.U32 R23, RZ, RZ, R22 ;  /* 0x000000ffff177224 */ /* 0x000fe200078e0016 */
[----:B------:R-:W-:Y:S06]  /*5de0*/  BRA `(.L_x_29901) ;  /* 0x0000000000e07947 */ /* 0x000fec0003800000 */
.L_x_29922:
[----:B------:R-:W-:-:S13]  /*5df0*/  ISETP.NE.AND P0, PT, R0, 0x1c, PT ;  /* 0x0000001c0000780c */ /* 0x000fda0003f05270 */
[----:B------:R-:W-:Y:S05]  /*5e00*/  @!P0 BRA `(.L_x_29933) ;  /* 0x0000000000cc8947 */ /* 0x000fea0003800000 */
[----:B------:R-:W-:-:S13]  /*5e10*/  ISETP.NE.AND P0, PT, R0, 0x1d, PT ;  /* 0x0000001d0000780c */ /* 0x000fda0003f05270 */
[----:B------:R-:W-:Y:S05]  /*5e20*/  @!P0 BRA `(.L_x_29934) ;  /* 0x0000000000b48947 */ /* 0x000fea0003800000 */
[----:B------:R-:W-:-:S13]  /*5e30*/  ISETP.NE.AND P0, PT, R0, 0x2c, PT ;  /* 0x0000002c0000780c */ /* 0x000fda0003f05270 */
[----:B------:R-:W-:Y:S05]  /*5e40*/  @!P0 BRA `(.L_x_29935) ;  /* 0x0000000000488947 */ /* 0x000fea0003800000 */
.L_x_29906:
[----:B------:R-:W-:Y:S01]  /*5e50*/  MOV R14, 0x0 ;  /* 0x00000000000e7802 */ /* 0x000fe20000000f00 */
[----:B------:R-:W4:Y:S01]  /*5e60*/  LDCU.64 UR6, c[0x4][0x188] ;  /* 0x01003100ff0677ac */ /* 0x000f220008000a00 */
[----:B------:R-:W-:Y:S02]  /*5e70*/  IMAD.MOV.U32 R8, RZ, RZ, 0x65 ;  /* 0x00000065ff087424 */ /* 0x000fe400078e00ff */
[----:B------:R-:W-:Y:S01]  /*5e80*/  IMAD.MOV.U32 R12, RZ, RZ, 0x1 ;  /* 0x00000001ff0c7424 */ /* 0x000fe200078e00ff */
[----:B------:R-:W0:Y:S01]  /*5e90*/  LDCU.64 UR8, c[0x4][0x190] ;  /* 0x01003200ff0877ac */ /* 0x000e220008000a00 */
[----:B------:R-:W1:Y:S01]  /*5ea0*/  LDC.64 R14, c[0x4][R14] ;  /* 0x010000000e0e7b82 */ /* 0x000e620000000a00 */
[----:B------:R-:W-:Y:S01]  /*5eb0*/  IMAD.MOV.U32 R13, RZ, RZ, RZ ;  /* 0x000000ffff0d7224 */ /* 0x000fe200078e00ff */
[----:B------:R-:W2:Y:S01]  /*5ec0*/  LDCU.64 UR4, c[0x4][0x10] ;  /* 0x01000200ff0477ac */ /* 0x000ea20008000a00 */
[----:B----4-:R-:W-:Y:S02]  /*5ed0*/  IMAD.U32 R4, RZ, RZ, UR6 ;  /* 0x00000006ff047e24 */ /* 0x010fe4000f8e00ff */
[----:B------:R-:W-:-:S02]  /*5ee0*/  IMAD.U32 R5, RZ, RZ, UR7 ;  /* 0x00000007ff057e24 */ /* 0x000fc4000f8e00ff */
[----:B0-----:R-:W-:Y:S02]  /*5ef0*/  IMAD.U32 R6, RZ, RZ, UR8 ;  /* 0x00000008ff067e24 */ /* 0x001fe4000f8e00ff */
[----:B------:R-:W-:Y:S02]  /*5f00*/  IMAD.U32 R7, RZ, RZ, UR9 ;  /* 0x00000009ff077e24 */ /* 0x000fe4000f8e00ff */
[----:B--2---:R-:W-:Y:S02]  /*5f10*/  IMAD.U32 R10, RZ, RZ, UR4 ;  /* 0x00000004ff0a7e24 */ /* 0x004fe4000f8e00ff */
[----:B------:R-:W-:-:S07]  /*5f20*/  IMAD.U32 R11, RZ, RZ, UR5 ;  /* 0x00000005ff0b7e24 */ /* 0x000fce000f8e00ff */
[----:B------:R-:W-:-:S07]  /*5f30*/  LEPC R20, `(.L_x_29936) ;  /* 0x000000001014794e */ /* 0x000fce0000000000 */
[----:B-1-3-5:R-:W-:Y:S05]  /*5f40*/  CALL.ABS.NOINC R14 ;  /* 0x000000000e007343 */ /* 0x02afea0003c00000 */
.L_x_29936:
[----:B------:R-:W-:Y:S01]  /*5f50*/  IMAD.MOV.U32 R23, RZ, RZ, R22 ;  /* 0x000000ffff177224 */ /* 0x000fe200078e0016 */
[----:B------:R-:W-:Y:S06]  /*5f60*/  BRA `(.L_x_29901) ;  /* 0x0000000000807947 */ /* 0x000fec0003800000 */
.L_x_29935:
        /* <DEDUP_REMOVED lines=25> */
.L_x_29934:
[----:B----4-:R-:W0:Y:S01]  /*6100*/  F2I.U64.F64.TRUNC R4, R4 ;  /* 0x0000000400047311 */ /* 0x010e22000030d800 */
[----:B------:R-:W-:Y:S01]  /*6110*/  IMAD.MOV.U32 R23, RZ, RZ, R22 ;  /* 0x000000ffff177224 */ /* 0x000fe200078e0016 */
[----:B0-----:R0:W-:Y:S01]  /*6120*/  STG.E.64 desc[UR36][R8.64], R4 ;  /* 0x0000000408007986 */ /* 0x0011e2000c101b24 */
[----:B------:R-:W-:Y:S05]  /*6130*/  BRA `(.L_x_29901) ;  /* 0x00000000000c7947 */ /* 0x000fea0003800000 */
.L_x_29933:
[----:B----4-:R-:W0:Y:S01]  /*6140*/  F2I.U32.F64.TRUNC R5, R4 ;  /* 0x0000000400057311 */ /* 0x010e22000030d000 */
[----:B------:R-:W-:Y:S01]  /*6150*/  IMAD.MOV.U32 R23, RZ, RZ, R22 ;  /* 0x000000ffff177224 */ /* 0x000fe200078e0016 */
[----:B0-----:R0:W-:Y:S06]  /*6160*/  STG.E desc[UR36][R8.64], R5 ;  /* 0x0000000508007986 */ /* 0x0011ec000c101924 */
.L_x_29901:
[----:B------:R-:W-:Y:S05]  /*6170*/  BSYNC.RECONVERGENT B6 ;  /* 0x0000000000067941 */ /* 0x000fea0003800200 */
.L_x_29900:
[----:B------:R-:W-:Y:S01]  /*6180*/  ISETP.GE.AND P0, PT, R23, R19, PT ;  /* 0x000000131700720c */ /* 0x000fe20003f06270 */
[----:B------:R-:W-:-:S12]  /*6190*/  BSSY.RECONVERGENT B6, `(.L_x_29937) ;  /* 0x0000278000067945 */ /* 0x000fd80003800200 */
[----:B------:R-:W-:Y:S05]  /*61a0*/  @P0 BRA `(.L_x_29938) ;  /* 0x0000002400d80947 */ /* 0x000fea0003800000 */
[----:B------:R-:W1:Y:S01]  /*61b0*/  LDCU UR4, c[0x0][0x3b8] ;  /* 0x00007700ff0477ac */ /* 0x000e620008000800 */
[----:B0---4-:R-:W0:Y:S01]  /*61c0*/  LDC.64 R4, c[0x0][0x398] ;  /* 0x0000e600ff047b82 */ /* 0x011e220000000a00 */
        /* <DEDUP_REMOVED lines=16> */
[----:B---3-5:R-:W0:Y:S02]  /*62d0*/  F2I.F64.TRUNC R29, R28 ;  /* 0x0000001c001d7311 */ /* 0x028e24000030d100 */
[----:B0-----:R0:W-:Y:S01]  /*62e0*/  STG.E.U8 desc[UR36][R4.64], R29 ;  /* 0x0000001d04007986 */ /* 0x0011e2000c101124 */
[----:B------:R-:W-:Y:S05]  /*62f0*/  BRA `(.L_x_29944) ;  /* 0x0000001000907947 */ /* 0x000fea0003800000 */
.L_x_29942:
[----:B---3-5:R-:W0:Y:S02]  /*6300*/  F2I.S64.F64.TRUNC R28, R28 ;  /* 0x0000001c001c7311 */ /* 0x028e24000030d900 */
[----:B0-----:R-:W-:-:S05]  /*6310*/  IMAD.MOV.U32 R3, RZ, RZ, R28 ;  /* 0x000000ffff037224 */ /* 0x001fca00078e001c */
[----:B------:R0:W-:Y:S01]  /*6320*/  STG.E.U8 desc[UR36][R4.64], R3 ;  /* 0x0000000304007986 */ /* 0x0001e2000c101124 */
[----:B------:R-:W-:Y:S05]  /*6330*/  BRA `(.L_x_29944) ;  /* 0x0000001000807947 */ /* 0x000fea0003800000 */
.L_x_29941:
[----:B------:R-:W-:-:S13]  /*6340*/  ISETP.NE.AND P0, PT, R0, 0x2, PT ;  /* 0x000000020000780c */ /* 0x000fda0003f05270 */
[----:B------:R-:W-:Y:S05]  /*6350*/  @!P0 BRA `(.L_x_29945) ;  /* 0x0000000000288947 */ /* 0x000fea0003800000 */
[----:B------:R-:W-:-:S13]  /*6360*/  ISETP.NE.AND P0, PT, R0, 0x3, PT ;  /* 0x000000030000780c */ /* 0x000fda0003f05270 */
[----:B------:R-:W-:Y:S05]  /*6370*/  @!P0 BRA `(.L_x_29946) ;  /* 0x0000000000148947 */ /* 0x000fea0003800000 */
[----:B------:R-:W-:-:S13]  /*6380*/  ISETP.NE.AND P0, PT, R0, 0x4, PT ;  /* 0x000000040000780c */ /* 0x000fda0003f05270 */
[----:B------:R-:W-:Y:S05]  /*6390*/  @P0 BRA `(.L_x_29943) ;  /* 0x0000000c00240947 */ /* 0x000fea0003800000 */
[----:B---3-5:R-:W0:Y:S02]  /*63a0*/  F2I.S64.F64.TRUNC R28, R28 ;  /* 0x0000001c001c7311 */ /* 0x028e24000030d900 */
[----:B0-----:R0:W-:Y:S01]  /*63b0*/  STG.E.64 desc[UR36][R4.64], R28 ;  /* 0x0000001c04007986 */ /* 0x0011e2000c101b24 */
[----:B------:R-:W-:Y:S05]  /*63c0*/  BRA `(.L_x_29944) ;  /* 0x00000010005c7947 */ /* 0x000fea0003800000 */
.L_x_29946:
[----:B---3-5:R-:W0:Y:S02]  /*63d0*/  F2I.F64.TRUNC R29, R28 ;  /* 0x0000001c001d7311 */ /* 0x028e24000030d100 */
[----:B0-----:R0:W-:Y:S01]  /*63e0*/  STG.E desc[UR36][R4.64], R29 ;  /* 0x0000001d04007986 */ /* 0x0011e2000c101924 */
[----:B------:R-:W-:Y:S05]  /*63f0*/  BRA `(.L_x_29944) ;  /* 0x0000001000507947 */ /* 0x000fea0003800000 */
.L_x_29945:
[----:B---3-5:R-:W0:Y:S02]  /*6400*/  F2I.F64.TRUNC R29, R28 ;  /* 0x0000001c001d7311 */ /* 0x028e24000030d100 */
[----:B0-----:R0:W-:Y:S01]  /*6410*/  STG.E.U16 desc[UR36][R4.64], R29 ;  /* 0x0000001d04007986 */ /* 0x0011e2000c101524 */
[----:B------:R-:W-:Y:S05]  /*6420*/  BRA `(.L_x_29944) ;  /* 0x0000001000447947 */ /* 0x000fea0003800000 */
.L_x_29940:
        /* <DEDUP_REMOVED lines=8> */
[----:B---3-5:R-:W0:-:S15]  /*64b0*/  F2F.F32.F64 R3, R28 ;  /* 0x0000001c00037310 */ /* 0x028e1e0000301000 */
        /* <DEDUP_REMOVED lines=8> */
.L_x_29948:
        /* <DEDUP_REMOVED lines=12> */
.L_x_29947:
        /* <DEDUP_REMOVED lines=18> */
.L_x_29950:
        /* <DEDUP_REMOVED lines=13> */
.L_x_29949:
[----:B---3-5:R0:W-:Y:S01]  /*67f0*/  STG.E.64 desc[UR36][R4.64], R28 ;  /* 0x0000001c04007986 */ /* 0x0281e2000c101b24 */
[----:B------:R-:W-:Y:S05]  /*6800*/  BRA `(.L_x_29944) ;  /* 0x0000000c004c7947 */ /* 0x000fea0003800000 */
.L_x_29939:
        /* <DEDUP_REMOVED lines=10> */
[----:B---3-5:R-:W0:Y:S02]  /*68b0*/  F2I.U32.F64.TRUNC R29, R28 ;  /* 0x0000001c001d7311 */ /* 0x028e24000030d000 */
[----:B0-----:R0:W-:Y:S01]  /*68c0*/  STG.E.U16 desc[UR36][R4.64], R29 ;  /* 0x0000001d04007986 */ /* 0x0011e2000c101524 */
[----:B------:R-:W-:Y:S05]  /*68d0*/  BRA `(.L_x_29944) ;  /* 0x0000000c00187947 */ /* 0x000fea0003800000 */
.L_x_29954:
        /* <DEDUP_REMOVED lines=26> */
.L_x_29957:
[----:B------:R-:W-:-:S04]  /*6a80*/  SHF.R.U32.HI R3, RZ, 0x18, R7 ;  /* 0x00000018ff037819 */ /* 0x000fc80000011607 */
[----:B------:R-:W-:-:S07]  /*6a90*/  LOP3.LUT R0, R0, 0x80, R3, 0xf8, !PT ;  /* 0x0000008000007812 */ /* 0x000fce00078ef803 */
.L_x_29956:
[----:B------:R-:W-:Y:S05]  /*6aa0*/  BSYNC.RECONVERGENT B0 ;  /* 0x0000000000007941 */ /* 0x000fea0003800200 */
.L_x_29955:
[----:B------:R0:W-:Y:S01]  /*6ab0*/  STG.E.U8 desc[UR36][R4.64], R0 ;  /* 0x0000000004007986 */ /* 0x0001e2000c101124 */
[----:B------:R-:W-:Y:S05]  /*6ac0*/  BRA `(.L_x_29944) ;  /* 0x00000008009c7947 */ /* 0x000fea0003800000 */
.L_x_29953:
        /* <DEDUP_REMOVED lines=26> */
.L_x_29960:
[----:B------:R-:W-:-:S04]  /*6c70*/  SHF.R.U32.HI R3, RZ, 0x18, R7 ;  /* 0x00000018ff037819 */ /* 0x000fc80000011607 */
[----:B------:R-:W-:-:S07]  /*6c80*/  LOP3.LUT R0, R0, 0x80, R3, 0xf8, !PT ;  /* 0x0000008000007812 */ /* 0x000fce00078ef803 */
.L_x_29959:
[----:B------:R-:W-:Y:S05]  /*6c90*/  BSYNC.RECONVERGENT B0 ;  /* 0x0000000000007941 */ /* 0x000fea0003800200 */
.L_x_29958:
[----:B------:R0:W-:Y:S01]  /*6ca0*/  STG.E.U8 desc[UR36][R4.64], R0 ;  /* 0x0000000004007986 */ /* 0x0001e2000c101124 */
[----:B------:R-:W-:Y:S05]  /*6cb0*/  BRA `(.L_x_29944) ;  /* 0x0000000800207947 */ /* 0x000fea0003800000 */
.L_x_29952:
        /* <DEDUP_REMOVED lines=30> */
.L_x_29962:
[----:B---3-5:R-:W0:Y:S02]  /*6ea0*/  F2I.U64.F64.TRUNC R28, R28 ;  /* 0x0000001c001c7311 */ /* 0x028e24000030d800 */
[----:B0-----:R0:W-:Y:S01]  /*6eb0*/  STG.E.64 desc[UR36][R4.64], R28 ;  /* 0x0000001c04007986 */ /* 0x0011e2000c101b24 */
[----:B------:R-:W-:Y:S05]  /*6ec0*/  BRA `(.L_x_29944) ;  /* 0x00000004009c7947 */ /* 0x000fea0003800000 */
.L_x_29961:
[----:B---3-5:R-:W0:Y:S02]  /*6ed0*/  F2I.U32.F64.TRUNC R29, R28 ;  /* 0x0000001c001d7311 */ /* 0x028e24000030d000 */
[----:B0-----:R0:W-:Y:S01]  /*6ee0*/  STG.E desc[UR36][R4.64], R29 ;  /* 0x0000001d04007986 */ /* 0x0011e2000c101924 */
[----:B------:R-:W-:Y:S05]  /*6ef0*/  BRA `(.L_x_29944) ;  /* 0x0000000400907947 */ /* 0x000fea0003800000 */
.L_x_29951:
[----:B------:R-:W-:-:S13]  /*6f00*/  ISETP.GT.AND P0, PT, R0, 0xe, PT ;  /* 0x0000000e0000780c */ /* 0x000fda0003f04270 */
[----:B------:R-:W-:Y:S05]  /*6f10*/  @P0 BRA `(.L_x_29963) ;  /* 0x00000000002c0947 */ /* 0x000fea0003800000 */
[----:B------:R-:W-:-:S13]  /*6f20*/  ISETP.NE.AND P0, PT, R0, 0xa, PT ;  /* 0x0000000a0000780c */ /* 0x000fda0003f05270 */
[----:B------:R-:W-:Y:S05]  /*6f30*/  @!P0 BRA `(.L_x_29964) ;  /* 0x0000000000188947 */ /* 0x000fea0003800000 */
[----:B------:R-:W-:-:S13]  /*6f40*/  ISETP.NE.AND P0, PT, R0, 0xb, PT ;  /* 0x0000000b0000780c */ /* 0x000fda0003f05270 */
[----:B------:R-:W-:Y:S05]  /*6f50*/  @P0 BRA `(.L_x_29943) ;  /* 0x0000000000340947 */ /* 0x000fea0003800000 */
[----:B---3-5:R-:W0:Y:S02]  /*6f60*/  DSETP.NEU.AND P0, PT, R28, RZ, PT ;  /* 0x000000ff1c00722a */ /* 0x028e240003f0d000 */
[----:B0-----:R-:W-:-:S05]  /*6f70*/  SEL R3, RZ, 0x1, !P0 ;  /* 0x00000001ff037807 */ /* 0x001fca0004000000 */
[----:B------:R4:W-:Y:S01]  /*6f80*/  STG.E.U8 desc[UR36][R4.64], R3 ;  /* 0x0000000304007986 */ /* 0x0009e2000c101124 */
[----:B------:R-:W-:Y:S05]  /*6f90*/  BRA `(.L_x_29944) ;  /* 0x0000000400687947 */ /* 0x000fea0003800000 */
.L_x_29964:
[----:B------:R-:W-:-:S05]  /*6fa0*/  CS2R R30, SRZ ;  /* 0x00000000001e7805 */ /* 0x000fca000001ff00 */
[----:B---3-5:R0:W-:Y:S01]  /*6fb0*/  STG.E.128 desc[UR36][R4.64], R28 ;  /* 0x0000001c04007986 */ /* 0x0281e2000c101d24 */
[----:B------:R-:W-:Y:S05]  /*6fc0*/  BRA `(.L_x_29944) ;  /* 0x00000004005c7947 */ /* 0x000fea0003800000 */
.L_x_29963:
[----:B------:R-:W-:-:S13]  /*6fd0*/  ISETP.NE.AND P0, PT, R0, 0xf, PT ;  /* 0x0000000f0000780c */ /* 0x000fda0003f05270 */
[----:B------:R-:W-:Y:S05]  /*6fe0*/  @!P0 BRA `(.L_x_29965) ;  /* 0x0000000400288947 */ /* 0x000fea0003800000 */
[----:B------:R-:W-:-:S13]  /*6ff0*/  ISETP.NE.AND P0, PT, R0, 0x17, PT ;  /* 0x000000170000780c */ /* 0x000fda0003f05270 */
[----:B------:R-:W-:Y:S05]  /*7000*/  @!P0 BRA `(.L_x_29966) ;  /* 0x0000000000b08947 */ /* 0x000fea0003800000 */
[----:B------:R-:W-:-:S13]  /*7010*/  ISETP.NE.AND P0, PT, R0, 0x18, PT ;  /* 0x000000180000780c */ /* 0x000fda0003f05270 */
[----:B------:R-:W-:Y:S05]  /*7020*/  @!P0 BRA `(.L_x_29967) ;  /* 0x0000000000448947 */ /* 0x000fea0003800000 */
.L_x_29943:
        /* <DEDUP_REMOVED lines=16> */
.L_x_29968:
[----:B------:R-:W-:Y:S05]  /*7130*/  BRA `(.L_x_29944) ;  /* 0x0000000400007947 */ /* 0x000fea0003800000 */
.L_x_29967:
        /* <DEDUP_REMOVED lines=21> */
.L_x_29970:
[----:B------:R-:W-:Y:S05]  /*7290*/  BSYNC.RECONVERGENT B0 ;  /* 0x0000000000007941 */ /* 0x000fea0003800200 */
.L_x_29969:
[----:B------:R-:W-:-:S05]  /*72a0*/  LOP3.LUT R3, R0, 0x80, R3, 0xf8, !PT ;  /* 0x0000008000037812 */ /* 0x000fca00078ef803 */
[----:B------:R3:W-:Y:S01]  /*72b0*/  STG.E.U8 desc[UR36][R4.64], R3 ;  /* 0x0000000304007986 */ /* 0x0007e2000c101124 */
[----:B------:R-:W-:Y:S05]  /*72c0*/  BRA `(.L_x_29944) ;  /* 0x00000000009c7947 */ /* 0x000fea0003800000 */
.L_x_29966:
        /* <DEDUP_REMOVED lines=20> */
.L_x_29972:
[----:B------:R-:W-:Y:S01]  /*7410*/  IMAD.MOV.U32 R0, RZ, RZ, 0x7f ;  /* 0x0000007fff007424 */ /* 0x000fe200078e00ff */
[----:B------:R-:W-:-:S04]  /*7420*/  ISETP.GT.U32.AND P0, PT, R3, 0x7f800000, PT ;  /* 0x7f8000000300780c */ /* 0x000fc80003f04070 */
[----:B------:R-:W-:-:S09]  /*7430*/  SEL R0, R0, 0x7c, P0 ;  /* 0x0000007c00007807 */ /* 0x000fd20000000000 */
.L_x_29973:
[----:B------:R-:W-:Y:S05]  /*7440*/  BSYNC.RECONVERGENT B0 ;  /* 0x0000000000007941 */ /* 0x000fea0003800200 */
.L_x_29971:
[----:B------:R-:W-:-:S04]  /*7450*/  SHF.R.U32.HI R3, RZ, 0x18, R7 ;  /* 0x00000018ff037819 */ /* 0x000fc80000011607 */
[----:B------:R-:W-:-:S05]  /*7460*/  LOP3.LUT R3, R0, 0x80, R3, 0xf8, !PT ;  /* 0x0000008000037812 */ /* 0x000fca00078ef803 */
[----:B------:R1:W-:Y:S01]  /*7470*/  STG.E.U8 desc[UR36][R4.64], R3 ;  /* 0x0000000304007986 */ /* 0x0003e2000c101124 */
[----:B------:R-:W-:Y:S05]  /*7480*/  BRA `(.L_x_29944) ;  /* 0x00000000002c7947 */ /* 0x000fea0003800000 */
.L_x_29965:
        /* <DEDUP_REMOVED lines=11> */
.L_x_29944:
[----:B------:R-:W-:-:S05]  /*7540*/  VIADD R23, R23, 0x80 ;  /* 0x0000008017177836 */ /* 0x000fca0000000000 */
[----:B------:R-:W-:-:S13]  /*7550*/  ISETP.GE.AND P0, PT, R23, R19, PT ;  /* 0x000000131700720c */ /* 0x000fda0003f06270 */
[----:B------:R-:W-:Y:S05]  /*7560*/  @P0 BRA `(.L_x_29938) ;  /* 0x0000001000e80947 */ /* 0x000fea0003800000 */
[----:B------:R-:W5:Y:S01]  /*7570*/  LDCU UR4, c[0x0][0x3b8] ;  /* 0x00007700ff0477ac */ /* 0x000f620008000800 */
[----:B01-34-:R-:W0:Y:S01]  /*7580*/  LDC.64 R4, c[0x0][0x398] ;  /* 0x0000e600ff047b82 */ /* 0x01be220000000a00 */
        /* <DEDUP_REMOVED lines=16> */
[----:B--2---:R-:W0:Y:S02]  /*7690*/  F2I.F64.TRUNC R25, R24 ;  /* 0x0000001800197311 */ /* 0x004e24000030d100 */
[----:B0-----:R1:W-:Y:S01]  /*76a0*/  STG.E.U8 desc[UR36][R4.64], R25 ;  /* 0x0000001904007986 */ /* 0x0013e2000c101124 */
[----:B------:R-:W-:Y:S05]  /*76b0*/  BRA `(.L_x_29979) ;  /* 0x0000001000907947 */ /* 0x000fea0003800000 */
.L_x_29977:
[----:B--2---:R-:W0:Y:S02]  /*76c0*/  F2I.S64.F64.TRUNC R24, R24 ;  /* 0x0000001800187311 */ /* 0x004e24000030d900 */
[----:B0-----:R-:W-:-:S05]  /*76d0*/  IMAD.MOV.U32 R3, RZ, RZ, R24 ;  /* 0x000000ffff037224 */ /* 0x001fca00078e0018 */
[----:B------:R0:W-:Y:S01]  /*76e0*/  STG.E.U8 desc[UR36][R4.64], R3 ;  /* 0x0000000304007986 */ /* 0x0001e2000c101124 */
[----:B------:R-:W-:Y:S05]  /*76f0*/  BRA `(.L_x_29979) ;  /* 0x0000001000807947 */ /* 0x000fea0003800000 */
.L_x_29976:
[----:B------:R-:W-:-:S13]  /*7700*/  ISETP.NE.AND P0, PT, R0, 0x2, PT ;  /* 0x000000020000780c */ /* 0x000fda0003f05270 */
[----:B------:R-:W-:Y:S05]  /*7710*/  @!P0 BRA `(.L_x_29980) ;  /* 0x0000000000288947 */ /* 0x000fea0003800000 */
[----:B------:R-:W-:-:S13]  /*7720*/  ISETP.NE.AND P0, PT, R0, 0x3, PT ;  /* 0x000000030000780c */ /* 0x000fda0003f05270 */
[----:B------:R-:W-:Y:S05]  /*7730*/  @!P0 BRA `(.L_x_29981) ;  /* 0x0000000000148947 */ /* 0x000fea0003800000 */
[----:B------:R-:W-:-:S13]  /*7740*/  ISETP.NE.AND P0, PT, R0, 0x4, PT ;  /* 0x000000040000780c */ /* 0x000fda0003f05270 */
[----:B------:R-:W-:Y:S05]  /*7750*/  @P0 BRA `(.L_x_29978) ;  /* 0x0000000c00240947 */ /* 0x000fea0003800000 */
[----:B--2---:R-:W0:Y:S02]  /*7760*/  F2I.S64.F64.TRUNC R24, R24 ;  /* 0x0000001800187311 */ /* 0x004e24000030d900 */
[----:B0-----:R4:W-:Y:S01]  /*7770*/  STG.E.64 desc[UR36][R4.64], R24 ;  /* 0x0000001804007986 */ /* 0x0019e2000c101b24 */
[----:B------:R-:W-:Y:S05]  /*7780*/  BRA `(.L_x_29979) ;  /* 0x00000010005c7947 */ /* 0x000fea0003800000 */
.L_x_29981:
[----:B--2---:R-:W0:Y:S02]  /*7790*/  F2I.F64.TRUNC R25, R24 ;  /* 0x0000001800197311 */ /* 0x004e24000030d100 */
[----:B0-----:R3:W-:Y:S01]  /*77a0*/  STG.E desc[UR36][R4.64], R25 ;  /* 0x0000001904007986 */ /* 0x0017e2000c101924 */
[----:B------:R-:W-:Y:S05]  /*77b0*/  BRA `(.L_x_29979) ;  /* 0x0000001000507947 */ /* 0x000fea0003800000 */
.L_x_29980:
[----:B--2---:R-:W0:Y:S02]  /*77c0*/  F2I.F64.TRUNC R25, R24 ;  /* 0x0000001800197311 */ /* 0x004e24000030d100 */
[----:B0-----:R2:W-:Y:S01]  /*77d0*/  STG.E.U16 desc[UR36][R4.64], R25 ;  /* 0x0000001904007986 */ /* 0x0015e2000c101524 */
[----:B------:R-:W-:Y:S05]  /*77e0*/  BRA `(.L_x_29979) ;  /* 0x0000001000447947 */ /* 0x000fea0003800000 */
.L_x_29975:
        /* <DEDUP_REMOVED lines=17> */
.L_x_29983:
        /* <DEDUP_REMOVED lines=12> */
.L_x_29982:
        /* <DEDUP_REMOVED lines=18> */
.L_x_29985:
        /* <DEDUP_REMOVED lines=13> */
.L_x_29984:
[----:B--2---:R0:W-:Y:S01]  /*7bb0*/  STG.E.64 desc[UR36][R4.64], R24 ;  /* 0x0000001804007986 */ /* 0x0041e2000c101b24 */
[----:B------:R-:W-:Y:S05]  /*7bc0*/  BRA `(.L_x_29979) ;  /* 0x0000000c004c7947 */ /* 0x000fea0003800000 */
.L_x_29974:
        /* <DEDUP_REMOVED lines=10> */
[----:B--2---:R-:W0:Y:S02]  /*7c70*/  F2I.U32.F64.TRUNC R25, R24 ;  /* 0x0000001800197311 */ /* 0x004e24000030d000 */
[----:B0-----:R0:W-:Y:S01]  /*7c80*/  STG.E.U16 desc[UR36][R4.64], R25 ;  /* 0x0000001904007986 */ /* 0x0011e2000c101524 */
[----:B------:R-:W-:Y:S05]  /*7c90*/  BRA `(.L_x_29979) ;  /* 0x0000000c00187947 */ /* 0x000fea0003800000 */
.L_x_29989:
        /* <DEDUP_REMOVED lines=26> */
.L_x_29992:
[----:B------:R-:W-:-:S04]  /*7e40*/  SHF.R.U32.HI R3, RZ, 0x18, R7 ;  /* 0x00000018ff037819 */ /* 0x000fc80000011607 */
[----:B------:R-:W-:-:S07]  /*7e50*/  LOP3.LUT R0, R0, 0x80, R3, 0xf8, !PT ;  /* 0x0000008000007812 */ /* 0x000fce00078ef803 */
.L_x_29991:
[----:B------:R-:W-:Y:S05]  /*7e60*/  BSYNC.RECONVERGENT B0 ;  /* 0x0000000000007941 */ /* 0x000fea0003800200 */
.L_x_29990:
[----:B------:R0:W-:Y:S01]  /*7e70*/  STG.E.U8 desc[UR36][R4.64], R0 ;  /* 0x0000000004007986 */ /* 0x0001e2000c101124 */
[----:B------:R-:W-:Y:S05]  /*7e80*/  BRA `(.L_x_29979) ;  /* 0x00000008009c7947 */ /* 0x000fea0003800000 */
.L_x_29988:
        /* <DEDUP_REMOVED lines=26> */
.L_x_29995:
[----:B------:R-:W-:-:S04]  /*8030*/  SHF.R.U32.HI R3, RZ, 0x18, R7 ;  /* 0x00000018ff037819 */ /* 0x000fc80000011607 */
[----:B------:R-:W-:-:S07]  /*8040*/  LOP3.LUT R0, R0, 0x80, R3, 0xf8, !PT ;  /* 0x0000008000007812 */ /* 0x000fce00078ef803 */
.L_x_29994:
[----:B------:R-:W-:Y:S05]  /*8050*/  BSYNC.RECONVERGENT B0 ;  /* 0x0000000000007941 */ /* 0x000fea0003800200 */
.L_x_29993:
[----:B------:R0:W-:Y:S01]  /*8060*/  STG.E.U8 desc[UR36][R4.64], R0 ;  /* 0x0000000004007986 */ /* 0x0001e2000c101124 */
[----:B------:R-:W-:Y:S05]  /*8070*/  BRA `(.L_x_29979) ;  /* 0x0000000800207947 */ /* 0x000fea0003800000 */
.L_x_29987:
        /* <DEDUP_REMOVED lines=30> */
.L_x_29997:
[----:B--2---:R-:W0:Y:S02]  /*8260*/  F2I.U64.F64.TRUNC R24, R24 ;  /* 0x0000001800187311 */ /* 0x004e24000030d800 */
[----:B0-----:R0:W-:Y:S01]  /*8270*/  STG.E.64 desc[UR36][R4.64], R24 ;  /* 0x0000001804007986 */ /* 0x0011e2000c101b24 */
[----:B------:R-:W-:Y:S05]  /*8280*/  BRA `(.L_x_29979) ;  /* 0x00000004009c7947 */ /* 0x000fea0003800000 */
.L_x_29996:
[----:B--2---:R-:W0:Y:S02]  /*8290*/  F2I.U32.F64.TRUNC R25, R24 ;  /* 0x0000001800197311 */ /* 0x004e24000030d000 */
[----:B0-----:R0:W-:Y:S01]  /*82a0*/  STG.E desc[UR36][R4.64], R25 ;  /* 0x0000001904007986 */ /* 0x0011e2000c101924 */
[----:B------:R-:W-:Y:S05]  /*82b0*/  BRA `(.L_x_29979) ;  /* 0x0000000400907947 */ /* 0x000fea0003800000 */
.L_x_29986:
[----:B------:R-:W-:-:S13]  /*82c0*/  ISETP.GT.AND P0, PT, R0, 0xe, PT ;  /* 0x0000000e0000780c */ /* 0x000fda0003f04270 */
[----:B------:R-:W-:Y:S05]  /*82d0*/  @P0 BRA `(.L_x_29998) ;  /* 0x00000000002c0947 */ /* 0x000fea0003800000 */
[----:B------:R-:W-:-:S13]  /*82e0*/  ISETP.NE.AND P0, PT, R0, 0xa, PT ;  /* 0x0000000a0000780c */ /* 0x000fda0003f05270 */
[----:B------:R-:W-:Y:S05]  /*82f0*/  @!P0 BRA `(.L_x_29999) ;  /* 0x0000000000188947 */ /* 0x000fea0003800000 */
[----:B------:R-:W-:-:S13]  /*8300*/  ISETP.NE.AND P0, PT, R0, 0xb, PT ;  /* 0x0000000b0000780c */ /* 0x000fda0003f05270 */
[----:B------:R-:W-:Y:S05]  /*8310*/  @P0 BRA `(.L_x_29978) ;  /* 0x0000000000340947 */ /* 0x000fea0003800000 */
[----:B--2---:R-:W0:Y:S02]  /*8320*/  DSETP.NEU.AND P0, PT, R24, RZ, PT ;  /* 0x000000ff1800722a */ /* 0x004e240003f0d000 */
[----:B0-----:R-:W-:-:S05]  /*8330*/  SEL R3, RZ, 0x1, !P0 ;  /* 0x00000001ff037807 */ /* 0x001fca0004000000 */
[----:B------:R0:W-:Y:S01]  /*8340*/  STG.E.U8 desc[UR36][R4.64], R3 ;  /* 0x0000000304007986 */ /* 0x0001e2000c101124 */
[----:B------:R-:W-:Y:S05]  /*8350*/  BRA `(.L_x_29979) ;  /* 0x0000000400687947 */ /* 0x000fea0003800000 */
.L_x_29999:
[----:B------:R-:W-:-:S05]  /*8360*/  CS2R R26, SRZ ;  /* 0x00000000001a7805 */ /* 0x000fca000001ff00 */
[----:B--2---:R0:W-:Y:S01]  /*8370*/  STG.E.128 desc[UR36][R4.64], R24 ;  /* 0x0000001804007986 */ /* 0x0041e2000c101d24 */
[----:B------:R-:W-:Y:S05]  /*8380*/  BRA `(.L_x_29979) ;  /* 0x00000004005c7947 */ /* 0x000fea0003800000 */
.L_x_29998:
[----:B------:R-:W-:-:S13]  /*8390*/  ISETP.NE.AND P0, PT, R0, 0xf, PT ;  /* 0x0000000f0000780c */ /* 0x000fda0003f05270 */
[----:B------:R-:W-:Y:S05]  /*83a0*/  @!P0 BRA `(.L_x_30000) ;  /* 0x0000000400288947 */ /* 0x000fea0003800000 */
[----:B------:R-:W-:-:S13]  /*83b0*/  ISETP.NE.AND P0, PT, R0, 0x17, PT ;  /* 0x000000170000780c */ /* 0x000fda0003f05270 */
[----:B------:R-:W-:Y:S05]  /*83c0*/  @!P0 BRA `(.L_x_30001) ;  /* 0x0000000000b08947 */ /* 0x000fea0003800000 */
[----:B------:R-:W-:-:S13]  /*83d0*/  ISETP.NE.AND P0, PT, R0, 0x18, PT ;  /* 0x000000180000780c */ /* 0x000fda0003f05270 */
[----:B------:R-:W-:Y:S05]  /*83e0*/  @!P0 BRA `(.L_x_30002) ;  /* 0x0000000000448947 */ /* 0x000fea0003800000 */
.L_x_29978:
        /* <DEDUP_REMOVED lines=16> */
.L_x_30003:
[----:B------:R-:W-:Y:S05]  /*84f0*/  BRA `(.L_x_29979) ;  /* 0x0000000400007947 */ /* 0x000fea0003800000 */
.L_x_30002:
        /* <DEDUP_REMOVED lines=21> */
.L_x_30005:
[----:B------:R-:W-:Y:S05]  /*8650*/  BSYNC.RECONVERGENT B0 ;  /* 0x0000000000007941 */ /* 0x000fea0003800200 */
.L_x_30004:
[----:B------:R-:W-:-:S05]  /*8660*/  LOP3.LUT R3, R0, 0x80, R3, 0xf8, !PT ;  /* 0x0000008000037812 */ /* 0x000fca00078ef803 */
[----:B------:R0:W-:Y:S01]  /*8670*/  STG.E.U8 desc[UR36][R4.64], R3 ;  /* 0x0000000304007986 */ /* 0x0001e2000c101124 */
[----:B------:R-:W-:Y:S05]  /*8680*/  BRA `(.L_x_29979) ;  /* 0x00000000009c7947 */ /* 0x000fea0003800000 */
.L_x_30001:
        /* <DEDUP_REMOVED lines=20> */
.L_x_30007:
[----:B------:R-:W-:Y:S01]  /*87d0*/  IMAD.MOV.U32 R0, RZ, RZ, 0x7f ;  /* 0x0000007fff007424 */ /* 0x000fe200078e00ff */
[----:B------:R-:W-:-:S04]  /*87e0*/  ISETP.GT.U32.AND P0, PT, R3, 0x7f800000, PT ;  /* 0x7f8000000300780c */ /* 0x000fc80003f04070 */
[----:B------:R-:W-:-:S09]  /*87f0*/  SEL R0, R0, 0x7c, P0 ;  /* 0x0000007c00007807 */ /* 0x000fd20000000000 */
.L_x_30008:
[----:B------:R-:W-:Y:S05]  /*8800*/  BSYNC.RECONVERGENT B0 ;  /* 0x0000000000007941 */ /* 0x000fea0003800200 */
.L_x_30006:
[----:B------:R-:W-:-:S04]  /*8810*/  SHF.R.U32.HI R3, RZ, 0x18, R7 ;  /* 0x00000018ff037819 */ /* 0x000fc80000011607 */
[----:B------:R-:W-:-:S05]  /*8820*/  LOP3.LUT R3, R0, 0x80, R3, 0xf8, !PT ;  /* 0x0000008000037812 */ /* 0x000fca00078ef803 */
[----:B------:R0:W-:Y:S01]  /*8830*/  STG.E.U8 desc[UR36][R4.64], R3 ;  /* 0x0000000304007986 */ /* 0x0001e2000c101124 */
[----:B------:R-:W-:Y:S05]  /*8840*/  BRA `(.L_x_29979) ;  /* 0x00000000002c7947 */ /* 0x000fea0003800000 */
.L_x_30000:
        /* <DEDUP_REMOVED lines=11> */
.L_x_29979:
[----:B------:R-:W-:-:S07]  /*8900*/  VIADD R23, R23, 0x80 ;  /* 0x0000008017177836 */ /* 0x000fce0000000000 */
.L_x_29938:
[----:B------:R-:W-:Y:S05]  /*8910*/  BSYNC.RECONVERGENT B6 ;  /* 0x0000000000067941 */ /* 0x000fea0003800200 */
.L_x_29937:
        /* <DEDUP_REMOVED lines=19> */
[----:B-----5:R-:W0:Y:S02]  /*8a50*/  F2I.F64.TRUNC R17, R16 ;  /* 0x0000001000117311 */ /* 0x020e24000030d100 */
[----:B0-----:R-:W-:Y:S01]  /*8a60*/  STG.E.U8 desc[UR36][R4.64], R17 ;  /* 0x0000001104007986 */ /* 0x001fe2000c101124 */
[----:B------:R-:W-:Y:S05]  /*8a70*/  EXIT ;  /* 0x000000000000794d */ /* 0x000fea0003800000 */
.L_x_30012:
[----:B-----5:R-:W0:Y:S02]  /*8a80*/  F2I.S64.F64.TRUNC R16, R16 ;  /* 0x0000001000107311 */ /* 0x020e24000030d900 */
[----:B0-----:R-:W-:-:S05]  /*8a90*/  IMAD.MOV.U32 R3, RZ, RZ, R16 ;  /* 0x000000ffff037224 */ /* 0x001fca00078e0010 */
[----:B------:R-:W-:Y:S01]  /*8aa0*/  STG.E.U8 desc[UR36][R4.64], R3 ;  /* 0x0000000304007986 */ /* 0x000fe2000c101124 */
[----:B------:R-:W-:Y:S05]  /*8ab0*/  EXIT ;  /* 0x000000000000794d */ /* 0x000fea0003800000 */
.L_x_30011:
[----:B------:R-:W-:-:S13]  /*8ac0*/  ISETP.NE.AND P0, PT, R0, 0x2, PT ;  /* 0x000000020000780c */ /* 0x000fda0003f05270 */
[----:B------:R-:W-:Y:S05]  /*8ad0*/  @!P0 BRA `(.L_x_30014) ;  /* 0x0000000000288947 */ /* 0x000fea0003800000 */
[----:B------:R-:W-:-:S13]  /*8ae0*/  ISETP.NE.AND P0, PT, R0, 0x3, PT ;  /* 0x000000030000780c */ /* 0x000fda0003f05270 */
[----:B------:R-:W-:Y:S05]  /*8af0*/  @!P0 BRA `(.L_x_30015) ;  /* 0x0000000000148947 */ /* 0x000fea0003800000 */
[----:B------:R-:W-:-:S13]  /*8b00*/  ISETP.NE.AND P0, PT, R0, 0x4, PT ;  /* 0x000000040000780c */ /* 0x000fda0003f05270 */
[----:B------:R-:W-:Y:S05]  /*8b10*/  @P0 BRA `(.L_x_30013) ;  /* 0x0000000c00240947 */ /* 0x000fea0003800000 */
[----:B-----5:R-:W0:Y:S02]  /*8b20*/  F2I.S64.F64.TRUNC R16, R16 ;  /* 0x0000001000107311 */ /* 0x020e24000030d900 */
[----:B0-----:R-:W-:Y:S01]  /*8b30*/  STG.E.64 desc[UR36][R4.64], R16 ;  /* 0x0000001004007986 */ /* 0x001fe2000c101b24 */
[----:B------:R-:W-:Y:S05]  /*8b40*/  EXIT ;  /* 0x000000000000794d */ /* 0x000fea0003800000 */
.L_x_30015:
[----:B-----5:R-:W0:Y:S02]  /*8b50*/  F2I.F64.TRUNC R17, R16 ;  /* 0x0000001000117311 */ /* 0x020e24000030d100 */
[----:B0-----:R-:W-:Y:S01]  /*8b60*/  STG.E desc[UR36][R4.64], R17 ;  /* 0x0000001104007986 */ /* 0x001fe2000c101924 */
[----:B------:R-:W-:Y:S05]  /*8b70*/  EXIT ;  /* 0x000000000000794d */ /* 0x000fea0003800000 */
.L_x_30014:
[----:B-----5:R-:W0:Y:S02]  /*8b80*/  F2I.F64.TRUNC R17, R16 ;  /* 0x0000001000117311 */ /* 0x020e24000030d100 */
[----:B0-----:R-:W-:Y:S01]  /*8b90*/  STG.E.U16 desc[UR36][R4.64], R17 ;  /* 0x0000001104007986 */ /* 0x001fe2000c101524 */
[----:B------:R-:W-:Y:S05]  /*8ba0*/  EXIT ;  /* 0x000000000000794d */ /* 0x000fea0003800000 */
.L_x_30010:
        /* <DEDUP_REMOVED lines=8> */
[----:B-----5:R-:W0:-:S15]  /*8c30*/  F2F.F32.F64 R3, R16 ;  /* 0x0000001000037310 */ /* 0x020e1e0000301000 */
        /* <DEDUP_REMOVED lines=8> */
.L_x_30017:
        /* <DEDUP_REMOVED lines=12> */
.L_x_30016:
        /* <DEDUP_REMOVED lines=18> */
.L_x_30019:
        /* <DEDUP_REMOVED lines=13> */
.L_x_30018:
[----:B-----5:R-:W-:Y:S01]  /*8f70*/  STG.E.64 desc[UR36][R4.64], R16 ;  /* 0x0000001004007986 */ /* 0x020fe2000c101b24 */
[----:B------:R-:W-:Y:S05]  /*8f80*/  EXIT ;  /* 0x000000000000794d */ /* 0x000fea0003800000 */
.L_x_30009:
        /* <DEDUP_REMOVED lines=10> */
[----:B-----5:R-:W0:Y:S02]  /*9030*/  F2I.U32.F64.TRUNC R17, R16 ;  /* 0x0000001000117311 */ /* 0x020e24000030d000 */
[----:B0-----:R-:W-:Y:S01]  /*9040*/  STG.E.U16 desc[UR36][R4.64], R17 ;  /* 0x0000001104007986 */ /* 0x001fe2000c101524 */
[----:B------:R-:W-:Y:S05]  /*9050*/  EXIT ;  /* 0x000000000000794d */ /* 0x000fea0003800000 */
.L_x_30023:
        /* <DEDUP_REMOVED lines=25> */
.L_x_30026:
[----:B------:R-:W-:-:S04]  /*91f0*/  SHF.R.U32.HI R3, RZ, 0x18, R7 ;  /* 0x00000018ff037819 */ /* 0x000fc80000011607 */
[----:B------:R-:W-:-:S04]  /*9200*/  LOP3.LUT R0, R0, 0x80, R3, 0xf8, !PT ;  /* 0x0000008000007812 */ /* 0x000fc800078ef803 */
[----:B------:R-:W-:-:S07]  /*9210*/  PRMT R2, R0, 0x7610, R2 ;  /* 0x0000761000027816 */ /* 0x000fce0000000002 */
.L_x_30025:
[----:B------:R-:W-:Y:S05]  /*9220*/  BSYNC.RECONVERGENT B0 ;  /* 0x0000000000007941 */ /* 0x000fea0003800200 */
.L_x_30024:
[----:B------:R-:W-:Y:S01]  /*9230*/  STG.E.U8 desc[UR36][R4.64], R2 ;  /* 0x0000000204007986 */ /* 0x000fe2000c101124 */
[----:B------:R-:W-:Y:S05]  /*9240*/  EXIT ;  /* 0x000000000000794d */ /* 0x000fea0003800000 */
.L_x_30022:
        /* <DEDUP_REMOVED lines=25> */
.L_x_30029:
[----:B------:R-:W-:-:S04]  /*93e0*/  SHF.R.U32.HI R3, RZ, 0x18, R7 ;  /* 0x00000018ff037819 */ /* 0x000fc80000011607 */
[----:B------:R-:W-:-:S04]  /*93f0*/  LOP3.LUT R0, R0, 0x80, R3, 0xf8, !PT ;  /* 0x0000008000007812 */ /* 0x000fc800078ef803 */
[----:B------:R-:W-:-:S07]  /*9400*/  PRMT R2, R0, 0x7610, R2 ;  /* 0x0000761000027816 */ /* 0x000fce0000000002 */
.L_x_30028:
[----:B------:R-:W-:Y:S05]  /*9410*/  BSYNC.RECONVERGENT B0 ;  /* 0x0000000000007941 */ /* 0x000fea0003800200 */
.L_x_30027:
[----:B------:R-:W-:Y:S01]  /*9420*/  STG.E.U8 desc[UR36][R4.64], R2 ;  /* 0x0000000204007986 */ /* 0x000fe2000c101124 */
[----:B------:R-:W-:Y:S05]  /*9430*/  EXIT ;  /* 0x000000000000794d */ /* 0x000fea0003800000 */
.L_x_30021:
        /* <DEDUP_REMOVED lines=30> */
.L_x_30031:
[----:B-----5:R-:W0:Y:S02]  /*9620*/  F2I.U64.F64.TRUNC R16, R16 ;  /* 0x0000001000107311 */ /* 0x020e24000030d800 */
[----:B0-----:R-:W-:Y:S01]  /*9630*/  STG.E.64 desc[UR36][R4.64], R16 ;  /* 0x0000001004007986 */ /* 0x001fe2000c101b24 */
[----:B------:R-:W-:Y:S05]  /*9640*/  EXIT ;  /* 0x000000000000794d */ /* 0x000fea0003800000 */
.L_x_30030:
[----:B-----5:R-:W0:Y:S02]  /*9650*/  F2I.U32.F64.TRUNC R17, R16 ;  /* 0x0000001000117311 */ /* 0x020e24000030d000 */
[----:B0-----:R-:W-:Y:S01]  /*9660*/  STG.E desc[UR36][R4.64], R17 ;  /* 0x0000001104007986 */ /* 0x001fe2000c101924 */
[----:B------:R-:W-:Y:S05]  /*9670*/  EXIT ;  /* 0x000000000000794d */ /* 0x000fea0003800000 */
.L_x_30020:
[----:B------:R-:W-:-:S13]  /*9680*/  ISETP.GT.AND P0, PT, R0, 0xe, PT ;  /* 0x0000000e0000780c */ /* 0x000fda0003f04270 */
[----:B------:R-:W-:Y:S05]  /*9690*/  @P0 BRA `(.L_x_30032) ;  /* 0x00000000002c0947 */ /* 0x000fea0003800000 */
[----:B------:R-:W-:-:S13]  /*96a0*/  ISETP.NE.AND P0, PT, R0, 0xa, PT ;  /* 0x0000000a0000780c */ /* 0x000fda0003f05270 */
[----:B------:R-:W-:Y:S05]  /*96b0*/  @!P0 BRA `(.L_x_30033) ;  /* 0x0000000000188947 */ /* 0x000fea0003800000 */
[----:B------:R-:W-:-:S13]  /*96c0*/  ISETP.NE.AND P0, PT, R0, 0xb, PT ;  /* 0x0000000b0000780c */ /* 0x000fda0003f05270 */
[----:B------:R-:W-:Y:S05]  /*96d0*/  @P0 BRA `(.L_x_30013) ;  /* 0x0000000000340947 */ /* 0x000fea0003800000 */
[----:B-----5:R-:W0:Y:S02]  /*96e0*/  DSETP.NEU.AND P0, PT, R16, RZ, PT ;  /* 0x000000ff1000722a */ /* 0x020e240003f0d000 */
[----:B0-----:R-:W-:-:S05]  /*96f0*/  SEL R3, RZ, 0x1, !P0 ;  /* 0x00000001ff037807 */ /* 0x001fca0004000000 */
[----:B------:R-:W-:Y:S01]  /*9700*/  STG.E.U8 desc[UR36][R4.64], R3 ;  /* 0x0000000304007986 */ /* 0x000fe2000c101124 */
[----:B------:R-:W-:Y:S05]  /*9710*/  EXIT ;  /* 0x000000000000794d */ /* 0x000fea0003800000 */
.L_x_30033:
[----:B------:R-:W-:-:S05]  /*9720*/  CS2R R18, SRZ ;  /* 0x0000000000127805 */ /* 0x000fca000001ff00 */
[----:B-----5:R-:W-:Y:S01]  /*9730*/  STG.E.128 desc[UR36][R4.64], R16 ;  /* 0x0000001004007986 */ /* 0x020fe2000c101d24 */
[----:B------:R-:W-:Y:S05]  /*9740*/  EXIT ;  /* 0x000000000000794d */ /* 0x000fea0003800000 */
.L_x_30032:
[----:B------:R-:W-:-:S13]  /*9750*/  ISETP.NE.AND P0, PT, R0, 0xf, PT ;  /* 0x0000000f0000780c */ /* 0x000fda0003f05270 */
[----:B------:R-:W-:Y:S05]  /*9760*/  @!P0 BRA `(.L_x_30034) ;  /* 0x0000000400288947 */ /* 0x000fea0003800000 */
[----:B------:R-:W-:-:S13]  /*9770*/  ISETP.NE.AND P0, PT, R0, 0x17, PT ;  /* 0x000000170000780c */ /* 0x000fda0003f05270 */
[----:B------:R-:W-:Y:S05]  /*9780*/  @!P0 BRA `(.L_x_30035) ;  /* 0x0000000000b08947 */ /* 0x000fea0003800000 */
[----:B------:R-:W-:-:S13]  /*9790*/  ISETP.NE.AND P0, PT, R0, 0x18, PT ;  /* 0x000000180000780c */ /* 0x000fda0003f05270 */
[----:B------:R-:W-:Y:S05]  /*97a0*/  @!P0 BRA `(.L_x_30036) ;  /* 0x0000000000448947 */ /* 0x000fea0003800000 */
.L_x_30013:
        /* <DEDUP_REMOVED lines=16> */
.L_x_30037:
[----:B------:R-:W-:Y:S05]  /*98b0*/  EXIT ;  /* 0x000000000000794d */ /* 0x000fea0003800000 */
.L_x_30036:
        /* <DEDUP_REMOVED lines=21> */
.L_x_30039:
[----:B------:R-:W-:Y:S05]  /*9a10*/  BSYNC.RECONVERGENT B0 ;  /* 0x0000000000007941 */ /* 0x000fea0003800200 */
.L_x_30038:
[----:B------:R-:W-:-:S05]  /*9a20*/  LOP3.LUT R3, R0, 0x80, R3, 0xf8, !PT ;  /* 0x0000008000037812 */ /* 0x000fca00078ef803 */
[----:B------:R-:W-:Y:S01]  /*9a30*/  STG.E.U8 desc[UR36][R4.64], R3 ;  /* 0x0000000304007986 */ /* 0x000fe2000c101124 */
[----:B------:R-:W-:Y:S05]  /*9a40*/  EXIT ;  /* 0x000000000000794d */ /* 0x000fea0003800000 */
.L_x_30035:
        /* <DEDUP_REMOVED lines=20> */
.L_x_30041:
[----:B------:R-:W-:Y:S01]  /*9b90*/  IMAD.MOV.U32 R0, RZ, RZ, 0x7f ;  /* 0x0000007fff007424 */ /* 0x000fe200078e00ff */
[----:B------:R-:W-:-:S04]  /*9ba0*/  ISETP.GT.U32.AND P0, PT, R2, 0x7f800000, PT ;  /* 0x7f8000000200780c */ /* 0x000fc80003f04070 */
[----:B------:R-:W-:-:S09]  /*9bb0*/  SEL R0, R0, 0x7c, P0 ;  /* 0x0000007c00007807 */ /* 0x000fd20000000000 */
.L_x_30042:
[----:B------:R-:W-:Y:S05]  /*9bc0*/  BSYNC.RECONVERGENT B0 ;  /* 0x0000000000007941 */ /* 0x000fea0003800200 */
.L_x_30040:
[----:B------:R-:W-:-:S04]  /*9bd0*/  SHF.R.U32.HI R3, RZ, 0x18, R3 ;  /* 0x00000018ff037819 */ /* 0x000fc80000011603 */
[----:B------:R-:W-:-:S05]  /*9be0*/  LOP3.LUT R3, R0, 0x80, R3, 0xf8, !PT ;  /* 0x0000008000037812 */ /* 0x000fca00078ef803 */
[----:B------:R-:W-:Y:S01]  /*9bf0*/  STG.E.U8 desc[UR36][R4.64], R3 ;  /* 0x0000000304007986 */ /* 0x000fe2000c101124 */
[----:B------:R-:W-:Y:S05]  /*9c00*/  EXIT ;  /* 0x000000000000794d */ /* 0x000fea0003800000 */
.L_x_30034:
        /* <DEDUP_REMOVED lines=12> */
.L_x_30043:
        /* <DEDUP_REMOVED lines=11> */
.L_x_31291:


//--------------------- .text._ZN2at6native18elementwise_kernelILi128ELi2EZNS0_22gpu_kernel_impl_nocastINS0_13BUnaryFunctorIdddZZZNS0_21nextafter_kernel_cudaERNS_18TensorIteratorBaseEENKUlvE_clEvENKUlvE_clEvEUlddE_EEEEvS5_RKT_EUliE_EEviT1_ --------------------------
	.section	.text._ZN2at6native18elementwise_kernelILi128ELi2EZNS0_22gpu_kernel_impl_nocastINS0_13BUnaryFunctorIdddZZZNS0_21nextafter_kernel_cudaERNS_18TensorIteratorBaseEENKUlvE_clEvENKUlvE_clEvEUlddE_EEEEvS5_RKT_EUliE_EEviT1_,"ax",@progbits
	.align	128
        .global         _ZN2at6native18elementwise_kernelILi128ELi2EZNS0_22gpu_kernel_impl_nocastINS0_13BUnaryFunctorIdddZZZNS0_21nextafter_kernel_cudaERNS_18TensorIteratorBaseEENKUlvE_clEvENKUlvE_clEvEUlddE_EEEEvS5_RKT_EUliE_EEviT1_
        .type           _ZN2at6native18elementwise_kernelILi128ELi2EZNS0_22gpu_kernel_impl_nocastINS0_13BUnaryFunctorIdddZZZNS0_21nextafter_kernel_cudaERNS_18TensorIteratorBaseEENKUlvE_clEvENKUlvE_clEvEUlddE_EEEEvS5_RKT_EUliE_EEviT1_,@function
        .size           _ZN2at6native18elementwise_kernelILi128ELi2EZNS0_22gpu_kernel_impl_nocastINS0_13BUnaryFunctorIdddZZZNS0_21nextafter_kernel_cudaERNS_18TensorIteratorBaseEENKUlvE_clEvENKUlvE_clEvEUlddE_EEEEvS5_RKT_EUliE_EEviT1_,(.L_x_31292 - _ZN2at6native18elementwise_kernelILi128ELi2EZNS0_22gpu_kernel_impl_nocastINS0_13BUnaryFunctorIdddZZZNS0_21nextafter_kernel_cudaERNS_18TensorIteratorBaseEENKUlvE_clEvENKUlvE_clEvEUlddE_EEEEvS5_RKT_EUliE_EEviT1_)
        .other          _ZN2at6native18elementwise_kernelILi128ELi2EZNS0_22gpu_kernel_impl_nocastINS0_13BUnaryFunctorIdddZZZNS0_21nextafter_kernel_cudaERNS_18TensorIteratorBaseEENKUlvE_clEvENKUlvE_clEvEUlddE_EEEEvS5_RKT_EUliE_EEviT1_,@"STO_CUDA_ENTRY STV_DEFAULT"
_ZN2at6native18elementwise_kernelILi128ELi2EZNS0_22gpu_kernel_impl_nocastINS0_13BUnaryFunctorIdddZZZNS0_21nextafter_kernel_cudaERNS_18TensorIteratorBaseEENKUlvE_clEvENKUlvE_clEvEUlddE_EEEEvS5_RKT_EUliE_EEviT1_:
.text._ZN2at6native18elementwise_kernelILi128ELi2EZNS0_22gpu_kernel_impl_nocastINS0_13BUnaryFunctorIdddZZZNS0_21nextafter_kernel_cudaERNS_18TensorIteratorBaseEENKUlvE_clEvENKUlvE_clEvEUlddE_EEEEvS5_RKT_EUliE_EEviT1_:
[----:B------:R-:W-:Y:S08]  /*0000*/  LDC R1, c[0x0][0x37c] ;  /* 0x0000df00ff017b82 */ /* 0x000ff00000000800 */
[----:B------:R-:W0:Y:S01]  /*0010*/  LDC R2, c[0x0][0x388] ;  /* 0x0000e200ff027b82 */ /* 0x000e220000000800 */
[----:B------:R-:W1:Y:S01]  /*0020*/  S2R R3, SR_TID.X ;  /* 0x0000000000037919 */ /* 0x000e620000002100 */
[----:B------:R-:W2:Y:S01]  /*0030*/  LDCU UR8, c[0x0][0x59c] ;  /* 0x0000b380ff0877ac */ /* 0x000ea20008000800 */
[----:B------:R-:W3:Y:S05]  /*0040*/  LDCU.64 UR6, c[0x0][0x358] ;  /* 0x00006b00ff0677ac */ /* 0x000eea0008000a00 */
[----:B------:R-:W4:Y:S01]  /*0050*/  S2UR UR4, SR_CTAID.X ;  /* 0x00000000000479c3 */ /* 0x000f220000002500 */
[----:B--2---:R-:W-:Y:S01]  /*0060*/  ULOP3.LUT UR5, URZ, 0x80000000, UR8, 0xb8, !UPT ;  /* 0x80000000ff057892 */ /* 0x004fe2000f8eb808 */
[----:B0-----:R-:W-:Y:S01]  /*0070*/  ISETP.NE.AND P0, PT, R2, RZ, PT ;  /* 0x000000ff0200720c */ /* 0x001fe20003f05270 */
[----:B----4-:R-:W-:-:S06]  /*0080*/  USHF.L.U32 UR4, UR4, 0x8, URZ ;  /* 0x0000000804047899 */ /* 0x010fcc00080006ff */
[----:B-1----:R-:W-:Y:S01]  /*0090*/  LOP3.LUT R3, R3, UR4, RZ, 0xfc, !PT ;  /* 0x0000000403037c12 */ /* 0x002fe2000f8efcff */
[----:B------:R-:W-:-:S05]  /*00a0*/  UMOV UR4, 0x1 ;  /* 0x0000000100047882 */ /* 0x000fca0000000000 */
[----:B---3--:R-:W-:Y:S05]  /*00b0*/  @P0 BRA `(.L_x_30044) ;  /* 0x0000000800040947 */ /* 0x008fea0003800000 */
[----:B------:R-:W0:Y:S01]  /*00c0*/  LDCU UR9, c[0x0][0x380] ;  /* 0x00007000ff0977ac */ /* 0x000e220008000800 */
[----:B------:R-:W-:Y:S01]  /*00d0*/  BSSY.RECONVERGENT B0, `(.L_x_30045) ;  /* 0x0000040000007945 */ /* 0x000fe20003800200 */
[----:B0-----:R-:W-:-:S13]  /*00e0*/  ISETP.GE.AND P0, PT, R3, UR9, PT ;  /* 0x0000000903007c0c */ /* 0x001fda000bf06270 */
[----:B------:R-:W-:Y:S05]  /*00f0*/  @P0 BRA `(.L_x_30046) ;  /* 0x0000000000f40947 */ /* 0x000fea0003800000 */
[----:B------:R-:W0:Y:S08]  /*0100*/  LDC.64 R4, c[0x0][0x588] ;  /* 0x00016200ff047b82 */ /* 0x000e300000000a00 */
[----:B------:R-:W1:Y:S01]  /*0110*/  LDC.64 R8, c[0x0][0x598] ;  /* 0x00016600ff087b82 */ /* 0x000e620000000a00 */
[----:B0-----:R-:W2:Y:S01]  /*0120*/  LDG.E.64 R4, desc[UR6][R4.64] ;  /* 0x0000000604047981 */ /* 0x001ea2000c1e1b00 */
[----:B-1----:R-:W2:-:S15]  /*0130*/  DSETP.NAN.AND P0, PT, R8, R8, PT ;  /* 0x000000080800722a */ /* 0x002e9e0003f08000 */
[----:B------:R-:W-:-:S15]  /*0140*/  NOP ;  /* 0x0000000000007918 */ /* 0x000fde0000000000 */
[----:B------:R-:W-:-:S15]  /*0150*/  NOP ;  /* 0x0000000000007918 */ /* 0x000fde0000000000 */
[----:B------:R-:W-:-:S15]  /*0160*/  NOP ;  /* 0x0000000000007918 */ /* 0x000fde0000000000 */
[----:B------:R-:W-:-:S04]  /*0170*/  NOP ;  /* 0x0000000000007918 */ /* 0x000fc80000000000 */
[----:B--2---:R-:W0:Y:S02]  /*0180*/  DSETP.NAN.OR P0, PT, R4, R4, P0 ;  /* 0x000000040400722a */ /* 0x004e240000708400 */
[----:B0-----:R-:W-:Y:S05]  /*0190*/  @P0 BRA `(.L_x_30047) ;  /* 0x0000000000bc0947 */ /* 0x001fea0003800000 */
[----:B------:R-:W0:Y:S01]  /*01a0*/  LDC R7, c[0x0][0x598] ;  /* 0x00016600ff077b82 */ /* 0x000e220000000800 */
[----:B------:R-:W1:Y:S01]  /*01b0*/  LDCU.64 UR10, c[0x0][0x598] ;  /* 0x0000b300ff0a77ac */ /* 0x000e620008000a00 */
[----:B------:R-:W-:Y:S02]  /*01c0*/  LOP3.LUT R2, R5, UR8, RZ, 0xfc, !PT ;  /* 0x0000000805027c12 */ /* 0x000fe4000f8efcff */
[----:B-1----:R-:W-:Y:S02]  /*01d0*/  MOV R6, UR10 ;  /* 0x0000000a00067c02 */ /* 0x002fe40008000f00 */
[----:B0-----:R-:W-:Y:S02]  /*01e0*/  LOP3.LUT R0, R4, R7, RZ, 0xfc, !PT ;  /* 0x0000000704007212 */ /* 0x001fe400078efcff */
[----:B------:R-:W-:Y:S02]  /*01f0*/  MOV R7, UR11 ;  /* 0x0000000b00077c02 */ /* 0x000fe40008000f00 */
[----:B------:R-:W-:-:S04]  /*0200*/  ISETP.NE.U32.AND P0, PT, R0, RZ, PT ;  /* 0x000000ff0000720c */ /* 0x000fc80003f05070 */
[----:B------:R-:W-:-:S13]  /*0210*/  LOP3.LUT P0, RZ, R2, 0x7fffffff, RZ, 0xc0, P0 ;  /* 0x7fffffff02ff7812 */ /* 0x000fda000000c0ff */
[----:B------:R-:W-:Y:S05]  /*0220*/  @!P0 BRA `(.L_x_30048) ;  /* 0x00000000009c8947 */ /* 0x000fea0003800000 */
[----:B------:R-:W0:Y:S01]  /*0230*/  DSETP.NEU.AND P0, PT, R4, RZ, PT ;  /* 0x000000ff0400722a */ /* 0x000e220003f0d000 */
[----:B------:R-:W-:Y:S01]  /*0240*/  IMAD.U32 R6, RZ, RZ, UR4 ;  /* 0x00000004ff067e24 */ /* 0x000fe2000f8e00ff */
[----:B------:R-:W-:Y:S01]  /*0250*/  MOV R7, UR5 ;  /* 0x0000000500077c02 */ /* 0x000fe20008000f00 */
        /* <DEDUP_REMOVED lines=35> */
.L_x_30047:
[----:B------:R0:W1:Y:S02]  /*0490*/  DADD R6, R4, R8 ;  /* 0x0000000004067229 */ /* 0x0000640000000008 */
.L_x_30048:
[----:B0-----:R-:W1:Y:S01]  /*04a0*/  LDC.64 R4, c[0x0][0x580] ;  /* 0x00016000ff047b82 */ /* 0x001e620000000a00 */
[----:B------:R-:W-:Y:S01]  /*04b0*/  IADD3 R3, PT, PT, R3, 0x80, RZ ;  /* 0x0000008003037810 */ /* 0x000fe20007ffe0ff */
[----:B-1----:R0:W-:Y:S06]  /*04c0*/  STG.E.64 desc[UR6][R4.64], R6 ;  /* 0x0000000604007986 */ /* 0x0021ec000c101b06 */
.L_x_30046:
[----:B------:R-:W-:Y:S05]  /*04d0*/  BSYNC.RECONVERGENT B0 ;  /* 0x0000000000007941 */ /* 0x000fea0003800200 */
.L_x_30045:
[----:B------:R-:W-:-:S13]  /*04e0*/  ISETP.GE.AND P0, PT, R3, UR9, PT ;  /* 0x0000000903007c0c */ /* 0x000fda000bf06270 */
[----:B------:R-:W-:Y:S05]  /*04f0*/  @P0 EXIT ;  /* 0x000000000000094d */ /* 0x000fea0003800000 */
[----:B------:R-:W1:Y:S08]  /*0500*/  LDC.64 R2, c[0x0][0x588] ;  /* 0x00016200ff027b82 */ /* 0x000e700000000a00 */
[----:B0-----:R-:W0:Y:S01]  /*0510*/  LDC.64 R6, c[0x0][0x598] ;  /* 0x00016600ff067b82 */ /* 0x001e220000000a00 */
[----:B-1----:R-:W2:Y:S01]  /*0520*/  LDG.E.64 R2, desc[UR6][R2.64] ;  /* 0x0000000602027981 */ /* 0x002ea2000c1e1b00 */
[----:B0-----:R-:W2:-:S15]  /*0530*/  DSETP.NAN.AND P0, PT, R6, R6, PT ;  /* 0x000000060600722a */ /* 0x001e9e0003f08000 */
        /* <DEDUP_REMOVED lines=9> */
[----:B0-----:R-:W-:Y:S02]  /*05d0*/  LOP3.LUT R0, R2, R5, RZ, 0xfc, !PT ;  /* 0x0000000502007212 */ /* 0x001fe400078efcff */
[----:B-1----:R-:W-:Y:S02]  /*05e0*/  MOV R5, UR11 ;  /* 0x0000000b00057c02 */ /* 0x002fe40008000f00 */
[----:B------:R-:W-:-:S04]  /*05f0*/  ISETP.NE.U32.AND P0, PT, R0, RZ, PT ;  /* 0x000000ff0000720c */ /* 0x000fc80003f05070 */
        /* <DEDUP_REMOVED lines=41> */
.L_x_30049:
[----:B------:R0:W1:Y:S02]  /*0890*/  DADD R4, R2, R6 ;  /* 0x0000000002047229 */ /* 0x0000640000000006 */
.L_x_30050:
[----:B0-----:R-:W1:Y:S02]  /*08a0*/  LDC.64 R2, c[0x0][0x580] ;  /* 0x00016000ff027b82 */ /* 0x001e640000000a00 */
[----:B-1----:R-:W-:Y:S01]  /*08b0*/  STG.E.64 desc[UR6][R2.64], R4 ;  /* 0x0000000402007986 */ /* 0x002fe2000c101b06 */
[----:B------:R-:W-:Y:S05]  /*08c0*/  EXIT ;  /* 0x000000000000794d */ /* 0x000fea0003800000 */
.L_x_30044:
        /* <DEDUP_REMOVED lines=305> */
.L_x_30053:
[----:B------:R-:W0:Y:S01]  /*1be0*/  LDCU.64 UR10, c[0x0][0x588] ;  /* 0x0000b100ff0a77ac */ /* 0x000e220008000a00 */
[----:B------:R-:W1:Y:S01]  /*1bf0*/  LDC.64 R10, c[0x0][0x598] ;  /* 0x00016600ff0a7b82 */ /* 0x000e620000000a00 */
[----:B0-----:R-:W-:-:S05]  /*1c00*/  IADD3 R8, P0, PT, R4, UR10, RZ ;  /* 0x0000000a04087c10 */ /* 0x001fca000ff1e0ff */
[----:B------:R-:W-:-:S06]  /*1c10*/  IMAD.X R9, RZ, RZ, UR11, P0 ;  /* 0x0000000bff097e24 */ /* 0x000fcc00080e06ff */
[----:B------:R-:W2:Y:S01]  /*1c20*/  LDG.E.64 R8, desc[UR6][R8.64] ;  /* 0x0000000608087981 */ /* 0x000ea2000c1e1b00 */
[----:B-1----:R-:W2:Y:S01]  /*1c30*/  DSETP.NAN.AND P0, PT, R10, R10, PT ;  /* 0x0000000a0a00722a */ /* 0x002ea20003f08000 */
[----:B------:R-:W-:-:S15]  /*1c40*/  BSSY.RECONVERGENT B1, `(.L_x_30054) ;  /* 0x000003b000017945 */ /* 0x000fde0003800200 */
[----:B------:R-:W-:-:S15]  /*1c50*/  NOP ;  /* 0x0000000000007918 */ /* 0x000fde0000000000 */
[----:B------:R-:W-:-:S15]  /*1c60*/  NOP ;  /* 0x0000000000007918 */ /* 0x000fde0000000000 */
[----:B------:R-:W-:-:S15]  /*1c70*/  NOP ;  /* 0x0000000000007918 */ /* 0x000fde0000000000 */
[----:B------:R-:W-:-:S03]  /*1c80*/  NOP ;  /* 0x0000000000007918 */ /* 0x000fc60000000000 */
[----:B--2---:R-:W0:-:S15]  /*1c90*/  DSETP.NUM.AND P0, PT, R8, R8, !P0 ;  /* 0x000000080800722a */ /* 0x004e1e0004707000 */
[----:B------:R-:W-:-:S15]  /*1ca0*/  NOP ;  /* 0x0000000000007918 */ /* 0x000fde0000000000 */
[----:B------:R-:W-:-:S15]  /*1cb0*/  NOP ;  /* 0x0000000000007918 */ /* 0x000fde0000000000 */
[----:B------:R-:W-:-:S15]  /*1cc0*/  NOP ;  /* 0x0000000000007918 */ /* 0x000fde0000000000 */
[----:B------:R-:W-:-:S04]  /*1cd0*/  NOP ;  /* 0x0000000000007918 */ /* 0x000fc80000000000 */
[----:B0-----:R0:W1:Y:S02]  /*1ce0*/  @!P0 DADD R6, R8, R10 ;  /* 0x0000000008068229 */ /* 0x001064000000000a */
[----:B01----:R-:W-:Y:S05]  /*1cf0*/  @!P0 BRA `(.L_x_30055) ;  /* 0x0000000000bc8947 */ /* 0x003fea0003800000 */
[----:B------:R-:W0:Y:S01]  /*1d00*/  LDCU UR10, c[0x0][0x598] ;  /* 0x0000b300ff0a77ac */ /* 0x000e220008000800 */
[----:B------:R-:W-:Y:S01]  /*1d10*/  LOP3.LUT R6, R9, UR8, RZ, 0xfc, !PT ;  /* 0x0000000809067c12 */ /* 0x000fe2000f8efcff */
[----:B------:R-:W1:Y:S01]  /*1d20*/  LDCU.64 UR12, c[0x0][0x598] ;  /* 0x0000b300ff0c77ac */ /* 0x000e620008000a00 */
[----:B0-----:R-:W-:-:S04]  /*1d30*/  LOP3.LUT R4, R8, UR10, RZ, 0xfc, !PT ;  /* 0x0000000a08047c12 */ /* 0x001fc8000f8efcff */
[----:B------:R-:W-:Y:S02]  /*1d40*/  ISETP.NE.U32.AND P0, PT, R4, RZ, PT ;  /* 0x000000ff0400720c */ /* 0x000fe40003f05070 */
[----:B-1----:R-:W-:Y:S02]  /*1d50*/  MOV R7, UR13 ;  /* 0x0000000d00077c02 */ /* 0x002fe40008000f00 */
[----:B------:R-:W-:Y:S02]  /*1d60*/  LOP3.LUT P0, RZ, R6, 0x7fffffff, RZ, 0xc0, P0 ;  /* 0x7fffffff06ff7812 */ /* 0x000fe4000000c0ff */
[----:B------:R-:W-:-:S11]  /*1d70*/  MOV R6, UR12 ;  /* 0x0000000c00067c02 */ /* 0x000fd60008000f00 */
        /* <DEDUP_REMOVED lines=39> */
.L_x_30055:
[----:B------:R-:W-:Y:S05]  /*1ff0*/  BSYNC.RECONVERGENT B1 ;  /* 0x0000000000017941 */ /* 0x000fea0003800200 */
.L_x_30054:
[----:B------:R-:W0:Y:S01]  /*2000*/  LDCU.64 UR10, c[0x0][0x580] ;  /* 0x0000b000ff0a77ac */ /* 0x000e220008000a00 */
[----:B------:R-:W-:Y:S01]  /*2010*/  VIADD R3, R3, 0x80 ;  /* 0x0000008003037836 */ /* 0x000fe20000000000 */
[----:B0-----:R-:W-:-:S04]  /*2020*/  IADD3 R4, P0, PT, R5, UR10, RZ ;  /* 0x0000000a05047c10 */ /* 0x001fc8000ff1e0ff */
[----:B------:R-:W-:-:S05]  /*2030*/  IADD3.X R5, PT, PT, RZ, UR11, RZ, P0, !PT ;  /* 0x0000000bff057c10 */ /* 0x000fca00087fe4ff */
[----:B------:R0:W-:Y:S04]  /*2040*/  STG.E.64 desc[UR6][R4.64], R6 ;  /* 0x0000000604007986 */ /* 0x0001e8000c101b06 */
.L_x_30052:
[----:B------:R-:W-:Y:S05]  /*2050*/  BSYNC.RECONVERGENT B0 ;  /* 0x0000000000007941 */ /* 0x000fea0003800200 */
.L_x_30051:
        /* <DEDUP_REMOVED lines=300> */
.L_x_30056:
[----:B------:R-:W0:Y:S01]  /*3320*/  LDCU.128 UR12, c[0x0][0x580] ;  /* 0x0000b000ff0c77ac */ /* 0x000e220008000c00 */
[----:B------:R-:W1:Y:S01]  /*3330*/  LDC.64 R8, c[0x0][0x598] ;  /* 0x00016600ff087b82 */ /* 0x000e620000000a00 */
[----:B0-----:R-:W-:-:S04]  /*3340*/  IADD3 R4, P0, PT, R2, UR14, RZ ;  /* 0x0000000e02047c10 */ /* 0x001fc8000ff1e0ff */
[----:B------:R-:W-:-:S06]  /*3350*/  IADD3.X R5, PT, PT, RZ, UR15, RZ, P0, !PT ;  /* 0x0000000fff057c10 */ /* 0x000fcc00087fe4ff */
[----:B------:R-:W2:Y:S01]  /*3360*/  LDG.E.64 R4, desc[UR6][R4.64] ;  /* 0x0000000604047981 */ /* 0x000ea2000c1e1b00 */
[----:B------:R-:W-:Y:S01]  /*3370*/  IADD3 R6, P1, PT, R3, UR12, RZ ;  /* 0x0000000c03067c10 */ /* 0x000fe2000ff3e0ff */
[----:B-1----:R-:W2:Y:S01]  /*3380*/  DSETP.NAN.AND P0, PT, R8, R8, PT ;  /* 0x000000080800722a */ /* 0x002ea20003f08000 */
[----:B------:R-:W-:Y:S02]  /*3390*/  BSSY.RECONVERGENT B0, `(.L_x_30057) ;  /* 0x0000038000007945 */ /* 0x000fe40003800200 */
[----:B------:R-:W-:-:S15]  /*33a0*/  IADD3.X R7, PT, PT, RZ, UR13, RZ, P1, !PT ;  /* 0x0000000dff077c10 */ /* 0x000fde0008ffe4ff */
[----:B------:R-:W-:-:S15]  /*33b0*/  NOP ;  /* 0x0000000000007918 */ /* 0x000fde0000000000 */
[----:B------:R-:W-:-:S15]  /*33c0*/  NOP ;  /* 0x0000000000007918 */ /* 0x000fde0000000000 */
[----:B------:R-:W-:-:S15]  /*33d0*/  NOP ;  /* 0x0000000000007918 */ /* 0x000fde0000000000 */
[----:B------:R-:W-:-:S01]  /*33e0*/  NOP ;  /* 0x0000000000007918 */ /* 0x000fc20000000000 */
[----:B--2---:R-:W0:Y:S02]  /*33f0*/  DSETP.NAN.OR P0, PT, R4, R4, P0 ;  /* 0x000000040400722a */ /* 0x004e240000708400 */
[----:B0-----:R-:W-:Y:S05]  /*3400*/  @P0 BRA `(.L_x_30058) ;  /* 0x0000000000bc0947 */ /* 0x001fea0003800000 */
[----:B------:R-:W0:Y:S01]  /*3410*/  LDCU UR9, c[0x0][0x598] ;  /* 0x0000b300ff0977ac */ /* 0x000e220008000800 */
[----:B------:R-:W-:Y:S01]  /*3420*/  LOP3.LUT R2, R5, UR8, RZ, 0xfc, !PT ;  /* 0x0000000805027c12 */ /* 0x000fe2000f8efcff */
[----:B------:R-:W1:Y:S01]  /*3430*/  LDCU.64 UR10, c[0x0][0x598] ;  /* 0x0000b300ff0a77ac */ /* 0x000e620008000a00 */
[----:B0-----:R-:W-:-:S04]  /*3440*/  LOP3.LUT R0, R4, UR9, RZ, 0xfc, !PT ;  /* 0x0000000904007c12 */ /* 0x001fc8000f8efcff */
[----:B------:R-:W-:Y:S02]  /*3450*/  ISETP.NE.U32.AND P0, PT, R0, RZ, PT ;  /* 0x000000ff0000720c */ /* 0x000fe40003f05070 */
[----:B-1----:R-:W-:Y:S02]  /*3460*/  MOV R3, UR11 ;  /* 0x0000000b00037c02 */ /* 0x002fe40008000f00 */
[----:B------:R-:W-:Y:S01]  /*3470*/  LOP3.LUT P0, RZ, R2, 0x7fffffff, RZ, 0xc0, P0 ;  /* 0x7fffffff02ff7812 */ /* 0x000fe2000000c0ff */
[----:B------:R-:W-:-:S12]  /*3480*/  IMAD.U32 R2, RZ, RZ, UR10 ;  /* 0x0000000aff027e24 */ /* 0x000fd8000f8e00ff */
[----:B------:R-:W-:Y:S05]  /*3490*/  @!P0 BRA `(.L_x_30059) ;  /* 0x00000000009c8947 */ /* 0x000fea0003800000 */
[----:B------:R-:W0:Y:S01]  /*34a0*/  DSETP.NEU.AND P0, PT, R4, RZ, PT ;  /* 0x000000ff0400722a */ /* 0x000e220003f0d000 */
[----:B------:R-:W-:Y:S02]  /*34b0*/  MOV R2, UR4 ;  /* 0x0000000400027c02 */ /* 0x000fe40008000f00 */
        /* <DEDUP_REMOVED lines=36> */
.L_x_30058:
[----:B------:R0:W1:Y:S02]  /*3700*/  DADD R2, R4, R8 ;  /* 0x0000000004027229 */ /* 0x0000640000000008 */
.L_x_30059:
[----:B------:R-:W-:Y:S05]  /*3710*/  BSYNC.RECONVERGENT B0 ;  /* 0x0000000000007941 */ /* 0x000fea0003800200 */
.L_x_30057:
[----:B-1----:R-:W-:Y:S01]  /*3720*/  STG.E.64 desc[UR6][R6.64], R2 ;  /* 0x0000000206007986 */ /* 0x002fe2000c101b06 */
[----:B------:R-:W-:Y:S05]  /*3730*/  EXIT ;  /* 0x000000000000794d */ /* 0x000fea0003800000 */
.L_x_30060:
        /* <DEDUP_REMOVED lines=12> */
.L_x_31292:


//--------------------- .text._ZN2at6native27unrolled_elementwise_kernelINS0_13BUnaryFunctorIdddZZZNS0_21nextafter_kernel_cudaERNS_18TensorIteratorBaseEENKUlvE_clEvENKUlvE_clEvEUlddE_EESt5arrayIPcLm2EELi4E23TrivialOffsetCalculatorILi1EjESD_NS0_6memory15LoadWithoutCastENSE_16StoreWithoutCastEEEviT_T0_T2_T3_T4_T5_ --------------------------
	.section	.text._ZN2at6native27unrolled_elementwise_kernelINS0_13BUnaryFunctorIdddZZZNS0_21nextafter_kernel_cudaERNS_18TensorIteratorBaseEENKUlvE_clEvENKUlvE_clEvEUlddE_EESt5arrayIPcLm2EELi4E23TrivialOffsetCalculatorILi1EjESD_NS0_6memory15LoadWithoutCastENSE_16StoreWithoutCastEEEviT_T0_T2_T3_T4_T5_,"ax",@progbits
	.align	128
        .global         _ZN2at6native27unrolled_elementwise_kernelINS0_13BUnaryFunctorIdddZZZNS0_21nextafter_kernel_cudaERNS_18TensorIteratorBaseEENKUlvE_clEvENKUlvE_clEvEUlddE_EESt5arrayIPcLm2EELi4E23TrivialOffsetCalculatorILi1EjESD_NS0_6memory15LoadWithoutCastENSE_16StoreWithoutCastEEEviT_T0_T2_T3_T4_T5_
        .type           _ZN2at6native27unrolled_elementwise_kernelINS0_13BUnaryFunctorIdddZZZNS0_21nextafter_kernel_cudaERNS_18TensorIteratorBaseEENKUlvE_clEvENKUlvE_clEvEUlddE_EESt5arrayIPcLm2EELi4E23TrivialOffsetCalculatorILi1EjESD_NS0_6memory15LoadWithoutCastENSE_16StoreWithoutCastEEEviT_T0_T2_T3_T4_T5_,@function
        .size           _ZN2at6native27unrolled_elementwise_kernelINS0_13BUnaryFunctorIdddZZZNS0_21nextafter_kernel_cudaERNS_18TensorIteratorBaseEENKUlvE_clEvENKUlvE_clEvEUlddE_EESt5arrayIPcLm2EELi4E23TrivialOffsetCalculatorILi1EjESD_NS0_6memory15LoadWithoutCastENSE_16StoreWithoutCastEEEviT_T0_T2_T3_T4_T5_,(.L_x_31293 - _ZN2at6native27unrolled_elementwise_kernelINS0_13BUnaryFunctorIdddZZZNS0_21nextafter_kernel_cudaERNS_18TensorIteratorBaseEENKUlvE_clEvENKUlvE_clEvEUlddE_EESt5arrayIPcLm2EELi4E23TrivialOffsetCalculatorILi1EjESD_NS0_6memory15LoadWithoutCastENSE_16StoreWithoutCastEEEviT_T0_T2_T3_T4_T5_)
        .other          _ZN2at6native27unrolled_elementwise_kernelINS0_13BUnaryFunctorIdddZZZNS0_21nextafter_kernel_cudaERNS_18TensorIteratorBaseEENKUlvE_clEvENKUlvE_clEvEUlddE_EESt5arrayIPcLm2EELi4E23TrivialOffsetCalculatorILi1EjESD_NS0_6memory15LoadWithoutCastENSE_16StoreWithoutCastEEEviT_T0_T2_T3_T4_T5_,@"STO_CUDA_ENTRY STV_DEFAULT"
_ZN2at6native27unrolled_elementwise_kernelINS0_13BUnaryFunctorIdddZZZNS0_21nextafter_kernel_cudaERNS_18TensorIteratorBaseEENKUlvE_clEvENKUlvE_clEvEUlddE_EESt5arrayIPcLm2EELi4E23TrivialOffsetCalculatorILi1EjESD_NS0_6memory15LoadWithoutCastENSE_16StoreWithoutCastEEEviT_T0_T2_T3_T4_T5_:
.text._ZN2at6native27unrolled_elementwise_kernelINS0_13BUnaryFunctorIdddZZZNS0_21nextafter_kernel_cudaERNS_18TensorIteratorBaseEENKUlvE_clEvENKUlvE_clEvEUlddE_EESt5arrayIPcLm2EELi4E23TrivialOffsetCalculatorILi1EjESD_NS0_6memory15LoadWithoutCastENSE_16StoreWithoutCastEEEviT_T0_T2_T3_T4_T5_:
        /* <DEDUP_REMOVED lines=19> */
[----:B-1----:R0:W5:Y:S05]  /*0130*/  @!P0 LDG.E.64 R12, desc[UR6][R8.64] ;  /* 0x00000006080c8981 */ /* 0x00216a000c1e1b00 */
        /* <DEDUP_REMOVED lines=8> */
[----:B------:R-:W-:-:S06]  /*01c0*/  CS2R R6, SRZ ;  /* 0x0000000000067805 */ /* 0x000fcc000001ff00 */
[----:B------:R0:W5:Y:S01]  /*01d0*/  @!P3 LDG.E.64 R6, desc[UR6][R18.64] ;  /* 0x000000061206b981 */ /* 0x000162000c1e1b00 */
[----:B--2---:R-:W-:Y:S01]  /*01e0*/  @!P2 IMAD.WIDE.U32 R16, R11, 0x8, R2 ;  /* 0x000000080b10a825 */ /* 0x004fe200078e0002 */
[----:B------:R-:W-:Y:S02]  /*01f0*/  CS2R R10, SRZ ;  /* 0x00000000000a7805 */ /* 0x000fe4000001ff00 */
[----:B------:R-:W-:-:S04]  /*0200*/  CS2R R2, SRZ ;  /* 0x0000000000027805 */ /* 0x000fc8000001ff00 */
[----:B------:R0:W5:Y:S04]  /*0210*/  @!P1 LDG.E.64 R10, desc[UR6][R14.64] ;  /* 0x000000060e0a9981 */ /* 0x000168000c1e1b00 */
[----:B------:R0:W5:Y:S01]  /*0220*/  @!P2 LDG.E.64 R2, desc[UR6][R16.64] ;  /* 0x000000061002a981 */ /* 0x000162000c1e1b00 */
[----:B------:R-:W-:Y:S01]  /*0230*/  ISETP.GE.AND P2, PT, R5, R4, PT ;  /* 0x000000040500720c */ /* 0x000fe20003f46270 */
[----:B---3--:R-:W-:Y:S01]  /*0240*/  ULOP3.LUT UR5, URZ, 0x80000000, UR8, 0xb8, !UPT ;  /* 0x80000000ff057892 */ /* 0x008fe2000f8eb808 */
[----:B------:R-:W-:Y:S01]  /*0250*/  BSSY.RECONVERGENT B0, `(.L_x_30061) ;  /* 0x000003a000007945 */ /* 0x000fe20003800200 */
[----:B------:R-:W-:-:S10]  /*0260*/  UMOV UR4, 0x1 ;  /* 0x0000000100047882 */ /* 0x000fd40000000000 */
[----:B0-----:R-:W-:Y:S05]  /*0270*/  @P2 BRA `(.L_x_30062) ;  /* 0x0000000000dc2947 */ /* 0x001fea0003800000 */
[----:B------:R-:W0:Y:S02]  /*0280*/  LDC.64 R14, c[0x0][0x390] ;  /* 0x0000e400ff0e7b82 */ /* 0x000e240000000a00 */
[----:B0----5:R-:W0:-:S15]  /*0290*/  DSETP.NAN.AND P0, PT, R12, R14, PT ;  /* 0x0000000e0c00722a */ /* 0x021e1e0003f08000 */
[----:B------:R-:W-:-:S15]  /*02a0*/  NOP ;  /* 0x0000000000007918 */ /* 0x000fde0000000000 */
[----:B------:R-:W-:-:S15]  /*02b0*/  NOP ;  /* 0x0000000000007918 */ /* 0x000fde0000000000 */
[----:B------:R-:W-:-:S15]  /*02c0*/  NOP ;  /* 0x0000000000007918 */ /* 0x000fde0000000000 */
[----:B------:R-:W-:-:S04]  /*02d0*/  NOP ;  /* 0x0000000000007918 */ /* 0x000fc80000000000 */
[----:B0-----:R0:W1:Y:S02]  /*02e0*/  @P0 DADD R8, R12, R14 ;  /* 0x000000000c080229 */ /* 0x001064000000000e */
[----:B01----:R-:W-:Y:S05]  /*02f0*/  @P0 BRA `(.L_x_30062) ;  /* 0x0000000000bc0947 */ /* 0x003fea0003800000 */
[----:B------:R-:W0:Y:S01]  /*0300*/  LDCU UR9, c[0x0][0x390] ;  /* 0x00007200ff0977ac */ /* 0x000e220008000800 */
[----:B------:R-:W-:Y:S01]  /*0310*/  LOP3.LUT R9, R13, UR8, RZ, 0xfc, !PT ;  /* 0x000000080d097c12 */ /* 0x000fe2000f8efcff */
        /* <DEDUP_REMOVED lines=8> */
[----:B------:R-:W-:Y:S02]  /*03a0*/  IMAD.U32 R8, RZ, RZ, UR4 ;  /* 0x00000004ff087e24 */ /* 0x000fe4000f8e00ff */
[----:B------:R-:W-:Y:S01]  /*03b0*/  IMAD.U32 R9, RZ, RZ, UR5 ;  /* 0x00000005ff097e24 */ /* 0x000fe2000f8e00ff */
        /* <DEDUP_REMOVED lines=35> */
.L_x_30062:
[----:B------:R-:W-:Y:S05]  /*05f0*/  BSYNC.RECONVERGENT B0 ;  /* 0x0000000000007941 */ /* 0x000fea0003800200 */
.L_x_30061:
[----:B------:R-:W-:Y:S01]  /*0600*/  VIADD R15, R5, 0x80 ;  /* 0x00000080050f7836 */ /* 0x000fe20000000000 */
[----:B------:R-:W-:Y:S04]  /*0610*/  BSSY.RECONVERGENT B0, `(.L_x_30063) ;  /* 0x0000036000007945 */ /* 0x000fe80003800200 */
[----:B------:R-:W-:-:S13]  /*0620*/  ISETP.GE.AND P0, PT, R15, R4, PT ;  /* 0x000000040f00720c */ /* 0x000fda0003f06270 */
[----:B------:R-:W-:Y:S05]  /*0630*/  @P0 BRA `(.L_x_30064) ;  /* 0x0000000000cc0947 */ /* 0x000fea0003800000 */
[----:B------:R-:W0:Y:S02]  /*0640*/  LDC.64 R16, c[0x0][0x390] ;  /* 0x0000e400ff107b82 */ /* 0x000e240000000a00 */
[----:B0----5:R-:W0:Y:S02]  /*0650*/  DSETP.NAN.AND P0, PT, R10, R16, PT ;  /* 0x000000100a00722a */ /* 0x021e240003f08000 */
[----:B0-----:R-:W-:Y:S05]  /*0660*/  @P0 BRA `(.L_x_30065) ;  /* 0x0000000000bc0947 */ /* 0x001fea0003800000 */
        /* <DEDUP_REMOVED lines=47> */
.L_x_30065:
[----:B------:R0:W1:Y:S02]  /*0960*/  DADD R12, R10, R16 ;  /* 0x000000000a0c7229 */ /* 0x0000640000000010 */
.L_x_30064:
[----:B------:R-:W-:Y:S05]  /*0970*/  BSYNC.RECONVERGENT B0 ;  /* 0x0000000000007941 */ /* 0x000fea0003800200 */
.L_x_30063:
[----:B0----5:R-:W-:Y:S01]  /*0980*/  VIADD R11, R5, 0x100 ;  /* 0x00000100050b7836 */ /* 0x021fe20000000000 */
[----:B------:R-:W-:Y:S04]  /*0990*/  BSSY.RECONVERGENT B0, `(.L_x_30066) ;  /* 0x0000036000007945 */ /* 0x000fe80003800200 */
[----:B------:R-:W-:-:S13]  /*09a0*/  ISETP.GE.AND P0, PT, R11, R4, PT ;  /* 0x000000040b00720c */ /* 0x000fda0003f06270 */
[----:B------:R-:W-:Y:S05]  /*09b0*/  @P0 BRA `(.L_x_30067) ;  /* 0x0000000000cc0947 */ /* 0x000fea0003800000 */
[----:B------:R-:W0:Y:S02]  /*09c0*/  LDC.64 R16, c[0x0][0x390] ;  /* 0x0000e400ff107b82 */ /* 0x000e240000000a00 */
[----:B0-----:R-:W0:Y:S02]  /*09d0*/  DSETP.NAN.AND P0, PT, R6, R16, PT ;  /* 0x000000100600722a */ /* 0x001e240003f08000 */
[----:B0-----:R-:W-:Y:S05]  /*09e0*/  @P0 BRA `(.L_x_30068) ;  /* 0x0000000000bc0947 */ /* 0x001fea0003800000 */
[----:B------:R-:W0:Y:S01]  /*09f0*/  LDCU UR9, c[0x0][0x390] ;  /* 0x00007200ff0977ac */ /* 0x000e220008000800 */
[----:B------:R-:W-:Y:S01]  /*0a00*/  LOP3.LUT R11, R7, UR8, RZ, 0xfc, !PT ;  /* 0x00000008070b7c12 */ /* 0x000fe2000f8efcff */
[----:B------:R-:W2:Y:S01]  /*0a10*/  LDCU.64 UR10, c[0x0][0x390] ;  /* 0x00007200ff0a77ac */ /* 0x000ea20008000a00 */
[----:B0-----:R-:W-:-:S04]  /*0a20*/  LOP3.LUT R10, R6, UR9, RZ, 0xfc, !PT ;  /* 0x00000009060a7c12 */ /* 0x001fc8000f8efcff */
[----:B------:R-:W-:Y:S01]  /*0a30*/  ISETP.NE.U32.AND P0, PT, R10, RZ, PT ;  /* 0x000000ff0a00720c */ /* 0x000fe20003f05070 */
[----:B--2---:R-:W-:-:S03]  /*0a40*/  IMAD.U32 R10, RZ, RZ, UR10 ;  /* 0x0000000aff0a7e24 */ /* 0x004fc6000f8e00ff */
        /* <DEDUP_REMOVED lines=41> */
.L_x_30068:
[----:B------:R0:W2:Y:S02]  /*0ce0*/  DADD R10, R6, R16 ;  /* 0x00000000060a7229 */ /* 0x0000a40000000010 */
.L_x_30067:
[----:B------:R-:W-:Y:S05]  /*0cf0*/  BSYNC.RECONVERGENT B0 ;  /* 0x0000000000007941 */ /* 0x000fea0003800200 */
.L_x_30066:
[----:B0-----:R-:W-:Y:S01]  /*0d00*/  VIADD R7, R5, 0x180 ;  /* 0x0000018005077836 */ /* 0x001fe20000000000 */
        /* <DEDUP_REMOVED lines=8> */
[----:B------:R-:W3:Y:S01]  /*0d90*/  LDCU.64 UR10, c[0x0][0x390] ;  /* 0x00007200ff0a77ac */ /* 0x000ee20008000a00 */
[----:B0-----:R-:W-:-:S04]  /*0da0*/  LOP3.LUT R6, R2, UR9, RZ, 0xfc, !PT ;  /* 0x0000000902067c12 */ /* 0x001fc8000f8efcff */
[----:B------:R-:W-:Y:S01]  /*0db0*/  ISETP.NE.U32.AND P0, PT, R6, RZ, PT ;  /* 0x000000ff0600720c */ /* 0x000fe20003f05070 */
[----:B---3--:R-:W-:-:S03]  /*0dc0*/  IMAD.U32 R6, RZ, RZ, UR10 ;  /* 0x0000000aff067e24 */ /* 0x008fc6000f8e00ff */
        /* <DEDUP_REMOVED lines=41> */
.L_x_30071:
[----:B------:R0:W3:Y:S02]  /*1060*/  DADD R6, R2, R16 ;  /* 0x0000000002067229 */ /* 0x0000e40000000010 */
.L_x_30070:
[----:B------:R-:W-:Y:S05]  /*1070*/  BSYNC.RECONVERGENT B0 ;  /* 0x0000000000007941 */ /* 0x000fea0003800200 */
.L_x_30069:
[----:B0-----:R-:W0:Y:S01]  /*1080*/  @!P2 LDC.64 R2, c[0x0][0x398] ;  /* 0x0000e600ff02ab82 */ /* 0x001e220000000a00 */
[----:B------:R-:W-:Y:S01]  /*1090*/  @!P2 IMAD R17, R0, 0x200, R5 ;  /* 0x000002000011a824 */ /* 0x000fe200078e0205 */
[----:B------:R-:W-:Y:S01]  /*10a0*/  BSSY.RECONVERGENT B0, `(.L_x_30072) ;  /* 0x0000010000007945 */ /* 0x000fe20003800200 */
[----:B------:R-:W-:-:S05]  /*10b0*/  @!P2 IMAD.MOV.U32 R5, RZ, RZ, R15 ;  /* 0x000000ffff05a224 */ /* 0x000fca00078e000f */
[----:B------:R-:W-:Y:S01]  /*10c0*/  ISETP.GE.AND P0, PT, R5, R4, PT ;  /* 0x000000040500720c */ /* 0x000fe20003f06270 */
[----:B0-----:R-:W-:-:S05]  /*10d0*/  @!P2 IMAD.WIDE.U32 R2, R17, 0x8, R2 ;  /* 0x000000081102a825 */ /* 0x001fca00078e0002 */
        /* <DEDUP_REMOVED lines=12> */
.L_x_30073:
[----:B------:R-:W-:Y:S05]  /*11a0*/  BSYNC.RECONVERGENT B0 ;  /* 0x0000000000007941 */ /* 0x000fea0003800200 */
.L_x_30072:
[----:B------:R-:W-:-:S13]  /*11b0*/  ISETP.GE.AND P0, PT, R5, R4, PT ;  /* 0x000000040500720c */ /* 0x000fda0003f06270 */
[----:B------:R-:W-:Y:S05]  /*11c0*/  @P0 EXIT ;  /* 0x000000000000094d */ /* 0x000fea0003800000 */
[----:B0---4-:R-:W0:Y:S01]  /*11d0*/  LDC.64 R2, c[0x0][0x398] ;  /* 0x0000e600ff027b82 */ /* 0x011e220000000a00 */
[----:B------:R-:W-:-:S04]  /*11e0*/  IMAD R5, R0, 0x200, R5 ;  /* 0x0000020000057824 */ /* 0x000fc800078e0205 */
[----:B0-----:R-:W-:-:S05]  /*11f0*/  IMAD.WIDE.U32 R2, R5, 0x8, R2 ;  /* 0x0000000805027825 */ /* 0x001fca00078e0002 */
[----:B---3--:R-:W-:Y:S01]  /*1200*/  STG.E.64 desc[UR6][R2.64], R6 ;  /* 0x0000000602007986 */ /* 0x008fe2000c101b06 */
[----:B------:R-:W-:Y:S05]  /*1210*/  EXIT ;  /* 0x000000000000794d */ /* 0x000fea0003800000 */
.L_x_30074:
        /* <DEDUP_REMOVED lines=14> */
.L_x_31293:


//--------------------- .text._ZN2at6native29vectorized_elementwise_kernelILi2ENS0_13BUnaryFunctorIdddZZZNS0_21nextafter_kernel_cudaERNS_18TensorIteratorBaseEENKUlvE_clEvENKUlvE_clEvEUlddE_EESt5arrayIPcLm2EEEEviT0_T1_ --------------------------
	.section	.text._ZN2at6native29vectorized_elementwise_kernelILi2ENS0_13BUnaryFunctorIdddZZZNS0_21nextafter_kernel_cudaERNS_18TensorIteratorBaseEENKUlvE_clEvENKUlvE_clEvEUlddE_EESt5arrayIPcLm2EEEEviT0_T1_,"ax",@progbits
	.align	128
        .global         _ZN2at6native29vectorized_elementwise_kernelILi2ENS0_13BUnaryFunctorIdddZZZNS0_21nextafter_kernel_cudaERNS_18TensorIteratorBaseEENKUlvE_clEvENKUlvE_clEvEUlddE_EESt5arrayIPcLm2EEEEviT0_T1_
        .type           _ZN2at6native29vectorized_elementwise_kernelILi2ENS0_13BUnaryFunctorIdddZZZNS0_21nextafter_kernel_cudaERNS_18TensorIteratorBaseEENKUlvE_clEvENKUlvE_clEvEUlddE_EESt5arrayIPcLm2EEEEviT0_T1_,@function
        .size           _ZN2at6native29vectorized_elementwise_kernelILi2ENS0_13BUnaryFunctorIdddZZZNS0_21nextafter_kernel_cudaERNS_18TensorIteratorBaseEENKUlvE_clEvENKUlvE_clEvEUlddE_EESt5arrayIPcLm2EEEEviT0_T1_,(.L_x_31294 - _ZN2at6native29vectorized_elementwise_kernelILi2ENS0_13BUnaryFunctorIdddZZZNS0_21nextafter_kernel_cudaERNS_18TensorIteratorBaseEENKUlvE_clEvENKUlvE_clEvEUlddE_EESt5arrayIPcLm2EEEEviT0_T1_)
        .other          _ZN2at6native29vectorized_elementwise_kernelILi2ENS0_13BUnaryFunctorIdddZZZNS0_21nextafter_kernel_cudaERNS_18TensorIteratorBaseEENKUlvE_clEvENKUlvE_clEvEUlddE_EESt5arrayIPcLm2EEEEviT0_T1_,@"STO_CUDA_ENTRY STV_DEFAULT"
_ZN2at6native29vectorized_elementwise_kernelILi2ENS0_13BUnaryFunctorIdddZZZNS0_21nextafter_kernel_cudaERNS_18TensorIteratorBaseEENKUlvE_clEvENKUlvE_clEvEUlddE_EESt5arrayIPcLm2EEEEviT0_T1_:
.text._ZN2at6native29vectorized_elementwise_kernelILi2ENS0_13BUnaryFunctorIdddZZZNS0_21nextafter_kernel_cudaERNS_18TensorIteratorBaseEENKUlvE_clEvENKUlvE_clEvEUlddE_EESt5arrayIPcLm2EEEEviT0_T1_:
        /* <DEDUP_REMOVED lines=9> */
[----:B------:R-:W-:Y:S01]  /*0090*/  CS2R R10, SRZ ;  /* 0x00000000000a7805 */ /* 0x000fe2000001ff00 */
[----:B------:R-:W1:Y:S01]  /*00a0*/  LDCU UR8, c[0x0][0x394] ;  /* 0x00007280ff0877ac */ /* 0x000e620008000800 */
        /* <DEDUP_REMOVED lines=10> */
[----:B0-----:R-:W-:-:S05]  /*0150*/  @!P6 IMAD.WIDE.U32 R12, R9, 0x8, R12 ;  /* 0x00000008090ce825 */ /* 0x001fca00078e000c */
[----:B------:R0:W5:Y:S07]  /*0160*/  @!P6 LDG.E.64 R10, desc[UR4][R12.64] ;  /* 0x000000040c0ae981 */ /* 0x00016e000c1e1b00 */
[----:B------:R-:W-:Y:S01]  /*0170*/  @!P4 IMAD.IADD R7, R2, 0x1, R3 ;  /* 0x000000010207c824 */ /* 0x000fe200078e0203 */
[----:B------:R-:W3:Y:S01]  /*0180*/  @!P4 LDC.64 R22, c[0x0][0x3a0] ;  /* 0x0000e800ff16cb82 */ /* 0x000ee20000000a00 */
[----:B------:R-:W-:-:S05]  /*0190*/  @!P4 VIADD R3, R3, 0x80 ;  /* 0x000000800303c836 */ /* 0x000fca0000000000 */
[----:B------:R-:W-:-:S13]  /*01a0*/  ISETP.GE.U32.AND P3, PT, R3, R0, PT ;  /* 0x000000000300720c */ /* 0x000fda0003f66070 */
[----:B------:R-:W-:Y:S01]  /*01b0*/  @!P3 IMAD.IADD R25, R2, 0x1, R3 ;  /* 0x000000010219b824 */ /* 0x000fe200078e0203 */
[----:B------:R-:W-:Y:S01]  /*01c0*/  CS2R R8, SRZ ;  /* 0x0000000000087805 */ /* 0x000fe2000001ff00 */
[----:B------:R-:W-:Y:S01]  /*01d0*/  @!P3 VIADD R3, R3, 0x80 ;  /* 0x000000800303b836 */ /* 0x000fe20000000000 */
[----:B------:R-:W4:Y:S04]  /*01e0*/  @!P3 LDC.64 R20, c[0x0][0x3a0] ;  /* 0x0000e800ff14bb82 */ /* 0x000f280000000a00 */
[----:B------:R-:W-:-:S13]  /*01f0*/  ISETP.GE.U32.AND P2, PT, R3, R0, PT ;  /* 0x000000000300720c */ /* 0x000fda0003f46070 */
[----:B------:R-:W-:Y:S01]  /*0200*/  @!P2 IMAD.IADD R27, R2, 0x1, R3 ;  /* 0x00000001021ba824 */ /* 0x000fe200078e0203 */
[----:B0-----:R-:W0:Y:S01]  /*0210*/  @!P2 LDC.64 R12, c[0x0][0x3a0] ;  /* 0x0000e800ff0cab82 */ /* 0x001e220000000a00 */
        /* <DEDUP_REMOVED lines=8> */
[----:B--2---:R-:W-:Y:S02]  /*02a0*/  @!P5 IMAD.WIDE.U32 R14, R17, 0x8, R14 ;  /* 0x00000008110ed825 */ /* 0x004fe400078e000e */
[----:B------:R-:W2:Y:S03]  /*02b0*/  @!P0 LDC.64 R16, c[0x0][0x3a0] ;  /* 0x0000e800ff108b82 */ /* 0x000ea60000000a00 */
[----:B------:R1:W5:Y:S07]  /*02c0*/  @!P5 LDG.E.64 R8, desc[UR4][R14.64] ;  /* 0x000000040e08d981 */ /* 0x00036e000c1e1b00 */
[----:B------:R-:W2:Y:S08]  /*02d0*/  @!P6 LDC.64 R18, c[0x0][0x3a0] ;  /* 0x0000e800ff12eb82 */ /* 0x000eb00000000a00 */
[----:B-1----:R-:W1:Y:S01]  /*02e0*/  @!P1 LDC.64 R14, c[0x0][0x3a0] ;  /* 0x0000e800ff0e9b82 */ /* 0x002e620000000a00 */
[----:B0-----:R-:W-:Y:S01]  /*02f0*/  @!P2 IMAD.WIDE.U32 R12, R27, 0x8, R12 ;  /* 0x000000081b0ca825 */ /* 0x001fe200078e000c */
[----:B------:R-:W-:-:S03]  /*0300*/  CS2R R26, SRZ ;  /* 0x00000000001a7805 */ /* 0x000fc6000001ff00 */
[----:B---3--:R-:W-:Y:S01]  /*0310*/  @!P4 IMAD.WIDE.U32 R22, R7, 0x8, R22 ;  /* 0x000000080716c825 */ /* 0x008fe200078e0016 */
[----:B------:R-:W-:Y:S02]  /*0320*/  CS2R R6, SRZ ;  /* 0x0000000000067805 */ /* 0x000fe4000001ff00 */
[----:B------:R0:W5:Y:S01]  /*0330*/  @!P2 LDG.E.64 R26, desc[UR4][R12.64] ;  /* 0x000000040c1aa981 */ /* 0x000162000c1e1b00 */
[----:B------:R-:W-:Y:S02]  /*0340*/  @!P6 IMAD.IADD R3, R2, 0x1, R3 ;  /* 0x000000010203e824 */ /* 0x000fe400078e0203 */
[----:B----4-:R-:W-:Y:S01]  /*0350*/  @!P3 IMAD.WIDE.U32 R24, R25, 0x8, R20 ;  /* 0x000000081918b825 */ /* 0x010fe200078e0014 */
[----:B------:R3:W5:Y:S01]  /*0360*/  @!P4 LDG.E.64 R6, desc[UR4][R22.64] ;  /* 0x000000041606c981 */ /* 0x000762000c1e1b00 */
[----:B------:R-:W-:Y:S02]  /*0370*/  CS2R R20, SRZ ;  /* 0x0000000000147805 */ /* 0x000fe4000001ff00 */
[----:B--2---:R-:W-:Y:S01]  /*0380*/  @!P0 IMAD.WIDE.U32 R28, R29, 0x8, R16 ;  /* 0x000000081d1c8825 */ /* 0x004fe200078e0010 */
[----:B------:R-:W-:-:S03]  /*0390*/  CS2R R16, SRZ ;  /* 0x0000000000107805 */ /* 0x000fc6000001ff00 */
[----:B0-----:R-:W-:Y:S01]  /*03a0*/  @!P6 IMAD.WIDE.U32 R12, R3, 0x8, R18 ;  /* 0x00000008030ce825 */ /* 0x001fe200078e0012 */
[----:B------:R-:W-:Y:S01]  /*03b0*/  CS2R R18, SRZ ;  /* 0x0000000000127805 */ /* 0x000fe2000001ff00 */
[----:B------:R0:W5:Y:S01]  /*03c0*/  @!P3 LDG.E.64 R20, desc[UR4][R24.64] ;  /* 0x000000041814b981 */ /* 0x000162000c1e1b00 */
[----:B---3--:R-:W-:Y:S01]  /*03d0*/  CS2R R22, SRZ ;  /* 0x0000000000167805 */ /* 0x008fe2000001ff00 */
[----:B-1----:R-:W-:Y:S02]  /*03e0*/  @!P1 IMAD.WIDE.U32 R14, R4, 0x8, R14 ;  /* 0x00000008040e9825 */ /* 0x002fe400078e000e */
[----:B------:R0:W5:Y:S04]  /*03f0*/  @!P6 LDG.E.64 R16, desc[UR4][R12.64] ;  /* 0x000000040c10e981 */ /* 0x000168000c1e1b00 */
[----:B------:R0:W5:Y:S04]  /*0400*/  @!P1 LDG.E.64 R22, desc[UR4][R14.64] ;  /* 0x000000040e169981 */ /* 0x000168000c1e1b00 */
[----:B------:R0:W5:Y:S01]  /*0410*/  @!P0 LDG.E.64 R18, desc[UR4][R28.64] ;  /* 0x000000041c128981 */ /* 0x000162000c1e1b00 */
[----:B------:R-:W-:Y:S01]  /*0420*/  ISETP.GE.U32.AND P2, PT, R5, R0, PT ;  /* 0x000000000500720c */ /* 0x000fe20003f46070 */
[----:B------:R-:W-:Y:S01]  /*0430*/  ULOP3.LUT UR7, URZ, 0x80000000, UR8, 0xb8, !UPT ;  /* 0x80000000ff077892 */ /* 0x000fe2000f8eb808 */
        /* <DEDUP_REMOVED lines=16> */
[----:B-1----:R-:W-:Y:S02]  /*0540*/  IMAD.U32 R12, RZ, RZ, UR10 ;  /* 0x0000000aff0c7e24 */ /* 0x002fe4000f8e00ff */
[----:B------:R-:W-:Y:S01]  /*0550*/  IMAD.U32 R13, RZ, RZ, UR11 ;  /* 0x0000000bff0d7e24 */ /* 0x000fe2000f8e00ff */
[----:B------:R-:W-:-:S13]  /*0560*/  LOP3.LUT P0, RZ, R4, 0x7fffffff, RZ, 0xc0, P0 ;  /* 0x7fffffff04ff7812 */ /* 0x000fda000000c0ff */
        /* <DEDUP_REMOVED lines=39> */
.L_x_30077:
[----:B------:R-:W-:Y:S05]  /*07e0*/  BSYNC.RECONVERGENT B0 ;  /* 0x0000000000007941 */ /* 0x000fea0003800200 */
.L_x_30076:
[----:B------:R-:W-:Y:S01]  /*07f0*/  VIADD R3, R5, 0x80 ;  /* 0x0000008005037836 */ /* 0x000fe20000000000 */
[----:B------:R-:W-:Y:S04]  /*0800*/  BSSY.RECONVERGENT B0, `(.L_x_30078) ;  /* 0x0000036000007945 */ /* 0x000fe80003800200 */
[----:B------:R-:W-:-:S13]  /*0810*/  ISETP.GE.U32.AND P0, PT, R3, R0, PT ;  /* 0x000000000300720c */ /* 0x000fda0003f06070 */
        /* <DEDUP_REMOVED lines=51> */
.L_x_30080:
[----:B------:R0:W1:Y:S02]  /*0b50*/  DADD R10, R8, R14 ;  /* 0x00000000080a7229 */ /* 0x000064000000000e */
.L_x_30079:
[----:B------:R-:W-:Y:S05]  /*0b60*/  BSYNC.RECONVERGENT B0 ;  /* 0x0000000000007941 */ /* 0x000fea0003800200 */
.L_x_30078:
[----:B0----5:R-:W-:Y:S01]  /*0b70*/  VIADD R9, R5, 0x100 ;  /* 0x0000010005097836 */ /* 0x021fe20000000000 */
[----:B------:R-:W-:Y:S04]  /*0b80*/  BSSY.RECONVERGENT B0, `(.L_x_30081) ;  /* 0x0000036000007945 */ /* 0x000fe80003800200 */
[----:B------:R-:W-:-:S13]  /*0b90*/  ISETP.GE.U32.AND P0, PT, R9, R0, PT ;  /* 0x000000000900720c */ /* 0x000fda0003f06070 */
        /* <DEDUP_REMOVED lines=51> */
.L_x_30083:
[----:B------:R0:W2:Y:S02]  /*0ed0*/  DADD R8, R6, R14 ;  /* 0x0000000006087229 */ /* 0x0000a4000000000e */
.L_x_30082:
[----:B------:R-:W-:Y:S05]  /*0ee0*/  BSYNC.RECONVERGENT B0 ;  /* 0x0000000000007941 */ /* 0x000fea0003800200 */
.L_x_30081:
[----:B0-----:R-:W-:Y:S01]  /*0ef0*/  VIADD R7, R5, 0x180 ;  /* 0x0000018005077836 */ /* 0x001fe20000000000 */
        /* <DEDUP_REMOVED lines=53> */
.L_x_30086:
[----:B------:R0:W3:Y:S02]  /*1250*/  DADD R6, R20, R14 ;  /* 0x0000000014067229 */ /* 0x0000e4000000000e */
.L_x_30085:
[----:B------:R-:W-:Y:S05]  /*1260*/  BSYNC.RECONVERGENT B0 ;  /* 0x0000000000007941 */ /* 0x000fea0003800200 */
.L_x_30084:
        /* <DEDUP_REMOVED lines=9> */
[----:B------:R-:W4:Y:S01]  /*1300*/  LDCU.64 UR10, c[0x0][0x390] ;  /* 0x00007200ff0a77ac */ /* 0x000f220008000a00 */
[----:B0-----:R-:W-:-:S04]  /*1310*/  LOP3.LUT R4, R26, UR9, RZ, 0xfc, !PT ;  /* 0x000000091a047c12 */ /* 0x001fc8000f8efcff */
[----:B------:R-:W-:Y:S01]  /*1320*/  ISETP.NE.U32.AND P0, PT, R4, RZ, PT ;  /* 0x000000ff0400720c */ /* 0x000fe20003f05070 */
[----:B----4-:R-:W-:-:S03]  /*1330*/  IMAD.U32 R15, RZ, RZ, UR11 ;  /* 0x0000000bff0f7e24 */ /* 0x010fc6000f8e00ff */
        /* <DEDUP_REMOVED lines=41> */
.L_x_30089:
[----:B------:R0:W4:Y:S02]  /*15d0*/  DADD R14, R26, R20 ;  /* 0x000000001a0e7229 */ /* 0x0001240000000014 */
.L_x_30088:
[----:B------:R-:W-:Y:S05]  /*15e0*/  BSYNC.RECONVERGENT B0 ;  /* 0x0000000000007941 */ /* 0x000fea0003800200 */
.L_x_30087:
        /* <DEDUP_REMOVED lines=9> */
[----:B------:R-:W5:Y:S01]  /*1680*/  LDCU.64 UR10, c[0x0][0x390] ;  /* 0x00007200ff0a77ac */ /* 0x000f620008000a00 */
[----:B0-----:R-:W-:-:S04]  /*1690*/  LOP3.LUT R4, R22, UR9, RZ, 0xfc, !PT ;  /* 0x0000000916047c12 */ /* 0x001fc8000f8efcff */
[----:B------:R-:W-:Y:S01]  /*16a0*/  ISETP.NE.U32.AND P0, PT, R4, RZ, PT ;  /* 0x000000ff0400720c */ /* 0x000fe20003f05070 */
[----:B-----5:R-:W-:-:S03]  /*16b0*/  IMAD.U32 R21, RZ, RZ, UR11 ;  /* 0x0000000bff157e24 */ /* 0x020fc6000f8e00ff */
        /* <DEDUP_REMOVED lines=41> */
.L_x_30092:
[----:B------:R0:W0:Y:S02]  /*1950*/  DADD R20, R22, R24 ;  /* 0x0000000016147229 */ /* 0x0000240000000018 */
.L_x_30091:
[----:B------:R-:W-:Y:S05]  /*1960*/  BSYNC.RECONVERGENT B0 ;  /* 0x0000000000007941 */ /* 0x000fea0003800200 */
.L_x_30090:
        /* <DEDUP_REMOVED lines=54> */
.L_x_30095:
[----:B------:R0:W0:Y:S02]  /*1cd0*/  DADD R22, R18, R24 ;  /* 0x0000000012167229 */ /* 0x0000240000000018 */
.L_x_30094:
[----:B------:R-:W-:Y:S05]  /*1ce0*/  BSYNC.RECONVERGENT B0 ;  /* 0x0000000000007941 */ /* 0x000fea0003800200 */
.L_x_30093:
        /* <DEDUP_REMOVED lines=54> */
.L_x_30098:
[----:B------:R0:W0:Y:S02]  /*2050*/  DADD R18, R16, R24 ;  /* 0x0000000010127229 */ /* 0x0000240000000018 */
.L_x_30097:
[----:B------:R-:W-:Y:S05]  /*2060*/  BSYNC.RECONVERGENT B0 ;  /* 0x0000000000007941 */ /* 0x000fea0003800200 */
.L_x_30096:
[----:B0-----:R-:W0:Y:S01]  /*2070*/  @!P2 LDC.64 R16, c[0x0][0x398] ;  /* 0x0000e600ff10ab82 */ /* 0x001e220000000a00 */
[----:B------:R-:W-:Y:S01]  /*2080*/  @!P2 IMAD.IADD R25, R2, 0x1, R5 ;  /* 0x000000010219a824 */ /* 0x000fe200078e0205 */
[----:B------:R-:W-:Y:S01]  /*2090*/  BSSY.RECONVERGENT B0, `(.L_x_30099) ;  /* 0x0000030000007945 */ /* 0x000fe20003800200 */
[----:B------:R-:W-:-:S03]  /*20a0*/  @!P2 IMAD.MOV.U32 R5, RZ, RZ, R3 ;  /* 0x000000ffff05a224 */ /* 0x000fc600078e0003 */
[----:B------:R-:W-:Y:S02]  /*20b0*/  BSSY.RELIABLE B1, `(.L_x_30100) ;  /* 0x0000027000017945 */ /* 0x000fe40003800100 */
[----:B------:R-:W-:Y:S01]  /*20c0*/  ISETP.GE.U32.AND P0, PT, R5, R0, PT ;  /* 0x000000000500720c */ /* 0x000fe20003f06070 */
[----:B0-----:R-:W-:-:S05]  /*20d0*/  @!P2 IMAD.WIDE.U32 R16, R25, 0x8, R16 ;  /* 0x000000081910a825 */ /* 0x001fca00078e0010 */
[----:B------:R0:W-:Y:S07]  /*20e0*/  @!P2 STG.E.64 desc[UR4][R16.64], R12 ;  /* 0x0000000c1000a986 */ /* 0x0001ee000c101b04 */
[----:B------:R-:W-:Y:S05]  /*20f0*/  @P0 BRA `(.L_x_30101) ;  /* 0x0000000000300947 */ /* 0x000fea0003800000 */
[----:B0-----:R-:W0:Y:S01]  /*2100*/  LDC.64 R12, c[0x0][0x398] ;  /* 0x0000e600ff0c7b82 */ /* 0x001e220000000a00 */
[----:B------:R-:W-:Y:S02]  /*2110*/  IMAD.IADD R3, R2, 0x1, R5 ;  /* 0x0000000102037824 */ /* 0x000fe400078e0205 */
[----:B------:R-:W-:-:S05]  /*2120*/  VIADD R5, R5, 0x80 ;  /* 0x0000008005057836 */ /* 0x000fca0000000000 */
[----:B------:R-:W-:Y:S01]  /*2130*/  ISETP.GE.U32.AND P0, PT, R5, R0, PT ;  /* 0x000000000500720c */ /* 0x000fe20003f06070 */
[----:B0-----:R-:W-:-:S05]  /*2140*/  IMAD.WIDE.U32 R12, R3, 0x8, R12 ;  /* 0x00000008030c7825 */ /* 0x001fca00078e000c */
[----:B-1----:R0:W-:Y:S07]  /*2150*/  STG.E.64 desc[UR4][R12.64], R10 ;  /* 0x0000000a0c007986 */ /* 0x0021ee000c101b04 */
[----:B------:R-:W-:Y:S05]  /*2160*/  @P0 BRA `(.L_x_30102) ;  /* 0x0000000000300947 */ /* 0x000fea0003800000 */
[----:B0-----:R-:W0:Y:S01]  /*2170*/  LDC.64 R10, c[0x0][0x398] ;  /* 0x0000e600ff0a7b82 */ /* 0x001e220000000a00 */
[----:B------:R-:W-:Y:S02]  /*2180*/  IMAD.IADD R3, R2, 0x1, R5 ;  /* 0x0000000102037824 */ /* 0x000fe400078e0205 */
[----:B------:R-:W-:Y:S02]  /*2190*/  VIADD R5, R5, 0x80 ;  /* 0x0000008005057836 */ /* 0x000fe40000000000 */
[----:B0-----:R-:W-:-:S05]  /*21a0*/  IMAD.WIDE.U32 R10, R3, 0x8, R10 ;  /* 0x00000008030a7825 */ /* 0x001fca00078e000a */
[----:B--2---:R0:W-:Y:S02]  /*21b0*/  STG.E.64 desc[UR4][R10.64], R8 ;  /* 0x000000080a007986 */ /* 0x0041e4000c101b04 */
.L_x_30101:
[----:B------:R-:W-:-:S13]  /*21c0*/  ISETP.GE.U32.AND P0, PT, R5, R0, PT ;  /* 0x000000000500720c */ /* 0x000fda0003f06070 */
[----:B------:R-:W-:Y:S05]  /*21d0*/  @P0 BRA `(.L_x_30103) ;  /* 0x0000000000300947 */ /* 0x000fea0003800000 */
[----:B0-2---:R-:W0:Y:S01]  /*21e0*/  LDC.64 R8, c[0x0][0x398] ;  /* 0x0000e600ff087b82 */ /* 0x005e220000000a00 */
[----:B------:R-:W-:Y:S02]  /*21f0*/  IMAD.IADD R3, R2, 0x1, R5 ;  /* 0x0000000102037824 */ /* 0x000fe400078e0205 */
[----:B------:R-:W-:Y:S02]  /*2200*/  VIADD R5, R5, 0x80 ;  /* 0x0000008005057836 */ /* 0x000fe40000000000 */
[----:B0-----:R-:W-:-:S05]  /*2210*/  IMAD.WIDE.U32 R8, R3, 0x8, R8 ;  /* 0x0000000803087825 */ /* 0x001fca00078e0008 */
[----:B---3--:R0:W-:Y:S02]  /*2220*/  STG.E.64 desc[UR4][R8.64], R6 ;  /* 0x0000000608007986 */ /* 0x0081e4000c101b04 */
.L_x_30102:
[----:B------:R-:W-:-:S13]  /*2230*/  ISETP.GE.U32.AND P0, PT, R5, R0, PT ;  /* 0x000000000500720c */ /* 0x000fda0003f06070 */
[----:B------:R-:W-:Y:S05]  /*2240*/  @P0 BRA `(.L_x_30104) ;  /* 0x0000000000340947 */ /* 0x000fea0003800000 */
[----:B0--3--:R-:W0:Y:S01]  /*2250*/  LDC.64 R6, c[0x0][0x398] ;  /* 0x0000e600ff067b82 */ /* 0x009e220000000a00 */
[----:B------:R-:W-:Y:S02]  /*2260*/  IMAD.IADD R3, R2, 0x1, R5 ;  /* 0x0000000102037824 */ /* 0x000fe400078e0205 */
[----:B------:R-:W-:Y:S02]  /*2270*/  VIADD R5, R5, 0x80 ;  /* 0x0000008005057836 */ /* 0x000fe40000000000 */
[----:B0-----:R-:W-:-:S05]  /*2280*/  IMAD.WIDE.U32 R6, R3, 0x8, R6 ;  /* 0x0000000803067825 */ /* 0x001fca00078e0006 */
[----:B----4-:R0:W-:Y:S02]  /*2290*/  STG.E.64 desc[UR4][R6.64], R14 ;  /* 0x0000000e06007986 */ /* 0x0101e4000c101b04 */
.L_x_30103:
[----:B------:R-:W-:-:S13]  /*22a0*/  ISETP.GE.U32.AND P0, PT, R5, R0, PT ;  /* 0x000000000500720c */ /* 0x000fda0003f06070 */
[----:B------:R-:W-:Y:S05]  /*22b0*/  @P0 BREAK.RELIABLE B1 ;  /* 0x0000000000010942 */ /* 0x000fea0003800100 */
[----:B------:R-:W-:Y:S05]  /*22c0*/  @P0 BRA `(.L_x_30105) ;  /* 0x0000000000300947 */ /* 0x000fea0003800000 */
[----:B0--3--:R-:W0:Y:S01]  /*22d0*/  LDC.64 R6, c[0x0][0x398] ;  /* 0x0000e600ff067b82 */ /* 0x009e220000000a00 */
[----:B------:R-:W-:Y:S02]  /*22e0*/  IMAD.IADD R3, R2, 0x1, R5 ;  /* 0x0000000102037824 */ /* 0x000fe400078e0205 */
[----:B------:R-:W-:Y:S02]  /*22f0*/  VIADD R5, R5, 0x80 ;  /* 0x0000008005057836 */ /* 0x000fe40000000000 */
[----:B0-----:R-:W-:-:S05]  /*2300*/  IMAD.WIDE.U32 R6, R3, 0x8, R6 ;  /* 0x0000000803067825 */ /* 0x001fca00078e0006 */
[----:B------:R0:W-:Y:S02]  /*2310*/  STG.E.64 desc[UR4][R6.64], R20 ;  /* 0x0000001406007986 */ /* 0x0001e4000c101b04 */
.L_x_30104:
[----:B------:R-:W-:Y:S05]  /*2320*/  BSYNC.RELIABLE B1 ;  /* 0x0000000000017941 */ /* 0x000fea0003800100 */
.L_x_30100:
[----:B------:R-:W-:-:S13]  /*2330*/  ISETP.GE.U32.AND P0, PT, R5, R0, PT ;  /* 0x000000000500720c */ /* 0x000fda0003f06070 */
[----:B0--3--:R-:W0:Y:S01]  /*2340*/  @!P0 LDC.64 R6, c[0x0][0x398] ;  /* 0x0000e600ff068b82 */ /* 0x009e220000000a00 */
[----:B------:R-:W-:Y:S02]  /*2350*/  @!P0 IMAD.IADD R3, R2, 0x1, R5 ;  /* 0x0000000102038824 */ /* 0x000fe400078e0205 */
[----:B------:R-:W-:Y:S02]  /*2360*/  @!P0 VIADD R5, R5, 0x80 ;  /* 0x0000008005058836 */ /* 0x000fe40000000000 */
[----:B0-----:R-:W-:-:S05]  /*2370*/  @!P0 IMAD.WIDE.U32 R6, R3, 0x8, R6 ;  /* 0x0000000803068825 */ /* 0x001fca00078e0006 */
[----:B------:R0:W-:Y:S02]  /*2380*/  @!P0 STG.E.64 desc[UR4][R6.64], R22 ;  /* 0x0000001606008986 */ /* 0x0001e4000c101b04 */
.L_x_30105:
[----:B------:R-:W-:Y:S05]  /*2390*/  BSYNC.RECONVERGENT B0 ;  /* 0x0000000000007941 */ /* 0x000fea0003800200 */
.L_x_30099:
[----:B------:R-:W-:Y:S05]  /*23a0*/  WARPSYNC.ALL ;  /* 0x0000000000007948 */ /* 0x000fea0003800000 */
[----:B------:R-:W-:-:S13]  /*23b0*/  ISETP.GE.U32.AND P0, PT, R5, R0, PT ;  /* 0x000000000500720c */ /* 0x000fda0003f06070 */
[----:B------:R-:W-:Y:S05]  /*23c0*/  @P0 EXIT ;  /* 0x000000000000094d */ /* 0x000fea0003800000 */
[----:B0--3--:R-:W0:Y:S01]  /*23d0*/  LDC.64 R6, c[0x0][0x398] ;  /* 0x0000e600ff067b82 */ /* 0x009e220000000a00 */
[----:B------:R-:W-:-:S04]  /*23e0*/  IMAD.IADD R3, R2, 0x1, R5 ;  /* 0x0000000102037824 */ /* 0x000fc800078e0205 */
[----:B0-----:R-:W-:-:S05]  /*23f0*/  IMAD.WIDE.U32 R2, R3, 0x8, R6 ;  /* 0x0000000803027825 */ /* 0x001fca00078e0006 */
[----:B------:R-:W-:Y:S01]  /*2400*/  STG.E.64 desc[UR4][R2.64], R18 ;  /* 0x0000001202007986 */ /* 0x000fe2000c101b04 */
[----:B------:R-:W-:Y:S05]  /*2410*/  EXIT ;  /* 0x000000000000794d */ /* 0x000fea0003800000 */
.L_x_30075:
[----:B------:R-:W0:Y:S01]  /*2420*/  S2R R0, SR_TID.X ;  /* 0x0000000000007919 */ /* 0x000e220000002100 */
[----:B------:R-:W1:Y:S01]  /*2430*/  LDC.64 R4, c[0x0][0x3a0] ;  /* 0x0000e800ff047b82 */ /* 0x000e620000000a00 */
[----:B------:R-:W2:Y:S01]  /*2440*/  LDCU.64 UR10, c[0x0][0x390] ;  /* 0x00007200ff0a77ac */ /* 0x000ea20008000a00 */
[----:B------:R-:W3:Y:S01]  /*2450*/  LDCU UR6, c[0x0][0x394] ;  /* 0x00007280ff0677ac */ /* 0x000ee20008000800 */
[----:B-1----:R-:W-:-:S04]  /*2460*/  IMAD.WIDE.U32 R4, R2, 0x8, R4 ;  /* 0x0000000802047825 */ /* 0x002fc800078e0004 */
[----:B0-----:R-:W-:-:S05]  /*2470*/  IMAD.WIDE.U32 R10, R0, 0x10, R4 ;  /* 0x00000010000a7825 */ /* 0x001fca00078e0004 */
[----:B------:R-:W2:Y:S04]  /*2480*/  LDG.E.128 R4, desc[UR4][R10.64] ;  /* 0x000000040a047981 */ /* 0x000ea8000c1e1d00 */
[----:B------:R0:W5:Y:S04]  /*2490*/  LDG.E.128 R20, desc[UR4][R10.64+0x800] ;  /* 0x000800040a147981 */ /* 0x000168000c1e1d00 */
[----:B------:R0:W5:Y:S04]  /*24a0*/  LDG.E.128 R16, desc[UR4][R10.64+0x1000] ;  /* 0x001000040a107981 */ /* 0x000168000c1e1d00 */
[----:B------:R0:W5:Y:S01]  /*24b0*/  LDG.E.128 R12, desc[UR4][R10.64+0x1800] ;  /* 0x001800040a0c7981 */ /* 0x000162000c1e1d00 */
[----:B---3--:R-:W-:Y:S01]  /*24c0*/  ULOP3.LUT UR9, URZ, 0x80000000, UR6, 0xb8, !UPT ;  /* 0x80000000ff097892 */ /* 0x008fe2000f8eb806 */
[----:B------:R-:W-:Y:S01]  /*24d0*/  BSSY.RECONVERGENT B0, `(.L_x_30106) ;  /* 0x0000038000007945 */ /* 0x000fe20003800200 */
[----:B------:R-:W-:Y:S01]  /*24e0*/  UMOV UR8, 0x1 ;  /* 0x0000000100087882 */ /* 0x000fe20000000000 */
[----:B--2---:R-:W1:-:S15]  /*24f0*/  DSETP.NAN.AND P0, PT, R4, UR10, PT ;  /* 0x0000000a04007e2a */ /* 0x004e5e000bf08000 */
[----:B------:R-:W-:-:S15]  /*2500*/  NOP ;  /* 0x0000000000007918 */ /* 0x000fde0000000000 */
[----:B------:R-:W-:-:S15]  /*2510*/  NOP ;  /* 0x0000000000007918 */ /* 0x000fde0000000000 */
[----:B------:R-:W-:-:S15]  /*2520*/  NOP ;  /* 0x0000000000007918 */ /* 0x000fde0000000000 */
[----:B------:R-:W-:-:S04]  /*2530*/  NOP ;  /* 0x0000000000007918 */ /* 0x000fc80000000000 */
[----:B-1----:R0:W1:Y:S02]  /*2540*/  @P0 DADD R8, R4, UR10 ;  /* 0x0000000a04080e29 */ /* 0x0020640008000000 */
        /* <DEDUP_REMOVED lines=24> */
[----:B0-----:R-:W0:Y:S02]  /*26d0*/  DSETP.LT.AND P2, PT, R4, UR10, !P1 ;  /* 0x0000000a04007e2a */ /* 0x001e24000cf41000 */
[----:B0-----:R-:W-:-:S15]  /*26e0*/  SEL R11, RZ, 0xffffffff, !P2 ;  /* 0xffffffffff0b7807 */ /* 0x001fde0005000000 */
[----:B------:R-:W-:-:S15]  /*26f0*/  NOP ;  /* 0x0000000000007918 */ /* 0x000fde0000000000 */
[----:B------:R-:W-:-:S15]  /*2700*/  NOP ;  /* 0x0000000000007918 */ /* 0x000fde0000000000 */
[----:B------:R-:W-:-:S15]  /*2710*/  NOP ;  /* 0x0000000000007918 */ /* 0x000fde0000000000 */
[----:B------:R-:W-:-:S02]  /*2720*/  NOP ;  /* 0x0000000000007918 */ /* 0x000fc40000000000 */
[----:B------:R-:W0:Y:S02]  /*2730*/  DSETP.LT.AND P3, PT, R4, UR10, P0 ;  /* 0x0000000a04007e2a */ /* 0x000e240008761000 */
[----:B0-----:R-:W-:-:S15]  /*2740*/  SEL R3, RZ, 0x1, !P3 ;  /* 0x00000001ff037807 */ /* 0x001fde0005800000 */
[----:B------:R-:W-:-:S15]  /*2750*/  NOP ;  /* 0x0000000000007918 */ /* 0x000fde0000000000 */
[----:B------:R-:W-:-:S15]  /*2760*/  NOP ;  /* 0x0000000000007918 */ /* 0x000fde0000000000 */
[----:B------:R-:W-:-:S15]  /*2770*/  NOP ;  /* 0x0000000000007918 */ /* 0x000fde0000000000 */
[----:B------:R-:W-:-:S02]  /*2780*/  NOP ;  /* 0x0000000000007918 */ /* 0x000fc40000000000 */
[----:B------:R-:W0:Y:S02]  /*2790*/  DSETP.GT.AND P1, PT, R4, UR10, !P1 ;  /* 0x0000000a04007e2a */ /* 0x000e24000cf24000 */
[----:B0-----:R-:W-:-:S15]  /*27a0*/  SEL R8, RZ, 0x1, !P1 ;  /* 0x00000001ff087807 */ /* 0x001fde0004800000 */
[----:B------:R-:W-:-:S15]  /*27b0*/  NOP ;  /* 0x0000000000007918 */ /* 0x000fde0000000000 */
[----:B------:R-:W-:-:S15]  /*27c0*/  NOP ;  /* 0x0000000000007918 */ /* 0x000fde0000000000 */
[----:B------:R-:W-:-:S15]  /*27d0*/  NOP ;  /* 0x0000000000007918 */ /* 0x000fde0000000000 */
[----:B------:R-:W-:-:S02]  /*27e0*/  NOP ;  /* 0x0000000000007918 */ /* 0x000fc40000000000 */
[----:B------:R-:W0:Y:S02]  /*27f0*/  DSETP.GT.AND P0, PT, R4, UR10, P0 ;  /* 0x0000000a04007e2a */ /* 0x000e240008704000 */
[----:B0-----:R-:W-:Y:S02]  /*2800*/  SEL R9, RZ, 0xffffffff, !P0 ;  /* 0xffffffffff097807 */ /* 0x001fe40004000000 */
[----:B------:R-:W-:-:S04]  /*2810*/  IADD3 R3, P0, P1, R3, R11, R4 ;  /* 0x0000000b03037210 */ /* 0x000fc8000791e004 */
[----:B------:R-:W-:Y:S02]  /*2820*/  IADD3 R8, P2, P3, R9, R3, R8 ;  /* 0x0000000309087210 */ /* 0x000fe40007b5e008 */
[----:B------:R-:W-:-:S04]  /*2830*/  IADD3.X R4, PT, PT, RZ, R11, R5, P0, P1 ;  /* 0x0000000bff047210 */ /* 0x000fc800007e2405 */
[----:B------:R-:W-:-:S07]  /*2840*/  IADD3.X R9, PT, PT, R9, R4, RZ, P2, P3 ;  /* 0x0000000409097210 */ /* 0x000fce00017e64ff */
.L_x_30107:
[----:B------:R-:W-:Y:S05]  /*2850*/  BSYNC.RECONVERGENT B0 ;  /* 0x0000000000007941 */ /* 0x000fea0003800200 */
.L_x_30106:
[----:B------:R-:W0:Y:S01]  /*2860*/  DSETP.NAN.AND P0, PT, R6, UR10, PT ;  /* 0x0000000a06007e2a */ /* 0x000e22000bf08000 */
[----:B------:R-:W-:Y:S04]  /*2870*/  BSSY.RECONVERGENT B0, `(.L_x_30108) ;  /* 0x0000032000007945 */ /* 0x000fe80003800200 */
[----:B0-----:R-:W-:Y:S05]  /*2880*/  @P0 BRA `(.L_x_30109) ;  /* 0x0000000000bc0947 */ /* 0x001fea0003800000 */
        /* <DEDUP_REMOVED lines=36> */
[----:B0-----:R-:W-:Y:S02]  /*2ad0*/  SEL R10, RZ, 0x1, !P1 ;  /* 0x00000001ff0a7807 */ /* 0x001fe40004800000 */
[----:B------:R-:W-:-:S15]  /*2ae0*/  IADD3 R3, P1, P2, R3, R5, R6 ;  /* 0x0000000503037210 */ /* 0x000fde0007a3e006 */
[----:B------:R-:W-:-:S15]  /*2af0*/  NOP ;  /* 0x0000000000007918 */ /* 0x000fde0000000000 */
[----:B------:R-:W-:-:S15]  /*2b00*/  NOP ;  /* 0x0000000000007918 */ /* 0x000fde0000000000 */
[----:B------:R-:W-:-:S15]  /*2b10*/  NOP ;  /* 0x0000000000007918 */ /* 0x000fde0000000000 */
[----:B------:R-:W0:Y:S02]  /*2b20*/  DSETP.GT.AND P0, PT, R6, UR10, P0 ;  /* 0x0000000a06007e2a */ /* 0x000e240008704000 */
[----:B0-----:R-:W-:Y:S02]  /*2b30*/  SEL R11, RZ, 0xffffffff, !P0 ;  /* 0xffffffffff0b7807 */ /* 0x001fe40004000000 */
[----:B------:R-:W-:Y:S02]  /*2b40*/  IADD3.X R6, PT, PT, RZ, R5, R7, P1, P2 ;  /* 0x00000005ff067210 */ /* 0x000fe40000fe4407 */
[----:B------:R-:W-:-:S04]  /*2b50*/  IADD3 R10, P0, P1, R11, R3, R10 ;  /* 0x000000030b0a7210 */ /* 0x000fc8000791e00a */
[----:B------:R-:W-:Y:S01]  /*2b60*/  IADD3.X R11, PT, PT, R11, R6, RZ, P0, P1 ;  /* 0x000000060b0b7210 */ /* 0x000fe200007e24ff */
[----:B------:R-:W-:Y:S08]  /*2b70*/  BRA `(.L_x_30110) ;  /* 0x0000000000047947 */ /* 0x000ff00003800000 */
.L_x_30109:
[----:B------:R0:W1:Y:S02]  /*2b80*/  DADD R10, R6, UR10 ;  /* 0x0000000a060a7e29 */ /* 0x0000640008000000 */
.L_x_30110:
[----:B------:R-:W-:Y:S05]  /*2b90*/  BSYNC.RECONVERGENT B0 ;  /* 0x0000000000007941 */ /* 0x000fea0003800200 */
.L_x_30108:
[----:B-----5:R-:W2:Y:S01]  /*2ba0*/  DSETP.NAN.AND P0, PT, R20, UR10, PT ;  /* 0x0000000a14007e2a */ /* 0x020ea2000bf08000 */
[----:B------:R-:W-:Y:S04]  /*2bb0*/  BSSY.RECONVERGENT B0, `(.L_x_30111) ;  /* 0x0000032000007945 */ /* 0x000fe80003800200 */
[----:B--2---:R-:W-:Y:S05]  /*2bc0*/  @P0 BRA `(.L_x_30112) ;  /* 0x0000000000bc0947 */ /* 0x004fea0003800000 */
[----:B------:R-:W2:Y:S01]  /*2bd0*/  LDCU UR7, c[0x0][0x390] ;  /* 0x00007200ff0777ac */ /* 0x000ea20008000800 */
[----:B------:R-:W-:Y:S01]  /*2be0*/  LOP3.LUT R4, R21, UR6, RZ, 0xfc, !PT ;  /* 0x0000000615047c12 */ /* 0x000fe2000f8efcff */
[----:B------:R-:W3:Y:S01]  /*2bf0*/  LDCU.64 UR12, c[0x0][0x390] ;  /* 0x00007200ff0c77ac */ /* 0x000ee20008000a00 */
[----:B--2---:R-:W-:-:S04]  /*2c00*/  LOP3.LUT R3, R20, UR7, RZ, 0xfc, !PT ;  /* 0x0000000714037c12 */ /* 0x004fc8000f8efcff */
[----:B------:R-:W-:Y:S01]  /*2c10*/  ISETP.NE.U32.AND P0, PT, R3, RZ, PT ;  /* 0x000000ff0300720c */ /* 0x000fe20003f05070 */
[----:B---3--:R-:W-:-:S03]  /*2c20*/  IMAD.U32 R5, RZ, RZ, UR13 ;  /* 0x0000000dff057e24 */ /* 0x008fc6000f8e00ff */
[----:B------:R-:W-:Y:S01]  /*2c30*/  LOP3.LUT P0, RZ, R4, 0x7fffffff, RZ, 0xc0, P0 ;  /* 0x7fffffff04ff7812 */ /* 0x000fe2000000c0ff */
[----:B------:R-:W-:-:S12]  /*2c40*/  IMAD.U32 R4, RZ, RZ, UR12 ;  /* 0x0000000cff047e24 */ /* 0x000fd8000f8e00ff */
[----:B------:R-:W-:Y:S05]  /*2c50*/  @!P0 BRA `(.L_x_30113) ;  /* 0x00000000009c8947 */ /* 0x000fea0003800000 */
[----:B------:R-:W2:Y:S01]  /*2c60*/  DSETP.NEU.AND P0, PT, R20, RZ, PT ;  /* 0x000000ff1400722a */ /* 0x000ea20003f0d000 */
[----:B------:R-:W-:Y:S02]  /*2c70*/  IMAD.U32 R4, RZ, RZ, UR8 ;  /* 0x00000008ff047e24 */ /* 0x000fe4000f8e00ff */
[----:B------:R-:W-:Y:S01]  /*2c80*/  IMAD.U32 R5, RZ, RZ, UR9 ;  /* 0x00000009ff057e24 */ /* 0x000fe2000f8e00ff */
[----:B--2---:R-:W-:Y:S06]  /*2c90*/  @!P0 BRA `(.L_x_30113) ;  /* 0x00000000008c8947 */ /* 0x004fec0003800000 */
[----:B------:R-:W2:-:S15]  /*2ca0*/  DSETP.GEU.AND P1, PT, R20, RZ, PT ;  /* 0x000000ff1400722a */ /* 0x000e9e0003f2e000 */
        /* <DEDUP_REMOVED lines=9> */
[----:B--2---:R-:W0:Y:S02]  /*2d40*/  DSETP.LT.AND P2, PT, R20, UR10, !P1 ;  /* 0x0000000a14007e2a */ /* 0x004e24000cf41000 */
        /* <DEDUP_REMOVED lines=23> */
.L_x_30112:
[----:B------:R2:W3:Y:S02]  /*2ec0*/  DADD R4, R20, UR10 ;  /* 0x0000000a14047e29 */ /* 0x0004e40008000000 */
.L_x_30113:
[----:B------:R-:W-:Y:S05]  /*2ed0*/  BSYNC.RECONVERGENT B0 ;  /* 0x0000000000007941 */ /* 0x000fea0003800200 */
.L_x_30111:
[----:B------:R-:W4:Y:S01]  /*2ee0*/  DSETP.NAN.AND P0, PT, R22, UR10, PT ;  /* 0x0000000a16007e2a */ /* 0x000f22000bf08000 */
[----:B------:R-:W-:Y:S04]  /*2ef0*/  BSSY.RECONVERGENT B0, `(.L_x_30114) ;  /* 0x0000032000007945 */ /* 0x000fe80003800200 */
[----:B----4-:R-:W-:Y:S05]  /*2f00*/  @P0 BRA `(.L_x_30115) ;  /* 0x0000000000bc0947 */ /* 0x010fea0003800000 */
[----:B------:R-:W4:Y:S01]  /*2f10*/  LDCU UR7, c[0x0][0x390] ;  /* 0x00007200ff0777ac */ /* 0x000f220008000800 */
[----:B0-----:R-:W-:Y:S01]  /*2f20*/  LOP3.LUT R6, R23, UR6, RZ, 0xfc, !PT ;  /* 0x0000000617067c12 */ /* 0x001fe2000f8efcff */
[----:B------:R-:W0:Y:S01]  /*2f30*/  LDCU.64 UR12, c[0x0][0x390] ;  /* 0x00007200ff0c77ac */ /* 0x000e220008000a00 */
[----:B----4-:R-:W-:-:S04]  /*2f40*/  LOP3.LUT R3, R22, UR7, RZ, 0xfc, !PT ;  /* 0x0000000716037c12 */ /* 0x010fc8000f8efcff */
[----:B------:R-:W-:Y:S01]  /*2f50*/  ISETP.NE.U32.AND P0, PT, R3, RZ, PT ;  /* 0x000000ff0300720c */ /* 0x000fe20003f05070 */
[----:B0-----:R-:W-:-:S03]  /*2f60*/  IMAD.U32 R7, RZ, RZ, UR13 ;  /* 0x0000000dff077e24 */ /* 0x001fc6000f8e00ff */
        /* <DEDUP_REMOVED lines=17> */
[----:B0-----:R-:W2:Y:S02]  /*3080*/  DSETP.LT.AND P2, PT, R22, UR10, !P1 ;  /* 0x0000000a16007e2a */ /* 0x001ea4000cf41000 */
[----:B--2---:R-:W-:-:S15]  /*3090*/  SEL R21, RZ, 0xffffffff, !P2 ;  /* 0xffffffffff157807 */ /* 0x004fde0005000000 */
        /* <DEDUP_REMOVED lines=22> */
.L_x_30115:
[----:B0-----:R0:W4:Y:S02]  /*3200*/  DADD R6, R22, UR10 ;  /* 0x0000000a16067e29 */ /* 0x0011240008000000 */
.L_x_30116:
[----:B------:R-:W-:Y:S05]  /*3210*/  BSYNC.RECONVERGENT B0 ;  /* 0x0000000000007941 */ /* 0x000fea0003800200 */
.L_x_30114:
[----:B------:R-:W5:Y:S01]  /*3220*/  DSETP.NAN.AND P0, PT, R16, UR10, PT ;  /* 0x0000000a10007e2a */ /* 0x000f62000bf08000 */
[----:B------:R-:W-:Y:S04]  /*3230*/  BSSY.RECONVERGENT B0, `(.L_x_30117) ;  /* 0x0000032000007945 */ /* 0x000fe80003800200 */
[----:B-----5:R-:W-:Y:S05]  /*3240*/  @P0 BRA `(.L_x_30118) ;  /* 0x0000000000bc0947 */ /* 0x020fea0003800000 */
[----:B------:R-:W5:Y:S01]  /*3250*/  LDCU UR7, c[0x0][0x390] ;  /* 0x00007200ff0777ac */ /* 0x000f620008000800 */
[----:B--2---:R-:W-:Y:S01]  /*3260*/  LOP3.LUT R20, R17, UR6, RZ, 0xfc, !PT ;  /* 0x0000000611147c12 */ /* 0x004fe2000f8efcff */
[----:B------:R-:W2:Y:S01]  /*3270*/  LDCU.64 UR12, c[0x0][0x390] ;  /* 0x00007200ff0c77ac */ /* 0x000ea20008000a00 */
[----:B-----5:R-:W-:-:S04]  /*3280*/  LOP3.LUT R3, R16, UR7, RZ, 0xfc, !PT ;  /* 0x0000000710037c12 */ /* 0x020fc8000f8efcff */
[----:B------:R-:W-:Y:S01]  /*3290*/  ISETP.NE.U32.AND P0, PT, R3, RZ, PT ;  /* 0x000000ff0300720c */ /* 0x000fe20003f05070 */
[----:B--2---:R-:W-:-:S03]  /*32a0*/  IMAD.U32 R21, RZ, RZ, UR13 ;  /* 0x0000000dff157e24 */ /* 0x004fc6000f8e00ff */
        /* <DEDUP_REMOVED lines=41> */
.L_x_30118:
[----:B--2---:R2:W0:Y:S02]  /*3540*/  DADD R20, R16, UR10 ;  /* 0x0000000a10147e29 */ /* 0x0044240008000000 */
.L_x_30119:
[----:B------:R-:W-:Y:S05]  /*3550*/  BSYNC.RECONVERGENT B0 ;  /* 0x0000000000007941 */ /* 0x000fea0003800200 */
.L_x_30117:
[----:B------:R-:W5:Y:S01]  /*3560*/  DSETP.NAN.AND P0, PT, R18, UR10, PT ;  /* 0x0000000a12007e2a */ /* 0x000f62000bf08000 */
[----:B------:R-:W-:Y:S04]  /*3570*/  BSSY.RECONVERGENT B0, `(.L_x_30120) ;  /* 0x0000032000007945 */ /* 0x000fe80003800200 */
[----:B-----5:R-:W-:Y:S05]  /*3580*/  @P0 BRA `(.L_x_30121) ;  /* 0x0000000000bc0947 */ /* 0x020fea0003800000 */
[----:B------:R-:W5:Y:S01]  /*3590*/  LDCU UR7, c[0x0][0x390] ;  /* 0x00007200ff0777ac */ /* 0x000f620008000800 */
[----:B--2---:R-:W-:Y:S01]  /*35a0*/  LOP3.LUT R16, R19, UR6, RZ, 0xfc, !PT ;  /* 0x0000000613107c12 */ /* 0x004fe2000f8efcff */
[----:B------:R-:W0:Y:S01]  /*35b0*/  LDCU.64 UR12, c[0x0][0x390] ;  /* 0x00007200ff0c77ac */ /* 0x000e220008000a00 */
[----:B-----5:R-:W-:-:S04]  /*35c0*/  LOP3.LUT R3, R18, UR7, RZ, 0xfc, !PT ;  /* 0x0000000712037c12 */ /* 0x020fc8000f8efcff */
[----:B------:R-:W-:Y:S01]  /*35d0*/  ISETP.NE.U32.AND P0, PT, R3, RZ, PT ;  /* 0x000000ff0300720c */ /* 0x000fe20003f05070 */
[----:B0-----:R-:W-:Y:S02]  /*35e0*/  IMAD.U32 R22, RZ, RZ, UR12 ;  /* 0x0000000cff167e24 */ /* 0x001fe4000f8e00ff */
        /* <DEDUP_REMOVED lines=41> */
.L_x_30121:
[----:B0-----:R0:W0:Y:S02]  /*3880*/  DADD R22, R18, UR10 ;  /* 0x0000000a12167e29 */ /* 0x0010240008000000 */
.L_x_30122:
[----:B------:R-:W-:Y:S05]  /*3890*/  BSYNC.RECONVERGENT B0 ;  /* 0x0000000000007941 */ /* 0x000fea0003800200 */
.L_x_30120:
        /* <DEDUP_REMOVED lines=50> */
.L_x_30124:
[----:B--2---:R2:W0:Y:S02]  /*3bc0*/  DADD R16, R12, UR10 ;  /* 0x0000000a0c107e29 */ /* 0x0044240008000000 */
.L_x_30125:
[----:B------:R-:W-:Y:S05]  /*3bd0*/  BSYNC.RECONVERGENT B0 ;  /* 0x0000000000007941 */ /* 0x000fea0003800200 */
.L_x_30123:
        /* <DEDUP_REMOVED lines=50> */
.L_x_30127:
[----:B0-----:R0:W0:Y:S02]  /*3f00*/  DADD R18, R14, UR10 ;  /* 0x0000000a0e127e29 */ /* 0x0010240008000000 */
.L_x_30128:
[----:B------:R-:W-:Y:S05]  /*3f10*/  BSYNC.RECONVERGENT B0 ;  /* 0x0000000000007941 */ /* 0x000fea0003800200 */
.L_x_30126:
[----:B--2---:R-:W2:Y:S02]  /*3f20*/  LDC.64 R12, c[0x0][0x398] ;  /* 0x0000e600ff0c7b82 */ /* 0x004ea40000000a00 */
[----:B--2---:R-:W-:-:S04]  /*3f30*/  IMAD.WIDE.U32 R2, R2, 0x8, R12 ;  /* 0x0000000802027825 */ /* 0x004fc800078e000c */
[----:B------:R-:W-:-:S05]  /*3f40*/  IMAD.WIDE.U32 R2, R0, 0x10, R2 ;  /* 0x0000001000027825 */ /* 0x000fca00078e0002 */
[----:B-1----:R-:W-:Y:S04]  /*3f50*/  STG.E.128 desc[UR4][R2.64], R8 ;  /* 0x0000000802007986 */ /* 0x002fe8000c101d04 */
[----:B---34-:R-:W-:Y:S04]  /*3f60*/  STG.E.128 desc[UR4][R2.64+0x800], R4 ;  /* 0x0008000402007986 */ /* 0x018fe8000c101d04 */
[----:B------:R-:W-:Y:S04]  /*3f70*/  STG.E.128 desc[UR4][R2.64+0x1000], R20 ;  /* 0x0010001402007986 */ /* 0x000fe8000c101d04 */
[----:B0-----:R-:W-:Y:S01]  /*3f80*/  STG.E.128 desc[UR4][R2.64+0x1800], R16 ;  /* 0x0018001002007986 */ /* 0x001fe2000c101d04 */
[----:B------:R-:W-:Y:S05]  /*3f90*/  EXIT ;  /* 0x000000000000794d */ /* 0x000fea0003800000 */
.L_x_30129:
        /* <DEDUP_REMOVED lines=14> */
.L_x_31294:


//--------------------- .text._ZN2at6native29vectorized_elementwise_kernelILi4ENS0_13BUnaryFunctorIdddZZZNS0_21nextafter_kernel_cudaERNS_18TensorIteratorBaseEENKUlvE_clEvENKUlvE_clEvEUlddE_EESt5arrayIPcLm2EEEEviT0_T1_ --------------------------
	.section	.text._ZN2at6native29vectorized_elementwise_kernelILi4ENS0_13BUnaryFunctorIdddZZZNS0_21nextafter_kernel_cudaERNS_18TensorIteratorBaseEENKUlvE_clEvENKUlvE_clEvEUlddE_EESt5arrayIPcLm2EEEEviT0_T1_,"ax",@progbits
	.align	128
        .global         _ZN2at6native29vectorized_elementwise_kernelILi4ENS0_13BUnaryFunctorIdddZZZNS0_21nextafter_kernel_cudaERNS_18TensorIteratorBaseEENKUlvE_clEvENKUlvE_clEvEUlddE_EESt5arrayIPcLm2EEEEviT0_T1_
        .type           _ZN2at6native29vectorized_elementwise_kernelILi4ENS0_13BUnaryFunctorIdddZZZNS0_21nextafter_kernel_cudaERNS_18TensorIteratorBaseEENKUlvE_clEvENKUlvE_clEvEUlddE_EESt5arrayIPcLm2EEEEviT0_T1_,@function
        .size           _ZN2at6native29vectorized_elementwise_kernelILi4ENS0_13BUnaryFunctorIdddZZZNS0_21nextafter_kernel_cudaERNS_18TensorIteratorBaseEENKUlvE_clEvENKUlvE_clEvEUlddE_EESt5arrayIPcLm2EEEEviT0_T1_,(.L_x_31295 - _ZN2at6native29vectorized_elementwise_kernelILi4ENS0_13BUnaryFunctorIdddZZZNS0_21nextafter_kernel_cudaERNS_18TensorIteratorBaseEENKUlvE_clEvENKUlvE_clEvEUlddE_EESt5arrayIPcLm2EEEEviT0_T1_)
        .other          _ZN2at6native29vectorized_elementwise_kernelILi4ENS0_13BUnaryFunctorIdddZZZNS0_21nextafter_kernel_cudaERNS_18TensorIteratorBaseEENKUlvE_clEvENKUlvE_clEvEUlddE_EESt5arrayIPcLm2EEEEviT0_T1_,@"STO_CUDA_ENTRY STV_DEFAULT"
_ZN2at6native29vectorized_elementwise_kernelILi4ENS0_13BUnaryFunctorIdddZZZNS0_21nextafter_kernel_cudaERNS_18TensorIteratorBaseEENKUlvE_clEvENKUlvE_clEvEUlddE_EESt5arrayIPcLm2EEEEviT0_T1_:
.text._ZN2at6native29vectorized_elementwise_kernelILi4ENS0_13BUnaryFunctorIdddZZZNS0_21nextafter_kernel_cudaERNS_18TensorIteratorBaseEENKUlvE_clEvENKUlvE_clEvEUlddE_EESt5arrayIPcLm2EEEEviT0_T1_:
        /* <DEDUP_REMOVED lines=126> */
.L_x_30132:
[----:B------:R-:W-:Y:S05]  /*07e0*/  BSYNC.RECONVERGENT B0 ;  /* 0x0000000000007941 */ /* 0x000fea0003800200 */
.L_x_30131:
        /* <DEDUP_REMOVED lines=54> */
.L_x_30135:
[----:B------:R0:W1:Y:S02]  /*0b50*/  DADD R10, R8, R14 ;  /* 0x00000000080a7229 */ /* 0x000064000000000e */
.L_x_30134:
[----:B------:R-:W-:Y:S05]  /*0b60*/  BSYNC.RECONVERGENT B0 ;  /* 0x0000000000007941 */ /* 0x000fea0003800200 */
.L_x_30133:
        /* <DEDUP_REMOVED lines=54> */
.L_x_30138:
[----:B------:R0:W2:Y:S02]  /*0ed0*/  DADD R8, R6, R14 ;  /* 0x0000000006087229 */ /* 0x0000a4000000000e */
.L_x_30137:
[----:B------:R-:W-:Y:S05]  /*0ee0*/  BSYNC.RECONVERGENT B0 ;  /* 0x0000000000007941 */ /* 0x000fea0003800200 */
.L_x_30136:
        /* <DEDUP_REMOVED lines=54> */
.L_x_30141:
[----:B------:R0:W3:Y:S02]  /*1250*/  DADD R6, R20, R14 ;  /* 0x0000000014067229 */ /* 0x0000e4000000000e */
.L_x_30140:
[----:B------:R-:W-:Y:S05]  /*1260*/  BSYNC.RECONVERGENT B0 ;  /* 0x0000000000007941 */ /* 0x000fea0003800200 */
.L_x_30139:
        /* <DEDUP_REMOVED lines=54> */
.L_x_30144:
[----:B------:R0:W4:Y:S02]  /*15d0*/  DADD R14, R26, R20 ;  /* 0x000000001a0e7229 */ /* 0x0001240000000014 */
.L_x_30143:
[----:B------:R-:W-:Y:S05]  /*15e0*/  BSYNC.RECONVERGENT B0 ;  /* 0x0000000000007941 */ /* 0x000fea0003800200 */
.L_x_30142:
        /* <DEDUP_REMOVED lines=54> */
.L_x_30147:
[----:B------:R0:W0:Y:S02]  /*1950*/  DADD R20, R22, R24 ;  /* 0x0000000016147229 */ /* 0x0000240000000018 */
.L_x_30146:
[----:B------:R-:W-:Y:S05]  /*1960*/  BSYNC.RECONVERGENT B0 ;  /* 0x0000000000007941 */ /* 0x000fea0003800200 */
.L_x_30145:
        /* <DEDUP_REMOVED lines=54> */
.L_x_30150:
[----:B------:R0:W0:Y:S02]  /*1cd0*/  DADD R22, R18, R24 ;  /* 0x0000000012167229 */ /* 0x0000240000000018 */
.L_x_30149:
[----:B------:R-:W-:Y:S05]  /*1ce0*/  BSYNC.RECONVERGENT B0 ;  /* 0x0000000000007941 */ /* 0x000fea0003800200 */
.L_x_30148:
        /* <DEDUP_REMOVED lines=54> */
.L_x_30153:
[----:B------:R0:W0:Y:S02]  /*2050*/  DADD R18, R16, R24 ;  /* 0x0000000010127229 */ /* 0x0000240000000018 */
.L_x_30152:
[----:B------:R-:W-:Y:S05]  /*2060*/  BSYNC.RECONVERGENT B0 ;  /* 0x0000000000007941 */ /* 0x000fea0003800200 */
.L_x_30151:
        /* <DEDUP_REMOVED lines=21> */
.L_x_30156:
[----:B------:R-:W-:-:S13]  /*21c0*/  ISETP.GE.U32.AND P0, PT, R5, R0, PT ;  /* 0x000000000500720c */ /* 0x000fda0003f06070 */
[----:B------:R-:W-:Y:S05]  /*21d0*/  @P0 BRA `(.L_x_30158) ;  /* 0x0000000000300947 */ /* 0x000fea0003800000 */
[----:B0-2---:R-:W0:Y:S01]  /*21e0*/  LDC.64 R8, c[0x0][0x398] ;  /* 0x0000e600ff087b82 */ /* 0x005e220000000a00 */
[----:B------:R-:W-:Y:S02]  /*21f0*/  IMAD.IADD R3, R2, 0x1, R5 ;  /* 0x0000000102037824 */ /* 0x000fe400078e0205 */
[----:B------:R-:W-:Y:S02]  /*2200*/  VIADD R5, R5, 0x80 ;  /* 0x0000008005057836 */ /* 0x000fe40000000000 */
[----:B0-----:R-:W-:-:S05]  /*2210*/  IMAD.WIDE.U32 R8, R3, 0x8, R8 ;  /* 0x0000000803087825 */ /* 0x001fca00078e0008 */
[----:B---3--:R0:W-:Y:S02]  /*2220*/  STG.E.64 desc[UR4][R8.64], R6 ;  /* 0x0000000608007986 */ /* 0x0081e4000c101b04 */
.L_x_30157:
[----:B------:R-:W-:-:S13]  /*2230*/  ISETP.GE.U32.AND P0, PT, R5, R0, PT ;  /* 0x000000000500720c */ /* 0x000fda0003f06070 */
[----:B------:R-:W-:Y:S05]  /*2240*/  @P0 BRA `(.L_x_30159) ;  /* 0x0000000000340947 */ /* 0x000fea0003800000 */
[----:B0--3--:R-:W0:Y:S01]  /*2250*/  LDC.64 R6, c[0x0][0x398] ;  /* 0x0000e600ff067b82 */ /* 0x009e220000000a00 */
[----:B------:R-:W-:Y:S02]  /*2260*/  IMAD.IADD R3, R2, 0x1, R5 ;  /* 0x0000000102037824 */ /* 0x000fe400078e0205 */
[----:B------:R-:W-:Y:S02]  /*2270*/  VIADD R5, R5, 0x80 ;  /* 0x0000008005057836 */ /* 0x000fe40000000000 */
[----:B0-----:R-:W-:-:S05]  /*2280*/  IMAD.WIDE.U32 R6, R3, 0x8, R6 ;  /* 0x0000000803067825 */ /* 0x001fca00078e0006 */
[----:B----4-:R0:W-:Y:S02]  /*2290*/  STG.E.64 desc[UR4][R6.64], R14 ;  /* 0x0000000e06007986 */ /* 0x0101e4000c101b04 */
.L_x_30158:
        /* <DEDUP_REMOVED lines=8> */
.L_x_30159:
[----:B------:R-:W-:Y:S05]  /*2320*/  BSYNC.RELIABLE B1 ;  /* 0x0000000000017941 */ /* 0x000fea0003800100 */
.L_x_30155:
[----:B------:R-:W-:-:S13]  /*2330*/  ISETP.GE.U32.AND P0, PT, R5, R0, PT ;  /* 0x000000000500720c */ /* 0x000fda0003f06070 */
[----:B0--3--:R-:W0:Y:S01]  /*2340*/  @!P0 LDC.64 R6, c[0x0][0x398] ;  /* 0x0000e600ff068b82 */ /* 0x009e220000000a00 */
[----:B------:R-:W-:Y:S02]  /*2350*/  @!P0 IMAD.IADD R3, R2, 0x1, R5 ;  /* 0x0000000102038824 */ /* 0x000fe400078e0205 */
[----:B------:R-:W-:Y:S02]  /*2360*/  @!P0 VIADD R5, R5, 0x80 ;  /* 0x0000008005058836 */ /* 0x000fe40000000000 */
[----:B0-----:R-:W-:-:S05]  /*2370*/  @!P0 IMAD.WIDE.U32 R6, R3, 0x8, R6 ;  /* 0x0000000803068825 */ /* 0x001fca00078e0006 */
[----:B------:R0:W-:Y:S02]  /*2380*/  @!P0 STG.E.64 desc[UR4][R6.64], R22 ;  /* 0x0000001606008986 */ /* 0x0001e4000c101b04 */
.L_x_30160:
[----:B------:R-:W-:Y:S05]  /*2390*/  BSYNC.RECONVERGENT B0 ;  /* 0x0000000000007941 */ /* 0x000fea0003800200 */
.L_x_30154:
        /* <DEDUP_REMOVED lines=8> */
.L_x_30130:
[----:B------:R-:W0:Y:S01]  /*2420*/  S2R R0, SR_TID.X ;  /* 0x0000000000007919 */ /* 0x000e220000002100 */
[----:B------:R-:W1:Y:S01]  /*2430*/  LDC.64 R4, c[0x0][0x3a0] ;  /* 0x0000e800ff047b82 */ /* 0x000e620000000a00 */
[----:B------:R-:W2:Y:S01]  /*2440*/  LDCU.64 UR10, c[0x0][0x390] ;  /* 0x00007200ff0a77ac */ /* 0x000ea20008000a00 */
[----:B------:R-:W3:Y:S01]  /*2450*/  LDCU UR6, c[0x0][0x394] ;  /* 0x00007280ff0677ac */ /* 0x000ee20008000800 */
[----:B-1----:R-:W-:-:S04]  /*2460*/  IMAD.WIDE.U32 R4, R2, 0x8, R4 ;  /* 0x0000000802047825 */ /* 0x002fc800078e0004 */
[----:B0-----:R-:W-:-:S05]  /*2470*/  IMAD.WIDE.U32 R10, R0, 0x20, R4 ;  /* 0x00000020000a7825 */ /* 0x001fca00078e0004 */
[----:B------:R-:W2:Y:S04]  /*2480*/  LDG.E.ENL2.256 R20, R4, desc[UR4][R10.64] ;  /* 0xfe0000040a04797e */ /* 0x000ea80008121914 */
[----:B------:R0:W5:Y:S01]  /*2490*/  LDG.E.ENL2.256 R12, R16, desc[UR4][R10.64+0x1000] ;  /* 0xfe0080040a10797e */ /* 0x000162000812190c */
        /* <DEDUP_REMOVED lines=57> */
.L_x_30162:
[----:B------:R-:W-:Y:S05]  /*2830*/  BSYNC.RECONVERGENT B0 ;  /* 0x0000000000007941 */ /* 0x000fea0003800200 */
.L_x_30161:
        /* <DEDUP_REMOVED lines=50> */
.L_x_30164:
[----:B------:R0:W1:Y:S02]  /*2b60*/  DADD R10, R6, UR10 ;  /* 0x0000000a060a7e29 */ /* 0x0000640008000000 */
.L_x_30165:
[----:B------:R-:W-:Y:S05]  /*2b70*/  BSYNC.RECONVERGENT B0 ;  /* 0x0000000000007941 */ /* 0x000fea0003800200 */
.L_x_30163:
[----:B------:R-:W2:Y:S01]  /*2b80*/  DSETP.NAN.AND P0, PT, R20, UR10, PT ;  /* 0x0000000a14007e2a */ /* 0x000ea2000bf08000 */
        /* <DEDUP_REMOVED lines=49> */
.L_x_30167:
[----:B------:R2:W3:Y:S02]  /*2ea0*/  DADD R4, R20, UR10 ;  /* 0x0000000a14047e29 */ /* 0x0004e40008000000 */
.L_x_30168:
[----:B------:R-:W-:Y:S05]  /*2eb0*/  BSYNC.RECONVERGENT B0 ;  /* 0x0000000000007941 */ /* 0x000fea0003800200 */
.L_x_30166:
        /* <DEDUP_REMOVED lines=50> */
.L_x_30170:
[----:B0-----:R0:W4:Y:S02]  /*31e0*/  DADD R6, R22, UR10 ;  /* 0x0000000a16067e29 */ /* 0x0011240008000000 */
.L_x_30171:
[----:B------:R-:W-:Y:S05]  /*31f0*/  BSYNC.RECONVERGENT B0 ;  /* 0x0000000000007941 */ /* 0x000fea0003800200 */
.L_x_30169:
[----:B-----5:R-:W0:Y:S01]  /*3200*/  DSETP.NAN.AND P0, PT, R16, UR10, PT ;  /* 0x0000000a10007e2a */ /* 0x020e22000bf08000 */
[----:B------:R-:W-:Y:S04]  /*3210*/  BSSY.RECONVERGENT B0, `(.L_x_30172) ;  /* 0x0000032000007945 */ /* 0x000fe80003800200 */
[----:B0-----:R-:W-:Y:S05]  /*3220*/  @P0 BRA `(.L_x_30173) ;  /* 0x0000000000bc0947 */ /* 0x001fea0003800000 */
[----:B------:R-:W0:Y:S01]  /*3230*/  LDCU UR7, c[0x0][0x390] ;  /* 0x00007200ff0777ac */ /* 0x000e220008000800 */
[----:B--2---:R-:W-:Y:S01]  /*3240*/  LOP3.LUT R20, R17, UR6, RZ, 0xfc, !PT ;  /* 0x0000000611147c12 */ /* 0x004fe2000f8efcff */
        /* <DEDUP_REMOVED lines=45> */
.L_x_30173:
[----:B--2---:R0:W2:Y:S02]  /*3520*/  DADD R20, R16, UR10 ;  /* 0x0000000a10147e29 */ /* 0x0040a40008000000 */
.L_x_30174:
[----:B------:R-:W-:Y:S05]  /*3530*/  BSYNC.RECONVERGENT B0 ;  /* 0x0000000000007941 */ /* 0x000fea0003800200 */
.L_x_30172:
[----:B------:R-:W5:Y:S01]  /*3540*/  DSETP.NAN.AND P0, PT, R18, UR10, PT ;  /* 0x0000000a12007e2a */ /* 0x000f62000bf08000 */
[----:B------:R-:W-:Y:S04]  /*3550*/  BSSY.RECONVERGENT B0, `(.L_x_30175) ;  /* 0x0000032000007945 */ /* 0x000fe80003800200 */
[----:B-----5:R-:W-:Y:S05]  /*3560*/  @P0 BRA `(.L_x_30176) ;  /* 0x0000000000bc0947 */ /* 0x020fea0003800000 */
[----:B------:R-:W5:Y:S01]  /*3570*/  LDCU UR7, c[0x0][0x390] ;  /* 0x00007200ff0777ac */ /* 0x000f620008000800 */
[----:B0-----:R-:W-:Y:S01]  /*3580*/  LOP3.LUT R16, R19, UR6, RZ, 0xfc, !PT ;  /* 0x0000000613107c12 */ /* 0x001fe2000f8efcff */
        /* <DEDUP_REMOVED lines=45> */
.L_x_30176:
[----:B------:R0:W0:Y:S02]  /*3860*/  DADD R22, R18, UR10 ;  /* 0x0000000a12167e29 */ /* 0x0000240008000000 */
.L_x_30177:
[----:B------:R-:W-:Y:S05]  /*3870*/  BSYNC.RECONVERGENT B0 ;  /* 0x0000000000007941 */ /* 0x000fea0003800200 */
.L_x_30175:
        /* <DEDUP_REMOVED lines=50> */
.L_x_30179:
[----:B0-----:R0:W0:Y:S02]  /*3ba0*/  DADD R16, R12, UR10 ;  /* 0x0000000a0c107e29 */ /* 0x0010240008000000 */
.L_x_30180:
[----:B------:R-:W-:Y:S05]  /*3bb0*/  BSYNC.RECONVERGENT B0 ;  /* 0x0000000000007941 */ /* 0x000fea0003800200 */
.L_x_30178:
        /* <DEDUP_REMOVED lines=50> */
.L_x_30182:
[----:B------:R0:W0:Y:S02]  /*3ee0*/  DADD R18, R14, UR10 ;  /* 0x0000000a0e127e29 */ /* 0x0000240008000000 */
.L_x_30183:
[----:B------:R-:W-:Y:S05]  /*3ef0*/  BSYNC.RECONVERGENT B0 ;  /* 0x0000000000007941 */ /* 0x000fea0003800200 */
.L_x_30181:
[----:B0-----:R-:W0:Y:S02]  /*3f00*/  LDC.64 R12, c[0x0][0x398] ;  /* 0x0000e600ff0c7b82 */ /* 0x001e240000000a00 */
[----:B0-----:R-:W-:-:S04]  /*3f10*/  IMAD.WIDE.U32 R2, R2, 0x8, R12 ;  /* 0x0000000802027825 */ /* 0x001fc800078e000c */
[----:B------:R-:W-:-:S05]  /*3f20*/  IMAD.WIDE.U32 R2, R0, 0x20, R2 ;  /* 0x0000002000027825 */ /* 0x000fca00078e0002 */
[----:B-1-34-:R-:W-:Y:S04]  /*3f30*/  STG.E.ENL2.256 desc[UR4][R2.64], R8, R4 ;  /* 0xf80000080204797f */ /* 0x01afe8000f121804 */
[----:B--2---:R-:W-:Y:S01]  /*3f40*/  STG.E.ENL2.256 desc[UR4][R2.64+0x1000], R20, R16 ;  /* 0xf80080140210797f */ /* 0x004fe2000f121804 */
[----:B------:R-:W-:Y:S05]  /*3f50*/  EXIT ;  /* 0x000000000000794d */ /* 0x000fea0003800000 */
.L_x_30184:
        /* <DEDUP_REMOVED lines=10> */
.L_x_31295:


//--------------------- .text._ZN2at6native29vectorized_elementwise_kernelILi8ENS0_13BUnaryFunctorIdddZZZNS0_21nextafter_kernel_cudaERNS_18TensorIteratorBaseEENKUlvE_clEvENKUlvE_clEvEUlddE_EESt5arrayIPcLm2EEEEviT0_T1_ --------------------------
	.section	.text._ZN2at6native29vectorized_elementwise_kernelILi8ENS0_13BUnaryFunctorIdddZZZNS0_21nextafter_kernel_cudaERNS_18TensorIteratorBaseEENKUlvE_clEvENKUlvE_clEvEUlddE_EESt5arrayIPcLm2EEEEviT0_T1_,"ax",@progbits
	.align	128
        .global         _ZN2at6native29vectorized_elementwise_kernelILi8ENS0_13BUnaryFunctorIdddZZZNS0_21nextafter_kernel_cudaERNS_18TensorIteratorBaseEENKUlvE_clEvENKUlvE_clEvEUlddE_EESt5arrayIPcLm2EEEEviT0_T1_
        .type           _ZN2at6native29vectorized_elementwise_kernelILi8ENS0_13BUnaryFunctorIdddZZZNS0_21nextafter_kernel_cudaERNS_18TensorIteratorBaseEENKUlvE_clEvENKUlvE_clEvEUlddE_EESt5arrayIPcLm2EEEEviT0_T1_,@function
        .size           _ZN2at6native29vectorized_elementwise_kernelILi8ENS0_13BUnaryFunctorIdddZZZNS0_21nextafter_kernel_cudaERNS_18TensorIteratorBaseEENKUlvE_clEvENKUlvE_clEvEUlddE_EESt5arrayIPcLm2EEEEviT0_T1_,(.L_x_31296 - _ZN2at6native29vectorized_elementwise_kernelILi8ENS0_13BUnaryFunctorIdddZZZNS0_21nextafter_kernel_cudaERNS_18TensorIteratorBaseEENKUlvE_clEvENKUlvE_clEvEUlddE_EESt5arrayIPcLm2EEEEviT0_T1_)
        .other          _ZN2at6native29vectorized_elementwise_kernelILi8ENS0_13BUnaryFunctorIdddZZZNS0_21nextafter_kernel_cudaERNS_18TensorIteratorBaseEENKUlvE_clEvENKUlvE_clEvEUlddE_EESt5arrayIPcLm2EEEEviT0_T1_,@"STO_CUDA_ENTRY STV_DEFAULT"
_ZN2at6native29vectorized_elementwise_kernelILi8ENS0_13BUnaryFunctorIdddZZZNS0_21nextafter_kernel_cudaERNS_18TensorIteratorBaseEENKUlvE_clEvENKUlvE_clEvEUlddE_EESt5arrayIPcLm2EEEEviT0_T1_:
.text._ZN2at6native29vectorized_elementwise_kernelILi8ENS0_13BUnaryFunctorIdddZZZNS0_21nextafter_kernel_cudaERNS_18TensorIteratorBaseEENKUlvE_clEvENKUlvE_clEvEUlddE_EESt5arrayIPcLm2EEEEviT0_T1_:
[----:B------:R-:W-:Y:S01]  /*0000*/  LDC R1, c[0x0][0x37c] ;  /* 0x0000df00ff017b82 */ /* 0x000fe20000000800 */
[----:B------:R-:W-:Y:S05]  /*0010*/  EXIT ;  /* 0x000000000000794d */ /* 0x000fea0003800000 */
.L_x_30185:
        /* <DEDUP_REMOVED lines=14> */
.L_x_31296:


//--------------------- .text._ZN2at6native18elementwise_kernelILi128ELi4EZNS0_15gpu_kernel_implINS0_13AUnaryFunctorIdddZZZNS0_21nextafter_kernel_cudaERNS_18TensorIteratorBaseEENKUlvE_clEvENKUlvE_clEvEUlddE_EEEEvS5_RKT_EUliE_EEviT1_ --------------------------
	.section	.text._ZN2at6native18elementwise_kernelILi128ELi4EZNS0_15gpu_kernel_implINS0_13AUnaryFunctorIdddZZZNS0_21nextafter_kernel_cudaERNS_18TensorIteratorBaseEENKUlvE_clEvENKUlvE_clEvEUlddE_EEEEvS5_RKT_EUliE_EEviT1_,"ax",@progbits
	.align	128
        .global         _ZN2at6native18elementwise_kernelILi128ELi4EZNS0_15gpu_kernel_implINS0_13AUnaryFunctorIdddZZZNS0_21nextafter_kernel_cudaERNS_18TensorIteratorBaseEENKUlvE_clEvENKUlvE_clEvEUlddE_EEEEvS5_RKT_EUliE_EEviT1_
        .type           _ZN2at6native18elementwise_kernelILi128ELi4EZNS0_15gpu_kernel_implINS0_13AUnaryFunctorIdddZZZNS0_21nextafter_kernel_cudaERNS_18TensorIteratorBaseEENKUlvE_clEvENKUlvE_clEvEUlddE_EEEEvS5_RKT_EUliE_EEviT1_,@function
        .size           _ZN2at6native18elementwise_kernelILi128ELi4EZNS0_15gpu_kernel_implINS0_13AUnaryFunctorIdddZZZNS0_21nextafter_kernel_cudaERNS_18TensorIteratorBaseEENKUlvE_clEvENKUlvE_clEvEUlddE_EEEEvS5_RKT_EUliE_EEviT1_,(.L_x_31297 - _ZN2at6native18elementwise_kernelILi128ELi4EZNS0_15gpu_kernel_implINS0_13AUnaryFunctorIdddZZZNS0_21nextafter_kernel_cudaERNS_18TensorIteratorBaseEENKUlvE_clEvENKUlvE_clEvEUlddE_EEEEvS5_RKT_EUliE_EEviT1_)
        .other          _ZN2at6native18elementwise_kernelILi128ELi4EZNS0_15gpu_kernel_implINS0_13AUnaryFunctorIdddZZZNS0_21nextafter_kernel_cudaERNS_18TensorIteratorBaseEENKUlvE_clEvENKUlvE_clEvEUlddE_EEEEvS5_RKT_EUliE_EEviT1_,@"STO_CUDA_ENTRY STV_DEFAULT"
_ZN2at6native18elementwise_kernelILi128ELi4EZNS0_15gpu_kernel_implINS0_13AUnaryFunctorIdddZZZNS0_21nextafter_kernel_cudaERNS_18TensorIteratorBaseEENKUlvE_clEvENKUlvE_clEvEUlddE_EEEEvS5_RKT_EUliE_EEviT1_:
.text._ZN2at6native18elementwise_kernelILi128ELi4EZNS0_15gpu_kernel_implINS0_13AUnaryFunctorIdddZZZNS0_21nextafter_kernel_cudaERNS_18TensorIteratorBaseEENKUlvE_clEvENKUlvE_clEvEUlddE_EEEEvS5_RKT_EUliE_EEviT1_:
        /* <DEDUP_REMOVED lines=319> */
.L_x_30188:
        /* <DEDUP_REMOVED lines=18> */
.L_x_30193:
[----:B------:R-:W2:Y:S02]  /*1510*/  LDG.E.U8 R2, desc[UR36][R2.64] ;  /* 0x0000002402027981 */ /* 0x000ea4000c1e1100 */
[----:B--2---:R4:W0:Y:S02]  /*1520*/  I2F.F64.U16 R4, R2 ;  /* 0x0000000200047312 */ /* 0x0048240000101800 */
[----:B0---4-:R-:W-:Y:S05]  /*1530*/  BRA `(.L_x_30195) ;  /* 0x0000000c00607947 */ /* 0x011fea0003800000 */
.L_x_30192:
        /* <DEDUP_REMOVED lines=9> */
.L_x_30197:
[----:B------:R-:W2:Y:S02]  /*15d0*/  LDG.E R2, desc[UR36][R2.64] ;  /* 0x0000002402027981 */ /* 0x000ea4000c1e1900 */
[----:B--2---:R4:W0:Y:S02]  /*15e0*/  I2F.F64 R4, R2 ;  /* 0x0000000200047312 */ /* 0x0048240000201c00 */
[----:B0---4-:R-:W-:Y:S05]  /*15f0*/  BRA `(.L_x_30195) ;  /* 0x0000000c00307947 */ /* 0x011fea0003800000 */
.L_x_30196:
[----:B------:R-:W2:Y:S02]  /*1600*/  LDG.E.U16 R2, desc[UR36][R2.64] ;  /* 0x0000002402027981 */ /* 0x000ea4000c1e1500 */
[----:B--2---:R4:W0:Y:S02]  /*1610*/  I2F.F64.S16 R4, R2 ;  /* 0x0000000200047312 */ /* 0x0048240000101c00 */
[----:B0---4-:R-:W-:Y:S05]  /*1620*/  BRA `(.L_x_30195) ;  /* 0x0000000c00247947 */ /* 0x011fea0003800000 */
.L_x_30191:
        /* <DEDUP_REMOVED lines=10> */
.L_x_30199:
[----:B------:R-:W2:Y:S02]  /*16d0*/  LDG.E.U16 R0, desc[UR36][R2.64] ;  /* 0x0000002402007981 */ /* 0x000ea4000c1e1500 */
[----:B--2---:R-:W-:-:S05]  /*16e0*/  HADD2.F32 R0, -RZ, R0.H0_H0 ;  /* 0x20000000ff007230 */ /* 0x004fca0000004100 */
[----:B------:R-:W-:-:S04]  /*16f0*/  FMUL.FTZ R0, R0, 1 ;  /* 0x3f80000000007820 */ /* 0x000fc80000410000 */
[----:B------:R3:W4:Y:S02]  /*1700*/  F2F.F64.F32 R4, R0 ;  /* 0x0000000000047310 */ /* 0x0007240000201800 */
[----:B---34-:R-:W-:Y:S05]  /*1710*/  BRA `(.L_x_30195) ;  /* 0x0000000800e87947 */ /* 0x018fea0003800000 */
.L_x_30198:
        /* <DEDUP_REMOVED lines=10> */
.L_x_30201:
[----:B------:R-:W2:Y:S02]  /*17c0*/  LDG.E.U16 R2, desc[UR36][R2.64] ;  /* 0x0000002402027981 */ /* 0x000ea4000c1e1500 */
[----:B--2---:R-:W-:-:S05]  /*17d0*/  HADD2.F32 R0, -RZ, R2.H0_H0 ;  /* 0x20000002ff007230 */ /* 0x004fca0000004100 */
[----:B------:R-:W-:-:S04]  /*17e0*/  FMUL.FTZ R0, R0, 1 ;  /* 0x3f80000000007820 */ /* 0x000fc80000410000 */
[----:B------:R4:W0:Y:S02]  /*17f0*/  F2F.F64.F32 R4, R0 ;  /* 0x0000000000047310 */ /* 0x0008240000201800 */
[----:B0---4-:R-:W-:Y:S05]  /*1800*/  BRA `(.L_x_30195) ;  /* 0x0000000800ac7947 */ /* 0x011fea0003800000 */
.L_x_30200:
[----:B------:R3:W5:Y:S01]  /*1810*/  LDG.E.64 R4, desc[UR36][R2.64] ;  /* 0x0000002402047981 */ /* 0x000762000c1e1b00 */
[----:B------:R-:W-:Y:S05]  /*1820*/  BRA `(.L_x_30195) ;  /* 0x0000000800a47947 */ /* 0x000fea0003800000 */
.L_x_30190:
        /* <DEDUP_REMOVED lines=13> */
.L_x_30204:
[----:B------:R2:W5:Y:S01]  /*1900*/  LDG.E.64 R4, desc[UR36][R2.64] ;  /* 0x0000002402047981 */ /* 0x000562000c1e1b00 */
[----:B------:R-:W-:Y:S05]  /*1910*/  BRA `(.L_x_30195) ;  /* 0x0000000800687947 */ /* 0x000fea0003800000 */
.L_x_30203:
        /* <DEDUP_REMOVED lines=27> */
.L_x_30206:
        /* <DEDUP_REMOVED lines=14> */
.L_x_30205:
[----:B------:R-:W2:Y:S02]  /*1bb0*/  LDG.E.U16 R0, desc[UR36][R2.64] ;  /* 0x0000002402007981 */ /* 0x000ea4000c1e1500 */
[----:B--2---:R-:W-:-:S04]  /*1bc0*/  IMAD.U32 R0, R0, 0x10000, RZ ;  /* 0x0001000000007824 */ /* 0x004fc800078e00ff */
[----:B------:R-:W-:-:S04]  /*1bd0*/  FMUL.FTZ R0, R0, 1 ;  /* 0x3f80000000007820 */ /* 0x000fc80000410000 */
[----:B------:R2:W3:Y:S02]  /*1be0*/  F2F.F64.F32 R4, R0 ;  /* 0x0000000000047310 */ /* 0x0004e40000201800 */
[----:B--23--:R-:W-:Y:S05]  /*1bf0*/  BRA `(.L_x_30195) ;  /* 0x0000000400b07947 */ /* 0x00cfea0003800000 */
.L_x_30202:
        /* <DEDUP_REMOVED lines=11> */
.L_x_30209:
        /* <DEDUP_REMOVED lines=21> */
.L_x_30211:
[----:B------:R-:W-:Y:S05]  /*1e00*/  BSYNC.RECONVERGENT B0 ;  /* 0x0000000000007941 */ /* 0x000fea0003800200 */
.L_x_30210:
[----:B------:R-:W-:Y:S02]  /*1e10*/  SHF.L.U32 R0, R0, 0x14, RZ ;  /* 0x0000001400007819 */ /* 0x000fe400000006ff */
[----:B------:R-:W-:-:S04]  /*1e20*/  LEA R2, R2, 0x3b800000, 0x17 ;  /* 0x3b80000002027811 */ /* 0x000fc800078eb8ff */
[----:B------:R-:W-:-:S05]  /*1e30*/  LOP3.LUT R0, R2, R0, R7, 0xfe, !PT ;  /* 0x0000000002007212 */ /* 0x000fca00078efe07 */
[----:B------:R-:W-:-:S04]  /*1e40*/  FMUL.FTZ R0, R0, 1 ;  /* 0x3f80000000007820 */ /* 0x000fc80000410000 */
[----:B------:R2:W3:Y:S02]  /*1e50*/  F2F.F64.F32 R4, R0 ;  /* 0x0000000000047310 */ /* 0x0004e40000201800 */
[----:B--23--:R-:W-:Y:S05]  /*1e60*/  BRA `(.L_x_30195) ;  /* 0x0000000400147947 */ /* 0x00cfea0003800000 */
.L_x_30208:
        /* <DEDUP_REMOVED lines=21> */
.L_x_30213:
[----:B------:R-:W-:Y:S05]  /*1fc0*/  BSYNC.RECONVERGENT B0 ;  /* 0x0000000000007941 */ /* 0x000fea0003800200 */
.L_x_30212:
[----:B------:R-:W-:Y:S01]  /*1fd0*/  IMAD.SHL.U32 R0, R0, 0x200000, RZ ;  /* 0x0020000000007824 */ /* 0x000fe200078e00ff */
[----:B------:R-:W-:-:S04]  /*1fe0*/  LEA R2, R2, 0x37800000, 0x17 ;  /* 0x3780000002027811 */ /* 0x000fc800078eb8ff */
[----:B------:R-:W-:-:S05]  /*1ff0*/  LOP3.LUT R0, R2, R0, R7, 0xfe, !PT ;  /* 0x0000000002007212 */ /* 0x000fca00078efe07 */
[----:B------:R-:W-:-:S04]  /*2000*/  FMUL.FTZ R0, R0, 1 ;  /* 0x3f80000000007820 */ /* 0x000fc80000410000 */
[----:B------:R2:W3:Y:S02]  /*2010*/  F2F.F64.F32 R4, R0 ;  /* 0x0000000000047310 */ /* 0x0004e40000201800 */
[----:B--23--:R-:W-:Y:S05]  /*2020*/  BRA `(.L_x_30195) ;  /* 0x0000000000a47947 */ /* 0x00cfea0003800000 */
.L_x_30207:
[----:B------:R-:W-:-:S09]  /*2030*/  UISETP.NE.AND UP0, UPT, UR4, 0x1c, UPT ;  /* 0x0000001c0400788c */ /* 0x000fd2000bf05270 */
[----:B------:R-:W-:Y:S05]  /*2040*/  BRA.U !UP0, `(.L_x_30214) ;  /* 0x0000000108947547 */ /* 0x000fea000b800000 */
[----:B------:R-:W-:-:S09]  /*2050*/  UISETP.NE.AND UP0, UPT, UR4, 0x1d, UPT ;  /* 0x0000001d0400788c */ /* 0x000fd2000bf05270 */
[----:B------:R-:W-:Y:S05]  /*2060*/  BRA.U !UP0, `(.L_x_30215) ;  /* 0x0000000108807547 */ /* 0x000fea000b800000 */
[----:B------:R-:W-:-:S09]  /*2070*/  UISETP.NE.AND UP0, UPT, UR4, 0x2c, UPT ;  /* 0x0000002c0400788c */ /* 0x000fd2000bf05270 */
[----:B------:R-:W-:Y:S05]  /*2080*/  BRA.U !UP0, `(.L_x_30216) ;  /* 0x0000000108487547 */ /* 0x000fea000b800000 */
.L_x_30194:
        /* <DEDUP_REMOVED lines=16> */
.L_x_30217:
[----:B------:R-:W-:Y:S01]  /*2190*/  CS2R R4, SRZ ;  /* 0x0000000000047805 */ /* 0x000fe2000001ff00 */
[----:B------:R-:W-:Y:S06]  /*21a0*/  BRA `(.L_x_30195) ;  /* 0x0000000000447947 */ /* 0x000fec0003800000 */
.L_x_30216:
        /* <DEDUP_REMOVED lines=12> */
.L_x_30215:
[----:B------:R-:W2:Y:S02]  /*2270*/  LDG.E.64 R4, desc[UR36][R2.64] ;  /* 0x0000002402047981 */ /* 0x000ea4000c1e1b00 */
[----:B--2---:R-:W2:Y:S02]  /*2280*/  I2F.F64.U64 R4, R4 ;  /* 0x0000000400047312 */ /* 0x004ea40000301800 */
[----:B--2---:R-:W-:Y:S05]  /*2290*/  BRA `(.L_x_30195) ;  /* 0x0000000000087947 */ /* 0x004fea0003800000 */
.L_x_30214:
[----:B------:R-:W2:Y:S02]  /*22a0*/  LDG.E R2, desc[UR36][R2.64] ;  /* 0x0000002402027981 */ /* 0x000ea4000c1e1900 */
[----:B--2---:R0:W1:Y:S02]  /*22b0*/  I2F.F64.U32 R4, R2 ;  /* 0x0000000200047312 */ /* 0x0040640000201800 */
.L_x_30195:
[----:B------:R-:W-:Y:S05]  /*22c0*/  BSYNC.RECONVERGENT B6 ;  /* 0x0000000000067941 */ /* 0x000fea0003800200 */
.L_x_30189:
[----:B0-23--:R-:W0:Y:S01]  /*22d0*/  LDC.64 R2, c[0x0][0x598] ;  /* 0x00016600ff027b82 */ /* 0x00de220000000a00 */
[----:B-1---5:R-:W0:Y:S01]  /*22e0*/  DSETP.NAN.AND P0, PT, R4, R4, PT ;  /* 0x000000040400722a */ /* 0x022e220003f08000 */
[----:B------:R-:W-:-:S15]  /*22f0*/  BSSY.RECONVERGENT B0, `(.L_x_30218) ;  /* 0x0000039000007945 */ /* 0x000fde0003800200 */
[----:B------:R-:W-:-:S15]  /*2300*/  NOP ;  /* 0x0000000000007918 */ /* 0x000fde0000000000 */
[----:B------:R-:W-:-:S15]  /*2310*/  NOP ;  /* 0x0000000000007918 */ /* 0x000fde0000000000 */
[----:B------:R-:W-:-:S15]  /*2320*/  NOP ;  /* 0x0000000000007918 */ /* 0x000fde0000000000 */
[----:B------:R-:W-:-:S03]  /*2330*/  NOP ;  /* 0x0000000000007918 */ /* 0x000fc60000000000 */
[----:B0-----:R-:W0:-:S15]  /*2340*/  DSETP.NUM.AND P0, PT, R2, R2, !P0 ;  /* 0x000000020200722a */ /* 0x001e1e0004707000 */
[----:B------:R-:W-:-:S15]  /*2350*/  NOP ;  /* 0x0000000000007918 */ /* 0x000fde0000000000 */
[----:B------:R-:W-:-:S15]  /*2360*/  NOP ;  /* 0x0000000000007918 */ /* 0x000fde0000000000 */
[----:B------:R-:W-:-:S15]  /*2370*/  NOP ;  /* 0x0000000000007918 */ /* 0x000fde0000000000 */
[----:B------:R-:W-:-:S04]  /*2380*/  NOP ;  /* 0x0000000000007918 */ /* 0x000fc80000000000 */
[----:B0-----:R0:W1:Y:S02]  /*2390*/  @!P0 DADD R4, R4, R2 ;  /* 0x0000000004048229 */ /* 0x0010640000000002 */
[----:B01----:R-:W-:Y:S05]  /*23a0*/  @!P0 BRA `(.L_x_30219) ;  /* 0x0000000000b48947 */ /* 0x003fea0003800000 */
[----:B------:R-:W0:Y:S02]  /*23b0*/  LDC.64 R8, c[0x0][0x598] ;  /* 0x00016600ff087b82 */ /* 0x000e240000000a00 */
[----:B0-----:R-:W-:Y:S02]  /*23c0*/  LOP3.LUT R0, R4, R8, RZ, 0xfc, !PT ;  /* 0x0000000804007212 */ /* 0x001fe400078efcff */
[----:B------:R-:W-:Y:S02]  /*23d0*/  LOP3.LUT R6, R5, R9, RZ, 0xfc, !PT ;  /* 0x0000000905067212 */ /* 0x000fe400078efcff */
[----:B------:R-:W-:-:S04]  /*23e0*/  ISETP.NE.U32.AND P0, PT, R0, RZ, PT ;  /* 0x000000ff0000720c */ /* 0x000fc80003f05070 */
[----:B------:R-:W-:-:S13]  /*23f0*/  LOP3.LUT P0, RZ, R6, 0x7fffffff, RZ, 0xc0, P0 ;  /* 0x7fffffff06ff7812 */ /* 0x000fda000000c0ff */
[----:B------:R-:W-:Y:S05]  /*2400*/  @!P0 BRA `(.L_x_30219) ;  /* 0x00000000009c8947 */ /* 0x000fea0003800000 */
[----:B------:R-:W0:Y:S02]  /*2410*/  DSETP.NEU.AND P0, PT, R2, RZ, PT ;  /* 0x000000ff0200722a */ /* 0x000e240003f0d000 */
[----:B0-----:R-:W-:Y:S01]  /*2420*/  @!P0 LOP3.LUT R0, RZ, 0x80000000, R5, 0xb8, !PT ;  /* 0x80000000ff008812 */ /* 0x001fe200078eb805 */
[----:B------:R-:W-:-:S03]  /*2430*/  @!P0 IMAD.MOV.U32 R4, RZ, RZ, 0x1 ;  /* 0x00000001ff048424 */ /* 0x000fc600078e00ff */
[----:B------:R-:W-:Y:S01]  /*2440*/  @!P0 MOV R5, R0 ;  /* 0x0000000000058202 */ /* 0x000fe20000000f00 */
[----:B------:R-:W-:Y:S06]  /*2450*/  @!P0 BRA `(.L_x_30219) ;  /* 0x0000000000888947 */ /* 0x000fec0003800000 */
        /* <DEDUP_REMOVED lines=10> */
[----:B0-----:R-:W0:Y:S02]  /*2500*/  DSETP.GT.AND P2, PT, R4, R2, !P0 ;  /* 0x000000020400722a */ /* 0x001e240004744000 */
[----:B0-----:R-:W-:-:S15]  /*2510*/  SEL R6, RZ, 0xffffffff, !P2 ;  /* 0xffffffffff067807 */ /* 0x001fde0005000000 */
[----:B------:R-:W-:-:S15]  /*2520*/  NOP ;  /* 0x0000000000007918 */ /* 0x000fde0000000000 */
[----:B------:R-:W-:-:S15]  /*2530*/  NOP ;  /* 0x0000000000007918 */ /* 0x000fde0000000000 */
[----:B------:R-:W-:-:S15]  /*2540*/  NOP ;  /* 0x0000000000007918 */ /* 0x000fde0000000000 */
[----:B------:R-:W-:-:S02]  /*2550*/  NOP ;  /* 0x0000000000007918 */ /* 0x000fc40000000000 */
[----:B------:R-:W0:Y:S02]  /*2560*/  DSETP.GT.AND P3, PT, R4, R2, P1 ;  /* 0x000000020400722a */ /* 0x000e240000f64000 */
[----:B0-----:R-:W-:-:S15]  /*2570*/  SEL R7, RZ, 0x1, !P3 ;  /* 0x00000001ff077807 */ /* 0x001fde0005800000 */
[----:B------:R-:W-:-:S15]  /*2580*/  NOP ;  /* 0x0000000000007918 */ /* 0x000fde0000000000 */
[----:B------:R-:W-:-:S15]  /*2590*/  NOP ;  /* 0x0000000000007918 */ /* 0x000fde0000000000 */
[----:B------:R-:W-:-:S15]  /*25a0*/  NOP ;  /* 0x0000000000007918 */ /* 0x000fde0000000000 */
[----:B------:R-:W-:-:S02]  /*25b0*/  NOP ;  /* 0x0000000000007918 */ /* 0x000fc40000000000 */
[----:B------:R-:W0:-:S15]  /*25c0*/  DSETP.LT.AND P0, PT, R4, R2, !P0 ;  /* 0x000000020400722a */ /* 0x000e1e0004701000 */
[----:B------:R-:W-:-:S15]  /*25d0*/  NOP ;  /* 0x0000000000007918 */ /* 0x000fde0000000000 */
[----:B------:R-:W-:-:S15]  /*25e0*/  NOP ;  /* 0x0000000000007918 */ /* 0x000fde0000000000 */
[----:B------:R-:W-:-:S15]  /*25f0*/  NOP ;  /* 0x0000000000007918 */ /* 0x000fde0000000000 */
[----:B------:R-:W-:-:S04]  /*2600*/  NOP ;  /* 0x0000000000007918 */ /* 0x000fc80000000000 */
[----:B------:R0:W1:Y:S02]  /*2610*/  DSETP.LT.AND P1, PT, R4, R2, P1 ;  /* 0x000000020400722a */ /* 0x0000640000f21000 */
[----:B0-----:R-:W-:Y:S02]  /*2620*/  SEL R4, RZ, 0x1, !P0 ;  /* 0x00000001ff047807 */ /* 0x001fe40004000000 */
[----:B-1----:R-:W-:Y:S02]  /*2630*/  SEL R5, RZ, 0xffffffff, !P1 ;  /* 0xffffffffff057807 */ /* 0x002fe40004800000 */
[----:B------:R-:W-:-:S04]  /*2640*/  IADD3 R0, P0, P1, R7, R8, R6 ;  /* 0x0000000807007210 */ /* 0x000fc8000791e006 */
[----:B------:R-:W-:Y:S02]  /*2650*/  IADD3 R4, P2, P3, R5, R0, R4 ;  /* 0x0000000005047210 */ /* 0x000fe40007b5e004 */
[----:B------:R-:W-:-:S04]  /*2660*/  IADD3.X R0, PT, PT, RZ, R9, R6, P0, P1 ;  /* 0x00000009ff007210 */ /* 0x000fc800007e2406 */
[----:B------:R-:W-:-:S07]  /*2670*/  IADD3.X R5, PT, PT, R5, R0, RZ, P2, P3 ;  /* 0x0000000005057210 */ /* 0x000fce00017e64ff */
.L_x_30219:
[----:B------:R-:W-:Y:S05]  /*2680*/  BSYNC.RECONVERGENT B0 ;  /* 0x0000000000007941 */ /* 0x000fea0003800200 */
.L_x_30218:
        /* <DEDUP_REMOVED lines=17> */
.L_x_30223:
[----:B------:R-:W0:Y:S02]  /*27a0*/  F2I.S64.F64.TRUNC R4, R4 ;  /* 0x0000000400047311 */ /* 0x000e24000030d900 */
[----:B0-----:R-:W-:-:S05]  /*27b0*/  IMAD.MOV.U32 R7, RZ, RZ, R4 ;  /* 0x000000ffff077224 */ /* 0x001fca00078e0004 */
[----:B------:R3:W-:Y:S01]  /*27c0*/  STG.E.U8 desc[UR36][R2.64], R7 ;  /* 0x0000000702007986 */ /* 0x0007e2000c101124 */
[----:B------:R-:W-:Y:S05]  /*27d0*/  BRA `(.L_x_30225) ;  /* 0x0000001000847947 */ /* 0x000fea0003800000 */
.L_x_30222:
        /* <DEDUP_REMOVED lines=9> */
.L_x_30227:
[----:B------:R-:W0:Y:S02]  /*2870*/  F2I.F64.TRUNC R5, R4 ;  /* 0x0000000400057311 */ /* 0x000e24000030d100 */
[----:B0-----:R1:W-:Y:S01]  /*2880*/  STG.E desc[UR36][R2.64], R5 ;  /* 0x0000000502007986 */ /* 0x0013e2000c101924 */
[----:B------:R-:W-:Y:S05]  /*2890*/  BRA `(.L_x_30225) ;  /* 0x0000001000547947 */ /* 0x000fea0003800000 */
.L_x_30226:
[----:B------:R-:W0:Y:S02]  /*28a0*/  F2I.F64.TRUNC R5, R4 ;  /* 0x0000000400057311 */ /* 0x000e24000030d100 */
[----:B0-----:R2:W-:Y:S01]  /*28b0*/  STG.E.U16 desc[UR36][R2.64], R5 ;  /* 0x0000000502007986 */ /* 0x0015e2000c101524 */
[----:B------:R-:W-:Y:S05]  /*28c0*/  BRA `(.L_x_30225) ;  /* 0x0000001000487947 */ /* 0x000fea0003800000 */
.L_x_30221:
        /* <DEDUP_REMOVED lines=17> */
.L_x_30229:
        /* <DEDUP_REMOVED lines=12> */
.L_x_30228:
        /* <DEDUP_REMOVED lines=18> */
.L_x_30231:
        /* <DEDUP_REMOVED lines=13> */
.L_x_30230:
[----:B------:R0:W-:Y:S01]  /*2c90*/  STG.E.64 desc[UR36][R2.64], R4 ;  /* 0x0000000402007986 */ /* 0x0001e2000c101b24 */
[----:B------:R-:W-:Y:S05]  /*2ca0*/  BRA `(.L_x_30225) ;  /* 0x0000000c00507947 */ /* 0x000fea0003800000 */
.L_x_30220:
        /* <DEDUP_REMOVED lines=12> */
.L_x_30234:
[----:B------:R-:W-:-:S05]  /*2d70*/  CS2R R6, SRZ ;  /* 0x0000000000067805 */ /* 0x000fca000001ff00 */
[----:B------:R0:W-:Y:S01]  /*2d80*/  STG.E.128 desc[UR36][R2.64], R4 ;  /* 0x0000000402007986 */ /* 0x0001e2000c101d24 */
[----:B------:R-:W-:Y:S05]  /*2d90*/  BRA `(.L_x_30225) ;  /* 0x0000000c00147947 */ /* 0x000fea0003800000 */
.L_x_30233:
        /* <DEDUP_REMOVED lines=27> */
.L_x_30238:
[----:B------:R-:W-:Y:S05]  /*2f50*/  BSYNC.RECONVERGENT B0 ;  /* 0x0000000000007941 */ /* 0x000fea0003800200 */
.L_x_30237:
[----:B------:R-:W-:-:S05]  /*2f60*/  LOP3.LUT R7, R0, 0x80, R7, 0xf8, !PT ;  /* 0x0000008000077812 */ /* 0x000fca00078ef807 */
[----:B------:R0:W-:Y:S01]  /*2f70*/  STG.E.U8 desc[UR36][R2.64], R7 ;  /* 0x0000000702007986 */ /* 0x0001e2000c101124 */
[----:B------:R-:W-:Y:S05]  /*2f80*/  BRA `(.L_x_30225) ;  /* 0x0000000800987947 */ /* 0x000fea0003800000 */
.L_x_30236:
        /* <DEDUP_REMOVED lines=23> */
.L_x_30240:
[----:B------:R-:W-:Y:S05]  /*3100*/  BSYNC.RECONVERGENT B0 ;  /* 0x0000000000007941 */ /* 0x000fea0003800200 */
.L_x_30239:
[----:B------:R-:W-:-:S05]  /*3110*/  LOP3.LUT R7, R0, 0x80, R7, 0xf8, !PT ;  /* 0x0000008000077812 */ /* 0x000fca00078ef807 */
[----:B------:R0:W-:Y:S01]  /*3120*/  STG.E.U8 desc[UR36][R2.64], R7 ;  /* 0x0000000702007986 */ /* 0x0001e2000c101124 */
[----:B------:R-:W-:Y:S05]  /*3130*/  BRA `(.L_x_30225) ;  /* 0x00000008002c7947 */ /* 0x000fea0003800000 */
.L_x_30235:
        /* <DEDUP_REMOVED lines=12> */
.L_x_30232:
        /* <DEDUP_REMOVED lines=11> */
.L_x_30243:
        /* <DEDUP_REMOVED lines=21> */
.L_x_30246:
[----:B------:R-:W-:-:S04]  /*3400*/  SHF.R.U32.HI R0, RZ, 0x14, R7 ;  /* 0x00000014ff007819 */ /* 0x000fc80000011607 */
[----:B------:R-:W-:-:S04]  /*3410*/  LOP3.LUT R0, R0, 0x1, RZ, 0xc0, !PT ;  /* 0x0000000100007812 */ /* 0x000fc800078ec0ff */
[----:B------:R-:W-:-:S04]  /*3420*/  IADD3 R0, PT, PT, R7, 0x487ffff, R0 ;  /* 0x0487ffff07007810 */ /* 0x000fc80007ffe000 */
[----:B------:R-:W-:-:S04]  /*3430*/  SHF.R.U32.HI R0, RZ, 0x14, R0 ;  /* 0x00000014ff007819 */ /* 0x000fc80000011600 */
[----:B------:R-:W-:-:S07]  /*3440*/  LOP3.LUT R4, R0, 0xff, RZ, 0xc0, !PT ;  /* 0x000000ff00047812 */ /* 0x000fce00078ec0ff */
.L_x_30247:
[----:B------:R-:W-:-:S04]  /*3450*/  SHF.R.U32.HI R5, RZ, 0x18, R7 ;  /* 0x00000018ff057819 */ /* 0x000fc80000011607 */
[----:B------:R-:W-:-:S04]  /*3460*/  LOP3.LUT R4, R4, 0x80, R5, 0xf8, !PT ;  /* 0x0000008004047812 */ /* 0x000fc800078ef805 */
[----:B------:R-:W-:-:S07]  /*3470*/  PRMT R0, R4, 0x7610, R0 ;  /* 0x0000761004007816 */ /* 0x000fce0000000000 */
.L_x_30245:
[----:B------:R-:W-:Y:S05]  /*3480*/  BSYNC.RECONVERGENT B0 ;  /* 0x0000000000007941 */ /* 0x000fea0003800200 */
.L_x_30244:
[----:B------:R0:W-:Y:S01]  /*3490*/  STG.E.U8 desc[UR36][R2.64], R0 ;  /* 0x0000000002007986 */ /* 0x0001e2000c101124 */
[----:B------:R-:W-:Y:S05]  /*34a0*/  BRA `(.L_x_30225) ;  /* 0x0000000400507947 */ /* 0x000fea0003800000 */
.L_x_30242:
        /* <DEDUP_REMOVED lines=21> */
.L_x_30250:
[----:B------:R-:W-:-:S04]  /*3600*/  SHF.R.U32.HI R0, RZ, 0x15, R7 ;  /* 0x00000015ff007819 */ /* 0x000fc80000011607 */
[----:B------:R-:W-:-:S04]  /*3610*/  LOP3.LUT R0, R0, 0x1, RZ, 0xc0, !PT ;  /* 0x0000000100007812 */ /* 0x000fc800078ec0ff */
[----:B------:R-:W-:-:S04]  /*3620*/  IADD3 R0, PT, PT, R7, 0x88fffff, R0 ;  /* 0x088fffff07007810 */ /* 0x000fc80007ffe000 */
[----:B------:R-:W-:-:S04]  /*3630*/  SHF.R.U32.HI R0, RZ, 0x15, R0 ;  /* 0x00000015ff007819 */ /* 0x000fc80000011600 */
[----:B------:R-:W-:-:S07]  /*3640*/  LOP3.LUT R4, R0, 0xff, RZ, 0xc0, !PT ;  /* 0x000000ff00047812 */ /* 0x000fce00078ec0ff */
.L_x_30251:
[----:B------:R-:W-:-:S04]  /*3650*/  SHF.R.U32.HI R5, RZ, 0x18, R7 ;  /* 0x00000018ff057819 */ /* 0x000fc80000011607 */
[----:B------:R-:W-:-:S04]  /*3660*/  LOP3.LUT R4, R4, 0x80, R5, 0xf8, !PT ;  /* 0x0000008004047812 */ /* 0x000fc800078ef805 */
[----:B------:R-:W-:-:S07]  /*3670*/  PRMT R0, R4, 0x7610, R0 ;  /* 0x0000761004007816 */ /* 0x000fce0000000000 */
.L_x_30249:
[----:B------:R-:W-:Y:S05]  /*3680*/  BSYNC.RECONVERGENT B0 ;  /* 0x0000000000007941 */ /* 0x000fea0003800200 */
.L_x_30248:
[----:B------:R0:W-:Y:S01]  /*3690*/  STG.E.U8 desc[UR36][R2.64], R0 ;  /* 0x0000000002007986 */ /* 0x0001e2000c101124 */
[----:B------:R-:W-:Y:S05]  /*36a0*/  BRA `(.L_x_30225) ;  /* 0x0000000000d07947 */ /* 0x000fea0003800000 */
.L_x_30241:
[----:B------:R-:W-:-:S09]  /*36b0*/  UISETP.NE.AND UP0, UPT, UR4, 0x1c, UPT ;  /* 0x0000001c0400788c */ /* 0x000fd2000bf05270 */
[----:B------:R-:W-:Y:S05]  /*36c0*/  BRA.U !UP0, `(.L_x_30252) ;  /* 0x0000000108c07547 */ /* 0x000fea000b800000 */
[----:B------:R-:W-:-:S09]  /*36d0*/  UISETP.NE.AND UP0, UPT, UR4, 0x1d, UPT ;  /* 0x0000001d0400788c */ /* 0x000fd2000bf05270 */
[----:B------:R-:W-:Y:S05]  /*36e0*/  BRA.U !UP0, `(.L_x_30253) ;  /* 0x0000000108ac7547 */ /* 0x000fea000b800000 */
[----:B------:R-:W-:-:S09]  /*36f0*/  UISETP.NE.AND UP0, UPT, UR4, 0x2c, UPT ;  /* 0x0000002c0400788c */ /* 0x000fd2000bf05270 */
[----:B------:R-:W-:Y:S05]  /*3700*/  BRA.U !UP0, `(.L_x_30254) ;  /* 0x0000000108447547 */ /* 0x000fea000b800000 */
.L_x_30224:
        /* <DEDUP_REMOVED lines=16> */
.L_x_30255:
[----:B------:R-:W-:Y:S05]  /*3810*/  BRA `(.L_x_30225) ;  /* 0x0000000000747947 */ /* 0x000fea0003800000 */
.L_x_30254:
        /* <DEDUP_REMOVED lines=24> */
.L_x_30253:
[----:B------:R-:W0:Y:S02]  /*39a0*/  F2I.U64.F64.TRUNC R4, R4 ;  /* 0x0000000400047311 */ /* 0x000e24000030d800 */
[----:B0-----:R0:W-:Y:S01]  /*39b0*/  STG.E.64 desc[UR36][R2.64], R4 ;  /* 0x0000000402007986 */ /* 0x0011e2000c101b24 */
[----:B------:R-:W-:Y:S05]  /*39c0*/  BRA `(.L_x_30225) ;  /* 0x0000000000087947 */ /* 0x000fea0003800000 */
.L_x_30252:
[----:B------:R-:W0:Y:S02]  /*39d0*/  F2I.U32.F64.TRUNC R5, R4 ;  /* 0x0000000400057311 */ /* 0x000e24000030d000 */
[----:B0-----:R0:W-:Y:S02]  /*39e0*/  STG.E desc[UR36][R2.64], R5 ;  /* 0x0000000502007986 */ /* 0x0011e4000c101924 */
.L_x_30225:
[----:B------:R-:W-:-:S07]  /*39f0*/  IADD3 R17, PT, PT, R17, 0x80, RZ ;  /* 0x0000008011117810 */ /* 0x000fce0007ffe0ff */
.L_x_30187:
[----:B------:R-:W-:Y:S05]  /*3a00*/  BSYNC.RECONVERGENT B7 ;  /* 0x0000000000077941 */ /* 0x000fea0003800200 */
.L_x_30186:
        /* <DEDUP_REMOVED lines=307> */
.L_x_30258:
        /* <DEDUP_REMOVED lines=18> */
.L_x_30263:
[----:B------:R-:W2:Y:S02]  /*4e60*/  LDG.E.U8 R2, desc[UR36][R2.64] ;  /* 0x0000002402027981 */ /* 0x000ea4000c1e1100 */
[----:B--2---:R0:W1:Y:S02]  /*4e70*/  I2F.F64.U16 R4, R2 ;  /* 0x0000000200047312 */ /* 0x0040640000101800 */
[----:B01----:R-:W-:Y:S05]  /*4e80*/  BRA `(.L_x_30265) ;  /* 0x0000000c00607947 */ /* 0x003fea0003800000 */
.L_x_30262:
        /* <DEDUP_REMOVED lines=9> */
.L_x_30267:
[----:B------:R-:W2:Y:S02]  /*4f20*/  LDG.E R2, desc[UR36][R2.64] ;  /* 0x0000002402027981 */ /* 0x000ea4000c1e1900 */
[----:B--2---:R0:W1:Y:S02]  /*4f30*/  I2F.F64 R4, R2 ;  /* 0x0000000200047312 */ /* 0x0040640000201c00 */
[----:B01----:R-:W-:Y:S05]  /*4f40*/  BRA `(.L_x_30265) ;  /* 0x0000000c00307947 */ /* 0x003fea0003800000 */
.L_x_30266:
[----:B------:R-:W2:Y:S02]  /*4f50*/  LDG.E.U16 R2, desc[UR36][R2.64] ;  /* 0x0000002402027981 */ /* 0x000ea4000c1e1500 */
[----:B--2---:R0:W1:Y:S02]  /*4f60*/  I2F.F64.S16 R4, R2 ;  /* 0x0000000200047312 */ /* 0x0040640000101c00 */
[----:B01----:R-:W-:Y:S05]  /*4f70*/  BRA `(.L_x_30265) ;  /* 0x0000000c00247947 */ /* 0x003fea0003800000 */
.L_x_30261:
        /* <DEDUP_REMOVED lines=10> */
.L_x_30269:
[----:B------:R-:W2:Y:S02]  /*5020*/  LDG.E.U16 R0, desc[UR36][R2.64] ;  /* 0x0000002402007981 */ /* 0x000ea4000c1e1500 */
[----:B--2---:R-:W-:-:S05]  /*5030*/  HADD2.F32 R0, -RZ, R0.H0_H0 ;  /* 0x20000000ff007230 */ /* 0x004fca0000004100 */
[----:B------:R-:W-:-:S04]  /*5040*/  FMUL.FTZ R0, R0, 1 ;  /* 0x3f80000000007820 */ /* 0x000fc80000410000 */
[----:B------:R1:W2:Y:S02]  /*5050*/  F2F.F64.F32 R4, R0 ;  /* 0x0000000000047310 */ /* 0x0002a40000201800 */
[----:B-12---:R-:W-:Y:S05]  /*5060*/  BRA `(.L_x_30265) ;  /* 0x0000000800e87947 */ /* 0x006fea0003800000 */
.L_x_30268:
        /* <DEDUP_REMOVED lines=10> */
.L_x_30271:
[----:B------:R-:W2:Y:S02]  /*5110*/  LDG.E.U16 R2, desc[UR36][R2.64] ;  /* 0x0000002402027981 */ /* 0x000ea4000c1e1500 */
[----:B--2---:R-:W-:-:S05]  /*5120*/  HADD2.F32 R0, -RZ, R2.H0_H0 ;  /* 0x20000002ff007230 */ /* 0x004fca0000004100 */
[----:B------:R-:W-:-:S04]  /*5130*/  FMUL.FTZ R0, R0, 1 ;  /* 0x3f80000000007820 */ /* 0x000fc80000410000 */
[----:B------:R0:W1:Y:S02]  /*5140*/  F2F.F64.F32 R4, R0 ;  /* 0x0000000000047310 */ /* 0x0000640000201800 */
[----:B01----:R-:W-:Y:S05]  /*5150*/  BRA `(.L_x_30265) ;  /* 0x0000000800ac7947 */ /* 0x003fea0003800000 */
.L_x_30270:
[----:B------:R0:W5:Y:S01]  /*5160*/  LDG.E.64 R4, desc[UR36][R2.64] ;  /* 0x0000002402047981 */ /* 0x000162000c1e1b00 */
[----:B------:R-:W-:Y:S05]  /*5170*/  BRA `(.L_x_30265) ;  /* 0x0000000800a47947 */ /* 0x000fea0003800000 */
.L_x_30260:
        /* <DEDUP_REMOVED lines=13> */
.L_x_30274:
[----:B------:R3:W5:Y:S01]  /*5250*/  LDG.E.64 R4, desc[UR36][R2.64] ;  /* 0x0000002402047981 */ /* 0x000762000c1e1b00 */
[----:B------:R-:W-:Y:S05]  /*5260*/  BRA `(.L_x_30265) ;  /* 0x0000000800687947 */ /* 0x000fea0003800000 */
.L_x_30273:
        /* <DEDUP_REMOVED lines=25> */
[----:B------:R-:W4:Y:S02]  /*5400*/  F2F.F64.F32 R4, R5 ;  /* 0x0000000500047310 */ /* 0x000f240000201800 */
[----:B----4-:R-:W-:Y:S05]  /*5410*/  BRA `(.L_x_30265) ;  /* 0x0000000400fc7947 */ /* 0x010fea0003800000 */
.L_x_30276:
        /* <DEDUP_REMOVED lines=14> */
.L_x_30275:
[----:B------:R-:W2:Y:S02]  /*5500*/  LDG.E.U16 R0, desc[UR36][R2.64] ;  /* 0x0000002402007981 */ /* 0x000ea4000c1e1500 */
[----:B--2---:R-:W-:-:S04]  /*5510*/  IMAD.U32 R0, R0, 0x10000, RZ ;  /* 0x0001000000007824 */ /* 0x004fc800078e00ff */
[----:B------:R-:W-:-:S04]  /*5520*/  FMUL.FTZ R0, R0, 1 ;  /* 0x3f80000000007820 */ /* 0x000fc80000410000 */
[----:B------:R4:W0:Y:S02]  /*5530*/  F2F.F64.F32 R4, R0 ;  /* 0x0000000000047310 */ /* 0x0008240000201800 */
[----:B0---4-:R-:W-:Y:S05]  /*5540*/  BRA `(.L_x_30265) ;  /* 0x0000000400b07947 */ /* 0x011fea0003800000 */
.L_x_30272:
        /* <DEDUP_REMOVED lines=11> */
.L_x_30279:
        /* <DEDUP_REMOVED lines=21> */
.L_x_30281:
[----:B------:R-:W-:Y:S05]  /*5750*/  BSYNC.RECONVERGENT B0 ;  /* 0x0000000000007941 */ /* 0x000fea0003800200 */
.L_x_30280:
[----:B------:R-:W-:Y:S02]  /*5760*/  SHF.L.U32 R0, R0, 0x14, RZ ;  /* 0x0000001400007819 */ /* 0x000fe400000006ff */
[----:B------:R-:W-:-:S04]  /*5770*/  LEA R2, R2, 0x3b800000, 0x17 ;  /* 0x3b80000002027811 */ /* 0x000fc800078eb8ff */
[----:B------:R-:W-:-:S05]  /*5780*/  LOP3.LUT R0, R2, R0, R7, 0xfe, !PT ;  /* 0x0000000002007212 */ /* 0x000fca00078efe07 */
[----:B------:R-:W-:-:S04]  /*5790*/  FMUL.FTZ R0, R0, 1 ;  /* 0x3f80000000007820 */ /* 0x000fc80000410000 */
[----:B------:R3:W4:Y:S02]  /*57a0*/  F2F.F64.F32 R4, R0 ;  /* 0x0000000000047310 */ /* 0x0007240000201800 */
[----:B---34-:R-:W-:Y:S05]  /*57b0*/  BRA `(.L_x_30265) ;  /* 0x0000000400147947 */ /* 0x018fea0003800000 */
.L_x_30278:
        /* <DEDUP_REMOVED lines=21> */
.L_x_30283:
[----:B------:R-:W-:Y:S05]  /*5910*/  BSYNC.RECONVERGENT B0 ;  /* 0x0000000000007941 */ /* 0x000fea0003800200 */
.L_x_30282:
[----:B------:R-:W-:Y:S01]  /*5920*/  IMAD.SHL.U32 R0, R0, 0x200000, RZ ;  /* 0x0020000000007824 */ /* 0x000fe200078e00ff */
[----:B------:R-:W-:-:S04]  /*5930*/  LEA R2, R2, 0x37800000, 0x17 ;  /* 0x3780000002027811 */ /* 0x000fc800078eb8ff */
[----:B------:R-:W-:-:S05]  /*5940*/  LOP3.LUT R0, R2, R0, R7, 0xfe, !PT ;  /* 0x0000000002007212 */ /* 0x000fca00078efe07 */
[----:B------:R-:W-:-:S04]  /*5950*/  FMUL.FTZ R0, R0, 1 ;  /* 0x3f80000000007820 */ /* 0x000fc80000410000 */
[----:B------:R3:W4:Y:S02]  /*5960*/  F2F.F64.F32 R4, R0 ;  /* 0x0000000000047310 */ /* 0x0007240000201800 */
[----:B---34-:R-:W-:Y:S05]  /*5970*/  BRA `(.L_x_30265) ;  /* 0x0000000000a47947 */ /* 0x018fea0003800000 */
.L_x_30277:
        /* <DEDUP_REMOVED lines=18> */
.L_x_30264:
        /* <DEDUP_REMOVED lines=16> */
.L_x_30286:
[----:B------:R-:W-:Y:S01]  /*5ba0*/  CS2R R4, SRZ ;  /* 0x0000000000047805 */ /* 0x000fe2000001ff00 */
[----:B------:R-:W-:Y:S06]  /*5bb0*/  BRA `(.L_x_30265) ;  /* 0x0000000000147947 */ /* 0x000fec0003800000 */
.L_x_30285:
[----:B------:R-:W2:Y:S02]  /*5bc0*/  LDG.E.64 R4, desc[UR36][R2.64] ;  /* 0x0000002402047981 */ /* 0x000ea4000c1e1b00 */
[----:B--2---:R-:W3:Y:S02]  /*5bd0*/  I2F.F64.U64 R4, R4 ;  /* 0x0000000400047312 */ /* 0x004ee40000301800 */
[----:B---3--:R-:W-:Y:S05]  /*5be0*/  BRA `(.L_x_30265) ;  /* 0x0000000000087947 */ /* 0x008fea0003800000 */
.L_x_30284:
[----:B------:R-:W2:Y:S02]  /*5bf0*/  LDG.E R2, desc[UR36][R2.64] ;  /* 0x0000002402027981 */ /* 0x000ea4000c1e1900 */
[----:B--2---:R1:W2:Y:S02]  /*5c00*/  I2F.F64.U32 R4, R2 ;  /* 0x0000000200047312 */ /* 0x0042a40000201800 */
.L_x_30265:
[----:B------:R-:W-:Y:S05]  /*5c10*/  BSYNC.RECONVERGENT B6 ;  /* 0x0000000000067941 */ /* 0x000fea0003800200 */
.L_x_30259:
[----:B01-3--:R-:W0:Y:S01]  /*5c20*/  LDC.64 R2, c[0x0][0x598] ;  /* 0x00016600ff027b82 */ /* 0x00be220000000a00 */
[----:B--2--5:R-:W0:Y:S01]  /*5c30*/  DSETP.NAN.AND P0, PT, R4, R4, PT ;  /* 0x000000040400722a */ /* 0x024e220003f08000 */
[----:B------:R-:W-:-:S15]  /*5c40*/  BSSY.RECONVERGENT B0, `(.L_x_30287) ;  /* 0x0000036000007945 */ /* 0x000fde0003800200 */
[----:B------:R-:W-:-:S15]  /*5c50*/  NOP ;  /* 0x0000000000007918 */ /* 0x000fde0000000000 */
[----:B------:R-:W-:-:S15]  /*5c60*/  NOP ;  /* 0x0000000000007918 */ /* 0x000fde0000000000 */
[----:B------:R-:W-:-:S15]  /*5c70*/  NOP ;  /* 0x0000000000007918 */ /* 0x000fde0000000000 */
[----:B------:R-:W-:-:S03]  /*5c80*/  NOP ;  /* 0x0000000000007918 */ /* 0x000fc60000000000 */
[----:B0-----:R-:W0:Y:S02]  /*5c90*/  DSETP.NAN.OR P0, PT, R2, R2, P0 ;  /* 0x000000020200722a */ /* 0x001e240000708400 */
[----:B0-----:R-:W-:Y:S05]  /*5ca0*/  @P0 BRA `(.L_x_30288) ;  /* 0x0000000000b80947 */ /* 0x001fea0003800000 */
[----:B------:R-:W0:Y:S02]  /*5cb0*/  LDC.64 R8, c[0x0][0x598] ;  /* 0x00016600ff087b82 */ /* 0x000e240000000a00 */
[----:B0-----:R-:W-:Y:S02]  /*5cc0*/  LOP3.LUT R0, R4, R8, RZ, 0xfc, !PT ;  /* 0x0000000804007212 */ /* 0x001fe400078efcff */
[----:B------:R-:W-:Y:S02]  /*5cd0*/  LOP3.LUT R6, R5, R9, RZ, 0xfc, !PT ;  /* 0x0000000905067212 */ /* 0x000fe400078efcff */
[----:B------:R-:W-:-:S04]  /*5ce0*/  ISETP.NE.U32.AND P0, PT, R0, RZ, PT ;  /* 0x000000ff0000720c */ /* 0x000fc80003f05070 */
[----:B------:R-:W-:-:S13]  /*5cf0*/  LOP3.LUT P0, RZ, R6, 0x7fffffff, RZ, 0xc0, P0 ;  /* 0x7fffffff06ff7812 */ /* 0x000fda000000c0ff */
[----:B------:R-:W-:Y:S05]  /*5d00*/  @!P0 BRA `(.L_x_30289) ;  /* 0x0000000000a48947 */ /* 0x000fea0003800000 */
[----:B------:R-:W0:Y:S02]  /*5d10*/  DSETP.NEU.AND P0, PT, R2, RZ, PT ;  /* 0x000000ff0200722a */ /* 0x000e240003f0d000 */
[----:B0-----:R-:W-:Y:S05]  /*5d20*/  @!P0 BRA `(.L_x_30290) ;  /* 0x00000000008c8947 */ /* 0x001fea0003800000 */
        /* <DEDUP_REMOVED lines=29> */
[--C-:B------:R-:W-:Y:S02]  /*5f00*/  IADD3 R0, P0, P2, R7, R8, R6.reuse ;  /* 0x0000000807007210 */ /* 0x100fe40007a1e006 */
[----:B-1----:R-:W-:Y:S02]  /*5f10*/  SEL R5, RZ, 0xffffffff, !P1 ;  /* 0xffffffffff057807 */ /* 0x002fe40004800000 */
[----:B------:R-:W-:Y:S02]  /*5f20*/  IADD3.X R2, PT, PT, RZ, R9, R6, P0, P2 ;  /* 0x00000009ff027210 */ /* 0x000fe400007e4406 */
[----:B------:R-:W-:-:S04]  /*5f30*/  IADD3 R4, P0, P1, R5, R0, R4 ;  /* 0x0000000005047210 */ /* 0x000fc8000791e004 */
[----:B------:R-:W-:Y:S01]  /*5f40*/  IADD3.X R5, PT, PT, R5, R2, RZ, P0, P1 ;  /* 0x0000000205057210 */ /* 0x000fe200007e24ff */
[----:B------:R-:W-:Y:S08]  /*5f50*/  BRA `(.L_x_30289) ;  /* 0x0000000000107947 */ /* 0x000ff00003800000 */
.L_x_30290:
[----:B------:R-:W-:Y:S01]  /*5f60*/  LOP3.LUT R5, RZ, 0x80000000, R5, 0xb8, !PT ;  /* 0x80000000ff057812 */ /* 0x000fe200078eb805 */
[----:B------:R-:W-:Y:S01]  /*5f70*/  IMAD.MOV.U32 R4, RZ, RZ, 0x1 ;  /* 0x00000001ff047424 */ /* 0x000fe200078e00ff */
[----:B------:R-:W-:Y:S06]  /*5f80*/  BRA `(.L_x_30289) ;  /* 0x0000000000047947 */ /* 0x000fec0003800000 */
.L_x_30288:
[----:B------:R0:W1:Y:S02]  /*5f90*/  DADD R4, R4, R2 ;  /* 0x0000000004047229 */ /* 0x0000640000000002 */
.L_x_30289:
[----:B------:R-:W-:Y:S05]  /*5fa0*/  BSYNC.RECONVERGENT B0 ;  /* 0x0000000000007941 */ /* 0x000fea0003800200 */
.L_x_30287:
        /* <DEDUP_REMOVED lines=17> */
.L_x_30294:
[----:B-1----:R-:W0:Y:S02]  /*60c0*/  F2I.S64.F64.TRUNC R4, R4 ;  /* 0x0000000400047311 */ /* 0x002e24000030d900 */
[----:B0-----:R-:W-:-:S05]  /*60d0*/  IMAD.MOV.U32 R7, RZ, RZ, R4 ;  /* 0x000000ffff077224 */ /* 0x001fca00078e0004 */
[----:B------:R0:W-:Y:S01]  /*60e0*/  STG.E.U8 desc[UR36][R2.64], R7 ;  /* 0x0000000702007986 */ /* 0x0001e2000c101124 */
[----:B------:R-:W-:Y:S05]  /*60f0*/  BRA `(.L_x_30296) ;  /* 0x0000001000807947 */ /* 0x000fea0003800000 */
.L_x_30293:
        /* <DEDUP_REMOVED lines=9> */
.L_x_30298:
[----:B-1----:R-:W0:Y:S02]  /*6190*/  F2I.F64.TRUNC R5, R4 ;  /* 0x0000000400057311 */ /* 0x002e24000030d100 */
[----:B0-----:R0:W-:Y:S01]  /*61a0*/  STG.E desc[UR36][R2.64], R5 ;  /* 0x0000000502007986 */ /* 0x0011e2000c101924 */
[----:B------:R-:W-:Y:S05]  /*61b0*/  BRA `(.L_x_30296) ;  /* 0x0000001000507947 */ /* 0x000fea0003800000 */
.L_x_30297:
[----:B-1----:R-:W0:Y:S02]  /*61c0*/  F2I.F64.TRUNC R5, R4 ;  /* 0x0000000400057311 */ /* 0x002e24000030d100 */
[----:B0-----:R0:W-:Y:S01]  /*61d0*/  STG.E.U16 desc[UR36][R2.64], R5 ;  /* 0x0000000502007986 */ /* 0x0011e2000c101524 */
[----:B------:R-:W-:Y:S05]  /*61e0*/  BRA `(.L_x_30296) ;  /* 0x0000001000447947 */ /* 0x000fea0003800000 */
.L_x_30292:
        /* <DEDUP_REMOVED lines=17> */
.L_x_30300:
        /* <DEDUP_REMOVED lines=12> */
.L_x_30299:
        /* <DEDUP_REMOVED lines=18> */
.L_x_30302:
        /* <DEDUP_REMOVED lines=13> */
.L_x_30301:
[----:B-1----:R0:W-:Y:S01]  /*65b0*/  STG.E.64 desc[UR36][R2.64], R4 ;  /* 0x0000000402007986 */ /* 0x0021e2000c101b24 */
[----:B------:R-:W-:Y:S05]  /*65c0*/  BRA `(.L_x_30296) ;  /* 0x0000000c004c7947 */ /* 0x000fea0003800000 */
.L_x_30291:
        /* <DEDUP_REMOVED lines=13> */
.L_x_30306:
        /* <DEDUP_REMOVED lines=26> */
.L_x_30309:
[----:B------:R-:W-:-:S04]  /*6840*/  SHF.R.U32.HI R5, RZ, 0x18, R7 ;  /* 0x00000018ff057819 */ /* 0x000fc80000011607 */
[----:B------:R-:W-:-:S07]  /*6850*/  LOP3.LUT R0, R0, 0x80, R5, 0xf8, !PT ;  /* 0x0000008000007812 */ /* 0x000fce00078ef805 */
.L_x_30308:
[----:B------:R-:W-:Y:S05]  /*6860*/  BSYNC.RECONVERGENT B0 ;  /* 0x0000000000007941 */ /* 0x000fea0003800200 */
.L_x_30307:
[----:B------:R0:W-:Y:S01]  /*6870*/  STG.E.U8 desc[UR36][R2.64], R0 ;  /* 0x0000000002007986 */ /* 0x0001e2000c101124 */
[----:B------:R-:W-:Y:S05]  /*6880*/  BRA `(.L_x_30296) ;  /* 0x00000008009c7947 */ /* 0x000fea0003800000 */
.L_x_30305:
        /* <DEDUP_REMOVED lines=26> */
.L_x_30312:
[----:B------:R-:W-:-:S04]  /*6a30*/  SHF.R.U32.HI R5, RZ, 0x18, R7 ;  /* 0x00000018ff057819 */ /* 0x000fc80000011607 */
[----:B------:R-:W-:-:S07]  /*6a40*/  LOP3.LUT R0, R0, 0x80, R5, 0xf8, !PT ;  /* 0x0000008000007812 */ /* 0x000fce00078ef805 */
.L_x_30311:
[----:B------:R-:W-:Y:S05]  /*6a50*/  BSYNC.RECONVERGENT B0 ;  /* 0x0000000000007941 */ /* 0x000fea0003800200 */
.L_x_30310:
[----:B------:R0:W-:Y:S01]  /*6a60*/  STG.E.U8 desc[UR36][R2.64], R0 ;  /* 0x0000000002007986 */ /* 0x0001e2000c101124 */
[----:B------:R-:W-:Y:S05]  /*6a70*/  BRA `(.L_x_30296) ;  /* 0x0000000800207947 */ /* 0x000fea0003800000 */
.L_x_30304:
        /* <DEDUP_REMOVED lines=30> */
.L_x_30314:
[----:B-1----:R-:W0:Y:S02]  /*6c60*/  F2I.U64.F64.TRUNC R4, R4 ;  /* 0x0000000400047311 */ /* 0x002e24000030d800 */
[----:B0-----:R0:W-:Y:S01]  /*6c70*/  STG.E.64 desc[UR36][R2.64], R4 ;  /* 0x0000000402007986 */ /* 0x0011e2000c101b24 */
[----:B------:R-:W-:Y:S05]  /*6c80*/  BRA `(.L_x_30296) ;  /* 0x00000004009c7947 */ /* 0x000fea0003800000 */
.L_x_30313:
[----:B-1----:R-:W0:Y:S02]  /*6c90*/  F2I.U32.F64.TRUNC R5, R4 ;  /* 0x0000000400057311 */ /* 0x002e24000030d000 */
[----:B0-----:R0:W-:Y:S01]  /*6ca0*/  STG.E desc[UR36][R2.64], R5 ;  /* 0x0000000502007986 */ /* 0x0011e2000c101924 */
[----:B------:R-:W-:Y:S05]  /*6cb0*/  BRA `(.L_x_30296) ;  /* 0x0000000400907947 */ /* 0x000fea0003800000 */
.L_x_30303:
        /* <DEDUP_REMOVED lines=10> */
.L_x_30316:
[----:B------:R-:W-:-:S05]  /*6d60*/  CS2R R6, SRZ ;  /* 0x0000000000067805 */ /* 0x000fca000001ff00 */
[----:B-1----:R0:W-:Y:S01]  /*6d70*/  STG.E.128 desc[UR36][R2.64], R4 ;  /* 0x0000000402007986 */ /* 0x0021e2000c101d24 */
[----:B------:R-:W-:Y:S05]  /*6d80*/  BRA `(.L_x_30296) ;  /* 0x00000004005c7947 */ /* 0x000fea0003800000 */
.L_x_30315:
[----:B------:R-:W-:-:S09]  /*6d90*/  UISETP.NE.AND UP0, UPT, UR4, 0xf, UPT ;  /* 0x0000000f0400788c */ /* 0x000fd2000bf05270 */
[----:B------:R-:W-:Y:S05]  /*6da0*/  BRA.U !UP0, `(.L_x_30317) ;  /* 0x0000000508287547 */ /* 0x000fea000b800000 */
[----:B------:R-:W-:-:S09]  /*6db0*/  UISETP.NE.AND UP0, UPT, UR4, 0x17, UPT ;  /* 0x000000170400788c */ /* 0x000fd2000bf05270 */
[----:B------:R-:W-:Y:S05]  /*6dc0*/  BRA.U !UP0, `(.L_x_30318) ;  /* 0x0000000108b07547 */ /* 0x000fea000b800000 */
[----:B------:R-:W-:-:S09]  /*6dd0*/  UISETP.NE.AND UP0, UPT, UR4, 0x18, UPT ;  /* 0x000000180400788c */ /* 0x000fd2000bf05270 */
[----:B------:R-:W-:Y:S05]  /*6de0*/  BRA.U !UP0, `(.L_x_30319) ;  /* 0x0000000108447547 */ /* 0x000fea000b800000 */
.L_x_30295:
        /* <DEDUP_REMOVED lines=10> */
[----:B---3--:R-:W-:-:S02]  /*6e90*/  IMAD.U32 R6, RZ, RZ, UR6 ;  /* 0x00000006ff067e24 */ /* 0x008fc4000f8e00ff */
[----:B------:R-:W-:Y:S01]  /*6ea0*/  IMAD.U32 R7, RZ, RZ, UR7 ;  /* 0x00000007ff077e24 */ /* 0x000fe2000f8e00ff */
[----:B----4-:R-:W-:Y:S01]  /*6eb0*/  MOV R10, UR8 ;  /* 0x00000008000a7c02 */ /* 0x010fe20008000f00 */
[----:B0-----:R-:W-:-:S07]  /*6ec0*/  IMAD.U32 R11, RZ, RZ, UR9 ;  /* 0x00000009ff0b7e24 */ /* 0x001fce000f8e00ff */
[----:B------:R-:W-:-:S07]  /*6ed0*/  LEPC R20, `(.L_x_30320) ;  /* 0x000000001014794e */ /* 0x000fce0000000000 */
[----:B--2---:R-:W-:Y:S05]  /*6ee0*/  CALL.ABS.NOINC R2 ;  /* 0x0000000002007343 */ /* 0x004fea0003c00000 */
.L_x_30320:
[----:B------:R-:W-:Y:S05]  /*6ef0*/  BRA `(.L_x_30296) ;  /* 0x0000000400007947 */ /* 0x000fea0003800000 */
.L_x_30319:
        /* <DEDUP_REMOVED lines=21> */
.L_x_30322:
[----:B------:R-:W-:Y:S05]  /*7050*/  BSYNC.RECONVERGENT B0 ;  /* 0x0000000000007941 */ /* 0x000fea0003800200 */
.L_x_30321:
[----:B------:R-:W-:-:S05]  /*7060*/  LOP3.LUT R7, R0, 0x80, R7, 0xf8, !PT ;  /* 0x0000008000077812 */ /* 0x000fca00078ef807 */
[----:B------:R3:W-:Y:S01]  /*7070*/  STG.E.U8 desc[UR36][R2.64], R7 ;  /* 0x0000000702007986 */ /* 0x0007e2000c101124 */
[----:B------:R-:W-:Y:S05]  /*7080*/  BRA `(.L_x_30296) ;  /* 0x00000000009c7947 */ /* 0x000fea0003800000 */
.L_x_30318:
        /* <DEDUP_REMOVED lines=20> */
.L_x_30324:
[----:B------:R-:W-:Y:S02]  /*71d0*/  ISETP.GT.U32.AND P0, PT, R6, 0x7f800000, PT ;  /* 0x7f8000000600780c */ /* 0x000fe40003f04070 */
[----:B------:R-:W-:-:S04]  /*71e0*/  MOV R0, 0x7f ;  /* 0x0000007f00007802 */ /* 0x000fc80000000f00 */
[----:B------:R-:W-:-:S07]  /*71f0*/  SEL R0, R0, 0x7c, P0 ;  /* 0x0000007c00007807 */ /* 0x000fce0000000000 */
.L_x_30325:
[----:B------:R-:W-:Y:S05]  /*7200*/  BSYNC.RECONVERGENT B0 ;  /* 0x0000000000007941 */ /* 0x000fea0003800200 */
.L_x_30323:
[----:B------:R-:W-:-:S04]  /*7210*/  SHF.R.U32.HI R5, RZ, 0x18, R7 ;  /* 0x00000018ff057819 */ /* 0x000fc80000011607 */
[----:B------:R-:W-:-:S05]  /*7220*/  LOP3.LUT R5, R0, 0x80, R5, 0xf8, !PT ;  /* 0x0000008000057812 */ /* 0x000fca00078ef805 */
[----:B------:R2:W-:Y:S01]  /*7230*/  STG.E.U8 desc[UR36][R2.64], R5 ;  /* 0x0000000502007986 */ /* 0x0005e2000c101124 */
[----:B------:R-:W-:Y:S05]  /*7240*/  BRA `(.L_x_30296) ;  /* 0x00000000002c7947 */ /* 0x000fea0003800000 */
.L_x_30317:
        /* <DEDUP_REMOVED lines=11> */
.L_x_30296:
[----:B------:R-:W-:-:S07]  /*7300*/  VIADD R17, R17, 0x80 ;  /* 0x0000008011117836 */ /* 0x000fce0000000000 */
.L_x_30257:
[----:B------:R-:W-:Y:S05]  /*7310*/  BSYNC.RECONVERGENT B7 ;  /* 0x0000000000077941 */ /* 0x000fea0003800200 */
.L_x_30256:
[----:B------:R-:W5:Y:S01]  /*7320*/  LDCU UR4, c[0x0][0x380] ;  /* 0x00007000ff0477ac */ /* 0x000f620008000800 */
[----:B------:R-:W-:Y:S01]  /*7330*/  BSSY.RECONVERGENT B7, `(.L_x_30326) ;  /* 0x000038f000077945 */ /* 0x000fe20003800200 */
[----:B-----5:R-:W-:-:S13]  /*7340*/  ISETP.GE.AND P0, PT, R17, UR4, PT ;  /* 0x0000000411007c0c */ /* 0x020fda000bf06270 */
[----:B------:R-:W-:Y:S05]  /*7350*/  @P0 BRA `(.L_x_30327) ;  /* 0x0000003800300947 */ /* 0x000fea0003800000 */
[----:B------:R-:W5:Y:S01]  /*7360*/  LDCU UR4, c[0x0][0x388] ;  /* 0x00007100ff0477ac */ /* 0x000f620008000800 */
[----:B0---4-:R-:W-:Y:S01]  /*7370*/  IMAD.MOV.U32 R0, RZ, RZ, RZ ;  /* 0x000000ffff007224 */ /* 0x011fe200078e00ff */
[----:B------:R-:W-:Y:S01]  /*7380*/  MOV R16, RZ ;  /* 0x000000ff00107202 */ /* 0x000fe20000000f00 */
[----:B-----5:R-:W-:-:S09]  /*7390*/  UISETP.NE.AND UP0, UPT, UR4, URZ, UPT ;  /* 0x000000ff0400728c */ /* 0x020fd2000bf05270 */
[----:B------:R-:W-:Y:S05]  /*73a0*/  BRA.U !UP0, `(.L_x_30328) ;  /* 0x0000001108a87547 */ /* 0x000fea000b800000 */
[----:B------:R-:W1:Y:S01]  /*73b0*/  LDCU.64 UR4, c[0x0][0x390] ;  /* 0x00007200ff0477ac */ /* 0x000e620008000a00 */
[----:B------:R-:W-:Y:S01]  /*73c0*/  IMAD.MOV.U32 R16, RZ, RZ, RZ ;  /* 0x000000ffff107224 */ /* 0x000fe200078e00ff */
[----:B------:R-:W0:Y:S01]  /*73d0*/  LDCU UR6, c[0x0][0x38c] ;  /* 0x00007180ff0677ac */ /* 0x000e220008000800 */
[----:B------:R-:W4:Y:S01]  /*73e0*/  LDCU.64 UR8, c[0x0][0x4b8] ;  /* 0x00009700ff0877ac */ /* 0x000f220008000a00 */
[----:B------:R-:W-:Y:S01]  /*73f0*/  UISETP.NE.AND UP0, UPT, UR40, URZ, UPT ;  /* 0x000000ff2800728c */ /* 0x000fe2000bf05270 */
[----:B-123--:R-:W-:-:S05]  /*7400*/  IMAD.HI.U32 R2, R17, UR4, R16 ;  /* 0x0000000411027c27 */ /* 0x00efca000f8e0010 */
[----:B------:R-:W-:-:S05]  /*7410*/  SHF.R.U32.HI R3, RZ, UR5, R2 ;  /* 0x00000005ff037c19 */ /* 0x000fca0008011602 */
[----:B------:R-:W-:-:S04]  /*7420*/  IMAD.MOV R0, RZ, RZ, -R3 ;  /* 0x000000ffff007224 */ /* 0x000fc800078e0a03 */
[----:B0-----:R-:W-:-:S04]  /*7430*/  IMAD R0, R0, UR6, R17 ;  /* 0x0000000600007c24 */ /* 0x001fc8000f8e0211 */
[C---:B----4-:R-:W-:Y:S02]  /*7440*/  IMAD R16, R0.reuse, UR8, RZ ;  /* 0x0000000800107c24 */ /* 0x050fe4000f8e02ff */
        /* <DEDUP_REMOVED lines=288> */
.L_x_30328:
        /* <DEDUP_REMOVED lines=18> */
.L_x_30333:
[----:B------:R-:W2:Y:S02]  /*8770*/  LDG.E.U8 R2, desc[UR36][R2.64] ;  /* 0x0000002402027981 */ /* 0x000ea4000c1e1100 */
[----:B--2---:R4:W0:Y:S02]  /*8780*/  I2F.F64.U16 R4, R2 ;  /* 0x0000000200047312 */ /* 0x0048240000101800 */
[----:B0---4-:R-:W-:Y:S05]  /*8790*/  BRA `(.L_x_30335) ;  /* 0x0000000c00607947 */ /* 0x011fea0003800000 */
.L_x_30332:
        /* <DEDUP_REMOVED lines=9> */
.L_x_30337:
[----:B------:R-:W2:Y:S02]  /*8830*/  LDG.E R2, desc[UR36][R2.64] ;  /* 0x0000002402027981 */ /* 0x000ea4000c1e1900 */
[----:B--2---:R4:W0:Y:S02]  /*8840*/  I2F.F64 R4, R2 ;  /* 0x0000000200047312 */ /* 0x0048240000201c00 */
[----:B0---4-:R-:W-:Y:S05]  /*8850*/  BRA `(.L_x_30335) ;  /* 0x0000000c00307947 */ /* 0x011fea0003800000 */
.L_x_30336:
[----:B------:R-:W2:Y:S02]  /*8860*/  LDG.E.U16 R2, desc[UR36][R2.64] ;  /* 0x0000002402027981 */ /* 0x000ea4000c1e1500 */
[----:B--2---:R4:W0:Y:S02]  /*8870*/  I2F.F64.S16 R4, R2 ;  /* 0x0000000200047312 */ /* 0x0048240000101c00 */
[----:B0---4-:R-:W-:Y:S05]  /*8880*/  BRA `(.L_x_30335) ;  /* 0x0000000c00247947 */ /* 0x011fea0003800000 */
.L_x_30331:
        /* <DEDUP_REMOVED lines=10> */
.L_x_30339:
[----:B------:R-:W2:Y:S02]  /*8930*/  LDG.E.U16 R0, desc[UR36][R2.64] ;  /* 0x0000002402007981 */ /* 0x000ea4000c1e1500 */
[----:B--2---:R-:W-:-:S05]  /*8940*/  HADD2.F32 R0, -RZ, R0.H0_H0 ;  /* 0x20000000ff007230 */ /* 0x004fca0000004100 */
[----:B------:R-:W-:-:S04]  /*8950*/  FMUL.FTZ R0, R0, 1 ;  /* 0x3f80000000007820 */ /* 0x000fc80000410000 */
[----:B------:R3:W4:Y:S02]  /*8960*/  F2F.F64.F32 R4, R0 ;  /* 0x0000000000047310 */ /* 0x0007240000201800 */
[----:B---34-:R-:W-:Y:S05]  /*8970*/  BRA `(.L_x_30335) ;  /* 0x0000000800e87947 */ /* 0x018fea0003800000 */
.L_x_30338:
        /* <DEDUP_REMOVED lines=10> */
.L_x_30341:
[----:B------:R-:W2:Y:S02]  /*8a20*/  LDG.E.U16 R2, desc[UR36][R2.64] ;  /* 0x0000002402027981 */ /* 0x000ea4000c1e1500 */
[----:B--2---:R-:W-:-:S05]  /*8a30*/  HADD2.F32 R0, -RZ, R2.H0_H0 ;  /* 0x20000002ff007230 */ /* 0x004fca0000004100 */
[----:B------:R-:W-:-:S04]  /*8a40*/  FMUL.FTZ R0, R0, 1 ;  /* 0x3f80000000007820 */ /* 0x000fc80000410000 */
[----:B------:R3:W4:Y:S02]  /*8a50*/  F2F.F64.F32 R4, R0 ;  /* 0x0000000000047310 */ /* 0x0007240000201800 */
[----:B---34-:R-:W-:Y:S05]  /*8a60*/  BRA `(.L_x_30335) ;  /* 0x0000000800ac7947 */ /* 0x018fea0003800000 */
.L_x_30340:
[----:B------:R3:W5:Y:S01]  /*8a70*/  LDG.E.64 R4, desc[UR36][R2.64] ;  /* 0x0000002402047981 */ /* 0x000762000c1e1b00 */
[----:B------:R-:W-:Y:S05]  /*8a80*/  BRA `(.L_x_30335) ;  /* 0x0000000800a47947 */ /* 0x000fea0003800000 */
.L_x_30330:
        /* <DEDUP_REMOVED lines=13> */
.L_x_30344:
[----:B------:R0:W5:Y:S01]  /*8b60*/  LDG.E.64 R4, desc[UR36][R2.64] ;  /* 0x0000002402047981 */ /* 0x000162000c1e1b00 */
[----:B------:R-:W-:Y:S05]  /*8b70*/  BRA `(.L_x_30335) ;  /* 0x0000000800687947 */ /* 0x000fea0003800000 */
.L_x_30343:
        /* <DEDUP_REMOVED lines=25> */
[----:B------:R-:W0:Y:S02]  /*8d10*/  F2F.F64.F32 R4, R5 ;  /* 0x0000000500047310 */ /* 0x000e240000201800 */
[----:B0-----:R-:W-:Y:S05]  /*8d20*/  BRA `(.L_x_30335) ;  /* 0x0000000400fc7947 */ /* 0x001fea0003800000 */
.L_x_30346:
        /* <DEDUP_REMOVED lines=14> */
.L_x_30345:
[----:B------:R-:W2:Y:S02]  /*8e10*/  LDG.E.U16 R0, desc[UR36][R2.64] ;  /* 0x0000002402007981 */ /* 0x000ea4000c1e1500 */
[----:B--2---:R-:W-:-:S04]  /*8e20*/  IMAD.U32 R0, R0, 0x10000, RZ ;  /* 0x0001000000007824 */ /* 0x004fc800078e00ff */
[----:B------:R-:W-:-:S04]  /*8e30*/  FMUL.FTZ R0, R0, 1 ;  /* 0x3f80000000007820 */ /* 0x000fc80000410000 */
[----:B------:R0:W1:Y:S02]  /*8e40*/  F2F.F64.F32 R4, R0 ;  /* 0x0000000000047310 */ /* 0x0000640000201800 */
[----:B01----:R-:W-:Y:S05]  /*8e50*/  BRA `(.L_x_30335) ;  /* 0x0000000400b07947 */ /* 0x003fea0003800000 */
.L_x_30342:
        /* <DEDUP_REMOVED lines=11> */
.L_x_30349:
        /* <DEDUP_REMOVED lines=21> */
.L_x_30351:
[----:B------:R-:W-:Y:S05]  /*9060*/  BSYNC.RECONVERGENT B0 ;  /* 0x0000000000007941 */ /* 0x000fea0003800200 */
.L_x_30350:
[----:B------:R-:W-:Y:S02]  /*9070*/  SHF.L.U32 R0, R0, 0x14, RZ ;  /* 0x0000001400007819 */ /* 0x000fe400000006ff */
[----:B------:R-:W-:-:S04]  /*9080*/  LEA R2, R2, 0x3b800000, 0x17 ;  /* 0x3b80000002027811 */ /* 0x000fc800078eb8ff */
[----:B------:R-:W-:-:S05]  /*9090*/  LOP3.LUT R0, R2, R0, R7, 0xfe, !PT ;  /* 0x0000000002007212 */ /* 0x000fca00078efe07 */
[----:B------:R-:W-:-:S04]  /*90a0*/  FMUL.FTZ R0, R0, 1 ;  /* 0x3f80000000007820 */ /* 0x000fc80000410000 */
[----:B------:R3:W4:Y:S02]  /*90b0*/  F2F.F64.F32 R4, R0 ;  /* 0x0000000000047310 */ /* 0x0007240000201800 */
[----:B---34-:R-:W-:Y:S05]  /*90c0*/  BRA `(.L_x_30335) ;  /* 0x0000000400147947 */ /* 0x018fea0003800000 */
.L_x_30348:
        /* <DEDUP_REMOVED lines=21> */
.L_x_30353:
[----:B------:R-:W-:Y:S05]  /*9220*/  BSYNC.RECONVERGENT B0 ;  /* 0x0000000000007941 */ /* 0x000fea0003800200 */
.L_x_30352:
[----:B------:R-:W-:Y:S01]  /*9230*/  IMAD.SHL.U32 R0, R0, 0x200000, RZ ;  /* 0x0020000000007824 */ /* 0x000fe200078e00ff */
[----:B------:R-:W-:-:S04]  /*9240*/  LEA R2, R2, 0x37800000, 0x17 ;  /* 0x3780000002027811 */ /* 0x000fc800078eb8ff */
[----:B------:R-:W-:-:S05]  /*9250*/  LOP3.LUT R0, R2, R0, R7, 0xfe, !PT ;  /* 0x0000000002007212 */ /* 0x000fca00078efe07 */
[----:B------:R-:W-:-:S04]  /*9260*/  FMUL.FTZ R0, R0, 1 ;  /* 0x3f80000000007820 */ /* 0x000fc80000410000 */
[----:B------:R3:W4:Y:S02]  /*9270*/  F2F.F64.F32 R4, R0 ;  /* 0x0000000000047310 */ /* 0x0007240000201800 */
[----:B---34-:R-:W-:Y:S05]  /*9280*/  BRA `(.L_x_30335) ;  /* 0x0000000000a47947 */ /* 0x018fea0003800000 */
.L_x_30347:
        /* <DEDUP_REMOVED lines=18> */
.L_x_30334:
        /* <DEDUP_REMOVED lines=16> */
.L_x_30356:
[----:B------:R-:W-:Y:S01]  /*94b0*/  CS2R R4, SRZ ;  /* 0x0000000000047805 */ /* 0x000fe2000001ff00 */
[----:B------:R-:W-:Y:S06]  /*94c0*/  BRA `(.L_x_30335) ;  /* 0x0000000000147947 */ /* 0x000fec0003800000 */
.L_x_30355:
[----:B------:R-:W2:Y:S02]  /*94d0*/  LDG.E.64 R4, desc[UR36][R2.64] ;  /* 0x0000002402047981 */ /* 0x000ea4000c1e1b00 */
[----:B--2---:R-:W1:Y:S02]  /*94e0*/  I2F.F64.U64 R4, R4 ;  /* 0x0000000400047312 */ /* 0x004e640000301800 */
[----:B-1----:R-:W-:Y:S05]  /*94f0*/  BRA `(.L_x_30335) ;  /* 0x0000000000087947 */ /* 0x002fea0003800000 */
.L_x_30354:
[----:B------:R-:W2:Y:S02]  /*9500*/  LDG.E R2, desc[UR36][R2.64] ;  /* 0x0000002402027981 */ /* 0x000ea4000c1e1900 */
[----:B--2---:R1:W2:Y:S02]  /*9510*/  I2F.F64.U32 R4, R2 ;  /* 0x0000000200047312 */ /* 0x0042a40000201800 */
.L_x_30335:
[----:B------:R-:W-:Y:S05]  /*9520*/  BSYNC.RECONVERGENT B6 ;  /* 0x0000000000067941 */ /* 0x000fea0003800200 */
.L_x_30329:
        /* <DEDUP_REMOVED lines=52> */
.L_x_30360:
[----:B------:R-:W-:Y:S02]  /*9870*/  LOP3.LUT R5, RZ, 0x80000000, R5, 0xb8, !PT ;  /* 0x80000000ff057812 */ /* 0x000fe400078eb805 */
[----:B------:R-:W-:Y:S01]  /*9880*/  MOV R4, 0x1 ;  /* 0x0000000100047802 */ /* 0x000fe20000000f00 */
[----:B------:R-:W-:Y:S06]  /*9890*/  BRA `(.L_x_30359) ;  /* 0x0000000000047947 */ /* 0x000fec0003800000 */
.L_x_30358:
[----:B------:R0:W1:Y:S02]  /*98a0*/  DADD R4, R4, R2 ;  /* 0x0000000004047229 */ /* 0x0000640000000002 */
.L_x_30359:
[----:B------:R-:W-:Y:S05]  /*98b0*/  BSYNC.RECONVERGENT B0 ;  /* 0x0000000000007941 */ /* 0x000fea0003800200 */
.L_x_30357:
        /* <DEDUP_REMOVED lines=17> */
.L_x_30364:
[----:B-1----:R-:W0:Y:S02]  /*99d0*/  F2I.S64.F64.TRUNC R4, R4 ;  /* 0x0000000400047311 */ /* 0x002e24000030d900 */
[----:B0-----:R-:W-:-:S05]  /*99e0*/  MOV R7, R4 ;  /* 0x0000000400077202 */ /* 0x001fca0000000f00 */
[----:B------:R0:W-:Y:S01]  /*99f0*/  STG.E.U8 desc[UR36][R2.64], R7 ;  /* 0x0000000702007986 */ /* 0x0001e2000c101124 */
[----:B------:R-:W-:Y:S05]  /*9a00*/  BRA `(.L_x_30366) ;  /* 0x0000001000807947 */ /* 0x000fea0003800000 */
.L_x_30363:
        /* <DEDUP_REMOVED lines=9> */
.L_x_30368:
[----:B-1----:R-:W0:Y:S02]  /*9aa0*/  F2I.F64.TRUNC R5, R4 ;  /* 0x0000000400057311 */ /* 0x002e24000030d100 */
[----:B0-----:R0:W-:Y:S01]  /*9ab0*/  STG.E desc[UR36][R2.64], R5 ;  /* 0x0000000502007986 */ /* 0x0011e2000c101924 */
[----:B------:R-:W-:Y:S05]  /*9ac0*/  BRA `(.L_x_30366) ;  /* 0x0000001000507947 */ /* 0x000fea0003800000 */
.L_x_30367:
[----:B-1----:R-:W0:Y:S02]  /*9ad0*/  F2I.F64.TRUNC R5, R4 ;  /* 0x0000000400057311 */ /* 0x002e24000030d100 */
[----:B0-----:R0:W-:Y:S01]  /*9ae0*/  STG.E.U16 desc[UR36][R2.64], R5 ;  /* 0x0000000502007986 */ /* 0x0011e2000c101524 */
[----:B------:R-:W-:Y:S05]  /*9af0*/  BRA `(.L_x_30366) ;  /* 0x0000001000447947 */ /* 0x000fea0003800000 */
.L_x_30362:
        /* <DEDUP_REMOVED lines=17> */
.L_x_30370:
        /* <DEDUP_REMOVED lines=12> */
.L_x_30369:
        /* <DEDUP_REMOVED lines=18> */
.L_x_30372:
        /* <DEDUP_REMOVED lines=13> */
.L_x_30371:
[----:B-1----:R0:W-:Y:S01]  /*9ec0*/  STG.E.64 desc[UR36][R2.64], R4 ;  /* 0x0000000402007986 */ /* 0x0021e2000c101b24 */
[----:B------:R-:W-:Y:S05]  /*9ed0*/  BRA `(.L_x_30366) ;  /* 0x0000000c004c7947 */ /* 0x000fea0003800000 */
.L_x_30361:
        /* <DEDUP_REMOVED lines=13> */
.L_x_30376:
        /* <DEDUP_REMOVED lines=26> */
.L_x_30379:
[----:B------:R-:W-:-:S04]  /*a150*/  SHF.R.U32.HI R5, RZ, 0x18, R7 ;  /* 0x00000018ff057819 */ /* 0x000fc80000011607 */
[----:B------:R-:W-:-:S07]  /*a160*/  LOP3.LUT R0, R0, 0x80, R5, 0xf8, !PT ;  /* 0x0000008000007812 */ /* 0x000fce00078ef805 */
.L_x_30378:
[----:B------:R-:W-:Y:S05]  /*a170*/  BSYNC.RECONVERGENT B0 ;  /* 0x0000000000007941 */ /* 0x000fea0003800200 */
.L_x_30377:
[----:B------:R4:W-:Y:S01]  /*a180*/  STG.E.U8 desc[UR36][R2.64], R0 ;  /* 0x0000000002007986 */ /* 0x0009e2000c101124 */
[----:B------:R-:W-:Y:S05]  /*a190*/  BRA `(.L_x_30366) ;  /* 0x00000008009c7947 */ /* 0x000fea0003800000 */
.L_x_30375:
        /* <DEDUP_REMOVED lines=26> */
.L_x_30382:
[----:B------:R-:W-:-:S04]  /*a340*/  SHF.R.U32.HI R5, RZ, 0x18, R7 ;  /* 0x00000018ff057819 */ /* 0x000fc80000011607 */
[----:B------:R-:W-:-:S07]  /*a350*/  LOP3.LUT R0, R0, 0x80, R5, 0xf8, !PT ;  /* 0x0000008000007812 */ /* 0x000fce00078ef805 */
.L_x_30381:
[----:B------:R-:W-:Y:S05]  /*a360*/  BSYNC.RECONVERGENT B0 ;  /* 0x0000000000007941 */ /* 0x000fea0003800200 */
.L_x_30380:
[----:B------:R3:W-:Y:S01]  /*a370*/  STG.E.U8 desc[UR36][R2.64], R0 ;  /* 0x0000000002007986 */ /* 0x0007e2000c101124 */
[----:B------:R-:W-:Y:S05]  /*a380*/  BRA `(.L_x_30366) ;  /* 0x0000000800207947 */ /* 0x000fea0003800000 */
.L_x_30374:
        /* <DEDUP_REMOVED lines=30> */
.L_x_30384:
[----:B-1----:R-:W0:Y:S02]  /*a570*/  F2I.U64.F64.TRUNC R4, R4 ;  /* 0x0000000400047311 */ /* 0x002e24000030d800 */
[----:B0-----:R0:W-:Y:S01]  /*a580*/  STG.E.64 desc[UR36][R2.64], R4 ;  /* 0x0000000402007986 */ /* 0x0011e2000c101b24 */
[----:B------:R-:W-:Y:S05]  /*a590*/  BRA `(.L_x_30366) ;  /* 0x00000004009c7947 */ /* 0x000fea0003800000 */
.L_x_30383:
[----:B-1----:R-:W0:Y:S02]  /*a5a0*/  F2I.U32.F64.TRUNC R5, R4 ;  /* 0x0000000400057311 */ /* 0x002e24000030d000 */
[----:B0-----:R2:W-:Y:S01]  /*a5b0*/  STG.E desc[UR36][R2.64], R5 ;  /* 0x0000000502007986 */ /* 0x0015e2000c101924 */
[----:B------:R-:W-:Y:S05]  /*a5c0*/  BRA `(.L_x_30366) ;  /* 0x0000000400907947 */ /* 0x000fea0003800000 */
.L_x_30373:
        /* <DEDUP_REMOVED lines=10> */
.L_x_30386:
[----:B------:R-:W-:-:S05]  /*a670*/  CS2R R6, SRZ ;  /* 0x0000000000067805 */ /* 0x000fca000001ff00 */
[----:B-1----:R0:W-:Y:S01]  /*a680*/  STG.E.128 desc[UR36][R2.64], R4 ;  /* 0x0000000402007986 */ /* 0x0021e2000c101d24 */
[----:B------:R-:W-:Y:S05]  /*a690*/  BRA `(.L_x_30366) ;  /* 0x00000004005c7947 */ /* 0x000fea0003800000 */
.L_x_30385:
[----:B------:R-:W-:-:S09]  /*a6a0*/  UISETP.NE.AND UP0, UPT, UR4, 0xf, UPT ;  /* 0x0000000f0400788c */ /* 0x000fd2000bf05270 */
[----:B------:R-:W-:Y:S05]  /*a6b0*/  BRA.U !UP0, `(.L_x_30387) ;  /* 0x0000000508287547 */ /* 0x000fea000b800000 */
[----:B------:R-:W-:-:S09]  /*a6c0*/  UISETP.NE.AND UP0, UPT, UR4, 0x17, UPT ;  /* 0x000000170400788c */ /* 0x000fd2000bf05270 */
[----:B------:R-:W-:Y:S05]  /*a6d0*/  BRA.U !UP0, `(.L_x_30388) ;  /* 0x0000000108b07547 */ /* 0x000fea000b800000 */
[----:B------:R-:W-:-:S09]  /*a6e0*/  UISETP.NE.AND UP0, UPT, UR4, 0x18, UPT ;  /* 0x000000180400788c */ /* 0x000fd2000bf05270 */
[----:B------:R-:W-:Y:S05]  /*a6f0*/  BRA.U !UP0, `(.L_x_30389) ;  /* 0x0000000108447547 */ /* 0x000fea000b800000 */
.L_x_30365:
[----:B------:R-:W-:Y:S01]  /*a700*/  MOV R0, 0x0 ;  /* 0x0000000000007802 */ /* 0x000fe20000000f00 */
[----:B------:R-:W1:Y:S01]  /*a710*/  LDCU.64 UR4, c[0x4][0x188] ;  /* 0x01003100ff0477ac */ /* 0x000e620008000a00 */
[----:B------:R-:W-:Y:S02]  /*a720*/  HFMA2 R8, -RZ, RZ, 0, 6.020069122314453125e-06 ;  /* 0x00000065ff087431 */ /* 0x000fe400000001ff */
[----:B------:R-:W-:Y:S01]  /*a730*/  IMAD.MOV.U32 R12, RZ, RZ, 0x1 ;  /* 0x00000001ff0c7424 */ /* 0x000fe200078e00ff */
[----:B------:R0:W2:Y:S01]  /*a740*/  LDC.64 R2, c[0x4][R0] ;  /* 0x0100000000027b82 */ /* 0x0000a20000000a00 */
        /* <DEDUP_REMOVED lines=11> */
.L_x_30390:
[----:B------:R-:W-:Y:S05]  /*a800*/  BRA `(.L_x_30366) ;  /* 0x0000000400007947 */ /* 0x000fea0003800000 */
.L_x_30389:
        /* <DEDUP_REMOVED lines=21> */
.L_x_30392:
[----:B------:R-:W-:Y:S05]  /*a960*/  BSYNC.RECONVERGENT B0 ;  /* 0x0000000000007941 */ /* 0x000fea0003800200 */
.L_x_30391:
[----:B------:R-:W-:-:S05]  /*a970*/  LOP3.LUT R7, R0, 0x80, R7, 0xf8, !PT ;  /* 0x0000008000077812 */ /* 0x000fca00078ef807 */
[----:B------:R0:W-:Y:S01]  /*a980*/  STG.E.U8 desc[UR36][R2.64], R7 ;  /* 0x0000000702007986 */ /* 0x0001e2000c101124 */
[----:B------:R-:W-:Y:S05]  /*a990*/  BRA `(.L_x_30366) ;  /* 0x00000000009c7947 */ /* 0x000fea0003800000 */
.L_x_30388:
        /* <DEDUP_REMOVED lines=20> */
.L_x_30394:
[----:B------:R-:W-:Y:S02]  /*aae0*/  ISETP.GT.U32.AND P0, PT, R6, 0x7f800000, PT ;  /* 0x7f8000000600780c */ /* 0x000fe40003f04070 */
[----:B------:R-:W-:-:S04]  /*aaf0*/  MOV R0, 0x7f ;  /* 0x0000007f00007802 */ /* 0x000fc80000000f00 */
[----:B------:R-:W-:-:S07]  /*ab00*/  SEL R0, R0, 0x7c, P0 ;  /* 0x0000007c00007807 */ /* 0x000fce0000000000 */
.L_x_30395:
[----:B------:R-:W-:Y:S05]  /*ab10*/  BSYNC.RECONVERGENT B0 ;  /* 0x0000000000007941 */ /* 0x000fea0003800200 */
.L_x_30393:
[----:B------:R-:W-:-:S04]  /*ab20*/  SHF.R.U32.HI R5, RZ, 0x18, R7 ;  /* 0x00000018ff057819 */ /* 0x000fc80000011607 */
[----:B------:R-:W-:-:S05]  /*ab30*/  LOP3.LUT R5, R0, 0x80, R5, 0xf8, !PT ;  /* 0x0000008000057812 */ /* 0x000fca00078ef805 */
[----:B------:R0:W-:Y:S01]  /*ab40*/  STG.E.U8 desc[UR36][R2.64], R5 ;  /* 0x0000000502007986 */ /* 0x0001e2000c101124 */
[----:B------:R-:W-:Y:S05]  /*ab50*/  BRA `(.L_x_30366) ;  /* 0x00000000002c7947 */ /* 0x000fea0003800000 */
.L_x_30387:
        /* <DEDUP_REMOVED lines=11> */
.L_x_30366:
[----:B------:R-:W-:-:S07]  /*ac10*/  VIADD R17, R17, 0x80 ;  /* 0x0000008011117836 */ /* 0x000fce0000000000 */
.L_x_30327:
[----:B------:R-:W-:Y:S05]  /*ac20*/  BSYNC.RECONVERGENT B7 ;  /* 0x0000000000077941 */ /* 0x000fea0003800200 */
.L_x_30326:
[----:B------:R-:W5:Y:S02]  /*ac30*/  LDCU UR4, c[0x0][0x380] ;  /* 0x00007000ff0477ac */ /* 0x000f640008000800 */
[----:B-----5:R-:W-:-:S13]  /*ac40*/  ISETP.GE.AND P0, PT, R17, UR4, PT ;  /* 0x0000000411007c0c */ /* 0x020fda000bf06270 */
[----:B------:R-:W-:Y:S05]  /*ac50*/  @P0 EXIT ;  /* 0x000000000000094d */ /* 0x000fea0003800000 */
        /* <DEDUP_REMOVED lines=303> */
.L_x_30396:
[----:B------:R-:W1:Y:S01]  /*bf50*/  LDCU.128 UR8, c[0x0][0x580] ;  /* 0x0000b000ff0877ac */ /* 0x000e620008000c00 */
[----:B------:R-:W-:Y:S01]  /*bf60*/  BSSY.RECONVERGENT B6, `(.L_x_30397) ;  /* 0x00000ee000067945 */ /* 0x000fe20003800200 */
[----:B------:R-:W-:-:S04]  /*bf70*/  UPRMT UR4, UR42, 0x9910, URZ ;  /* 0x000099102a047896 */ /* 0x000fc800080000ff */
[----:B------:R-:W-:Y:S01]  /*bf80*/  UISETP.GT.AND UP0, UPT, UR4, 0x9, UPT ;  /* 0x000000090400788c */ /* 0x000fe2000bf04270 */
[----:B-12---:R-:W-:Y:S02]  /*bf90*/  IADD3 R2, P1, PT, R0, UR10, RZ ;  /* 0x0000000a00027c10 */ /* 0x006fe4000ff3e0ff */
        /* <DEDUP_REMOVED lines=15> */
.L_x_30401:
[----:B------:R-:W2:Y:S02]  /*c090*/  LDG.E.U8 R2, desc[UR36][R2.64] ;  /* 0x0000002402027981 */ /* 0x000ea4000c1e1100 */
[----:B--2---:R1:W2:Y:S02]  /*c0a0*/  I2F.F64.U16 R4, R2 ;  /* 0x0000000200047312 */ /* 0x0042a40000101800 */
[----:B-12---:R-:W-:Y:S05]  /*c0b0*/  BRA `(.L_x_30403) ;  /* 0x0000000c00607947 */ /* 0x006fea0003800000 */
.L_x_30400:
        /* <DEDUP_REMOVED lines=9> */
.L_x_30405:
[----:B------:R-:W2:Y:S02]  /*c150*/  LDG.E R2, desc[UR36][R2.64] ;  /* 0x0000002402027981 */ /* 0x000ea4000c1e1900 */
[----:B--2---:R1:W2:Y:S02]  /*c160*/  I2F.F64 R4, R2 ;  /* 0x0000000200047312 */ /* 0x0042a40000201c00 */
[----:B-12---:R-:W-:Y:S05]  /*c170*/  BRA `(.L_x_30403) ;  /* 0x0000000c00307947 */ /* 0x006fea0003800000 */
.L_x_30404:
[----:B------:R-:W2:Y:S02]  /*c180*/  LDG.E.U16 R2, desc[UR36][R2.64] ;  /* 0x0000002402027981 */ /* 0x000ea4000c1e1500 */
[----:B--2---:R1:W2:Y:S02]  /*c190*/  I2F.F64.S16 R4, R2 ;  /* 0x0000000200047312 */ /* 0x0042a40000101c00 */
[----:B-12---:R-:W-:Y:S05]  /*c1a0*/  BRA `(.L_x_30403) ;  /* 0x0000000c00247947 */ /* 0x006fea0003800000 */
.L_x_30399:
        /* <DEDUP_REMOVED lines=10> */
.L_x_30407:
[----:B------:R-:W2:Y:S02]  /*c250*/  LDG.E.U16 R0, desc[UR36][R2.64] ;  /* 0x0000002402007981 */ /* 0x000ea4000c1e1500 */
[----:B--2---:R-:W-:-:S05]  /*c260*/  HADD2.F32 R0, -RZ, R0.H0_H0 ;  /* 0x20000000ff007230 */ /* 0x004fca0000004100 */
[----:B------:R-:W-:-:S04]  /*c270*/  FMUL.FTZ R0, R0, 1 ;  /* 0x3f80000000007820 */ /* 0x000fc80000410000 */
[----:B------:R0:W1:Y:S02]  /*c280*/  F2F.F64.F32 R4, R0 ;  /* 0x0000000000047310 */ /* 0x0000640000201800 */
[----:B01----:R-:W-:Y:S05]  /*c290*/  BRA `(.L_x_30403) ;  /* 0x0000000800e87947 */ /* 0x003fea0003800000 */
.L_x_30406:
        /* <DEDUP_REMOVED lines=10> */
.L_x_30409:
[----:B------:R-:W2:Y:S02]  /*c340*/  LDG.E.U16 R2, desc[UR36][R2.64] ;  /* 0x0000002402027981 */ /* 0x000ea4000c1e1500 */
[----:B--2---:R-:W-:-:S05]  /*c350*/  HADD2.F32 R0, -RZ, R2.H0_H0 ;  /* 0x20000002ff007230 */ /* 0x004fca0000004100 */
[----:B------:R-:W-:-:S04]  /*c360*/  FMUL.FTZ R0, R0, 1 ;  /* 0x3f80000000007820 */ /* 0x000fc80000410000 */
[----:B------:R1:W2:Y:S02]  /*c370*/  F2F.F64.F32 R4, R0 ;  /* 0x0000000000047310 */ /* 0x0002a40000201800 */
[----:B-12---:R-:W-:Y:S05]  /*c380*/  BRA `(.L_x_30403) ;  /* 0x0000000800ac7947 */ /* 0x006fea0003800000 */
.L_x_30408:
[----:B------:R0:W5:Y:S01]  /*c390*/  LDG.E.64 R4, desc[UR36][R2.64] ;  /* 0x0000002402047981 */ /* 0x000162000c1e1b00 */
[----:B------:R-:W-:Y:S05]  /*c3a0*/  BRA `(.L_x_30403) ;  /* 0x0000000800a47947 */ /* 0x000fea0003800000 */
.L_x_30398:
        /* <DEDUP_REMOVED lines=13> */
.L_x_30412:
[----:B------:R3:W5:Y:S01]  /*c480*/  LDG.E.64 R4, desc[UR36][R2.64] ;  /* 0x0000002402047981 */ /* 0x000762000c1e1b00 */
[----:B------:R-:W-:Y:S05]  /*c490*/  BRA `(.L_x_30403) ;  /* 0x0000000800687947 */ /* 0x000fea0003800000 */
.L_x_30411:
        /* <DEDUP_REMOVED lines=25> */
[----:B------:R-:W3:Y:S02]  /*c630*/  F2F.F64.F32 R4, R5 ;  /* 0x0000000500047310 */ /* 0x000ee40000201800 */
[----:B---3--:R-:W-:Y:S05]  /*c640*/  BRA `(.L_x_30403) ;  /* 0x0000000400fc7947 */ /* 0x008fea0003800000 */
.L_x_30414:
        /* <DEDUP_REMOVED lines=14> */
.L_x_30413:
[----:B------:R-:W2:Y:S02]  /*c730*/  LDG.E.U16 R0, desc[UR36][R2.64] ;  /* 0x0000002402007981 */ /* 0x000ea4000c1e1500 */
[----:B--2---:R-:W-:-:S05]  /*c740*/  SHF.L.U32 R0, R0, 0x10, RZ ;  /* 0x0000001000007819 */ /* 0x004fca00000006ff */
[----:B------:R-:W-:-:S04]  /*c750*/  FMUL.FTZ R0, R0, 1 ;  /* 0x3f80000000007820 */ /* 0x000fc80000410000 */
[----:B------:R3:W4:Y:S02]  /*c760*/  F2F.F64.F32 R4, R0 ;  /* 0x0000000000047310 */ /* 0x0007240000201800 */
[----:B---34-:R-:W-:Y:S05]  /*c770*/  BRA `(.L_x_30403) ;  /* 0x0000000400b07947 */ /* 0x018fea0003800000 */
.L_x_30410:
        /* <DEDUP_REMOVED lines=11> */
.L_x_30417:
        /* <DEDUP_REMOVED lines=21> */
.L_x_30419:
[----:B------:R-:W-:Y:S05]  /*c980*/  BSYNC.RECONVERGENT B0 ;  /* 0x0000000000007941 */ /* 0x000fea0003800200 */
.L_x_30418:
[----:B------:R-:W-:Y:S01]  /*c990*/  IMAD.SHL.U32 R0, R0, 0x100000, RZ ;  /* 0x0010000000007824 */ /* 0x000fe200078e00ff */
[----:B------:R-:W-:-:S04]  /*c9a0*/  LEA R2, R2, 0x3b800000, 0x17 ;  /* 0x3b80000002027811 */ /* 0x000fc800078eb8ff */
[----:B------:R-:W-:-:S05]  /*c9b0*/  LOP3.LUT R0, R2, R0, R7, 0xfe, !PT ;  /* 0x0000000002007212 */ /* 0x000fca00078efe07 */
[----:B------:R-:W-:-:S04]  /*c9c0*/  FMUL.FTZ R0, R0, 1 ;  /* 0x3f80000000007820 */ /* 0x000fc80000410000 */
[----:B------:R3:W4:Y:S02]  /*c9d0*/  F2F.F64.F32 R4, R0 ;  /* 0x0000000000047310 */ /* 0x0007240000201800 */
[----:B---34-:R-:W-:Y:S05]  /*c9e0*/  BRA `(.L_x_30403) ;  /* 0x0000000400147947 */ /* 0x018fea0003800000 */
.L_x_30416:
        /* <DEDUP_REMOVED lines=21> */
.L_x_30421:
[----:B------:R-:W-:Y:S05]  /*cb40*/  BSYNC.RECONVERGENT B0 ;  /* 0x0000000000007941 */ /* 0x000fea0003800200 */
.L_x_30420:
[----:B------:R-:W-:Y:S02]  /*cb50*/  SHF.L.U32 R0, R0, 0x15, RZ ;  /* 0x0000001500007819 */ /* 0x000fe400000006ff */
[----:B------:R-:W-:-:S04]  /*cb60*/  LEA R2, R2, 0x37800000, 0x17 ;  /* 0x3780000002027811 */ /* 0x000fc800078eb8ff */
[----:B------:R-:W-:-:S05]  /*cb70*/  LOP3.LUT R0, R2, R0, R7, 0xfe, !PT ;  /* 0x0000000002007212 */ /* 0x000fca00078efe07 */
[----:B------:R-:W-:-:S04]  /*cb80*/  FMUL.FTZ R0, R0, 1 ;  /* 0x3f80000000007820 */ /* 0x000fc80000410000 */
[----:B------:R3:W4:Y:S02]  /*cb90*/  F2F.F64.F32 R4, R0 ;  /* 0x0000000000047310 */ /* 0x0007240000201800 */
[----:B---34-:R-:W-:Y:S05]  /*cba0*/  BRA `(.L_x_30403) ;  /* 0x0000000000a47947 */ /* 0x018fea0003800000 */
.L_x_30415:
        /* <DEDUP_REMOVED lines=18> */
.L_x_30402:
        /* <DEDUP_REMOVED lines=16> */
.L_x_30424:
[----:B------:R-:W-:Y:S01]  /*cdd0*/  CS2R R4, SRZ ;  /* 0x0000000000047805 */ /* 0x000fe2000001ff00 */
[----:B------:R-:W-:Y:S06]  /*cde0*/  BRA `(.L_x_30403) ;  /* 0x0000000000147947 */ /* 0x000fec0003800000 */
.L_x_30423:
[----:B------:R-:W2:Y:S02]  /*cdf0*/  LDG.E.64 R4, desc[UR36][R2.64] ;  /* 0x0000002402047981 */ /* 0x000ea4000c1e1b00 */
[----:B--2---:R-:W3:Y:S02]  /*ce00*/  I2F.F64.U64 R4, R4 ;  /* 0x0000000400047312 */ /* 0x004ee40000301800 */
[----:B---3--:R-:W-:Y:S05]  /*ce10*/  BRA `(.L_x_30403) ;  /* 0x0000000000087947 */ /* 0x008fea0003800000 */
.L_x_30422:
[----:B------:R-:W2:Y:S02]  /*ce20*/  LDG.E R2, desc[UR36][R2.64] ;  /* 0x0000002402027981 */ /* 0x000ea4000c1e1900 */
[----:B--2---:R1:W2:Y:S02]  /*ce30*/  I2F.F64.U32 R4, R2 ;  /* 0x0000000200047312 */ /* 0x0042a40000201800 */
.L_x_30403:
[----:B------:R-:W-:Y:S05]  /*ce40*/  BSYNC.RECONVERGENT B6 ;  /* 0x0000000000067941 */ /* 0x000fea0003800200 */
.L_x_30397:
        /* <DEDUP_REMOVED lines=52> */
.L_x_30428:
[----:B------:R-:W-:Y:S01]  /*d190*/  LOP3.LUT R5, RZ, 0x80000000, R5, 0xb8, !PT ;  /* 0x80000000ff057812 */ /* 0x000fe200078eb805 */
[----:B------:R-:W-:Y:S01]  /*d1a0*/  IMAD.MOV.U32 R4, RZ, RZ, 0x1 ;  /* 0x00000001ff047424 */ /* 0x000fe200078e00ff */
[----:B------:R-:W-:Y:S06]  /*d1b0*/  BRA `(.L_x_30427) ;  /* 0x0000000000047947 */ /* 0x000fec0003800000 */
.L_x_30426:
[----:B------:R0:W1:Y:S02]  /*d1c0*/  DADD R4, R4, R2 ;  /* 0x0000000004047229 */ /* 0x0000640000000002 */
.L_x_30427:
[----:B------:R-:W-:Y:S05]  /*d1d0*/  BSYNC.RECONVERGENT B0 ;  /* 0x0000000000007941 */ /* 0x000fea0003800200 */
.L_x_30425:
        /* <DEDUP_REMOVED lines=14> */
.L_x_30432:
[----:B-1----:R-:W0:Y:S02]  /*d2c0*/  F2I.S64.F64.TRUNC R4, R4 ;  /* 0x0000000400047311 */ /* 0x002e24000030d900 */
[----:B0-----:R-:W-:-:S05]  /*d2d0*/  MOV R3, R4 ;  /* 0x0000000400037202 */ /* 0x001fca0000000f00 */
[----:B------:R-:W-:Y:S01]  /*d2e0*/  STG.E.U8 desc[UR36][R16.64], R3 ;  /* 0x0000000310007986 */ /* 0x000fe2000c101124 */
[----:B------:R-:W-:Y:S05]  /*d2f0*/  EXIT ;  /* 0x000000000000794d */ /* 0x000fea0003800000 */
.L_x_30431:
        /* <DEDUP_REMOVED lines=9> */
.L_x_30435:
[----:B-1----:R-:W1:Y:S02]  /*d390*/  F2I.F64.TRUNC R5, R4 ;  /* 0x0000000400057311 */ /* 0x002e64000030d100 */
[----:B-1----:R-:W-:Y:S01]  /*d3a0*/  STG.E desc[UR36][R16.64], R5 ;  /* 0x0000000510007986 */ /* 0x002fe2000c101924 */
[----:B------:R-:W-:Y:S05]  /*d3b0*/  EXIT ;  /* 0x000000000000794d */ /* 0x000fea0003800000 */
.L_x_30434:
[----:B-1----:R-:W1:Y:S02]  /*d3c0*/  F2I.F64.TRUNC R5, R4 ;  /* 0x0000000400057311 */ /* 0x002e64000030d100 */
[----:B-1----:R-:W-:Y:S01]  /*d3d0*/  STG.E.U16 desc[UR36][R16.64], R5 ;  /* 0x0000000510007986 */ /* 0x002fe2000c101524 */
[----:B------:R-:W-:Y:S05]  /*d3e0*/  EXIT ;  /* 0x000000000000794d */ /* 0x000fea0003800000 */
.L_x_30430:
        /* <DEDUP_REMOVED lines=17> */
.L_x_30437:
        /* <DEDUP_REMOVED lines=12> */
.L_x_30436:
        /* <DEDUP_REMOVED lines=18> */
.L_x_30439:
        /* <DEDUP_REMOVED lines=13> */
.L_x_30438:
[----:B-1----:R-:W-:Y:S01]  /*d7b0*/  STG.E.64 desc[UR36][R16.64], R4 ;  /* 0x0000000410007986 */ /* 0x002fe2000c101b24 */
[----:B------:R-:W-:Y:S05]  /*d7c0*/  EXIT ;  /* 0x000000000000794d */ /* 0x000fea0003800000 */
.L_x_30429:
        /* <DEDUP_REMOVED lines=13> */
.L_x_30443:
        /* <DEDUP_REMOVED lines=25> */
.L_x_30446:
[----:B------:R-:W-:-:S04]  /*da30*/  SHF.R.U32.HI R3, RZ, 0x18, R3 ;  /* 0x00000018ff037819 */ /* 0x000fc80000011603 */
[----:B------:R-:W-:-:S04]  /*da40*/  LOP3.LUT R0, R0, 0x80, R3, 0xf8, !PT ;  /* 0x0000008000007812 */ /* 0x000fc800078ef803 */
[----:B------:R-:W-:-:S07]  /*da50*/  PRMT R8, R0, 0x7610, R8 ;  /* 0x0000761000087816 */ /* 0x000fce0000000008 */
.L_x_30445:
[----:B------:R-:W-:Y:S05]  /*da60*/  BSYNC.RECONVERGENT B0 ;  /* 0x0000000000007941 */ /* 0x000fea0003800200 */
.L_x_30444:
[----:B------:R-:W-:Y:S01]  /*da70*/  STG.E.U8 desc[UR36][R16.64], R8 ;  /* 0x0000000810007986 */ /* 0x000fe2000c101124 */
[----:B------:R-:W-:Y:S05]  /*da80*/  EXIT ;  /* 0x000000000000794d */ /* 0x000fea0003800000 */
.L_x_30442:
        /* <DEDUP_REMOVED lines=25> */
.L_x_30449:
[----:B------:R-:W-:-:S04]  /*dc20*/  SHF.R.U32.HI R3, RZ, 0x18, R3 ;  /* 0x00000018ff037819 */ /* 0x000fc80000011603 */
[----:B------:R-:W-:-:S04]  /*dc30*/  LOP3.LUT R0, R0, 0x80, R3, 0xf8, !PT ;  /* 0x0000008000007812 */ /* 0x000fc800078ef803 */
[----:B------:R-:W-:-:S07]  /*dc40*/  PRMT R8, R0, 0x7610, R8 ;  /* 0x0000761000087816 */ /* 0x000fce0000000008 */
.L_x_30448:
[----:B------:R-:W-:Y:S05]  /*dc50*/  BSYNC.RECONVERGENT B0 ;  /* 0x0000000000007941 */ /* 0x000fea0003800200 */
.L_x_30447:
[----:B------:R-:W-:Y:S01]  /*dc60*/  STG.E.U8 desc[UR36][R16.64], R8 ;  /* 0x0000000810007986 */ /* 0x000fe2000c101124 */
[----:B------:R-:W-:Y:S05]  /*dc70*/  EXIT ;  /* 0x000000000000794d */ /* 0x000fea0003800000 */
.L_x_30441:
        /* <DEDUP_REMOVED lines=30> */
.L_x_30451:
[----:B-1----:R-:W1:Y:S02]  /*de60*/  F2I.U64.F64.TRUNC R4, R4 ;  /* 0x0000000400047311 */ /* 0x002e64000030d800 */
[----:B-1----:R-:W-:Y:S01]  /*de70*/  STG.E.64 desc[UR36][R16.64], R4 ;  /* 0x0000000410007986 */ /* 0x002fe2000c101b24 */
[----:B------:R-:W-:Y:S05]  /*de80*/  EXIT ;  /* 0x000000000000794d */ /* 0x000fea0003800000 */
.L_x_30450:
[----:B-1----:R-:W1:Y:S02]  /*de90*/  F2I.U32.F64.TRUNC R5, R4 ;  /* 0x0000000400057311 */ /* 0x002e64000030d000 */
[----:B-1----:R-:W-:Y:S01]  /*dea0*/  STG.E desc[UR36][R16.64], R5 ;  /* 0x0000000510007986 */ /* 0x002fe2000c101924 */
[----:B------:R-:W-:Y:S05]  /*deb0*/  EXIT ;  /* 0x000000000000794d */ /* 0x000fea0003800000 */
.L_x_30440:
        /* <DEDUP_REMOVED lines=10> */
.L_x_30453:
[----:B------:R-:W-:-:S05]  /*df60*/  CS2R R6, SRZ ;  /* 0x0000000000067805 */ /* 0x000fca000001ff00 */
[----:B-1----:R-:W-:Y:S01]  /*df70*/  STG.E.128 desc[UR36][R16.64], R4 ;  /* 0x0000000410007986 */ /* 0x002fe2000c101d24 */
[----:B------:R-:W-:Y:S05]  /*df80*/  EXIT ;  /* 0x000000000000794d */ /* 0x000fea0003800000 */
.L_x_30452:
[----:B------:R-:W-:-:S09]  /*df90*/  UISETP.NE.AND UP0, UPT, UR4, 0xf, UPT ;  /* 0x0000000f0400788c */ /* 0x000fd2000bf05270 */
[----:B------:R-:W-:Y:S05]  /*dfa0*/  BRA.U !UP0, `(.L_x_30454) ;  /* 0x0000000508287547 */ /* 0x000fea000b800000 */
[----:B------:R-:W-:-:S09]  /*dfb0*/  UISETP.NE.AND UP0, UPT, UR4, 0x17, UPT ;  /* 0x000000170400788c */ /* 0x000fd2000bf05270 */
[----:B------:R-:W-:Y:S05]  /*dfc0*/  BRA.U !UP0, `(.L_x_30455) ;  /* 0x0000000108b07547 */ /* 0x000fea000b800000 */
[----:B------:R-:W-:-:S09]  /*dfd0*/  UISETP.NE.AND UP0, UPT, UR4, 0x18, UPT ;  /* 0x000000180400788c */ /* 0x000fd2000bf05270 */
[----:B------:R-:W-:Y:S05]  /*dfe0*/  BRA.U !UP0, `(.L_x_30456) ;  /* 0x0000000108447547 */ /* 0x000fea000b800000 */
.L_x_30433:
        /* <DEDUP_REMOVED lines=16> */
.L_x_30457:
[----:B------:R-:W-:Y:S05]  /*e0f0*/  EXIT ;  /* 0x000000000000794d */ /* 0x000fea0003800000 */
.L_x_30456:
[----:B------:R-:W-:Y:S01]  /*e100*/  UMOV UR4, 0xf0000000 ;  /* 0xf000000000047882 */ /* 0x000fe20000000000 */
[----:B------:R-:W-:Y:S01]  /*e110*/  UMOV UR5, 0x380fffff ;  /* 0x380fffff00057882 */ /* 0x000fe20000000000 */
[----:B-1----:R-:W1:-:S15]  /*e120*/  F2F.F32.F64 R7, R4 ;  /* 0x0000000400077310 */ /* 0x002e5e0000301000 */
        /* <DEDUP_REMOVED lines=18> */
.L_x_30459:
[----:B------:R-:W-:Y:S05]  /*e250*/  BSYNC.RECONVERGENT B0 ;  /* 0x0000000000007941 */ /* 0x000fea0003800200 */
.L_x_30458:
[----:B------:R-:W-:-:S05]  /*e260*/  LOP3.LUT R3, R0, 0x80, R3, 0xf8, !PT ;  /* 0x0000008000037812 */ /* 0x000fca00078ef803 */
[----:B------:R-:W-:Y:S01]  /*e270*/  STG.E.U8 desc[UR36][R16.64], R3 ;  /* 0x0000000310007986 */ /* 0x000fe2000c101124 */
[----:B------:R-:W-:Y:S05]  /*e280*/  EXIT ;  /* 0x000000000000794d */ /* 0x000fea0003800000 */
.L_x_30455:
        /* <DEDUP_REMOVED lines=20> */
.L_x_30461:
[----:B------:R-:W-:Y:S02]  /*e3d0*/  ISETP.GT.U32.AND P0, PT, R2, 0x7f800000, PT ;  /* 0x7f8000000200780c */ /* 0x000fe40003f04070 */
[----:B------:R-:W-:-:S04]  /*e3e0*/  MOV R0, 0x7f ;  /* 0x0000007f00007802 */ /* 0x000fc80000000f00 */
[----:B------:R-:W-:-:S07]  /*e3f0*/  SEL R0, R0, 0x7c, P0 ;  /* 0x0000007c00007807 */ /* 0x000fce0000000000 */
.L_x_30462:
[----:B------:R-:W-:Y:S05]  /*e400*/  BSYNC.RECONVERGENT B0 ;  /* 0x0000000000007941 */ /* 0x000fea0003800200 */
.L_x_30460:
[----:B------:R-:W-:-:S04]  /*e410*/  SHF.R.U32.HI R3, RZ, 0x18, R3 ;  /* 0x00000018ff037819 */ /* 0x000fc80000011603 */
[----:B------:R-:W-:-:S05]  /*e420*/  LOP3.LUT R3, R0, 0x80, R3, 0xf8, !PT ;  /* 0x0000008000037812 */ /* 0x000fca00078ef803 */
[----:B------:R-:W-:Y:S01]  /*e430*/  STG.E.U8 desc[UR36][R16.64], R3 ;  /* 0x0000000310007986 */ /* 0x000fe2000c101124 */
[----:B------:R-:W-:Y:S05]  /*e440*/  EXIT ;  /* 0x000000000000794d */ /* 0x000fea0003800000 */
.L_x_30454:
        /* <DEDUP_REMOVED lines=12> */
.L_x_30463:
        /* <DEDUP_REMOVED lines=15> */
.L_x_31297:


//--------------------- .text._ZN2at6native27unrolled_elementwise_kernelINS0_13AUnaryFunctorIdddZZZNS0_21nextafter_kernel_cudaERNS_18TensorIteratorBaseEENKUlvE_clEvENKUlvE_clEvEUlddE_EESt5arrayIPcLm2EELi4E23TrivialOffsetCalculatorILi1EjESD_NS0_6memory12LoadWithCastILi1EEENSE_13StoreWithCastILi1EEEEEviT_T0_T2_T3_T4_T5_ --------------------------
	.section	.text._ZN2at6native27unrolled_elementwise_kernelINS0_13AUnaryFunctorIdddZZZNS0_21nextafter_kernel_cudaERNS_18TensorIteratorBaseEENKUlvE_clEvENKUlvE_clEvEUlddE_EESt5arrayIPcLm2EELi4E23TrivialOffsetCalculatorILi1EjESD_NS0_6memory12LoadWithCastILi1EEENSE_13StoreWithCastILi1EEEEEviT_T0_T2_T3_T4_T5_,"ax",@progbits
	.align	128
        .global         _ZN2at6native27unrolled_elementwise_kernelINS0_13AUnaryFunctorIdddZZZNS0_21nextafter_kernel_cudaERNS_18TensorIteratorBaseEENKUlvE_clEvENKUlvE_clEvEUlddE_EESt5arrayIPcLm2EELi4E23TrivialOffsetCalculatorILi1EjESD_NS0_6memory12LoadWithCastILi1EEENSE_13StoreWithCastILi1EEEEEviT_T0_T2_T3_T4_T5_
        .type           _ZN2at6native27unrolled_elementwise_kernelINS0_13AUnaryFunctorIdddZZZNS0_21nextafter_kernel_cudaERNS_18TensorIteratorBaseEENKUlvE_clEvENKUlvE_clEvEUlddE_EESt5arrayIPcLm2EELi4E23TrivialOffsetCalculatorILi1EjESD_NS0_6memory12LoadWithCastILi1EEENSE_13StoreWithCastILi1EEEEEviT_T0_T2_T3_T4_T5_,@function
        .size           _ZN2at6native27unrolled_elementwise_kernelINS0_13AUnaryFunctorIdddZZZNS0_21nextafter_kernel_cudaERNS_18TensorIteratorBaseEENKUlvE_clEvENKUlvE_clEvEUlddE_EESt5arrayIPcLm2EELi4E23TrivialOffsetCalculatorILi1EjESD_NS0_6memory12LoadWithCastILi1EEENSE_13StoreWithCastILi1EEEEEviT_T0_T2_T3_T4_T5_,(.L_x_31298 - _ZN2at6native27unrolled_elementwise_kernelINS0_13AUnaryFunctorIdddZZZNS0_21nextafter_kernel_cudaERNS_18TensorIteratorBaseEENKUlvE_clEvENKUlvE_clEvEUlddE_EESt5arrayIPcLm2EELi4E23TrivialOffsetCalculatorILi1EjESD_NS0_6memory12LoadWithCastILi1EEENSE_13StoreWithCastILi1EEEEEviT_T0_T2_T3_T4_T5_)
        .other          _ZN2at6native27unrolled_elementwise_kernelINS0_13AUnaryFunctorIdddZZZNS0_21nextafter_kernel_cudaERNS_18TensorIteratorBaseEENKUlvE_clEvENKUlvE_clEvEUlddE_EESt5arrayIPcLm2EELi4E23TrivialOffsetCalculatorILi1EjESD_NS0_6memory12LoadWithCastILi1EEENSE_13StoreWithCastILi1EEEEEviT_T0_T2_T3_T4_T5_,@"STO_CUDA_ENTRY STV_DEFAULT"
_ZN2at6native27unrolled_elementwise_kernelINS0_13AUnaryFunctorIdddZZZNS0_21nextafter_kernel_cudaERNS_18TensorIteratorBaseEENKUlvE_clEvENKUlvE_clEvEUlddE_EESt5arrayIPcLm2EELi4E23TrivialOffsetCalculatorILi1EjESD_NS0_6memory12LoadWithCastILi1EEENSE_13StoreWithCastILi1EEEEEviT_T0_T2_T3_T4_T5_:
.text._ZN2at6native27unrolled_elementwise_kernelINS0_13AUnaryFunctorIdddZZZNS0_21nextafter_kernel_cudaERNS_18TensorIteratorBaseEENKUlvE_clEvENKUlvE_clEvEUlddE_EESt5arrayIPcLm2EELi4E23TrivialOffsetCalculatorILi1EjESD_NS0_6memory12LoadWithCastILi1EEENSE_13StoreWithCastILi1EEEEEviT_T0_T2_T3_T4_T5_:
        /* <DEDUP_REMOVED lines=33> */
.L_x_30470:
[----:B------:R-:W2:Y:S02]  /*0210*/  LDG.E.U8 R2, desc[UR36][R2.64] ;  /* 0x0000002402027981 */ /* 0x000ea4000c1e1100 */
[----:B--2---:R0:W1:Y:S02]  /*0220*/  I2F.F64.U16 R32, R2 ;  /* 0x0000000200207312 */ /* 0x0040640000101800 */
[----:B01----:R-:W-:Y:S05]  /*0230*/  BRA `(.L_x_30472) ;  /* 0x0000000c00607947 */ /* 0x003fea0003800000 */
.L_x_30469:
        /* <DEDUP_REMOVED lines=9> */
.L_x_30474:
[----:B------:R-:W2:Y:S02]  /*02d0*/  LDG.E R2, desc[UR36][R2.64] ;  /* 0x0000002402027981 */ /* 0x000ea4000c1e1900 */
[----:B--2---:R0:W1:Y:S02]  /*02e0*/  I2F.F64 R32, R2 ;  /* 0x0000000200207312 */ /* 0x0040640000201c00 */
[----:B01----:R-:W-:Y:S05]  /*02f0*/  BRA `(.L_x_30472) ;  /* 0x0000000c00307947 */ /* 0x003fea0003800000 */
.L_x_30473:
[----:B------:R-:W2:Y:S02]  /*0300*/  LDG.E.U16 R2, desc[UR36][R2.64] ;  /* 0x0000002402027981 */ /* 0x000ea4000c1e1500 */
[----:B--2---:R0:W1:Y:S02]  /*0310*/  I2F.F64.S16 R32, R2 ;  /* 0x0000000200207312 */ /* 0x0040640000101c00 */
[----:B01----:R-:W-:Y:S05]  /*0320*/  BRA `(.L_x_30472) ;  /* 0x0000000c00247947 */ /* 0x003fea0003800000 */
.L_x_30468:
        /* <DEDUP_REMOVED lines=10> */
.L_x_30476:
[----:B------:R-:W2:Y:S02]  /*03d0*/  LDG.E.U16 R0, desc[UR36][R2.64] ;  /* 0x0000002402007981 */ /* 0x000ea4000c1e1500 */
[----:B--2---:R-:W-:-:S05]  /*03e0*/  HADD2.F32 R0, -RZ, R0.H0_H0 ;  /* 0x20000000ff007230 */ /* 0x004fca0000004100 */
[----:B------:R-:W-:-:S04]  /*03f0*/  FMUL.FTZ R0, R0, 1 ;  /* 0x3f80000000007820 */ /* 0x000fc80000410000 */
[----:B------:R1:W2:Y:S02]  /*0400*/  F2F.F64.F32 R32, R0 ;  /* 0x0000000000207310 */ /* 0x0002a40000201800 */
[----:B-12---:R-:W-:Y:S05]  /*0410*/  BRA `(.L_x_30472) ;  /* 0x0000000800e87947 */ /* 0x006fea0003800000 */
.L_x_30475:
        /* <DEDUP_REMOVED lines=10> */
.L_x_30478:
[----:B------:R-:W2:Y:S02]  /*04c0*/  LDG.E.U16 R2, desc[UR36][R2.64] ;  /* 0x0000002402027981 */ /* 0x000ea4000c1e1500 */
[----:B--2---:R-:W-:-:S05]  /*04d0*/  HADD2.F32 R0, -RZ, R2.H0_H0 ;  /* 0x20000002ff007230 */ /* 0x004fca0000004100 */
[----:B------:R-:W-:-:S04]  /*04e0*/  FMUL.FTZ R0, R0, 1 ;  /* 0x3f80000000007820 */ /* 0x000fc80000410000 */
[----:B------:R1:W2:Y:S02]  /*04f0*/  F2F.F64.F32 R32, R0 ;  /* 0x0000000000207310 */ /* 0x0002a40000201800 */
[----:B-12---:R-:W-:Y:S05]  /*0500*/  BRA `(.L_x_30472) ;  /* 0x0000000800ac7947 */ /* 0x006fea0003800000 */
.L_x_30477:
[----:B------:R0:W5:Y:S01]  /*0510*/  LDG.E.64 R32, desc[UR36][R2.64] ;  /* 0x0000002402207981 */ /* 0x000162000c1e1b00 */
[----:B------:R-:W-:Y:S05]  /*0520*/  BRA `(.L_x_30472) ;  /* 0x0000000800a47947 */ /* 0x000fea0003800000 */
.L_x_30467:
        /* <DEDUP_REMOVED lines=13> */
.L_x_30481:
[----:B------:R1:W5:Y:S01]  /*0600*/  LDG.E.64 R32, desc[UR36][R2.64] ;  /* 0x0000002402207981 */ /* 0x000362000c1e1b00 */
[----:B------:R-:W-:Y:S05]  /*0610*/  BRA `(.L_x_30472) ;  /* 0x0000000800687947 */ /* 0x000fea0003800000 */
.L_x_30480:
        /* <DEDUP_REMOVED lines=27> */
.L_x_30483:
        /* <DEDUP_REMOVED lines=14> */
.L_x_30482:
[----:B------:R-:W2:Y:S02]  /*08b0*/  LDG.E.U16 R0, desc[UR36][R2.64] ;  /* 0x0000002402007981 */ /* 0x000ea4000c1e1500 */
[----:B--2---:R-:W-:-:S04]  /*08c0*/  IMAD.U32 R0, R0, 0x10000, RZ ;  /* 0x0001000000007824 */ /* 0x004fc800078e00ff */
[----:B------:R-:W-:-:S04]  /*08d0*/  FMUL.FTZ R0, R0, 1 ;  /* 0x3f80000000007820 */ /* 0x000fc80000410000 */
[----:B------:R2:W3:Y:S02]  /*08e0*/  F2F.F64.F32 R32, R0 ;  /* 0x0000000000207310 */ /* 0x0004e40000201800 */
[----:B--23--:R-:W-:Y:S05]  /*08f0*/  BRA `(.L_x_30472) ;  /* 0x0000000400b07947 */ /* 0x00cfea0003800000 */
.L_x_30479:
        /* <DEDUP_REMOVED lines=11> */
.L_x_30486:
        /* <DEDUP_REMOVED lines=21> */
.L_x_30488:
[----:B------:R-:W-:Y:S05]  /*0b00*/  BSYNC.RECONVERGENT B0 ;  /* 0x0000000000007941 */ /* 0x000fea0003800200 */
.L_x_30487:
[----:B------:R-:W-:Y:S01]  /*0b10*/  IMAD.SHL.U32 R0, R0, 0x100000, RZ ;  /* 0x0010000000007824 */ /* 0x000fe200078e00ff */
[----:B------:R-:W-:-:S04]  /*0b20*/  LEA R2, R2, 0x3b800000, 0x17 ;  /* 0x3b80000002027811 */ /* 0x000fc800078eb8ff */
[----:B------:R-:W-:-:S05]  /*0b30*/  LOP3.LUT R0, R2, R0, R7, 0xfe, !PT ;  /* 0x0000000002007212 */ /* 0x000fca00078efe07 */
[----:B------:R-:W-:-:S04]  /*0b40*/  FMUL.FTZ R0, R0, 1 ;  /* 0x3f80000000007820 */ /* 0x000fc80000410000 */
[----:B------:R4:W0:Y:S02]  /*0b50*/  F2F.F64.F32 R32, R0 ;  /* 0x0000000000207310 */ /* 0x0008240000201800 */
[----:B0---4-:R-:W-:Y:S05]  /*0b60*/  BRA `(.L_x_30472) ;  /* 0x0000000400147947 */ /* 0x011fea0003800000 */
.L_x_30485:
        /* <DEDUP_REMOVED lines=21> */
.L_x_30490:
[----:B------:R-:W-:Y:S05]  /*0cc0*/  BSYNC.RECONVERGENT B0 ;  /* 0x0000000000007941 */ /* 0x000fea0003800200 */
.L_x_30489:
[----:B------:R-:W-:Y:S01]  /*0cd0*/  IMAD.SHL.U32 R0, R0, 0x200000, RZ ;  /* 0x0020000000007824 */ /* 0x000fe200078e00ff */
[----:B------:R-:W-:-:S04]  /*0ce0*/  LEA R2, R2, 0x37800000, 0x17 ;  /* 0x3780000002027811 */ /* 0x000fc800078eb8ff */
[----:B------:R-:W-:-:S05]  /*0cf0*/  LOP3.LUT R0, R2, R0, R7, 0xfe, !PT ;  /* 0x0000000002007212 */ /* 0x000fca00078efe07 */
[----:B------:R-:W-:-:S04]  /*0d00*/  FMUL.FTZ R0, R0, 1 ;  /* 0x3f80000000007820 */ /* 0x000fc80000410000 */
[----:B------:R4:W0:Y:S02]  /*0d10*/  F2F.F64.F32 R32, R0 ;  /* 0x0000000000207310 */ /* 0x0008240000201800 */
[----:B0---4-:R-:W-:Y:S05]  /*0d20*/  BRA `(.L_x_30472) ;  /* 0x0000000000a47947 */ /* 0x011fea0003800000 */
.L_x_30484:
[----:B------:R-:W-:-:S09]  /*0d30*/  UISETP.NE.AND UP0, UPT, UR4, 0x1c, UPT ;  /* 0x0000001c0400788c */ /* 0x000fd2000bf05270 */
[----:B------:R-:W-:Y:S05]  /*0d40*/  BRA.U !UP0, `(.L_x_30491) ;  /* 0x0000000108947547 */ /* 0x000fea000b800000 */
[----:B------:R-:W-:-:S09]  /*0d50*/  UISETP.NE.AND UP0, UPT, UR4, 0x1d, UPT ;  /* 0x0000001d0400788c */ /* 0x000fd2000bf05270 */
[----:B------:R-:W-:Y:S05]  /*0d60*/  BRA.U !UP0, `(.L_x_30492) ;  /* 0x0000000108807547 */ /* 0x000fea000b800000 */
[----:B------:R-:W-:-:S09]  /*0d70*/  UISETP.NE.AND UP0, UPT, UR4, 0x2c, UPT ;  /* 0x0000002c0400788c */ /* 0x000fd2000bf05270 */
[----:B------:R-:W-:Y:S05]  /*0d80*/  BRA.U !UP0, `(.L_x_30493) ;  /* 0x0000000108487547 */ /* 0x000fea000b800000 */
.L_x_30471:
        /* <DEDUP_REMOVED lines=16> */
.L_x_30494:
[----:B------:R-:W-:Y:S01]  /*0e90*/  CS2R R32, SRZ ;  /* 0x0000000000207805 */ /* 0x000fe2000001ff00 */
[----:B------:R-:W-:Y:S06]  /*0ea0*/  BRA `(.L_x_30472) ;  /* 0x0000000000447947 */ /* 0x000fec0003800000 */
.L_x_30493:
        /* <DEDUP_REMOVED lines=12> */
.L_x_30492:
[----:B------:R-:W2:Y:S02]  /*0f70*/  LDG.E.64 R32, desc[UR36][R2.64] ;  /* 0x0000002402207981 */ /* 0x000ea4000c1e1b00 */
[----:B--2---:R-:W4:Y:S02]  /*0f80*/  I2F.F64.U64 R32, R32 ;  /* 0x0000002000207312 */ /* 0x004f240000301800 */
[----:B----4-:R-:W-:Y:S05]  /*0f90*/  BRA `(.L_x_30472) ;  /* 0x0000000000087947 */ /* 0x010fea0003800000 */
.L_x_30491:
[----:B------:R-:W2:Y:S02]  /*0fa0*/  LDG.E R2, desc[UR36][R2.64] ;  /* 0x0000002402027981 */ /* 0x000ea4000c1e1900 */
[----:B--2---:R2:W3:Y:S02]  /*0fb0*/  I2F.F64.U32 R32, R2 ;  /* 0x0000000200207312 */ /* 0x0044e40000201800 */
.L_x_30472:
[----:B------:R-:W-:Y:S05]  /*0fc0*/  BSYNC.RECONVERGENT B6 ;  /* 0x0000000000067941 */ /* 0x000fea0003800200 */
.L_x_30466:
[----:B------:R-:W-:-:S07]  /*0fd0*/  VIADD R23, R19, 0x80 ;  /* 0x0000008013177836 */ /* 0x000fce0000000000 */
.L_x_30465:
[----:B------:R-:W-:Y:S05]  /*0fe0*/  BSYNC.RECONVERGENT B7 ;  /* 0x0000000000077941 */ /* 0x000fea0003800200 */
.L_x_30464:
[----:B------:R-:W-:Y:S01]  /*0ff0*/  ISETP.GE.AND P0, PT, R23, R22, PT ;  /* 0x000000161700720c */ /* 0x000fe20003f06270 */
[----:B------:R-:W-:Y:S01]  /*1000*/  BSSY.RECONVERGENT B7, `(.L_x_30495) ;  /* 0x00000f5000077945 */ /* 0x000fe20003800200 */
[----:B------:R-:W-:-:S11]  /*1010*/  CS2R R28, SRZ ;  /* 0x00000000001c7805 */ /* 0x000fd6000001ff00 */
[----:B------:R-:W-:Y:S05]  /*1020*/  @P0 BRA `(.L_x_30496) ;  /* 0x0000000c00c80947 */ /* 0x000fea0003800000 */
[----:B012---:R-:W0:Y:S01]  /*1030*/  LDC.64 R2, c[0x0][0x3a0] ;  /* 0x0000e800ff027b82 */ /* 0x007e220000000a00 */
        /* <DEDUP_REMOVED lines=20> */
.L_x_30501:
[----:B------:R-:W2:Y:S02]  /*1180*/  LDG.E.U8 R2, desc[UR36][R2.64] ;  /* 0x0000002402027981 */ /* 0x000ea4000c1e1100 */
[----:B--2---:R1:W2:Y:S02]  /*1190*/  I2F.F64.U16 R28, R2 ;  /* 0x00000002001c7312 */ /* 0x0042a40000101800 */
[----:B-12---:R-:W-:Y:S05]  /*11a0*/  BRA `(.L_x_30503) ;  /* 0x0000000c00607947 */ /* 0x006fea0003800000 */
.L_x_30500:
        /* <DEDUP_REMOVED lines=9> */
.L_x_30505:
[----:B------:R-:W2:Y:S02]  /*1240*/  LDG.E R2, desc[UR36][R2.64] ;  /* 0x0000002402027981 */ /* 0x000ea4000c1e1900 */
[----:B--2---:R1:W2:Y:S02]  /*1250*/  I2F.F64 R28, R2 ;  /* 0x00000002001c7312 */ /* 0x0042a40000201c00 */
[----:B-12---:R-:W-:Y:S05]  /*1260*/  BRA `(.L_x_30503) ;  /* 0x0000000c00307947 */ /* 0x006fea0003800000 */
.L_x_30504:
[----:B------:R-:W2:Y:S02]  /*1270*/  LDG.E.U16 R2, desc[UR36][R2.64] ;  /* 0x0000002402027981 */ /* 0x000ea4000c1e1500 */
[----:B--2---:R1:W2:Y:S02]  /*1280*/  I2F.F64.S16 R28, R2 ;  /* 0x00000002001c7312 */ /* 0x0042a40000101c00 */
[----:B-12---:R-:W-:Y:S05]  /*1290*/  BRA `(.L_x_30503) ;  /* 0x0000000c00247947 */ /* 0x006fea0003800000 */
.L_x_30499:
        /* <DEDUP_REMOVED lines=10> */
.L_x_30507:
[----:B------:R-:W2:Y:S02]  /*1340*/  LDG.E.U16 R0, desc[UR36][R2.64] ;  /* 0x0000002402007981 */ /* 0x000ea4000c1e1500 */
[----:B--2---:R-:W-:-:S05]  /*1350*/  HADD2.F32 R0, -RZ, R0.H0_H0 ;  /* 0x20000000ff007230 */ /* 0x004fca0000004100 */
[----:B------:R-:W-:-:S04]  /*1360*/  FMUL.FTZ R0, R0, 1 ;  /* 0x3f80000000007820 */ /* 0x000fc80000410000 */
[----:B------:R0:W1:Y:S02]  /*1370*/  F2F.F64.F32 R28, R0 ;  /* 0x00000000001c7310 */ /* 0x0000640000201800 */
[----:B01----:R-:W-:Y:S05]  /*1380*/  BRA `(.L_x_30503) ;  /* 0x0000000800e87947 */ /* 0x003fea0003800000 */
.L_x_30506:
        /* <DEDUP_REMOVED lines=10> */
.L_x_30509:
[----:B------:R-:W2:Y:S02]  /*1430*/  LDG.E.U16 R2, desc[UR36][R2.64] ;  /* 0x0000002402027981 */ /* 0x000ea4000c1e1500 */
[----:B--2---:R-:W-:-:S05]  /*1440*/  HADD2.F32 R0, -RZ, R2.H0_H0 ;  /* 0x20000002ff007230 */ /* 0x004fca0000004100 */
[----:B------:R-:W-:-:S04]  /*1450*/  FMUL.FTZ R0, R0, 1 ;  /* 0x3f80000000007820 */ /* 0x000fc80000410000 */
[----:B------:R0:W1:Y:S02]  /*1460*/  F2F.F64.F32 R28, R0 ;  /* 0x00000000001c7310 */ /* 0x0000640000201800 */
[----:B01----:R-:W-:Y:S05]  /*1470*/  BRA `(.L_x_30503) ;  /* 0x0000000800ac7947 */ /* 0x003fea0003800000 */
.L_x_30508:
[----:B------:R0:W5:Y:S01]  /*1480*/  LDG.E.64 R28, desc[UR36][R2.64] ;  /* 0x00000024021c7981 */ /* 0x000162000c1e1b00 */
[----:B------:R-:W-:Y:S05]  /*1490*/  BRA `(.L_x_30503) ;  /* 0x0000000800a47947 */ /* 0x000fea0003800000 */
.L_x_30498:
        /* <DEDUP_REMOVED lines=13> */
.L_x_30512:
[----:B------:R4:W5:Y:S01]  /*1570*/  LDG.E.64 R28, desc[UR36][R2.64] ;  /* 0x00000024021c7981 */ /* 0x000962000c1e1b00 */
[----:B------:R-:W-:Y:S05]  /*1580*/  BRA `(.L_x_30503) ;  /* 0x0000000800687947 */ /* 0x000fea0003800000 */
.L_x_30511:
        /* <DEDUP_REMOVED lines=27> */
.L_x_30514:
        /* <DEDUP_REMOVED lines=14> */
.L_x_30513:
[----:B------:R-:W2:Y:S02]  /*1820*/  LDG.E.U16 R0, desc[UR36][R2.64] ;  /* 0x0000002402007981 */ /* 0x000ea4000c1e1500 */
[----:B--2---:R-:W-:-:S04]  /*1830*/  IMAD.U32 R0, R0, 0x10000, RZ ;  /* 0x0001000000007824 */ /* 0x004fc800078e00ff */
[----:B------:R-:W-:-:S04]  /*1840*/  FMUL.FTZ R0, R0, 1 ;  /* 0x3f80000000007820 */ /* 0x000fc80000410000 */
[----:B------:R4:W0:Y:S02]  /*1850*/  F2F.F64.F32 R28, R0 ;  /* 0x00000000001c7310 */ /* 0x0008240000201800 */
[----:B0---4-:R-:W-:Y:S05]  /*1860*/  BRA `(.L_x_30503) ;  /* 0x0000000400b07947 */ /* 0x011fea0003800000 */
.L_x_30510:
        /* <DEDUP_REMOVED lines=11> */
.L_x_30517:
        /* <DEDUP_REMOVED lines=21> */
.L_x_30519:
[----:B------:R-:W-:Y:S05]  /*1a70*/  BSYNC.RECONVERGENT B0 ;  /* 0x0000000000007941 */ /* 0x000fea0003800200 */
.L_x_30518:
[----:B------:R-:W-:Y:S01]  /*1a80*/  IMAD.SHL.U32 R0, R0, 0x100000, RZ ;  /* 0x0010000000007824 */ /* 0x000fe200078e00ff */
[----:B------:R-:W-:-:S04]  /*1a90*/  LEA R2, R2, 0x3b800000, 0x17 ;  /* 0x3b80000002027811 */ /* 0x000fc800078eb8ff */
[----:B------:R-:W-:-:S05]  /*1aa0*/  LOP3.LUT R0, R2, R0, R7, 0xfe, !PT ;  /* 0x0000000002007212 */ /* 0x000fca00078efe07 */
[----:B------:R-:W-:-:S04]  /*1ab0*/  FMUL.FTZ R0, R0, 1 ;  /* 0x3f80000000007820 */ /* 0x000fc80000410000 */
[----:B------:R4:W0:Y:S02]  /*1ac0*/  F2F.F64.F32 R28, R0 ;  /* 0x00000000001c7310 */ /* 0x0008240000201800 */
[----:B0---4-:R-:W-:Y:S05]  /*1ad0*/  BRA `(.L_x_30503) ;  /* 0x0000000400147947 */ /* 0x011fea0003800000 */
.L_x_30516:
        /* <DEDUP_REMOVED lines=21> */
.L_x_30521:
[----:B------:R-:W-:Y:S05]  /*1c30*/  BSYNC.RECONVERGENT B0 ;  /* 0x0000000000007941 */ /* 0x000fea0003800200 */
.L_x_30520:
[----:B------:R-:W-:Y:S01]  /*1c40*/  IMAD.SHL.U32 R0, R0, 0x200000, RZ ;  /* 0x0020000000007824 */ /* 0x000fe200078e00ff */
[----:B------:R-:W-:-:S04]  /*1c50*/  LEA R2, R2, 0x37800000, 0x17 ;  /* 0x3780000002027811 */ /* 0x000fc800078eb8ff */
[----:B------:R-:W-:-:S05]  /*1c60*/  LOP3.LUT R0, R2, R0, R7, 0xfe, !PT ;  /* 0x0000000002007212 */ /* 0x000fca00078efe07 */
[----:B------:R-:W-:-:S04]  /*1c70*/  FMUL.FTZ R0, R0, 1 ;  /* 0x3f80000000007820 */ /* 0x000fc80000410000 */
[----:B------:R4:W0:Y:S02]  /*1c80*/  F2F.F64.F32 R28, R0 ;  /* 0x00000000001c7310 */ /* 0x0008240000201800 */
[----:B0---4-:R-:W-:Y:S05]  /*1c90*/  BRA `(.L_x_30503) ;  /* 0x0000000000a47947 */ /* 0x011fea0003800000 */
.L_x_30515:
        /* <DEDUP_REMOVED lines=18> */
.L_x_30502:
        /* <DEDUP_REMOVED lines=16> */
.L_x_30524:
[----:B------:R-:W-:Y:S01]  /*1ec0*/  CS2R R28, SRZ ;  /* 0x00000000001c7805 */ /* 0x000fe2000001ff00 */
[----:B------:R-:W-:Y:S06]  /*1ed0*/  BRA `(.L_x_30503) ;  /* 0x0000000000147947 */ /* 0x000fec0003800000 */
.L_x_30523:
[----:B------:R-:W2:Y:S02]  /*1ee0*/  LDG.E.64 R28, desc[UR36][R2.64] ;  /* 0x00000024021c7981 */ /* 0x000ea4000c1e1b00 */
[----:B--2---:R-:W1:Y:S02]  /*1ef0*/  I2F.F64.U64 R28, R28 ;  /* 0x0000001c001c7312 */ /* 0x004e640000301800 */
[----:B-1----:R-:W-:Y:S05]  /*1f00*/  BRA `(.L_x_30503) ;  /* 0x0000000000087947 */ /* 0x002fea0003800000 */
.L_x_30522:
[----:B------:R-:W2:Y:S02]  /*1f10*/  LDG.E R2, desc[UR36][R2.64] ;  /* 0x0000002402027981 */ /* 0x000ea4000c1e1900 */
[----:B--2---:R1:W2:Y:S02]  /*1f20*/  I2F.F64.U32 R28, R2 ;  /* 0x00000002001c7312 */ /* 0x0042a40000201800 */
.L_x_30503:
[----:B------:R-:W-:Y:S05]  /*1f30*/  BSYNC.RECONVERGENT B6 ;  /* 0x0000000000067941 */ /* 0x000fea0003800200 */
.L_x_30497:
[----:B------:R-:W-:-:S07]  /*1f40*/  VIADD R23, R23, 0x80 ;  /* 0x0000008017177836 */ /* 0x000fce0000000000 */
.L_x_30496:
[----:B------:R-:W-:Y:S05]  /*1f50*/  BSYNC.RECONVERGENT B7 ;  /* 0x0000000000077941 */ /* 0x000fea0003800200 */
.L_x_30495:
[----:B------:R-:W-:Y:S01]  /*1f60*/  ISETP.GE.AND P0, PT, R23, R22, PT ;  /* 0x000000161700720c */ /* 0x000fe20003f06270 */
[----:B------:R-:W-:Y:S01]  /*1f70*/  BSSY.RECONVERGENT B7, `(.L_x_30525) ;  /* 0x00000f5000077945 */ /* 0x000fe20003800200 */
[----:B------:R-:W-:-:S11]  /*1f80*/  CS2R R24, SRZ ;  /* 0x0000000000187805 */ /* 0x000fd6000001ff00 */
[----:B------:R-:W-:Y:S05]  /*1f90*/  @P0 BRA `(.L_x_30526) ;  /* 0x0000000c00c80947 */ /* 0x000fea0003800000 */
[----:B012-4-:R-:W0:Y:S01]  /*1fa0*/  LDC.64 R2, c[0x0][0x3a0] ;  /* 0x0000e800ff027b82 */ /* 0x017e220000000a00 */
        /* <DEDUP_REMOVED lines=20> */
.L_x_30531:
[----:B------:R-:W2:Y:S02]  /*20f0*/  LDG.E.U8 R2, desc[UR36][R2.64] ;  /* 0x0000002402027981 */ /* 0x000ea4000c1e1100 */
[----:B--2---:R0:W1:Y:S02]  /*2100*/  I2F.F64.U16 R24, R2 ;  /* 0x0000000200187312 */ /* 0x0040640000101800 */
[----:B01----:R-:W-:Y:S05]  /*2110*/  BRA `(.L_x_30533) ;  /* 0x0000000c00607947 */ /* 0x003fea0003800000 */
.L_x_30530:
        /* <DEDUP_REMOVED lines=9> */
.L_x_30535:
[----:B------:R-:W2:Y:S02]  /*21b0*/  LDG.E R2, desc[UR36][R2.64] ;  /* 0x0000002402027981 */ /* 0x000ea4000c1e1900 */
[----:B--2---:R0:W1:Y:S02]  /*21c0*/  I2F.F64 R24, R2 ;  /* 0x0000000200187312 */ /* 0x0040640000201c00 */
[----:B01----:R-:W-:Y:S05]  /*21d0*/  BRA `(.L_x_30533) ;  /* 0x0000000c00307947 */ /* 0x003fea0003800000 */
.L_x_30534:
[----:B------:R-:W2:Y:S02]  /*21e0*/  LDG.E.U16 R2, desc[UR36][R2.64] ;  /* 0x0000002402027981 */ /* 0x000ea4000c1e1500 */
[----:B--2---:R0:W1:Y:S02]  /*21f0*/  I2F.F64.S16 R24, R2 ;  /* 0x0000000200187312 */ /* 0x0040640000101c00 */
[----:B01----:R-:W-:Y:S05]  /*2200*/  BRA `(.L_x_30533) ;  /* 0x0000000c00247947 */ /* 0x003fea0003800000 */
.L_x_30529:
        /* <DEDUP_REMOVED lines=10> */
.L_x_30537:
[----:B------:R-:W2:Y:S02]  /*22b0*/  LDG.E.U16 R0, desc[UR36][R2.64] ;  /* 0x0000002402007981 */ /* 0x000ea4000c1e1500 */
[----:B--2---:R-:W-:-:S05]  /*22c0*/  HADD2.F32 R0, -RZ, R0.H0_H0 ;  /* 0x20000000ff007230 */ /* 0x004fca0000004100 */
[----:B------:R-:W-:-:S04]  /*22d0*/  FMUL.FTZ R0, R0, 1 ;  /* 0x3f80000000007820 */ /* 0x000fc80000410000 */
[----:B------:R1:W2:Y:S02]  /*22e0*/  F2F.F64.F32 R24, R0 ;  /* 0x0000000000187310 */ /* 0x0002a40000201800 */
[----:B-12---:R-:W-:Y:S05]  /*22f0*/  BRA `(.L_x_30533) ;  /* 0x0000000800e87947 */ /* 0x006fea0003800000 */
.L_x_30536:
        /* <DEDUP_REMOVED lines=10> */
.L_x_30539:
[----:B------:R-:W2:Y:S02]  /*23a0*/  LDG.E.U16 R2, desc[UR36][R2.64] ;  /* 0x0000002402027981 */ /* 0x000ea4000c1e1500 */
[----:B--2---:R-:W-:-:S05]  /*23b0*/  HADD2.F32 R0, -RZ, R2.H0_H0 ;  /* 0x20000002ff007230 */ /* 0x004fca0000004100 */
[----:B------:R-:W-:-:S04]  /*23c0*/  FMUL.FTZ R0, R0, 1 ;  /* 0x3f80000000007820 */ /* 0x000fc80000410000 */
[----:B------:R1:W2:Y:S02]  /*23d0*/  F2F.F64.F32 R24, R0 ;  /* 0x0000000000187310 */ /* 0x0002a40000201800 */
[----:B-12---:R-:W-:Y:S05]  /*23e0*/  BRA `(.L_x_30533) ;  /* 0x0000000800ac7947 */ /* 0x006fea0003800000 */
.L_x_30538:
[----:B------:R0:W5:Y:S01]  /*23f0*/  LDG.E.64 R24, desc[UR36][R2.64] ;  /* 0x0000002402187981 */ /* 0x000162000c1e1b00 */
[----:B------:R-:W-:Y:S05]  /*2400*/  BRA `(.L_x_30533) ;  /* 0x0000000800a47947 */ /* 0x000fea0003800000 */
.L_x_30528:
        /* <DEDUP_REMOVED lines=13> */
.L_x_30542:
[----:B------:R1:W5:Y:S01]  /*24e0*/  LDG.E.64 R24, desc[UR36][R2.64] ;  /* 0x0000002402187981 */ /* 0x000362000c1e1b00 */
[----:B------:R-:W-:Y:S05]  /*24f0*/  BRA `(.L_x_30533) ;  /* 0x0000000800687947 */ /* 0x000fea0003800000 */
.L_x_30541:
        /* <DEDUP_REMOVED lines=26> */
[----:B--2-4-:R-:W-:Y:S05]  /*26a0*/  BRA `(.L_x_30533) ;  /* 0x0000000400fc7947 */ /* 0x014fea0003800000 */
.L_x_30544:
        /* <DEDUP_REMOVED lines=13> */
[----:B--2-4-:R-:W-:Y:S05]  /*2780*/  BRA `(.L_x_30533) ;  /* 0x0000000400c47947 */ /* 0x014fea0003800000 */
.L_x_30543:
[----:B------:R-:W2:Y:S02]  /*2790*/  LDG.E.U16 R0, desc[UR36][R2.64] ;  /* 0x0000002402007981 */ /* 0x000ea4000c1e1500 */
[----:B--2---:R-:W-:-:S04]  /*27a0*/  IMAD.U32 R0, R0, 0x10000, RZ ;  /* 0x0001000000007824 */ /* 0x004fc800078e00ff */
[----:B------:R-:W-:-:S04]  /*27b0*/  FMUL.FTZ R0, R0, 1 ;  /* 0x3f80000000007820 */ /* 0x000fc80000410000 */
[----:B------:R2:W4:Y:S02]  /*27c0*/  F2F.F64.F32 R24, R0 ;  /* 0x0000000000187310 */ /* 0x0005240000201800 */
[----:B--2-4-:R-:W-:Y:S05]  /*27d0*/  BRA `(.L_x_30533) ;  /* 0x0000000400b07947 */ /* 0x014fea0003800000 */
.L_x_30540:
        /* <DEDUP_REMOVED lines=9> */
[----:B--2---:R0:W1:Y:S02]  /*2870*/  I2F.F64.U16 R24, R2 ;  /* 0x0000000200187312 */ /* 0x0040640000101800 */
[----:B01----:R-:W-:Y:S05]  /*2880*/  BRA `(.L_x_30533) ;  /* 0x0000000400847947 */ /* 0x003fea0003800000 */
.L_x_30547:
        /* <DEDUP_REMOVED lines=21> */
.L_x_30549:
[----:B------:R-:W-:Y:S05]  /*29e0*/  BSYNC.RECONVERGENT B0 ;  /* 0x0000000000007941 */ /* 0x000fea0003800200 */
.L_x_30548:
[----:B------:R-:W-:Y:S01]  /*29f0*/  IMAD.SHL.U32 R0, R0, 0x100000, RZ ;  /* 0x0010000000007824 */ /* 0x000fe200078e00ff */
[----:B------:R-:W-:-:S04]  /*2a00*/  LEA R2, R2, 0x3b800000, 0x17 ;  /* 0x3b80000002027811 */ /* 0x000fc800078eb8ff */
[----:B------:R-:W-:-:S05]  /*2a10*/  LOP3.LUT R0, R2, R0, R7, 0xfe, !PT ;  /* 0x0000000002007212 */ /* 0x000fca00078efe07 */
[----:B------:R-:W-:-:S04]  /*2a20*/  FMUL.FTZ R0, R0, 1 ;  /* 0x3f80000000007820 */ /* 0x000fc80000410000 */
[----:B------:R0:W1:Y:S02]  /*2a30*/  F2F.F64.F32 R24, R0 ;  /* 0x0000000000187310 */ /* 0x0000640000201800 */
[----:B01----:R-:W-:Y:S05]  /*2a40*/  BRA `(.L_x_30533) ;  /* 0x0000000400147947 */ /* 0x003fea0003800000 */
.L_x_30546:
        /* <DEDUP_REMOVED lines=21> */
.L_x_30551:
[----:B------:R-:W-:Y:S05]  /*2ba0*/  BSYNC.RECONVERGENT B0 ;  /* 0x0000000000007941 */ /* 0x000fea0003800200 */
.L_x_30550:
[----:B------:R-:W-:Y:S01]  /*2bb0*/  IMAD.SHL.U32 R0, R0, 0x200000, RZ ;  /* 0x0020000000007824 */ /* 0x000fe200078e00ff */
[----:B------:R-:W-:-:S04]  /*2bc0*/  LEA R2, R2, 0x37800000, 0x17 ;  /* 0x3780000002027811 */ /* 0x000fc800078eb8ff */
[----:B------:R-:W-:-:S05]  /*2bd0*/  LOP3.LUT R0, R2, R0, R7, 0xfe, !PT ;  /* 0x0000000002007212 */ /* 0x000fca00078efe07 */
[----:B------:R-:W-:-:S04]  /*2be0*/  FMUL.FTZ R0, R0, 1 ;  /* 0x3f80000000007820 */ /* 0x000fc80000410000 */
[----:B------:R0:W1:Y:S02]  /*2bf0*/  F2F.F64.F32 R24, R0 ;  /* 0x0000000000187310 */ /* 0x0000640000201800 */
[----:B01----:R-:W-:Y:S05]  /*2c00*/  BRA `(.L_x_30533) ;  /* 0x0000000000a47947 */ /* 0x003fea0003800000 */
.L_x_30545:
        /* <DEDUP_REMOVED lines=18> */
.L_x_30532:
        /* <DEDUP_REMOVED lines=16> */
.L_x_30554:
[----:B------:R-:W-:Y:S01]  /*2e30*/  CS2R R24, SRZ ;  /* 0x0000000000187805 */ /* 0x000fe2000001ff00 */
[----:B------:R-:W-:Y:S06]  /*2e40*/  BRA `(.L_x_30533) ;  /* 0x0000000000147947 */ /* 0x000fec0003800000 */
.L_x_30553:
[----:B------:R-:W2:Y:S02]  /*2e50*/  LDG.E.64 R24, desc[UR36][R2.64] ;  /* 0x0000002402187981 */ /* 0x000ea4000c1e1b00 */
[----:B--2---:R-:W0:Y:S02]  /*2e60*/  I2F.F64.U64 R24, R24 ;  /* 0x0000001800187312 */ /* 0x004e240000301800 */
[----:B0-----:R-:W-:Y:S05]  /*2e70*/  BRA `(.L_x_30533) ;  /* 0x0000000000087947 */ /* 0x001fea0003800000 */
.L_x_30552:
[----:B------:R-:W2:Y:S02]  /*2e80*/  LDG.E R2, desc[UR36][R2.64] ;  /* 0x0000002402027981 */ /* 0x000ea4000c1e1900 */
[----:B--2---:R2:W4:Y:S02]  /*2e90*/  I2F.F64.U32 R24, R2 ;  /* 0x0000000200187312 */ /* 0x0045240000201800 */
.L_x_30533:
[----:B------:R-:W-:Y:S05]  /*2ea0*/  BSYNC.RECONVERGENT B6 ;  /* 0x0000000000067941 */ /* 0x000fea0003800200 */
.L_x_30527:
[----:B------:R-:W-:-:S07]  /*2eb0*/  VIADD R23, R23, 0x80 ;  /* 0x0000008017177836 */ /* 0x000fce0000000000 */
.L_x_30526:
[----:B------:R-:W-:Y:S05]  /*2ec0*/  BSYNC.RECONVERGENT B7 ;  /* 0x0000000000077941 */ /* 0x000fea0003800200 */
.L_x_30525:
[----:B------:R-:W-:Y:S01]  /*2ed0*/  ISETP.GE.AND P0, PT, R23, R22, PT ;  /* 0x000000161700720c */ /* 0x000fe20003f06270 */
[----:B------:R-:W-:Y:S01]  /*2ee0*/  BSSY.RECONVERGENT B6, `(.L_x_30555) ;  /* 0x00000ef000067945 */ /* 0x000fe20003800200 */
[----:B------:R-:W-:-:S11]  /*2ef0*/  CS2R R16, SRZ ;  /* 0x0000000000107805 */ /* 0x000fd6000001ff00 */
[----:B------:R-:W-:Y:S05]  /*2f00*/  @P0 BRA `(.L_x_30556) ;  /* 0x0000000c00b00947 */ /* 0x000fea0003800000 */
[----:B012-4-:R-:W0:Y:S01]  /*2f10*/  LDC.64 R2, c[0x0][0x3a0] ;  /* 0x0000e800ff027b82 */ /* 0x017e220000000a00 */
        /* <DEDUP_REMOVED lines=19> */
.L_x_30560:
[----:B------:R-:W2:Y:S02]  /*3050*/  LDG.E.U8 R2, desc[UR36][R2.64] ;  /* 0x0000002402027981 */ /* 0x000ea4000c1e1100 */
[----:B--2---:R0:W1:Y:S02]  /*3060*/  I2F.F64.U16 R16, R2 ;  /* 0x0000000200107312 */ /* 0x0040640000101800 */
[----:B01----:R-:W-:Y:S05]  /*3070*/  BRA `(.L_x_30556) ;  /* 0x0000000c00547947 */ /* 0x003fea0003800000 */
.L_x_30559:
        /* <DEDUP_REMOVED lines=9> */
.L_x_30563:
[----:B------:R-:W2:Y:S02]  /*3110*/  LDG.E R2, desc[UR36][R2.64] ;  /* 0x0000002402027981 */ /* 0x000ea4000c1e1900 */
[----:B--2---:R0:W1:Y:S02]  /*3120*/  I2F.F64 R16, R2 ;  /* 0x0000000200107312 */ /* 0x0040640000201c00 */
[----:B01----:R-:W-:Y:S05]  /*3130*/  BRA `(.L_x_30556) ;  /* 0x0000000c00247947 */ /* 0x003fea0003800000 */
.L_x_30562:
[----:B------:R-:W2:Y:S02]  /*3140*/  LDG.E.U16 R2, desc[UR36][R2.64] ;  /* 0x0000002402027981 */ /* 0x000ea4000c1e1500 */
[----:B--2---:R0:W1:Y:S02]  /*3150*/  I2F.F64.S16 R16, R2 ;  /* 0x0000000200107312 */ /* 0x0040640000101c00 */
[----:B01----:R-:W-:Y:S05]  /*3160*/  BRA `(.L_x_30556) ;  /* 0x0000000c00187947 */ /* 0x003fea0003800000 */
.L_x_30558:
        /* <DEDUP_REMOVED lines=10> */
.L_x_30565:
[----:B------:R-:W2:Y:S02]  /*3210*/  LDG.E.U16 R0, desc[UR36][R2.64] ;  /* 0x0000002402007981 */ /* 0x000ea4000c1e1500 */
[----:B--2---:R-:W-:-:S05]  /*3220*/  HADD2.F32 R0, -RZ, R0.H0_H0 ;  /* 0x20000000ff007230 */ /* 0x004fca0000004100 */
[----:B------:R-:W-:-:S04]  /*3230*/  FMUL.FTZ R0, R0, 1 ;  /* 0x3f80000000007820 */ /* 0x000fc80000410000 */
[----:B------:R0:W1:Y:S02]  /*3240*/  F2F.F64.F32 R16, R0 ;  /* 0x0000000000107310 */ /* 0x0000640000201800 */
[----:B01----:R-:W-:Y:S05]  /*3250*/  BRA `(.L_x_30556) ;  /* 0x0000000800dc7947 */ /* 0x003fea0003800000 */
.L_x_30564:
        /* <DEDUP_REMOVED lines=10> */
.L_x_30567:
[----:B------:R-:W2:Y:S02]  /*3300*/  LDG.E.U16 R2, desc[UR36][R2.64] ;  /* 0x0000002402027981 */ /* 0x000ea4000c1e1500 */
[----:B--2---:R-:W-:-:S05]  /*3310*/  HADD2.F32 R0, -RZ, R2.H0_H0 ;  /* 0x20000002ff007230 */ /* 0x004fca0000004100 */
[----:B------:R-:W-:-:S04]  /*3320*/  FMUL.FTZ R0, R0, 1 ;  /* 0x3f80000000007820 */ /* 0x000fc80000410000 */
[----:B------:R0:W1:Y:S02]  /*3330*/  F2F.F64.F32 R16, R0 ;  /* 0x0000000000107310 */ /* 0x0000640000201800 */
[----:B01----:R-:W-:Y:S05]  /*3340*/  BRA `(.L_x_30556) ;  /* 0x0000000800a07947 */ /* 0x003fea0003800000 */
.L_x_30566:
[----:B------:R0:W5:Y:S01]  /*3350*/  LDG.E.64 R16, desc[UR36][R2.64] ;  /* 0x0000002402107981 */ /* 0x000162000c1e1b00 */
[----:B------:R-:W-:Y:S05]  /*3360*/  BRA `(.L_x_30556) ;  /* 0x0000000800987947 */ /* 0x000fea0003800000 */
.L_x_30557:
        /* <DEDUP_REMOVED lines=13> */
.L_x_30570:
[----:B------:R0:W5:Y:S01]  /*3440*/  LDG.E.64 R16, desc[UR36][R2.64] ;  /* 0x0000002402107981 */ /* 0x000162000c1e1b00 */
[----:B------:R-:W-:Y:S05]  /*3450*/  BRA `(.L_x_30556) ;  /* 0x00000008005c7947 */ /* 0x000fea0003800000 */
.L_x_30569:
        /* <DEDUP_REMOVED lines=27> */
.L_x_30572:
        /* <DEDUP_REMOVED lines=14> */
.L_x_30571:
[----:B------:R-:W2:Y:S02]  /*36f0*/  LDG.E.U16 R0, desc[UR36][R2.64] ;  /* 0x0000002402007981 */ /* 0x000ea4000c1e1500 */
[----:B--2---:R-:W-:-:S04]  /*3700*/  IMAD.U32 R0, R0, 0x10000, RZ ;  /* 0x0001000000007824 */ /* 0x004fc800078e00ff */
[----:B------:R-:W-:-:S04]  /*3710*/  FMUL.FTZ R0, R0, 1 ;  /* 0x3f80000000007820 */ /* 0x000fc80000410000 */
[----:B------:R0:W1:Y:S02]  /*3720*/  F2F.F64.F32 R16, R0 ;  /* 0x0000000000107310 */ /* 0x0000640000201800 */
[----:B01----:R-:W-:Y:S05]  /*3730*/  BRA `(.L_x_30556) ;  /* 0x0000000400a47947 */ /* 0x003fea0003800000 */
.L_x_30568:
        /* <DEDUP_REMOVED lines=11> */
.L_x_30575:
[----:B------:R-:W2:Y:S02]  /*37f0*/  LDG.E.U8 R3, desc[UR36][R2.64] ;  /* 0x0000002402037981 */ /* 0x000ea4000c1e1100 */
        /* <DEDUP_REMOVED lines=19> */
.L_x_30577:
[----:B------:R-:W-:Y:S05]  /*3930*/  BSYNC.RECONVERGENT B0 ;  /* 0x0000000000007941 */ /* 0x000fea0003800200 */
.L_x_30576:
[----:B------:R-:W-:Y:S01]  /*3940*/  IMAD.SHL.U32 R0, R0, 0x100000, RZ ;  /* 0x0010000000007824 */ /* 0x000fe200078e00ff */
[----:B------:R-:W-:-:S04]  /*3950*/  LEA R2, R2, 0x3b800000, 0x17 ;  /* 0x3b80000002027811 */ /* 0x000fc800078eb8ff */
[----:B------:R-:W-:-:S05]  /*3960*/  LOP3.LUT R0, R2, R0, R7, 0xfe, !PT ;  /* 0x0000000002007212 */ /* 0x000fca00078efe07 */
[----:B------:R-:W-:-:S04]  /*3970*/  FMUL.FTZ R0, R0, 1 ;  /* 0x3f80000000007820 */ /* 0x000fc80000410000 */
[----:B------:R0:W1:Y:S02]  /*3980*/  F2F.F64.F32 R16, R0 ;  /* 0x0000000000107310 */ /* 0x0000640000201800 */
[----:B01----:R-:W-:Y:S05]  /*3990*/  BRA `(.L_x_30556) ;  /* 0x00000004000c7947 */ /* 0x003fea0003800000 */
.L_x_30574:
        /* <DEDUP_REMOVED lines=20> */
.L_x_30579:
[----:B------:R-:W-:Y:S05]  /*3ae0*/  BSYNC.RECONVERGENT B0 ;  /* 0x0000000000007941 */ /* 0x000fea0003800200 */
.L_x_30578:
[----:B------:R-:W-:Y:S01]  /*3af0*/  IMAD.SHL.U32 R0, R0, 0x200000, RZ ;  /* 0x0020000000007824 */ /* 0x000fe200078e00ff */
[----:B------:R-:W-:-:S04]  /*3b00*/  LEA R2, R2, 0x37800000, 0x17 ;  /* 0x3780000002027811 */ /* 0x000fc800078eb8ff */
[----:B------:R-:W-:-:S05]  /*3b10*/  LOP3.LUT R0, R2, R0, R7, 0xfe, !PT ;  /* 0x0000000002007212 */ /* 0x000fca00078efe07 */
[----:B------:R-:W-:-:S04]  /*3b20*/  FMUL.FTZ R0, R0, 1 ;  /* 0x3f80000000007820 */ /* 0x000fc80000410000 */
[----:B------:R0:W1:Y:S02]  /*3b30*/  F2F.F64.F32 R16, R0 ;  /* 0x0000000000107310 */ /* 0x0000640000201800 */
[----:B01----:R-:W-:Y:S05]  /*3b40*/  BRA `(.L_x_30556) ;  /* 0x0000000000a07947 */ /* 0x003fea0003800000 */
.L_x_30573:
        /* <DEDUP_REMOVED lines=18> */
.L_x_30561:
        /* <DEDUP_REMOVED lines=16> */
.L_x_30582:
[----:B------:R-:W-:Y:S05]  /*3d70*/  BRA `(.L_x_30556) ;  /* 0x0000000000147947 */ /* 0x000fea0003800000 */
.L_x_30581:
[----:B------:R-:W2:Y:S02]  /*3d80*/  LDG.E.64 R16, desc[UR36][R2.64] ;  /* 0x0000002402107981 */ /* 0x000ea4000c1e1b00 */
[----:B--2---:R-:W0:Y:S02]  /*3d90*/  I2F.F64.U64 R16, R16 ;  /* 0x0000001000107312 */ /* 0x004e240000301800 */
[----:B0-----:R-:W-:Y:S05]  /*3da0*/  BRA `(.L_x_30556) ;  /* 0x0000000000087947 */ /* 0x001fea0003800000 */
.L_x_30580:
[----:B------:R-:W2:Y:S02]  /*3db0*/  LDG.E R2, desc[UR36][R2.64] ;  /* 0x0000002402027981 */ /* 0x000ea4000c1e1900 */
[----:B--2---:R0:W1:Y:S02]  /*3dc0*/  I2F.F64.U32 R16, R2 ;  /* 0x0000000200107312 */ /* 0x0040640000201800 */
.L_x_30556:
[----:B------:R-:W-:Y:S05]  /*3dd0*/  BSYNC.RECONVERGENT B6 ;  /* 0x0000000000067941 */ /* 0x000fea0003800200 */
.L_x_30555:
[----:B012-4-:R-:W0:Y:S01]  /*3de0*/  LDC.64 R2, c[0x0][0x390] ;  /* 0x0000e400ff027b82 */ /* 0x017e220000000a00 */
[----:B------:R-:W-:Y:S01]  /*3df0*/  BSSY.RECONVERGENT B0, `(.L_x_30583) ;  /* 0x000012e000007945 */ /* 0x000fe20003800200 */
[----:B0-----:R-:W0:Y:S03]  /*3e00*/  DSETP.NEU.AND P0, PT, R2, RZ, PT ;  /* 0x000000ff0200722a */ /* 0x001e260003f0d000 */
[----:B0-----:R-:W-:Y:S05]  /*3e10*/  @P0 BRA `(.L_x_30584) ;  /* 0x0000000400580947 */ /* 0x001fea0003800000 */
[----:B------:R-:W-:Y:S01]  /*3e20*/  ISETP.GE.AND P1, PT, R19, R22, PT ;  /* 0x000000161300720c */ /* 0x000fe20003f26270 */
[----:B------:R-:W-:-:S12]  /*3e30*/  BSSY.RECONVERGENT B1, `(.L_x_30585) ;  /* 0x0000013000017945 */ /* 0x000fd80003800200 */
[----:B------:R-:W-:Y:S05]  /*3e40*/  @P1 BRA `(.L_x_30586) ;  /* 0x0000000000441947 */ /* 0x000fea0003800000 */
[----:B---3-5:R-:W0:-:S15]  /*3e50*/  DSETP.NAN.AND P0, PT, R32, R32, PT ;  /* 0x000000202000722a */ /* 0x028e1e0003f08000 */
[----:B------:R-:W-:-:S15]  /*3e60*/  NOP ;  /* 0x0000000000007918 */ /* 0x000fde0000000000 */
[----:B------:R-:W-:-:S15]  /*3e70*/  NOP ;  /* 0x0000000000007918 */ /* 0x000fde0000000000 */
[----:B------:R-:W-:-:S15]  /*3e80*/  NOP ;  /* 0x0000000000007918 */ /* 0x000fde0000000000 */
[----:B------:R-:W-:-:S04]  /*3e90*/  NOP ;  /* 0x0000000000007918 */ /* 0x000fc80000000000 */
[----:B0-----:R-:W0:Y:S02]  /*3ea0*/  DSETP.NAN.OR P0, PT, R2, R2, P0 ;  /* 0x000000020200722a */ /* 0x001e240000708400 */
[----:B0-----:R-:W-:Y:S05]  /*3eb0*/  @P0 BRA `(.L_x_30587) ;  /* 0x0000000000240947 */ /* 0x001fea0003800000 */
[----:B------:R-:W0:Y:S01]  /*3ec0*/  LDCU.64 UR4, c[0x0][0x390] ;  /* 0x00007200ff0477ac */ /* 0x000e220008000a00 */
[----:B------:R-:W-:Y:S02]  /*3ed0*/  LOP3.LUT R5, RZ, 0x80000000, R33, 0xb8, !PT ;  /* 0x80000000ff057812 */ /* 0x000fe400078eb821 */
[----:B0-----:R-:W-:Y:S02]  /*3ee0*/  LOP3.LUT R0, R32, UR4, RZ, 0xfc, !PT ;  /* 0x0000000420007c12 */ /* 0x001fe4000f8efcff */
[----:B------:R-:W-:Y:S02]  /*3ef0*/  LOP3.LUT R4, R33, UR5, RZ, 0xfc, !PT ;  /* 0x0000000521047c12 */ /* 0x000fe4000f8efcff */
[----:B------:R-:W-:-:S04]  /*3f00*/  ISETP.NE.U32.AND P0, PT, R0, RZ, PT ;  /* 0x000000ff0000720c */ /* 0x000fc80003f05070 */
[----:B------:R-:W-:-:S04]  /*3f10*/  LOP3.LUT P0, RZ, R4, 0x7fffffff, RZ, 0xc0, P0 ;  /* 0x7fffffff04ff7812 */ /* 0x000fc8000000c0ff */
[----:B------:R-:W-:Y:S02]  /*3f20*/  FSEL R33, R33, R5, !P0 ;  /* 0x0000000521217208 */ /* 0x000fe40004000000 */
[----:B------:R-:W-:Y:S01]  /*3f30*/  FSEL R32, R32, 1.4012984643248170709e-45, !P0 ;  /* 0x0000000120207808 */ /* 0x000fe20004000000 */
[----:B------:R-:W-:Y:S06]  /*3f40*/  BRA `(.L_x_30586) ;  /* 0x0000000000047947 */ /* 0x000fec0003800000 */
.L_x_30587:
[----:B------:R0:W1:Y:S02]  /*3f50*/  DADD R32, R32, R2 ;  /* 0x0000000020207229 */ /* 0x0000640000000002 */
.L_x_30586:
[----:B------:R-:W-:Y:S05]  /*3f60*/  BSYNC.RECONVERGENT B1 ;  /* 0x0000000000017941 */ /* 0x000fea0003800200 */
.L_x_30585:
[----:B------:R-:W-:Y:S01]  /*3f70*/  VIADD R5, R19, 0x80 ;  /* 0x0000008013057836 */ /* 0x000fe20000000000 */
[----:B------:R-:W-:Y:S04]  /*3f80*/  BSSY.RECONVERGENT B1, `(.L_x_30588) ;  /* 0x0000014000017945 */ /* 0x000fe80003800200 */
[----:B------:R-:W-:-:S13]  /*3f90*/  ISETP.GE.AND P0, PT, R5, R22, PT ;  /* 0x000000160500720c */ /* 0x000fda0003f06270 */
[----:B------:R-:W-:Y:S05]  /*3fa0*/  @P0 BRA `(.L_x_30589) ;  /* 0x0000000000440947 */ /* 0x000fea0003800000 */
[----:B-----5:R-:W2:-:S15]  /*3fb0*/  DSETP.NAN.AND P0, PT, R28, R28, PT ;  /* 0x0000001c1c00722a */ /* 0x020e9e0003f08000 */
[----:B------:R-:W-:-:S15]  /*3fc0*/  NOP ;  /* 0x0000000000007918 */ /* 0x000fde0000000000 */
[----:B------:R-:W-:-:S15]  /*3fd0*/  NOP ;  /* 0x0000000000007918 */ /* 0x000fde0000000000 */
[----:B------:R-:W-:-:S15]  /*3fe0*/  NOP ;  /* 0x0000000000007918 */ /* 0x000fde0000000000 */
[----:B------:R-:W-:-:S04]  /*3ff0*/  NOP ;  /* 0x0000000000007918 */ /* 0x000fc80000000000 */
[----:B--2---:R-:W2:Y:S02]  /*4000*/  DSETP.NAN.OR P0, PT, R2, R2, P0 ;  /* 0x000000020200722a */ /* 0x004ea40000708400 */
[----:B--2---:R-:W-:Y:S05]  /*4010*/  @P0 BRA `(.L_x_30590) ;  /* 0x0000000000240947 */ /* 0x004fea0003800000 */
[----:B------:R-:W2:Y:S01]  /*4020*/  LDCU.64 UR4, c[0x0][0x390] ;  /* 0x00007200ff0477ac */ /* 0x000ea20008000a00 */
[----:B------:R-:W-:Y:S02]  /*4030*/  LOP3.LUT R5, RZ, 0x80000000, R29, 0xb8, !PT ;  /* 0x80000000ff057812 */ /* 0x000fe400078eb81d */
[----:B--2---:R-:W-:Y:S02]  /*4040*/  LOP3.LUT R0, R28, UR4, RZ, 0xfc, !PT ;  /* 0x000000041c007c12 */ /* 0x004fe4000f8efcff */
[----:B------:R-:W-:Y:S02]  /*4050*/  LOP3.LUT R4, R29, UR5, RZ, 0xfc, !PT ;  /* 0x000000051d047c12 */ /* 0x000fe4000f8efcff */
[----:B------:R-:W-:-:S04]  /*4060*/  ISETP.NE.U32.AND P0, PT, R0, RZ, PT ;  /* 0x000000ff0000720c */ /* 0x000fc80003f05070 */
[----:B------:R-:W-:-:S04]  /*4070*/  LOP3.LUT P0, RZ, R4, 0x7fffffff, RZ, 0xc0, P0 ;  /* 0x7fffffff04ff7812 */ /* 0x000fc8000000c0ff */
[----:B------:R-:W-:Y:S02]  /*4080*/  FSEL R29, R29, R5, !P0 ;  /* 0x000000051d1d7208 */ /* 0x000fe40004000000 */
[----:B------:R-:W-:Y:S01]  /*4090*/  FSEL R28, R28, 1.4012984643248170709e-45, !P0 ;  /* 0x000000011c1c7808 */ /* 0x000fe20004000000 */
[----:B------:R-:W-:Y:S06]  /*40a0*/  BRA `(.L_x_30589) ;  /* 0x0000000000047947 */ /* 0x000fec0003800000 */
.L_x_30590:
[----:B------:R2:W4:Y:S02]  /*40b0*/  DADD R28, R28, R2 ;  /* 0x000000001c1c7229 */ /* 0x0005240000000002 */
.L_x_30589:
[----:B------:R-:W-:Y:S05]  /*40c0*/  BSYNC.RECONVERGENT B1 ;  /* 0x0000000000017941 */ /* 0x000fea0003800200 */
.L_x_30588:
[----:B------:R-:W-:Y:S01]  /*40d0*/  VIADD R5, R19, 0x100 ;  /* 0x0000010013057836 */ /* 0x000fe20000000000 */
[----:B------:R-:W-:Y:S04]  /*40e0*/  BSSY.RECONVERGENT B1, `(.L_x_30591) ;  /* 0x0000014000017945 */ /* 0x000fe80003800200 */
[----:B------:R-:W-:-:S13]  /*40f0*/  ISETP.GE.AND P0, PT, R5, R22, PT ;  /* 0x000000160500720c */ /* 0x000fda0003f06270 */
[----:B------:R-:W-:Y:S05]  /*4100*/  @P0 BRA `(.L_x_30592) ;  /* 0x0000000000440947 */ /* 0x000fea0003800000 */
[----:B-----5:R-:W0:-:S15]  /*4110*/  DSETP.NAN.AND P0, PT, R24, R24, PT ;  /* 0x000000181800722a */ /* 0x020e1e0003f08000 */
        /* <DEDUP_REMOVED lines=15> */
.L_x_30593:
[----:B------:R0:W0:Y:S02]  /*4210*/  DADD R24, R24, R2 ;  /* 0x0000000018187229 */ /* 0x0000240000000002 */
.L_x_30592:
[----:B------:R-:W-:Y:S05]  /*4220*/  BSYNC.RECONVERGENT B1 ;  /* 0x0000000000017941 */ /* 0x000fea0003800200 */
.L_x_30591:
[----:B------:R-:W-:-:S05]  /*4230*/  VIADD R5, R19, 0x180 ;  /* 0x0000018013057836 */ /* 0x000fca0000000000 */
        /* <DEDUP_REMOVED lines=10> */
[----:B--2---:R-:W-:Y:S02]  /*42e0*/  LOP3.LUT R3, RZ, 0x80000000, R17, 0xb8, !PT ;  /* 0x80000000ff037812 */ /* 0x004fe400078eb811 */
[----:B0-----:R-:W-:Y:S02]  /*42f0*/  LOP3.LUT R0, R16, UR4, RZ, 0xfc, !PT ;  /* 0x0000000410007c12 */ /* 0x001fe4000f8efcff */
[----:B------:R-:W-:Y:S02]  /*4300*/  LOP3.LUT R2, R17, UR5, RZ, 0xfc, !PT ;  /* 0x0000000511027c12 */ /* 0x000fe4000f8efcff */
[----:B------:R-:W-:-:S04]  /*4310*/  ISETP.NE.U32.AND P0, PT, R0, RZ, PT ;  /* 0x000000ff0000720c */ /* 0x000fc80003f05070 */
[----:B------:R-:W-:-:S04]  /*4320*/  LOP3.LUT P0, RZ, R2, 0x7fffffff, RZ, 0xc0, P0 ;  /* 0x7fffffff02ff7812 */ /* 0x000fc8000000c0ff */
[----:B------:R-:W-:Y:S02]  /*4330*/  FSEL R17, R17, R3, !P0 ;  /* 0x0000000311117208 */ /* 0x000fe40004000000 */
[----:B------:R-:W-:Y:S01]  /*4340*/  FSEL R16, R16, 1.4012984643248170709e-45, !P0 ;  /* 0x0000000110107808 */ /* 0x000fe20004000000 */
[----:B------:R-:W-:Y:S06]  /*4350*/  BRA `(.L_x_30594) ;  /* 0x0000000c005c7947 */ /* 0x000fec0003800000 */
.L_x_30595:
[----:B------:R0:W0:Y:S02]  /*4360*/  DADD R16, R16, R2 ;  /* 0x0000000010107229 */ /* 0x0000240000000002 */
[----:B0-----:R-:W-:Y:S05]  /*4370*/  BRA `(.L_x_30594) ;  /* 0x0000000c00547947 */ /* 0x001fea0003800000 */
.L_x_30584:
        /* <DEDUP_REMOVED lines=33> */
[----:B0-----:R-:W-:-:S15]  /*4590*/  SEL R7, RZ, 0x1, !P2 ;  /* 0x00000001ff077807 */ /* 0x001fde0005000000 */
[----:B------:R-:W-:-:S15]  /*45a0*/  NOP ;  /* 0x0000000000007918 */ /* 0x000fde0000000000 */
[----:B------:R-:W-:-:S15]  /*45b0*/  NOP ;  /* 0x0000000000007918 */ /* 0x000fde0000000000 */
[----:B------:R-:W-:-:S15]  /*45c0*/  NOP ;  /* 0x0000000000007918 */ /* 0x000fde0000000000 */
[----:B------:R-:W-:-:S02]  /*45d0*/  NOP ;  /* 0x0000000000007918 */ /* 0x000fc40000000000 */
        /* <DEDUP_REMOVED lines=12> */
[----:B0-----:R-:W-:Y:S02]  /*46a0*/  SEL R33, RZ, 0xffffffff, !P0 ;  /* 0xffffffffff217807 */ /* 0x001fe40004000000 */
[----:B------:R-:W-:-:S04]  /*46b0*/  IADD3 R4, P0, P2, R7, R4, R0 ;  /* 0x0000000407047210 */ /* 0x000fc80007a1e000 */
[----:B------:R-:W-:Y:S02]  /*46c0*/  IADD3 R32, P3, P4, R33, R4, R32 ;  /* 0x0000000421207210 */ /* 0x000fe40007c7e020 */
[----:B------:R-:W-:-:S04]  /*46d0*/  IADD3.X R0, PT, PT, RZ, R5, R0, P0, P2 ;  /* 0x00000005ff007210 */ /* 0x000fc800007e4400 */
[----:B------:R-:W-:-:S07]  /*46e0*/  IADD3.X R33, PT, PT, R33, R0, RZ, P3, P4 ;  /* 0x0000000021217210 */ /* 0x000fce0001fe84ff */
.L_x_30597:
[----:B------:R-:W-:Y:S05]  /*46f0*/  BSYNC.RECONVERGENT B1 ;  /* 0x0000000000017941 */ /* 0x000fea0003800200 */
.L_x_30596:
        /* <DEDUP_REMOVED lines=29> */
[----:B0-----:R-:W-:-:S04]  /*48d0*/  SEL R7, RZ, 0x1, !P2 ;  /* 0x00000001ff077807 */ /* 0x001fc80005000000 */
[----:B------:R-:W-:-:S04]  /*48e0*/  IADD3 R4, P2, P3, R7, R4, R0 ;  /* 0x0000000407047210 */ /* 0x000fc80007b5e000 */
[----:B------:R-:W-:-:S15]  /*48f0*/  IADD3.X R0, PT, PT, RZ, R5, R0, P2, P3 ;  /* 0x00000005ff007210 */ /* 0x000fde00017e6400 */
[----:B------:R-:W-:-:S15]  /*4900*/  NOP ;  /* 0x0000000000007918 */ /* 0x000fde0000000000 */
[----:B------:R-:W-:-:S15]  /*4910*/  NOP ;  /* 0x0000000000007918 */ /* 0x000fde0000000000 */
[----:B------:R-:W-:-:S09]  /*4920*/  NOP ;  /* 0x0000000000007918 */ /* 0x000fd20000000000 */
        /* <DEDUP_REMOVED lines=13> */
[----:B------:R-:W-:-:S04]  /*4a00*/  IADD3 R28, P0, P2, R29, R4, R28 ;  /* 0x000000041d1c7210 */ /* 0x000fc80007a1e01c */
[----:B------:R-:W-:Y:S01]  /*4a10*/  IADD3.X R29, PT, PT, R29, R0, RZ, P0, P2 ;  /* 0x000000001d1d7210 */ /* 0x000fe200007e44ff */
[----:B------:R-:W-:Y:S08]  /*4a20*/  BRA `(.L_x_30599) ;  /* 0x0000000000047947 */ /* 0x000ff00003800000 */
.L_x_30600:
[----:B------:R0:W1:Y:S02]  /*4a30*/  DADD R28, R28, R2 ;  /* 0x000000001c1c7229 */ /* 0x0000640000000002 */
.L_x_30599:
[----:B------:R-:W-:Y:S05]  /*4a40*/  BSYNC.RECONVERGENT B1 ;  /* 0x0000000000017941 */ /* 0x000fea0003800200 */
.L_x_30598:
        /* <DEDUP_REMOVED lines=11> */
[----:B------:R-:W2:Y:S02]  /*4b00*/  LDC.64 R4, c[0x0][0x390] ;  /* 0x0000e400ff047b82 */ /* 0x000ea40000000a00 */
[----:B--2---:R-:W-:Y:S02]  /*4b10*/  LOP3.LUT R0, R24, R4, RZ, 0xfc, !PT ;  /* 0x0000000418007212 */ /* 0x004fe400078efcff */
[----:B------:R-:W-:Y:S02]  /*4b20*/  LOP3.LUT R6, R25, R5, RZ, 0xfc, !PT ;  /* 0x0000000519067212 */ /* 0x000fe400078efcff */
[----:B------:R-:W-:-:S04]  /*4b30*/  ISETP.NE.U32.AND P0, PT, R0, RZ, PT ;  /* 0x000000ff0000720c */ /* 0x000fc80003f05070 */
[----:B------:R-:W-:-:S13]  /*4b40*/  LOP3.LUT P0, RZ, R6, 0x7fffffff, RZ, 0xc0, P0 ;  /* 0x7fffffff06ff7812 */ /* 0x000fda000000c0ff */
[----:B------:R-:W-:Y:S05]  /*4b50*/  @!P0 BRA `(.L_x_30602) ;  /* 0x00000000008c8947 */ /* 0x000fea0003800000 */
        /* <DEDUP_REMOVED lines=12> */
[----:B--2---:R-:W-:-:S04]  /*4c20*/  SEL R7, RZ, 0x1, !P2 ;  /* 0x00000001ff077807 */ /* 0x004fc80005000000 */
[----:B------:R-:W-:-:S04]  /*4c30*/  IADD3 R4, P2, P3, R7, R4, R0 ;  /* 0x0000000407047210 */ /* 0x000fc80007b5e000 */
[----:B------:R-:W-:-:S15]  /*4c40*/  IADD3.X R0, PT, PT, RZ, R5, R0, P2, P3 ;  /* 0x00000005ff007210 */ /* 0x000fde00017e6400 */
[----:B------:R-:W-:-:S15]  /*4c50*/  NOP ;  /* 0x0000000000007918 */ /* 0x000fde0000000000 */
[----:B------:R-:W-:-:S15]  /*4c60*/  NOP ;  /* 0x0000000000007918 */ /* 0x000fde0000000000 */
[----:B------:R-:W-:-:S09]  /*4c70*/  NOP ;  /* 0x0000000000007918 */ /* 0x000fd20000000000 */
        /* <DEDUP_REMOVED lines=13> */
[----:B------:R-:W-:-:S04]  /*4d50*/  IADD3 R24, P0, P2, R25, R4, R24 ;  /* 0x0000000419187210 */ /* 0x000fc80007a1e018 */
[----:B------:R-:W-:Y:S01]  /*4d60*/  IADD3.X R25, PT, PT, R25, R0, RZ, P0, P2 ;  /* 0x0000000019197210 */ /* 0x000fe200007e44ff */
[----:B------:R-:W-:Y:S08]  /*4d70*/  BRA `(.L_x_30602) ;  /* 0x0000000000047947 */ /* 0x000ff00003800000 */
.L_x_30603:
[----:B------:R2:W4:Y:S02]  /*4d80*/  DADD R24, R24, R2 ;  /* 0x0000000018187229 */ /* 0x0005240000000002 */
.L_x_30602:
[----:B------:R-:W-:Y:S05]  /*4d90*/  BSYNC.RECONVERGENT B1 ;  /* 0x0000000000017941 */ /* 0x000fea0003800200 */
.L_x_30601:
        /* <DEDUP_REMOVED lines=39> */
[----:B0-----:R-:W-:Y:S02]  /*5010*/  SEL R16, RZ, 0x1, !P3 ;  /* 0x00000001ff107807 */ /* 0x001fe40005800000 */
[----:B------:R-:W-:-:S04]  /*5020*/  IADD3 R4, P2, P3, R7, R4, R0 ;  /* 0x0000000407047210 */ /* 0x000fc80007b5e000 */
[----:B------:R-:W-:-:S15]  /*5030*/  IADD3.X R0, PT, PT, RZ, R5, R0, P2, P3 ;  /* 0x00000005ff007210 */ /* 0x000fde00017e6400 */
[----:B------:R-:W-:-:S15]  /*5040*/  NOP ;  /* 0x0000000000007918 */ /* 0x000fde0000000000 */
[----:B------:R-:W-:-:S15]  /*5050*/  NOP ;  /* 0x0000000000007918 */ /* 0x000fde0000000000 */
[----:B------:R-:W-:-:S11]  /*5060*/  NOP ;  /* 0x0000000000007918 */ /* 0x000fd60000000000 */
[----:B------:R-:W0:Y:S02]  /*5070*/  DSETP.GT.AND P0, PT, R2, RZ, !P0 ;  /* 0x000000ff0200722a */ /* 0x000e240004704000 */
[----:B0-----:R-:W-:-:S04]  /*5080*/  SEL R17, RZ, 0xffffffff, !P0 ;  /* 0xffffffffff117807 */ /* 0x001fc80004000000 */
[----:B------:R-:W-:-:S04]  /*5090*/  IADD3 R16, P0, P2, R17, R4, R16 ;  /* 0x0000000411107210 */ /* 0x000fc80007a1e010 */
[----:B------:R-:W-:Y:S01]  /*50a0*/  IADD3.X R17, PT, PT, R17, R0, RZ, P0, P2 ;  /* 0x0000000011117210 */ /* 0x000fe200007e44ff */
[----:B------:R-:W-:Y:S08]  /*50b0*/  BRA `(.L_x_30594) ;  /* 0x0000000000047947 */ /* 0x000ff00003800000 */
.L_x_30604:
[----:B------:R0:W0:Y:S02]  /*50c0*/  DADD R16, R16, R2 ;  /* 0x0000000010107229 */ /* 0x0000240000000002 */
.L_x_30594:
[----:B------:R-:W-:Y:S05]  /*50d0*/  BSYNC.RECONVERGENT B0 ;  /* 0x0000000000007941 */ /* 0x000fea0003800200 */
.L_x_30583:
[----:B0-2---:R-:W0:Y:S01]  /*50e0*/  LDC.U8 R2, c[0x0][0x3b4] ;  /* 0x0000ed00ff027b82 */ /* 0x005e220000000000 */
[----:B------:R-:W-:Y:S04]  /*50f0*/  BSSY.RECONVERGENT B6, `(.L_x_30605) ;  /* 0x000013b000067945 */ /* 0x000fe80003800200 */
[----:B------:R-:W-:Y:S05]  /*5100*/  @P1 BRA `(.L_x_30606) ;  /* 0x0000001000e41947 */ /* 0x000fea0003800000 */
[----:B------:R-:W2:Y:S01]  /*5110*/  LDCU UR4, c[0x0][0x3b8] ;  /* 0x00007700ff0477ac */ /* 0x000ea20008000800 */
[----:B------:R-:W1:Y:S01]  /*5120*/  LDC.64 R4, c[0x0][0x398] ;  /* 0x0000e600ff047b82 */ /* 0x000e620000000a00 */
[----:B------:R-:W-:Y:S01]  /*5130*/  IMAD R0, R18, 0x200, R19 ;  /* 0x0000020012007824 */ /* 0x000fe200078e0213 */
[----:B0-----:R-:W-:-:S03]  /*5140*/  PRMT R6, R2, 0x9910, RZ ;  /* 0x0000991002067816 */ /* 0x001fc600000000ff */
[----:B--2---:R-:W-:Y:S02]  /*5150*/  IMAD R3, R0, UR4, RZ ;  /* 0x0000000400037c24 */ /* 0x004fe4000f8e02ff */
        /* <DEDUP_REMOVED lines=16> */
.L_x_30610:
[----:B---3-5:R-:W0:Y:S02]  /*5260*/  F2I.S64.F64.TRUNC R32, R32 ;  /* 0x0000002000207311 */ /* 0x028e24000030d900 */
[----:B0-----:R-:W-:-:S05]  /*5270*/  IMAD.MOV.U32 R3, RZ, RZ, R32 ;  /* 0x000000ffff037224 */ /* 0x001fca00078e0020 */
[----:B------:R0:W-:Y:S01]  /*5280*/  STG.E.U8 desc[UR36][R4.64], R3 ;  /* 0x0000000304007986 */ /* 0x0001e2000c101124 */
[----:B------:R-:W-:Y:S05]  /*5290*/  BRA `(.L_x_30612) ;  /* 0x00000010007c7947 */ /* 0x000fea0003800000 */
.L_x_30609:
        /* <DEDUP_REMOVED lines=9> */
.L_x_30614:
[----:B---3-5:R-:W0:Y:S02]  /*5330*/  F2I.F64.TRUNC R33, R32 ;  /* 0x0000002000217311 */ /* 0x028e24000030d100 */
[----:B0-----:R0:W-:Y:S01]  /*5340*/  STG.E desc[UR36][R4.64], R33 ;  /* 0x0000002104007986 */ /* 0x0011e2000c101924 */
[----:B------:R-:W-:Y:S05]  /*5350*/  BRA `(.L_x_30612) ;  /* 0x00000010004c7947 */ /* 0x000fea0003800000 */
.L_x_30613:
[----:B---3-5:R-:W0:Y:S02]  /*5360*/  F2I.F64.TRUNC R33, R32 ;  /* 0x0000002000217311 */ /* 0x028e24000030d100 */
[----:B0-----:R0:W-:Y:S01]  /*5370*/  STG.E.U16 desc[UR36][R4.64], R33 ;  /* 0x0000002104007986 */ /* 0x0011e2000c101524 */
[----:B------:R-:W-:Y:S05]  /*5380*/  BRA `(.L_x_30612) ;  /* 0x0000001000407947 */ /* 0x000fea0003800000 */
.L_x_30608:
        /* <DEDUP_REMOVED lines=17> */
.L_x_30616:
        /* <DEDUP_REMOVED lines=12> */
.L_x_30615:
        /* <DEDUP_REMOVED lines=18> */
.L_x_30618:
        /* <DEDUP_REMOVED lines=13> */
.L_x_30617:
[----:B---3-5:R0:W-:Y:S01]  /*5750*/  STG.E.64 desc[UR36][R4.64], R32 ;  /* 0x0000002004007986 */ /* 0x0281e2000c101b24 */
[----:B------:R-:W-:Y:S05]  /*5760*/  BRA `(.L_x_30612) ;  /* 0x0000000c00487947 */ /* 0x000fea0003800000 */
.L_x_30607:
        /* <DEDUP_REMOVED lines=12> */
.L_x_30621:
[----:B------:R-:W-:-:S05]  /*5830*/  CS2R R34, SRZ ;  /* 0x0000000000227805 */ /* 0x000fca000001ff00 */
[----:B---3-5:R0:W-:Y:S01]  /*5840*/  STG.E.128 desc[UR36][R4.64], R32 ;  /* 0x0000002004007986 */ /* 0x0281e2000c101d24 */
[----:B------:R-:W-:Y:S05]  /*5850*/  BRA `(.L_x_30612) ;  /* 0x0000000c000c7947 */ /* 0x000fea0003800000 */
.L_x_30620:
        /* <DEDUP_REMOVED lines=27> */
.L_x_30625:
[----:B------:R-:W-:Y:S05]  /*5a10*/  BSYNC.RECONVERGENT B0 ;  /* 0x0000000000007941 */ /* 0x000fea0003800200 */
.L_x_30624:
[----:B------:R-:W-:-:S05]  /*5a20*/  LOP3.LUT R7, R0, 0x80, R7, 0xf8, !PT ;  /* 0x0000008000077812 */ /* 0x000fca00078ef807 */
[----:B------:R0:W-:Y:S01]  /*5a30*/  STG.E.U8 desc[UR36][R4.64], R7 ;  /* 0x0000000704007986 */ /* 0x0001e2000c101124 */
[----:B------:R-:W-:Y:S05]  /*5a40*/  BRA `(.L_x_30612) ;  /* 0x0000000800907947 */ /* 0x000fea0003800000 */
.L_x_30623:
        /* <DEDUP_REMOVED lines=23> */
.L_x_30627:
[----:B------:R-:W-:Y:S05]  /*5bc0*/  BSYNC.RECONVERGENT B0 ;  /* 0x0000000000007941 */ /* 0x000fea0003800200 */
.L_x_30626:
[----:B------:R-:W-:-:S05]  /*5bd0*/  LOP3.LUT R7, R0, 0x80, R7, 0xf8, !PT ;  /* 0x0000008000077812 */ /* 0x000fca00078ef807 */
[----:B------:R0:W-:Y:S01]  /*5be0*/  STG.E.U8 desc[UR36][R4.64], R7 ;  /* 0x0000000704007986 */ /* 0x0001e2000c101124 */
[----:B------:R-:W-:Y:S05]  /*5bf0*/  BRA `(.L_x_30612) ;  /* 0x0000000800247947 */ /* 0x000fea0003800000 */
.L_x_30622:
        /* <DEDUP_REMOVED lines=12> */
.L_x_30619:
        /* <DEDUP_REMOVED lines=11> */
.L_x_30630:
        /* <DEDUP_REMOVED lines=21> */
.L_x_30633:
[----:B------:R-:W-:-:S04]  /*5ec0*/  SHF.R.U32.HI R0, RZ, 0x14, R7 ;  /* 0x00000014ff007819 */ /* 0x000fc80000011607 */
[----:B------:R-:W-:-:S04]  /*5ed0*/  LOP3.LUT R0, R0, 0x1, RZ, 0xc0, !PT ;  /* 0x0000000100007812 */ /* 0x000fc800078ec0ff */
[----:B------:R-:W-:-:S04]  /*5ee0*/  IADD3 R0, PT, PT, R7, 0x487ffff, R0 ;  /* 0x0487ffff07007810 */ /* 0x000fc80007ffe000 */
[----:B------:R-:W-:-:S04]  /*5ef0*/  SHF.R.U32.HI R0, RZ, 0x14, R0 ;  /* 0x00000014ff007819 */ /* 0x000fc80000011600 */
[----:B------:R-:W-:-:S07]  /*5f00*/  LOP3.LUT R3, R0, 0xff, RZ, 0xc0, !PT ;  /* 0x000000ff00037812 */ /* 0x000fce00078ec0ff */
.L_x_30634:
[----:B------:R-:W-:-:S04]  /*5f10*/  SHF.R.U32.HI R0, RZ, 0x18, R7 ;  /* 0x00000018ff007819 */ /* 0x000fc80000011607 */
[----:B------:R-:W-:-:S07]  /*5f20*/  LOP3.LUT R0, R3, 0x80, R0, 0xf8, !PT ;  /* 0x0000008003007812 */ /* 0x000fce00078ef800 */
.L_x_30632:
[----:B------:R-:W-:Y:S05]  /*5f30*/  BSYNC.RECONVERGENT B0 ;  /* 0x0000000000007941 */ /* 0x000fea0003800200 */
.L_x_30631:
[----:B------:R0:W-:Y:S01]  /*5f40*/  STG.E.U8 desc[UR36][R4.64], R0 ;  /* 0x0000000004007986 */ /* 0x0001e2000c101124 */
[----:B------:R-:W-:Y:S05]  /*5f50*/  BRA `(.L_x_30612) ;  /* 0x00000004004c7947 */ /* 0x000fea0003800000 */
.L_x_30629:
        /* <DEDUP_REMOVED lines=21> */
.L_x_30637:
[----:B------:R-:W-:-:S04]  /*60b0*/  SHF.R.U32.HI R0, RZ, 0x15, R7 ;  /* 0x00000015ff007819 */ /* 0x000fc80000011607 */
[----:B------:R-:W-:-:S04]  /*60c0*/  LOP3.LUT R0, R0, 0x1, RZ, 0xc0, !PT ;  /* 0x0000000100007812 */ /* 0x000fc800078ec0ff */
[----:B------:R-:W-:-:S04]  /*60d0*/  IADD3 R0, PT, PT, R7, 0x88fffff, R0 ;  /* 0x088fffff07007810 */ /* 0x000fc80007ffe000 */
[----:B------:R-:W-:-:S04]  /*60e0*/  SHF.R.U32.HI R0, RZ, 0x15, R0 ;  /* 0x00000015ff007819 */ /* 0x000fc80000011600 */
[----:B------:R-:W-:-:S07]  /*60f0*/  LOP3.LUT R3, R0, 0xff, RZ, 0xc0, !PT ;  /* 0x000000ff00037812 */ /* 0x000fce00078ec0ff */
.L_x_30638:
[----:B------:R-:W-:-:S04]  /*6100*/  SHF.R.U32.HI R0, RZ, 0x18, R7 ;  /* 0x00000018ff007819 */ /* 0x000fc80000011607 */
[----:B------:R-:W-:-:S07]  /*6110*/  LOP3.LUT R0, R3, 0x80, R0, 0xf8, !PT ;  /* 0x0000008003007812 */ /* 0x000fce00078ef800 */
.L_x_30636:
[----:B------:R-:W-:Y:S05]  /*6120*/  BSYNC.RECONVERGENT B0 ;  /* 0x0000000000007941 */ /* 0x000fea0003800200 */
.L_x_30635:
[----:B------:R3:W-:Y:S01]  /*6130*/  STG.E.U8 desc[UR36][R4.64], R0 ;  /* 0x0000000004007986 */ /* 0x0007e2000c101124 */
[----:B------:R-:W-:Y:S05]  /*6140*/  BRA `(.L_x_30612) ;  /* 0x0000000000d07947 */ /* 0x000fea0003800000 */
.L_x_30628:
[----:B------:R-:W-:-:S13]  /*6150*/  ISETP.NE.AND P0, PT, R0, 0x1c, PT ;  /* 0x0000001c0000780c */ /* 0x000fda0003f05270 */
[----:B------:R-:W-:Y:S05]  /*6160*/  @!P0 BRA `(.L_x_30639) ;  /* 0x0000000000c08947 */ /* 0x000fea0003800000 */
[----:B------:R-:W-:-:S13]  /*6170*/  ISETP.NE.AND P0, PT, R0, 0x1d, PT ;  /* 0x0000001d0000780c */ /* 0x000fda0003f05270 */
[----:B------:R-:W-:Y:S05]  /*6180*/  @!P0 BRA `(.L_x_30640) ;  /* 0x0000000000ac8947 */ /* 0x000fea0003800000 */
[----:B------:R-:W-:-:S13]  /*6190*/  ISETP.NE.AND P0, PT, R0, 0x2c, PT ;  /* 0x0000002c0000780c */ /* 0x000fda0003f05270 */
[----:B------:R-:W-:Y:S05]  /*61a0*/  @!P0 BRA `(.L_x_30641) ;  /* 0x0000000000448947 */ /* 0x000fea0003800000 */
.L_x_30611:
        /* <DEDUP_REMOVED lines=15> */
[----:B--2-45:R-:W-:Y:S05]  /*62a0*/  CALL.ABS.NOINC R14 ;  /* 0x000000000e007343 */ /* 0x034fea0003c00000 */
.L_x_30642:
[----:B------:R-:W-:Y:S05]  /*62b0*/  BRA `(.L_x_30612) ;  /* 0x0000000000747947 */ /* 0x000fea0003800000 */
.L_x_30641:
        /* <DEDUP_REMOVED lines=24> */
.L_x_30640:
[----:B---3-5:R-:W0:Y:S02]  /*6440*/  F2I.U64.F64.TRUNC R32, R32 ;  /* 0x0000002000207311 */ /* 0x028e24000030d800 */
[----:B0-----:R1:W-:Y:S01]  /*6450*/  STG.E.64 desc[UR36][R4.64], R32 ;  /* 0x0000002004007986 */ /* 0x0013e2000c101b24 */
[----:B------:R-:W-:Y:S05]  /*6460*/  BRA `(.L_x_30612) ;  /* 0x0000000000087947 */ /* 0x000fea0003800000 */
.L_x_30639:
[----:B---3-5:R-:W0:Y:S02]  /*6470*/  F2I.U32.F64.TRUNC R33, R32 ;  /* 0x0000002000217311 */ /* 0x028e24000030d000 */
[----:B0-----:R0:W-:Y:S02]  /*6480*/  STG.E desc[UR36][R4.64], R33 ;  /* 0x0000002104007986 */ /* 0x0011e4000c101924 */
.L_x_30612:
[----:B------:R-:W-:-:S07]  /*6490*/  VIADD R19, R19, 0x80 ;  /* 0x0000008013137836 */ /* 0x000fce0000000000 */
.L_x_30606:
[----:B------:R-:W-:Y:S05]  /*64a0*/  BSYNC.RECONVERGENT B6 ;  /* 0x0000000000067941 */ /* 0x000fea0003800200 */
.L_x_30605:
[----:B------:R-:W-:Y:S01]  /*64b0*/  ISETP.GE.AND P0, PT, R19, R22, PT ;  /* 0x000000161300720c */ /* 0x000fe20003f06270 */
[----:B------:R-:W-:-:S12]  /*64c0*/  BSSY.RECONVERGENT B6, `(.L_x_30643) ;  /* 0x0000278000067945 */ /* 0x000fd80003800200 */
[----:B------:R-:W-:Y:S05]  /*64d0*/  @P0 BRA `(.L_x_30644) ;  /* 0x0000002400d80947 */ /* 0x000fea0003800000 */
[----:B------:R-:W4:Y:S01]  /*64e0*/  LDCU UR4, c[0x0][0x3b8] ;  /* 0x00007700ff0477ac */ /* 0x000f220008000800 */
[----:B0123--:R-:W0:Y:S01]  /*64f0*/  LDC.64 R4, c[0x0][0x398] ;  /* 0x0000e600ff047b82 */ /* 0x00fe220000000a00 */
[----:B------:R-:W-:Y:S01]  /*6500*/  IMAD R0, R18, 0x200, R19 ;  /* 0x0000020012007824 */ /* 0x000fe200078e0213 */
        /* <DEDUP_REMOVED lines=16> */
[----:B0-----:R1:W-:Y:S01]  /*6610*/  STG.E.U8 desc[UR36][R4.64], R29 ;  /* 0x0000001d04007986 */ /* 0x0013e2000c101124 */
[----:B------:R-:W-:Y:S05]  /*6620*/  BRA `(.L_x_30650) ;  /* 0x0000001000907947 */ /* 0x000fea0003800000 */
.L_x_30648:
[----:B-----5:R-:W0:Y:S02]  /*6630*/  F2I.S64.F64.TRUNC R28, R28 ;  /* 0x0000001c001c7311 */ /* 0x020e24000030d900 */
[----:B0-----:R-:W-:-:S05]  /*6640*/  IMAD.MOV.U32 R3, RZ, RZ, R28 ;  /* 0x000000ffff037224 */ /* 0x001fca00078e001c */
[----:B------:R0:W-:Y:S01]  /*6650*/  STG.E.U8 desc[UR36][R4.64], R3 ;  /* 0x0000000304007986 */ /* 0x0001e2000c101124 */
[----:B------:R-:W-:Y:S05]  /*6660*/  BRA `(.L_x_30650) ;  /* 0x0000001000807947 */ /* 0x000fea0003800000 */
.L_x_30647:
[----:B------:R-:W-:-:S13]  /*6670*/  ISETP.NE.AND P0, PT, R0, 0x2, PT ;  /* 0x000000020000780c */ /* 0x000fda0003f05270 */
[----:B------:R-:W-:Y:S05]  /*6680*/  @!P0 BRA `(.L_x_30651) ;  /* 0x0000000000288947 */ /* 0x000fea0003800000 */
[----:B------:R-:W-:-:S13]  /*6690*/  ISETP.NE.AND P0, PT, R0, 0x3, PT ;  /* 0x000000030000780c */ /* 0x000fda0003f05270 */
[----:B------:R-:W-:Y:S05]  /*66a0*/  @!P0 BRA `(.L_x_30652) ;  /* 0x0000000000148947 */ /* 0x000fea0003800000 */
[----:B------:R-:W-:-:S13]  /*66b0*/  ISETP.NE.AND P0, PT, R0, 0x4, PT ;  /* 0x000000040000780c */ /* 0x000fda0003f05270 */
[----:B------:R-:W-:Y:S05]  /*66c0*/  @P0 BRA `(.L_x_30649) ;  /* 0x0000000c00240947 */ /* 0x000fea0003800000 */
[----:B-----5:R-:W0:Y:S02]  /*66d0*/  F2I.S64.F64.TRUNC R28, R28 ;  /* 0x0000001c001c7311 */ /* 0x020e24000030d900 */
[----:B0-----:R4:W-:Y:S01]  /*66e0*/  STG.E.64 desc[UR36][R4.64], R28 ;  /* 0x0000001c04007986 */ /* 0x0019e2000c101b24 */
[----:B------:R-:W-:Y:S05]  /*66f0*/  BRA `(.L_x_30650) ;  /* 0x00000010005c7947 */ /* 0x000fea0003800000 */
.L_x_30652:
[----:B-----5:R-:W0:Y:S02]  /*6700*/  F2I.F64.TRUNC R29, R28 ;  /* 0x0000001c001d7311 */ /* 0x020e24000030d100 */
[----:B0-----:R3:W-:Y:S01]  /*6710*/  STG.E desc[UR36][R4.64], R29 ;  /* 0x0000001d04007986 */ /* 0x0017e2000c101924 */
[----:B------:R-:W-:Y:S05]  /*6720*/  BRA `(.L_x_30650) ;  /* 0x0000001000507947 */ /* 0x000fea0003800000 */
.L_x_30651:
[----:B-----5:R-:W0:Y:S02]  /*6730*/  F2I.F64.TRUNC R29, R28 ;  /* 0x0000001c001d7311 */ /* 0x020e24000030d100 */
[----:B0-----:R2:W-:Y:S01]  /*6740*/  STG.E.U16 desc[UR36][R4.64], R29 ;  /* 0x0000001d04007986 */ /* 0x0015e2000c101524 */
[----:B------:R-:W-:Y:S05]  /*6750*/  BRA `(.L_x_30650) ;  /* 0x0000001000447947 */ /* 0x000fea0003800000 */
.L_x_30646:
        /* <DEDUP_REMOVED lines=17> */
.L_x_30654:
        /* <DEDUP_REMOVED lines=12> */
.L_x_30653:
        /* <DEDUP_REMOVED lines=18> */
.L_x_30656:
        /* <DEDUP_REMOVED lines=13> */
.L_x_30655:
[----:B-----5:R0:W-:Y:S01]  /*6b20*/  STG.E.64 desc[UR36][R4.64], R28 ;  /* 0x0000001c04007986 */ /* 0x0201e2000c101b24 */
[----:B------:R-:W-:Y:S05]  /*6b30*/  BRA `(.L_x_30650) ;  /* 0x0000000c004c7947 */ /* 0x000fea0003800000 */
.L_x_30645:
        /* <DEDUP_REMOVED lines=11> */
[----:B0-----:R0:W-:Y:S01]  /*6bf0*/  STG.E.U16 desc[UR36][R4.64], R29 ;  /* 0x0000001d04007986 */ /* 0x0011e2000c101524 */
[----:B------:R-:W-:Y:S05]  /*6c00*/  BRA `(.L_x_30650) ;  /* 0x0000000c00187947 */ /* 0x000fea0003800000 */
.L_x_30660:
        /* <DEDUP_REMOVED lines=26> */
.L_x_30663:
[----:B------:R-:W-:-:S04]  /*6db0*/  SHF.R.U32.HI R3, RZ, 0x18, R7 ;  /* 0x00000018ff037819 */ /* 0x000fc80000011607 */
[----:B------:R-:W-:-:S07]  /*6dc0*/  LOP3.LUT R0, R0, 0x80, R3, 0xf8, !PT ;  /* 0x0000008000007812 */ /* 0x000fce00078ef803 */
.L_x_30662:
[----:B------:R-:W-:Y:S05]  /*6dd0*/  BSYNC.RECONVERGENT B0 ;  /* 0x0000000000007941 */ /* 0x000fea0003800200 */
.L_x_30661:
[----:B------:R0:W-:Y:S01]  /*6de0*/  STG.E.U8 desc[UR36][R4.64], R0 ;  /* 0x0000000004007986 */ /* 0x0001e2000c101124 */
[----:B------:R-:W-:Y:S05]  /*6df0*/  BRA `(.L_x_30650) ;  /* 0x00000008009c7947 */ /* 0x000fea0003800000 */
.L_x_30659:
        /* <DEDUP_REMOVED lines=26> */
.L_x_30666:
[----:B------:R-:W-:-:S04]  /*6fa0*/  SHF.R.U32.HI R3, RZ, 0x18, R7 ;  /* 0x00000018ff037819 */ /* 0x000fc80000011607 */
[----:B------:R-:W-:-:S07]  /*6fb0*/  LOP3.LUT R0, R0, 0x80, R3, 0xf8, !PT ;  /* 0x0000008000007812 */ /* 0x000fce00078ef803 */
.L_x_30665:
[----:B------:R-:W-:Y:S05]  /*6fc0*/  BSYNC.RECONVERGENT B0 ;  /* 0x0000000000007941 */ /* 0x000fea0003800200 */
.L_x_30664:
[----:B------:R0:W-:Y:S01]  /*6fd0*/  STG.E.U8 desc[UR36][R4.64], R0 ;  /* 0x0000000004007986 */ /* 0x0001e2000c101124 */
[----:B------:R-:W-:Y:S05]  /*6fe0*/  BRA `(.L_x_30650) ;  /* 0x0000000800207947 */ /* 0x000fea0003800000 */
.L_x_30658:
        /* <DEDUP_REMOVED lines=30> */
.L_x_30668:
[----:B-----5:R-:W0:Y:S02]  /*71d0*/  F2I.U64.F64.TRUNC R28, R28 ;  /* 0x0000001c001c7311 */ /* 0x020e24000030d800 */
[----:B0-----:R0:W-:Y:S01]  /*71e0*/  STG.E.64 desc[UR36][R4.64], R28 ;  /* 0x0000001c04007986 */ /* 0x0011e2000c101b24 */
[----:B------:R-:W-:Y:S05]  /*71f0*/  BRA `(.L_x_30650) ;  /* 0x00000004009c7947 */ /* 0x000fea0003800000 */
.L_x_30667:
[----:B-----5:R-:W0:Y:S02]  /*7200*/  F2I.U32.F64.TRUNC R29, R28 ;  /* 0x0000001c001d7311 */ /* 0x020e24000030d000 */
[----:B0-----:R0:W-:Y:S01]  /*7210*/  STG.E desc[UR36][R4.64], R29 ;  /* 0x0000001d04007986 */ /* 0x0011e2000c101924 */
[----:B------:R-:W-:Y:S05]  /*7220*/  BRA `(.L_x_30650) ;  /* 0x0000000400907947 */ /* 0x000fea0003800000 */
.L_x_30657:
        /* <DEDUP_REMOVED lines=8> */
[----:B------:R0:W-:Y:S01]  /*72b0*/  STG.E.U8 desc[UR36][R4.64], R3 ;  /* 0x0000000304007986 */ /* 0x0001e2000c101124 */
[----:B------:R-:W-:Y:S05]  /*72c0*/  BRA `(.L_x_30650) ;  /* 0x0000000400687947 */ /* 0x000fea0003800000 */
.L_x_30670:
[----:B------:R-:W-:-:S05]  /*72d0*/  CS2R R30, SRZ ;  /* 0x00000000001e7805 */ /* 0x000fca000001ff00 */
[----:B-----5:R0:W-:Y:S01]  /*72e0*/  STG.E.128 desc[UR36][R4.64], R28 ;  /* 0x0000001c04007986 */ /* 0x0201e2000c101d24 */
[----:B------:R-:W-:Y:S05]  /*72f0*/  BRA `(.L_x_30650) ;  /* 0x00000004005c7947 */ /* 0x000fea0003800000 */
.L_x_30669:
[----:B------:R-:W-:-:S13]  /*7300*/  ISETP.NE.AND P0, PT, R0, 0xf, PT ;  /* 0x0000000f0000780c */ /* 0x000fda0003f05270 */
[----:B------:R-:W-:Y:S05]  /*7310*/  @!P0 BRA `(.L_x_30671) ;  /* 0x0000000400288947 */ /* 0x000fea0003800000 */
[----:B------:R-:W-:-:S13]  /*7320*/  ISETP.NE.AND P0, PT, R0, 0x17, PT ;  /* 0x000000170000780c */ /* 0x000fda0003f05270 */
[----:B------:R-:W-:Y:S05]  /*7330*/  @!P0 BRA `(.L_x_30672) ;  /* 0x0000000000b08947 */ /* 0x000fea0003800000 */
[----:B------:R-:W-:-:S13]  /*7340*/  ISETP.NE.AND P0, PT, R0, 0x18, PT ;  /* 0x000000180000780c */ /* 0x000fda0003f05270 */
[----:B------:R-:W-:Y:S05]  /*7350*/  @!P0 BRA `(.L_x_30673) ;  /* 0x0000000000448947 */ /* 0x000fea0003800000 */
.L_x_30649:
        /* <DEDUP_REMOVED lines=16> */
.L_x_30674:
[----:B------:R-:W-:Y:S05]  /*7460*/  BRA `(.L_x_30650) ;  /* 0x0000000400007947 */ /* 0x000fea0003800000 */
.L_x_30673:
        /* <DEDUP_REMOVED lines=21> */
.L_x_30676:
[----:B------:R-:W-:Y:S05]  /*75c0*/  BSYNC.RECONVERGENT B0 ;  /* 0x0000000000007941 */ /* 0x000fea0003800200 */
.L_x_30675:
[----:B------:R-:W-:-:S05]  /*75d0*/  LOP3.LUT R3, R0, 0x80, R3, 0xf8, !PT ;  /* 0x0000008000037812 */ /* 0x000fca00078ef803 */
[----:B------:R0:W-:Y:S01]  /*75e0*/  STG.E.U8 desc[UR36][R4.64], R3 ;  /* 0x0000000304007986 */ /* 0x0001e2000c101124 */
[----:B------:R-:W-:Y:S05]  /*75f0*/  BRA `(.L_x_30650) ;  /* 0x00000000009c7947 */ /* 0x000fea0003800000 */
.L_x_30672:
        /* <DEDUP_REMOVED lines=20> */
.L_x_30678:
[----:B------:R-:W-:Y:S01]  /*7740*/  IMAD.MOV.U32 R0, RZ, RZ, 0x7f ;  /* 0x0000007fff007424 */ /* 0x000fe200078e00ff */
[----:B------:R-:W-:-:S04]  /*7750*/  ISETP.GT.U32.AND P0, PT, R3, 0x7f800000, PT ;  /* 0x7f8000000300780c */ /* 0x000fc80003f04070 */
[----:B------:R-:W-:-:S09]  /*7760*/  SEL R0, R0, 0x7c, P0 ;  /* 0x0000007c00007807 */ /* 0x000fd20000000000 */
.L_x_30679:
[----:B------:R-:W-:Y:S05]  /*7770*/  BSYNC.RECONVERGENT B0 ;  /* 0x0000000000007941 */ /* 0x000fea0003800200 */
.L_x_30677:
[----:B------:R-:W-:-:S04]  /*7780*/  SHF.R.U32.HI R3, RZ, 0x18, R7 ;  /* 0x00000018ff037819 */ /* 0x000fc80000011607 */
[----:B------:R-:W-:-:S05]  /*7790*/  LOP3.LUT R3, R0, 0x80, R3, 0xf8, !PT ;  /* 0x0000008000037812 */ /* 0x000fca00078ef803 */
[----:B------:R0:W-:Y:S01]  /*77a0*/  STG.E.U8 desc[UR36][R4.64], R3 ;  /* 0x0000000304007986 */ /* 0x0001e2000c101124 */
[----:B------:R-:W-:Y:S05]  /*77b0*/  BRA `(.L_x_30650) ;  /* 0x00000000002c7947 */ /* 0x000fea0003800000 */
.L_x_30671:
        /* <DEDUP_REMOVED lines=11> */
.L_x_30650:
        /* <DEDUP_REMOVED lines=24> */
.L_x_30683:
[----:B------:R-:W0:Y:S02]  /*79f0*/  F2I.S64.F64.TRUNC R24, R24 ;  /* 0x0000001800187311 */ /* 0x000e24000030d900 */
[----:B0-----:R-:W-:-:S05]  /*7a00*/  IMAD.MOV.U32 R3, RZ, RZ, R24 ;  /* 0x000000ffff037224 */ /* 0x001fca00078e0018 */
[----:B------:R0:W-:Y:S01]  /*7a10*/  STG.E.U8 desc[UR36][R4.64], R3 ;  /* 0x0000000304007986 */ /* 0x0001e2000c101124 */
[----:B------:R-:W-:Y:S05]  /*7a20*/  BRA `(.L_x_30685) ;  /* 0x0000001000807947 */ /* 0x000fea0003800000 */
.L_x_30682:
        /* <DEDUP_REMOVED lines=9> */
.L_x_30687:
[----:B------:R-:W0:Y:S02]  /*7ac0*/  F2I.F64.TRUNC R25, R24 ;  /* 0x0000001800197311 */ /* 0x000e24000030d100 */
[----:B0-----:R0:W-:Y:S01]  /*7ad0*/  STG.E desc[UR36][R4.64], R25 ;  /* 0x0000001904007986 */ /* 0x0011e2000c101924 */
[----:B------:R-:W-:Y:S05]  /*7ae0*/  BRA `(.L_x_30685) ;  /* 0x0000001000507947 */ /* 0x000fea0003800000 */
.L_x_30686:
[----:B------:R-:W0:Y:S02]  /*7af0*/  F2I.F64.TRUNC R25, R24 ;  /* 0x0000001800197311 */ /* 0x000e24000030d100 */
[----:B0-----:R0:W-:Y:S01]  /*7b00*/  STG.E.U16 desc[UR36][R4.64], R25 ;  /* 0x0000001904007986 */ /* 0x0011e2000c101524 */
[----:B------:R-:W-:Y:S05]  /*7b10*/  BRA `(.L_x_30685) ;  /* 0x0000001000447947 */ /* 0x000fea0003800000 */
.L_x_30681:
        /* <DEDUP_REMOVED lines=17> */
.L_x_30689:
        /* <DEDUP_REMOVED lines=12> */
.L_x_30688:
        /* <DEDUP_REMOVED lines=18> */
.L_x_30691:
        /* <DEDUP_REMOVED lines=13> */
.L_x_30690:
[----:B------:R0:W-:Y:S01]  /*7ee0*/  STG.E.64 desc[UR36][R4.64], R24 ;  /* 0x0000001804007986 */ /* 0x0001e2000c101b24 */
[----:B------:R-:W-:Y:S05]  /*7ef0*/  BRA `(.L_x_30685) ;  /* 0x0000000c004c7947 */ /* 0x000fea0003800000 */
.L_x_30680:
        /* <DEDUP_REMOVED lines=13> */
.L_x_30695:
        /* <DEDUP_REMOVED lines=26> */
.L_x_30698:
[----:B------:R-:W-:-:S04]  /*8170*/  SHF.R.U32.HI R3, RZ, 0x18, R7 ;  /* 0x00000018ff037819 */ /* 0x000fc80000011607 */
[----:B------:R-:W-:-:S07]  /*8180*/  LOP3.LUT R0, R0, 0x80, R3, 0xf8, !PT ;  /* 0x0000008000007812 */ /* 0x000fce00078ef803 */
.L_x_30697:
[----:B------:R-:W-:Y:S05]  /*8190*/  BSYNC.RECONVERGENT B0 ;  /* 0x0000000000007941 */ /* 0x000fea0003800200 */
.L_x_30696:
[----:B------:R0:W-:Y:S01]  /*81a0*/  STG.E.U8 desc[UR36][R4.64], R0 ;  /* 0x0000000004007986 */ /* 0x0001e2000c101124 */
[----:B------:R-:W-:Y:S05]  /*81b0*/  BRA `(.L_x_30685) ;  /* 0x00000008009c7947 */ /* 0x000fea0003800000 */
.L_x_30694:
        /* <DEDUP_REMOVED lines=26> */
.L_x_30701:
[----:B------:R-:W-:-:S04]  /*8360*/  SHF.R.U32.HI R3, RZ, 0x18, R7 ;  /* 0x00000018ff037819 */ /* 0x000fc80000011607 */
[----:B------:R-:W-:-:S07]  /*8370*/  LOP3.LUT R0, R0, 0x80, R3, 0xf8, !PT ;  /* 0x0000008000007812 */ /* 0x000fce00078ef803 */
.L_x_30700:
[----:B------:R-:W-:Y:S05]  /*8380*/  BSYNC.RECONVERGENT B0 ;  /* 0x0000000000007941 */ /* 0x000fea0003800200 */
.L_x_30699:
[----:B------:R0:W-:Y:S01]  /*8390*/  STG.E.U8 desc[UR36][R4.64], R0 ;  /* 0x0000000004007986 */ /* 0x0001e2000c101124 */
[----:B------:R-:W-:Y:S05]  /*83a0*/  BRA `(.L_x_30685) ;  /* 0x0000000800207947 */ /* 0x000fea0003800000 */
.L_x_30693:
        /* <DEDUP_REMOVED lines=30> */
.L_x_30703:
[----:B------:R-:W0:Y:S02]  /*8590*/  F2I.U64.F64.TRUNC R24, R24 ;  /* 0x0000001800187311 */ /* 0x000e24000030d800 */
[----:B0-----:R0:W-:Y:S01]  /*85a0*/  STG.E.64 desc[UR36][R4.64], R24 ;  /* 0x0000001804007986 */ /* 0x0011e2000c101b24 */
[----:B------:R-:W-:Y:S05]  /*85b0*/  BRA `(.L_x_30685) ;  /* 0x00000004009c7947 */ /* 0x000fea0003800000 */
.L_x_30702:
[----:B------:R-:W0:Y:S02]  /*85c0*/  F2I.U32.F64.TRUNC R25, R24 ;  /* 0x0000001800197311 */ /* 0x000e24000030d000 */
[----:B0-----:R0:W-:Y:S01]  /*85d0*/  STG.E desc[UR36][R4.64], R25 ;  /* 0x0000001904007986 */ /* 0x0011e2000c101924 */
[----:B------:R-:W-:Y:S05]  /*85e0*/  BRA `(.L_x_30685) ;  /* 0x0000000400907947 */ /* 0x000fea0003800000 */
.L_x_30692:
        /* <DEDUP_REMOVED lines=10> */
.L_x_30705:
[----:B------:R-:W-:-:S05]  /*8690*/  CS2R R26, SRZ ;  /* 0x00000000001a7805 */ /* 0x000fca000001ff00 */
[----:B------:R0:W-:Y:S01]  /*86a0*/  STG.E.128 desc[UR36][R4.64], R24 ;  /* 0x0000001804007986 */ /* 0x0001e2000c101d24 */
[----:B------:R-:W-:Y:S05]  /*86b0*/  BRA `(.L_x_30685) ;  /* 0x00000004005c7947 */ /* 0x000fea0003800000 */
.L_x_30704:
[----:B------:R-:W-:-:S13]  /*86c0*/  ISETP.NE.AND P0, PT, R0, 0xf, PT ;  /* 0x0000000f0000780c */ /* 0x000fda0003f05270 */
[----:B------:R-:W-:Y:S05]  /*86d0*/  @!P0 BRA `(.L_x_30706) ;  /* 0x0000000400288947 */ /* 0x000fea0003800000 */
[----:B------:R-:W-:-:S13]  /*86e0*/  ISETP.NE.AND P0, PT, R0, 0x17, PT ;  /* 0x000000170000780c */ /* 0x000fda0003f05270 */
[----:B------:R-:W-:Y:S05]  /*86f0*/  @!P0 BRA `(.L_x_30707) ;  /* 0x0000000000b08947 */ /* 0x000fea0003800000 */
[----:B------:R-:W-:-:S13]  /*8700*/  ISETP.NE.AND P0, PT, R0, 0x18, PT ;  /* 0x000000180000780c */ /* 0x000fda0003f05270 */
[----:B------:R-:W-:Y:S05]  /*8710*/  @!P0 BRA `(.L_x_30708) ;  /* 0x0000000000448947 */ /* 0x000fea0003800000 */
.L_x_30684:
        /* <DEDUP_REMOVED lines=16> */
.L_x_30709:
[----:B------:R-:W-:Y:S05]  /*8820*/  BRA `(.L_x_30685) ;  /* 0x0000000400007947 */ /* 0x000fea0003800000 */
.L_x_30708:
        /* <DEDUP_REMOVED lines=21> */
.L_x_30711:
[----:B------:R-:W-:Y:S05]  /*8980*/  BSYNC.RECONVERGENT B0 ;  /* 0x0000000000007941 */ /* 0x000fea0003800200 */
.L_x_30710:
[----:B------:R-:W-:-:S05]  /*8990*/  LOP3.LUT R3, R0, 0x80, R3, 0xf8, !PT ;  /* 0x0000008000037812 */ /* 0x000fca00078ef803 */
[----:B------:R2:W-:Y:S01]  /*89a0*/  STG.E.U8 desc[UR36][R4.64], R3 ;  /* 0x0000000304007986 */ /* 0x0005e2000c101124 */
[----:B------:R-:W-:Y:S05]  /*89b0*/  BRA `(.L_x_30685) ;  /* 0x00000000009c7947 */ /* 0x000fea0003800000 */
.L_x_30707:
        /* <DEDUP_REMOVED lines=20> */
.L_x_30713:
[----:B------:R-:W-:Y:S01]  /*8b00*/  IMAD.MOV.U32 R0, RZ, RZ, 0x7f ;  /* 0x0000007fff007424 */ /* 0x000fe200078e00ff */
[----:B------:R-:W-:-:S04]  /*8b10*/  ISETP.GT.U32.AND P0, PT, R3, 0x7f800000, PT ;  /* 0x7f8000000300780c */ /* 0x000fc80003f04070 */
[----:B------:R-:W-:-:S09]  /*8b20*/  SEL R0, R0, 0x7c, P0 ;  /* 0x0000007c00007807 */ /* 0x000fd20000000000 */
.L_x_30714:
[----:B------:R-:W-:Y:S05]  /*8b30*/  BSYNC.RECONVERGENT B0 ;  /* 0x0000000000007941 */ /* 0x000fea0003800200 */
.L_x_30712:
[----:B------:R-:W-:-:S04]  /*8b40*/  SHF.R.U32.HI R3, RZ, 0x18, R7 ;  /* 0x00000018ff037819 */ /* 0x000fc80000011607 */
[----:B------:R-:W-:-:S05]  /*8b50*/  LOP3.LUT R3, R0, 0x80, R3, 0xf8, !PT ;  /* 0x0000008000037812 */ /* 0x000fca00078ef803 */
[----:B------:R3:W-:Y:S01]  /*8b60*/  STG.E.U8 desc[UR36][R4.64], R3 ;  /* 0x0000000304007986 */ /* 0x0007e2000c101124 */
[----:B------:R-:W-:Y:S05]  /*8b70*/  BRA `(.L_x_30685) ;  /* 0x00000000002c7947 */ /* 0x000fea0003800000 */
.L_x_30706:
        /* <DEDUP_REMOVED lines=11> */
.L_x_30685:
[----:B------:R-:W-:-:S07]  /*8c30*/  VIADD R19, R19, 0x80 ;  /* 0x0000008013137836 */ /* 0x000fce0000000000 */
.L_x_30644:
[----:B------:R-:W-:Y:S05]  /*8c40*/  BSYNC.RECONVERGENT B6 ;  /* 0x0000000000067941 */ /* 0x000fea0003800200 */
.L_x_30643:
        /* <DEDUP_REMOVED lines=22> */
.L_x_30718:
[----:B-----5:R-:W0:Y:S02]  /*8db0*/  F2I.S64.F64.TRUNC R16, R16 ;  /* 0x0000001000107311 */ /* 0x020e24000030d900 */
[----:B0-----:R-:W-:-:S05]  /*8dc0*/  IMAD.MOV.U32 R3, RZ, RZ, R16 ;  /* 0x000000ffff037224 */ /* 0x001fca00078e0010 */
[----:B------:R-:W-:Y:S01]  /*8dd0*/  STG.E.U8 desc[UR36][R4.64], R3 ;  /* 0x0000000304007986 */ /* 0x000fe2000c101124 */
[----:B------:R-:W-:Y:S05]  /*8de0*/  EXIT ;  /* 0x000000000000794d */ /* 0x000fea0003800000 */
.L_x_30717:
        /* <DEDUP_REMOVED lines=9> */
.L_x_30721:
[----:B-----5:R-:W0:Y:S02]  /*8e80*/  F2I.F64.TRUNC R17, R16 ;  /* 0x0000001000117311 */ /* 0x020e24000030d100 */
[----:B0-----:R-:W-:Y:S01]  /*8e90*/  STG.E desc[UR36][R4.64], R17 ;  /* 0x0000001104007986 */ /* 0x001fe2000c101924 */
[----:B------:R-:W-:Y:S05]  /*8ea0*/  EXIT ;  /* 0x000000000000794d */ /* 0x000fea0003800000 */
.L_x_30720:
[----:B-----5:R-:W0:Y:S02]  /*8eb0*/  F2I.F64.TRUNC R17, R16 ;  /* 0x0000001000117311 */ /* 0x020e24000030d100 */
[----:B0-----:R-:W-:Y:S01]  /*8ec0*/  STG.E.U16 desc[UR36][R4.64], R17 ;  /* 0x0000001104007986 */ /* 0x001fe2000c101524 */
[----:B------:R-:W-:Y:S05]  /*8ed0*/  EXIT ;  /* 0x000000000000794d */ /* 0x000fea0003800000 */
.L_x_30716:
        /* <DEDUP_REMOVED lines=17> */
.L_x_30723:
        /* <DEDUP_REMOVED lines=12> */
.L_x_30722:
        /* <DEDUP_REMOVED lines=18> */
.L_x_30725:
        /* <DEDUP_REMOVED lines=13> */
.L_x_30724:
[----:B-----5:R-:W-:Y:S01]  /*92a0*/  STG.E.64 desc[UR36][R4.64], R16 ;  /* 0x0000001004007986 */ /* 0x020fe2000c101b24 */
[----:B------:R-:W-:Y:S05]  /*92b0*/  EXIT ;  /* 0x000000000000794d */ /* 0x000fea0003800000 */
.L_x_30715:
        /* <DEDUP_REMOVED lines=13> */
.L_x_30729:
        /* <DEDUP_REMOVED lines=25> */
.L_x_30732:
[----:B------:R-:W-:-:S04]  /*9520*/  SHF.R.U32.HI R3, RZ, 0x18, R7 ;  /* 0x00000018ff037819 */ /* 0x000fc80000011607 */
[----:B------:R-:W-:-:S04]  /*9530*/  LOP3.LUT R0, R0, 0x80, R3, 0xf8, !PT ;  /* 0x0000008000007812 */ /* 0x000fc800078ef803 */
[----:B------:R-:W-:-:S07]  /*9540*/  PRMT R2, R0, 0x7610, R2 ;  /* 0x0000761000027816 */ /* 0x000fce0000000002 */
.L_x_30731:
[----:B------:R-:W-:Y:S05]  /*9550*/  BSYNC.RECONVERGENT B0 ;  /* 0x0000000000007941 */ /* 0x000fea0003800200 */
.L_x_30730:
[----:B------:R-:W-:Y:S01]  /*9560*/  STG.E.U8 desc[UR36][R4.64], R2 ;  /* 0x0000000204007986 */ /* 0x000fe2000c101124 */
[----:B------:R-:W-:Y:S05]  /*9570*/  EXIT ;  /* 0x000000000000794d */ /* 0x000fea0003800000 */
.L_x_30728:
        /* <DEDUP_REMOVED lines=25> */
.L_x_30735:
[----:B------:R-:W-:-:S04]  /*9710*/  SHF.R.U32.HI R3, RZ, 0x18, R7 ;  /* 0x00000018ff037819 */ /* 0x000fc80000011607 */
[----:B------:R-:W-:-:S04]  /*9720*/  LOP3.LUT R0, R0, 0x80, R3, 0xf8, !PT ;  /* 0x0000008000007812 */ /* 0x000fc800078ef803 */
[----:B------:R-:W-:-:S07]  /*9730*/  PRMT R2, R0, 0x7610, R2 ;  /* 0x0000761000027816 */ /* 0x000fce0000000002 */
.L_x_30734:
[----:B------:R-:W-:Y:S05]  /*9740*/  BSYNC.RECONVERGENT B0 ;  /* 0x0000000000007941 */ /* 0x000fea0003800200 */
.L_x_30733:
[----:B------:R-:W-:Y:S01]  /*9750*/  STG.E.U8 desc[UR36][R4.64], R2 ;  /* 0x0000000204007986 */ /* 0x000fe2000c101124 */
[----:B------:R-:W-:Y:S05]  /*9760*/  EXIT ;  /* 0x000000000000794d */ /* 0x000fea0003800000 */
.L_x_30727:
        /* <DEDUP_REMOVED lines=30> */
.L_x_30737:
[----:B-----5:R-:W0:Y:S02]  /*9950*/  F2I.U64.F64.TRUNC R16, R16 ;  /* 0x0000001000107311 */ /* 0x020e24000030d800 */
[----:B0-----:R-:W-:Y:S01]  /*9960*/  STG.E.64 desc[UR36][R4.64], R16 ;  /* 0x0000001004007986 */ /* 0x001fe2000c101b24 */
[----:B------:R-:W-:Y:S05]  /*9970*/  EXIT ;  /* 0x000000000000794d */ /* 0x000fea0003800000 */
.L_x_30736:
[----:B-----5:R-:W0:Y:S02]  /*9980*/  F2I.U32.F64.TRUNC R17, R16 ;  /* 0x0000001000117311 */ /* 0x020e24000030d000 */
[----:B0-----:R-:W-:Y:S01]  /*9990*/  STG.E desc[UR36][R4.64], R17 ;  /* 0x0000001104007986 */ /* 0x001fe2000c101924 */
[----:B------:R-:W-:Y:S05]  /*99a0*/  EXIT ;  /* 0x000000000000794d */ /* 0x000fea0003800000 */
.L_x_30726:
        /* <DEDUP_REMOVED lines=10> */
.L_x_30739:
[----:B------:R-:W-:-:S05]  /*9a50*/  CS2R R18, SRZ ;  /* 0x0000000000127805 */ /* 0x000fca000001ff00 */
[----:B-----5:R-:W-:Y:S01]  /*9a60*/  STG.E.128 desc[UR36][R4.64], R16 ;  /* 0x0000001004007986 */ /* 0x020fe2000c101d24 */
[----:B------:R-:W-:Y:S05]  /*9a70*/  EXIT ;  /* 0x000000000000794d */ /* 0x000fea0003800000 */
.L_x_30738:
[----:B------:R-:W-:-:S13]  /*9a80*/  ISETP.NE.AND P0, PT, R0, 0xf, PT ;  /* 0x0000000f0000780c */ /* 0x000fda0003f05270 */
[----:B------:R-:W-:Y:S05]  /*9a90*/  @!P0 BRA `(.L_x_30740) ;  /* 0x0000000400288947 */ /* 0x000fea0003800000 */
[----:B------:R-:W-:-:S13]  /*9aa0*/  ISETP.NE.AND P0, PT, R0, 0x17, PT ;  /* 0x000000170000780c */ /* 0x000fda0003f05270 */
[----:B------:R-:W-:Y:S05]  /*9ab0*/  @!P0 BRA `(.L_x_30741) ;  /* 0x0000000000b08947 */ /* 0x000fea0003800000 */
[----:B------:R-:W-:-:S13]  /*9ac0*/  ISETP.NE.AND P0, PT, R0, 0x18, PT ;  /* 0x000000180000780c */ /* 0x000fda0003f05270 */
[----:B------:R-:W-:Y:S05]  /*9ad0*/  @!P0 BRA `(.L_x_30742) ;  /* 0x0000000000448947 */ /* 0x000fea0003800000 */
.L_x_30719:
        /* <DEDUP_REMOVED lines=16> */
.L_x_30743:
[----:B------:R-:W-:Y:S05]  /*9be0*/  EXIT ;  /* 0x000000000000794d */ /* 0x000fea0003800000 */
.L_x_30742:
        /* <DEDUP_REMOVED lines=21> */
.L_x_30745:
[----:B------:R-:W-:Y:S05]  /*9d40*/  BSYNC.RECONVERGENT B0 ;  /* 0x0000000000007941 */ /* 0x000fea0003800200 */
.L_x_30744:
[----:B------:R-:W-:-:S05]  /*9d50*/  LOP3.LUT R3, R0, 0x80, R3, 0xf8, !PT ;  /* 0x0000008000037812 */ /* 0x000fca00078ef803 */
[----:B------:R-:W-:Y:S01]  /*9d60*/  STG.E.U8 desc[UR36][R4.64], R3 ;  /* 0x0000000304007986 */ /* 0x000fe2000c101124 */
[----:B------:R-:W-:Y:S05]  /*9d70*/  EXIT ;  /* 0x000000000000794d */ /* 0x000fea0003800000 */
.L_x_30741:
        /* <DEDUP_REMOVED lines=20> */
.L_x_30747:
[----:B------:R-:W-:Y:S01]  /*9ec0*/  IMAD.MOV.U32 R0, RZ, RZ, 0x7f ;  /* 0x0000007fff007424 */ /* 0x000fe200078e00ff */
[----:B------:R-:W-:-:S04]  /*9ed0*/  ISETP.GT.U32.AND P0, PT, R2, 0x7f800000, PT ;  /* 0x7f8000000200780c */ /* 0x000fc80003f04070 */
[----:B------:R-:W-:-:S09]  /*9ee0*/  SEL R0, R0, 0x7c, P0 ;  /* 0x0000007c00007807 */ /* 0x000fd20000000000 */
.L_x_30748:
[----:B------:R-:W-:Y:S05]  /*9ef0*/  BSYNC.RECONVERGENT B0 ;  /* 0x0000000000007941 */ /* 0x000fea0003800200 */
.L_x_30746:
[----:B------:R-:W-:-:S04]  /*9f00*/  SHF.R.U32.HI R3, RZ, 0x18, R3 ;  /* 0x00000018ff037819 */ /* 0x000fc80000011603 */
[----:B------:R-:W-:-:S05]  /*9f10*/  LOP3.LUT R3, R0, 0x80, R3, 0xf8, !PT ;  /* 0x0000008000037812 */ /* 0x000fca00078ef803 */
[----:B------:R-:W-:Y:S01]  /*9f20*/  STG.E.U8 desc[UR36][R4.64], R3 ;  /* 0x0000000304007986 */ /* 0x000fe2000c101124 */
[----:B------:R-:W-:Y:S05]  /*9f30*/  EXIT ;  /* 0x000000000000794d */ /* 0x000fea0003800000 */
.L_x_30740:
        /* <DEDUP_REMOVED lines=12> */
.L_x_30749:
        /* <DEDUP_REMOVED lines=16> */
.L_x_31298:


//--------------------- .text._ZN2at6native18elementwise_kernelILi128ELi2EZNS0_22gpu_kernel_impl_nocastINS0_13AUnaryFunctorIdddZZZNS0_21nextafter_kernel_cudaERNS_18TensorIteratorBaseEENKUlvE_clEvENKUlvE_clEvEUlddE_EEEEvS5_RKT_EUliE_EEviT1_ --------------------------
	.section	.text._ZN2at6native18elementwise_kernelILi128ELi2EZNS0_22gpu_kernel_impl_nocastINS0_13AUnaryFunctorIdddZZZNS0_21nextafter_kernel_cudaERNS_18TensorIteratorBaseEENKUlvE_clEvENKUlvE_clEvEUlddE_EEEEvS5_RKT_EUliE_EEviT1_,"ax",@progbits
	.align	128
        .global         _ZN2at6native18elementwise_kernelILi128ELi2EZNS0_22gpu_kernel_impl_nocastINS0_13AUnaryFunctorIdddZZZNS0_21nextafter_kernel_cudaERNS_18TensorIteratorBaseEENKUlvE_clEvENKUlvE_clEvEUlddE_EEEEvS5_RKT_EUliE_EEviT1_
        .type           _ZN2at6native18elementwise_kernelILi128ELi2EZNS0_22gpu_kernel_impl_nocastINS0_13AUnaryFunctorIdddZZZNS0_21nextafter_kernel_cudaERNS_18TensorIteratorBaseEENKUlvE_clEvENKUlvE_clEvEUlddE_EEEEvS5_RKT_EUliE_EEviT1_,@function
        .size           _ZN2at6native18elementwise_kernelILi128ELi2EZNS0_22gpu_kernel_impl_nocastINS0_13AUnaryFunctorIdddZZZNS0_21nextafter_kernel_cudaERNS_18TensorIteratorBaseEENKUlvE_clEvENKUlvE_clEvEUlddE_EEEEvS5_RKT_EUliE_EEviT1_,(.L_x_31299 - _ZN2at6native18elementwise_kernelILi128ELi2EZNS0_22gpu_kernel_impl_nocastINS0_13AUnaryFunctorIdddZZZNS0_21nextafter_kernel_cudaERNS_18TensorIteratorBaseEENKUlvE_clEvENKUlvE_clEvEUlddE_EEEEvS5_RKT_EUliE_EEviT1_)
        .other          _ZN2at6native18elementwise_kernelILi128ELi2EZNS0_22gpu_kernel_impl_nocastINS0_13AUnaryFunctorIdddZZZNS0_21nextafter_kernel_cudaERNS_18TensorIteratorBaseEENKUlvE_clEvENKUlvE_clEvEUlddE_EEEEvS5_RKT_EUliE_EEviT1_,@"STO_CUDA_ENTRY STV_DEFAULT"
_ZN2at6native18elementwise_kernelILi128ELi2EZNS0_22gpu_kernel_impl_nocastINS0_13AUnaryFunctorIdddZZZNS0_21nextafter_kernel_cudaERNS_18TensorIteratorBaseEENKUlvE_clEvENKUlvE_clEvEUlddE_EEEEvS5_RKT_EUliE_EEviT1_:
.text._ZN2at6native18elementwise_kernelILi128ELi2EZNS0_22gpu_kernel_impl_nocastINS0_13AUnaryFunctorIdddZZZNS0_21nextafter_kernel_cudaERNS_18TensorIteratorBaseEENKUlvE_clEvENKUlvE_clEvEUlddE_EEEEvS5_RKT_EUliE_EEviT1_:
        /* <DEDUP_REMOVED lines=9> */
[----:B------:R-:W0:Y:S02]  /*0090*/  LDC.64 R2, c[0x0][0x598] ;  /* 0x00016600ff027b82 */ /* 0x000e240000000a00 */
[----:B0-----:R-:W0:Y:S02]  /*00a0*/  DSETP.NEU.AND P0, PT, R2, RZ, PT ;  /* 0x000000ff0200722a */ /* 0x001e240003f0d000 */
[----:B0-----:R-:W-:Y:S05]  /*00b0*/  @P0 BRA `(.L_x_30751) ;  /* 0x0000000000d40947 */ /* 0x001fea0003800000 */
[----:B------:R-:W0:Y:S01]  /*00c0*/  LDCU UR4, c[0x0][0x380] ;  /* 0x00007000ff0477ac */ /* 0x000e220008000800 */
[----:B------:R-:W-:Y:S01]  /*00d0*/  BSSY.RECONVERGENT B0, `(.L_x_30752) ;  /* 0x0000019000007945 */ /* 0x000fe20003800200 */
[----:B0-----:R-:W-:-:S13]  /*00e0*/  ISETP.GE.AND P0, PT, R5, UR4, PT ;  /* 0x0000000405007c0c */ /* 0x001fda000bf06270 */
[----:B------:R-:W-:Y:S05]  /*00f0*/  @P0 BRA `(.L_x_30753) ;  /* 0x0000000000580947 */ /* 0x000fea0003800000 */
[----:B------:R-:W0:Y:S02]  /*0100*/  LDC.64 R6, c[0x0][0x588] ;  /* 0x00016200ff067b82 */ /* 0x000e240000000a00 */
[----:B0-----:R-:W2:Y:S02]  /*0110*/  LDG.E.64 R6, desc[UR6][R6.64] ;  /* 0x0000000606067981 */ /* 0x001ea4000c1e1b00 */
[----:B--2---:R-:W0:-:S15]  /*0120*/  DSETP.NAN.AND P0, PT, R6, R6, PT ;  /* 0x000000060600722a */ /* 0x004e1e0003f08000 */
        /* <DEDUP_REMOVED lines=15> */
.L_x_30754:
[----:B------:R0:W1:Y:S02]  /*0220*/  DADD R6, R6, R2 ;  /* 0x0000000006067229 */ /* 0x0000640000000002 */
.L_x_30755:
[----:B------:R-:W1:Y:S01]  /*0230*/  LDC.64 R8, c[0x0][0x580] ;  /* 0x00016000ff087b82 */ /* 0x000e620000000a00 */
[----:B------:R-:W-:Y:S01]  /*0240*/  IADD3 R5, PT, PT, R5, 0x80, RZ ;  /* 0x0000008005057810 */ /* 0x000fe20007ffe0ff */
[----:B-1----:R1:W-:Y:S06]  /*0250*/  STG.E.64 desc[UR6][R8.64], R6 ;  /* 0x0000000608007986 */ /* 0x0023ec000c101b06 */
.L_x_30753:
[----:B------:R-:W-:Y:S05]  /*0260*/  BSYNC.RECONVERGENT B0 ;  /* 0x0000000000007941 */ /* 0x000fea0003800200 */
.L_x_30752:
[----:B------:R-:W-:-:S13]  /*0270*/  ISETP.GE.AND P0, PT, R5, UR4, PT ;  /* 0x0000000405007c0c */ /* 0x000fda000bf06270 */
[----:B------:R-:W-:Y:S05]  /*0280*/  @P0 EXIT ;  /* 0x000000000000094d */ /* 0x000fea0003800000 */
[----:B------:R-:W2:Y:S02]  /*0290*/  LDC.64 R4, c[0x0][0x588] ;  /* 0x00016200ff047b82 */ /* 0x000ea40000000a00 */
[----:B--2---:R-:W2:Y:S02]  /*02a0*/  LDG.E.64 R4, desc[UR6][R4.64] ;  /* 0x0000000604047981 */ /* 0x004ea4000c1e1b00 */
[----:B--2---:R-:W2:-:S15]  /*02b0*/  DSETP.NAN.AND P0, PT, R4, R4, PT ;  /* 0x000000040400722a */ /* 0x004e9e0003f08000 */
[----:B------:R-:W-:-:S15]  /*02c0*/  NOP ;  /* 0x0000000000007918 */ /* 0x000fde0000000000 */
[----:B------:R-:W-:-:S15]  /*02d0*/  NOP ;  /* 0x0000000000007918 */ /* 0x000fde0000000000 */
[----:B------:R-:W-:-:S15]  /*02e0*/  NOP ;  /* 0x0000000000007918 */ /* 0x000fde0000000000 */
[----:B------:R-:W-:-:S04]  /*02f0*/  NOP ;  /* 0x0000000000007918 */ /* 0x000fc80000000000 */
[----:B--2---:R-:W2:Y:S02]  /*0300*/  DSETP.NAN.OR P0, PT, R2, R2, P0 ;  /* 0x000000020200722a */ /* 0x004ea40000708400 */
[----:B--2---:R-:W-:Y:S05]  /*0310*/  @P0 BRA `(.L_x_30756) ;  /* 0x00000000002c0947 */ /* 0x004fea0003800000 */
[----:B------:R-:W2:Y:S01]  /*0320*/  LDCU.64 UR4, c[0x0][0x598] ;  /* 0x0000b300ff0477ac */ /* 0x000ea20008000a00 */
[----:B-1----:R-:W1:Y:S01]  /*0330*/  LDC.64 R6, c[0x0][0x580] ;  /* 0x00016000ff067b82 */ /* 0x002e620000000a00 */
[----:B0-----:R-:W-:Y:S02]  /*0340*/  LOP3.LUT R3, RZ, 0x80000000, R5, 0xb8, !PT ;  /* 0x80000000ff037812 */ /* 0x001fe400078eb805 */
[----:B--2---:R-:W-:Y:S02]  /*0350*/  LOP3.LUT R0, R4, UR4, RZ, 0xfc, !PT ;  /* 0x0000000404007c12 */ /* 0x004fe4000f8efcff */
[----:B------:R-:W-:Y:S02]  /*0360*/  LOP3.LUT R2, R5, UR5, RZ, 0xfc, !PT ;  /* 0x0000000505027c12 */ /* 0x000fe4000f8efcff */
[----:B------:R-:W-:-:S04]  /*0370*/  ISETP.NE.U32.AND P0, PT, R0, RZ, PT ;  /* 0x000000ff0000720c */ /* 0x000fc80003f05070 */
[----:B------:R-:W-:-:S04]  /*0380*/  LOP3.LUT P0, RZ, R2, 0x7fffffff, RZ, 0xc0, P0 ;  /* 0x7fffffff02ff7812 */ /* 0x000fc8000000c0ff */
[----:B------:R-:W-:Y:S02]  /*0390*/  FSEL R3, R5, R3, !P0 ;  /* 0x0000000305037208 */ /* 0x000fe40004000000 */
[----:B------:R-:W-:-:S05]  /*03a0*/  FSEL R2, R4, 1.4012984643248170709e-45, !P0 ;  /* 0x0000000104027808 */ /* 0x000fca0004000000 */
[----:B-1----:R-:W-:Y:S01]  /*03b0*/  STG.E.64 desc[UR6][R6.64], R2 ;  /* 0x0000000206007986 */ /* 0x002fe2000c101b06 */
[----:B------:R-:W-:Y:S05]  /*03c0*/  EXIT ;  /* 0x000000000000794d */ /* 0x000fea0003800000 */
.L_x_30756:
[----:B-1----:R-:W1:Y:S01]  /*03d0*/  LDC.64 R6, c[0x0][0x580] ;  /* 0x00016000ff067b82 */ /* 0x002e620000000a00 */
[----:B0-----:R-:W1:Y:S02]  /*03e0*/  DADD R2, R4, R2 ;  /* 0x0000000004027229 */ /* 0x001e640000000002 */
[----:B-1----:R-:W-:Y:S01]  /*03f0*/  STG.E.64 desc[UR6][R6.64], R2 ;  /* 0x0000000206007986 */ /* 0x002fe2000c101b06 */
[----:B------:R-:W-:Y:S05]  /*0400*/  EXIT ;  /* 0x000000000000794d */ /* 0x000fea0003800000 */
.L_x_30751:
        /* <DEDUP_REMOVED lines=19> */
[----:B------:R-:W0:-:S15]  /*0540*/  DSETP.GT.AND P0, PT, R2, RZ, PT ;  /* 0x000000ff0200722a */ /* 0x000e1e0003f04000 */
[----:B------:R-:W-:-:S15]  /*0550*/  NOP ;  /* 0x0000000000007918 */ /* 0x000fde0000000000 */
[----:B------:R-:W-:-:S15]  /*0560*/  NOP ;  /* 0x0000000000007918 */ /* 0x000fde0000000000 */
[----:B------:R-:W-:-:S15]  /*0570*/  NOP ;  /* 0x0000000000007918 */ /* 0x000fde0000000000 */
[----:B------:R-:W-:-:S04]  /*0580*/  NOP ;  /* 0x0000000000007918 */ /* 0x000fc80000000000 */
[----:B------:R-:W-:-:S15]  /*0590*/  DSETP.GEU.AND P1, PT, R2, RZ, PT ;  /* 0x000000ff0200722a */ /* 0x000fde0003f2e000 */
[----:B------:R-:W-:-:S15]  /*05a0*/  NOP ;  /* 0x0000000000007918 */ /* 0x000fde0000000000 */
[----:B------:R-:W-:-:S15]  /*05b0*/  NOP ;  /* 0x0000000000007918 */ /* 0x000fde0000000000 */
[----:B------:R-:W-:-:S15]  /*05c0*/  NOP ;  /* 0x0000000000007918 */ /* 0x000fde0000000000 */
[----:B------:R-:W-:-:S04]  /*05d0*/  NOP ;  /* 0x0000000000007918 */ /* 0x000fc80000000000 */
[----:B0-----:R-:W0:Y:S02]  /*05e0*/  DSETP.GT.AND P2, PT, R6, R2, P0 ;  /* 0x000000020600722a */ /* 0x001e240000744000 */
        /* <DEDUP_REMOVED lines=11> */
[----:B------:R-:W0:-:S15]  /*06a0*/  DSETP.LT.AND P0, PT, R6, R2, P0 ;  /* 0x000000020600722a */ /* 0x000e1e0000701000 */
[----:B------:R-:W-:-:S15]  /*06b0*/  NOP ;  /* 0x0000000000007918 */ /* 0x000fde0000000000 */
[----:B------:R-:W-:-:S15]  /*06c0*/  NOP ;  /* 0x0000000000007918 */ /* 0x000fde0000000000 */
[----:B------:R-:W-:-:S15]  /*06d0*/  NOP ;  /* 0x0000000000007918 */ /* 0x000fde0000000000 */
[----:B------:R-:W-:-:S04]  /*06e0*/  NOP ;  /* 0x0000000000007918 */ /* 0x000fc80000000000 */
[----:B------:R0:W1:Y:S02]  /*06f0*/  DSETP.LT.AND P1, PT, R6, R2, !P1 ;  /* 0x000000020600722a */ /* 0x0000640004f21000 */
[----:B0-----:R-:W-:Y:S02]  /*0700*/  SEL R7, RZ, 0xffffffff, !P0 ;  /* 0xffffffffff077807 */ /* 0x001fe40004000000 */
[--C-:B------:R-:W-:Y:S02]  /*0710*/  IADD3 R0, P0, P2, R9, R10, R4.reuse ;  /* 0x0000000a09007210 */ /* 0x100fe40007a1e004 */
[----:B-1----:R-:W-:Y:S02]  /*0720*/  SEL R6, RZ, 0x1, !P1 ;  /* 0x00000001ff067807 */ /* 0x002fe40004800000 */
[----:B------:R-:W-:Y:S02]  /*0730*/  IADD3.X R4, PT, PT, RZ, R11, R4, P0, P2 ;  /* 0x0000000bff047210 */ /* 0x000fe400007e4404 */
[----:B------:R-:W-:-:S04]  /*0740*/  IADD3 R6, P0, P1, R7, R0, R6 ;  /* 0x0000000007067210 */ /* 0x000fc8000791e006 */
[----:B------:R-:W-:Y:S01]  /*0750*/  IADD3.X R7, PT, PT, R7, R4, RZ, P0, P1 ;  /* 0x0000000407077210 */ /* 0x000fe200007e24ff */
[----:B------:R-:W-:Y:S08]  /*0760*/  BRA `(.L_x_30760) ;  /* 0x0000000000047947 */ /* 0x000ff00003800000 */
.L_x_30759:
[----:B------:R0:W1:Y:S02]  /*0770*/  DADD R6, R6, R2 ;  /* 0x0000000006067229 */ /* 0x0000640000000002 */
.L_x_30760:
[----:B------:R-:W1:Y:S01]  /*0780*/  LDC.64 R8, c[0x0][0x580] ;  /* 0x00016000ff087b82 */ /* 0x000e620000000a00 */
[----:B------:R-:W-:Y:S01]  /*0790*/  IADD3 R5, PT, PT, R5, 0x80, RZ ;  /* 0x0000008005057810 */ /* 0x000fe20007ffe0ff */
[----:B-1----:R1:W-:Y:S06]  /*07a0*/  STG.E.64 desc[UR6][R8.64], R6 ;  /* 0x0000000608007986 */ /* 0x0023ec000c101b06 */
.L_x_30758:
[----:B------:R-:W-:Y:S05]  /*07b0*/  BSYNC.RECONVERGENT B0 ;  /* 0x0000000000007941 */ /* 0x000fea0003800200 */
.L_x_30757:
        /* <DEDUP_REMOVED lines=11> */
[----:B-1----:R-:W1:Y:S02]  /*0870*/  LDC.64 R8, c[0x0][0x598] ;  /* 0x00016600ff087b82 */ /* 0x002e640000000a00 */
[----:B-1----:R-:W-:Y:S02]  /*0880*/  LOP3.LUT R0, R4, R8, RZ, 0xfc, !PT ;  /* 0x0000000804007212 */ /* 0x002fe400078efcff */
[----:B------:R-:W-:Y:S02]  /*0890*/  LOP3.LUT R6, R5, R9, RZ, 0xfc, !PT ;  /* 0x0000000905067212 */ /* 0x000fe400078efcff */
[----:B------:R-:W-:-:S04]  /*08a0*/  ISETP.NE.U32.AND P0, PT, R0, RZ, PT ;  /* 0x000000ff0000720c */ /* 0x000fc80003f05070 */
[----:B------:R-:W-:-:S13]  /*08b0*/  LOP3.LUT P0, RZ, R6, 0x7fffffff, RZ, 0xc0, P0 ;  /* 0x7fffffff06ff7812 */ /* 0x000fda000000c0ff */
[----:B------:R-:W-:Y:S05]  /*08c0*/  @!P0 BRA `(.L_x_30762) ;  /* 0x0000000000908947 */ /* 0x000fea0003800000 */
[----:B------:R-:W1:-:S15]  /*08d0*/  DSETP.GEU.AND P0, PT, R2, RZ, PT ;  /* 0x000000ff0200722a */ /* 0x000e5e0003f0e000 */
        /* <DEDUP_REMOVED lines=9> */
[----:B-1----:R-:W1:Y:S02]  /*0970*/  DSETP.GT.AND P2, PT, R4, R2, !P0 ;  /* 0x000000020400722a */ /* 0x002e640004744000 */
[----:B-1----:R-:W-:-:S15]  /*0980*/  SEL R6, RZ, 0xffffffff, !P2 ;  /* 0xffffffffff067807 */ /* 0x002fde0005000000 */
[----:B------:R-:W-:-:S15]  /*0990*/  NOP ;  /* 0x0000000000007918 */ /* 0x000fde0000000000 */
[----:B------:R-:W-:-:S15]  /*09a0*/  NOP ;  /* 0x0000000000007918 */ /* 0x000fde0000000000 */
[----:B------:R-:W-:-:S15]  /*09b0*/  NOP ;  /* 0x0000000000007918 */ /* 0x000fde0000000000 */
[----:B------:R-:W-:-:S02]  /*09c0*/  NOP ;  /* 0x0000000000007918 */ /* 0x000fc40000000000 */
[----:B------:R-:W1:Y:S02]  /*09d0*/  DSETP.GT.AND P3, PT, R4, R2, P1 ;  /* 0x000000020400722a */ /* 0x000e640000f64000 */
[----:B-1----:R-:W-:-:S15]  /*09e0*/  SEL R7, RZ, 0x1, !P3 ;  /* 0x00000001ff077807 */ /* 0x002fde0005800000 */
[----:B------:R-:W-:-:S15]  /*09f0*/  NOP ;  /* 0x0000000000007918 */ /* 0x000fde0000000000 */
[----:B------:R-:W-:-:S15]  /*0a00*/  NOP ;  /* 0x0000000000007918 */ /* 0x000fde0000000000 */
[----:B------:R-:W-:-:S15]  /*0a10*/  NOP ;  /* 0x0000000000007918 */ /* 0x000fde0000000000 */
[----:B------:R-:W-:-:S02]  /*0a20*/  NOP ;  /* 0x0000000000007918 */ /* 0x000fc40000000000 */
[----:B------:R-:W1:-:S15]  /*0a30*/  DSETP.LT.AND P0, PT, R4, R2, !P0 ;  /* 0x000000020400722a */ /* 0x000e5e0004701000 */
[----:B------:R-:W-:-:S15]  /*0a40*/  NOP ;  /* 0x0000000000007918 */ /* 0x000fde0000000000 */
[----:B------:R-:W-:-:S15]  /*0a50*/  NOP ;  /* 0x0000000000007918 */ /* 0x000fde0000000000 */
[----:B------:R-:W-:-:S15]  /*0a60*/  NOP ;  /* 0x0000000000007918 */ /* 0x000fde0000000000 */
[----:B------:R-:W-:-:S04]  /*0a70*/  NOP ;  /* 0x0000000000007918 */ /* 0x000fc80000000000 */
[----:B------:R1:W2:Y:S02]  /*0a80*/  DSETP.LT.AND P1, PT, R4, R2, P1 ;  /* 0x000000020400722a */ /* 0x0002a40000f21000 */
[----:B-1----:R-:W-:Y:S02]  /*0a90*/  SEL R4, RZ, 0x1, !P0 ;  /* 0x00000001ff047807 */ /* 0x002fe40004000000 */
[--C-:B------:R-:W-:Y:S02]  /*0aa0*/  IADD3 R0, P0, P2, R7, R8, R6.reuse ;  /* 0x0000000807007210 */ /* 0x100fe40007a1e006 */
[----:B--2---:R-:W-:Y:S02]  /*0ab0*/  SEL R5, RZ, 0xffffffff, !P1 ;  /* 0xffffffffff057807 */ /* 0x004fe40004800000 */
[----:B0-----:R-:W-:Y:S02]  /*0ac0*/  IADD3.X R2, PT, PT, RZ, R9, R6, P0, P2 ;  /* 0x00000009ff027210 */ /* 0x001fe400007e4406 */
[----:B------:R-:W-:-:S04]  /*0ad0*/  IADD3 R4, P0, P1, R5, R0, R4 ;  /* 0x0000000005047210 */ /* 0x000fc8000791e004 */
[----:B------:R-:W-:Y:S01]  /*0ae0*/  IADD3.X R5, PT, PT, R5, R2, RZ, P0, P1 ;  /* 0x0000000205057210 */ /* 0x000fe200007e24ff */
[----:B------:R-:W-:Y:S08]  /*0af0*/  BRA `(.L_x_30762) ;  /* 0x0000000000047947 */ /* 0x000ff00003800000 */
.L_x_30761:
[----:B------:R2:W3:Y:S02]  /*0b00*/  DADD R4, R4, R2 ;  /* 0x0000000004047229 */ /* 0x0004e40000000002 */
.L_x_30762:
[----:B0-2---:R-:W3:Y:S02]  /*0b10*/  LDC.64 R2, c[0x0][0x580] ;  /* 0x00016000ff027b82 */ /* 0x005ee40000000a00 */
[----:B---3--:R-:W-:Y:S01]  /*0b20*/  STG.E.64 desc[UR6][R2.64], R4 ;  /* 0x0000000402007986 */ /* 0x008fe2000c101b06 */
[----:B------:R-:W-:Y:S05]  /*0b30*/  EXIT ;  /* 0x000000000000794d */ /* 0x000fea0003800000 */
.L_x_30750:
[----:B------:R-:W0:Y:S01]  /*0b40*/  LDC.64 R2, c[0x0][0x598] ;  /* 0x00016600ff027b82 */ /* 0x000e220000000a00 */
[----:B------:R-:W-:Y:S01]  /*0b50*/  VIADD R0, R0, 0xffffffff ;  /* 0xffffffff00007836 */ /* 0x000fe20000000000 */
[----:B0-----:R-:W0:Y:S02]  /*0b60*/  DSETP.NEU.AND P0, PT, R2, RZ, PT ;  /* 0x000000ff0200722a */ /* 0x001e240003f0d000 */
[----:B0-----:R-:W-:Y:S05]  /*0b70*/  @P0 BRA `(.L_x_30763) ;  /* 0x00000028004c0947 */ /* 0x001fea0003800000 */
        /* <DEDUP_REMOVED lines=304> */
.L_x_30766:
[----:B------:R-:W0:Y:S02]  /*1e80*/  LDCU.64 UR8, c[0x0][0x588] ;  /* 0x0000b100ff0877ac */ /* 0x000e240008000a00 */
[----:B0-----:R-:W-:-:S05]  /*1e90*/  IADD3 R8, P0, PT, R6, UR8, RZ ;  /* 0x0000000806087c10 */ /* 0x001fca000ff1e0ff */
[----:B------:R-:W-:-:S06]  /*1ea0*/  IMAD.X R9, RZ, RZ, UR9, P0 ;  /* 0x00000009ff097e24 */ /* 0x000fcc00080e06ff */
[----:B------:R-:W2:Y:S01]  /*1eb0*/  LDG.E.64 R8, desc[UR6][R8.64] ;  /* 0x0000000608087981 */ /* 0x000ea2000c1e1b00 */
[----:B------:R-:W-:Y:S01]  /*1ec0*/  BSSY.RECONVERGENT B1, `(.L_x_30767) ;  /* 0x0000012000017945 */ /* 0x000fe20003800200 */
        /* <DEDUP_REMOVED lines=16> */
.L_x_30768:
[----:B------:R0:W1:Y:S02]  /*1fd0*/  DADD R8, R8, R2 ;  /* 0x0000000008087229 */ /* 0x0000640000000002 */
.L_x_30769:
[----:B------:R-:W-:Y:S05]  /*1fe0*/  BSYNC.RECONVERGENT B1 ;  /* 0x0000000000017941 */ /* 0x000fea0003800200 */
.L_x_30767:
[----:B------:R-:W2:Y:S01]  /*1ff0*/  LDCU.64 UR8, c[0x0][0x580] ;  /* 0x0000b000ff0877ac */ /* 0x000ea20008000a00 */
[----:B------:R-:W-:Y:S02]  /*2000*/  IADD3 R5, PT, PT, R5, 0x80, RZ ;  /* 0x0000008005057810 */ /* 0x000fe40007ffe0ff */
[----:B--2---:R-:W-:-:S04]  /*2010*/  IADD3 R6, P0, PT, R7, UR8, RZ ;  /* 0x0000000807067c10 */ /* 0x004fc8000ff1e0ff */
[----:B------:R-:W-:-:S05]  /*2020*/  IADD3.X R7, PT, PT, RZ, UR9, RZ, P0, !PT ;  /* 0x00000009ff077c10 */ /* 0x000fca00087fe4ff */
[----:B-1----:R1:W-:Y:S04]  /*2030*/  STG.E.64 desc[UR6][R6.64], R8 ;  /* 0x0000000806007986 */ /* 0x0023e8000c101b06 */
.L_x_30765:
[----:B------:R-:W-:Y:S05]  /*2040*/  BSYNC.RECONVERGENT B0 ;  /* 0x0000000000007941 */ /* 0x000fea0003800200 */
.L_x_30764:
[----:B------:R-:W-:-:S13]  /*2050*/  ISETP.GE.AND P0, PT, R5, UR4, PT ;  /* 0x0000000405007c0c */ /* 0x000fda000bf06270 */
[----:B------:R-:W-:Y:S05]  /*2060*/  @P0 EXIT ;  /* 0x000000000000094d */ /* 0x000fea0003800000 */
[----:B------:R-:W2:Y:S01]  /*2070*/  LDCU.64 UR4, c[0x0][0x390] ;  /* 0x00007200ff0477ac */ /* 0x000ea20008000a00 */
[----:B-1----:R-:W-:Y:S01]  /*2080*/  MOV R6, RZ ;  /* 0x000000ff00067202 */ /* 0x002fe20000000f00 */
[----:B------:R-:W-:Y:S01]  /*2090*/  IMAD.MOV.U32 R7, RZ, RZ, R5 ;  /* 0x000000ffff077224 */ /* 0x000fe200078e0005 */
[----:B------:R-:W-:Y:S01]  /*20a0*/  ISETP.NE.AND P0, PT, R0, RZ, PT ;  /* 0x000000ff0000720c */ /* 0x000fe20003f05270 */
[----:B------:R-:W1:Y:S01]  /*20b0*/  LDCU UR8, c[0x0][0x38c] ;  /* 0x00007180ff0877ac */ /* 0x000e620008000800 */
[----:B------:R-:W3:Y:S01]  /*20c0*/  LDCU.64 UR10, c[0x0][0x4b8] ;  /* 0x00009700ff0a77ac */ /* 0x000ee20008000a00 */
[----:B--2---:R-:W-:-:S05]  /*20d0*/  IMAD.HI.U32 R6, R5, UR4, R6 ;  /* 0x0000000405067c27 */ /* 0x004fca000f8e0006 */
[----:B------:R-:W-:-:S04]  /*20e0*/  SHF.R.U32.HI R7, RZ, UR5, R6 ;  /* 0x00000005ff077c19 */ /* 0x000fc80008011606 */
[----:B------:R-:W-:-:S05]  /*20f0*/  IADD3 R8, PT, PT, -R7, RZ, RZ ;  /* 0x000000ff07087210 */ /* 0x000fca0007ffe1ff */
[----:B-1----:R-:W-:-:S04]  /*2100*/  IMAD R0, R8, UR8, R5 ;  /* 0x0000000808007c24 */ /* 0x002fc8000f8e0205 */
[C---:B---3--:R-:W-:Y:S02]  /*2110*/  IMAD R5, R0.reuse, UR10, RZ ;  /* 0x0000000a00057c24 */ /* 0x048fe4000f8e02ff */
[----:B------:R-:W-:Y:S01]  /*2120*/  IMAD R0, R0, UR11, RZ ;  /* 0x0000000b00007c24 */ /* 0x000fe2000f8e02ff */
[----:B------:R-:W-:Y:S06]  /*2130*/  @!P0 BRA `(.L_x_30770) ;  /* 0x0000001000748947 */ /* 0x000fec0003800000 */
[----:B------:R-:W1:Y:S01]  /*2140*/  LDCU.64 UR8, c[0x0][0x398] ;  /* 0x00007300ff0877ac */ /* 0x000e620008000a00 */
[----:B------:R-:W-:Y:S01]  /*2150*/  HFMA2 R6, -RZ, RZ, 0, 0 ;  /* 0x00000000ff067431 */ /* 0x000fe200000001ff */
[----:B------:R-:W-:Y:S01]  /*2160*/  ISETP.NE.AND P0, PT, R4, 0x2, PT ;  /* 0x000000020400780c */ /* 0x000fe20003f05270 */
[----:B------:R-:W2:Y:S01]  /*2170*/  LDCU UR4, c[0x0][0x3a0] ;  /* 0x00007400ff0477ac */ /* 0x000ea20008000800 */
[----:B------:R-:W3:Y:S02]  /*2180*/  LDCU.64 UR10, c[0x0][0x4c0] ;  /* 0x00009800ff0a77ac */ /* 0x000ee40008000a00 */
[----:B-1----:R-:W-:-:S05]  /*2190*/  IMAD.HI.U32 R8, R7, UR9, R6 ;  /* 0x0000000907087c27 */ /* 0x002fca000f8e0006 */
[----:B--2---:R-:W-:-:S04]  /*21a0*/  SHF.R.U32.HI R9, RZ, UR4, R8 ;  /* 0x00000004ff097c19 */ /* 0x004fc80008011608 */
[----:B------:R-:W-:-:S05]  /*21b0*/  IADD3 R6, PT, PT, -R9, RZ, RZ ;  /* 0x000000ff09067210 */ /* 0x000fca0007ffe1ff */
[----:B------:R-:W-:-:S04]  /*21c0*/  IMAD R6, R6, UR8, R7 ;  /* 0x0000000806067c24 */ /* 0x000fc8000f8e0207 */
[C---:B---3--:R-:W-:Y:S02]  /*21d0*/  IMAD R5, R6.reuse, UR10, R5 ;  /* 0x0000000a06057c24 */ /* 0x048fe4000f8e0205 */
[----:B------:R-:W-:Y:S01]  /*21e0*/  IMAD R0, R6, UR11, R0 ;  /* 0x0000000b06007c24 */ /* 0x000fe2000f8e0200 */
[----:B------:R-:W-:Y:S06]  /*21f0*/  @!P0 BRA `(.L_x_30770) ;  /* 0x0000001000448947 */ /* 0x000fec0003800000 */
[----:B------:R-:W1:Y:S01]  /*2200*/  LDCU.64 UR4, c[0x0][0x3a8] ;  /* 0x00007500ff0477ac */ /* 0x000e620008000a00 */
[----:B------:R-:W-:Y:S01]  /*2210*/  IMAD.MOV.U32 R8, RZ, RZ, RZ ;  /* 0x000000ffff087224 */ /* 0x000fe200078e00ff */
[----:B------:R-:W-:Y:S01]  /*2220*/  ISETP.NE.AND P0, PT, R4, 0x3, PT ;  /* 0x000000030400780c */ /* 0x000fe20003f05270 */
[----:B------:R-:W2:Y:S01]  /*2230*/  LDCU UR8, c[0x0][0x3a4] ;  /* 0x00007480ff0877ac */ /* 0x000ea20008000800 */
[----:B------:R-:W3:Y:S01]  /*2240*/  LDCU.64 UR10, c[0x0][0x4c8] ;  /* 0x00009900ff0a77ac */ /* 0x000ee20008000a00 */
[----:B-1----:R-:W-:-:S05]  /*2250*/  IMAD.HI.U32 R6, R9, UR4, R8 ;  /* 0x0000000409067c27 */ /* 0x002fca000f8e0008 */
[----:B------:R-:W-:-:S04]  /*2260*/  SHF.R.U32.HI R7, RZ, UR5, R6 ;  /* 0x00000005ff077c19 */ /* 0x000fc80008011606 */
[----:B------:R-:W-:-:S05]  /*2270*/  IADD3 R8, PT, PT, -R7, RZ, RZ ;  /* 0x000000ff07087210 */ /* 0x000fca0007ffe1ff */
[----:B--2---:R-:W-:-:S04]  /*2280*/  IMAD R8, R8, UR8, R9 ;  /* 0x0000000808087c24 */ /* 0x004fc8000f8e0209 */
[C---:B---3--:R-:W-:Y:S02]  /*2290*/  IMAD R5, R8.reuse, UR10, R5 ;  /* 0x0000000a08057c24 */ /* 0x048fe4000f8e0205 */
[----:B------:R-:W-:Y:S01]  /*22a0*/  IMAD R0, R8, UR11, R0 ;  /* 0x0000000b08007c24 */ /* 0x000fe2000f8e0200 */
[----:B------:R-:W-:Y:S06]  /*22b0*/  @!P0 BRA `(.L_x_30770) ;  /* 0x0000001000148947 */ /* 0x000fec0003800000 */
[----:B------:R-:W1:Y:S01]  /*22c0*/  LDCU.64 UR8, c[0x0][0x3b0] ;  /* 0x00007600ff0877ac */ /* 0x000e620008000a00 */
[----:B------:R-:W-:Y:S02]  /*22d0*/  MOV R6, RZ ;  /* 0x000000ff00067202 */ /* 0x000fe40000000f00 */
[----:B------:R-:W-:Y:S01]  /*22e0*/  ISETP.NE.AND P0, PT, R4, 0x4, PT ;  /* 0x000000040400780c */ /* 0x000fe20003f05270 */
[----:B------:R-:W2:Y:S01]  /*22f0*/  LDCU UR4, c[0x0][0x3b8] ;  /* 0x00007700ff0477ac */ /* 0x000ea20008000800 */
[----:B------:R-:W3:Y:S01]  /*2300*/  LDCU.64 UR10, c[0x0][0x4d0] ;  /* 0x00009a00ff0a77ac */ /* 0x000ee20008000a00 */
        /* <DEDUP_REMOVED lines=235> */
[----:B------:R-:W-:Y:S01]  /*31c0*/  ISETP.NE.AND P0, PT, R4, 0x18, PT ;  /* 0x000000180400780c */ /* 0x000fe20003f05270 */
[----:B------:R-:W1:Y:S01]  /*31d0*/  LDCU.64 UR8, c[0x0][0x4a0] ;  /* 0x00009400ff0877ac */ /* 0x000e620008000a00 */
[----:B------:R-:W-:Y:S01]  /*31e0*/  MOV R6, RZ ;  /* 0x000000ff00067202 */ /* 0x000fe20000000f00 */
[----:B------:R-:W2:Y:S10]  /*31f0*/  LDCU UR4, c[0x0][0x4a8] ;  /* 0x00009500ff0477ac */ /* 0x000eb40008000800 */
[----:B------:R-:W3:Y:S01]  /*3200*/  @P0 LDC.64 R12, c[0x0][0x4b0] ;  /* 0x00012c00ff0c0b82 */ /* 0x000ee20000000a00 */
[----:B-1----:R-:W-:-:S07]  /*3210*/  IMAD.HI.U32 R10, R7, UR9, R6 ;  /* 0x00000009070a7c27 */ /* 0x002fce000f8e0006 */
[----:B------:R-:W1:Y:S01]  /*3220*/  @P0 LDC R15, c[0x0][0x4ac] ;  /* 0x00012b00ff0f0b82 */ /* 0x000e620000000800 */
[----:B--2---:R-:W-:Y:S01]  /*3230*/  SHF.R.U32.HI R11, RZ, UR4, R10 ;  /* 0x00000004ff0b7c19 */ /* 0x004fe2000801160a */
[----:B------:R-:W2:Y:S01]  /*3240*/  LDCU.64 UR4, c[0x0][0x570] ;  /* 0x0000ae00ff0477ac */ /* 0x000ea20008000a00 */
[----:B------:R-:W-:-:S05]  /*3250*/  @P0 MOV R10, RZ ;  /* 0x000000ff000a0202 */ /* 0x000fca0000000f00 */
[----:B------:R-:W4:Y:S01]  /*3260*/  @P0 LDC.64 R8, c[0x0][0x578] ;  /* 0x00015e00ff080b82 */ /* 0x000f220000000a00 */
[----:B------:R-:W-:-:S04]  /*3270*/  IMAD.MOV R6, RZ, RZ, -R11 ;  /* 0x000000ffff067224 */ /* 0x000fc800078e0a0b */
[----:B------:R-:W-:Y:S02]  /*3280*/  IMAD R6, R6, UR8, R7 ;  /* 0x0000000806067c24 */ /* 0x000fe4000f8e0207 */
[----:B---3--:R-:W-:-:S05]  /*3290*/  @P0 IMAD.HI.U32 R4, R11, R12, R10 ;  /* 0x0000000c0b040227 */ /* 0x008fca00078e000a */
[----:B------:R-:W-:Y:S01]  /*32a0*/  @P0 SHF.R.U32.HI R4, RZ, R13, R4 ;  /* 0x0000000dff040219 */ /* 0x000fe20000011604 */
[C---:B--2---:R-:W-:Y:S02]  /*32b0*/  IMAD R5, R6.reuse, UR4, R5 ;  /* 0x0000000406057c24 */ /* 0x044fe4000f8e0205 */
[----:B------:R-:W-:Y:S01]  /*32c0*/  IMAD R0, R6, UR5, R0 ;  /* 0x0000000506007c24 */ /* 0x000fe2000f8e0200 */
[----:B------:R-:W-:-:S05]  /*32d0*/  @P0 IADD3 R10, PT, PT, -R4, RZ, RZ ;  /* 0x000000ff040a0210 */ /* 0x000fca0007ffe1ff */
[----:B-1----:R-:W-:-:S04]  /*32e0*/  @P0 IMAD R10, R15, R10, R11 ;  /* 0x0000000a0f0a0224 */ /* 0x002fc800078e020b */
[C---:B----4-:R-:W-:Y:S02]  /*32f0*/  @P0 IMAD R5, R10.reuse, R8, R5 ;  /* 0x000000080a050224 */ /* 0x050fe400078e0205 */
[----:B------:R-:W-:-:S07]  /*3300*/  @P0 IMAD R0, R10, R9, R0 ;  /* 0x000000090a000224 */ /* 0x000fce00078e0200 */
.L_x_30770:
[----:B------:R-:W1:Y:S02]  /*3310*/  LDCU.128 UR8, c[0x0][0x580] ;  /* 0x0000b000ff0877ac */ /* 0x000e640008000c00 */
[----:B-1----:R-:W-:-:S04]  /*3320*/  IADD3 R6, P0, PT, R0, UR10, RZ ;  /* 0x0000000a00067c10 */ /* 0x002fc8000ff1e0ff */
[----:B------:R-:W-:-:S06]  /*3330*/  IADD3.X R7, PT, PT, RZ, UR11, RZ, P0, !PT ;  /* 0x0000000bff077c10 */ /* 0x000fcc00087fe4ff */
[----:B------:R-:W2:Y:S01]  /*3340*/  LDG.E.64 R6, desc[UR6][R6.64] ;  /* 0x0000000606067981 */ /* 0x000ea2000c1e1b00 */
[----:B------:R-:W-:-:S04]  /*3350*/  IADD3 R4, P1, PT, R5, UR8, RZ ;  /* 0x0000000805047c10 */ /* 0x000fc8000ff3e0ff */
[----:B------:R-:W-:Y:S01]  /*3360*/  IADD3.X R5, PT, PT, RZ, UR9, RZ, P1, !PT ;  /* 0x00000009ff057c10 */ /* 0x000fe20008ffe4ff */
[----:B--2---:R-:W1:-:S15]  /*3370*/  DSETP.NAN.AND P0, PT, R6, R6, PT ;  /* 0x000000060600722a */ /* 0x004e5e0003f08000 */
[----:B------:R-:W-:-:S15]  /*3380*/  NOP ;  /* 0x0000000000007918 */ /* 0x000fde0000000000 */
[----:B------:R-:W-:-:S15]  /*3390*/  NOP ;  /* 0x0000000000007918 */ /* 0x000fde0000000000 */
[----:B------:R-:W-:-:S15]  /*33a0*/  NOP ;  /* 0x0000000000007918 */ /* 0x000fde0000000000 */
[----:B------:R-:W-:-:S04]  /*33b0*/  NOP ;  /* 0x0000000000007918 */ /* 0x000fc80000000000 */
[----:B-1----:R-:W1:Y:S02]  /*33c0*/  DSETP.NAN.OR P0, PT, R2, R2, P0 ;  /* 0x000000020200722a */ /* 0x002e640000708400 */
[----:B-1----:R-:W-:Y:S05]  /*33d0*/  @P0 BRA `(.L_x_30771) ;  /* 0x0000000000280947 */ /* 0x002fea0003800000 */
[----:B------:R-:W1:Y:S01]  /*33e0*/  LDCU.64 UR4, c[0x0][0x598] ;  /* 0x0000b300ff0477ac */ /* 0x000e620008000a00 */
[----:B0-----:R-:W-:Y:S02]  /*33f0*/  LOP3.LUT R3, RZ, 0x80000000, R7, 0xb8, !PT ;  /* 0x80000000ff037812 */ /* 0x001fe400078eb807 */
[----:B-1----:R-:W-:Y:S02]  /*3400*/  LOP3.LUT R0, R6, UR4, RZ, 0xfc, !PT ;  /* 0x0000000406007c12 */ /* 0x002fe4000f8efcff */
[----:B------:R-:W-:Y:S02]  /*3410*/  LOP3.LUT R2, R7, UR5, RZ, 0xfc, !PT ;  /* 0x0000000507027c12 */ /* 0x000fe4000f8efcff */
[----:B------:R-:W-:-:S04]  /*3420*/  ISETP.NE.U32.AND P0, PT, R0, RZ, PT ;  /* 0x000000ff0000720c */ /* 0x000fc80003f05070 */
[----:B------:R-:W-:-:S04]  /*3430*/  LOP3.LUT P0, RZ, R2, 0x7fffffff, RZ, 0xc0, P0 ;  /* 0x7fffffff02ff7812 */ /* 0x000fc8000000c0ff */
[----:B------:R-:W-:Y:S02]  /*3440*/  FSEL R3, R7, R3, !P0 ;  /* 0x0000000307037208 */ /* 0x000fe40004000000 */
[----:B------:R-:W-:-:S05]  /*3450*/  FSEL R2, R6, 1.4012984643248170709e-45, !P0 ;  /* 0x0000000106027808 */ /* 0x000fca0004000000 */
[----:B------:R-:W-:Y:S01]  /*3460*/  STG.E.64 desc[UR6][R4.64], R2 ;  /* 0x0000000204007986 */ /* 0x000fe2000c101b06 */
[----:B------:R-:W-:Y:S05]  /*3470*/  EXIT ;  /* 0x000000000000794d */ /* 0x000fea0003800000 */
.L_x_30771:
[----:B0-----:R-:W0:Y:S02]  /*3480*/  DADD R2, R6, R2 ;  /* 0x0000000006027229 */ /* 0x001e240000000002 */
[----:B0-----:R-:W-:Y:S01]  /*3490*/  STG.E.64 desc[UR6][R4.64], R2 ;  /* 0x0000000204007986 */ /* 0x001fe2000c101b06 */
[----:B------:R-:W-:Y:S05]  /*34a0*/  EXIT ;  /* 0x000000000000794d */ /* 0x000fea0003800000 */
.L_x_30763:
[----:B------:R-:W0:Y:S01]  /*34b0*/  LDCU UR4, c[0x0][0x380] ;  /* 0x00007000ff0477ac */ /* 0x000e220008000800 */
[----:B------:R-:W-:Y:S01]  /*34c0*/  VIMNMX.U32 R4, PT, PT, R0, 0x18, PT ;  /* 0x0000001800047848 */ /* 0x000fe20003fe0000 */
[----:B------:R-:W-:Y:S04]  /*34d0*/  BSSY.RECONVERGENT B0, `(.L_x_30772) ;  /* 0x000016d000007945 */ /* 0x000fe80003800200 */
[----:B------:R-:W-:Y:S01]  /*34e0*/  VIADD R4, R4, 0x1 ;  /* 0x0000000104047836 */ /* 0x000fe20000000000 */
        /* <DEDUP_REMOVED lines=300> */
.L_x_30774:
[----:B------:R-:W0:Y:S02]  /*47b0*/  LDCU.64 UR8, c[0x0][0x588] ;  /* 0x0000b100ff0877ac */ /* 0x000e240008000a00 */
[----:B0-----:R-:W-:-:S05]  /*47c0*/  IADD3 R8, P0, PT, R6, UR8, RZ ;  /* 0x0000000806087c10 */ /* 0x001fca000ff1e0ff */
[----:B------:R-:W-:-:S05]  /*47d0*/  IMAD.X R9, RZ, RZ, UR9, P0 ;  /* 0x00000009ff097e24 */ /* 0x000fca00080e06ff */
[----:B------:R-:W2:Y:S01]  /*47e0*/  LDG.E.64 R10, desc[UR6][R8.64] ;  /* 0x00000006080a7981 */ /* 0x000ea2000c1e1b00 */
[----:B------:R-:W-:Y:S01]  /*47f0*/  BSSY.RECONVERGENT B1, `(.L_x_30775) ;  /* 0x0000035000017945 */ /* 0x000fe20003800200 */
[----:B--2---:R-:W0:-:S15]  /*4800*/  DSETP.NAN.AND P0, PT, R10, R10, PT ;  /* 0x0000000a0a00722a */ /* 0x004e1e0003f08000 */
        /* <DEDUP_REMOVED lines=46> */
[----:B-1----:R-:W-:Y:S02]  /*4af0*/  SEL R10, RZ, 0x1, !P1 ;  /* 0x00000001ff0a7807 */ /* 0x002fe40004800000 */
[----:B------:R-:W-:-:S04]  /*4b00*/  IADD3 R8, P0, P1, R13, R8, R6 ;  /* 0x000000080d087210 */ /* 0x000fc8000791e006 */
[----:B------:R-:W-:Y:S02]  /*4b10*/  IADD3 R10, P2, P3, R11, R8, R10 ;  /* 0x000000080b0a7210 */ /* 0x000fe40007b5e00a */
[----:B------:R-:W-:-:S04]  /*4b20*/  IADD3.X R6, PT, PT, RZ, R9, R6, P0, P1 ;  /* 0x00000009ff067210 */ /* 0x000fc800007e2406 */
[----:B------:R-:W-:-:S07]  /*4b30*/  IADD3.X R11, PT, PT, R11, R6, RZ, P2, P3 ;  /* 0x000000060b0b7210 */ /* 0x000fce00017e64ff */
.L_x_30776:
[----:B------:R-:W-:Y:S05]  /*4b40*/  BSYNC.RECONVERGENT B1 ;  /* 0x0000000000017941 */ /* 0x000fea0003800200 */
.L_x_30775:
[----:B------:R-:W0:Y:S01]  /*4b50*/  LDCU.64 UR8, c[0x0][0x580] ;  /* 0x0000b000ff0877ac */ /* 0x000e220008000a00 */
[----:B------:R-:W-:Y:S02]  /*4b60*/  IADD3 R5, PT, PT, R5, 0x80, RZ ;  /* 0x0000008005057810 */ /* 0x000fe40007ffe0ff */
[----:B0-----:R-:W-:-:S04]  /*4b70*/  IADD3 R6, P0, PT, R7, UR8, RZ ;  /* 0x0000000807067c10 */ /* 0x001fc8000ff1e0ff */
[----:B------:R-:W-:-:S05]  /*4b80*/  IADD3.X R7, PT, PT, RZ, UR9, RZ, P0, !PT ;  /* 0x00000009ff077c10 */ /* 0x000fca00087fe4ff */
[----:B------:R0:W-:Y:S04]  /*4b90*/  STG.E.64 desc[UR6][R6.64], R10 ;  /* 0x0000000a06007986 */ /* 0x0001e8000c101b06 */
.L_x_30773:
[----:B------:R-:W-:Y:S05]  /*4ba0*/  BSYNC.RECONVERGENT B0 ;  /* 0x0000000000007941 */ /* 0x000fea0003800200 */
.L_x_30772:
        /* <DEDUP_REMOVED lines=290> */
[----:B------:R-:W-:-:S04]  /*5dd0*/  IMAD.MOV R6, RZ, RZ, -R11 ;  /* 0x000000ffff067224 */ /* 0x000fc800078e0a0b */
        /* <DEDUP_REMOVED lines=9> */
.L_x_30777:
[----:B------:R-:W0:Y:S02]  /*5e70*/  LDCU.128 UR8, c[0x0][0x580] ;  /* 0x0000b000ff0877ac */ /* 0x000e240008000c00 */
[----:B0-----:R-:W-:-:S04]  /*5e80*/  IADD3 R6, P0, PT, R0, UR10, RZ ;  /* 0x0000000a00067c10 */ /* 0x001fc8000ff1e0ff */
[----:B------:R-:W-:-:S06]  /*5e90*/  IADD3.X R7, PT, PT, RZ, UR11, RZ, P0, !PT ;  /* 0x0000000bff077c10 */ /* 0x000fcc00087fe4ff */
[----:B------:R-:W2:Y:S01]  /*5ea0*/  LDG.E.64 R6, desc[UR6][R6.64] ;  /* 0x0000000606067981 */ /* 0x000ea2000c1e1b00 */
[----:B------:R-:W-:Y:S01]  /*5eb0*/  IADD3 R4, P1, PT, R5, UR8, RZ ;  /* 0x0000000805047c10 */ /* 0x000fe2000ff3e0ff */
[----:B------:R-:W-:Y:S03]  /*5ec0*/  BSSY.RECONVERGENT B0, `(.L_x_30778) ;  /* 0x0000033000007945 */ /* 0x000fe60003800200 */
[----:B------:R-:W-:Y:S01]  /*5ed0*/  IADD3.X R5, PT, PT, RZ, UR9, RZ, P1, !PT ;  /* 0x00000009ff057c10 */ /* 0x000fe20008ffe4ff */
        /* <DEDUP_REMOVED lines=48> */
.L_x_30779:
[----:B------:R0:W1:Y:S02]  /*61e0*/  DADD R6, R6, R2 ;  /* 0x0000000006067229 */ /* 0x0000640000000002 */
.L_x_30780:
[----:B------:R-:W-:Y:S05]  /*61f0*/  BSYNC.RECONVERGENT B0 ;  /* 0x0000000000007941 */ /* 0x000fea0003800200 */
.L_x_30778:
[----:B-1----:R-:W-:Y:S01]  /*6200*/  STG.E.64 desc[UR6][R4.64], R6 ;  /* 0x0000000604007986 */ /* 0x002fe2000c101b06 */
[----:B------:R-:W-:Y:S05]  /*6210*/  EXIT ;  /* 0x000000000000794d */ /* 0x000fea0003800000 */
.L_x_30781:
        /* <DEDUP_REMOVED lines=14> */
.L_x_31299:


//--------------------- .text._ZN2at6native27unrolled_elementwise_kernelINS0_13AUnaryFunctorIdddZZZNS0_21nextafter_kernel_cudaERNS_18TensorIteratorBaseEENKUlvE_clEvENKUlvE_clEvEUlddE_EESt5arrayIPcLm2EELi4E23TrivialOffsetCalculatorILi1EjESD_NS0_6memory15LoadWithoutCastENSE_16StoreWithoutCastEEEviT_T0_T2_T3_T4_T5_ --------------------------
	.section	.text._ZN2at6native27unrolled_elementwise_kernelINS0_13AUnaryFunctorIdddZZZNS0_21nextafter_kernel_cudaERNS_18TensorIteratorBaseEENKUlvE_clEvENKUlvE_clEvEUlddE_EESt5arrayIPcLm2EELi4E23TrivialOffsetCalculatorILi1EjESD_NS0_6memory15LoadWithoutCastENSE_16StoreWithoutCastEEEviT_T0_T2_T3_T4_T5_,"ax",@progbits
	.align	128
        .global         _ZN2at6native27unrolled_elementwise_kernelINS0_13AUnaryFunctorIdddZZZNS0_21nextafter_kernel_cudaERNS_18TensorIteratorBaseEENKUlvE_clEvENKUlvE_clEvEUlddE_EESt5arrayIPcLm2EELi4E23TrivialOffsetCalculatorILi1EjESD_NS0_6memory15LoadWithoutCastENSE_16StoreWithoutCastEEEviT_T0_T2_T3_T4_T5_
        .type           _ZN2at6native27unrolled_elementwise_kernelINS0_13AUnaryFunctorIdddZZZNS0_21nextafter_kernel_cudaERNS_18TensorIteratorBaseEENKUlvE_clEvENKUlvE_clEvEUlddE_EESt5arrayIPcLm2EELi4E23TrivialOffsetCalculatorILi1EjESD_NS0_6memory15LoadWithoutCastENSE_16StoreWithoutCastEEEviT_T0_T2_T3_T4_T5_,@function
        .size           _ZN2at6native27unrolled_elementwise_kernelINS0_13AUnaryFunctorIdddZZZNS0_21nextafter_kernel_cudaERNS_18TensorIteratorBaseEENKUlvE_clEvENKUlvE_clEvEUlddE_EESt5arrayIPcLm2EELi4E23TrivialOffsetCalculatorILi1EjESD_NS0_6memory15LoadWithoutCastENSE_16StoreWithoutCastEEEviT_T0_T2_T3_T4_T5_,(.L_x_31300 - _ZN2at6native27unrolled_elementwise_kernelINS0_13AUnaryFunctorIdddZZZNS0_21nextafter_kernel_cudaERNS_18TensorIteratorBaseEENKUlvE_clEvENKUlvE_clEvEUlddE_EESt5arrayIPcLm2EELi4E23TrivialOffsetCalculatorILi1EjESD_NS0_6memory15LoadWithoutCastENSE_16StoreWithoutCastEEEviT_T0_T2_T3_T4_T5_)
        .other          _ZN2at6native27unrolled_elementwise_kernelINS0_13AUnaryFunctorIdddZZZNS0_21nextafter_kernel_cudaERNS_18TensorIteratorBaseEENKUlvE_clEvENKUlvE_clEvEUlddE_EESt5arrayIPcLm2EELi4E23TrivialOffsetCalculatorILi1EjESD_NS0_6memory15LoadWithoutCastENSE_16StoreWithoutCastEEEviT_T0_T2_T3_T4_T5_,@"STO_CUDA_ENTRY STV_DEFAULT"
_ZN2at6native27unrolled_elementwise_kernelINS0_13AUnaryFunctorIdddZZZNS0_21nextafter_kernel_cudaERNS_18TensorIteratorBaseEENKUlvE_clEvENKUlvE_clEvEUlddE_EESt5arrayIPcLm2EELi4E23TrivialOffsetCalculatorILi1EjESD_NS0_6memory15LoadWithoutCastENSE_16StoreWithoutCastEEEviT_T0_T2_T3_T4_T5_:
.text._ZN2at6native27unrolled_elementwise_kernelINS0_13AUnaryFunctorIdddZZZNS0_21nextafter_kernel_cudaERNS_18TensorIteratorBaseEENKUlvE_clEvENKUlvE_clEvEUlddE_EESt5arrayIPcLm2EELi4E23TrivialOffsetCalculatorILi1EjESD_NS0_6memory15LoadWithoutCastENSE_16StoreWithoutCastEEEviT_T0_T2_T3_T4_T5_:
        /* <DEDUP_REMOVED lines=17> */
[----:B------:R-:W-:-:S11]  /*0110*/  CS2R R8, SRZ ;  /* 0x0000000000087805 */ /* 0x000fd6000001ff00 */
[----:B------:R-:W-:Y:S01]  /*0120*/  @!P3 IMAD R21, R0, 0x200, R7 ;  /* 0x000002000015b824 */ /* 0x000fe200078e0207 */
[----:B------:R-:W0:Y:S01]  /*0130*/  @!P3 LDC.64 R4, c[0x0][0x3a0] ;  /* 0x0000e800ff04bb82 */ /* 0x000e220000000a00 */
[----:B------:R-:W-:Y:S02]  /*0140*/  @!P3 VIADD R7, R7, 0x80 ;  /* 0x000000800707b836 */ /* 0x000fe40000000000 */
[----:B--2---:R-:W-:-:S03]  /*0150*/  @!P1 IMAD.WIDE.U32 R16, R15, 0x8, R16 ;  /* 0x000000080f109825 */ /* 0x004fc600078e0010 */
[----:B------:R-:W-:Y:S02]  /*0160*/  ISETP.GE.AND P2, PT, R7, R10, PT ;  /* 0x0000000a0700720c */ /* 0x000fe40003f46270 */
[----:B------:R-:W2:Y:S01]  /*0170*/  LDC.64 R14, c[0x0][0x390] ;  /* 0x0000e400ff0e7b82 */ /* 0x000ea20000000a00 */
[----:B-1----:R1:W5:Y:S10]  /*0180*/  @!P1 LDG.E.64 R8, desc[UR4][R16.64] ;  /* 0x0000000410089981 */ /* 0x002374000c1e1b00 */
[----:B------:R-:W3:Y:S01]  /*0190*/  @!P2 LDC.64 R2, c[0x0][0x3a0] ;  /* 0x0000e800ff02ab82 */ /* 0x000ee20000000a00 */
[----:B------:R-:W-:Y:S01]  /*01a0*/  @!P2 IMAD R19, R0, 0x200, R7 ;  /* 0x000002000013a824 */ /* 0x000fe200078e0207 */
[----:B------:R-:W-:Y:S01]  /*01b0*/  CS2R R6, SRZ ;  /* 0x0000000000067805 */ /* 0x000fe2000001ff00 */
[----:B0-----:R-:W-:Y:S01]  /*01c0*/  @!P3 IMAD.WIDE.U32 R20, R21, 0x8, R4 ;  /* 0x000000081514b825 */ /* 0x001fe200078e0004 */
[----:B------:R-:W-:-:S04]  /*01d0*/  CS2R R4, SRZ ;  /* 0x0000000000047805 */ /* 0x000fc8000001ff00 */
[----:B------:R1:W5:Y:S01]  /*01e0*/  @!P3 LDG.E.64 R6, desc[UR4][R20.64] ;  /* 0x000000041406b981 */ /* 0x000362000c1e1b00 */
[----:B---3--:R-:W-:Y:S01]  /*01f0*/  @!P2 IMAD.WIDE.U32 R18, R19, 0x8, R2 ;  /* 0x000000081312a825 */ /* 0x008fe200078e0002 */
[----:B------:R-:W-:-:S04]  /*0200*/  CS2R R2, SRZ ;  /* 0x0000000000027805 */ /* 0x000fc8000001ff00 */
[----:B------:R1:W5:Y:S01]  /*0210*/  @!P2 LDG.E.64 R4, desc[UR4][R18.64] ;  /* 0x000000041204a981 */ /* 0x000362000c1e1b00 */
[----:B------:R-:W-:Y:S03]  /*0220*/  BSSY.RECONVERGENT B0, `(.L_x_30782) ;  /* 0x000012f000007945 */ /* 0x000fe60003800200 */
[----:B------:R1:W5:Y:S01]  /*0230*/  @!P0 LDG.E.64 R2, desc[UR4][R12.64] ;  /* 0x000000040c028981 */ /* 0x000362000c1e1b00 */
[----:B--2---:R-:W0:Y:S02]  /*0240*/  DSETP.NEU.AND P0, PT, R14, RZ, PT ;  /* 0x000000ff0e00722a */ /* 0x004e240003f0d000 */
[----:B0-----:R-:W-:Y:S05]  /*0250*/  @P0 BRA `(.L_x_30783) ;  /* 0x0000000400580947 */ /* 0x001fea0003800000 */
[----:B------:R-:W-:Y:S01]  /*0260*/  ISETP.GE.AND P1, PT, R11, R10, PT ;  /* 0x0000000a0b00720c */ /* 0x000fe20003f26270 */
[----:B------:R-:W-:-:S12]  /*0270*/  BSSY.RECONVERGENT B1, `(.L_x_30784) ;  /* 0x0000013000017945 */ /* 0x000fd80003800200 */
        /* <DEDUP_REMOVED lines=9> */
[----:B-1----:R-:W-:Y:S02]  /*0310*/  LOP3.LUT R13, RZ, 0x80000000, R3, 0xb8, !PT ;  /* 0x80000000ff0d7812 */ /* 0x002fe400078eb803 */
[----:B0-----:R-:W-:Y:S02]  /*0320*/  LOP3.LUT R12, R2, UR6, RZ, 0xfc, !PT ;  /* 0x00000006020c7c12 */ /* 0x001fe4000f8efcff */
[----:B------:R-:W-:Y:S02]  /*0330*/  LOP3.LUT R16, R3, UR7, RZ, 0xfc, !PT ;  /* 0x0000000703107c12 */ /* 0x000fe4000f8efcff */
[----:B------:R-:W-:-:S04]  /*0340*/  ISETP.NE.U32.AND P0, PT, R12, RZ, PT ;  /* 0x000000ff0c00720c */ /* 0x000fc80003f05070 */
[----:B------:R-:W-:-:S04]  /*0350*/  LOP3.LUT P0, RZ, R16, 0x7fffffff, RZ, 0xc0, P0 ;  /* 0x7fffffff10ff7812 */ /* 0x000fc8000000c0ff */
[----:B------:R-:W-:Y:S02]  /*0360*/  FSEL R3, R3, R13, !P0 ;  /* 0x0000000d03037208 */ /* 0x000fe40004000000 */
[----:B------:R-:W-:Y:S01]  /*0370*/  FSEL R2, R2, 1.4012984643248170709e-45, !P0 ;  /* 0x0000000102027808 */ /* 0x000fe20004000000 */
[----:B------:R-:W-:Y:S06]  /*0380*/  BRA `(.L_x_30785) ;  /* 0x0000000000047947 */ /* 0x000fec0003800000 */
.L_x_30786:
[----:B------:R0:W2:Y:S02]  /*0390*/  DADD R2, R2, R14 ;  /* 0x0000000002027229 */ /* 0x0000a4000000000e */
.L_x_30785:
[----:B------:R-:W-:Y:S05]  /*03a0*/  BSYNC.RECONVERGENT B1 ;  /* 0x0000000000017941 */ /* 0x000fea0003800200 */
.L_x_30784:
[----:B-1----:R-:W-:Y:S01]  /*03b0*/  VIADD R13, R11, 0x80 ;  /* 0x000000800b0d7836 */ /* 0x002fe20000000000 */
[----:B------:R-:W-:Y:S04]  /*03c0*/  BSSY.RECONVERGENT B1, `(.L_x_30787) ;  /* 0x0000014000017945 */ /* 0x000fe80003800200 */
[----:B------:R-:W-:-:S13]  /*03d0*/  ISETP.GE.AND P0, PT, R13, R10, PT ;  /* 0x0000000a0d00720c */ /* 0x000fda0003f06270 */
[----:B------:R-:W-:Y:S05]  /*03e0*/  @P0 BRA `(.L_x_30788) ;  /* 0x0000000000440947 */ /* 0x000fea0003800000 */
[----:B-----5:R-:W1:-:S15]  /*03f0*/  DSETP.NAN.AND P0, PT, R8, R8, PT ;  /* 0x000000080800722a */ /* 0x020e5e0003f08000 */
[----:B------:R-:W-:-:S15]  /*0400*/  NOP ;  /* 0x0000000000007918 */ /* 0x000fde0000000000 */
[----:B------:R-:W-:-:S15]  /*0410*/  NOP ;  /* 0x0000000000007918 */ /* 0x000fde0000000000 */
[----:B------:R-:W-:-:S15]  /*0420*/  NOP ;  /* 0x0000000000007918 */ /* 0x000fde0000000000 */
[----:B------:R-:W-:-:S04]  /*0430*/  NOP ;  /* 0x0000000000007918 */ /* 0x000fc80000000000 */
[----:B-1----:R-:W1:Y:S02]  /*0440*/  DSETP.NAN.OR P0, PT, R14, R14, P0 ;  /* 0x0000000e0e00722a */ /* 0x002e640000708400 */
[----:B-1----:R-:W-:Y:S05]  /*0450*/  @P0 BRA `(.L_x_30789) ;  /* 0x0000000000240947 */ /* 0x002fea0003800000 */
[----:B------:R-:W1:Y:S01]  /*0460*/  LDCU.64 UR6, c[0x0][0x390] ;  /* 0x00007200ff0677ac */ /* 0x000e620008000a00 */
[----:B------:R-:W-:Y:S02]  /*0470*/  LOP3.LUT R17, RZ, 0x80000000, R9, 0xb8, !PT ;  /* 0x80000000ff117812 */ /* 0x000fe400078eb809 */
[----:B-1----:R-:W-:Y:S02]  /*0480*/  LOP3.LUT R12, R8, UR6, RZ, 0xfc, !PT ;  /* 0x00000006080c7c12 */ /* 0x002fe4000f8efcff */
[----:B------:R-:W-:Y:S02]  /*0490*/  LOP3.LUT R16, R9, UR7, RZ, 0xfc, !PT ;  /* 0x0000000709107c12 */ /* 0x000fe4000f8efcff */
[----:B------:R-:W-:-:S04]  /*04a0*/  ISETP.NE.U32.AND P0, PT, R12, RZ, PT ;  /* 0x000000ff0c00720c */ /* 0x000fc80003f05070 */
[----:B------:R-:W-:-:S04]  /*04b0*/  LOP3.LUT P0, RZ, R16, 0x7fffffff, RZ, 0xc0, P0 ;  /* 0x7fffffff10ff7812 */ /* 0x000fc8000000c0ff */
[----:B------:R-:W-:Y:S02]  /*04c0*/  FSEL R9, R9, R17, !P0 ;  /* 0x0000001109097208 */ /* 0x000fe40004000000 */
[----:B------:R-:W-:Y:S01]  /*04d0*/  FSEL R8, R8, 1.4012984643248170709e-45, !P0 ;  /* 0x0000000108087808 */ /* 0x000fe20004000000 */
[----:B------:R-:W-:Y:S06]  /*04e0*/  BRA `(.L_x_30788) ;  /* 0x0000000000047947 */ /* 0x000fec0003800000 */
.L_x_30789:
[----:B------:R1:W3:Y:S02]  /*04f0*/  DADD R8, R8, R14 ;  /* 0x0000000008087229 */ /* 0x0002e4000000000e */
.L_x_30788:
[----:B------:R-:W-:Y:S05]  /*0500*/  BSYNC.RECONVERGENT B1 ;  /* 0x0000000000017941 */ /* 0x000fea0003800200 */
.L_x_30787:
[----:B------:R-:W-:Y:S01]  /*0510*/  VIADD R17, R11, 0x100 ;  /* 0x000001000b117836 */ /* 0x000fe20000000000 */
[----:B------:R-:W-:Y:S04]  /*0520*/  BSSY.RECONVERGENT B1, `(.L_x_30790) ;  /* 0x0000014000017945 */ /* 0x000fe80003800200 */
[----:B------:R-:W-:-:S13]  /*0530*/  ISETP.GE.AND P0, PT, R17, R10, PT ;  /* 0x0000000a1100720c */ /* 0x000fda0003f06270 */
[----:B------:R-:W-:Y:S05]  /*0540*/  @P0 BRA `(.L_x_30791) ;  /* 0x0000000000440947 */ /* 0x000fea0003800000 */
[----:B-----5:R-:W4:-:S15]  /*0550*/  DSETP.NAN.AND P0, PT, R6, R6, PT ;  /* 0x000000060600722a */ /* 0x020f1e0003f08000 */
[----:B------:R-:W-:-:S15]  /*0560*/  NOP ;  /* 0x0000000000007918 */ /* 0x000fde0000000000 */
[----:B------:R-:W-:-:S15]  /*0570*/  NOP ;  /* 0x0000000000007918 */ /* 0x000fde0000000000 */
[----:B------:R-:W-:-:S15]  /*0580*/  NOP ;  /* 0x0000000000007918 */ /* 0x000fde0000000000 */
[----:B------:R-:W-:-:S04]  /*0590*/  NOP ;  /* 0x0000000000007918 */ /* 0x000fc80000000000 */
[----:B----4-:R-:W4:Y:S02]  /*05a0*/  DSETP.NAN.OR P0, PT, R14, R14, P0 ;  /* 0x0000000e0e00722a */ /* 0x010f240000708400 */
[----:B----4-:R-:W-:Y:S05]  /*05b0*/  @P0 BRA `(.L_x_30792) ;  /* 0x0000000000240947 */ /* 0x010fea0003800000 */
[----:B------:R-:W4:Y:S01]  /*05c0*/  LDCU.64 UR6, c[0x0][0x390] ;  /* 0x00007200ff0677ac */ /* 0x000f220008000a00 */
[----:B------:R-:W-:Y:S02]  /*05d0*/  LOP3.LUT R17, RZ, 0x80000000, R7, 0xb8, !PT ;  /* 0x80000000ff117812 */ /* 0x000fe400078eb807 */
[----:B----4-:R-:W-:Y:S02]  /*05e0*/  LOP3.LUT R12, R6, UR6, RZ, 0xfc, !PT ;  /* 0x00000006060c7c12 */ /* 0x010fe4000f8efcff */
[----:B------:R-:W-:Y:S02]  /*05f0*/  LOP3.LUT R16, R7, UR7, RZ, 0xfc, !PT ;  /* 0x0000000707107c12 */ /* 0x000fe4000f8efcff */
[----:B------:R-:W-:-:S04]  /*0600*/  ISETP.NE.U32.AND P0, PT, R12, RZ, PT ;  /* 0x000000ff0c00720c */ /* 0x000fc80003f05070 */
[----:B------:R-:W-:-:S04]  /*0610*/  LOP3.LUT P0, RZ, R16, 0x7fffffff, RZ, 0xc0, P0 ;  /* 0x7fffffff10ff7812 */ /* 0x000fc8000000c0ff */
[----:B------:R-:W-:Y:S02]  /*0620*/  FSEL R7, R7, R17, !P0 ;  /* 0x0000001107077208 */ /* 0x000fe40004000000 */
[----:B------:R-:W-:Y:S01]  /*0630*/  FSEL R6, R6, 1.4012984643248170709e-45, !P0 ;  /* 0x0000000106067808 */ /* 0x000fe20004000000 */
[----:B------:R-:W-:Y:S06]  /*0640*/  BRA `(.L_x_30791) ;  /* 0x0000000000047947 */ /* 0x000fec0003800000 */
.L_x_30792:
[----:B------:R4:W0:Y:S02]  /*0650*/  DADD R6, R6, R14 ;  /* 0x0000000006067229 */ /* 0x000824000000000e */
.L_x_30791:
[----:B------:R-:W-:Y:S05]  /*0660*/  BSYNC.RECONVERGENT B1 ;  /* 0x0000000000017941 */ /* 0x000fea0003800200 */
.L_x_30790:
        /* <DEDUP_REMOVED lines=11> */
[----:B-1--4-:R-:W-:Y:S02]  /*0720*/  LOP3.LUT R15, RZ, 0x80000000, R5, 0xb8, !PT ;  /* 0x80000000ff0f7812 */ /* 0x012fe400078eb805 */
[----:B0-----:R-:W-:Y:S02]  /*0730*/  LOP3.LUT R12, R4, UR6, RZ, 0xfc, !PT ;  /* 0x00000006040c7c12 */ /* 0x001fe4000f8efcff */
[----:B------:R-:W-:Y:S02]  /*0740*/  LOP3.LUT R14, R5, UR7, RZ, 0xfc, !PT ;  /* 0x00000007050e7c12 */ /* 0x000fe4000f8efcff */
[----:B------:R-:W-:-:S04]  /*0750*/  ISETP.NE.U32.AND P0, PT, R12, RZ, PT ;  /* 0x000000ff0c00720c */ /* 0x000fc80003f05070 */
[----:B------:R-:W-:-:S04]  /*0760*/  LOP3.LUT P0, RZ, R14, 0x7fffffff, RZ, 0xc0, P0 ;  /* 0x7fffffff0eff7812 */ /* 0x000fc8000000c0ff */
[----:B------:R-:W-:Y:S02]  /*0770*/  FSEL R5, R5, R15, !P0 ;  /* 0x0000000f05057208 */ /* 0x000fe40004000000 */
[----:B------:R-:W-:Y:S01]  /*0780*/  FSEL R4, R4, 1.4012984643248170709e-45, !P0 ;  /* 0x0000000104047808 */ /* 0x000fe20004000000 */
[----:B------:R-:W-:Y:S06]  /*0790*/  BRA `(.L_x_30793) ;  /* 0x0000000c005c7947 */ /* 0x000fec0003800000 */
.L_x_30794:
[----:B------:R0:W0:Y:S02]  /*07a0*/  DADD R4, R4, R14 ;  /* 0x0000000004047229 */ /* 0x000024000000000e */
[----:B0-----:R-:W-:Y:S05]  /*07b0*/  BRA `(.L_x_30793) ;  /* 0x0000000c00547947 */ /* 0x001fea0003800000 */
.L_x_30783:
        /* <DEDUP_REMOVED lines=13> */
[----:B0-----:R0:W2:Y:S02]  /*0890*/  @!P0 DADD R2, R2, R14 ;  /* 0x0000000002028229 */ /* 0x0010a4000000000e */
[----:B0-2---:R-:W-:Y:S05]  /*08a0*/  @!P0 BRA `(.L_x_30796) ;  /* 0x0000000000a08947 */ /* 0x005fea0003800000 */
[----:B-1----:R-:W0:Y:S02]  /*08b0*/  LDC.64 R12, c[0x0][0x390] ;  /* 0x0000e400ff0c7b82 */ /* 0x002e240000000a00 */
        /* <DEDUP_REMOVED lines=39> */
.L_x_30796:
[----:B------:R-:W-:Y:S05]  /*0b30*/  BSYNC.RECONVERGENT B1 ;  /* 0x0000000000017941 */ /* 0x000fea0003800200 */
.L_x_30795:
[----:B-1----:R-:W-:Y:S01]  /*0b40*/  VIADD R13, R11, 0x80 ;  /* 0x000000800b0d7836 */ /* 0x002fe20000000000 */
        /* <DEDUP_REMOVED lines=27> */
[----:B------:R-:W0:-:S15]  /*0d00*/  DSETP.GT.AND P2, PT, R14, RZ, P2 ;  /* 0x000000ff0e00722a */ /* 0x000e1e0001744000 */
[----:B------:R-:W-:-:S15]  /*0d10*/  NOP ;  /* 0x0000000000007918 */ /* 0x000fde0000000000 */
[----:B------:R-:W-:-:S15]  /*0d20*/  NOP ;  /* 0x0000000000007918 */ /* 0x000fde0000000000 */
[----:B------:R-:W-:-:S15]  /*0d30*/  NOP ;  /* 0x0000000000007918 */ /* 0x000fde0000000000 */
[----:B------:R-:W-:-:S04]  /*0d40*/  NOP ;  /* 0x0000000000007918 */ /* 0x000fc80000000000 */
[----:B------:R0:W1:Y:S02]  /*0d50*/  DSETP.GEU.AND P0, PT, R8, R14, PT ;  /* 0x0000000e0800722a */ /* 0x0000640003f0e000 */
[----:B0-----:R-:W-:-:S04]  /*0d60*/  SEL R9, RZ, 0x1, !P2 ;  /* 0x00000001ff097807 */ /* 0x001fc80005000000 */
[----:B------:R-:W-:-:S04]  /*0d70*/  IADD3 R16, P2, P3, R9, R16, R12 ;  /* 0x0000001009107210 */ /* 0x000fc80007b5e00c */
[----:B------:R-:W-:-:S15]  /*0d80*/  IADD3.X R12, PT, PT, RZ, R17, R12, P2, P3 ;  /* 0x00000011ff0c7210 */ /* 0x000fde00017e640c */
[----:B------:R-:W-:-:S15]  /*0d90*/  NOP ;  /* 0x0000000000007918 */ /* 0x000fde0000000000 */
[----:B------:R-:W-:-:S15]  /*0da0*/  NOP ;  /* 0x0000000000007918 */ /* 0x000fde0000000000 */
[----:B------:R-:W-:-:S09]  /*0db0*/  NOP ;  /* 0x0000000000007918 */ /* 0x000fd20000000000 */
[----:B-1----:R-:W0:Y:S02]  /*0dc0*/  DSETP.LT.AND P4, PT, R14, RZ, !P0 ;  /* 0x000000ff0e00722a */ /* 0x002e240004781000 */
        /* <DEDUP_REMOVED lines=10> */
.L_x_30799:
[----:B------:R0:W1:Y:S02]  /*0e70*/  DADD R8, R8, R14 ;  /* 0x0000000008087229 */ /* 0x000064000000000e */
.L_x_30798:
[----:B------:R-:W-:Y:S05]  /*0e80*/  BSYNC.RECONVERGENT B1 ;  /* 0x0000000000017941 */ /* 0x000fea0003800200 */
.L_x_30797:
        /* <DEDUP_REMOVED lines=28> */
[----:B------:R-:W2:-:S15]  /*1050*/  DSETP.GT.AND P2, PT, R14, RZ, P2 ;  /* 0x000000ff0e00722a */ /* 0x000e9e0001744000 */
[----:B------:R-:W-:-:S15]  /*1060*/  NOP ;  /* 0x0000000000007918 */ /* 0x000fde0000000000 */
[----:B------:R-:W-:-:S15]  /*1070*/  NOP ;  /* 0x0000000000007918 */ /* 0x000fde0000000000 */
[----:B------:R-:W-:-:S15]  /*1080*/  NOP ;  /* 0x0000000000007918 */ /* 0x000fde0000000000 */
[----:B------:R-:W-:-:S04]  /*1090*/  NOP ;  /* 0x0000000000007918 */ /* 0x000fc80000000000 */
[----:B------:R2:W3:Y:S02]  /*10a0*/  DSETP.GEU.AND P0, PT, R6, R14, PT ;  /* 0x0000000e0600722a */ /* 0x0004e40003f0e000 */
[----:B--2---:R-:W-:-:S04]  /*10b0*/  SEL R7, RZ, 0x1, !P2 ;  /* 0x00000001ff077807 */ /* 0x004fc80005000000 */
[----:B------:R-:W-:-:S04]  /*10c0*/  IADD3 R16, P2, P3, R7, R16, R12 ;  /* 0x0000001007107210 */ /* 0x000fc80007b5e00c */
[----:B------:R-:W-:-:S15]  /*10d0*/  IADD3.X R12, PT, PT, RZ, R17, R12, P2, P3 ;  /* 0x00000011ff0c7210 */ /* 0x000fde00017e640c */
[----:B------:R-:W-:-:S15]  /*10e0*/  NOP ;  /* 0x0000000000007918 */ /* 0x000fde0000000000 */
[----:B------:R-:W-:-:S15]  /*10f0*/  NOP ;  /* 0x0000000000007918 */ /* 0x000fde0000000000 */
[----:B------:R-:W-:-:S09]  /*1100*/  NOP ;  /* 0x0000000000007918 */ /* 0x000fd20000000000 */
[----:B---3--:R-:W2:Y:S02]  /*1110*/  DSETP.LT.AND P4, PT, R14, RZ, !P0 ;  /* 0x000000ff0e00722a */ /* 0x008ea40004781000 */
        /* <DEDUP_REMOVED lines=10> */
.L_x_30802:
[----:B------:R2:W3:Y:S02]  /*11c0*/  DADD R6, R6, R14 ;  /* 0x0000000006067229 */ /* 0x0004e4000000000e */
.L_x_30801:
[----:B------:R-:W-:Y:S05]  /*11d0*/  BSYNC.RECONVERGENT B1 ;  /* 0x0000000000017941 */ /* 0x000fea0003800200 */
.L_x_30800:
[----:B------:R-:W-:-:S05]  /*11e0*/  VIADD R17, R11, 0x180 ;  /* 0x000001800b117836 */ /* 0x000fca0000000000 */
        /* <DEDUP_REMOVED lines=9> */
[----:B------:R-:W4:Y:S02]  /*1280*/  LDC.64 R16, c[0x0][0x390] ;  /* 0x0000e400ff107b82 */ /* 0x000f240000000a00 */
[----:B----4-:R-:W-:Y:S02]  /*1290*/  LOP3.LUT R12, R4, R16, RZ, 0xfc, !PT ;  /* 0x00000010040c7212 */ /* 0x010fe400078efcff */
[----:B------:R-:W-:Y:S02]  /*12a0*/  LOP3.LUT R18, R5, R17, RZ, 0xfc, !PT ;  /* 0x0000001105127212 */ /* 0x000fe400078efcff */
[----:B------:R-:W-:-:S04]  /*12b0*/  ISETP.NE.U32.AND P0, PT, R12, RZ, PT ;  /* 0x000000ff0c00720c */ /* 0x000fc80003f05070 */
[----:B------:R-:W-:-:S13]  /*12c0*/  LOP3.LUT P0, RZ, R18, 0x7fffffff, RZ, 0xc0, P0 ;  /* 0x7fffffff12ff7812 */ /* 0x000fda000000c0ff */
[----:B------:R-:W-:Y:S05]  /*12d0*/  @!P0 BRA `(.L_x_30793) ;  /* 0x00000000008c8947 */ /* 0x000fea0003800000 */
        /* <DEDUP_REMOVED lines=11> */
[----:B------:R-:W4:-:S15]  /*1390*/  DSETP.GT.AND P2, PT, R14, RZ, P2 ;  /* 0x000000ff0e00722a */ /* 0x000f1e0001744000 */
[----:B------:R-:W-:-:S15]  /*13a0*/  NOP ;  /* 0x0000000000007918 */ /* 0x000fde0000000000 */
[----:B------:R-:W-:-:S15]  /*13b0*/  NOP ;  /* 0x0000000000007918 */ /* 0x000fde0000000000 */
[----:B------:R-:W-:-:S15]  /*13c0*/  NOP ;  /* 0x0000000000007918 */ /* 0x000fde0000000000 */
[----:B------:R-:W-:-:S04]  /*13d0*/  NOP ;  /* 0x0000000000007918 */ /* 0x000fc80000000000 */
[----:B------:R4:W5:Y:S02]  /*13e0*/  DSETP.GEU.AND P0, PT, R4, R14, PT ;  /* 0x0000000e0400722a */ /* 0x0009640003f0e000 */
[----:B----4-:R-:W-:-:S15]  /*13f0*/  SEL R5, RZ, 0x1, !P2 ;  /* 0x00000001ff057807 */ /* 0x010fde0005000000 */
[----:B------:R-:W-:-:S15]  /*1400*/  NOP ;  /* 0x0000000000007918 */ /* 0x000fde0000000000 */
[----:B------:R-:W-:-:S15]  /*1410*/  NOP ;  /* 0x0000000000007918 */ /* 0x000fde0000000000 */
[----:B------:R-:W-:-:S15]  /*1420*/  NOP ;  /* 0x0000000000007918 */ /* 0x000fde0000000000 */
[----:B------:R-:W-:-:S02]  /*1430*/  NOP ;  /* 0x0000000000007918 */ /* 0x000fc40000000000 */
[----:B-----5:R-:W4:Y:S02]  /*1440*/  DSETP.LT.AND P3, PT, R14, RZ, !P0 ;  /* 0x000000ff0e00722a */ /* 0x020f240004761000 */
[----:B----4-:R-:W-:Y:S02]  /*1450*/  SEL R4, RZ, 0x1, !P3 ;  /* 0x00000001ff047807 */ /* 0x010fe40005800000 */
[----:B------:R-:W-:-:S04]  /*1460*/  IADD3 R16, P2, P3, R5, R16, R12 ;  /* 0x0000001005107210 */ /* 0x000fc80007b5e00c */
[----:B------:R-:W-:-:S15]  /*1470*/  IADD3.X R12, PT, PT, RZ, R17, R12, P2, P3 ;  /* 0x00000011ff0c7210 */ /* 0x000fde00017e640c */
[----:B------:R-:W-:-:S15]  /*1480*/  NOP ;  /* 0x0000000000007918 */ /* 0x000fde0000000000 */
[----:B------:R-:W-:-:S15]  /*1490*/  NOP ;  /* 0x0000000000007918 */ /* 0x000fde0000000000 */
[----:B------:R-:W-:-:S11]  /*14a0*/  NOP ;  /* 0x0000000000007918 */ /* 0x000fd60000000000 */
[----:B------:R-:W4:Y:S02]  /*14b0*/  DSETP.GT.AND P0, PT, R14, RZ, !P0 ;  /* 0x000000ff0e00722a */ /* 0x000f240004704000 */
[----:B----4-:R-:W-:-:S04]  /*14c0*/  SEL R5, RZ, 0xffffffff, !P0 ;  /* 0xffffffffff057807 */ /* 0x010fc80004000000 */
[----:B------:R-:W-:-:S04]  /*14d0*/  IADD3 R4, P0, P2, R5, R16, R4 ;  /* 0x0000001005047210 */ /* 0x000fc80007a1e004 */
[----:B------:R-:W-:Y:S01]  /*14e0*/  IADD3.X R5, PT, PT, R5, R12, RZ, P0, P2 ;  /* 0x0000000c05057210 */ /* 0x000fe200007e44ff */
[----:B------:R-:W-:Y:S08]  /*14f0*/  BRA `(.L_x_30793) ;  /* 0x0000000000047947 */ /* 0x000ff00003800000 */
.L_x_30803:
[----:B------:R4:W0:Y:S02]  /*1500*/  DADD R4, R4, R14 ;  /* 0x0000000004047229 */ /* 0x000824000000000e */
.L_x_30793:
[----:B------:R-:W-:Y:S05]  /*1510*/  BSYNC.RECONVERGENT B0 ;  /* 0x0000000000007941 */ /* 0x000fea0003800200 */
.L_x_30782:
[----:B012-4-:R-:W0:Y:S01]  /*1520*/  @!P1 LDC.64 R14, c[0x0][0x398] ;  /* 0x0000e600ff0e9b82 */ /* 0x017e220000000a00 */
[----:B------:R-:W-:Y:S01]  /*1530*/  @!P1 IMAD R17, R0, 0x200, R11 ;  /* 0x0000020000119824 */ /* 0x000fe200078e020b */
[----:B------:R-:W-:Y:S01]  /*1540*/  BSSY.RECONVERGENT B0, `(.L_x_30804) ;  /* 0x0000010000007945 */ /* 0x000fe20003800200 */
[----:B------:R-:W-:-:S05]  /*1550*/  @!P1 IMAD.MOV.U32 R11, RZ, RZ, R13 ;  /* 0x000000ffff0b9224 */ /* 0x000fca00078e000d */
[----:B------:R-:W-:Y:S01]  /*1560*/  ISETP.GE.AND P0, PT, R11, R10, PT ;  /* 0x0000000a0b00720c */ /* 0x000fe20003f06270 */
[----:B0-----:R-:W-:-:S05]  /*1570*/  @!P1 IMAD.WIDE.U32 R12, R17, 0x8, R14 ;  /* 0x00000008110c9825 */ /* 0x001fca00078e000e */
[----:B-----5:R0:W-:Y:S07]  /*1580*/  @!P1 STG.E.64 desc[UR4][R12.64], R2 ;  /* 0x000000020c009986 */ /* 0x0201ee000c101b04 */
        /* <DEDUP_REMOVED lines=9> */
[----:B---3--:R1:W-:Y:S04]  /*1620*/  STG.E.64 desc[UR4][R12.64], R8 ;  /* 0x000000080c007986 */ /* 0x0083e8000c101b04 */
[----:B------:R1:W-:Y:S02]  /*1630*/  @!P0 STG.E.64 desc[UR4][R2.64], R6 ;  /* 0x0000000602008986 */ /* 0x0003e4000c101b04 */
.L_x_30805:
[----:B------:R-:W-:Y:S05]  /*1640*/  BSYNC.RECONVERGENT B0 ;  /* 0x0000000000007941 */ /* 0x000fea0003800200 */
.L_x_30804:
[----:B------:R-:W-:-:S13]  /*1650*/  ISETP.GE.AND P0, PT, R11, R10, PT ;  /* 0x0000000a0b00720c */ /* 0x000fda0003f06270 */
[----:B------:R-:W-:Y:S05]  /*1660*/  @P0 EXIT ;  /* 0x000000000000094d */ /* 0x000fea0003800000 */
[----:B01----:R-:W0:Y:S01]  /*1670*/  LDC.64 R2, c[0x0][0x398] ;  /* 0x0000e600ff027b82 */ /* 0x003e220000000a00 */
[----:B------:R-:W-:-:S04]  /*1680*/  IMAD R11, R0, 0x200, R11 ;  /* 0x00000200000b7824 */ /* 0x000fc800078e020b */
[----:B0-----:R-:W-:-:S05]  /*1690*/  IMAD.WIDE.U32 R2, R11, 0x8, R2 ;  /* 0x000000080b027825 */ /* 0x001fca00078e0002 */
[----:B------:R-:W-:Y:S01]  /*16a0*/  STG.E.64 desc[UR4][R2.64], R4 ;  /* 0x0000000402007986 */ /* 0x000fe2000c101b04 */
[----:B------:R-:W-:Y:S05]  /*16b0*/  EXIT ;  /* 0x000000000000794d */ /* 0x000fea0003800000 */
.L_x_30806:
        /* <DEDUP_REMOVED lines=12> */
.L_x_31300:


//--------------------- .text._ZN2at6native29vectorized_elementwise_kernelILi2ENS0_13AUnaryFunctorIdddZZZNS0_21nextafter_kernel_cudaERNS_18TensorIteratorBaseEENKUlvE_clEvENKUlvE_clEvEUlddE_EESt5arrayIPcLm2EEEEviT0_T1_ --------------------------
	.section	.text._ZN2at6native29vectorized_elementwise_kernelILi2ENS0_13AUnaryFunctorIdddZZZNS0_21nextafter_kernel_cudaERNS_18TensorIteratorBaseEENKUlvE_clEvENKUlvE_clEvEUlddE_EESt5arrayIPcLm2EEEEviT0_T1_,"ax",@progbits
	.align	128
        .global         _ZN2at6native29vectorized_elementwise_kernelILi2ENS0_13AUnaryFunctorIdddZZZNS0_21nextafter_kernel_cudaERNS_18TensorIteratorBaseEENKUlvE_clEvENKUlvE_clEvEUlddE_EESt5arrayIPcLm2EEEEviT0_T1_
        .type           _ZN2at6native29vectorized_elementwise_kernelILi2ENS0_13AUnaryFunctorIdddZZZNS0_21nextafter_kernel_cudaERNS_18TensorIteratorBaseEENKUlvE_clEvENKUlvE_clEvEUlddE_EESt5arrayIPcLm2EEEEviT0_T1_,@function
        .size           _ZN2at6native29vectorized_elementwise_kernelILi2ENS0_13AUnaryFunctorIdddZZZNS0_21nextafter_kernel_cudaERNS_18TensorIteratorBaseEENKUlvE_clEvENKUlvE_clEvEUlddE_EESt5arrayIPcLm2EEEEviT0_T1_,(.L_x_31301 - _ZN2at6native29vectorized_elementwise_kernelILi2ENS0_13AUnaryFunctorIdddZZZNS0_21nextafter_kernel_cudaERNS_18TensorIteratorBaseEENKUlvE_clEvENKUlvE_clEvEUlddE_EESt5arrayIPcLm2EEEEviT0_T1_)
        .other          _ZN2at6native29vectorized_elementwise_kernelILi2ENS0_13AUnaryFunctorIdddZZZNS0_21nextafter_kernel_cudaERNS_18TensorIteratorBaseEENKUlvE_clEvENKUlvE_clEvEUlddE_EESt5arrayIPcLm2EEEEviT0_T1_,@"STO_CUDA_ENTRY STV_DEFAULT"
_ZN2at6native29vectorized_elementwise_kernelILi2ENS0_13AUnaryFunctorIdddZZZNS0_21nextafter_kernel_cudaERNS_18TensorIteratorBaseEENKUlvE_clEvENKUlvE_clEvEUlddE_EESt5arrayIPcLm2EEEEviT0_T1_:
.text._ZN2at6native29vectorized_elementwise_kernelILi2ENS0_13AUnaryFunctorIdddZZZNS0_21nextafter_kernel_cudaERNS_18TensorIteratorBaseEENKUlvE_clEvENKUlvE_clEvEUlddE_EESt5arrayIPcLm2EEEEviT0_T1_:
        /* <DEDUP_REMOVED lines=21> */
[----:B------:R0:W5:Y:S07]  /*0150*/  @!P6 LDG.E.64 R10, desc[UR4][R12.64] ;  /* 0x000000040c0ae981 */ /* 0x00016e000c1e1b00 */
[----:B------:R-:W-:Y:S01]  /*0160*/  @!P4 IMAD.IADD R7, R3, 0x1, R0 ;  /* 0x000000010307c824 */ /* 0x000fe200078e0200 */
[----:B------:R-:W2:Y:S01]  /*0170*/  @!P4 LDC.64 R22, c[0x0][0x3a0] ;  /* 0x0000e800ff16cb82 */ /* 0x000ea20000000a00 */
[----:B------:R-:W-:-:S05]  /*0180*/  @!P4 VIADD R0, R0, 0x80 ;  /* 0x000000800000c836 */ /* 0x000fca0000000000 */
[----:B------:R-:W-:-:S13]  /*0190*/  ISETP.GE.U32.AND P3, PT, R0, R5, PT ;  /* 0x000000050000720c */ /* 0x000fda0003f66070 */
[----:B------:R-:W-:Y:S01]  /*01a0*/  @!P3 IMAD.IADD R25, R3, 0x1, R0 ;  /* 0x000000010319b824 */ /* 0x000fe200078e0200 */
[----:B------:R-:W-:Y:S01]  /*01b0*/  CS2R R8, SRZ ;  /* 0x0000000000087805 */ /* 0x000fe2000001ff00 */
[----:B------:R-:W-:Y:S01]  /*01c0*/  @!P3 VIADD R0, R0, 0x80 ;  /* 0x000000800000b836 */ /* 0x000fe20000000000 */
[----:B------:R-:W3:Y:S04]  /*01d0*/  @!P3 LDC.64 R20, c[0x0][0x3a0] ;  /* 0x0000e800ff14bb82 */ /* 0x000ee80000000a00 */
        /* <DEDUP_REMOVED lines=11> */
[----:B-1----:R-:W-:Y:S02]  /*0290*/  @!P5 IMAD.WIDE.U32 R14, R17, 0x8, R14 ;  /* 0x00000008110ed825 */ /* 0x002fe400078e000e */
[----:B------:R-:W1:Y:S03]  /*02a0*/  @!P0 LDC.64 R16, c[0x0][0x3a0] ;  /* 0x0000e800ff108b82 */ /* 0x000e660000000a00 */
[----:B------:R4:W5:Y:S07]  /*02b0*/  @!P5 LDG.E.64 R8, desc[UR4][R14.64] ;  /* 0x000000040e08d981 */ /* 0x00096e000c1e1b00 */
[----:B------:R-:W2:Y:S08]  /*02c0*/  @!P6 LDC.64 R18, c[0x0][0x3a0] ;  /* 0x0000e800ff12eb82 */ /* 0x000eb00000000a00 */
[----:B----4-:R-:W4:Y:S01]  /*02d0*/  @!P1 LDC.64 R14, c[0x0][0x3a0] ;  /* 0x0000e800ff0e9b82 */ /* 0x010f220000000a00 */
[----:B0-----:R-:W-:Y:S01]  /*02e0*/  @!P2 IMAD.WIDE.U32 R12, R27, 0x8, R12 ;  /* 0x000000081b0ca825 */ /* 0x001fe200078e000c */
[----:B------:R-:W-:-:S03]  /*02f0*/  CS2R R26, SRZ ;  /* 0x00000000001a7805 */ /* 0x000fc6000001ff00 */
[----:B------:R-:W-:Y:S02]  /*0300*/  @!P6 IMAD.IADD R0, R3, 0x1, R0 ;  /* 0x000000010300e824 */ /* 0x000fe400078e0200 */
[----:B-1----:R-:W-:Y:S01]  /*0310*/  @!P0 IMAD.WIDE.U32 R28, R29, 0x8, R16 ;  /* 0x000000081d1c8825 */ /* 0x002fe200078e0010 */
[----:B------:R2:W5:Y:S01]  /*0320*/  @!P2 LDG.E.64 R26, desc[UR4][R12.64] ;  /* 0x000000040c1aa981 */ /* 0x000562000c1e1b00 */
[----:B------:R-:W-:Y:S02]  /*0330*/  CS2R R16, SRZ ;  /* 0x0000000000107805 */ /* 0x000fe4000001ff00 */
[----:B--2---:R-:W-:Y:S01]  /*0340*/  @!P6 IMAD.WIDE.U32 R12, R0, 0x8, R18 ;  /* 0x00000008000ce825 */ /* 0x004fe200078e0012 */
[----:B------:R-:W-:-:S03]  /*0350*/  CS2R R18, SRZ ;  /* 0x0000000000127805 */ /* 0x000fc6000001ff00 */
[----:B----4-:R-:W-:-:S03]  /*0360*/  @!P1 IMAD.WIDE.U32 R14, R4, 0x8, R14 ;  /* 0x00000008040e9825 */ /* 0x010fc600078e000e */
[----:B------:R-:W5:Y:S04]  /*0370*/  @!P6 LDG.E.64 R18, desc[UR4][R12.64] ;  /* 0x000000040c12e981 */ /* 0x000f68000c1e1b00 */
[----:B------:R-:W5:Y:S01]  /*0380*/  @!P1 LDG.E.64 R16, desc[UR4][R14.64] ;  /* 0x000000040e109981 */ /* 0x000f62000c1e1b00 */
[----:B---3--:R-:W-:Y:S01]  /*0390*/  @!P3 IMAD.WIDE.U32 R24, R25, 0x8, R20 ;  /* 0x000000081918b825 */ /* 0x008fe200078e0014 */
[----:B------:R-:W-:-:S06]  /*03a0*/  CS2R R20, SRZ ;  /* 0x0000000000147805 */ /* 0x000fcc000001ff00 */
[----:B------:R0:W5:Y:S01]  /*03b0*/  @!P3 LDG.E.64 R20, desc[UR4][R24.64] ;  /* 0x000000041814b981 */ /* 0x000162000c1e1b00 */
[----:B------:R-:W-:Y:S01]  /*03c0*/  @!P4 IMAD.WIDE.U32 R22, R7, 0x8, R22 ;  /* 0x000000080716c825 */ /* 0x000fe200078e0016 */
[----:B0-----:R-:W0:Y:S01]  /*03d0*/  LDC.64 R24, c[0x0][0x390] ;  /* 0x0000e400ff187b82 */ /* 0x001e220000000a00 */
[----:B------:R-:W-:-:S06]  /*03e0*/  CS2R R6, SRZ ;  /* 0x0000000000067805 */ /* 0x000fcc000001ff00 */
[----:B------:R1:W5:Y:S01]  /*03f0*/  @!P4 LDG.E.64 R6, desc[UR4][R22.64] ;  /* 0x000000041606c981 */ /* 0x000362000c1e1b00 */
[----:B------:R-:W-:Y:S01]  /*0400*/  BSSY.RECONVERGENT B0, `(.L_x_30808) ;  /* 0x0000263000007945 */ /* 0x000fe20003800200 */
[----:B-1----:R-:W-:-:S06]  /*0410*/  CS2R R22, SRZ ;  /* 0x0000000000167805 */ /* 0x002fcc000001ff00 */
[----:B------:R1:W5:Y:S01]  /*0420*/  @!P0 LDG.E.64 R22, desc[UR4][R28.64] ;  /* 0x000000041c168981 */ /* 0x000362000c1e1b00 */
[----:B0-----:R-:W0:Y:S02]  /*0430*/  DSETP.NEU.AND P0, PT, R24, RZ, PT ;  /* 0x000000ff1800722a */ /* 0x001e240003f0d000 */
[----:B01----:R-:W-:Y:S05]  /*0440*/  @P0 BRA `(.L_x_30809) ;  /* 0x0000000800b80947 */ /* 0x003fea0003800000 */
[----:B------:R-:W-:Y:S01]  /*0450*/  ISETP.GE.U32.AND P1, PT, R2, R5, PT ;  /* 0x000000050200720c */ /* 0x000fe20003f26070 */
        /* <DEDUP_REMOVED lines=18> */
.L_x_30812:
[----:B------:R0:W1:Y:S02]  /*0580*/  DADD R10, R10, R24 ;  /* 0x000000000a0a7229 */ /* 0x0000640000000018 */
.L_x_30811:
[----:B------:R-:W-:Y:S05]  /*0590*/  BSYNC.RECONVERGENT B1 ;  /* 0x0000000000017941 */ /* 0x000fea0003800200 */
.L_x_30810:
[----:B------:R-:W-:Y:S01]  /*05a0*/  VIADD R0, R2, 0x80 ;  /* 0x0000008002007836 */ /* 0x000fe20000000000 */
[----:B------:R-:W-:Y:S04]  /*05b0*/  BSSY.RECONVERGENT B1, `(.L_x_30813) ;  /* 0x0000014000017945 */ /* 0x000fe80003800200 */
[----:B------:R-:W-:-:S13]  /*05c0*/  ISETP.GE.U32.AND P0, PT, R0, R5, PT ;  /* 0x000000050000720c */ /* 0x000fda0003f06070 */
        /* <DEDUP_REMOVED lines=17> */
.L_x_30815:
[----:B------:R2:W3:Y:S02]  /*06e0*/  DADD R8, R8, R24 ;  /* 0x0000000008087229 */ /* 0x0004e40000000018 */
.L_x_30814:
[----:B------:R-:W-:Y:S05]  /*06f0*/  BSYNC.RECONVERGENT B1 ;  /* 0x0000000000017941 */ /* 0x000fea0003800200 */
.L_x_30813:
[----:B------:R-:W-:Y:S01]  /*0700*/  VIADD R4, R2, 0x100 ;  /* 0x0000010002047836 */ /* 0x000fe20000000000 */
[----:B------:R-:W-:Y:S04]  /*0710*/  BSSY.RECONVERGENT B1, `(.L_x_30816) ;  /* 0x0000014000017945 */ /* 0x000fe80003800200 */
[----:B------:R-:W-:-:S13]  /*0720*/  ISETP.GE.U32.AND P0, PT, R4, R5, PT ;  /* 0x000000050400720c */ /* 0x000fda0003f06070 */
        /* <DEDUP_REMOVED lines=17> */
.L_x_30818:
[----:B------:R4:W0:Y:S02]  /*0840*/  DADD R6, R6, R24 ;  /* 0x0000000006067229 */ /* 0x0008240000000018 */
.L_x_30817:
[----:B------:R-:W-:Y:S05]  /*0850*/  BSYNC.RECONVERGENT B1 ;  /* 0x0000000000017941 */ /* 0x000fea0003800200 */
.L_x_30816:
[----:B------:R-:W-:Y:S01]  /*0860*/  VIADD R4, R2, 0x180 ;  /* 0x0000018002047836 */ /* 0x000fe20000000000 */
[----:B------:R-:W-:Y:S04]  /*0870*/  BSSY.RECONVERGENT B1, `(.L_x_30819) ;  /* 0x0000014000017945 */ /* 0x000fe80003800200 */
[----:B------:R-:W-:-:S13]  /*0880*/  ISETP.GE.U32.AND P0, PT, R4, R5, PT ;  /* 0x000000050400720c */ /* 0x000fda0003f06070 */
        /* <DEDUP_REMOVED lines=17> */
.L_x_30821:
[----:B------:R0:W0:Y:S02]  /*09a0*/  DADD R20, R20, R24 ;  /* 0x0000000014147229 */ /* 0x0000240000000018 */
.L_x_30820:
[----:B------:R-:W-:Y:S05]  /*09b0*/  BSYNC.RECONVERGENT B1 ;  /* 0x0000000000017941 */ /* 0x000fea0003800200 */
.L_x_30819:
        /* <DEDUP_REMOVED lines=20> */
.L_x_30824:
[----:B------:R0:W0:Y:S02]  /*0b00*/  DADD R26, R26, R24 ;  /* 0x000000001a1a7229 */ /* 0x0000240000000018 */
.L_x_30823:
[----:B------:R-:W-:Y:S05]  /*0b10*/  BSYNC.RECONVERGENT B1 ;  /* 0x0000000000017941 */ /* 0x000fea0003800200 */
.L_x_30822:
        /* <DEDUP_REMOVED lines=20> */
.L_x_30827:
[----:B------:R0:W0:Y:S02]  /*0c60*/  DADD R16, R16, R24 ;  /* 0x0000000010107229 */ /* 0x0000240000000018 */
.L_x_30826:
[----:B------:R-:W-:Y:S05]  /*0c70*/  BSYNC.RECONVERGENT B1 ;  /* 0x0000000000017941 */ /* 0x000fea0003800200 */
.L_x_30825:
        /* <DEDUP_REMOVED lines=20> */
.L_x_30830:
[----:B------:R0:W0:Y:S02]  /*0dc0*/  DADD R22, R22, R24 ;  /* 0x0000000016167229 */ /* 0x0000240000000018 */
.L_x_30829:
[----:B------:R-:W-:Y:S05]  /*0dd0*/  BSYNC.RECONVERGENT B1 ;  /* 0x0000000000017941 */ /* 0x000fea0003800200 */
.L_x_30828:
[----:B------:R-:W-:-:S05]  /*0de0*/  VIADD R4, R2, 0x380 ;  /* 0x0000038002047836 */ /* 0x000fca0000000000 */
        /* <DEDUP_REMOVED lines=18> */
.L_x_30832:
[----:B------:R0:W0:Y:S02]  /*0f10*/  DADD R18, R18, R24 ;  /* 0x0000000012127229 */ /* 0x0000240000000018 */
[----:B0-----:R-:W-:Y:S05]  /*0f20*/  BRA `(.L_x_30831) ;  /* 0x0000001800c07947 */ /* 0x001fea0003800000 */
.L_x_30809:
        /* <DEDUP_REMOVED lines=16> */
[----:B0-----:R-:W-:-:S04]  /*1030*/  LOP3.LUT R0, R10, R12, RZ, 0xfc, !PT ;  /* 0x0000000c0a007212 */ /* 0x001fc800078efcff */
[----:B------:R-:W-:Y:S02]  /*1040*/  ISETP.NE.U32.AND P0, PT, R0, RZ, PT ;  /* 0x000000ff0000720c */ /* 0x000fe40003f05070 */
[----:B------:R-:W-:-:S04]  /*1050*/  LOP3.LUT R0, R11, R13, RZ, 0xfc, !PT ;  /* 0x0000000d0b007212 */ /* 0x000fc800078efcff */
        /* <DEDUP_REMOVED lines=19> */
[----:B0-----:R-:W-:-:S15]  /*1190*/  SEL R11, RZ, 0x1, !P0 ;  /* 0x00000001ff0b7807 */ /* 0x001fde0004000000 */
[----:B------:R-:W-:-:S15]  /*11a0*/  NOP ;  /* 0x0000000000007918 */ /* 0x000fde0000000000 */
[----:B------:R-:W-:-:S15]  /*11b0*/  NOP ;  /* 0x0000000000007918 */ /* 0x000fde0000000000 */
[----:B------:R-:W-:-:S15]  /*11c0*/  NOP ;  /* 0x0000000000007918 */ /* 0x000fde0000000000 */
[----:B------:R-:W-:-:S02]  /*11d0*/  NOP ;  /* 0x0000000000007918 */ /* 0x000fc40000000000 */
[----:B-1----:R-:W0:Y:S02]  /*11e0*/  DSETP.LT.AND P4, PT, R24, RZ, !P2 ;  /* 0x000000ff1800722a */ /* 0x002e240005781000 */
[----:B0-----:R-:W-:-:S15]  /*11f0*/  SEL R10, RZ, 0x1, !P4 ;  /* 0x00000001ff0a7807 */ /* 0x001fde0006000000 */
[----:B------:R-:W-:-:S15]  /*1200*/  NOP ;  /* 0x0000000000007918 */ /* 0x000fde0000000000 */
[----:B------:R-:W-:-:S15]  /*1210*/  NOP ;  /* 0x0000000000007918 */ /* 0x000fde0000000000 */
[----:B------:R-:W-:-:S15]  /*1220*/  NOP ;  /* 0x0000000000007918 */ /* 0x000fde0000000000 */
[----:B------:R-:W-:-:S02]  /*1230*/  NOP ;  /* 0x0000000000007918 */ /* 0x000fc40000000000 */
[----:B------:R-:W0:Y:S01]  /*1240*/  DSETP.GT.AND P0, PT, R24, RZ, !P2 ;  /* 0x000000ff1800722a */ /* 0x000e220005704000 */
[--C-:B------:R-:W-:Y:S02]  /*1250*/  IADD3 R12, P2, P3, R11, R12, R0.reuse ;  /* 0x0000000c0b0c7210 */ /* 0x100fe40007b5e000 */
[----:B0-----:R-:W-:Y:S02]  /*1260*/  SEL R11, RZ, 0xffffffff, !P0 ;  /* 0xffffffffff0b7807 */ /* 0x001fe40004000000 */
[----:B------:R-:W-:Y:S02]  /*1270*/  IADD3.X R0, PT, PT, RZ, R13, R0, P2, P3 ;  /* 0x0000000dff007210 */ /* 0x000fe400017e6400 */
[----:B------:R-:W-:-:S04]  /*1280*/  IADD3 R10, P0, P4, R11, R12, R10 ;  /* 0x0000000c0b0a7210 */ /* 0x000fc80007c1e00a */
[----:B------:R-:W-:-:S09]  /*1290*/  IADD3.X R11, PT, PT, R11, R0, RZ, P0, P4 ;  /* 0x000000000b0b7210 */ /* 0x000fd200007e84ff */
.L_x_30834:
[----:B------:R-:W-:Y:S05]  /*12a0*/  BSYNC.RECONVERGENT B1 ;  /* 0x0000000000017941 */ /* 0x000fea0003800200 */
.L_x_30833:
        /* <DEDUP_REMOVED lines=50> */
[----:B------:R-:W-:Y:S01]  /*15d0*/  IADD3.X R9, PT, PT, R9, R4, RZ, P0, P2 ;  /* 0x0000000409097210 */ /* 0x000fe200007e44ff */
[----:B------:R-:W-:Y:S08]  /*15e0*/  BRA `(.L_x_30836) ;  /* 0x0000000000047947 */ /* 0x000ff00003800000 */
.L_x_30837:
[----:B------:R0:W1:Y:S02]  /*15f0*/  DADD R8, R8, R24 ;  /* 0x0000000008087229 */ /* 0x0000640000000018 */
.L_x_30836:
[----:B------:R-:W-:Y:S05]  /*1600*/  BSYNC.RECONVERGENT B1 ;  /* 0x0000000000017941 */ /* 0x000fea0003800200 */
.L_x_30835:
        /* <DEDUP_REMOVED lines=12> */
[----:B--2---:R-:W-:-:S04]  /*16d0*/  LOP3.LUT R4, R6, R12, RZ, 0xfc, !PT ;  /* 0x0000000c06047212 */ /* 0x004fc800078efcff */
[----:B------:R-:W-:Y:S02]  /*16e0*/  ISETP.NE.U32.AND P0, PT, R4, RZ, PT ;  /* 0x000000ff0400720c */ /* 0x000fe40003f05070 */
[----:B------:R-:W-:-:S04]  /*16f0*/  LOP3.LUT R4, R7, R13, RZ, 0xfc, !PT ;  /* 0x0000000d07047212 */ /* 0x000fc800078efcff */
        /* <DEDUP_REMOVED lines=19> */
[----:B--2---:R-:W-:-:S15]  /*1830*/  SEL R7, RZ, 0x1, !P0 ;  /* 0x00000001ff077807 */ /* 0x004fde0004000000 */
[----:B------:R-:W-:-:S15]  /*1840*/  NOP ;  /* 0x0000000000007918 */ /* 0x000fde0000000000 */
[----:B------:R-:W-:-:S15]  /*1850*/  NOP ;  /* 0x0000000000007918 */ /* 0x000fde0000000000 */
[----:B------:R-:W-:-:S15]  /*1860*/  NOP ;  /* 0x0000000000007918 */ /* 0x000fde0000000000 */
[----:B------:R-:W-:-:S02]  /*1870*/  NOP ;  /* 0x0000000000007918 */ /* 0x000fc40000000000 */
[----:B---3--:R-:W2:Y:S02]  /*1880*/  DSETP.LT.AND P3, PT, R24, RZ, !P2 ;  /* 0x000000ff1800722a */ /* 0x008ea40005761000 */
[----:B--2---:R-:W-:-:S15]  /*1890*/  SEL R6, RZ, 0x1, !P3 ;  /* 0x00000001ff067807 */ /* 0x004fde0005800000 */
[----:B------:R-:W-:-:S15]  /*18a0*/  NOP ;  /* 0x0000000000007918 */ /* 0x000fde0000000000 */
[----:B------:R-:W-:-:S15]  /*18b0*/  NOP ;  /* 0x0000000000007918 */ /* 0x000fde0000000000 */
[----:B------:R-:W-:-:S15]  /*18c0*/  NOP ;  /* 0x0000000000007918 */ /* 0x000fde0000000000 */
[----:B------:R-:W-:-:S02]  /*18d0*/  NOP ;  /* 0x0000000000007918 */ /* 0x000fc40000000000 */
[----:B------:R-:W2:Y:S01]  /*18e0*/  DSETP.GT.AND P0, PT, R24, RZ, !P2 ;  /* 0x000000ff1800722a */ /* 0x000ea20005704000 */
[--C-:B------:R-:W-:Y:S02]  /*18f0*/  IADD3 R12, P2, P4, R7, R12, R4.reuse ;  /* 0x0000000c070c7210 */ /* 0x100fe40007c5e004 */
[----:B--2---:R-:W-:Y:S02]  /*1900*/  SEL R7, RZ, 0xffffffff, !P0 ;  /* 0xffffffffff077807 */ /* 0x004fe40004000000 */
[----:B------:R-:W-:Y:S02]  /*1910*/  IADD3.X R4, PT, PT, RZ, R13, R4, P2, P4 ;  /* 0x0000000dff047210 */ /* 0x000fe400017e8404 */
[----:B------:R-:W-:-:S04]  /*1920*/  IADD3 R6, P0, P2, R7, R12, R6 ;  /* 0x0000000c07067210 */ /* 0x000fc80007a1e006 */
[----:B------:R-:W-:Y:S01]  /*1930*/  IADD3.X R7, PT, PT, R7, R4, RZ, P0, P2 ;  /* 0x0000000407077210 */ /* 0x000fe200007e44ff */
[----:B------:R-:W-:Y:S08]  /*1940*/  BRA `(.L_x_30839) ;  /* 0x0000000000047947 */ /* 0x000ff00003800000 */
.L_x_30840:
[----:B------:R2:W3:Y:S02]  /*1950*/  DADD R6, R6, R24 ;  /* 0x0000000006067229 */ /* 0x0004e40000000018 */
.L_x_30839:
[----:B------:R-:W-:Y:S05]  /*1960*/  BSYNC.RECONVERGENT B1 ;  /* 0x0000000000017941 */ /* 0x000fea0003800200 */
.L_x_30838:
        /* <DEDUP_REMOVED lines=12> */
[----:B----4-:R-:W-:-:S04]  /*1a30*/  LOP3.LUT R4, R20, R12, RZ, 0xfc, !PT ;  /* 0x0000000c14047212 */ /* 0x010fc800078efcff */
[----:B------:R-:W-:Y:S02]  /*1a40*/  ISETP.NE.U32.AND P0, PT, R4, RZ, PT ;  /* 0x000000ff0400720c */ /* 0x000fe40003f05070 */
[----:B------:R-:W-:-:S04]  /*1a50*/  LOP3.LUT R4, R21, R13, RZ, 0xfc, !PT ;  /* 0x0000000d15047212 */ /* 0x000fc800078efcff */
        /* <DEDUP_REMOVED lines=14> */
[----:B----4-:R-:W-:-:S15]  /*1b40*/  SEL R15, RZ, 0x1, !P0 ;  /* 0x00000001ff0f7807 */ /* 0x010fde0004000000 */
[----:B------:R-:W-:-:S15]  /*1b50*/  NOP ;  /* 0x0000000000007918 */ /* 0x000fde0000000000 */
[----:B------:R-:W-:-:S15]  /*1b60*/  NOP ;  /* 0x0000000000007918 */ /* 0x000fde0000000000 */
[----:B------:R-:W-:-:S15]  /*1b70*/  NOP ;  /* 0x0000000000007918 */ /* 0x000fde0000000000 */
[----:B------:R-:W-:-:S02]  /*1b80*/  NOP ;  /* 0x0000000000007918 */ /* 0x000fc40000000000 */
        /* <DEDUP_REMOVED lines=11> */
[----:B------:R-:W4:Y:S01]  /*1c40*/  DSETP.GT.AND P0, PT, R24, RZ, !P2 ;  /* 0x000000ff1800722a */ /* 0x000f220005704000 */
[--C-:B------:R-:W-:Y:S02]  /*1c50*/  IADD3 R12, P2, P4, R15, R12, R4.reuse ;  /* 0x0000000c0f0c7210 */ /* 0x100fe40007c5e004 */
[----:B----4-:R-:W-:Y:S02]  /*1c60*/  SEL R21, RZ, 0xffffffff, !P0 ;  /* 0xffffffffff157807 */ /* 0x010fe40004000000 */
[----:B------:R-:W-:Y:S02]  /*1c70*/  IADD3.X R4, PT, PT, RZ, R13, R4, P2, P4 ;  /* 0x0000000dff047210 */ /* 0x000fe400017e8404 */
[----:B------:R-:W-:-:S04]  /*1c80*/  IADD3 R20, P0, P2, R21, R12, R20 ;  /* 0x0000000c15147210 */ /* 0x000fc80007a1e014 */
[----:B------:R-:W-:Y:S01]  /*1c90*/  IADD3.X R21, PT, PT, R21, R4, RZ, P0, P2 ;  /* 0x0000000415157210 */ /* 0x000fe200007e44ff */
[----:B------:R-:W-:Y:S08]  /*1ca0*/  BRA `(.L_x_30842) ;  /* 0x0000000000047947 */ /* 0x000ff00003800000 */
.L_x_30843:
[----:B------:R4:W0:Y:S02]  /*1cb0*/  DADD R20, R20, R24 ;  /* 0x0000000014147229 */ /* 0x0008240000000018 */
.L_x_30842:
[----:B------:R-:W-:Y:S05]  /*1cc0*/  BSYNC.RECONVERGENT B1 ;  /* 0x0000000000017941 */ /* 0x000fea0003800200 */
.L_x_30841:
        /* <DEDUP_REMOVED lines=52> */
.L_x_30846:
[----:B------:R0:W0:Y:S02]  /*2010*/  DADD R26, R26, R24 ;  /* 0x000000001a1a7229 */ /* 0x0000240000000018 */
.L_x_30845:
[----:B------:R-:W-:Y:S05]  /*2020*/  BSYNC.RECONVERGENT B1 ;  /* 0x0000000000017941 */ /* 0x000fea0003800200 */
.L_x_30844:
        /* <DEDUP_REMOVED lines=52> */
.L_x_30849:
[----:B------:R0:W0:Y:S02]  /*2370*/  DADD R16, R16, R24 ;  /* 0x0000000010107229 */ /* 0x0000240000000018 */
.L_x_30848:
[----:B------:R-:W-:Y:S05]  /*2380*/  BSYNC.RECONVERGENT B1 ;  /* 0x0000000000017941 */ /* 0x000fea0003800200 */
.L_x_30847:
        /* <DEDUP_REMOVED lines=52> */
.L_x_30852:
[----:B------:R0:W0:Y:S02]  /*26d0*/  DADD R22, R22, R24 ;  /* 0x0000000016167229 */ /* 0x0000240000000018 */
.L_x_30851:
[----:B------:R-:W-:Y:S05]  /*26e0*/  BSYNC.RECONVERGENT B1 ;  /* 0x0000000000017941 */ /* 0x000fea0003800200 */
.L_x_30850:
        /* <DEDUP_REMOVED lines=51> */
.L_x_30853:
[----:B------:R0:W0:Y:S02]  /*2a20*/  DADD R18, R18, R24 ;  /* 0x0000000012127229 */ /* 0x0000240000000018 */
.L_x_30831:
[----:B------:R-:W-:Y:S05]  /*2a30*/  BSYNC.RECONVERGENT B0 ;  /* 0x0000000000007941 */ /* 0x000fea0003800200 */
.L_x_30808:
[----:B------:R-:W0:Y:S01]  /*2a40*/  @!P1 LDC.64 R12, c[0x0][0x398] ;  /* 0x0000e600ff0c9b82 */ /* 0x000e220000000a00 */
[----:B------:R-:W-:Y:S01]  /*2a50*/  @!P1 IMAD.IADD R15, R3, 0x1, R2 ;  /* 0x00000001030f9824 */ /* 0x000fe200078e0202 */
[----:B------:R-:W-:Y:S01]  /*2a60*/  BSSY.RECONVERGENT B0, `(.L_x_30854) ;  /* 0x0000030000007945 */ /* 0x000fe20003800200 */
[----:B------:R-:W-:-:S03]  /*2a70*/  @!P1 IMAD.MOV.U32 R2, RZ, RZ, R0 ;  /* 0x000000ffff029224 */ /* 0x000fc600078e0000 */
[----:B------:R-:W-:Y:S02]  /*2a80*/  BSSY.RELIABLE B1, `(.L_x_30855) ;  /* 0x0000027000017945 */ /* 0x000fe40003800100 */
[----:B------:R-:W-:Y:S01]  /*2a90*/  ISETP.GE.U32.AND P0, PT, R2, R5, PT ;  /* 0x000000050200720c */ /* 0x000fe20003f06070 */
[----:B0-----:R-:W-:-:S05]  /*2aa0*/  @!P1 IMAD.WIDE.U32 R12, R15, 0x8, R12 ;  /* 0x000000080f0c9825 */ /* 0x001fca00078e000c */
[----:B-1---5:R0:W-:Y:S07]  /*2ab0*/  @!P1 STG.E.64 desc[UR4][R12.64], R10 ;  /* 0x0000000a0c009986 */ /* 0x0221ee000c101b04 */
[----:B------:R-:W-:Y:S05]  /*2ac0*/  @P0 BRA `(.L_x_30856) ;  /* 0x0000000000300947 */ /* 0x000fea0003800000 */
[----:B0-----:R-:W0:Y:S01]  /*2ad0*/  LDC.64 R10, c[0x0][0x398] ;  /* 0x0000e600ff0a7b82 */ /* 0x001e220000000a00 */
[----:B------:R-:W-:Y:S02]  /*2ae0*/  IMAD.IADD R13, R3, 0x1, R2 ;  /* 0x00000001030d7824 */ /* 0x000fe400078e0202 */
[----:B------:R-:W-:-:S05]  /*2af0*/  VIADD R2, R2, 0x80 ;  /* 0x0000008002027836 */ /* 0x000fca0000000000 */
[----:B------:R-:W-:Y:S01]  /*2b00*/  ISETP.GE.U32.AND P0, PT, R2, R5, PT ;  /* 0x000000050200720c */ /* 0x000fe20003f06070 */
[----:B0-----:R-:W-:-:S05]  /*2b10*/  IMAD.WIDE.U32 R10, R13, 0x8, R10 ;  /* 0x000000080d0a7825 */ /* 0x001fca00078e000a */
[----:B---3--:R0:W-:Y:S07]  /*2b20*/  STG.E.64 desc[UR4][R10.64], R8 ;  /* 0x000000080a007986 */ /* 0x0081ee000c101b04 */
[----:B------:R-:W-:Y:S05]  /*2b30*/  @P0 BRA `(.L_x_30857) ;  /* 0x0000000000300947 */ /* 0x000fea0003800000 */
[----:B0-----:R-:W0:Y:S01]  /*2b40*/  LDC.64 R8, c[0x0][0x398] ;  /* 0x0000e600ff087b82 */ /* 0x001e220000000a00 */
[----:B------:R-:W-:Y:S02]  /*2b50*/  IMAD.IADD R11, R3, 0x1, R2 ;  /* 0x00000001030b7824 */ /* 0x000fe400078e0202 */
[----:B------:R-:W-:Y:S02]  /*2b60*/  VIADD R2, R2, 0x80 ;  /* 0x0000008002027836 */ /* 0x000fe40000000000 */
[----:B0-----:R-:W-:-:S05]  /*2b70*/  IMAD.WIDE.U32 R8, R11, 0x8, R8 ;  /* 0x000000080b087825 */ /* 0x001fca00078e0008 */
[----:B------:R1:W-:Y:S02]  /*2b80*/  STG.E.64 desc[UR4][R8.64], R6 ;  /* 0x0000000608007986 */ /* 0x0003e4000c101b04 */
.L_x_30856:
[----:B------:R-:W-:-:S13]  /*2b90*/  ISETP.GE.U32.AND P0, PT, R2, R5, PT ;  /* 0x000000050200720c */ /* 0x000fda0003f06070 */
[----:B------:R-:W-:Y:S05]  /*2ba0*/  @P0 BRA `(.L_x_30858) ;  /* 0x0000000000300947 */ /* 0x000fea0003800000 */
[----:B-1-3--:R-:W1:Y:S01]  /*2bb0*/  LDC.64 R6, c[0x0][0x398] ;  /* 0x0000e600ff067b82 */ /* 0x00ae620000000a00 */
[----:B------:R-:W-:Y:S02]  /*2bc0*/  IMAD.IADD R9, R3, 0x1, R2 ;  /* 0x0000000103097824 */ /* 0x000fe400078e0202 */
[----:B------:R-:W-:Y:S02]  /*2bd0*/  VIADD R2, R2, 0x80 ;  /* 0x0000008002027836 */ /* 0x000fe40000000000 */
[----:B-1----:R-:W-:-:S05]  /*2be0*/  IMAD.WIDE.U32 R6, R9, 0x8, R6 ;  /* 0x0000000809067825 */ /* 0x002fca00078e0006 */
[----:B------:R1:W-:Y:S02]  /*2bf0*/  STG.E.64 desc[UR4][R6.64], R20 ;  /* 0x0000001406007986 */ /* 0x0003e4000c101b04 */
.L_x_30857:
[----:B------:R-:W-:-:S13]  /*2c00*/  ISETP.GE.U32.AND P0, PT, R2, R5, PT ;  /* 0x000000050200720c */ /* 0x000fda0003f06070 */
[----:B------:R-:W-:Y:S05]  /*2c10*/  @P0 BRA `(.L_x_30859) ;  /* 0x0000000000340947 */ /* 0x000fea0003800000 */
[----:B-1----:R-:W1:Y:S01]  /*2c20*/  LDC.64 R6, c[0x0][0x398] ;  /* 0x0000e600ff067b82 */ /* 0x002e620000000a00 */
[----:B0-----:R-:W-:Y:S02]  /*2c30*/  IMAD.IADD R9, R3, 0x1, R2 ;  /* 0x0000000103097824 */ /* 0x001fe400078e0202 */
[----:B------:R-:W-:Y:S02]  /*2c40*/  VIADD R2, R2, 0x80 ;  /* 0x0000008002027836 */ /* 0x000fe40000000000 */
[----:B-1----:R-:W-:-:S05]  /*2c50*/  IMAD.WIDE.U32 R6, R9, 0x8, R6 ;  /* 0x0000000809067825 */ /* 0x002fca00078e0006 */
[----:B------:R0:W-:Y:S02]  /*2c60*/  STG.E.64 desc[UR4][R6.64], R26 ;  /* 0x0000001a06007986 */ /* 0x0001e4000c101b04 */
.L_x_30858:
[----:B------:R-:W-:-:S13]  /*2c70*/  ISETP.GE.U32.AND P0, PT, R2, R5, PT ;  /* 0x000000050200720c */ /* 0x000fda0003f06070 */
[----:B------:R-:W-:Y:S05]  /*2c80*/  @P0 BREAK.RELIABLE B1 ;  /* 0x0000000000010942 */ /* 0x000fea0003800100 */
[----:B------:R-:W-:Y:S05]  /*2c90*/  @P0 BRA `(.L_x_30860) ;  /* 0x0000000000300947 */ /* 0x000fea0003800000 */
[----:B01-3--:R-:W0:Y:S01]  /*2ca0*/  LDC.64 R6, c[0x0][0x398] ;  /* 0x0000e600ff067b82 */ /* 0x00be220000000a00 */
[----:B------:R-:W-:Y:S02]  /*2cb0*/  IMAD.IADD R9, R3, 0x1, R2 ;  /* 0x0000000103097824 */ /* 0x000fe400078e0202 */
[----:B------:R-:W-:Y:S02]  /*2cc0*/  VIADD R2, R2, 0x80 ;  /* 0x0000008002027836 */ /* 0x000fe40000000000 */
[----:B0-----:R-:W-:-:S05]  /*2cd0*/  IMAD.WIDE.U32 R6, R9, 0x8, R6 ;  /* 0x0000000809067825 */ /* 0x001fca00078e0006 */
[----:B------:R3:W-:Y:S02]  /*2ce0*/  STG.E.64 desc[UR4][R6.64], R16 ;  /* 0x0000001006007986 */ /* 0x0007e4000c101b04 */
.L_x_30859:
[----:B------:R-:W-:Y:S05]  /*2cf0*/  BSYNC.RELIABLE B1 ;  /* 0x0000000000017941 */ /* 0x000fea0003800100 */
.L_x_30855:
[----:B------:R-:W-:-:S13]  /*2d00*/  ISETP.GE.U32.AND P0, PT, R2, R5, PT ;  /* 0x000000050200720c */ /* 0x000fda0003f06070 */
[----:B-1-3--:R-:W1:Y:S01]  /*2d10*/  @!P0 LDC.64 R6, c[0x0][0x398] ;  /* 0x0000e600ff068b82 */ /* 0x00ae620000000a00 */
[----:B0-----:R-:W-:Y:S02]  /*2d20*/  @!P0 IMAD.IADD R9, R3, 0x1, R2 ;  /* 0x0000000103098824 */ /* 0x001fe400078e0202 */
[----:B------:R-:W-:Y:S02]  /*2d30*/  @!P0 VIADD R2, R2, 0x80 ;  /* 0x0000008002028836 */ /* 0x000fe40000000000 */
[----:B-1----:R-:W-:-:S05]  /*2d40*/  @!P0 IMAD.WIDE.U32 R6, R9, 0x8, R6 ;  /* 0x0000000809068825 */ /* 0x002fca00078e0006 */
[----:B------:R0:W-:Y:S02]  /*2d50*/  @!P0 STG.E.64 desc[UR4][R6.64], R22 ;  /* 0x0000001606008986 */ /* 0x0001e4000c101b04 */
.L_x_30860:
[----:B------:R-:W-:Y:S05]  /*2d60*/  BSYNC.RECONVERGENT B0 ;  /* 0x0000000000007941 */ /* 0x000fea0003800200 */
.L_x_30854:
[----:B------:R-:W-:Y:S05]  /*2d70*/  WARPSYNC.ALL ;  /* 0x0000000000007948 */ /* 0x000fea0003800000 */
[----:B------:R-:W-:-:S13]  /*2d80*/  ISETP.GE.U32.AND P0, PT, R2, R5, PT ;  /* 0x000000050200720c */ /* 0x000fda0003f06070 */
[----:B------:R-:W-:Y:S05]  /*2d90*/  @P0 EXIT ;  /* 0x000000000000094d */ /* 0x000fea0003800000 */
[----:B------:R-:W5:Y:S01]  /*2da0*/  LDC.64 R4, c[0x0][0x398] ;  /* 0x0000e600ff047b82 */ /* 0x000f620000000a00 */
[----:B------:R-:W-:-:S04]  /*2db0*/  IMAD.IADD R3, R3, 0x1, R2 ;  /* 0x0000000103037824 */ /* 0x000fc800078e0202 */
[----:B-----5:R-:W-:-:S05]  /*2dc0*/  IMAD.WIDE.U32 R2, R3, 0x8, R4 ;  /* 0x0000000803027825 */ /* 0x020fca00078e0004 */
[----:B------:R-:W-:Y:S01]  /*2dd0*/  STG.E.64 desc[UR4][R2.64], R18 ;  /* 0x0000001202007986 */ /* 0x000fe2000c101b04 */
[----:B------:R-:W-:Y:S05]  /*2de0*/  EXIT ;  /* 0x000000000000794d */ /* 0x000fea0003800000 */
.L_x_30807:
[----:B------:R-:W0:Y:S01]  /*2df0*/  S2R R0, SR_TID.X ;  /* 0x0000000000007919 */ /* 0x000e220000002100 */
[----:B------:R-:W1:Y:S08]  /*2e00*/  LDC.64 R4, c[0x0][0x3a0] ;  /* 0x0000e800ff047b82 */ /* 0x000e700000000a00 */
[----:B------:R-:W2:Y:S01]  /*2e10*/  LDC.64 R20, c[0x0][0x390] ;  /* 0x0000e400ff147b82 */ /* 0x000ea20000000a00 */
[----:B-1----:R-:W-:-:S04]  /*2e20*/  IMAD.WIDE.U32 R4, R3, 0x8, R4 ;  /* 0x0000000803047825 */ /* 0x002fc800078e0004 */
[----:B0-----:R-:W-:-:S05]  /*2e30*/  IMAD.WIDE.U32 R22, R0, 0x10, R4 ;  /* 0x0000001000167825 */ /* 0x001fca00078e0004 */
[----:B------:R0:W5:Y:S04]  /*2e40*/  LDG.E.128 R4, desc[UR4][R22.64] ;  /* 0x0000000416047981 */ /* 0x000168000c1e1d00 */
[----:B------:R0:W5:Y:S04]  /*2e50*/  LDG.E.128 R8, desc[UR4][R22.64+0x800] ;  /* 0x0008000416087981 */ /* 0x000168000c1e1d00 */
[----:B------:R0:W5:Y:S04]  /*2e60*/  LDG.E.128 R12, desc[UR4][R22.64+0x1000] ;  /* 0x00100004160c7981 */ /* 0x000168000c1e1d00 */
[----:B------:R0:W5:Y:S01]  /*2e70*/  LDG.E.128 R16, desc[UR4][R22.64+0x1800] ;  /* 0x0018000416107981 */ /* 0x000162000c1e1d00 */
[----:B--2---:R-:W1:Y:S01]  /*2e80*/  DSETP.NEU.AND P0, PT, R20, RZ, PT ;  /* 0x000000ff1400722a */ /* 0x004e620003f0d000 */
[----:B------:R-:W-:Y:S04]  /*2e90*/  BSSY.RECONVERGENT B0, `(.L_x_30861) ;  /* 0x0000232000007945 */ /* 0x000fe80003800200 */
[----:B-1----:R-:W-:Y:S05]  /*2ea0*/  @P0 BRA `(.L_x_30862) ;  /* 0x00000008005c0947 */ /* 0x002fea0003800000 */
[----:B-----5:R-:W1:Y:S01]  /*2eb0*/  DSETP.NAN.AND P0, PT, R4, R4, PT ;  /* 0x000000040400722a */ /* 0x020e620003f08000 */
[----:B------:R-:W-:-:S15]  /*2ec0*/  BSSY.RECONVERGENT B1, `(.L_x_30863) ;  /* 0x0000011000017945 */ /* 0x000fde0003800200 */
[----:B------:R-:W-:-:S15]  /*2ed0*/  NOP ;  /* 0x0000000000007918 */ /* 0x000fde0000000000 */
[----:B------:R-:W-:-:S15]  /*2ee0*/  NOP ;  /* 0x0000000000007918 */ /* 0x000fde0000000000 */
[----:B------:R-:W-:-:S15]  /*2ef0*/  NOP ;  /* 0x0000000000007918 */ /* 0x000fde0000000000 */
[----:B------:R-:W-:-:S03]  /*2f00*/  NOP ;  /* 0x0000000000007918 */ /* 0x000fc60000000000 */
        /* <DEDUP_REMOVED lines=9> */
[----:B------:R-:W-:Y:S01]  /*2fa0*/  FSEL R4, R4, 1.4012984643248170709e-45, !P0 ;  /* 0x0000000104047808 */ /* 0x000fe20004000000 */
[----:B------:R-:W-:Y:S06]  /*2fb0*/  BRA `(.L_x_30865) ;  /* 0x0000000000047947 */ /* 0x000fec0003800000 */
.L_x_30864:
[----:B------:R1:W2:Y:S02]  /*2fc0*/  DADD R4, R4, R20 ;  /* 0x0000000004047229 */ /* 0x0002a40000000014 */
.L_x_30865:
[----:B------:R-:W-:Y:S05]  /*2fd0*/  BSYNC.RECONVERGENT B1 ;  /* 0x0000000000017941 */ /* 0x000fea0003800200 */
.L_x_30863:
[----:B------:R-:W3:Y:S01]  /*2fe0*/  DSETP.NAN.AND P0, PT, R6, R6, PT ;  /* 0x000000060600722a */ /* 0x000ee20003f08000 */
[----:B------:R-:W-:-:S15]  /*2ff0*/  BSSY.RECONVERGENT B1, `(.L_x_30866) ;  /* 0x0000011000017945 */ /* 0x000fde0003800200 */
[----:B------:R-:W-:-:S15]  /*3000*/  NOP ;  /* 0x0000000000007918 */ /* 0x000fde0000000000 */
[----:B------:R-:W-:-:S15]  /*3010*/  NOP ;  /* 0x0000000000007918 */ /* 0x000fde0000000000 */
[----:B------:R-:W-:-:S15]  /*3020*/  NOP ;  /* 0x0000000000007918 */ /* 0x000fde0000000000 */
[----:B------:R-:W-:-:S03]  /*3030*/  NOP ;  /* 0x0000000000007918 */ /* 0x000fc60000000000 */
[----:B---3--:R-:W3:Y:S02]  /*3040*/  DSETP.NAN.OR P0, PT, R20, R20, P0 ;  /* 0x000000141400722a */ /* 0x008ee40000708400 */
[----:B---3--:R-:W-:Y:S05]  /*3050*/  @P0 BRA `(.L_x_30867) ;  /* 0x0000000000240947 */ /* 0x008fea0003800000 */
[----:B------:R-:W3:Y:S01]  /*3060*/  LDCU.64 UR6, c[0x0][0x390] ;  /* 0x00007200ff0677ac */ /* 0x000ee20008000a00 */
[----:B0-----:R-:W-:Y:S02]  /*3070*/  LOP3.LUT R23, RZ, 0x80000000, R7, 0xb8, !PT ;  /* 0x80000000ff177812 */ /* 0x001fe400078eb807 */
[----:B---3--:R-:W-:Y:S02]  /*3080*/  LOP3.LUT R2, R6, UR6, RZ, 0xfc, !PT ;  /* 0x0000000606027c12 */ /* 0x008fe4000f8efcff */
[----:B------:R-:W-:Y:S02]  /*3090*/  LOP3.LUT R22, R7, UR7, RZ, 0xfc, !PT ;  /* 0x0000000707167c12 */ /* 0x000fe4000f8efcff */
[----:B------:R-:W-:-:S04]  /*30a0*/  ISETP.NE.U32.AND P0, PT, R2, RZ, PT ;  /* 0x000000ff0200720c */ /* 0x000fc80003f05070 */
[----:B------:R-:W-:-:S04]  /*30b0*/  LOP3.LUT P0, RZ, R22, 0x7fffffff, RZ, 0xc0, P0 ;  /* 0x7fffffff16ff7812 */ /* 0x000fc8000000c0ff */
[----:B------:R-:W-:Y:S02]  /*30c0*/  FSEL R7, R7, R23, !P0 ;  /* 0x0000001707077208 */ /* 0x000fe40004000000 */
[----:B------:R-:W-:Y:S01]  /*30d0*/  FSEL R6, R6, 1.4012984643248170709e-45, !P0 ;  /* 0x0000000106067808 */ /* 0x000fe20004000000 */
[----:B------:R-:W-:Y:S06]  /*30e0*/  BRA `(.L_x_30868) ;  /* 0x0000000000047947 */ /* 0x000fec0003800000 */
.L_x_30867:
[----:B------:R3:W4:Y:S02]  /*30f0*/  DADD R6, R6, R20 ;  /* 0x0000000006067229 */ /* 0x0007240000000014 */
.L_x_30868:
[----:B------:R-:W-:Y:S05]  /*3100*/  BSYNC.RECONVERGENT B1 ;  /* 0x0000000000017941 */ /* 0x000fea0003800200 */
.L_x_30866:
        /* <DEDUP_REMOVED lines=8> */
[----:B------:R-:W5:Y:S01]  /*3190*/  LDCU.64 UR6, c[0x0][0x390] ;  /* 0x00007200ff0677ac */ /* 0x000f620008000a00 */
[----:B0-----:R-:W-:Y:S02]  /*31a0*/  LOP3.LUT R23, RZ, 0x80000000, R9, 0xb8, !PT ;  /* 0x80000000ff177812 */ /* 0x001fe400078eb809 */
[----:B-----5:R-:W-:Y:S02]  /*31b0*/  LOP3.LUT R2, R8, UR6, RZ, 0xfc, !PT ;  /* 0x0000000608027c12 */ /* 0x020fe4000f8efcff */
[----:B------:R-:W-:Y:S02]  /*31c0*/  LOP3.LUT R22, R9, UR7, RZ, 0xfc, !PT ;  /* 0x0000000709167c12 */ /* 0x000fe4000f8efcff */
[----:B------:R-:W-:-:S04]  /*31d0*/  ISETP.NE.U32.AND P0, PT, R2, RZ, PT ;  /* 0x000000ff0200720c */ /* 0x000fc80003f05070 */
[----:B------:R-:W-:-:S04]  /*31e0*/  LOP3.LUT P0, RZ, R22, 0x7fffffff, RZ, 0xc0, P0 ;  /* 0x7fffffff16ff7812 */ /* 0x000fc8000000c0ff */
[----:B------:R-:W-:Y:S02]  /*31f0*/  FSEL R9, R9, R23, !P0 ;  /* 0x0000001709097208 */ /* 0x000fe40004000000 */
[----:B------:R-:W-:Y:S01]  /*3200*/  FSEL R8, R8, 1.4012984643248170709e-45, !P0 ;  /* 0x0000000108087808 */ /* 0x000fe20004000000 */
[----:B------:R-:W-:Y:S06]  /*3210*/  BRA `(.L_x_30871) ;  /* 0x0000000000047947 */ /* 0x000fec0003800000 */
.L_x_30870:
[----:B------:R0:W0:Y:S02]  /*3220*/  DADD R8, R8, R20 ;  /* 0x0000000008087229 */ /* 0x0000240000000014 */
.L_x_30871:
[----:B------:R-:W-:Y:S05]  /*3230*/  BSYNC.RECONVERGENT B1 ;  /* 0x0000000000017941 */ /* 0x000fea0003800200 */
.L_x_30869:
        /* <DEDUP_REMOVED lines=17> */
.L_x_30873:
[----:B------:R0:W0:Y:S02]  /*3350*/  DADD R10, R10, R20 ;  /* 0x000000000a0a7229 */ /* 0x0000240000000014 */
.L_x_30874:
[----:B------:R-:W-:Y:S05]  /*3360*/  BSYNC.RECONVERGENT B1 ;  /* 0x0000000000017941 */ /* 0x000fea0003800200 */
.L_x_30872:
        /* <DEDUP_REMOVED lines=17> */
.L_x_30876:
[----:B------:R0:W0:Y:S02]  /*3480*/  DADD R12, R12, R20 ;  /* 0x000000000c0c7229 */ /* 0x0000240000000014 */
.L_x_30877:
[----:B------:R-:W-:Y:S05]  /*3490*/  BSYNC.RECONVERGENT B1 ;  /* 0x0000000000017941 */ /* 0x000fea0003800200 */
.L_x_30875:
        /* <DEDUP_REMOVED lines=17> */
.L_x_30879:
[----:B------:R0:W0:Y:S02]  /*35b0*/  DADD R14, R14, R20 ;  /* 0x000000000e0e7229 */ /* 0x0000240000000014 */
.L_x_30880:
[----:B------:R-:W-:Y:S05]  /*35c0*/  BSYNC.RECONVERGENT B1 ;  /* 0x0000000000017941 */ /* 0x000fea0003800200 */
.L_x_30878:
        /* <DEDUP_REMOVED lines=17> */
.L_x_30882:
[----:B------:R0:W0:Y:S02]  /*36e0*/  DADD R16, R16, R20 ;  /* 0x0000000010107229 */ /* 0x0000240000000014 */
.L_x_30883:
[----:B------:R-:W-:Y:S05]  /*36f0*/  BSYNC.RECONVERGENT B1 ;  /* 0x0000000000017941 */ /* 0x000fea0003800200 */
.L_x_30881:
[----:B------:R-:W5:-:S15]  /*3700*/  DSETP.NAN.AND P0, PT, R18, R18, PT ;  /* 0x000000121200722a */ /* 0x000f5e0003f08000 */
[----:B------:R-:W-:-:S15]  /*3710*/  NOP ;  /* 0x0000000000007918 */ /* 0x000fde0000000000 */
[----:B------:R-:W-:-:S15]  /*3720*/  NOP ;  /* 0x0000000000007918 */ /* 0x000fde0000000000 */
[----:B------:R-:W-:-:S15]  /*3730*/  NOP ;  /* 0x0000000000007918 */ /* 0x000fde0000000000 */
[----:B------:R-:W-:-:S04]  /*3740*/  NOP ;  /* 0x0000000000007918 */ /* 0x000fc80000000000 */
[----:B-----5:R-:W5:Y:S02]  /*3750*/  DSETP.NAN.OR P0, PT, R20, R20, P0 ;  /* 0x000000141400722a */ /* 0x020f640000708400 */
[----:B-----5:R-:W-:Y:S05]  /*3760*/  @P0 BRA `(.L_x_30884) ;  /* 0x0000000000240947 */ /* 0x020fea0003800000 */
[----:B------:R-:W5:Y:S01]  /*3770*/  LDCU.64 UR6, c[0x0][0x390] ;  /* 0x00007200ff0677ac */ /* 0x000f620008000a00 */
[----:B01-3--:R-:W-:Y:S02]  /*3780*/  LOP3.LUT R21, RZ, 0x80000000, R19, 0xb8, !PT ;  /* 0x80000000ff157812 */ /* 0x00bfe400078eb813 */
[----:B-----5:R-:W-:Y:S02]  /*3790*/  LOP3.LUT R2, R18, UR6, RZ, 0xfc, !PT ;  /* 0x0000000612027c12 */ /* 0x020fe4000f8efcff */
[----:B------:R-:W-:Y:S02]  /*37a0*/  LOP3.LUT R20, R19, UR7, RZ, 0xfc, !PT ;  /* 0x0000000713147c12 */ /* 0x000fe4000f8efcff */
[----:B------:R-:W-:-:S04]  /*37b0*/  ISETP.NE.U32.AND P0, PT, R2, RZ, PT ;  /* 0x000000ff0200720c */ /* 0x000fc80003f05070 */
[----:B------:R-:W-:-:S04]  /*37c0*/  LOP3.LUT P0, RZ, R20, 0x7fffffff, RZ, 0xc0, P0 ;  /* 0x7fffffff14ff7812 */ /* 0x000fc8000000c0ff */
[----:B------:R-:W-:Y:S02]  /*37d0*/  FSEL R19, R19, R21, !P0 ;  /* 0x0000001513137208 */ /* 0x000fe40004000000 */
[----:B------:R-:W-:Y:S01]  /*37e0*/  FSEL R18, R18, 1.4012984643248170709e-45, !P0 ;  /* 0x0000000112127808 */ /* 0x000fe20004000000 */
[----:B------:R-:W-:Y:S06]  /*37f0*/  BRA `(.L_x_30885) ;  /* 0x00000018006c7947 */ /* 0x000fec0003800000 */
.L_x_30884:
[----:B------:R0:W0:Y:S02]  /*3800*/  DADD R18, R18, R20 ;  /* 0x0000000012127229 */ /* 0x0000240000000014 */
[----:B0-----:R-:W-:Y:S05]  /*3810*/  BRA `(.L_x_30885) ;  /* 0x0000001800647947 */ /* 0x001fea0003800000 */
.L_x_30862:
[----:B-----5:R-:W1:Y:S01]  /*3820*/  DSETP.NAN.AND P1, PT, R4, R4, PT ;  /* 0x000000040400722a */ /* 0x020e620003f28000 */
        /* <DEDUP_REMOVED lines=10> */
[----:B------:R2:W3:-:S15]  /*38d0*/  DSETP.NAN.AND P0, PT, R6, R6, PT ;  /* 0x000000060600722a */ /* 0x0004de0003f08000 */
[----:B------:R-:W-:-:S15]  /*38e0*/  NOP ;  /* 0x0000000000007918 */ /* 0x000fde0000000000 */
[----:B------:R-:W-:-:S15]  /*38f0*/  NOP ;  /* 0x0000000000007918 */ /* 0x000fde0000000000 */
[----:B------:R-:W-:-:S15]  /*3900*/  NOP ;  /* 0x0000000000007918 */ /* 0x000fde0000000000 */
[----:B------:R-:W-:-:S04]  /*3910*/  NOP ;  /* 0x0000000000007918 */ /* 0x000fc80000000000 */
[----:B-1----:R2:W1:Y:S02]  /*3920*/  @!P1 DADD R4, R4, R20 ;  /* 0x0000000004049229 */ /* 0x0024640000000014 */
[----:B-123--:R-:W-:Y:S05]  /*3930*/  @!P1 BRA `(.L_x_30887) ;  /* 0x0000000000a09947 */ /* 0x00efea0003800000 */
[----:B0-----:R-:W0:Y:S02]  /*3940*/  LDC.64 R22, c[0x0][0x390] ;  /* 0x0000e400ff167b82 */ /* 0x001e240000000a00 */
        /* <DEDUP_REMOVED lines=27> */
[----:B0-----:R-:W0:Y:S02]  /*3b00*/  DSETP.GT.AND P1, PT, R20, RZ, !P2 ;  /* 0x000000ff1400722a */ /* 0x001e240005724000 */
[----:B0-----:R-:W-:-:S15]  /*3b10*/  SEL R5, RZ, 0xffffffff, !P1 ;  /* 0xffffffffff057807 */ /* 0x001fde0004800000 */
[----:B------:R-:W-:-:S15]  /*3b20*/  NOP ;  /* 0x0000000000007918 */ /* 0x000fde0000000000 */
[----:B------:R-:W-:-:S15]  /*3b30*/  NOP ;  /* 0x0000000000007918 */ /* 0x000fde0000000000 */
[----:B------:R-:W-:-:S15]  /*3b40*/  NOP ;  /* 0x0000000000007918 */ /* 0x000fde0000000000 */
[----:B------:R-:W-:-:S02]  /*3b50*/  NOP ;  /* 0x0000000000007918 */ /* 0x000fc40000000000 */
[----:B------:R-:W0:Y:S01]  /*3b60*/  DSETP.LT.AND P4, PT, R20, RZ, !P2 ;  /* 0x000000ff1400722a */ /* 0x000e220005781000 */
[--C-:B------:R-:W-:Y:S02]  /*3b70*/  IADD3 R22, P1, P2, R25, R22, R2.reuse ;  /* 0x0000001619167210 */ /* 0x100fe40007a3e002 */
[----:B0-----:R-:W-:Y:S02]  /*3b80*/  SEL R4, RZ, 0x1, !P4 ;  /* 0x00000001ff047807 */ /* 0x001fe40006000000 */
[----:B------:R-:W-:Y:S02]  /*3b90*/  IADD3.X R2, PT, PT, RZ, R23, R2, P1, P2 ;  /* 0x00000017ff027210 */ /* 0x000fe40000fe4402 */
[----:B------:R-:W-:-:S04]  /*3ba0*/  IADD3 R4, P3, P4, R5, R22, R4 ;  /* 0x0000001605047210 */ /* 0x000fc80007c7e004 */
[----:B------:R-:W-:-:S09]  /*3bb0*/  IADD3.X R5, PT, PT, R5, R2, RZ, P3, P4 ;  /* 0x0000000205057210 */ /* 0x000fd20001fe84ff */
.L_x_30887:
[----:B------:R-:W-:Y:S05]  /*3bc0*/  BSYNC.RECONVERGENT B1 ;  /* 0x0000000000017941 */ /* 0x000fea0003800200 */
.L_x_30886:
[----:B------:R-:W1:Y:S01]  /*3bd0*/  DSETP.NAN.OR P0, PT, R20, R20, P0 ;  /* 0x000000141400722a */ /* 0x000e620000708400 */
[----:B------:R-:W-:Y:S04]  /*3be0*/  BSSY.RECONVERGENT B1, `(.L_x_30888) ;  /* 0x000002c000017945 */ /* 0x000fe80003800200 */
[----:B-1----:R-:W-:Y:S05]  /*3bf0*/  @P0 BRA `(.L_x_30889) ;  /* 0x0000000000a40947 */ /* 0x002fea0003800000 */
        /* <DEDUP_REMOVED lines=41> */
.L_x_30889:
[----:B------:R1:W2:Y:S02]  /*3e90*/  DADD R6, R6, R20 ;  /* 0x0000000006067229 */ /* 0x0002a40000000014 */
.L_x_30890:
[----:B------:R-:W-:Y:S05]  /*3ea0*/  BSYNC.RECONVERGENT B1 ;  /* 0x0000000000017941 */ /* 0x000fea0003800200 */
.L_x_30888:
        /* <DEDUP_REMOVED lines=30> */
[----:B------:R0:W3:Y:S02]  /*4090*/  DSETP.GEU.AND P1, PT, R8, R20, PT ;  /* 0x000000140800722a */ /* 0x0000e40003f2e000 */
[----:B0-----:R-:W-:-:S15]  /*40a0*/  SEL R9, RZ, 0x1, !P0 ;  /* 0x00000001ff097807 */ /* 0x001fde0004000000 */
[----:B------:R-:W-:-:S15]  /*40b0*/  NOP ;  /* 0x0000000000007918 */ /* 0x000fde0000000000 */
[----:B------:R-:W-:-:S15]  /*40c0*/  NOP ;  /* 0x0000000000007918 */ /* 0x000fde0000000000 */
[----:B------:R-:W-:-:S15]  /*40d0*/  NOP ;  /* 0x0000000000007918 */ /* 0x000fde0000000000 */
[----:B------:R-:W-:-:S02]  /*40e0*/  NOP ;  /* 0x0000000000007918 */ /* 0x000fc40000000000 */
[----:B---3--:R-:W0:Y:S02]  /*40f0*/  DSETP.LT.AND P3, PT, R20, RZ, !P1 ;  /* 0x000000ff1400722a */ /* 0x008e240004f61000 */
        /* <DEDUP_REMOVED lines=12> */
.L_x_30892:
[----:B------:R3:W4:Y:S02]  /*41c0*/  DADD R8, R8, R20 ;  /* 0x0000000008087229 */ /* 0x0007240000000014 */
.L_x_30893:
[----:B------:R-:W-:Y:S05]  /*41d0*/  BSYNC.RECONVERGENT B1 ;  /* 0x0000000000017941 */ /* 0x000fea0003800200 */
.L_x_30891:
        /* <DEDUP_REMOVED lines=30> */
[----:B------:R0:W5:Y:S02]  /*43c0*/  DSETP.GEU.AND P1, PT, R10, R20, PT ;  /* 0x000000140a00722a */ /* 0x0001640003f2e000 */
[----:B0-----:R-:W-:-:S15]  /*43d0*/  SEL R11, RZ, 0x1, !P0 ;  /* 0x00000001ff0b7807 */ /* 0x001fde0004000000 */
[----:B------:R-:W-:-:S15]  /*43e0*/  NOP ;  /* 0x0000000000007918 */ /* 0x000fde0000000000 */
[----:B------:R-:W-:-:S15]  /*43f0*/  NOP ;  /* 0x0000000000007918 */ /* 0x000fde0000000000 */
[----:B------:R-:W-:-:S15]  /*4400*/  NOP ;  /* 0x0000000000007918 */ /* 0x000fde0000000000 */
[----:B------:R-:W-:-:S02]  /*4410*/  NOP ;  /* 0x0000000000007918 */ /* 0x000fc40000000000 */
[----:B-----5:R-:W0:Y:S02]  /*4420*/  DSETP.LT.AND P3, PT, R20, RZ, !P1 ;  /* 0x000000ff1400722a */ /* 0x020e240004f61000 */
        /* <DEDUP_REMOVED lines=12> */
.L_x_30895:
[----:B------:R0:W0:Y:S02]  /*44f0*/  DADD R10, R10, R20 ;  /* 0x000000000a0a7229 */ /* 0x0000240000000014 */
.L_x_30896:
[----:B------:R-:W-:Y:S05]  /*4500*/  BSYNC.RECONVERGENT B1 ;  /* 0x0000000000017941 */ /* 0x000fea0003800200 */
.L_x_30894:
        /* <DEDUP_REMOVED lines=49> */
.L_x_30898:
[----:B------:R0:W0:Y:S02]  /*4820*/  DADD R12, R12, R20 ;  /* 0x000000000c0c7229 */ /* 0x0000240000000014 */
.L_x_30899:
[----:B------:R-:W-:Y:S05]  /*4830*/  BSYNC.RECONVERGENT B1 ;  /* 0x0000000000017941 */ /* 0x000fea0003800200 */
.L_x_30897:
        /* <DEDUP_REMOVED lines=49> */
.L_x_30901:
[----:B------:R0:W0:Y:S02]  /*4b50*/  DADD R14, R14, R20 ;  /* 0x000000000e0e7229 */ /* 0x0000240000000014 */
.L_x_30902:
[----:B------:R-:W-:Y:S05]  /*4b60*/  BSYNC.RECONVERGENT B1 ;  /* 0x0000000000017941 */ /* 0x000fea0003800200 */
.L_x_30900:
        /* <DEDUP_REMOVED lines=49> */
.L_x_30904:
[----:B------:R0:W0:Y:S02]  /*4e80*/  DADD R16, R16, R20 ;  /* 0x0000000010107229 */ /* 0x0000240000000014 */
.L_x_30905:
[----:B------:R-:W-:Y:S05]  /*4e90*/  BSYNC.RECONVERGENT B1 ;  /* 0x0000000000017941 */ /* 0x000fea0003800200 */
.L_x_30903:
[----:B------:R-:W5:-:S15]  /*4ea0*/  DSETP.NAN.AND P0, PT, R18, R18, PT ;  /* 0x000000121200722a */ /* 0x000f5e0003f08000 */
[----:B------:R-:W-:-:S15]  /*4eb0*/  NOP ;  /* 0x0000000000007918 */ /* 0x000fde0000000000 */
[----:B------:R-:W-:-:S15]  /*4ec0*/  NOP ;  /* 0x0000000000007918 */ /* 0x000fde0000000000 */
[----:B------:R-:W-:-:S15]  /*4ed0*/  NOP ;  /* 0x0000000000007918 */ /* 0x000fde0000000000 */
[----:B------:R-:W-:-:S04]  /*4ee0*/  NOP ;  /* 0x0000000000007918 */ /* 0x000fc80000000000 */
        /* <DEDUP_REMOVED lines=43> */
.L_x_30906:
[----:B------:R0:W0:Y:S02]  /*51a0*/  DADD R18, R18, R20 ;  /* 0x0000000012127229 */ /* 0x0000240000000014 */
.L_x_30885:
[----:B------:R-:W-:Y:S05]  /*51b0*/  BSYNC.RECONVERGENT B0 ;  /* 0x0000000000007941 */ /* 0x000fea0003800200 */
.L_x_30861:
[----:B01-3--:R-:W0:Y:S02]  /*51c0*/  LDC.64 R20, c[0x0][0x398] ;  /* 0x0000e600ff147b82 */ /* 0x00be240000000a00 */
[----:B0-----:R-:W-:-:S04]  /*51d0*/  IMAD.WIDE.U32 R2, R3, 0x8, R20 ;  /* 0x0000000803027825 */ /* 0x001fc800078e0014 */
[----:B------:R-:W-:-:S05]  /*51e0*/  IMAD.WIDE.U32 R2, R0, 0x10, R2 ;  /* 0x0000001000027825 */ /* 0x000fca00078e0002 */
[----:B--2-4-:R-:W-:Y:S04]  /*51f0*/  STG.E.128 desc[UR4][R2.64], R4 ;  /* 0x0000000402007986 */ /* 0x014fe8000c101d04 */
[----:B------:R-:W-:Y:S04]  /*5200*/  STG.E.128 desc[UR4][R2.64+0x800], R8 ;  /* 0x0008000802007986 */ /* 0x000fe8000c101d04 */
[----:B------:R-:W-:Y:S04]  /*5210*/  STG.E.128 desc[UR4][R2.64+0x1000], R12 ;  /* 0x0010000c02007986 */ /* 0x000fe8000c101d04 */
[----:B------:R-:W-:Y:S01]  /*5220*/  STG.E.128 desc[UR4][R2.64+0x1800], R16 ;  /* 0x0018001002007986 */ /* 0x000fe2000c101d04 */
[----:B------:R-:W-:Y:S05]  /*5230*/  EXIT ;  /* 0x000000000000794d */ /* 0x000fea0003800000 */
.L_x_30907:
        /* <DEDUP_REMOVED lines=12> */
.L_x_31301:


//--------------------- .text._ZN2at6native29vectorized_elementwise_kernelILi4ENS0_13AUnaryFunctorIdddZZZNS0_21nextafter_kernel_cudaERNS_18TensorIteratorBaseEENKUlvE_clEvENKUlvE_clEvEUlddE_EESt5arrayIPcLm2EEEEviT0_T1_ --------------------------
	.section	.text._ZN2at6native29vectorized_elementwise_kernelILi4ENS0_13AUnaryFunctorIdddZZZNS0_21nextafter_kernel_cudaERNS_18TensorIteratorBaseEENKUlvE_clEvENKUlvE_clEvEUlddE_EESt5arrayIPcLm2EEEEviT0_T1_,"ax",@progbits
	.align	128
        .global         _ZN2at6native29vectorized_elementwise_kernelILi4ENS0_13AUnaryFunctorIdddZZZNS0_21nextafter_kernel_cudaERNS_18TensorIteratorBaseEENKUlvE_clEvENKUlvE_clEvEUlddE_EESt5arrayIPcLm2EEEEviT0_T1_
        .type           _ZN2at6native29vectorized_elementwise_kernelILi4ENS0_13AUnaryFunctorIdddZZZNS0_21nextafter_kernel_cudaERNS_18TensorIteratorBaseEENKUlvE_clEvENKUlvE_clEvEUlddE_EESt5arrayIPcLm2EEEEviT0_T1_,@function
        .size           _ZN2at6native29vectorized_elementwise_kernelILi4ENS0_13AUnaryFunctorIdddZZZNS0_21nextafter_kernel_cudaERNS_18TensorIteratorBaseEENKUlvE_clEvENKUlvE_clEvEUlddE_EESt5arrayIPcLm2EEEEviT0_T1_,(.L_x_31302 - _ZN2at6native29vectorized_elementwise_kernelILi4ENS0_13AUnaryFunctorIdddZZZNS0_21nextafter_kernel_cudaERNS_18TensorIteratorBaseEENKUlvE_clEvENKUlvE_clEvEUlddE_EESt5arrayIPcLm2EEEEviT0_T1_)
        .other          _ZN2at6native29vectorized_elementwise_kernelILi4ENS0_13AUnaryFunctorIdddZZZNS0_21nextafter_kernel_cudaERNS_18TensorIteratorBaseEENKUlvE_clEvENKUlvE_clEvEUlddE_EESt5arrayIPcLm2EEEEviT0_T1_,@"STO_CUDA_ENTRY STV_DEFAULT"
_ZN2at6native29vectorized_elementwise_kernelILi4ENS0_13AUnaryFunctorIdddZZZNS0_21nextafter_kernel_cudaERNS_18TensorIteratorBaseEENKUlvE_clEvENKUlvE_clEvEUlddE_EESt5arrayIPcLm2EEEEviT0_T1_:
.text._ZN2at6native29vectorized_elementwise_kernelILi4ENS0_13AUnaryFunctorIdddZZZNS0_21nextafter_kernel_cudaERNS_18TensorIteratorBaseEENKUlvE_clEvENKUlvE_clEvEUlddE_EESt5arrayIPcLm2EEEEviT0_T1_:
        /* <DEDUP_REMOVED lines=88> */
.L_x_30913:
[----:B------:R0:W1:Y:S02]  /*0580*/  DADD R10, R10, R24 ;  /* 0x000000000a0a7229 */ /* 0x0000640000000018 */
.L_x_30912:
[----:B------:R-:W-:Y:S05]  /*0590*/  BSYNC.RECONVERGENT B1 ;  /* 0x0000000000017941 */ /* 0x000fea0003800200 */
.L_x_30911:
        /* <DEDUP_REMOVED lines=20> */
.L_x_30916:
[----:B------:R2:W3:Y:S02]  /*06e0*/  DADD R8, R8, R24 ;  /* 0x0000000008087229 */ /* 0x0004e40000000018 */
.L_x_30915:
[----:B------:R-:W-:Y:S05]  /*06f0*/  BSYNC.RECONVERGENT B1 ;  /* 0x0000000000017941 */ /* 0x000fea0003800200 */
.L_x_30914:
        /* <DEDUP_REMOVED lines=20> */
.L_x_30919:
[----:B------:R4:W0:Y:S02]  /*0840*/  DADD R6, R6, R24 ;  /* 0x0000000006067229 */ /* 0x0008240000000018 */
.L_x_30918:
[----:B------:R-:W-:Y:S05]  /*0850*/  BSYNC.RECONVERGENT B1 ;  /* 0x0000000000017941 */ /* 0x000fea0003800200 */
.L_x_30917:
        /* <DEDUP_REMOVED lines=20> */
.L_x_30922:
[----:B------:R0:W0:Y:S02]  /*09a0*/  DADD R20, R20, R24 ;  /* 0x0000000014147229 */ /* 0x0000240000000018 */
.L_x_30921:
[----:B------:R-:W-:Y:S05]  /*09b0*/  BSYNC.RECONVERGENT B1 ;  /* 0x0000000000017941 */ /* 0x000fea0003800200 */
.L_x_30920:
        /* <DEDUP_REMOVED lines=20> */
.L_x_30925:
[----:B------:R0:W0:Y:S02]  /*0b00*/  DADD R26, R26, R24 ;  /* 0x000000001a1a7229 */ /* 0x0000240000000018 */
.L_x_30924:
[----:B------:R-:W-:Y:S05]  /*0b10*/  BSYNC.RECONVERGENT B1 ;  /* 0x0000000000017941 */ /* 0x000fea0003800200 */
.L_x_30923:
        /* <DEDUP_REMOVED lines=20> */
.L_x_30928:
[----:B------:R0:W0:Y:S02]  /*0c60*/  DADD R16, R16, R24 ;  /* 0x0000000010107229 */ /* 0x0000240000000018 */
.L_x_30927:
[----:B------:R-:W-:Y:S05]  /*0c70*/  BSYNC.RECONVERGENT B1 ;  /* 0x0000000000017941 */ /* 0x000fea0003800200 */
.L_x_30926:
        /* <DEDUP_REMOVED lines=20> */
.L_x_30931:
[----:B------:R0:W0:Y:S02]  /*0dc0*/  DADD R22, R22, R24 ;  /* 0x0000000016167229 */ /* 0x0000240000000018 */
.L_x_30930:
[----:B------:R-:W-:Y:S05]  /*0dd0*/  BSYNC.RECONVERGENT B1 ;  /* 0x0000000000017941 */ /* 0x000fea0003800200 */
.L_x_30929:
        /* <DEDUP_REMOVED lines=19> */
.L_x_30933:
[----:B------:R0:W0:Y:S02]  /*0f10*/  DADD R18, R18, R24 ;  /* 0x0000000012127229 */ /* 0x0000240000000018 */
[----:B0-----:R-:W-:Y:S05]  /*0f20*/  BRA `(.L_x_30932) ;  /* 0x0000001800c07947 */ /* 0x001fea0003800000 */
.L_x_30910:
        /* <DEDUP_REMOVED lines=55> */
.L_x_30935:
[----:B------:R-:W-:Y:S05]  /*12a0*/  BSYNC.RECONVERGENT B1 ;  /* 0x0000000000017941 */ /* 0x000fea0003800200 */
.L_x_30934:
        /* <DEDUP_REMOVED lines=52> */
.L_x_30938:
[----:B------:R0:W1:Y:S02]  /*15f0*/  DADD R8, R8, R24 ;  /* 0x0000000008087229 */ /* 0x0000640000000018 */
.L_x_30937:
[----:B------:R-:W-:Y:S05]  /*1600*/  BSYNC.RECONVERGENT B1 ;  /* 0x0000000000017941 */ /* 0x000fea0003800200 */
.L_x_30936:
        /* <DEDUP_REMOVED lines=52> */
.L_x_30941:
[----:B------:R2:W3:Y:S02]  /*1950*/  DADD R6, R6, R24 ;  /* 0x0000000006067229 */ /* 0x0004e40000000018 */
.L_x_30940:
[----:B------:R-:W-:Y:S05]  /*1960*/  BSYNC.RECONVERGENT B1 ;  /* 0x0000000000017941 */ /* 0x000fea0003800200 */
.L_x_30939:
        /* <DEDUP_REMOVED lines=52> */
.L_x_30944:
[----:B------:R4:W0:Y:S02]  /*1cb0*/  DADD R20, R20, R24 ;  /* 0x0000000014147229 */ /* 0x0008240000000018 */
.L_x_30943:
[----:B------:R-:W-:Y:S05]  /*1cc0*/  BSYNC.RECONVERGENT B1 ;  /* 0x0000000000017941 */ /* 0x000fea0003800200 */
.L_x_30942:
        /* <DEDUP_REMOVED lines=52> */
.L_x_30947:
[----:B------:R0:W0:Y:S02]  /*2010*/  DADD R26, R26, R24 ;  /* 0x000000001a1a7229 */ /* 0x0000240000000018 */
.L_x_30946:
[----:B------:R-:W-:Y:S05]  /*2020*/  BSYNC.RECONVERGENT B1 ;  /* 0x0000000000017941 */ /* 0x000fea0003800200 */
.L_x_30945:
        /* <DEDUP_REMOVED lines=52> */
.L_x_30950:
[----:B------:R0:W0:Y:S02]  /*2370*/  DADD R16, R16, R24 ;  /* 0x0000000010107229 */ /* 0x0000240000000018 */
.L_x_30949:
[----:B------:R-:W-:Y:S05]  /*2380*/  BSYNC.RECONVERGENT B1 ;  /* 0x0000000000017941 */ /* 0x000fea0003800200 */
.L_x_30948:
        /* <DEDUP_REMOVED lines=52> */
.L_x_30953:
[----:B------:R0:W0:Y:S02]  /*26d0*/  DADD R22, R22, R24 ;  /* 0x0000000016167229 */ /* 0x0000240000000018 */
.L_x_30952:
[----:B------:R-:W-:Y:S05]  /*26e0*/  BSYNC.RECONVERGENT B1 ;  /* 0x0000000000017941 */ /* 0x000fea0003800200 */
.L_x_30951:
        /* <DEDUP_REMOVED lines=51> */
.L_x_30954:
[----:B------:R0:W0:Y:S02]  /*2a20*/  DADD R18, R18, R24 ;  /* 0x0000000012127229 */ /* 0x0000240000000018 */
.L_x_30932:
[----:B------:R-:W-:Y:S05]  /*2a30*/  BSYNC.RECONVERGENT B0 ;  /* 0x0000000000007941 */ /* 0x000fea0003800200 */
.L_x_30909:
        /* <DEDUP_REMOVED lines=21> */
.L_x_30957:
[----:B------:R-:W-:-:S13]  /*2b90*/  ISETP.GE.U32.AND P0, PT, R2, R5, PT ;  /* 0x000000050200720c */ /* 0x000fda0003f06070 */
[----:B------:R-:W-:Y:S05]  /*2ba0*/  @P0 BRA `(.L_x_30959) ;  /* 0x0000000000300947 */ /* 0x000fea0003800000 */
[----:B-1-3--:R-:W1:Y:S01]  /*2bb0*/  LDC.64 R6, c[0x0][0x398] ;  /* 0x0000e600ff067b82 */ /* 0x00ae620000000a00 */
[----:B------:R-:W-:Y:S02]  /*2bc0*/  IMAD.IADD R9, R3, 0x1, R2 ;  /* 0x0000000103097824 */ /* 0x000fe400078e0202 */
[----:B------:R-:W-:Y:S02]  /*2bd0*/  VIADD R2, R2, 0x80 ;  /* 0x0000008002027836 */ /* 0x000fe40000000000 */
[----:B-1----:R-:W-:-:S05]  /*2be0*/  IMAD.WIDE.U32 R6, R9, 0x8, R6 ;  /* 0x0000000809067825 */ /* 0x002fca00078e0006 */
[----:B------:R1:W-:Y:S02]  /*2bf0*/  STG.E.64 desc[UR4][R6.64], R20 ;  /* 0x0000001406007986 */ /* 0x0003e4000c101b04 */
.L_x_30958:
[----:B------:R-:W-:-:S13]  /*2c00*/  ISETP.GE.U32.AND P0, PT, R2, R5, PT ;  /* 0x000000050200720c */ /* 0x000fda0003f06070 */
[----:B------:R-:W-:Y:S05]  /*2c10*/  @P0 BRA `(.L_x_30960) ;  /* 0x0000000000340947 */ /* 0x000fea0003800000 */
[----:B-1----:R-:W1:Y:S01]  /*2c20*/  LDC.64 R6, c[0x0][0x398] ;  /* 0x0000e600ff067b82 */ /* 0x002e620000000a00 */
[----:B0-----:R-:W-:Y:S02]  /*2c30*/  IMAD.IADD R9, R3, 0x1, R2 ;  /* 0x0000000103097824 */ /* 0x001fe400078e0202 */
[----:B------:R-:W-:Y:S02]  /*2c40*/  VIADD R2, R2, 0x80 ;  /* 0x0000008002027836 */ /* 0x000fe40000000000 */
[----:B-1----:R-:W-:-:S05]  /*2c50*/  IMAD.WIDE.U32 R6, R9, 0x8, R6 ;  /* 0x0000000809067825 */ /* 0x002fca00078e0006 */
[----:B------:R0:W-:Y:S02]  /*2c60*/  STG.E.64 desc[UR4][R6.64], R26 ;  /* 0x0000001a06007986 */ /* 0x0001e4000c101b04 */
.L_x_30959:
        /* <DEDUP_REMOVED lines=8> */
.L_x_30960:
[----:B------:R-:W-:Y:S05]  /*2cf0*/  BSYNC.RELIABLE B1 ;  /* 0x0000000000017941 */ /* 0x000fea0003800100 */
.L_x_30956:
[----:B------:R-:W-:-:S13]  /*2d00*/  ISETP.GE.U32.AND P0, PT, R2, R5, PT ;  /* 0x000000050200720c */ /* 0x000fda0003f06070 */
[----:B-1-3--:R-:W1:Y:S01]  /*2d10*/  @!P0 LDC.64 R6, c[0x0][0x398] ;  /* 0x0000e600ff068b82 */ /* 0x00ae620000000a00 */
[----:B0-----:R-:W-:Y:S02]  /*2d20*/  @!P0 IMAD.IADD R9, R3, 0x1, R2 ;  /* 0x0000000103098824 */ /* 0x001fe400078e0202 */
[----:B------:R-:W-:Y:S02]  /*2d30*/  @!P0 VIADD R2, R2, 0x80 ;  /* 0x0000008002028836 */ /* 0x000fe40000000000 */
[----:B-1----:R-:W-:-:S05]  /*2d40*/  @!P0 IMAD.WIDE.U32 R6, R9, 0x8, R6 ;  /* 0x0000000809068825 */ /* 0x002fca00078e0006 */
[----:B------:R0:W-:Y:S02]  /*2d50*/  @!P0 STG.E.64 desc[UR4][R6.64], R22 ;  /* 0x0000001606008986 */ /* 0x0001e4000c101b04 */
.L_x_30961:
[----:B------:R-:W-:Y:S05]  /*2d60*/  BSYNC.RECONVERGENT B0 ;  /* 0x0000000000007941 */ /* 0x000fea0003800200 */
.L_x_30955:
        /* <DEDUP_REMOVED lines=8> */
.L_x_30908:
[----:B------:R-:W0:Y:S01]  /*2df0*/  S2R R0, SR_TID.X ;  /* 0x0000000000007919 */ /* 0x000e220000002100 */
[----:B------:R-:W1:Y:S08]  /*2e00*/  LDC.64 R4, c[0x0][0x3a0] ;  /* 0x0000e800ff047b82 */ /* 0x000e700000000a00 */
[----:B------:R-:W2:Y:S01]  /*2e10*/  LDC.64 R20, c[0x0][0x390] ;  /* 0x0000e400ff147b82 */ /* 0x000ea20000000a00 */
[----:B-1----:R-:W-:-:S04]  /*2e20*/  IMAD.WIDE.U32 R4, R3, 0x8, R4 ;  /* 0x0000000803047825 */ /* 0x002fc800078e0004 */
[----:B0-----:R-:W-:-:S05]  /*2e30*/  IMAD.WIDE.U32 R22, R0, 0x20, R4 ;  /* 0x0000002000167825 */ /* 0x001fca00078e0004 */
[----:B------:R0:W5:Y:S04]  /*2e40*/  LDG.E.ENL2.256 R8, R4, desc[UR4][R22.64] ;  /* 0xfe0000041604797e */ /* 0x0001680008121908 */
[----:B------:R0:W5:Y:S01]  /*2e50*/  LDG.E.ENL2.256 R16, R12, desc[UR4][R22.64+0x1000] ;  /* 0xfe008004160c797e */ /* 0x0001620008121910 */
        /* <DEDUP_REMOVED lines=20> */
.L_x_30965:
[----:B------:R1:W2:Y:S02]  /*2fa0*/  DADD R4, R4, R20 ;  /* 0x0000000004047229 */ /* 0x0002a40000000014 */
.L_x_30966:
[----:B------:R-:W-:Y:S05]  /*2fb0*/  BSYNC.RECONVERGENT B1 ;  /* 0x0000000000017941 */ /* 0x000fea0003800200 */
.L_x_30964:
        /* <DEDUP_REMOVED lines=17> */
.L_x_30968:
[----:B------:R3:W4:Y:S02]  /*30d0*/  DADD R6, R6, R20 ;  /* 0x0000000006067229 */ /* 0x0007240000000014 */
.L_x_30969:
[----:B------:R-:W-:Y:S05]  /*30e0*/  BSYNC.RECONVERGENT B1 ;  /* 0x0000000000017941 */ /* 0x000fea0003800200 */
.L_x_30967:
        /* <DEDUP_REMOVED lines=17> */
.L_x_30971:
[----:B------:R0:W0:Y:S02]  /*3200*/  DADD R8, R8, R20 ;  /* 0x0000000008087229 */ /* 0x0000240000000014 */
.L_x_30972:
[----:B------:R-:W-:Y:S05]  /*3210*/  BSYNC.RECONVERGENT B1 ;  /* 0x0000000000017941 */ /* 0x000fea0003800200 */
.L_x_30970:
        /* <DEDUP_REMOVED lines=17> */
.L_x_30974:
[----:B------:R0:W0:Y:S02]  /*3330*/  DADD R10, R10, R20 ;  /* 0x000000000a0a7229 */ /* 0x0000240000000014 */
.L_x_30975:
[----:B------:R-:W-:Y:S05]  /*3340*/  BSYNC.RECONVERGENT B1 ;  /* 0x0000000000017941 */ /* 0x000fea0003800200 */
.L_x_30973:
        /* <DEDUP_REMOVED lines=17> */
.L_x_30977:
[----:B------:R0:W0:Y:S02]  /*3460*/  DADD R12, R12, R20 ;  /* 0x000000000c0c7229 */ /* 0x0000240000000014 */
.L_x_30978:
[----:B------:R-:W-:Y:S05]  /*3470*/  BSYNC.RECONVERGENT B1 ;  /* 0x0000000000017941 */ /* 0x000fea0003800200 */
.L_x_30976:
        /* <DEDUP_REMOVED lines=17> */
.L_x_30980:
[----:B------:R0:W0:Y:S02]  /*3590*/  DADD R14, R14, R20 ;  /* 0x000000000e0e7229 */ /* 0x0000240000000014 */
.L_x_30981:
[----:B------:R-:W-:Y:S05]  /*35a0*/  BSYNC.RECONVERGENT B1 ;  /* 0x0000000000017941 */ /* 0x000fea0003800200 */
.L_x_30979:
        /* <DEDUP_REMOVED lines=17> */
.L_x_30983:
[----:B------:R0:W0:Y:S02]  /*36c0*/  DADD R16, R16, R20 ;  /* 0x0000000010107229 */ /* 0x0000240000000014 */
.L_x_30984:
[----:B------:R-:W-:Y:S05]  /*36d0*/  BSYNC.RECONVERGENT B1 ;  /* 0x0000000000017941 */ /* 0x000fea0003800200 */
.L_x_30982:
        /* <DEDUP_REMOVED lines=16> */
.L_x_30985:
[----:B------:R0:W0:Y:S02]  /*37e0*/  DADD R18, R18, R20 ;  /* 0x0000000012127229 */ /* 0x0000240000000014 */
[----:B0-----:R-:W-:Y:S05]  /*37f0*/  BRA `(.L_x_30986) ;  /* 0x0000001800647947 */ /* 0x001fea0003800000 */
.L_x_30963:
        /* <DEDUP_REMOVED lines=58> */
.L_x_30988:
[----:B------:R-:W-:Y:S05]  /*3ba0*/  BSYNC.RECONVERGENT B1 ;  /* 0x0000000000017941 */ /* 0x000fea0003800200 */
.L_x_30987:
        /* <DEDUP_REMOVED lines=44> */
.L_x_30990:
[----:B------:R1:W2:Y:S02]  /*3e70*/  DADD R6, R6, R20 ;  /* 0x0000000006067229 */ /* 0x0002a40000000014 */
.L_x_30991:
[----:B------:R-:W-:Y:S05]  /*3e80*/  BSYNC.RECONVERGENT B1 ;  /* 0x0000000000017941 */ /* 0x000fea0003800200 */
.L_x_30989:
        /* <DEDUP_REMOVED lines=49> */
.L_x_30993:
[----:B------:R3:W4:Y:S02]  /*41a0*/  DADD R8, R8, R20 ;  /* 0x0000000008087229 */ /* 0x0007240000000014 */
.L_x_30994:
[----:B------:R-:W-:Y:S05]  /*41b0*/  BSYNC.RECONVERGENT B1 ;  /* 0x0000000000017941 */ /* 0x000fea0003800200 */
.L_x_30992:
        /* <DEDUP_REMOVED lines=49> */
.L_x_30996:
[----:B------:R0:W0:Y:S02]  /*44d0*/  DADD R10, R10, R20 ;  /* 0x000000000a0a7229 */ /* 0x0000240000000014 */
.L_x_30997:
[----:B------:R-:W-:Y:S05]  /*44e0*/  BSYNC.RECONVERGENT B1 ;  /* 0x0000000000017941 */ /* 0x000fea0003800200 */
.L_x_30995:
        /* <DEDUP_REMOVED lines=49> */
.L_x_30999:
[----:B------:R0:W0:Y:S02]  /*4800*/  DADD R12, R12, R20 ;  /* 0x000000000c0c7229 */ /* 0x0000240000000014 */
.L_x_31000:
[----:B------:R-:W-:Y:S05]  /*4810*/  BSYNC.RECONVERGENT B1 ;  /* 0x0000000000017941 */ /* 0x000fea0003800200 */
.L_x_30998:
        /* <DEDUP_REMOVED lines=49> */
.L_x_31002:
[----:B------:R0:W0:Y:S02]  /*4b30*/  DADD R14, R14, R20 ;  /* 0x000000000e0e7229 */ /* 0x0000240000000014 */
.L_x_31003:
[----:B------:R-:W-:Y:S05]  /*4b40*/  BSYNC.RECONVERGENT B1 ;  /* 0x0000000000017941 */ /* 0x000fea0003800200 */
.L_x_31001:
        /* <DEDUP_REMOVED lines=49> */
.L_x_31005:
[----:B------:R0:W0:Y:S02]  /*4e60*/  DADD R16, R16, R20 ;  /* 0x0000000010107229 */ /* 0x0000240000000014 */
.L_x_31006:
[----:B------:R-:W-:Y:S05]  /*4e70*/  BSYNC.RECONVERGENT B1 ;  /* 0x0000000000017941 */ /* 0x000fea0003800200 */
.L_x_31004:
        /* <DEDUP_REMOVED lines=48> */
.L_x_31007:
[----:B------:R0:W0:Y:S02]  /*5180*/  DADD R18, R18, R20 ;  /* 0x0000000012127229 */ /* 0x0000240000000014 */
.L_x_30986:
[----:B------:R-:W-:Y:S05]  /*5190*/  BSYNC.RECONVERGENT B0 ;  /* 0x0000000000007941 */ /* 0x000fea0003800200 */
.L_x_30962:
[----:B01-3--:R-:W0:Y:S02]  /*51a0*/  LDC.64 R20, c[0x0][0x398] ;  /* 0x0000e600ff147b82 */ /* 0x00be240000000a00 */
[----:B0-----:R-:W-:-:S04]  /*51b0*/  IMAD.WIDE.U32 R2, R3, 0x8, R20 ;  /* 0x0000000803027825 */ /* 0x001fc800078e0014 */
[----:B------:R-:W-:-:S05]  /*51c0*/  IMAD.WIDE.U32 R2, R0, 0x20, R2 ;  /* 0x0000002000027825 */ /* 0x000fca00078e0002 */
[----:B--2-4-:R-:W-:Y:S04]  /*51d0*/  STG.E.ENL2.256 desc[UR4][R2.64], R4, R8 ;  /* 0xf80000040208797f */ /* 0x014fe8000f121804 */
[----:B------:R-:W-:Y:S01]  /*51e0*/  STG.E.ENL2.256 desc[UR4][R2.64+0x1000], R12, R16 ;  /* 0xf800800c0210797f */ /* 0x000fe2000f121804 */
[----:B------:R-:W-:Y:S05]  /*51f0*/  EXIT ;  /* 0x000000000000794d */ /* 0x000fea0003800000 */
.L_x_31008:
        /* <DEDUP_REMOVED lines=16> */
.L_x_31302:


//--------------------- .text._ZN2at6native29vectorized_elementwise_kernelILi8ENS0_13AUnaryFunctorIdddZZZNS0_21nextafter_kernel_cudaERNS_18TensorIteratorBaseEENKUlvE_clEvENKUlvE_clEvEUlddE_EESt5arrayIPcLm2EEEEviT0_T1_ --------------------------
	.section	.text._ZN2at6native29vectorized_elementwise_kernelILi8ENS0_13AUnaryFunctorIdddZZZNS0_21nextafter_kernel_cudaERNS_18TensorIteratorBaseEENKUlvE_clEvENKUlvE_clEvEUlddE_EESt5arrayIPcLm2EEEEviT0_T1_,"ax",@progbits
	.align	128
        .global         _ZN2at6native29vectorized_elementwise_kernelILi8ENS0_13AUnaryFunctorIdddZZZNS0_21nextafter_kernel_cudaERNS_18TensorIteratorBaseEENKUlvE_clEvENKUlvE_clEvEUlddE_EESt5arrayIPcLm2EEEEviT0_T1_
        .type           _ZN2at6native29vectorized_elementwise_kernelILi8ENS0_13AUnaryFunctorIdddZZZNS0_21nextafter_kernel_cudaERNS_18TensorIteratorBaseEENKUlvE_clEvENKUlvE_clEvEUlddE_EESt5arrayIPcLm2EEEEviT0_T1_,@function
        .size           _ZN2at6native29vectorized_elementwise_kernelILi8ENS0_13AUnaryFunctorIdddZZZNS0_21nextafter_kernel_cudaERNS_18TensorIteratorBaseEENKUlvE_clEvENKUlvE_clEvEUlddE_EESt5arrayIPcLm2EEEEviT0_T1_,(.L_x_31303 - _ZN2at6native29vectorized_elementwise_kernelILi8ENS0_13AUnaryFunctorIdddZZZNS0_21nextafter_kernel_cudaERNS_18TensorIteratorBaseEENKUlvE_clEvENKUlvE_clEvEUlddE_EESt5arrayIPcLm2EEEEviT0_T1_)
        .other          _ZN2at6native29vectorized_elementwise_kernelILi8ENS0_13AUnaryFunctorIdddZZZNS0_21nextafter_kernel_cudaERNS_18TensorIteratorBaseEENKUlvE_clEvENKUlvE_clEvEUlddE_EESt5arrayIPcLm2EEEEviT0_T1_,@"STO_CUDA_ENTRY STV_DEFAULT"
_ZN2at6native29vectorized_elementwise_kernelILi8ENS0_13AUnaryFunctorIdddZZZNS0_21nextafter_kernel_cudaERNS_18TensorIteratorBaseEENKUlvE_clEvENKUlvE_clEvEUlddE_EESt5arrayIPcLm2EEEEviT0_T1_:
.text._ZN2at6native29vectorized_elementwise_kernelILi8ENS0_13AUnaryFunctorIdddZZZNS0_21nextafter_kernel_cudaERNS_18TensorIteratorBaseEENKUlvE_clEvENKUlvE_clEvEUlddE_EESt5arrayIPcLm2EEEEviT0_T1_:
[----:B------:R-:W-:Y:S01]  /*0000*/  LDC R1, c[0x0][0x37c] ;  /* 0x0000df00ff017b82 */ /* 0x000fe20000000800 */
[----:B------:R-:W-:Y:S05]  /*0010*/  EXIT ;  /* 0x000000000000794d */ /* 0x000fea0003800000 */
.L_x_31009:
        /* <DEDUP_REMOVED lines=14> */
.L_x_31303:


//--------------------- .nv.global.init           --------------------------
	.section	.nv.global.init,"aw",@progbits
.nv.global.init:
	.type		$str$6,@object
	.size		$str$6,(__unnamed_1 - $str$6)
$str$6:
        /*0000*/ 	.byte	0x66, 0x61, 0x6c, 0x73, 0x65, 0x00
	.type		__unnamed_1,@object
	.size		__unnamed_1,(__unnamed_17 - __unnamed_1)
__unnamed_1:
        /*0006*/ 	.byte	0x66, 0x65, 0x74, 0x63, 0x68, 0x5f, 0x61, 0x6e, 0x64, 0x5f, 0x63, 0x61, 0x73, 0x74, 0x00
	.type		__unnamed_17,@object
	.size		__unnamed_17,(__unnamed_9 - __unnamed_17)
__unnamed_17:
        /*0015*/ 	.byte	0x66, 0x65, 0x74, 0x63, 0x68, 0x5f, 0x61, 0x6e, 0x64, 0x5f, 0x63, 0x61, 0x73, 0x74, 0x00
	.type		__unnamed_9,@object
	.size		__unnamed_9,(__unnamed_5 - __unnamed_9)
__unnamed_9:
        /*0024*/ 	.byte	0x66, 0x65, 0x74, 0x63, 0x68, 0x5f, 0x61, 0x6e, 0x64, 0x5f, 0x63, 0x61, 0x73, 0x74, 0x00
	.type		__unnamed_5,@object
	.size		__unnamed_5,(__unnamed_13 - __unnamed_5)
__unnamed_5:
        /*0033*/ 	.byte	0x66, 0x65, 0x74, 0x63, 0x68, 0x5f, 0x61, 0x6e, 0x64, 0x5f, 0x63, 0x61, 0x73, 0x74, 0x00
	.type		__unnamed_13,@object
	.size		__unnamed_13,(__unnamed_3 - __unnamed_13)
__unnamed_13:
        /*0042*/ 	.byte	0x66, 0x65, 0x74, 0x63, 0x68, 0x5f, 0x61, 0x6e, 0x64, 0x5f, 0x63, 0x61, 0x73, 0x74, 0x00
	.type		__unnamed_3,@object
	.size		__unnamed_3,(__unnamed_19 - __unnamed_3)
__unnamed_3:
        /*0051*/ 	.byte	0x66, 0x65, 0x74, 0x63, 0x68, 0x5f, 0x61, 0x6e, 0x64, 0x5f, 0x63, 0x61, 0x73, 0x74, 0x00
	.type		__unnamed_19,@object
	.size		__unnamed_19,(__unnamed_11 - __unnamed_19)
__unnamed_19:
        /*0060*/ 	.byte	0x66, 0x65, 0x74, 0x63, 0x68, 0x5f, 0x61, 0x6e, 0x64, 0x5f, 0x63, 0x61, 0x73, 0x74, 0x00
	.type		__unnamed_11,@object
	.size		__unnamed_11,(__unnamed_15 - __unnamed_11)
__unnamed_11:
        /*006f*/ 	.byte	0x66, 0x65, 0x74, 0x63, 0x68, 0x5f, 0x61, 0x6e, 0x64, 0x5f, 0x63, 0x61, 0x73, 0x74, 0x00
	.type		__unnamed_15,@object
	.size		__unnamed_15,(__unnamed_7 - __unnamed_15)
__unnamed_15:
        /*007e*/ 	.byte	0x66, 0x65, 0x74, 0x63, 0x68, 0x5f, 0x61, 0x6e, 0x64, 0x5f, 0x63, 0x61, 0x73, 0x74, 0x00
	.type		__unnamed_7,@object
	.size		__unnamed_7,(__unnamed_2 - __unnamed_7)
__unnamed_7:
        /*008d*/ 	.byte	0x66, 0x65, 0x74, 0x63, 0x68, 0x5f, 0x61, 0x6e, 0x64, 0x5f, 0x63, 0x61, 0x73, 0x74, 0x00
	.type		__unnamed_2,@object
	.size		__unnamed_2,(__unnamed_18 - __unnamed_2)
__unnamed_2:
        /*009c*/ 	.byte	0x63, 0x61, 0x73, 0x74, 0x5f, 0x61, 0x6e, 0x64, 0x5f, 0x73, 0x74, 0x6f, 0x72, 0x65, 0x00
	.type		__unnamed_18,@object
	.size		__unnamed_18,(__unnamed_10 - __unnamed_18)
__unnamed_18:
        /*00ab*/ 	.byte	0x63, 0x61, 0x73, 0x74, 0x5f, 0x61, 0x6e, 0x64, 0x5f, 0x73, 0x74, 0x6f, 0x72, 0x65, 0x00
	.type		__unnamed_10,@object
	.size		__unnamed_10,(__unnamed_6 - __unnamed_10)
__unnamed_10:
        /*00ba*/ 	.byte	0x63, 0x61, 0x73, 0x74, 0x5f, 0x61, 0x6e, 0x64, 0x5f, 0x73, 0x74, 0x6f, 0x72, 0x65, 0x00
	.type		__unnamed_6,@object
	.size		__unnamed_6,(__unnamed_14 - __unnamed_6)
__unnamed_6:
        /*00c9*/ 	.byte	0x63, 0x61, 0x73, 0x74, 0x5f, 0x61, 0x6e, 0x64, 0x5f, 0x73, 0x74, 0x6f, 0x72, 0x65, 0x00
	.type		__unnamed_14,@object
	.size		__unnamed_14,(__unnamed_4 - __unnamed_14)
__unnamed_14:
        /*00d8*/ 	.byte	0x63, 0x61, 0x73, 0x74, 0x5f, 0x61, 0x6e, 0x64, 0x5f, 0x73, 0x74, 0x6f, 0x72, 0x65, 0x00
	.type		__unnamed_4,@object
	.size		__unnamed_4,(__unnamed_20 - __unnamed_4)
__unnamed_4:
        /*00e7*/ 	.byte	0x63, 0x61, 0x73, 0x74, 0x5f, 0x61, 0x6e, 0x64, 0x5f, 0x73, 0x74, 0x6f, 0x72, 0x65, 0x00
	.type		__unnamed_20,@object
	.size		__unnamed_20,(__unnamed_12 - __unnamed_20)
__unnamed_20:
        /*00f6*/ 	.byte	0x63, 0x61, 0x73, 0x74, 0x5f, 0x61, 0x6e, 0x64, 0x5f, 0x73, 0x74, 0x6f, 0x72, 0x65, 0x00
	.type		__unnamed_12,@object
	.size		__unnamed_12,(__unnamed_16 - __unnamed_12)
__unnamed_12:
        /*0105*/ 	.byte	0x63, 0x61, 0x73, 0x74, 0x5f, 0x61, 0x6e, 0x64, 0x5f, 0x73, 0x74, 0x6f, 0x72, 0x65, 0x00
	.type		__unnamed_16,@object
	.size		__unnamed_16,(__unnamed_8 - __unnamed_16)
__unnamed_16:
        /*0114*/ 	.byte	0x63, 0x61, 0x73, 0x74, 0x5f, 0x61, 0x6e, 0x64, 0x5f, 0x73, 0x74, 0x6f, 0x72, 0x65, 0x00
	.type		__unnamed_8,@object
	.size		__unnamed_8,($str$7 - __unnamed_8)
__unnamed_8:
        /*0123*/ 	.byte	0x63, 0x61, 0x73, 0x74, 0x5f, 0x61, 0x6e, 0x64, 0x5f, 0x73, 0x74, 0x6f, 0x72, 0x65, 0x00
	.type		$str$7,@object
	.size		$str$7,(.L_49 - $str$7)
$str$7:
        /*0132*/ 	.byte	0x2f, 0x72, 0x6f, 0x6f, 0x74, 0x2f, 0x2e, 0x70, 0x79, 0x65, 0x6e, 0x76, 0x2f, 0x76, 0x65, 0x72
        /*0142*/ 	.byte	0x73, 0x69, 0x6f, 0x6e, 0x73, 0x2f, 0x33, 0x2e, 0x31, 0x33, 0x2e, 0x31, 0x32, 0x2f, 0x6c, 0x69
        /*0152*/ 	.byte	0x62, 0x2f, 0x70, 0x79, 0x74, 0x68, 0x6f, 0x6e, 0x33, 0x2e, 0x31, 0x33, 0x2f, 0x73, 0x69, 0x74
        /*0162*/ 	.byte	0x65, 0x2d, 0x70, 0x61, 0x63, 0x6b, 0x61, 0x67, 0x65, 0x73, 0x2f, 0x74, 0x6f, 0x72, 0x63, 0x68
        /*0172*/ 	.byte	0x2f, 0x69, 0x6e, 0x63, 0x6c, 0x75, 0x64, 0x65, 0x2f, 0x63, 0x31, 0x30, 0x2f, 0x63, 0x6f, 0x72
        /*0182*/ 	.byte	0x65, 0x2f, 0x44, 0x79, 0x6e, 0x61, 0x6d, 0x69, 0x63, 0x43, 0x61, 0x73, 0x74, 0x2e, 0x68, 0x00
.L_49:


//--------------------- .nv.shared.reserved.0     --------------------------
	.section	.nv.shared.reserved.0,"aw",@nobits
	.weak		__nv_reservedSMEM_offset_0_alias
	.size		__nv_reservedSMEM_offset_0_alias, 0, 64
	.other		__nv_reservedSMEM_offset_0_alias,@"STO_CUDA_RESERVED_SHARED STV_DEFAULT"
__nv_reservedSMEM_offset_0_alias:
	.zero		0
	.zero		64


//--------------------- .nv.global                --------------------------
	.section	.nv.global,"aw",@nobits
.nv.global:
	.type		_ZN44_INTERNAL_a6129ffd_13_StepKernel_cu_e886815e4cuda3std3__48in_placeE,@object
	.size		_ZN44_INTERNAL_a6129ffd_13_StepKernel_cu_e886815e4cuda3std3__48in_placeE,(_ZN44_INTERNAL_a6129ffd_13_StepKernel_cu_e886815e4cuda3std6ranges3__45__cpo8distanceE - _ZN44_INTERNAL_a6129ffd_13_StepKernel_cu_e886815e4cuda3std3__48in_placeE)
_ZN44_INTERNAL_a6129ffd_13_StepKernel_cu_e886815e4cuda3std3__48in_placeE:
	.zero		1
	.type		_ZN44_INTERNAL_a6129ffd_13_StepKernel_cu_e886815e4cuda3std6ranges3__45__cpo8distanceE,@object
	.size		_ZN44_INTERNAL_a6129ffd_13_StepKernel_cu_e886815e4cuda3std6ranges3__45__cpo8distanceE,(_ZN44_INTERNAL_a6129ffd_13_StepKernel_cu_e886815e4cuda3std3__45__cpo6cbeginE - _ZN44_INTERNAL_a6129ffd_13_StepKernel_cu_e886815e4cuda3std6ranges3__45__cpo8distanceE)
_ZN44_INTERNAL_a6129ffd_13_StepKernel_cu_e886815e4cuda3std6ranges3__45__cpo8distanceE:
	.zero		1
	.type		_ZN44_INTERNAL_a6129ffd_13_StepKernel_cu_e886815e4cuda3std3__45__cpo6cbeginE,@object
	.size		_ZN44_INTERNAL_a6129ffd_13_StepKernel_cu_e886815e4cuda3std3__45__cpo6cbeginE,(_ZN44_INTERNAL_a6129ffd_13_StepKernel_cu_e886815e4cuda3std6ranges3__45__cpo7advanceE - _ZN44_INTERNAL_a6129ffd_13_StepKernel_cu_e886815e4cuda3std3__45__cpo6cbeginE)
_ZN44_INTERNAL_a6129ffd_13_StepKernel_cu_e886815e4cuda3std3__45__cpo6cbeginE:
	.zero		1
	.type		_ZN44_INTERNAL_a6129ffd_13_StepKernel_cu_e886815e4cuda3std6ranges3__45__cpo7advanceE,@object
	.size		_ZN44_INTERNAL_a6129ffd_13_StepKernel_cu_e886815e4cuda3std6ranges3__45__cpo7advanceE,(_ZN44_INTERNAL_a6129ffd_13_StepKernel_cu_e886815e4cuda3std3__45__cpo7crbeginE - _ZN44_INTERNAL_a6129ffd_13_StepKernel_cu_e886815e4cuda3std6ranges3__45__cpo7advanceE)
_ZN44_INTERNAL_a6129ffd_13_StepKernel_cu_e886815e4cuda3std6ranges3__45__cpo7advanceE:
	.zero		1
	.type		_ZN44_INTERNAL_a6129ffd_13_StepKernel_cu_e886815e4cuda3std3__45__cpo7crbeginE,@object
	.size		_ZN44_INTERNAL_a6129ffd_13_StepKernel_cu_e886815e4cuda3std3__45__cpo7crbeginE,(_ZN44_INTERNAL_a6129ffd_13_StepKernel_cu_e886815e4cuda3std6ranges3__45__cpo4dataE - _ZN44_INTERNAL_a6129ffd_13_StepKernel_cu_e886815e4cuda3std3__45__cpo7crbeginE)
_ZN44_INTERNAL_a6129ffd_13_StepKernel_cu_e886815e4cuda3std3__45__cpo7crbeginE:
	.zero		1
	.type		_ZN44_INTERNAL_a6129ffd_13_StepKernel_cu_e886815e4cuda3std6ranges3__45__cpo4dataE,@object
	.size		_ZN44_INTERNAL_a6129ffd_13_StepKernel_cu_e886815e4cuda3std6ranges3__45__cpo4dataE,(_ZN44_INTERNAL_a6129ffd_13_StepKernel_cu_e886815e4cuda3std6ranges3__45__cpo5beginE - _ZN44_INTERNAL_a6129ffd_13_StepKernel_cu_e886815e4cuda3std6ranges3__45__cpo4dataE)
_ZN44_INTERNAL_a6129ffd_13_StepKernel_cu_e886815e4cuda3std6ranges3__45__cpo4dataE:
	.zero		1
	.type		_ZN44_INTERNAL_a6129ffd_13_StepKernel_cu_e886815e4cuda3std6ranges3__45__cpo5beginE,@object
	.size		_ZN44_INTERNAL_a6129ffd_13_StepKernel_cu_e886815e4cuda3std6ranges3__45__cpo5beginE,(_ZN44_INTERNAL_a6129ffd_13_StepKernel_cu_e886815e4cuda3std3__446_GLOBAL__N__a6129ffd_13_StepKernel_cu_e886815e6ignoreE - _ZN44_INTERNAL_a6129ffd_13_StepKernel_cu_e886815e4cuda3std6ranges3__45__cpo5beginE)
_ZN44_INTERNAL_a6129ffd_13_StepKernel_cu_e886815e4cuda3std6ranges3__45__cpo5beginE:
	.zero		1
	.type		_ZN44_INTERNAL_a6129ffd_13_StepKernel_cu_e886815e4cuda3std3__446_GLOBAL__N__a6129ffd_13_StepKernel_cu_e886815e6ignoreE,@object
	.size		_ZN44_INTERNAL_a6129ffd_13_StepKernel_cu_e886815e4cuda3std3__446_GLOBAL__N__a6129ffd_13_StepKernel_cu_e886815e6ignoreE,(_ZN44_INTERNAL_a6129ffd_13_StepKernel_cu_e886815e4cuda3std6ranges3__45__cpo4sizeE - _ZN44_INTERNAL_a6129ffd_13_StepKernel_cu_e886815e4cuda3std3__446_GLOBAL__N__a6129ffd_13_StepKernel_cu_e886815e6ignoreE)
_ZN44_INTERNAL_a6129ffd_13_StepKernel_cu_e886815e4cuda3std3__446_GLOBAL__N__a6129ffd_13_StepKernel_cu_e886815e6ignoreE:
	.zero		1
	.type		_ZN44_INTERNAL_a6129ffd_13_StepKernel_cu_e886815e4cuda3std6ranges3__45__cpo4sizeE,@object
	.size		_ZN44_INTERNAL_a6129ffd_13_StepKernel_cu_e886815e4cuda3std6ranges3__45__cpo4sizeE,(_ZN44_INTERNAL_a6129ffd_13_StepKernel_cu_e886815e4cuda3std3__45__cpo5beginE - _ZN44_INTERNAL_a6129ffd_13_StepKernel_cu_e886815e4cuda3std6ranges3__45__cpo4sizeE)
_ZN44_INTERNAL_a6129ffd_13_StepKernel_cu_e886815e4cuda3std6ranges3__45__cpo4sizeE:
	.zero		1
	.type		_ZN44_INTERNAL_a6129ffd_13_StepKernel_cu_e886815e4cuda3std3__45__cpo5beginE,@object
	.size		_ZN44_INTERNAL_a6129ffd_13_StepKernel_cu_e886815e4cuda3std3__45__cpo5beginE,(_ZN44_INTERNAL_a6129ffd_13_StepKernel_cu_e886815e4cuda3std6ranges3__45__cpo6cbeginE - _ZN44_INTERNAL_a6129ffd_13_StepKernel_cu_e886815e4cuda3std3__45__cpo5beginE)
_ZN44_INTERNAL_a6129ffd_13_StepKernel_cu_e886815e4cuda3std3__45__cpo5beginE:
	.zero		1
	.type		_ZN44_INTERNAL_a6129ffd_13_StepKernel_cu_e886815e4cuda3std6ranges3__45__cpo6cbeginE,@object
	.size		_ZN44_INTERNAL_a6129ffd_13_StepKernel_cu_e886815e4cuda3std6ranges3__45__cpo6cbeginE,(_ZN44_INTERNAL_a6129ffd_13_StepKernel_cu_e886815e4cuda3std3__45__cpo6rbeginE - _ZN44_INTERNAL_a6129ffd_13_StepKernel_cu_e886815e4cuda3std6ranges3__45__cpo6cbeginE)
_ZN44_INTERNAL_a6129ffd_13_StepKernel_cu_e886815e4cuda3std6ranges3__45__cpo6cbeginE:
	.zero		1
	.type		_ZN44_INTERNAL_a6129ffd_13_StepKernel_cu_e886815e4cuda3std3__45__cpo6rbeginE,@object
	.size		_ZN44_INTERNAL_a6129ffd_13_StepKernel_cu_e886815e4cuda3std3__45__cpo6rbeginE,(_ZN44_INTERNAL_a6129ffd_13_StepKernel_cu_e886815e4cuda3std6ranges3__45__cpo4nextE - _ZN44_INTERNAL_a6129ffd_13_StepKernel_cu_e886815e4cuda3std3__45__cpo6rbeginE)
_ZN44_INTERNAL_a6129ffd_13_StepKernel_cu_e886815e4cuda3std3__45__cpo6rbeginE:
	.zero		1
	.type		_ZN44_INTERNAL_a6129ffd_13_StepKernel_cu_e886815e4cuda3std6ranges3__45__cpo4nextE,@object
	.size		_ZN44_INTERNAL_a6129ffd_13_StepKernel_cu_e886815e4cuda3std6ranges3__45__cpo4nextE,(_ZN44_INTERNAL_a6129ffd_13_StepKernel_cu_e886815e4cuda3std6ranges3__45__cpo4swapE - _ZN44_INTERNAL_a6129ffd_13_StepKernel_cu_e886815e4cuda3std6ranges3__45__cpo4nextE)
_ZN44_INTERNAL_a6129ffd_13_StepKernel_cu_e886815e4cuda3std6ranges3__45__cpo4nextE:
	.zero		1
	.type		_ZN44_INTERNAL_a6129ffd_13_StepKernel_cu_e886815e4cuda3std6ranges3__45__cpo4swapE,@object
	.size		_ZN44_INTERNAL_a6129ffd_13_StepKernel_cu_e886815e4cuda3std6ranges3__45__cpo4swapE,(_ZN44_INTERNAL_a6129ffd_13_StepKernel_cu_e886815e4cuda3std3__420unreachable_sentinelE - _ZN44_INTERNAL_a6129ffd_13_StepKernel_cu_e886815e4cuda3std6ranges3__45__cpo4swapE)
_ZN44_INTERNAL_a6129ffd_13_StepKernel_cu_e886815e4cuda3std6ranges3__45__cpo4swapE:
	.zero		1
	.type		_ZN44_INTERNAL_a6129ffd_13_StepKernel_cu_e886815e4cuda3std3__420unreachable_sentinelE,@object
	.size		_ZN44_INTERNAL_a6129ffd_13_StepKernel_cu_e886815e4cuda3std3__420unreachable_sentinelE,(_ZN44_INTERNAL_a6129ffd_13_StepKernel_cu_e886815e6thrust24THRUST_300001_SM_1030_NS6system6detail10sequential3seqE - _ZN44_INTERNAL_a6129ffd_13_StepKernel_cu_e886815e4cuda3std3__420unreachable_sentinelE)
_ZN44_INTERNAL_a6129ffd_13_StepKernel_cu_e886815e4cuda3std3__420unreachable_sentinelE:
	.zero		1
	.type		_ZN44_INTERNAL_a6129ffd_13_StepKernel_cu_e886815e6thrust24THRUST_300001_SM_1030_NS6system6detail10sequential3seqE,@object
	.size		_ZN44_INTERNAL_a6129ffd_13_StepKernel_cu_e886815e6thrust24THRUST_300001_SM_1030_NS6system6detail10sequential3seqE,(_ZN44_INTERNAL_a6129ffd_13_StepKernel_cu_e886815e4cuda3std3__45__cpo4cendE - _ZN44_INTERNAL_a6129ffd_13_StepKernel_cu_e886815e6thrust24THRUST_300001_SM_1030_NS6system6detail10sequential3seqE)
_ZN44_INTERNAL_a6129ffd_13_StepKernel_cu_e886815e6thrust24THRUST_300001_SM_1030_NS6system6detail10sequential3seqE:
	.zero		1
	.type		_ZN44_INTERNAL_a6129ffd_13_StepKernel_cu_e886815e4cuda3std3__45__cpo4cendE,@object
	.size		_ZN44_INTERNAL_a6129ffd_13_StepKernel_cu_e886815e4cuda3std3__45__cpo4cendE,(_ZN44_INTERNAL_a6129ffd_13_StepKernel_cu_e886815e4cuda3std6ranges3__45__cpo9iter_swapE - _ZN44_INTERNAL_a6129ffd_13_StepKernel_cu_e886815e4cuda3std3__45__cpo4cendE)
_ZN44_INTERNAL_a6129ffd_13_StepKernel_cu_e886815e4cuda3std3__45__cpo4cendE:
	.zero		1
	.type		_ZN44_INTERNAL_a6129ffd_13_StepKernel_cu_e886815e4cuda3std6ranges3__45__cpo9iter_swapE,@object
	.size		_ZN44_INTERNAL_a6129ffd_13_StepKernel_cu_e886815e4cuda3std6ranges3__45__cpo9iter_swapE,(_ZN44_INTERNAL_a6129ffd_13_StepKernel_cu_e886815e4cuda3std3__45__cpo5crendE - _ZN44_INTERNAL_a6129ffd_13_StepKernel_cu_e886815e4cuda3std6ranges3__45__cpo9iter_swapE)
_ZN44_INTERNAL_a6129ffd_13_StepKernel_cu_e886815e4cuda3std6ranges3__45__cpo9iter_swapE:
	.zero		1
	.type		_ZN44_INTERNAL_a6129ffd_13_StepKernel_cu_e886815e4cuda3std3__45__cpo5crendE,@object
	.size		_ZN44_INTERNAL_a6129ffd_13_StepKernel_cu_e886815e4cuda3std3__45__cpo5crendE,(_ZN44_INTERNAL_a6129ffd_13_StepKernel_cu_e886815e4cuda3std6ranges3__45__cpo5cdataE - _ZN44_INTERNAL_a6129ffd_13_StepKernel_cu_e886815e4cuda3std3__45__cpo5crendE)
_ZN44_INTERNAL_a6129ffd_13_StepKernel_cu_e886815e4cuda3std3__45__cpo5crendE:
	.zero		1
	.type		_ZN44_INTERNAL_a6129ffd_13_StepKernel_cu_e886815e4cuda3std6ranges3__45__cpo5cdataE,@object
	.size		_ZN44_INTERNAL_a6129ffd_13_StepKernel_cu_e886815e4cuda3std6ranges3__45__cpo5cdataE,(_ZN44_INTERNAL_a6129ffd_13_StepKernel_cu_e886815e4cuda3std6ranges3__45__cpo3endE - _ZN44_INTERNAL_a6129ffd_13_StepKernel_cu_e886815e4cuda3std6ranges3__45__cpo5cdataE)
_ZN44_INTERNAL_a6129ffd_13_StepKernel_cu_e886815e4cuda3std6ranges3__45__cpo5cdataE:
	.zero		1
	.type		_ZN44_INTERNAL_a6129ffd_13_StepKernel_cu_e886815e4cuda3std6ranges3__45__cpo3endE,@object
	.size		_ZN44_INTERNAL_a6129ffd_13_StepKernel_cu_e886815e4cuda3std6ranges3__45__cpo3endE,(_ZN44_INTERNAL_a6129ffd_13_StepKernel_cu_e886815e4cuda3std3__419piecewise_constructE - _ZN44_INTERNAL_a6129ffd_13_StepKernel_cu_e886815e4cuda3std6ranges3__45__cpo3endE)
_ZN44_INTERNAL_a6129ffd_13_StepKernel_cu_e886815e4cuda3std6ranges3__45__cpo3endE:
	.zero		1
	.type		_ZN44_INTERNAL_a6129ffd_13_StepKernel_cu_e886815e4cuda3std3__419piecewise_constructE,@object
	.size		_ZN44_INTERNAL_a6129ffd_13_StepKernel_cu_e886815e4cuda3std3__419piecewise_constructE,(_ZN44_INTERNAL_a6129ffd_13_StepKernel_cu_e886815e4cuda3std6ranges3__45__cpo5ssizeE - _ZN44_INTERNAL_a6129ffd_13_StepKernel_cu_e886815e4cuda3std3__419piecewise_constructE)
_ZN44_INTERNAL_a6129ffd_13_StepKernel_cu_e886815e4cuda3std3__419piecewise_constructE:
	.zero		1
	.type		_ZN44_INTERNAL_a6129ffd_13_StepKernel_cu_e886815e4cuda3std6ranges3__45__cpo5ssizeE,@object
	.size		_ZN44_INTERNAL_a6129ffd_13_StepKernel_cu_e886815e4cuda3std6ranges3__45__cpo5ssizeE,(_ZN44_INTERNAL_a6129ffd_13_StepKernel_cu_e886815e4cuda3std3__45__cpo3endE - _ZN44_INTERNAL_a6129ffd_13_StepKernel_cu_e886815e4cuda3std6ranges3__45__cpo5ssizeE)
_ZN44_INTERNAL_a6129ffd_13_StepKernel_cu_e886815e4cuda3std6ranges3__45__cpo5ssizeE:
	.zero		1
	.type		_ZN44_INTERNAL_a6129ffd_13_StepKernel_cu_e886815e4cuda3std3__45__cpo3endE,@object
	.size		_ZN44_INTERNAL_a6129ffd_13_StepKernel_cu_e886815e4cuda3std3__45__cpo3endE,(_ZN44_INTERNAL_a6129ffd_13_StepKernel_cu_e886815e4cuda3std6ranges3__45__cpo4cendE - _ZN44_INTERNAL_a6129ffd_13_StepKernel_cu_e886815e4cuda3std3__45__cpo3endE)
_ZN44_INTERNAL_a6129ffd_13_StepKernel_cu_e886815e4cuda3std3__45__cpo3endE:
	.zero		1
	.type		_ZN44_INTERNAL_a6129ffd_13_StepKernel_cu_e886815e4cuda3std6ranges3__45__cpo4cendE,@object
	.size		_ZN44_INTERNAL_a6129ffd_13_StepKernel_cu_e886815e4cuda3std6ranges3__45__cpo4cendE,(_ZN44_INTERNAL_a6129ffd_13_StepKernel_cu_e886815e4cuda3std3__45__cpo4rendE - _ZN44_INTERNAL_a6129ffd_13_StepKernel_cu_e886815e4cuda3std6ranges3__45__cpo4cendE)
_ZN44_INTERNAL_a6129ffd_13_StepKernel_cu_e886815e4cuda3std6ranges3__45__cpo4cendE:
	.zero		1
	.type		_ZN44_INTERNAL_a6129ffd_13_StepKernel_cu_e886815e4cuda3std3__45__cpo4rendE,@object
	.size		_ZN44_INTERNAL_a6129ffd_13_StepKernel_cu_e886815e4cuda3std3__45__cpo4rendE,(_ZN44_INTERNAL_a6129ffd_13_StepKernel_cu_e886815e4cuda3std6ranges3__45__cpo4prevE - _ZN44_INTERNAL_a6129ffd_13_StepKernel_cu_e886815e4cuda3std3__45__cpo4rendE)
_ZN44_INTERNAL_a6129ffd_13_StepKernel_cu_e886815e4cuda3std3__45__cpo4rendE:
	.zero		1
	.type		_ZN44_INTERNAL_a6129ffd_13_StepKernel_cu_e886815e4cuda3std6ranges3__45__cpo4prevE,@object
	.size		_ZN44_INTERNAL_a6129ffd_13_StepKernel_cu_e886815e4cuda3std6ranges3__45__cpo4prevE,(_ZN44_INTERNAL_a6129ffd_13_StepKernel_cu_e886815e4cuda3std6ranges3__45__cpo9iter_moveE - _ZN44_INTERNAL_a6129ffd_13_StepKernel_cu_e886815e4cuda3std6ranges3__45__cpo4prevE)
_ZN44_INTERNAL_a6129ffd_13_StepKernel_cu_e886815e4cuda3std6ranges3__45__cpo4prevE:
	.zero		1
	.type		_ZN44_INTERNAL_a6129ffd_13_StepKernel_cu_e886815e4cuda3std6ranges3__45__cpo9iter_moveE,@object
	.size		_ZN44_INTERNAL_a6129ffd_13_StepKernel_cu_e886815e4cuda3std6ranges3__45__cpo9iter_moveE,(.L_33 - _ZN44_INTERNAL_a6129ffd_13_StepKernel_cu_e886815e4cuda3std6ranges3__45__cpo9iter_moveE)
_ZN44_INTERNAL_a6129ffd_13_StepKernel_cu_e886815e4cuda3std6ranges3__45__cpo9iter_moveE:
	.zero		1
.L_33:


//--------------------- .nv.constant0._ZN2at6native18elementwise_kernelILi128ELi4EZNS0_15gpu_kernel_implINS0_13BinaryFunctorIN3c108BFloat16ES5_S5_ZZZNS0_21heaviside_kernel_cudaERNS_18TensorIteratorBaseEENKUlvE_clEvENKUlvE8_clEvEUlS5_S5_E_EEEEvS7_RKT_EUliE_EEviT1_ --------------------------
	.section	.nv.constant0._ZN2at6native18elementwise_kernelILi128ELi4EZNS0_15gpu_kernel_implINS0_13BinaryFunctorIN3c108BFloat16ES5_S5_ZZZNS0_21heaviside_kernel_cudaERNS_18TensorIteratorBaseEENKUlvE_clEvENKUlvE8_clEvEUlS5_S5_E_EEEEvS7_RKT_EUliE_EEviT1_,"a",@progbits
	.sectionflags	@""
	.align	4
.nv.constant0._ZN2at6native18elementwise_kernelILi128ELi4EZNS0_15gpu_kernel_implINS0_13BinaryFunctorIN3c108BFloat16ES5_S5_ZZZNS0_21heaviside_kernel_cudaERNS_18TensorIteratorBaseEENKUlvE_clEvENKUlvE8_clEvEUlS5_S5_E_EEEEvS7_RKT_EUliE_EEviT1_:
	.zero		1552


//--------------------- .nv.constant0._ZN2at6native27unrolled_elementwise_kernelINS0_13BinaryFunctorIN3c108BFloat16ES4_S4_ZZZNS0_21heaviside_kernel_cudaERNS_18TensorIteratorBaseEENKUlvE_clEvENKUlvE8_clEvEUlS4_S4_E_EESt5arrayIPcLm3EELi4E23TrivialOffsetCalculatorILi2EjESE_ILi1EjENS0_6memory12LoadWithCastILi2EEENSH_13StoreWithCastILi1EEEEEviT_T0_T2_T3_T4_T5_ --------------------------
	.section	.nv.constant0._ZN2at6native27unrolled_elementwise_kernelINS0_13BinaryFunctorIN3c108BFloat16ES4_S4_ZZZNS0_21heaviside_kernel_cudaERNS_18TensorIteratorBaseEENKUlvE_clEvENKUlvE8_clEvEUlS4_S4_E_EESt5arrayIPcLm3EELi4E23TrivialOffsetCalculatorILi2EjESE_ILi1EjENS0_6memory12LoadWithCastILi2EEENSH_13StoreWithCastILi1EEEEEviT_T0_T2_T3_T4_T5_,"a",@progbits
	.sectionflags	@""
	.align	4
.nv.constant0._ZN2at6native27unrolled_elementwise_kernelINS0_13BinaryFunctorIN3c108BFloat16ES4_S4_ZZZNS0_21heaviside_kernel_cudaERNS_18TensorIteratorBaseEENKUlvE_clEvENKUlvE8_clEvEUlS4_S4_E_EESt5arrayIPcLm3EELi4E23TrivialOffsetCalculatorILi2EjESE_ILi1EjENS0_6memory12LoadWithCastILi2EEENSH_13StoreWithCastILi1EEEEEviT_T0_T2_T3_T4_T5_:
	.zero		952


//--------------------- .nv.constant0._ZN2at6native18elementwise_kernelILi128ELi4EZNS0_22gpu_kernel_impl_nocastINS0_13BinaryFunctorIN3c108BFloat16ES5_S5_ZZZNS0_21heaviside_kernel_cudaERNS_18TensorIteratorBaseEENKUlvE_clEvENKUlvE8_clEvEUlS5_S5_E_EEEEvS7_RKT_EUliE_EEviT1_ --------------------------
	.section	.nv.constant0._ZN2at6native18elementwise_kernelILi128ELi4EZNS0_22gpu_kernel_impl_nocastINS0_13BinaryFunctorIN3c108BFloat16ES5_S5_ZZZNS0_21heaviside_kernel_cudaERNS_18TensorIteratorBaseEENKUlvE_clEvENKUlvE8_clEvEUlS5_S5_E_EEEEvS7_RKT_EUliE_EEviT1_,"a",@progbits
	.sectionflags	@""
	.align	4
.nv.constant0._ZN2at6native18elementwise_kernelILi128ELi4EZNS0_22gpu_kernel_impl_nocastINS0_13BinaryFunctorIN3c108BFloat16ES5_S5_ZZZNS0_21heaviside_kernel_cudaERNS_18TensorIteratorBaseEENKUlvE_clEvENKUlvE8_clEvEUlS5_S5_E_EEEEvS7_RKT_EUliE_EEviT1_:
	.zero		1552


//--------------------- .nv.constant0._ZN2at6native27unrolled_elementwise_kernelINS0_13BinaryFunctorIN3c108BFloat16ES4_S4_ZZZNS0_21heaviside_kernel_cudaERNS_18TensorIteratorBaseEENKUlvE_clEvENKUlvE8_clEvEUlS4_S4_E_EESt5arrayIPcLm3EELi4E23TrivialOffsetCalculatorILi2EjESE_ILi1EjENS0_6memory15LoadWithoutCastENSH_16StoreWithoutCastEEEviT_T0_T2_T3_T4_T5_ --------------------------
	.section	.nv.constant0._ZN2at6native27unrolled_elementwise_kernelINS0_13BinaryFunctorIN3c108BFloat16ES4_S4_ZZZNS0_21heaviside_kernel_cudaERNS_18TensorIteratorBaseEENKUlvE_clEvENKUlvE8_clEvEUlS4_S4_E_EESt5arrayIPcLm3EELi4E23TrivialOffsetCalculatorILi2EjESE_ILi1EjENS0_6memory15LoadWithoutCastENSH_16StoreWithoutCastEEEviT_T0_T2_T3_T4_T5_,"a",@progbits
	.sectionflags	@""
	.align	4
.nv.constant0._ZN2at6native27unrolled_elementwise_kernelINS0_13BinaryFunctorIN3c108BFloat16ES4_S4_ZZZNS0_21heaviside_kernel_cudaERNS_18TensorIteratorBaseEENKUlvE_clEvENKUlvE8_clEvEUlS4_S4_E_EESt5arrayIPcLm3EELi4E23TrivialOffsetCalculatorILi2EjESE_ILi1EjENS0_6memory15LoadWithoutCastENSH_16StoreWithoutCastEEEviT_T0_T2_T3_T4_T5_:
	.zero		932


//--------------------- .nv.constant0._ZN2at6native29vectorized_elementwise_kernelILi2ENS0_13BinaryFunctorIN3c108BFloat16ES4_S4_ZZZNS0_21heaviside_kernel_cudaERNS_18TensorIteratorBaseEENKUlvE_clEvENKUlvE8_clEvEUlS4_S4_E_EESt5arrayIPcLm3EEEEviT0_T1_ --------------------------
	.section	.nv.constant0._ZN2at6native29vectorized_elementwise_kernelILi2ENS0_13BinaryFunctorIN3c108BFloat16ES4_S4_ZZZNS0_21heaviside_kernel_cudaERNS_18TensorIteratorBaseEENKUlvE_clEvENKUlvE8_clEvEUlS4_S4_E_EESt5arrayIPcLm3EEEEviT0_T1_,"a",@progbits
	.sectionflags	@""
	.align	4
.nv.constant0._ZN2at6native29vectorized_elementwise_kernelILi2ENS0_13BinaryFunctorIN3c108BFloat16ES4_S4_ZZZNS0_21heaviside_kernel_cudaERNS_18TensorIteratorBaseEENKUlvE_clEvENKUlvE8_clEvEUlS4_S4_E_EESt5arrayIPcLm3EEEEviT0_T1_:
	.zero		928


//--------------------- .nv.constant0._ZN2at6native29vectorized_elementwise_kernelILi4ENS0_13BinaryFunctorIN3c108BFloat16ES4_S4_ZZZNS0_21heaviside_kernel_cudaERNS_18TensorIteratorBaseEENKUlvE_clEvENKUlvE8_clEvEUlS4_S4_E_EESt5arrayIPcLm3EEEEviT0_T1_ --------------------------
	.section	.nv.constant0._ZN2at6native29vectorized_elementwise_kernelILi4ENS0_13BinaryFunctorIN3c108BFloat16ES4_S4_ZZZNS0_21heaviside_kernel_cudaERNS_18TensorIteratorBaseEENKUlvE_clEvENKUlvE8_clEvEUlS4_S4_E_EESt5arrayIPcLm3EEEEviT0_T1_,"a",@progbits
	.sectionflags	@""
	.align	4
.nv.constant0._ZN2at6native29vectorized_elementwise_kernelILi4ENS0_13BinaryFunctorIN3c108BFloat16ES4_S4_ZZZNS0_21heaviside_kernel_cudaERNS_18TensorIteratorBaseEENKUlvE_clEvENKUlvE8_clEvEUlS4_S4_E_EESt5arrayIPcLm3EEEEviT0_T1_:
	.zero		928


//--------------------- .nv.constant0._ZN2at6native29vectorized_elementwise_kernelILi8ENS0_13BinaryFunctorIN3c108BFloat16ES4_S4_ZZZNS0_21heaviside_kernel_cudaERNS_18TensorIteratorBaseEENKUlvE_clEvENKUlvE8_clEvEUlS4_S4_E_EESt5arrayIPcLm3EEEEviT0_T1_ --------------------------
	.section	.nv.constant0._ZN2at6native29vectorized_elementwise_kernelILi8ENS0_13BinaryFunctorIN3c108BFloat16ES4_S4_ZZZNS0_21heaviside_kernel_cudaERNS_18TensorIteratorBaseEENKUlvE_clEvENKUlvE8_clEvEUlS4_S4_E_EESt5arrayIPcLm3EEEEviT0_T1_,"a",@progbits
	.sectionflags	@""
	.align	4
.nv.constant0._ZN2at6native29vectorized_elementwise_kernelILi8ENS0_13BinaryFunctorIN3c108BFloat16ES4_S4_ZZZNS0_21heaviside_kernel_cudaERNS_18TensorIteratorBaseEENKUlvE_clEvENKUlvE8_clEvEUlS4_S4_E_EESt5arrayIPcLm3EEEEviT0_T1_:
	.zero		928


//--------------------- .nv.constant0._ZN2at6native18elementwise_kernelILi128ELi4EZNS0_15gpu_kernel_implINS0_13BUnaryFunctorIN3c108BFloat16ES5_S5_ZZZNS0_21heaviside_kernel_cudaERNS_18TensorIteratorBaseEENKUlvE_clEvENKUlvE8_clEvEUlS5_S5_E_EEEEvS7_RKT_EUliE_EEviT1_ --------------------------
	.section	.nv.constant0._ZN2at6native18elementwise_kernelILi128ELi4EZNS0_15gpu_kernel_implINS0_13BUnaryFunctorIN3c108BFloat16ES5_S5_ZZZNS0_21heaviside_kernel_cudaERNS_18TensorIteratorBaseEENKUlvE_clEvENKUlvE8_clEvEUlS5_S5_E_EEEEvS7_RKT_EUliE_EEviT1_,"a",@progbits
	.sectionflags	@""
	.align	4
.nv.constant0._ZN2at6native18elementwise_kernelILi128ELi4EZNS0_15gpu_kernel_implINS0_13BUnaryFunctorIN3c108BFloat16ES5_S5_ZZZNS0_21heaviside_kernel_cudaERNS_18TensorIteratorBaseEENKUlvE_clEvENKUlvE8_clEvEUlS5_S5_E_EEEEvS7_RKT_EUliE_EEviT1_:
	.zero		1440


//--------------------- .nv.constant0._ZN2at6native27unrolled_elementwise_kernelINS0_13BUnaryFunctorIN3c108BFloat16ES4_S4_ZZZNS0_21heaviside_kernel_cudaERNS_18TensorIteratorBaseEENKUlvE_clEvENKUlvE8_clEvEUlS4_S4_E_EESt5arrayIPcLm2EELi4E23TrivialOffsetCalculatorILi1EjESF_NS0_6memory12LoadWithCastILi1EEENSG_13StoreWithCastILi1EEEEEviT_T0_T2_T3_T4_T5_ --------------------------
	.section	.nv.constant0._ZN2at6native27unrolled_elementwise_kernelINS0_13BUnaryFunctorIN3c108BFloat16ES4_S4_ZZZNS0_21heaviside_kernel_cudaERNS_18TensorIteratorBaseEENKUlvE_clEvENKUlvE8_clEvEUlS4_S4_E_EESt5arrayIPcLm2EELi4E23TrivialOffsetCalculatorILi1EjESF_NS0_6memory12LoadWithCastILi1EEENSG_13StoreWithCastILi1EEEEEviT_T0_T2_T3_T4_T5_,"a",@progbits
	.sectionflags	@""
	.align	4
.nv.constant0._ZN2at6native27unrolled_elementwise_kernelINS0_13BUnaryFunctorIN3c108BFloat16ES4_S4_ZZZNS0_21heaviside_kernel_cudaERNS_18TensorIteratorBaseEENKUlvE_clEvENKUlvE8_clEvEUlS4_S4_E_EESt5arrayIPcLm2EELi4E23TrivialOffsetCalculatorILi1EjESF_NS0_6memory12LoadWithCastILi1EEENSG_13StoreWithCastILi1EEEEEviT_T0_T2_T3_T4_T5_:
	.zero		940


//--------------------- .nv.constant0._ZN2at6native18elementwise_kernelILi128ELi4EZNS0_22gpu_kernel_impl_nocastINS0_13BUnaryFunctorIN3c108BFloat16ES5_S5_ZZZNS0_21heaviside_kernel_cudaERNS_18TensorIteratorBaseEENKUlvE_clEvENKUlvE8_clEvEUlS5_S5_E_EEEEvS7_RKT_EUliE_EEviT1_ --------------------------
	.section	.nv.constant0._ZN2at6native18elementwise_kernelILi128ELi4EZNS0_22gpu_kernel_impl_nocastINS0_13BUnaryFunctorIN3c108BFloat16ES5_S5_ZZZNS0_21heaviside_kernel_cudaERNS_18TensorIteratorBaseEENKUlvE_clEvENKUlvE8_clEvEUlS5_S5_E_EEEEvS7_RKT_EUliE_EEviT1_,"a",@progbits
	.sectionflags	@""
	.align	4
.nv.constant0._ZN2at6native18elementwise_kernelILi128ELi4EZNS0_22gpu_kernel_impl_nocastINS0_13BUnaryFunctorIN3c108BFloat16ES5_S5_ZZZNS0_21heaviside_kernel_cudaERNS_18TensorIteratorBaseEENKUlvE_clEvENKUlvE8_clEvEUlS5_S5_E_EEEEvS7_RKT_EUliE_EEviT1_:
	.zero		1440


//--------------------- .nv.constant0._ZN2at6native27unrolled_elementwise_kernelINS0_13BUnaryFunctorIN3c108BFloat16ES4_S4_ZZZNS0_21heaviside_kernel_cudaERNS_18TensorIteratorBaseEENKUlvE_clEvENKUlvE8_clEvEUlS4_S4_E_EESt5arrayIPcLm2EELi4E23TrivialOffsetCalculatorILi1EjESF_NS0_6memory15LoadWithoutCastENSG_16StoreWithoutCastEEEviT_T0_T2_T3_T4_T5_ --------------------------
	.section	.nv.constant0._ZN2at6native27unrolled_elementwise_kernelINS0_13BUnaryFunctorIN3c108BFloat16ES4_S4_ZZZNS0_21heaviside_kernel_cudaERNS_18TensorIteratorBaseEENKUlvE_clEvENKUlvE8_clEvEUlS4_S4_E_EESt5arrayIPcLm2EELi4E23TrivialOffsetCalculatorILi1EjESF_NS0_6memory15LoadWithoutCastENSG_16StoreWithoutCastEEEviT_T0_T2_T3_T4_T5_,"a",@progbits
	.sectionflags	@""
	.align	4
.nv.constant0._ZN2at6native27unrolled_elementwise_kernelINS0_13BUnaryFunctorIN3c108BFloat16ES4_S4_ZZZNS0_21heaviside_kernel_cudaERNS_18TensorIteratorBaseEENKUlvE_clEvENKUlvE8_clEvEUlS4_S4_E_EESt5arrayIPcLm2EELi4E23TrivialOffsetCalculatorILi1EjESF_NS0_6memory15LoadWithoutCastENSG_16StoreWithoutCastEEEviT_T0_T2_T3_T4_T5_:
	.zero		924


//--------------------- .nv.constant0._ZN2at6native29vectorized_elementwise_kernelILi2ENS0_13BUnaryFunctorIN3c108BFloat16ES4_S4_ZZZNS0_21heaviside_kernel_cudaERNS_18TensorIteratorBaseEENKUlvE_clEvENKUlvE8_clEvEUlS4_S4_E_EESt5arrayIPcLm2EEEEviT0_T1_ --------------------------
	.section	.nv.constant0._ZN2at6native29vectorized_elementwise_kernelILi2ENS0_13BUnaryFunctorIN3c108BFloat16ES4_S4_ZZZNS0_21heaviside_kernel_cudaERNS_18TensorIteratorBaseEENKUlvE_clEvENKUlvE8_clEvEUlS4_S4_E_EESt5arrayIPcLm2EEEEviT0_T1_,"a",@progbits
	.sectionflags	@""
	.align	4
.nv.constant0._ZN2at6native29vectorized_elementwise_kernelILi2ENS0_13BUnaryFunctorIN3c108BFloat16ES4_S4_ZZZNS0_21heaviside_kernel_cudaERNS_18TensorIteratorBaseEENKUlvE_clEvENKUlvE8_clEvEUlS4_S4_E_EESt5arrayIPcLm2EEEEviT0_T1_:
	.zero		920


//--------------------- .nv.constant0._ZN2at6native29vectorized_elementwise_kernelILi4ENS0_13BUnaryFunctorIN3c108BFloat16ES4_S4_ZZZNS0_21heaviside_kernel_cudaERNS_18TensorIteratorBaseEENKUlvE_clEvENKUlvE8_clEvEUlS4_S4_E_EESt5arrayIPcLm2EEEEviT0_T1_ --------------------------
	.section	.nv.constant0._ZN2at6native29vectorized_elementwise_kernelILi4ENS0_13BUnaryFunctorIN3c108BFloat16ES4_S4_ZZZNS0_21heaviside_kernel_cudaERNS_18TensorIteratorBaseEENKUlvE_clEvENKUlvE8_clEvEUlS4_S4_E_EESt5arrayIPcLm2EEEEviT0_T1_,"a",@progbits
	.sectionflags	@""
	.align	4
.nv.constant0._ZN2at6native29vectorized_elementwise_kernelILi4ENS0_13BUnaryFunctorIN3c108BFloat16ES4_S4_ZZZNS0_21heaviside_kernel_cudaERNS_18TensorIteratorBaseEENKUlvE_clEvENKUlvE8_clEvEUlS4_S4_E_EESt5arrayIPcLm2EEEEviT0_T1_:
	.zero		920


//--------------------- .nv.constant0._ZN2at6native29vectorized_elementwise_kernelILi8ENS0_13BUnaryFunctorIN3c108BFloat16ES4_S4_ZZZNS0_21heaviside_kernel_cudaERNS_18TensorIteratorBaseEENKUlvE_clEvENKUlvE8_clEvEUlS4_S4_E_EESt5arrayIPcLm2EEEEviT0_T1_ --------------------------
	.section	.nv.constant0._ZN2at6native29vectorized_elementwise_kernelILi8ENS0_13BUnaryFunctorIN3c108BFloat16ES4_S4_ZZZNS0_21heaviside_kernel_cudaERNS_18TensorIteratorBaseEENKUlvE_clEvENKUlvE8_clEvEUlS4_S4_E_EESt5arrayIPcLm2EEEEviT0_T1_,"a",@progbits
	.sectionflags	@""
	.align	4
.nv.constant0._ZN2at6native29vectorized_elementwise_kernelILi8ENS0_13BUnaryFunctorIN3c108BFloat16ES4_S4_ZZZNS0_21heaviside_kernel_cudaERNS_18TensorIteratorBaseEENKUlvE_clEvENKUlvE8_clEvEUlS4_S4_E_EESt5arrayIPcLm2EEEEviT0_T1_:
	.zero		920


//--------------------- .nv.constant0._ZN2at6native18elementwise_kernelILi128ELi4EZNS0_15gpu_kernel_implINS0_13AUnaryFunctorIN3c108BFloat16ES5_S5_ZZZNS0_21heaviside_kernel_cudaERNS_18TensorIteratorBaseEENKUlvE_clEvENKUlvE8_clEvEUlS5_S5_E_EEEEvS7_RKT_EUliE_EEviT1_ --------------------------
	.section	.nv.constant0._ZN2at6native18elementwise_kernelILi128ELi4EZNS0_15gpu_kernel_implINS0_13AUnaryFunctorIN3c108BFloat16ES5_S5_ZZZNS0_21heaviside_kernel_cudaERNS_18TensorIteratorBaseEENKUlvE_clEvENKUlvE8_clEvEUlS5_S5_E_EEEEvS7_RKT_EUliE_EEviT1_,"a",@progbits
	.sectionflags	@""
	.align	4
.nv.constant0._ZN2at6native18elementwise_kernelILi128ELi4EZNS0_15gpu_kernel_implINS0_13AUnaryFunctorIN3c108BFloat16ES5_S5_ZZZNS0_21heaviside_kernel_cudaERNS_18TensorIteratorBaseEENKUlvE_clEvENKUlvE8_clEvEUlS5_S5_E_EEEEvS7_RKT_EUliE_EEviT1_:
	.zero		1440


//--------------------- .nv.constant0._ZN2at6native27unrolled_elementwise_kernelINS0_13AUnaryFunctorIN3c108BFloat16ES4_S4_ZZZNS0_21heaviside_kernel_cudaERNS_18TensorIteratorBaseEENKUlvE_clEvENKUlvE8_clEvEUlS4_S4_E_EESt5arrayIPcLm2EELi4E23TrivialOffsetCalculatorILi1EjESF_NS0_6memory12LoadWithCastILi1EEENSG_13StoreWithCastILi1EEEEEviT_T0_T2_T3_T4_T5_ --------------------------
	.section	.nv.constant0._ZN2at6native27unrolled_elementwise_kernelINS0_13AUnaryFunctorIN3c108BFloat16ES4_S4_ZZZNS0_21heaviside_kernel_cudaERNS_18TensorIteratorBaseEENKUlvE_clEvENKUlvE8_clEvEUlS4_S4_E_EESt5arrayIPcLm2EELi4E23TrivialOffsetCalculatorILi1EjESF_NS0_6memory12LoadWithCastILi1EEENSG_13StoreWithCastILi1EEEEEviT_T0_T2_T3_T4_T5_,"a",@progbits
	.sectionflags	@""
	.align	4
.nv.constant0._ZN2at6native27unrolled_elementwise_kernelINS0_13AUnaryFunctorIN3c108BFloat16ES4_S4_ZZZNS0_21heaviside_kernel_cudaERNS_18TensorIteratorBaseEENKUlvE_clEvENKUlvE8_clEvEUlS4_S4_E_EESt5arrayIPcLm2EELi4E23TrivialOffsetCalculatorILi1EjESF_NS0_6memory12LoadWithCastILi1EEENSG_13StoreWithCastILi1EEEEEviT_T0_T2_T3_T4_T5_:
	.zero		940


//--------------------- .nv.constant0._ZN2at6native18elementwise_kernelILi128ELi4EZNS0_22gpu_kernel_impl_nocastINS0_13AUnaryFunctorIN3c108BFloat16ES5_S5_ZZZNS0_21heaviside_kernel_cudaERNS_18TensorIteratorBaseEENKUlvE_clEvENKUlvE8_clEvEUlS5_S5_E_EEEEvS7_RKT_EUliE_EEviT1_ --------------------------
	.section	.nv.constant0._ZN2at6native18elementwise_kernelILi128ELi4EZNS0_22gpu_kernel_impl_nocastINS0_13AUnaryFunctorIN3c108BFloat16ES5_S5_ZZZNS0_21heaviside_kernel_cudaERNS_18TensorIteratorBaseEENKUlvE_clEvENKUlvE8_clEvEUlS5_S5_E_EEEEvS7_RKT_EUliE_EEviT1_,"a",@progbits
	.sectionflags	@""
	.align	4
.nv.constant0._ZN2at6native18elementwise_kernelILi128ELi4EZNS0_22gpu_kernel_impl_nocastINS0_13AUnaryFunctorIN3c108BFloat16ES5_S5_ZZZNS0_21heaviside_kernel_cudaERNS_18TensorIteratorBaseEENKUlvE_clEvENKUlvE8_clEvEUlS5_S5_E_EEEEvS7_RKT_EUliE_EEviT1_:
	.zero		1440


//--------------------- .nv.constant0._ZN2at6native27unrolled_elementwise_kernelINS0_13AUnaryFunctorIN3c108BFloat16ES4_S4_ZZZNS0_21heaviside_kernel_cudaERNS_18TensorIteratorBaseEENKUlvE_clEvENKUlvE8_clEvEUlS4_S4_E_EESt5arrayIPcLm2EELi4E23TrivialOffsetCalculatorILi1EjESF_NS0_6memory15LoadWithoutCastENSG_16StoreWithoutCastEEEviT_T0_T2_T3_T4_T5_ --------------------------
	.section	.nv.constant0._ZN2at6native27unrolled_elementwise_kernelINS0_13AUnaryFunctorIN3c108BFloat16ES4_S4_ZZZNS0_21heaviside_kernel_cudaERNS_18TensorIteratorBaseEENKUlvE_clEvENKUlvE8_clEvEUlS4_S4_E_EESt5arrayIPcLm2EELi4E23TrivialOffsetCalculatorILi1EjESF_NS0_6memory15LoadWithoutCastENSG_16StoreWithoutCastEEEviT_T0_T2_T3_T4_T5_,"a",@progbits
	.sectionflags	@""
	.align	4
.nv.constant0._ZN2at6native27unrolled_elementwise_kernelINS0_13AUnaryFunctorIN3c108BFloat16ES4_S4_ZZZNS0_21heaviside_kernel_cudaERNS_18TensorIteratorBaseEENKUlvE_clEvENKUlvE8_clEvEUlS4_S4_E_EESt5arrayIPcLm2EELi4E23TrivialOffsetCalculatorILi1EjESF_NS0_6memory15LoadWithoutCastENSG_16StoreWithoutCastEEEviT_T0_T2_T3_T4_T5_:
	.zero		924


//--------------------- .nv.constant0._ZN2at6native29vectorized_elementwise_kernelILi2ENS0_13AUnaryFunctorIN3c108BFloat16ES4_S4_ZZZNS0_21heaviside_kernel_cudaERNS_18TensorIteratorBaseEENKUlvE_clEvENKUlvE8_clEvEUlS4_S4_E_EESt5arrayIPcLm2EEEEviT0_T1_ --------------------------
	.section	.nv.constant0._ZN2at6native29vectorized_elementwise_kernelILi2ENS0_13AUnaryFunctorIN3c108BFloat16ES4_S4_ZZZNS0_21heaviside_kernel_cudaERNS_18TensorIteratorBaseEENKUlvE_clEvENKUlvE8_clEvEUlS4_S4_E_EESt5arrayIPcLm2EEEEviT0_T1_,"a",@progbits
	.sectionflags	@""
	.align	4
.nv.constant0._ZN2at6native29vectorized_elementwise_kernelILi2ENS0_13AUnaryFunctorIN3c108BFloat16ES4_S4_ZZZNS0_21heaviside_kernel_cudaERNS_18TensorIteratorBaseEENKUlvE_clEvENKUlvE8_clEvEUlS4_S4_E_EESt5arrayIPcLm2EEEEviT0_T1_:
	.zero		920


//--------------------- .nv.constant0._ZN2at6native29vectorized_elementwise_kernelILi4ENS0_13AUnaryFunctorIN3c108BFloat16ES4_S4_ZZZNS0_21heaviside_kernel_cudaERNS_18TensorIteratorBaseEENKUlvE_clEvENKUlvE8_clEvEUlS4_S4_E_EESt5arrayIPcLm2EEEEviT0_T1_ --------------------------
	.section	.nv.constant0._ZN2at6native29vectorized_elementwise_kernelILi4ENS0_13AUnaryFunctorIN3c108BFloat16ES4_S4_ZZZNS0_21heaviside_kernel_cudaERNS_18TensorIteratorBaseEENKUlvE_clEvENKUlvE8_clEvEUlS4_S4_E_EESt5arrayIPcLm2EEEEviT0_T1_,"a",@progbits
	.sectionflags	@""
	.align	4
.nv.constant0._ZN2at6native29vectorized_elementwise_kernelILi4ENS0_13AUnaryFunctorIN3c108BFloat16ES4_S4_ZZZNS0_21heaviside_kernel_cudaERNS_18TensorIteratorBaseEENKUlvE_clEvENKUlvE8_clEvEUlS4_S4_E_EESt5arrayIPcLm2EEEEviT0_T1_:
	.zero		920


//--------------------- .nv.constant0._ZN2at6native29vectorized_elementwise_kernelILi8ENS0_13AUnaryFunctorIN3c108BFloat16ES4_S4_ZZZNS0_21heaviside_kernel_cudaERNS_18TensorIteratorBaseEENKUlvE_clEvENKUlvE8_clEvEUlS4_S4_E_EESt5arrayIPcLm2EEEEviT0_T1_ --------------------------
	.section	.nv.constant0._ZN2at6native29vectorized_elementwise_kernelILi8ENS0_13AUnaryFunctorIN3c108BFloat16ES4_S4_ZZZNS0_21heaviside_kernel_cudaERNS_18TensorIteratorBaseEENKUlvE_clEvENKUlvE8_clEvEUlS4_S4_E_EESt5arrayIPcLm2EEEEviT0_T1_,"a",@progbits
	.sectionflags	@""
	.align	4
.nv.constant0._ZN2at6native29vectorized_elementwise_kernelILi8ENS0_13AUnaryFunctorIN3c108BFloat16ES4_S4_ZZZNS0_21heaviside_kernel_cudaERNS_18TensorIteratorBaseEENKUlvE_clEvENKUlvE8_clEvEUlS4_S4_E_EESt5arrayIPcLm2EEEEviT0_T1_:
	.zero		920


//--------------------- .nv.constant0._ZN2at6native18elementwise_kernelILi128ELi4EZNS0_15gpu_kernel_implINS0_13BinaryFunctorIbbbZZZNS0_21heaviside_kernel_cudaERNS_18TensorIteratorBaseEENKUlvE_clEvENKUlvE7_clEvEUlbbE_EEEEvS5_RKT_EUliE_EEviT1_ --------------------------
	.section	.nv.constant0._ZN2at6native18elementwise_kernelILi128ELi4EZNS0_15gpu_kernel_implINS0_13BinaryFunctorIbbbZZZNS0_21heaviside_kernel_cudaERNS_18TensorIteratorBaseEENKUlvE_clEvENKUlvE7_clEvEUlbbE_EEEEvS5_RKT_EUliE_EEviT1_,"a",@progbits
	.sectionflags	@""
	.align	4
.nv.constant0._ZN2at6native18elementwise_kernelILi128ELi4EZNS0_15gpu_kernel_implINS0_13BinaryFunctorIbbbZZZNS0_21heaviside_kernel_cudaERNS_18TensorIteratorBaseEENKUlvE_clEvENKUlvE7_clEvEUlbbE_EEEEvS5_RKT_EUliE_EEviT1_:
	.zero		1552


//--------------------- .nv.constant0._ZN2at6native27unrolled_elementwise_kernelINS0_13BinaryFunctorIbbbZZZNS0_21heaviside_kernel_cudaERNS_18TensorIteratorBaseEENKUlvE_clEvENKUlvE7_clEvEUlbbE_EESt5arrayIPcLm3EELi4E23TrivialOffsetCalculatorILi2EjESC_ILi1EjENS0_6memory12LoadWithCastILi2EEENSF_13StoreWithCastILi1EEEEEviT_T0_T2_T3_T4_T5_ --------------------------
	.section	.nv.constant0._ZN2at6native27unrolled_elementwise_kernelINS0_13BinaryFunctorIbbbZZZNS0_21heaviside_kernel_cudaERNS_18TensorIteratorBaseEENKUlvE_clEvENKUlvE7_clEvEUlbbE_EESt5arrayIPcLm3EELi4E23TrivialOffsetCalculatorILi2EjESC_ILi1EjENS0_6memory12LoadWithCastILi2EEENSF_13StoreWithCastILi1EEEEEviT_T0_T2_T3_T4_T5_,"a",@progbits
	.sectionflags	@""
	.align	4
.nv.constant0._ZN2at6native27unrolled_elementwise_kernelINS0_13BinaryFunctorIbbbZZZNS0_21heaviside_kernel_cudaERNS_18TensorIteratorBaseEENKUlvE_clEvENKUlvE7_clEvEUlbbE_EESt5arrayIPcLm3EELi4E23TrivialOffsetCalculatorILi2EjESC_ILi1EjENS0_6memory12LoadWithCastILi2EEENSF_13StoreWithCastILi1EEEEEviT_T0_T2_T3_T4_T5_:
	.zero		952


//--------------------- .nv.constant0._ZN2at6native18elementwise_kernelILi128ELi4EZNS0_22gpu_kernel_impl_nocastINS0_13BinaryFunctorIbbbZZZNS0_21heaviside_kernel_cudaERNS_18TensorIteratorBaseEENKUlvE_clEvENKUlvE7_clEvEUlbbE_EEEEvS5_RKT_EUliE_EEviT1_ --------------------------
	.section	.nv.constant0._ZN2at6native18elementwise_kernelILi128ELi4EZNS0_22gpu_kernel_impl_nocastINS0_13BinaryFunctorIbbbZZZNS0_21heaviside_kernel_cudaERNS_18TensorIteratorBaseEENKUlvE_clEvENKUlvE7_clEvEUlbbE_EEEEvS5_RKT_EUliE_EEviT1_,"a",@progbits
	.sectionflags	@""
	.align	4
.nv.constant0._ZN2at6native18elementwise_kernelILi128ELi4EZNS0_22gpu_kernel_impl_nocastINS0_13BinaryFunctorIbbbZZZNS0_21heaviside_kernel_cudaERNS_18TensorIteratorBaseEENKUlvE_clEvENKUlvE7_clEvEUlbbE_EEEEvS5_RKT_EUliE_EEviT1_:
	.zero		1552


//--------------------- .nv.constant0._ZN2at6native27unrolled_elementwise_kernelINS0_13BinaryFunctorIbbbZZZNS0_21heaviside_kernel_cudaERNS_18TensorIteratorBaseEENKUlvE_clEvENKUlvE7_clEvEUlbbE_EESt5arrayIPcLm3EELi4E23TrivialOffsetCalculatorILi2EjESC_ILi1EjENS0_6memory15LoadWithoutCastENSF_16StoreWithoutCastEEEviT_T0_T2_T3_T4_T5_ --------------------------
	.section	.nv.constant0._ZN2at6native27unrolled_elementwise_kernelINS0_13BinaryFunctorIbbbZZZNS0_21heaviside_kernel_cudaERNS_18TensorIteratorBaseEENKUlvE_clEvENKUlvE7_clEvEUlbbE_EESt5arrayIPcLm3EELi4E23TrivialOffsetCalculatorILi2EjESC_ILi1EjENS0_6memory15LoadWithoutCastENSF_16StoreWithoutCastEEEviT_T0_T2_T3_T4_T5_,"a",@progbits
	.sectionflags	@""
	.align	4
.nv.constant0._ZN2at6native27unrolled_elementwise_kernelINS0_13BinaryFunctorIbbbZZZNS0_21heaviside_kernel_cudaERNS_18TensorIteratorBaseEENKUlvE_clEvENKUlvE7_clEvEUlbbE_EESt5arrayIPcLm3EELi4E23TrivialOffsetCalculatorILi2EjESC_ILi1EjENS0_6memory15LoadWithoutCastENSF_16StoreWithoutCastEEEviT_T0_T2_T3_T4_T5_:
	.zero		932


//--------------------- .nv.constant0._ZN2at6native29vectorized_elementwise_kernelILi2ENS0_13BinaryFunctorIbbbZZZNS0_21heaviside_kernel_cudaERNS_18TensorIteratorBaseEENKUlvE_clEvENKUlvE7_clEvEUlbbE_EESt5arrayIPcLm3EEEEviT0_T1_ --------------------------
	.section	.nv.constant0._ZN2at6native29vectorized_elementwise_kernelILi2ENS0_13BinaryFunctorIbbbZZZNS0_21heaviside_kernel_cudaERNS_18TensorIteratorBaseEENKUlvE_clEvENKUlvE7_clEvEUlbbE_EESt5arrayIPcLm3EEEEviT0_T1_,"a",@progbits
	.sectionflags	@""
	.align	4
.nv.constant0._ZN2at6native29vectorized_elementwise_kernelILi2ENS0_13BinaryFunctorIbbbZZZNS0_21heaviside_kernel_cudaERNS_18TensorIteratorBaseEENKUlvE_clEvENKUlvE7_clEvEUlbbE_EESt5arrayIPcLm3EEEEviT0_T1_:
	.zero		928


//--------------------- .nv.constant0._ZN2at6native29vectorized_elementwise_kernelILi4ENS0_13BinaryFunctorIbbbZZZNS0_21heaviside_kernel_cudaERNS_18TensorIteratorBaseEENKUlvE_clEvENKUlvE7_clEvEUlbbE_EESt5arrayIPcLm3EEEEviT0_T1_ --------------------------
	.section	.nv.constant0._ZN2at6native29vectorized_elementwise_kernelILi4ENS0_13BinaryFunctorIbbbZZZNS0_21heaviside_kernel_cudaERNS_18TensorIteratorBaseEENKUlvE_clEvENKUlvE7_clEvEUlbbE_EESt5arrayIPcLm3EEEEviT0_T1_,"a",@progbits
	.sectionflags	@""
	.align	4
.nv.constant0._ZN2at6native29vectorized_elementwise_kernelILi4ENS0_13BinaryFunctorIbbbZZZNS0_21heaviside_kernel_cudaERNS_18TensorIteratorBaseEENKUlvE_clEvENKUlvE7_clEvEUlbbE_EESt5arrayIPcLm3EEEEviT0_T1_:
	.zero		928


//--------------------- .nv.constant0._ZN2at6native29vectorized_elementwise_kernelILi8ENS0_13BinaryFunctorIbbbZZZNS0_21heaviside_kernel_cudaERNS_18TensorIteratorBaseEENKUlvE_clEvENKUlvE7_clEvEUlbbE_EESt5arrayIPcLm3EEEEviT0_T1_ --------------------------
	.section	.nv.constant0._ZN2at6native29vectorized_elementwise_kernelILi8ENS0_13BinaryFunctorIbbbZZZNS0_21heaviside_kernel_cudaERNS_18TensorIteratorBaseEENKUlvE_clEvENKUlvE7_clEvEUlbbE_EESt5arrayIPcLm3EEEEviT0_T1_,"a",@progbits
	.sectionflags	@""
	.align	4
.nv.constant0._ZN2at6native29vectorized_elementwise_kernelILi8ENS0_13BinaryFunctorIbbbZZZNS0_21heaviside_kernel_cudaERNS_18TensorIteratorBaseEENKUlvE_clEvENKUlvE7_clEvEUlbbE_EESt5arrayIPcLm3EEEEviT0_T1_:
	.zero		928


//--------------------- .nv.constant0._ZN2at6native18elementwise_kernelILi128ELi4EZNS0_15gpu_kernel_implINS0_13BUnaryFunctorIbbbZZZNS0_21heaviside_kernel_cudaERNS_18TensorIteratorBaseEENKUlvE_clEvENKUlvE7_clEvEUlbbE_EEEEvS5_RKT_EUliE_EEviT1_ --------------------------
	.section	.nv.constant0._ZN2at6native18elementwise_kernelILi128ELi4EZNS0_15gpu_kernel_implINS0_13BUnaryFunctorIbbbZZZNS0_21heaviside_kernel_cudaERNS_18TensorIteratorBaseEENKUlvE_clEvENKUlvE7_clEvEUlbbE_EEEEvS5_RKT_EUliE_EEviT1_,"a",@progbits
	.sectionflags	@""
	.align	4
.nv.constant0._ZN2at6native18elementwise_kernelILi128ELi4EZNS0_15gpu_kernel_implINS0_13BUnaryFunctorIbbbZZZNS0_21heaviside_kernel_cudaERNS_18TensorIteratorBaseEENKUlvE_clEvENKUlvE7_clEvEUlbbE_EEEEvS5_RKT_EUliE_EEviT1_:
	.zero		1440


//--------------------- .nv.constant0._ZN2at6native27unrolled_elementwise_kernelINS0_13BUnaryFunctorIbbbZZZNS0_21heaviside_kernel_cudaERNS_18TensorIteratorBaseEENKUlvE_clEvENKUlvE7_clEvEUlbbE_EESt5arrayIPcLm2EELi4E23TrivialOffsetCalculatorILi1EjESD_NS0_6memory12LoadWithCastILi1EEENSE_13StoreWithCastILi1EEEEEviT_T0_T2_T3_T4_T5_ --------------------------
	.section	.nv.constant0._ZN2at6native27unrolled_elementwise_kernelINS0_13BUnaryFunctorIbbbZZZNS0_21heaviside_kernel_cudaERNS_18TensorIteratorBaseEENKUlvE_clEvENKUlvE7_clEvEUlbbE_EESt5arrayIPcLm2EELi4E23TrivialOffsetCalculatorILi1EjESD_NS0_6memory12LoadWithCastILi1EEENSE_13StoreWithCastILi1EEEEEviT_T0_T2_T3_T4_T5_,"a",@progbits
	.sectionflags	@""
	.align	4
.nv.constant0._ZN2at6native27unrolled_elementwise_kernelINS0_13BUnaryFunctorIbbbZZZNS0_21heaviside_kernel_cudaERNS_18TensorIteratorBaseEENKUlvE_clEvENKUlvE7_clEvEUlbbE_EESt5arrayIPcLm2EELi4E23TrivialOffsetCalculatorILi1EjESD_NS0_6memory12LoadWithCastILi1EEENSE_13StoreWithCastILi1EEEEEviT_T0_T2_T3_T4_T5_:
	.zero		940


//--------------------- .nv.constant0._ZN2at6native18elementwise_kernelILi128ELi4EZNS0_22gpu_kernel_impl_nocastINS0_13BUnaryFunctorIbbbZZZNS0_21heaviside_kernel_cudaERNS_18TensorIteratorBaseEENKUlvE_clEvENKUlvE7_clEvEUlbbE_EEEEvS5_RKT_EUliE_EEviT1_ --------------------------
	.section	.nv.constant0._ZN2at6native18elementwise_kernelILi128ELi4EZNS0_22gpu_kernel_impl_nocastINS0_13BUnaryFunctorIbbbZZZNS0_21heaviside_kernel_cudaERNS_18TensorIteratorBaseEENKUlvE_clEvENKUlvE7_clEvEUlbbE_EEEEvS5_RKT_EUliE_EEviT1_,"a",@progbits
	.sectionflags	@""
	.align	4
.nv.constant0._ZN2at6native18elementwise_kernelILi128ELi4EZNS0_22gpu_kernel_impl_nocastINS0_13BUnaryFunctorIbbbZZZNS0_21heaviside_kernel_cudaERNS_18TensorIteratorBaseEENKUlvE_clEvENKUlvE7_clEvEUlbbE_EEEEvS5_RKT_EUliE_EEviT1_:
	.zero		1440


//--------------------- .nv.constant0._ZN2at6native27unrolled_elementwise_kernelINS0_13BUnaryFunctorIbbbZZZNS0_21heaviside_kernel_cudaERNS_18TensorIteratorBaseEENKUlvE_clEvENKUlvE7_clEvEUlbbE_EESt5arrayIPcLm2EELi4E23TrivialOffsetCalculatorILi1EjESD_NS0_6memory15LoadWithoutCastENSE_16StoreWithoutCastEEEviT_T0_T2_T3_T4_T5_ --------------------------
	.section	.nv.constant0._ZN2at6native27unrolled_elementwise_kernelINS0_13BUnaryFunctorIbbbZZZNS0_21heaviside_kernel_cudaERNS_18TensorIteratorBaseEENKUlvE_clEvENKUlvE7_clEvEUlbbE_EESt5arrayIPcLm2EELi4E23TrivialOffsetCalculatorILi1EjESD_NS0_6memory15LoadWithoutCastENSE_16StoreWithoutCastEEEviT_T0_T2_T3_T4_T5_,"a",@progbits
	.sectionflags	@""
	.align	4
.nv.constant0._ZN2at6native27unrolled_elementwise_kernelINS0_13BUnaryFunctorIbbbZZZNS0_21heaviside_kernel_cudaERNS_18TensorIteratorBaseEENKUlvE_clEvENKUlvE7_clEvEUlbbE_EESt5arrayIPcLm2EELi4E23TrivialOffsetCalculatorILi1EjESD_NS0_6memory15LoadWithoutCastENSE_16StoreWithoutCastEEEviT_T0_T2_T3_T4_T5_:
	.zero		924


//--------------------- .nv.constant0._ZN2at6native29vectorized_elementwise_kernelILi2ENS0_13BUnaryFunctorIbbbZZZNS0_21heaviside_kernel_cudaERNS_18TensorIteratorBaseEENKUlvE_clEvENKUlvE7_clEvEUlbbE_EESt5arrayIPcLm2EEEEviT0_T1_ --------------------------
	.section	.nv.constant0._ZN2at6native29vectorized_elementwise_kernelILi2ENS0_13BUnaryFunctorIbbbZZZNS0_21heaviside_kernel_cudaERNS_18TensorIteratorBaseEENKUlvE_clEvENKUlvE7_clEvEUlbbE_EESt5arrayIPcLm2EEEEviT0_T1_,"a",@progbits
	.sectionflags	@""
	.align	4
.nv.constant0._ZN2at6native29vectorized_elementwise_kernelILi2ENS0_13BUnaryFunctorIbbbZZZNS0_21heaviside_kernel_cudaERNS_18TensorIteratorBaseEENKUlvE_clEvENKUlvE7_clEvEUlbbE_EESt5arrayIPcLm2EEEEviT0_T1_:
	.zero		920


//--------------------- .nv.constant0._ZN2at6native29vectorized_elementwise_kernelILi4ENS0_13BUnaryFunctorIbbbZZZNS0_21heaviside_kernel_cudaERNS_18TensorIteratorBaseEENKUlvE_clEvENKUlvE7_clEvEUlbbE_EESt5arrayIPcLm2EEEEviT0_T1_ --------------------------
	.section	.nv.constant0._ZN2at6native29vectorized_elementwise_kernelILi4ENS0_13BUnaryFunctorIbbbZZZNS0_21heaviside_kernel_cudaERNS_18TensorIteratorBaseEENKUlvE_clEvENKUlvE7_clEvEUlbbE_EESt5arrayIPcLm2EEEEviT0_T1_,"a",@progbits
	.sectionflags	@""
	.align	4
.nv.constant0._ZN2at6native29vectorized_elementwise_kernelILi4ENS0_13BUnaryFunctorIbbbZZZNS0_21heaviside_kernel_cudaERNS_18TensorIteratorBaseEENKUlvE_clEvENKUlvE7_clEvEUlbbE_EESt5arrayIPcLm2EEEEviT0_T1_:
	.zero		920


//--------------------- .nv.constant0._ZN2at6native29vectorized_elementwise_kernelILi8ENS0_13BUnaryFunctorIbbbZZZNS0_21heaviside_kernel_cudaERNS_18TensorIteratorBaseEENKUlvE_clEvENKUlvE7_clEvEUlbbE_EESt5arrayIPcLm2EEEEviT0_T1_ --------------------------
	.section	.nv.constant0._ZN2at6native29vectorized_elementwise_kernelILi8ENS0_13BUnaryFunctorIbbbZZZNS0_21heaviside_kernel_cudaERNS_18TensorIteratorBaseEENKUlvE_clEvENKUlvE7_clEvEUlbbE_EESt5arrayIPcLm2EEEEviT0_T1_,"a",@progbits
	.sectionflags	@""
	.align	4
.nv.constant0._ZN2at6native29vectorized_elementwise_kernelILi8ENS0_13BUnaryFunctorIbbbZZZNS0_21heaviside_kernel_cudaERNS_18TensorIteratorBaseEENKUlvE_clEvENKUlvE7_clEvEUlbbE_EESt5arrayIPcLm2EEEEviT0_T1_:
	.zero		920


//--------------------- .nv.constant0._ZN2at6native18elementwise_kernelILi128ELi4EZNS0_15gpu_kernel_implINS0_13AUnaryFunctorIbbbZZZNS0_21heaviside_kernel_cudaERNS_18TensorIteratorBaseEENKUlvE_clEvENKUlvE7_clEvEUlbbE_EEEEvS5_RKT_EUliE_EEviT1_ --------------------------
	.section	.nv.constant0._ZN2at6native18elementwise_kernelILi128ELi4EZNS0_15gpu_kernel_implINS0_13AUnaryFunctorIbbbZZZNS0_21heaviside_kernel_cudaERNS_18TensorIteratorBaseEENKUlvE_clEvENKUlvE7_clEvEUlbbE_EEEEvS5_RKT_EUliE_EEviT1_,"a",@progbits
	.sectionflags	@""
	.align	4
.nv.constant0._ZN2at6native18elementwise_kernelILi128ELi4EZNS0_15gpu_kernel_implINS0_13AUnaryFunctorIbbbZZZNS0_21heaviside_kernel_cudaERNS_18TensorIteratorBaseEENKUlvE_clEvENKUlvE7_clEvEUlbbE_EEEEvS5_RKT_EUliE_EEviT1_:
	.zero		1440


//--------------------- .nv.constant0._ZN2at6native27unrolled_elementwise_kernelINS0_13AUnaryFunctorIbbbZZZNS0_21heaviside_kernel_cudaERNS_18TensorIteratorBaseEENKUlvE_clEvENKUlvE7_clEvEUlbbE_EESt5arrayIPcLm2EELi4E23TrivialOffsetCalculatorILi1EjESD_NS0_6memory12LoadWithCastILi1EEENSE_13StoreWithCastILi1EEEEEviT_T0_T2_T3_T4_T5_ --------------------------
	.section	.nv.constant0._ZN2at6native27unrolled_elementwise_kernelINS0_13AUnaryFunctorIbbbZZZNS0_21heaviside_kernel_cudaERNS_18TensorIteratorBaseEENKUlvE_clEvENKUlvE7_clEvEUlbbE_EESt5arrayIPcLm2EELi4E23TrivialOffsetCalculatorILi1EjESD_NS0_6memory12LoadWithCastILi1EEENSE_13StoreWithCastILi1EEEEEviT_T0_T2_T3_T4_T5_,"a",@progbits
	.sectionflags	@""
	.align	4
.nv.constant0._ZN2at6native27unrolled_elementwise_kernelINS0_13AUnaryFunctorIbbbZZZNS0_21heaviside_kernel_cudaERNS_18TensorIteratorBaseEENKUlvE_clEvENKUlvE7_clEvEUlbbE_EESt5arrayIPcLm2EELi4E23TrivialOffsetCalculatorILi1EjESD_NS0_6memory12LoadWithCastILi1EEENSE_13StoreWithCastILi1EEEEEviT_T0_T2_T3_T4_T5_:
	.zero		940


//--------------------- .nv.constant0._ZN2at6native18elementwise_kernelILi128ELi4EZNS0_22gpu_kernel_impl_nocastINS0_13AUnaryFunctorIbbbZZZNS0_21heaviside_kernel_cudaERNS_18TensorIteratorBaseEENKUlvE_clEvENKUlvE7_clEvEUlbbE_EEEEvS5_RKT_EUliE_EEviT1_ --------------------------
	.section	.nv.constant0._ZN2at6native18elementwise_kernelILi128ELi4EZNS0_22gpu_kernel_impl_nocastINS0_13AUnaryFunctorIbbbZZZNS0_21heaviside_kernel_cudaERNS_18TensorIteratorBaseEENKUlvE_clEvENKUlvE7_clEvEUlbbE_EEEEvS5_RKT_EUliE_EEviT1_,"a",@progbits
	.sectionflags	@""
	.align	4
.nv.constant0._ZN2at6native18elementwise_kernelILi128ELi4EZNS0_22gpu_kernel_impl_nocastINS0_13AUnaryFunctorIbbbZZZNS0_21heaviside_kernel_cudaERNS_18TensorIteratorBaseEENKUlvE_clEvENKUlvE7_clEvEUlbbE_EEEEvS5_RKT_EUliE_EEviT1_:
	.zero		1440


//--------------------- .nv.constant0._ZN2at6native27unrolled_elementwise_kernelINS0_13AUnaryFunctorIbbbZZZNS0_21heaviside_kernel_cudaERNS_18TensorIteratorBaseEENKUlvE_clEvENKUlvE7_clEvEUlbbE_EESt5arrayIPcLm2EELi4E23TrivialOffsetCalculatorILi1EjESD_NS0_6memory15LoadWithoutCastENSE_16StoreWithoutCastEEEviT_T0_T2_T3_T4_T5_ --------------------------
	.section	.nv.constant0._ZN2at6native27unrolled_elementwise_kernelINS0_13AUnaryFunctorIbbbZZZNS0_21heaviside_kernel_cudaERNS_18TensorIteratorBaseEENKUlvE_clEvENKUlvE7_clEvEUlbbE_EESt5arrayIPcLm2EELi4E23TrivialOffsetCalculatorILi1EjESD_NS0_6memory15LoadWithoutCastENSE_16StoreWithoutCastEEEviT_T0_T2_T3_T4_T5_,"a",@progbits
	.sectionflags	@""
	.align	4
.nv.constant0._ZN2at6native27unrolled_elementwise_kernelINS0_13AUnaryFunctorIbbbZZZNS0_21heaviside_kernel_cudaERNS_18TensorIteratorBaseEENKUlvE_clEvENKUlvE7_clEvEUlbbE_EESt5arrayIPcLm2EELi4E23TrivialOffsetCalculatorILi1EjESD_NS0_6memory15LoadWithoutCastENSE_16StoreWithoutCastEEEviT_T0_T2_T3_T4_T5_:
	.zero		924


//--------------------- .nv.constant0._ZN2at6native29vectorized_elementwise_kernelILi2ENS0_13AUnaryFunctorIbbbZZZNS0_21heaviside_kernel_cudaERNS_18TensorIteratorBaseEENKUlvE_clEvENKUlvE7_clEvEUlbbE_EESt5arrayIPcLm2EEEEviT0_T1_ --------------------------
	.section	.nv.constant0._ZN2at6native29vectorized_elementwise_kernelILi2ENS0_13AUnaryFunctorIbbbZZZNS0_21heaviside_kernel_cudaERNS_18TensorIteratorBaseEENKUlvE_clEvENKUlvE7_clEvEUlbbE_EESt5arrayIPcLm2EEEEviT0_T1_,"a",@progbits
	.sectionflags	@""
	.align	4
.nv.constant0._ZN2at6native29vectorized_elementwise_kernelILi2ENS0_13AUnaryFunctorIbbbZZZNS0_21heaviside_kernel_cudaERNS_18TensorIteratorBaseEENKUlvE_clEvENKUlvE7_clEvEUlbbE_EESt5arrayIPcLm2EEEEviT0_T1_:
	.zero		920


//--------------------- .nv.constant0._ZN2at6native29vectorized_elementwise_kernelILi4ENS0_13AUnaryFunctorIbbbZZZNS0_21heaviside_kernel_cudaERNS_18TensorIteratorBaseEENKUlvE_clEvENKUlvE7_clEvEUlbbE_EESt5arrayIPcLm2EEEEviT0_T1_ --------------------------
	.section	.nv.constant0._ZN2at6native29vectorized_elementwise_kernelILi4ENS0_13AUnaryFunctorIbbbZZZNS0_21heaviside_kernel_cudaERNS_18TensorIteratorBaseEENKUlvE_clEvENKUlvE7_clEvEUlbbE_EESt5arrayIPcLm2EEEEviT0_T1_,"a",@progbits
	.sectionflags	@""
	.align	4
.nv.constant0._ZN2at6native29vectorized_elementwise_kernelILi4ENS0_13AUnaryFunctorIbbbZZZNS0_21heaviside_kernel_cudaERNS_18TensorIteratorBaseEENKUlvE_clEvENKUlvE7_clEvEUlbbE_EESt5arrayIPcLm2EEEEviT0_T1_:
	.zero		920


//--------------------- .nv.constant0._ZN2at6native29vectorized_elementwise_kernelILi8ENS0_13AUnaryFunctorIbbbZZZNS0_21heaviside_kernel_cudaERNS_18TensorIteratorBaseEENKUlvE_clEvENKUlvE7_clEvEUlbbE_EESt5arrayIPcLm2EEEEviT0_T1_ --------------------------
	.section	.nv.constant0._ZN2at6native29vectorized_elementwise_kernelILi8ENS0_13AUnaryFunctorIbbbZZZNS0_21heaviside_kernel_cudaERNS_18TensorIteratorBaseEENKUlvE_clEvENKUlvE7_clEvEUlbbE_EESt5arrayIPcLm2EEEEviT0_T1_,"a",@progbits
	.sectionflags	@""
	.align	4
.nv.constant0._ZN2at6native29vectorized_elementwise_kernelILi8ENS0_13AUnaryFunctorIbbbZZZNS0_21heaviside_kernel_cudaERNS_18TensorIteratorBaseEENKUlvE_clEvENKUlvE7_clEvEUlbbE_EESt5arrayIPcLm2EEEEviT0_T1_:
	.zero		920


//--------------------- .nv.constant0._ZN2at6native18elementwise_kernelILi128ELi4EZNS0_15gpu_kernel_implINS0_13BinaryFunctorIN3c104HalfES5_S5_ZZZNS0_21heaviside_kernel_cudaERNS_18TensorIteratorBaseEENKUlvE_clEvENKUlvE6_clEvEUlS5_S5_E_EEEEvS7_RKT_EUliE_EEviT1_ --------------------------
	.section	.nv.constant0._ZN2at6native18elementwise_kernelILi128ELi4EZNS0_15gpu_kernel_implINS0_13BinaryFunctorIN3c104HalfES5_S5_ZZZNS0_21heaviside_kernel_cudaERNS_18TensorIteratorBaseEENKUlvE_clEvENKUlvE6_clEvEUlS5_S5_E_EEEEvS7_RKT_EUliE_EEviT1_,"a",@progbits
	.sectionflags	@""
	.align	4
.nv.constant0._ZN2at6native18elementwise_kernelILi128ELi4EZNS0_15gpu_kernel_implINS0_13BinaryFunctorIN3c104HalfES5_S5_ZZZNS0_21heaviside_kernel_cudaERNS_18TensorIteratorBaseEENKUlvE_clEvENKUlvE6_clEvEUlS5_S5_E_EEEEvS7_RKT_EUliE_EEviT1_:
	.zero		1552


//--------------------- .nv.constant0._ZN2at6native27unrolled_elementwise_kernelINS0_13BinaryFunctorIN3c104HalfES4_S4_ZZZNS0_21heaviside_kernel_cudaERNS_18TensorIteratorBaseEENKUlvE_clEvENKUlvE6_clEvEUlS4_S4_E_EESt5arrayIPcLm3EELi4E23TrivialOffsetCalculatorILi2EjESE_ILi1EjENS0_6memory12LoadWithCastILi2EEENSH_13StoreWithCastILi1EEEEEviT_T0_T2_T3_T4_T5_ --------------------------
	.section	.nv.constant0._ZN2at6native27unrolled_elementwise_kernelINS0_13BinaryFunctorIN3c104HalfES4_S4_ZZZNS0_21heaviside_kernel_cudaERNS_18TensorIteratorBaseEENKUlvE_clEvENKUlvE6_clEvEUlS4_S4_E_EESt5arrayIPcLm3EELi4E23TrivialOffsetCalculatorILi2EjESE_ILi1EjENS0_6memory12LoadWithCastILi2EEENSH_13StoreWithCastILi1EEEEEviT_T0_T2_T3_T4_T5_,"a",@progbits
	.sectionflags	@""
	.align	4
.nv.constant0._ZN2at6native27unrolled_elementwise_kernelINS0_13BinaryFunctorIN3c104HalfES4_S4_ZZZNS0_21heaviside_kernel_cudaERNS_18TensorIteratorBaseEENKUlvE_clEvENKUlvE6_clEvEUlS4_S4_E_EESt5arrayIPcLm3EELi4E23TrivialOffsetCalculatorILi2EjESE_ILi1EjENS0_6memory12LoadWithCastILi2EEENSH_13StoreWithCastILi1EEEEEviT_T0_T2_T3_T4_T5_:
	.zero		952


//--------------------- .nv.constant0._ZN2at6native18elementwise_kernelILi128ELi4EZNS0_22gpu_kernel_impl_nocastINS0_13BinaryFunctorIN3c104HalfES5_S5_ZZZNS0_21heaviside_kernel_cudaERNS_18TensorIteratorBaseEENKUlvE_clEvENKUlvE6_clEvEUlS5_S5_E_EEEEvS7_RKT_EUliE_EEviT1_ --------------------------
	.section	.nv.constant0._ZN2at6native18elementwise_kernelILi128ELi4EZNS0_22gpu_kernel_impl_nocastINS0_13BinaryFunctorIN3c104HalfES5_S5_ZZZNS0_21heaviside_kernel_cudaERNS_18TensorIteratorBaseEENKUlvE_clEvENKUlvE6_clEvEUlS5_S5_E_EEEEvS7_RKT_EUliE_EEviT1_,"a",@progbits
	.sectionflags	@""
	.align	4
.nv.constant0._ZN2at6native18elementwise_kernelILi128ELi4EZNS0_22gpu_kernel_impl_nocastINS0_13BinaryFunctorIN3c104HalfES5_S5_ZZZNS0_21heaviside_kernel_cudaERNS_18TensorIteratorBaseEENKUlvE_clEvENKUlvE6_clEvEUlS5_S5_E_EEEEvS7_RKT_EUliE_EEviT1_:
	.zero		1552


//--------------------- .nv.constant0._ZN2at6native27unrolled_elementwise_kernelINS0_13BinaryFunctorIN3c104HalfES4_S4_ZZZNS0_21heaviside_kernel_cudaERNS_18TensorIteratorBaseEENKUlvE_clEvENKUlvE6_clEvEUlS4_S4_E_EESt5arrayIPcLm3EELi4E23TrivialOffsetCalculatorILi2EjESE_ILi1EjENS0_6memory15LoadWithoutCastENSH_16StoreWithoutCastEEEviT_T0_T2_T3_T4_T5_ --------------------------
	.section	.nv.constant0._ZN2at6native27unrolled_elementwise_kernelINS0_13BinaryFunctorIN3c104HalfES4_S4_ZZZNS0_21heaviside_kernel_cudaERNS_18TensorIteratorBaseEENKUlvE_clEvENKUlvE6_clEvEUlS4_S4_E_EESt5arrayIPcLm3EELi4E23TrivialOffsetCalculatorILi2EjESE_ILi1EjENS0_6memory15LoadWithoutCastENSH_16StoreWithoutCastEEEviT_T0_T2_T3_T4_T5_,"a",@progbits
	.sectionflags	@""
	.align	4
.nv.constant0._ZN2at6native27unrolled_elementwise_kernelINS0_13BinaryFunctorIN3c104HalfES4_S4_ZZZNS0_21heaviside_kernel_cudaERNS_18TensorIteratorBaseEENKUlvE_clEvENKUlvE6_clEvEUlS4_S4_E_EESt5arrayIPcLm3EELi4E23TrivialOffsetCalculatorILi2EjESE_ILi1EjENS0_6memory15LoadWithoutCastENSH_16StoreWithoutCastEEEviT_T0_T2_T3_T4_T5_:
	.zero		932


//--------------------- .nv.constant0._ZN2at6native29vectorized_elementwise_kernelILi2ENS0_13BinaryFunctorIN3c104HalfES4_S4_ZZZNS0_21heaviside_kernel_cudaERNS_18TensorIteratorBaseEENKUlvE_clEvENKUlvE6_clEvEUlS4_S4_E_EESt5arrayIPcLm3EEEEviT0_T1_ --------------------------
	.section	.nv.constant0._ZN2at6native29vectorized_elementwise_kernelILi2ENS0_13BinaryFunctorIN3c104HalfES4_S4_ZZZNS0_21heaviside_kernel_cudaERNS_18TensorIteratorBaseEENKUlvE_clEvENKUlvE6_clEvEUlS4_S4_E_EESt5arrayIPcLm3EEEEviT0_T1_,"a",@progbits
	.sectionflags	@""
	.align	4
.nv.constant0._ZN2at6native29vectorized_elementwise_kernelILi2ENS0_13BinaryFunctorIN3c104HalfES4_S4_ZZZNS0_21heaviside_kernel_cudaERNS_18TensorIteratorBaseEENKUlvE_clEvENKUlvE6_clEvEUlS4_S4_E_EESt5arrayIPcLm3EEEEviT0_T1_:
	.zero		928


//--------------------- .nv.constant0._ZN2at6native29vectorized_elementwise_kernelILi4ENS0_13BinaryFunctorIN3c104HalfES4_S4_ZZZNS0_21heaviside_kernel_cudaERNS_18TensorIteratorBaseEENKUlvE_clEvENKUlvE6_clEvEUlS4_S4_E_EESt5arrayIPcLm3EEEEviT0_T1_ --------------------------
	.section	.nv.constant0._ZN2at6native29vectorized_elementwise_kernelILi4ENS0_13BinaryFunctorIN3c104HalfES4_S4_ZZZNS0_21heaviside_kernel_cudaERNS_18TensorIteratorBaseEENKUlvE_clEvENKUlvE6_clEvEUlS4_S4_E_EESt5arrayIPcLm3EEEEviT0_T1_,"a",@progbits
	.sectionflags	@""
	.align	4
.nv.constant0._ZN2at6native29vectorized_elementwise_kernelILi4ENS0_13BinaryFunctorIN3c104HalfES4_S4_ZZZNS0_21heaviside_kernel_cudaERNS_18TensorIteratorBaseEENKUlvE_clEvENKUlvE6_clEvEUlS4_S4_E_EESt5arrayIPcLm3EEEEviT0_T1_:
	.zero		928


//--------------------- .nv.constant0._ZN2at6native29vectorized_elementwise_kernelILi8ENS0_13BinaryFunctorIN3c104HalfES4_S4_ZZZNS0_21heaviside_kernel_cudaERNS_18TensorIteratorBaseEENKUlvE_clEvENKUlvE6_clEvEUlS4_S4_E_EESt5arrayIPcLm3EEEEviT0_T1_ --------------------------
	.section	.nv.constant0._ZN2at6native29vectorized_elementwise_kernelILi8ENS0_13BinaryFunctorIN3c104HalfES4_S4_ZZZNS0_21heaviside_kernel_cudaERNS_18TensorIteratorBaseEENKUlvE_clEvENKUlvE6_clEvEUlS4_S4_E_EESt5arrayIPcLm3EEEEviT0_T1_,"a",@progbits
	.sectionflags	@""
	.align	4
.nv.constant0._ZN2at6native29vectorized_elementwise_kernelILi8ENS0_13BinaryFunctorIN3c104HalfES4_S4_ZZZNS0_21heaviside_kernel_cudaERNS_18TensorIteratorBaseEENKUlvE_clEvENKUlvE6_clEvEUlS4_S4_E_EESt5arrayIPcLm3EEEEviT0_T1_:
	.zero		928


//--------------------- .nv.constant0._ZN2at6native18elementwise_kernelILi128ELi4EZNS0_15gpu_kernel_implINS0_13BUnaryFunctorIN3c104HalfES5_S5_ZZZNS0_21heaviside_kernel_cudaERNS_18TensorIteratorBaseEENKUlvE_clEvENKUlvE6_clEvEUlS5_S5_E_EEEEvS7_RKT_EUliE_EEviT1_ --------------------------
	.section	.nv.constant0._ZN2at6native18elementwise_kernelILi128ELi4EZNS0_15gpu_kernel_implINS0_13BUnaryFunctorIN3c104HalfES5_S5_ZZZNS0_21heaviside_kernel_cudaERNS_18TensorIteratorBaseEENKUlvE_clEvENKUlvE6_clEvEUlS5_S5_E_EEEEvS7_RKT_EUliE_EEviT1_,"a",@progbits
	.sectionflags	@""
	.align	4
.nv.constant0._ZN2at6native18elementwise_kernelILi128ELi4EZNS0_15gpu_kernel_implINS0_13BUnaryFunctorIN3c104HalfES5_S5_ZZZNS0_21heaviside_kernel_cudaERNS_18TensorIteratorBaseEENKUlvE_clEvENKUlvE6_clEvEUlS5_S5_E_EEEEvS7_RKT_EUliE_EEviT1_:
	.zero		1440


//--------------------- .nv.constant0._ZN2at6native27unrolled_elementwise_kernelINS0_13BUnaryFunctorIN3c104HalfES4_S4_ZZZNS0_21heaviside_kernel_cudaERNS_18TensorIteratorBaseEENKUlvE_clEvENKUlvE6_clEvEUlS4_S4_E_EESt5arrayIPcLm2EELi4E23TrivialOffsetCalculatorILi1EjESF_NS0_6memory12LoadWithCastILi1EEENSG_13StoreWithCastILi1EEEEEviT_T0_T2_T3_T4_T5_ --------------------------
	.section	.nv.constant0._ZN2at6native27unrolled_elementwise_kernelINS0_13BUnaryFunctorIN3c104HalfES4_S4_ZZZNS0_21heaviside_kernel_cudaERNS_18TensorIteratorBaseEENKUlvE_clEvENKUlvE6_clEvEUlS4_S4_E_EESt5arrayIPcLm2EELi4E23TrivialOffsetCalculatorILi1EjESF_NS0_6memory12LoadWithCastILi1EEENSG_13StoreWithCastILi1EEEEEviT_T0_T2_T3_T4_T5_,"a",@progbits
	.sectionflags	@""
	.align	4
.nv.constant0._ZN2at6native27unrolled_elementwise_kernelINS0_13BUnaryFunctorIN3c104HalfES4_S4_ZZZNS0_21heaviside_kernel_cudaERNS_18TensorIteratorBaseEENKUlvE_clEvENKUlvE6_clEvEUlS4_S4_E_EESt5arrayIPcLm2EELi4E23TrivialOffsetCalculatorILi1EjESF_NS0_6memory12LoadWithCastILi1EEENSG_13StoreWithCastILi1EEEEEviT_T0_T2_T3_T4_T5_:
	.zero		940


//--------------------- .nv.constant0._ZN2at6native18elementwise_kernelILi128ELi4EZNS0_22gpu_kernel_impl_nocastINS0_13BUnaryFunctorIN3c104HalfES5_S5_ZZZNS0_21heaviside_kernel_cudaERNS_18TensorIteratorBaseEENKUlvE_clEvENKUlvE6_clEvEUlS5_S5_E_EEEEvS7_RKT_EUliE_EEviT1_ --------------------------
	.section	.nv.constant0._ZN2at6native18elementwise_kernelILi128ELi4EZNS0_22gpu_kernel_impl_nocastINS0_13BUnaryFunctorIN3c104HalfES5_S5_ZZZNS0_21heaviside_kernel_cudaERNS_18TensorIteratorBaseEENKUlvE_clEvENKUlvE6_clEvEUlS5_S5_E_EEEEvS7_RKT_EUliE_EEviT1_,"a",@progbits
	.sectionflags	@""
	.align	4
.nv.constant0._ZN2at6native18elementwise_kernelILi128ELi4EZNS0_22gpu_kernel_impl_nocastINS0_13BUnaryFunctorIN3c104HalfES5_S5_ZZZNS0_21heaviside_kernel_cudaERNS_18TensorIteratorBaseEENKUlvE_clEvENKUlvE6_clEvEUlS5_S5_E_EEEEvS7_RKT_EUliE_EEviT1_:
	.zero		1440


//--------------------- .nv.constant0._ZN2at6native27unrolled_elementwise_kernelINS0_13BUnaryFunctorIN3c104HalfES4_S4_ZZZNS0_21heaviside_kernel_cudaERNS_18TensorIteratorBaseEENKUlvE_clEvENKUlvE6_clEvEUlS4_S4_E_EESt5arrayIPcLm2EELi4E23TrivialOffsetCalculatorILi1EjESF_NS0_6memory15LoadWithoutCastENSG_16StoreWithoutCastEEEviT_T0_T2_T3_T4_T5_ --------------------------
	.section	.nv.constant0._ZN2at6native27unrolled_elementwise_kernelINS0_13BUnaryFunctorIN3c104HalfES4_S4_ZZZNS0_21heaviside_kernel_cudaERNS_18TensorIteratorBaseEENKUlvE_clEvENKUlvE6_clEvEUlS4_S4_E_EESt5arrayIPcLm2EELi4E23TrivialOffsetCalculatorILi1EjESF_NS0_6memory15LoadWithoutCastENSG_16StoreWithoutCastEEEviT_T0_T2_T3_T4_T5_,"a",@progbits
	.sectionflags	@""
	.align	4
.nv.constant0._ZN2at6native27unrolled_elementwise_kernelINS0_13BUnaryFunctorIN3c104HalfES4_S4_ZZZNS0_21heaviside_kernel_cudaERNS_18TensorIteratorBaseEENKUlvE_clEvENKUlvE6_clEvEUlS4_S4_E_EESt5arrayIPcLm2EELi4E23TrivialOffsetCalculatorILi1EjESF_NS0_6memory15LoadWithoutCastENSG_16StoreWithoutCastEEEviT_T0_T2_T3_T4_T5_:
	.zero		924


//--------------------- .nv.constant0._ZN2at6native29vectorized_elementwise_kernelILi2ENS0_13BUnaryFunctorIN3c104HalfES4_S4_ZZZNS0_21heaviside_kernel_cudaERNS_18TensorIteratorBaseEENKUlvE_clEvENKUlvE6_clEvEUlS4_S4_E_EESt5arrayIPcLm2EEEEviT0_T1_ --------------------------
	.section	.nv.constant0._ZN2at6native29vectorized_elementwise_kernelILi2ENS0_13BUnaryFunctorIN3c104HalfES4_S4_ZZZNS0_21heaviside_kernel_cudaERNS_18TensorIteratorBaseEENKUlvE_clEvENKUlvE6_clEvEUlS4_S4_E_EESt5arrayIPcLm2EEEEviT0_T1_,"a",@progbits
	.sectionflags	@""
	.align	4
.nv.constant0._ZN2at6native29vectorized_elementwise_kernelILi2ENS0_13BUnaryFunctorIN3c104HalfES4_S4_ZZZNS0_21heaviside_kernel_cudaERNS_18TensorIteratorBaseEENKUlvE_clEvENKUlvE6_clEvEUlS4_S4_E_EESt5arrayIPcLm2EEEEviT0_T1_:
	.zero		920


//--------------------- .nv.constant0._ZN2at6native29vectorized_elementwise_kernelILi4ENS0_13BUnaryFunctorIN3c104HalfES4_S4_ZZZNS0_21heaviside_kernel_cudaERNS_18TensorIteratorBaseEENKUlvE_clEvENKUlvE6_clEvEUlS4_S4_E_EESt5arrayIPcLm2EEEEviT0_T1_ --------------------------
	.section	.nv.constant0._ZN2at6native29vectorized_elementwise_kernelILi4ENS0_13BUnaryFunctorIN3c104HalfES4_S4_ZZZNS0_21heaviside_kernel_cudaERNS_18TensorIteratorBaseEENKUlvE_clEvENKUlvE6_clEvEUlS4_S4_E_EESt5arrayIPcLm2EEEEviT0_T1_,"a",@progbits
	.sectionflags	@""
	.align	4
.nv.constant0._ZN2at6native29vectorized_elementwise_kernelILi4ENS0_13BUnaryFunctorIN3c104HalfES4_S4_ZZZNS0_21heaviside_kernel_cudaERNS_18TensorIteratorBaseEENKUlvE_clEvENKUlvE6_clEvEUlS4_S4_E_EESt5arrayIPcLm2EEEEviT0_T1_:
	.zero		920


//--------------------- .nv.constant0._ZN2at6native29vectorized_elementwise_kernelILi8ENS0_13BUnaryFunctorIN3c104HalfES4_S4_ZZZNS0_21heaviside_kernel_cudaERNS_18TensorIteratorBaseEENKUlvE_clEvENKUlvE6_clEvEUlS4_S4_E_EESt5arrayIPcLm2EEEEviT0_T1_ --------------------------
	.section	.nv.constant0._ZN2at6native29vectorized_elementwise_kernelILi8ENS0_13BUnaryFunctorIN3c104HalfES4_S4_ZZZNS0_21heaviside_kernel_cudaERNS_18TensorIteratorBaseEENKUlvE_clEvENKUlvE6_clEvEUlS4_S4_E_EESt5arrayIPcLm2EEEEviT0_T1_,"a",@progbits
	.sectionflags	@""
	.align	4
.nv.constant0._ZN2at6native29vectorized_elementwise_kernelILi8ENS0_13BUnaryFunctorIN3c104HalfES4_S4_ZZZNS0_21heaviside_kernel_cudaERNS_18TensorIteratorBaseEENKUlvE_clEvENKUlvE6_clEvEUlS4_S4_E_EESt5arrayIPcLm2EEEEviT0_T1_:
	.zero		920


//--------------------- .nv.constant0._ZN2at6native18elementwise_kernelILi128ELi4EZNS0_15gpu_kernel_implINS0_13AUnaryFunctorIN3c104HalfES5_S5_ZZZNS0_21heaviside_kernel_cudaERNS_18TensorIteratorBaseEENKUlvE_clEvENKUlvE6_clEvEUlS5_S5_E_EEEEvS7_RKT_EUliE_EEviT1_ --------------------------
	.section	.nv.constant0._ZN2at6native18elementwise_kernelILi128ELi4EZNS0_15gpu_kernel_implINS0_13AUnaryFunctorIN3c104HalfES5_S5_ZZZNS0_21heaviside_kernel_cudaERNS_18TensorIteratorBaseEENKUlvE_clEvENKUlvE6_clEvEUlS5_S5_E_EEEEvS7_RKT_EUliE_EEviT1_,"a",@progbits
	.sectionflags	@""
	.align	4
.nv.constant0._ZN2at6native18elementwise_kernelILi128ELi4EZNS0_15gpu_kernel_implINS0_13AUnaryFunctorIN3c104HalfES5_S5_ZZZNS0_21heaviside_kernel_cudaERNS_18TensorIteratorBaseEENKUlvE_clEvENKUlvE6_clEvEUlS5_S5_E_EEEEvS7_RKT_EUliE_EEviT1_:
	.zero		1440


//--------------------- .nv.constant0._ZN2at6native27unrolled_elementwise_kernelINS0_13AUnaryFunctorIN3c104HalfES4_S4_ZZZNS0_21heaviside_kernel_cudaERNS_18TensorIteratorBaseEENKUlvE_clEvENKUlvE6_clEvEUlS4_S4_E_EESt5arrayIPcLm2EELi4E23TrivialOffsetCalculatorILi1EjESF_NS0_6memory12LoadWithCastILi1EEENSG_13StoreWithCastILi1EEEEEviT_T0_T2_T3_T4_T5_ --------------------------
	.section	.nv.constant0._ZN2at6native27unrolled_elementwise_kernelINS0_13AUnaryFunctorIN3c104HalfES4_S4_ZZZNS0_21heaviside_kernel_cudaERNS_18TensorIteratorBaseEENKUlvE_clEvENKUlvE6_clEvEUlS4_S4_E_EESt5arrayIPcLm2EELi4E23TrivialOffsetCalculatorILi1EjESF_NS0_6memory12LoadWithCastILi1EEENSG_13StoreWithCastILi1EEEEEviT_T0_T2_T3_T4_T5_,"a",@progbits
	.sectionflags	@""
	.align	4
.nv.constant0._ZN2at6native27unrolled_elementwise_kernelINS0_13AUnaryFunctorIN3c104HalfES4_S4_ZZZNS0_21heaviside_kernel_cudaERNS_18TensorIteratorBaseEENKUlvE_clEvENKUlvE6_clEvEUlS4_S4_E_EESt5arrayIPcLm2EELi4E23TrivialOffsetCalculatorILi1EjESF_NS0_6memory12LoadWithCastILi1EEENSG_13StoreWithCastILi1EEEEEviT_T0_T2_T3_T4_T5_:
	.zero		940


//--------------------- .nv.constant0._ZN2at6native18elementwise_kernelILi128ELi4EZNS0_22gpu_kernel_impl_nocastINS0_13AUnaryFunctorIN3c104HalfES5_S5_ZZZNS0_21heaviside_kernel_cudaERNS_18TensorIteratorBaseEENKUlvE_clEvENKUlvE6_clEvEUlS5_S5_E_EEEEvS7_RKT_EUliE_EEviT1_ --------------------------
	.section	.nv.constant0._ZN2at6native18elementwise_kernelILi128ELi4EZNS0_22gpu_kernel_impl_nocastINS0_13AUnaryFunctorIN3c104HalfES5_S5_ZZZNS0_21heaviside_kernel_cudaERNS_18TensorIteratorBaseEENKUlvE_clEvENKUlvE6_clEvEUlS5_S5_E_EEEEvS7_RKT_EUliE_EEviT1_,"a",@progbits
	.sectionflags	@""
	.align	4
.nv.constant0._ZN2at6native18elementwise_kernelILi128ELi4EZNS0_22gpu_kernel_impl_nocastINS0_13AUnaryFunctorIN3c104HalfES5_S5_ZZZNS0_21heaviside_kernel_cudaERNS_18TensorIteratorBaseEENKUlvE_clEvENKUlvE6_clEvEUlS5_S5_E_EEEEvS7_RKT_EUliE_EEviT1_:
	.zero		1440


//--------------------- .nv.constant0._ZN2at6native27unrolled_elementwise_kernelINS0_13AUnaryFunctorIN3c104HalfES4_S4_ZZZNS0_21heaviside_kernel_cudaERNS_18TensorIteratorBaseEENKUlvE_clEvENKUlvE6_clEvEUlS4_S4_E_EESt5arrayIPcLm2EELi4E23TrivialOffsetCalculatorILi1EjESF_NS0_6memory15LoadWithoutCastENSG_16StoreWithoutCastEEEviT_T0_T2_T3_T4_T5_ --------------------------
	.section	.nv.constant0._ZN2at6native27unrolled_elementwise_kernelINS0_13AUnaryFunctorIN3c104HalfES4_S4_ZZZNS0_21heaviside_kernel_cudaERNS_18TensorIteratorBaseEENKUlvE_clEvENKUlvE6_clEvEUlS4_S4_E_EESt5arrayIPcLm2EELi4E23TrivialOffsetCalculatorILi1EjESF_NS0_6memory15LoadWithoutCastENSG_16StoreWithoutCastEEEviT_T0_T2_T3_T4_T5_,"a",@progbits
	.sectionflags	@""
	.align	4
.nv.constant0._ZN2at6native27unrolled_elementwise_kernelINS0_13AUnaryFunctorIN3c104HalfES4_S4_ZZZNS0_21heaviside_kernel_cudaERNS_18TensorIteratorBaseEENKUlvE_clEvENKUlvE6_clEvEUlS4_S4_E_EESt5arrayIPcLm2EELi4E23TrivialOffsetCalculatorILi1EjESF_NS0_6memory15LoadWithoutCastENSG_16StoreWithoutCastEEEviT_T0_T2_T3_T4_T5_:
	.zero		924


//--------------------- .nv.constant0._ZN2at6native29vectorized_elementwise_kernelILi2ENS0_13AUnaryFunctorIN3c104HalfES4_S4_ZZZNS0_21heaviside_kernel_cudaERNS_18TensorIteratorBaseEENKUlvE_clEvENKUlvE6_clEvEUlS4_S4_E_EESt5arrayIPcLm2EEEEviT0_T1_ --------------------------
	.section	.nv.constant0._ZN2at6native29vectorized_elementwise_kernelILi2ENS0_13AUnaryFunctorIN3c104HalfES4_S4_ZZZNS0_21heaviside_kernel_cudaERNS_18TensorIteratorBaseEENKUlvE_clEvENKUlvE6_clEvEUlS4_S4_E_EESt5arrayIPcLm2EEEEviT0_T1_,"a",@progbits
	.sectionflags	@""
	.align	4
.nv.constant0._ZN2at6native29vectorized_elementwise_kernelILi2ENS0_13AUnaryFunctorIN3c104HalfES4_S4_ZZZNS0_21heaviside_kernel_cudaERNS_18TensorIteratorBaseEENKUlvE_clEvENKUlvE6_clEvEUlS4_S4_E_EESt5arrayIPcLm2EEEEviT0_T1_:
	.zero		920


//--------------------- .nv.constant0._ZN2at6native29vectorized_elementwise_kernelILi4ENS0_13AUnaryFunctorIN3c104HalfES4_S4_ZZZNS0_21heaviside_kernel_cudaERNS_18TensorIteratorBaseEENKUlvE_clEvENKUlvE6_clEvEUlS4_S4_E_EESt5arrayIPcLm2EEEEviT0_T1_ --------------------------
	.section	.nv.constant0._ZN2at6native29vectorized_elementwise_kernelILi4ENS0_13AUnaryFunctorIN3c104HalfES4_S4_ZZZNS0_21heaviside_kernel_cudaERNS_18TensorIteratorBaseEENKUlvE_clEvENKUlvE6_clEvEUlS4_S4_E_EESt5arrayIPcLm2EEEEviT0_T1_,"a",@progbits
	.sectionflags	@""
	.align	4
.nv.constant0._ZN2at6native29vectorized_elementwise_kernelILi4ENS0_13AUnaryFunctorIN3c104HalfES4_S4_ZZZNS0_21heaviside_kernel_cudaERNS_18TensorIteratorBaseEENKUlvE_clEvENKUlvE6_clEvEUlS4_S4_E_EESt5arrayIPcLm2EEEEviT0_T1_:
	.zero		920


//--------------------- .nv.constant0._ZN2at6native29vectorized_elementwise_kernelILi8ENS0_13AUnaryFunctorIN3c104HalfES4_S4_ZZZNS0_21heaviside_kernel_cudaERNS_18TensorIteratorBaseEENKUlvE_clEvENKUlvE6_clEvEUlS4_S4_E_EESt5arrayIPcLm2EEEEviT0_T1_ --------------------------
	.section	.nv.constant0._ZN2at6native29vectorized_elementwise_kernelILi8ENS0_13AUnaryFunctorIN3c104HalfES4_S4_ZZZNS0_21heaviside_kernel_cudaERNS_18TensorIteratorBaseEENKUlvE_clEvENKUlvE6_clEvEUlS4_S4_E_EESt5arrayIPcLm2EEEEviT0_T1_,"a",@progbits
	.sectionflags	@""
	.align	4
.nv.constant0._ZN2at6native29vectorized_elementwise_kernelILi8ENS0_13AUnaryFunctorIN3c104HalfES4_S4_ZZZNS0_21heaviside_kernel_cudaERNS_18TensorIteratorBaseEENKUlvE_clEvENKUlvE6_clEvEUlS4_S4_E_EESt5arrayIPcLm2EEEEviT0_T1_:
	.zero		920


//--------------------- .nv.constant0._ZN2at6native18elementwise_kernelILi128ELi4EZNS0_15gpu_kernel_implINS0_13BinaryFunctorIfffZZZNS0_21heaviside_kernel_cudaERNS_18TensorIteratorBaseEENKUlvE_clEvENKUlvE5_clEvEUlffE_EEEEvS5_RKT_EUliE_EEviT1_ --------------------------
	.section	.nv.constant0._ZN2at6native18elementwise_kernelILi128ELi4EZNS0_15gpu_kernel_implINS0_13BinaryFunctorIfffZZZNS0_21heaviside_kernel_cudaERNS_18TensorIteratorBaseEENKUlvE_clEvENKUlvE5_clEvEUlffE_EEEEvS5_RKT_EUliE_EEviT1_,"a",@progbits
	.sectionflags	@""
	.align	4
.nv.constant0._ZN2at6native18elementwise_kernelILi128ELi4EZNS0_15gpu_kernel_implINS0_13BinaryFunctorIfffZZZNS0_21heaviside_kernel_cudaERNS_18TensorIteratorBaseEENKUlvE_clEvENKUlvE5_clEvEUlffE_EEEEvS5_RKT_EUliE_EEviT1_:
	.zero		1552


//--------------------- .nv.constant0._ZN2at6native27unrolled_elementwise_kernelINS0_13BinaryFunctorIfffZZZNS0_21heaviside_kernel_cudaERNS_18TensorIteratorBaseEENKUlvE_clEvENKUlvE5_clEvEUlffE_EESt5arrayIPcLm3EELi4E23TrivialOffsetCalculatorILi2EjESC_ILi1EjENS0_6memory12LoadWithCastILi2EEENSF_13StoreWithCastILi1EEEEEviT_T0_T2_T3_T4_T5_ --------------------------
	.section	.nv.constant0._ZN2at6native27unrolled_elementwise_kernelINS0_13BinaryFunctorIfffZZZNS0_21heaviside_kernel_cudaERNS_18TensorIteratorBaseEENKUlvE_clEvENKUlvE5_clEvEUlffE_EESt5arrayIPcLm3EELi4E23TrivialOffsetCalculatorILi2EjESC_ILi1EjENS0_6memory12LoadWithCastILi2EEENSF_13StoreWithCastILi1EEEEEviT_T0_T2_T3_T4_T5_,"a",@progbits
	.sectionflags	@""
	.align	4
.nv.constant0._ZN2at6native27unrolled_elementwise_kernelINS0_13BinaryFunctorIfffZZZNS0_21heaviside_kernel_cudaERNS_18TensorIteratorBaseEENKUlvE_clEvENKUlvE5_clEvEUlffE_EESt5arrayIPcLm3EELi4E23TrivialOffsetCalculatorILi2EjESC_ILi1EjENS0_6memory12LoadWithCastILi2EEENSF_13StoreWithCastILi1EEEEEviT_T0_T2_T3_T4_T5_:
	.zero		952


//--------------------- .nv.constant0._ZN2at6native18elementwise_kernelILi128ELi2EZNS0_22gpu_kernel_impl_nocastINS0_13BinaryFunctorIfffZZZNS0_21heaviside_kernel_cudaERNS_18TensorIteratorBaseEENKUlvE_clEvENKUlvE5_clEvEUlffE_EEEEvS5_RKT_EUliE_EEviT1_ --------------------------
	.section	.nv.constant0._ZN2at6native18elementwise_kernelILi128ELi2EZNS0_22gpu_kernel_impl_nocastINS0_13BinaryFunctorIfffZZZNS0_21heaviside_kernel_cudaERNS_18TensorIteratorBaseEENKUlvE_clEvENKUlvE5_clEvEUlffE_EEEEvS5_RKT_EUliE_EEviT1_,"a",@progbits
	.sectionflags	@""
	.align	4
.nv.constant0._ZN2at6native18elementwise_kernelILi128ELi2EZNS0_22gpu_kernel_impl_nocastINS0_13BinaryFunctorIfffZZZNS0_21heaviside_kernel_cudaERNS_18TensorIteratorBaseEENKUlvE_clEvENKUlvE5_clEvEUlffE_EEEEvS5_RKT_EUliE_EEviT1_:
	.zero		1552


//--------------------- .nv.constant0._ZN2at6native27unrolled_elementwise_kernelINS0_13BinaryFunctorIfffZZZNS0_21heaviside_kernel_cudaERNS_18TensorIteratorBaseEENKUlvE_clEvENKUlvE5_clEvEUlffE_EESt5arrayIPcLm3EELi4E23TrivialOffsetCalculatorILi2EjESC_ILi1EjENS0_6memory15LoadWithoutCastENSF_16StoreWithoutCastEEEviT_T0_T2_T3_T4_T5_ --------------------------
	.section	.nv.constant0._ZN2at6native27unrolled_elementwise_kernelINS0_13BinaryFunctorIfffZZZNS0_21heaviside_kernel_cudaERNS_18TensorIteratorBaseEENKUlvE_clEvENKUlvE5_clEvEUlffE_EESt5arrayIPcLm3EELi4E23TrivialOffsetCalculatorILi2EjESC_ILi1EjENS0_6memory15LoadWithoutCastENSF_16StoreWithoutCastEEEviT_T0_T2_T3_T4_T5_,"a",@progbits
	.sectionflags	@""
	.align	4
.nv.constant0._ZN2at6native27unrolled_elementwise_kernelINS0_13BinaryFunctorIfffZZZNS0_21heaviside_kernel_cudaERNS_18TensorIteratorBaseEENKUlvE_clEvENKUlvE5_clEvEUlffE_EESt5arrayIPcLm3EELi4E23TrivialOffsetCalculatorILi2EjESC_ILi1EjENS0_6memory15LoadWithoutCastENSF_16StoreWithoutCastEEEviT_T0_T2_T3_T4_T5_:
	.zero		932


//--------------------- .nv.constant0._ZN2at6native29vectorized_elementwise_kernelILi2ENS0_13BinaryFunctorIfffZZZNS0_21heaviside_kernel_cudaERNS_18TensorIteratorBaseEENKUlvE_clEvENKUlvE5_clEvEUlffE_EESt5arrayIPcLm3EEEEviT0_T1_ --------------------------
	.section	.nv.constant0._ZN2at6native29vectorized_elementwise_kernelILi2ENS0_13BinaryFunctorIfffZZZNS0_21heaviside_kernel_cudaERNS_18TensorIteratorBaseEENKUlvE_clEvENKUlvE5_clEvEUlffE_EESt5arrayIPcLm3EEEEviT0_T1_,"a",@progbits
	.sectionflags	@""
	.align	4
.nv.constant0._ZN2at6native29vectorized_elementwise_kernelILi2ENS0_13BinaryFunctorIfffZZZNS0_21heaviside_kernel_cudaERNS_18TensorIteratorBaseEENKUlvE_clEvENKUlvE5_clEvEUlffE_EESt5arrayIPcLm3EEEEviT0_T1_:
	.zero		928


//--------------------- .nv.constant0._ZN2at6native29vectorized_elementwise_kernelILi4ENS0_13BinaryFunctorIfffZZZNS0_21heaviside_kernel_cudaERNS_18TensorIteratorBaseEENKUlvE_clEvENKUlvE5_clEvEUlffE_EESt5arrayIPcLm3EEEEviT0_T1_ --------------------------
	.section	.nv.constant0._ZN2at6native29vectorized_elementwise_kernelILi4ENS0_13BinaryFunctorIfffZZZNS0_21heaviside_kernel_cudaERNS_18TensorIteratorBaseEENKUlvE_clEvENKUlvE5_clEvEUlffE_EESt5arrayIPcLm3EEEEviT0_T1_,"a",@progbits
	.sectionflags	@""
	.align	4
.nv.constant0._ZN2at6native29vectorized_elementwise_kernelILi4ENS0_13BinaryFunctorIfffZZZNS0_21heaviside_kernel_cudaERNS_18TensorIteratorBaseEENKUlvE_clEvENKUlvE5_clEvEUlffE_EESt5arrayIPcLm3EEEEviT0_T1_:
	.zero		928


//--------------------- .nv.constant0._ZN2at6native29vectorized_elementwise_kernelILi8ENS0_13BinaryFunctorIfffZZZNS0_21heaviside_kernel_cudaERNS_18TensorIteratorBaseEENKUlvE_clEvENKUlvE5_clEvEUlffE_EESt5arrayIPcLm3EEEEviT0_T1_ --------------------------
	.section	.nv.constant0._ZN2at6native29vectorized_elementwise_kernelILi8ENS0_13BinaryFunctorIfffZZZNS0_21heaviside_kernel_cudaERNS_18TensorIteratorBaseEENKUlvE_clEvENKUlvE5_clEvEUlffE_EESt5arrayIPcLm3EEEEviT0_T1_,"a",@progbits
	.sectionflags	@""
	.align	4
.nv.constant0._ZN2at6native29vectorized_elementwise_kernelILi8ENS0_13BinaryFunctorIfffZZZNS0_21heaviside_kernel_cudaERNS_18TensorIteratorBaseEENKUlvE_clEvENKUlvE5_clEvEUlffE_EESt5arrayIPcLm3EEEEviT0_T1_:
	.zero		928


//--------------------- .nv.constant0._ZN2at6native18elementwise_kernelILi128ELi4EZNS0_15gpu_kernel_implINS0_13BUnaryFunctorIfffZZZNS0_21heaviside_kernel_cudaERNS_18TensorIteratorBaseEENKUlvE_clEvENKUlvE5_clEvEUlffE_EEEEvS5_RKT_EUliE_EEviT1_ --------------------------
	.section	.nv.constant0._ZN2at6native18elementwise_kernelILi128ELi4EZNS0_15gpu_kernel_implINS0_13BUnaryFunctorIfffZZZNS0_21heaviside_kernel_cudaERNS_18TensorIteratorBaseEENKUlvE_clEvENKUlvE5_clEvEUlffE_EEEEvS5_RKT_EUliE_EEviT1_,"a",@progbits
	.sectionflags	@""
	.align	4
.nv.constant0._ZN2at6native18elementwise_kernelILi128ELi4EZNS0_15gpu_kernel_implINS0_13BUnaryFunctorIfffZZZNS0_21heaviside_kernel_cudaERNS_18TensorIteratorBaseEENKUlvE_clEvENKUlvE5_clEvEUlffE_EEEEvS5_RKT_EUliE_EEviT1_:
	.zero		1448


//--------------------- .nv.constant0._ZN2at6native27unrolled_elementwise_kernelINS0_13BUnaryFunctorIfffZZZNS0_21heaviside_kernel_cudaERNS_18TensorIteratorBaseEENKUlvE_clEvENKUlvE5_clEvEUlffE_EESt5arrayIPcLm2EELi4E23TrivialOffsetCalculatorILi1EjESD_NS0_6memory12LoadWithCastILi1EEENSE_13StoreWithCastILi1EEEEEviT_T0_T2_T3_T4_T5_ --------------------------
	.section	.nv.constant0._ZN2at6native27unrolled_elementwise_kernelINS0_13BUnaryFunctorIfffZZZNS0_21heaviside_kernel_cudaERNS_18TensorIteratorBaseEENKUlvE_clEvENKUlvE5_clEvEUlffE_EESt5arrayIPcLm2EELi4E23TrivialOffsetCalculatorILi1EjESD_NS0_6memory12LoadWithCastILi1EEENSE_13StoreWithCastILi1EEEEEviT_T0_T2_T3_T4_T5_,"a",@progbits
	.sectionflags	@""
	.align	4
.nv.constant0._ZN2at6native27unrolled_elementwise_kernelINS0_13BUnaryFunctorIfffZZZNS0_21heaviside_kernel_cudaERNS_18TensorIteratorBaseEENKUlvE_clEvENKUlvE5_clEvEUlffE_EESt5arrayIPcLm2EELi4E23TrivialOffsetCalculatorILi1EjESD_NS0_6memory12LoadWithCastILi1EEENSE_13StoreWithCastILi1EEEEEviT_T0_T2_T3_T4_T5_:
	.zero		948


//--------------------- .nv.constant0._ZN2at6native18elementwise_kernelILi128ELi2EZNS0_22gpu_kernel_impl_nocastINS0_13BUnaryFunctorIfffZZZNS0_21heaviside_kernel_cudaERNS_18TensorIteratorBaseEENKUlvE_clEvENKUlvE5_clEvEUlffE_EEEEvS5_RKT_EUliE_EEviT1_ --------------------------
	.section	.nv.constant0._ZN2at6native18elementwise_kernelILi128ELi2EZNS0_22gpu_kernel_impl_nocastINS0_13BUnaryFunctorIfffZZZNS0_21heaviside_kernel_cudaERNS_18TensorIteratorBaseEENKUlvE_clEvENKUlvE5_clEvEUlffE_EEEEvS5_RKT_EUliE_EEviT1_,"a",@progbits
	.sectionflags	@""
	.align	4
.nv.constant0._ZN2at6native18elementwise_kernelILi128ELi2EZNS0_22gpu_kernel_impl_nocastINS0_13BUnaryFunctorIfffZZZNS0_21heaviside_kernel_cudaERNS_18TensorIteratorBaseEENKUlvE_clEvENKUlvE5_clEvEUlffE_EEEEvS5_RKT_EUliE_EEviT1_:
	.zero		1440


//--------------------- .nv.constant0._ZN2at6native27unrolled_elementwise_kernelINS0_13BUnaryFunctorIfffZZZNS0_21heaviside_kernel_cudaERNS_18TensorIteratorBaseEENKUlvE_clEvENKUlvE5_clEvEUlffE_EESt5arrayIPcLm2EELi4E23TrivialOffsetCalculatorILi1EjESD_NS0_6memory15LoadWithoutCastENSE_16StoreWithoutCastEEEviT_T0_T2_T3_T4_T5_ --------------------------
	.section	.nv.constant0._ZN2at6native27unrolled_elementwise_kernelINS0_13BUnaryFunctorIfffZZZNS0_21heaviside_kernel_cudaERNS_18TensorIteratorBaseEENKUlvE_clEvENKUlvE5_clEvEUlffE_EESt5arrayIPcLm2EELi4E23TrivialOffsetCalculatorILi1EjESD_NS0_6memory15LoadWithoutCastENSE_16StoreWithoutCastEEEviT_T0_T2_T3_T4_T5_,"a",@progbits
	.sectionflags	@""
	.align	4
.nv.constant0._ZN2at6native27unrolled_elementwise_kernelINS0_13BUnaryFunctorIfffZZZNS0_21heaviside_kernel_cudaERNS_18TensorIteratorBaseEENKUlvE_clEvENKUlvE5_clEvEUlffE_EESt5arrayIPcLm2EELi4E23TrivialOffsetCalculatorILi1EjESD_NS0_6memory15LoadWithoutCastENSE_16StoreWithoutCastEEEviT_T0_T2_T3_T4_T5_:
	.zero		932


//--------------------- .nv.constant0._ZN2at6native29vectorized_elementwise_kernelILi2ENS0_13BUnaryFunctorIfffZZZNS0_21heaviside_kernel_cudaERNS_18TensorIteratorBaseEENKUlvE_clEvENKUlvE5_clEvEUlffE_EESt5arrayIPcLm2EEEEviT0_T1_ --------------------------
	.section	.nv.constant0._ZN2at6native29vectorized_elementwise_kernelILi2ENS0_13BUnaryFunctorIfffZZZNS0_21heaviside_kernel_cudaERNS_18TensorIteratorBaseEENKUlvE_clEvENKUlvE5_clEvEUlffE_EESt5arrayIPcLm2EEEEviT0_T1_,"a",@progbits
	.sectionflags	@""
	.align	4
.nv.constant0._ZN2at6native29vectorized_elementwise_kernelILi2ENS0_13BUnaryFunctorIfffZZZNS0_21heaviside_kernel_cudaERNS_18TensorIteratorBaseEENKUlvE_clEvENKUlvE5_clEvEUlffE_EESt5arrayIPcLm2EEEEviT0_T1_:
	.zero		928


//--------------------- .nv.constant0._ZN2at6native29vectorized_elementwise_kernelILi4ENS0_13BUnaryFunctorIfffZZZNS0_21heaviside_kernel_cudaERNS_18TensorIteratorBaseEENKUlvE_clEvENKUlvE5_clEvEUlffE_EESt5arrayIPcLm2EEEEviT0_T1_ --------------------------
	.section	.nv.constant0._ZN2at6native29vectorized_elementwise_kernelILi4ENS0_13BUnaryFunctorIfffZZZNS0_21heaviside_kernel_cudaERNS_18TensorIteratorBaseEENKUlvE_clEvENKUlvE5_clEvEUlffE_EESt5arrayIPcLm2EEEEviT0_T1_,"a",@progbits
	.sectionflags	@""
	.align	4
.nv.constant0._ZN2at6native29vectorized_elementwise_kernelILi4ENS0_13BUnaryFunctorIfffZZZNS0_21heaviside_kernel_cudaERNS_18TensorIteratorBaseEENKUlvE_clEvENKUlvE5_clEvEUlffE_EESt5arrayIPcLm2EEEEviT0_T1_:
	.zero		928


//--------------------- .nv.constant0._ZN2at6native29vectorized_elementwise_kernelILi8ENS0_13BUnaryFunctorIfffZZZNS0_21heaviside_kernel_cudaERNS_18TensorIteratorBaseEENKUlvE_clEvENKUlvE5_clEvEUlffE_EESt5arrayIPcLm2EEEEviT0_T1_ --------------------------
	.section	.nv.constant0._ZN2at6native29vectorized_elementwise_kernelILi8ENS0_13BUnaryFunctorIfffZZZNS0_21heaviside_kernel_cudaERNS_18TensorIteratorBaseEENKUlvE_clEvENKUlvE5_clEvEUlffE_EESt5arrayIPcLm2EEEEviT0_T1_,"a",@progbits
	.sectionflags	@""
	.align	4
.nv.constant0._ZN2at6native29vectorized_elementwise_kernelILi8ENS0_13BUnaryFunctorIfffZZZNS0_21heaviside_kernel_cudaERNS_18TensorIteratorBaseEENKUlvE_clEvENKUlvE5_clEvEUlffE_EESt5arrayIPcLm2EEEEviT0_T1_:
	.zero		928


//--------------------- .nv.constant0._ZN2at6native18elementwise_kernelILi128ELi4EZNS0_15gpu_kernel_implINS0_13AUnaryFunctorIfffZZZNS0_21heaviside_kernel_cudaERNS_18TensorIteratorBaseEENKUlvE_clEvENKUlvE5_clEvEUlffE_EEEEvS5_RKT_EUliE_EEviT1_ --------------------------
	.section	.nv.constant0._ZN2at6native18elementwise_kernelILi128ELi4EZNS0_15gpu_kernel_implINS0_13AUnaryFunctorIfffZZZNS0_21heaviside_kernel_cudaERNS_18TensorIteratorBaseEENKUlvE_clEvENKUlvE5_clEvEUlffE_EEEEvS5_RKT_EUliE_EEviT1_,"a",@progbits
	.sectionflags	@""
	.align	4
.nv.constant0._ZN2at6native18elementwise_kernelILi128ELi4EZNS0_15gpu_kernel_implINS0_13AUnaryFunctorIfffZZZNS0_21heaviside_kernel_cudaERNS_18TensorIteratorBaseEENKUlvE_clEvENKUlvE5_clEvEUlffE_EEEEvS5_RKT_EUliE_EEviT1_:
	.zero		1448


//--------------------- .nv.constant0._ZN2at6native27unrolled_elementwise_kernelINS0_13AUnaryFunctorIfffZZZNS0_21heaviside_kernel_cudaERNS_18TensorIteratorBaseEENKUlvE_clEvENKUlvE5_clEvEUlffE_EESt5arrayIPcLm2EELi4E23TrivialOffsetCalculatorILi1EjESD_NS0_6memory12LoadWithCastILi1EEENSE_13StoreWithCastILi1EEEEEviT_T0_T2_T3_T4_T5_ --------------------------
	.section	.nv.constant0._ZN2at6native27unrolled_elementwise_kernelINS0_13AUnaryFunctorIfffZZZNS0_21heaviside_kernel_cudaERNS_18TensorIteratorBaseEENKUlvE_clEvENKUlvE5_clEvEUlffE_EESt5arrayIPcLm2EELi4E23TrivialOffsetCalculatorILi1EjESD_NS0_6memory12LoadWithCastILi1EEENSE_13StoreWithCastILi1EEEEEviT_T0_T2_T3_T4_T5_,"a",@progbits
	.sectionflags	@""
	.align	4
.nv.constant0._ZN2at6native27unrolled_elementwise_kernelINS0_13AUnaryFunctorIfffZZZNS0_21heaviside_kernel_cudaERNS_18TensorIteratorBaseEENKUlvE_clEvENKUlvE5_clEvEUlffE_EESt5arrayIPcLm2EELi4E23TrivialOffsetCalculatorILi1EjESD_NS0_6memory12LoadWithCastILi1EEENSE_13StoreWithCastILi1EEEEEviT_T0_T2_T3_T4_T5_:
	.zero		948


//--------------------- .nv.constant0._ZN2at6native18elementwise_kernelILi128ELi2EZNS0_22gpu_kernel_impl_nocastINS0_13AUnaryFunctorIfffZZZNS0_21heaviside_kernel_cudaERNS_18TensorIteratorBaseEENKUlvE_clEvENKUlvE5_clEvEUlffE_EEEEvS5_RKT_EUliE_EEviT1_ --------------------------
	.section	.nv.constant0._ZN2at6native18elementwise_kernelILi128ELi2EZNS0_22gpu_kernel_impl_nocastINS0_13AUnaryFunctorIfffZZZNS0_21heaviside_kernel_cudaERNS_18TensorIteratorBaseEENKUlvE_clEvENKUlvE5_clEvEUlffE_EEEEvS5_RKT_EUliE_EEviT1_,"a",@progbits
	.sectionflags	@""
	.align	4
.nv.constant0._ZN2at6native18elementwise_kernelILi128ELi2EZNS0_22gpu_kernel_impl_nocastINS0_13AUnaryFunctorIfffZZZNS0_21heaviside_kernel_cudaERNS_18TensorIteratorBaseEENKUlvE_clEvENKUlvE5_clEvEUlffE_EEEEvS5_RKT_EUliE_EEviT1_:
	.zero		1440


//--------------------- .nv.constant0._ZN2at6native27unrolled_elementwise_kernelINS0_13AUnaryFunctorIfffZZZNS0_21heaviside_kernel_cudaERNS_18TensorIteratorBaseEENKUlvE_clEvENKUlvE5_clEvEUlffE_EESt5arrayIPcLm2EELi4E23TrivialOffsetCalculatorILi1EjESD_NS0_6memory15LoadWithoutCastENSE_16StoreWithoutCastEEEviT_T0_T2_T3_T4_T5_ --------------------------
	.section	.nv.constant0._ZN2at6native27unrolled_elementwise_kernelINS0_13AUnaryFunctorIfffZZZNS0_21heaviside_kernel_cudaERNS_18TensorIteratorBaseEENKUlvE_clEvENKUlvE5_clEvEUlffE_EESt5arrayIPcLm2EELi4E23TrivialOffsetCalculatorILi1EjESD_NS0_6memory15LoadWithoutCastENSE_16StoreWithoutCastEEEviT_T0_T2_T3_T4_T5_,"a",@progbits
	.sectionflags	@""
	.align	4
.nv.constant0._ZN2at6native27unrolled_elementwise_kernelINS0_13AUnaryFunctorIfffZZZNS0_21heaviside_kernel_cudaERNS_18TensorIteratorBaseEENKUlvE_clEvENKUlvE5_clEvEUlffE_EESt5arrayIPcLm2EELi4E23TrivialOffsetCalculatorILi1EjESD_NS0_6memory15LoadWithoutCastENSE_16StoreWithoutCastEEEviT_T0_T2_T3_T4_T5_:
	.zero		932


//--------------------- .nv.constant0._ZN2at6native29vectorized_elementwise_kernelILi2ENS0_13AUnaryFunctorIfffZZZNS0_21heaviside_kernel_cudaERNS_18TensorIteratorBaseEENKUlvE_clEvENKUlvE5_clEvEUlffE_EESt5arrayIPcLm2EEEEviT0_T1_ --------------------------
	.section	.nv.constant0._ZN2at6native29vectorized_elementwise_kernelILi2ENS0_13AUnaryFunctorIfffZZZNS0_21heaviside_kernel_cudaERNS_18TensorIteratorBaseEENKUlvE_clEvENKUlvE5_clEvEUlffE_EESt5arrayIPcLm2EEEEviT0_T1_,"a",@progbits
	.sectionflags	@""
	.align	4
.nv.constant0._ZN2at6native29vectorized_elementwise_kernelILi2ENS0_13AUnaryFunctorIfffZZZNS0_21heaviside_kernel_cudaERNS_18TensorIteratorBaseEENKUlvE_clEvENKUlvE5_clEvEUlffE_EESt5arrayIPcLm2EEEEviT0_T1_:
	.zero		928


//--------------------- .nv.constant0._ZN2at6native29vectorized_elementwise_kernelILi4ENS0_13AUnaryFunctorIfffZZZNS0_21heaviside_kernel_cudaERNS_18TensorIteratorBaseEENKUlvE_clEvENKUlvE5_clEvEUlffE_EESt5arrayIPcLm2EEEEviT0_T1_ --------------------------
	.section	.nv.constant0._ZN2at6native29vectorized_elementwise_kernelILi4ENS0_13AUnaryFunctorIfffZZZNS0_21heaviside_kernel_cudaERNS_18TensorIteratorBaseEENKUlvE_clEvENKUlvE5_clEvEUlffE_EESt5arrayIPcLm2EEEEviT0_T1_,"a",@progbits
	.sectionflags	@""
	.align	4
.nv.constant0._ZN2at6native29vectorized_elementwise_kernelILi4ENS0_13AUnaryFunctorIfffZZZNS0_21heaviside_kernel_cudaERNS_18TensorIteratorBaseEENKUlvE_clEvENKUlvE5_clEvEUlffE_EESt5arrayIPcLm2EEEEviT0_T1_:
	.zero		928


//--------------------- .nv.constant0._ZN2at6native29vectorized_elementwise_kernelILi8ENS0_13AUnaryFunctorIfffZZZNS0_21heaviside_kernel_cudaERNS_18TensorIteratorBaseEENKUlvE_clEvENKUlvE5_clEvEUlffE_EESt5arrayIPcLm2EEEEviT0_T1_ --------------------------
	.section	.nv.constant0._ZN2at6native29vectorized_elementwise_kernelILi8ENS0_13AUnaryFunctorIfffZZZNS0_21heaviside_kernel_cudaERNS_18TensorIteratorBaseEENKUlvE_clEvENKUlvE5_clEvEUlffE_EESt5arrayIPcLm2EEEEviT0_T1_,"a",@progbits
	.sectionflags	@""
	.align	4
.nv.constant0._ZN2at6native29vectorized_elementwise_kernelILi8ENS0_13AUnaryFunctorIfffZZZNS0_21heaviside_kernel_cudaERNS_18TensorIteratorBaseEENKUlvE_clEvENKUlvE5_clEvEUlffE_EESt5arrayIPcLm2EEEEviT0_T1_:
	.zero		928


//--------------------- .nv.constant0._ZN2at6native18elementwise_kernelILi128ELi4EZNS0_15gpu_kernel_implINS0_13BinaryFunctorIdddZZZNS0_21heaviside_kernel_cudaERNS_18TensorIteratorBaseEENKUlvE_clEvENKUlvE4_clEvEUlddE_EEEEvS5_RKT_EUliE_EEviT1_ --------------------------
	.section	.nv.constant0._ZN2at6native18elementwise_kernelILi128ELi4EZNS0_15gpu_kernel_implINS0_13BinaryFunctorIdddZZZNS0_21heaviside_kernel_cudaERNS_18TensorIteratorBaseEENKUlvE_clEvENKUlvE4_clEvEUlddE_EEEEvS5_RKT_EUliE_EEviT1_,"a",@progbits
	.sectionflags	@""
	.align	4
.nv.constant0._ZN2at6native18elementwise_kernelILi128ELi4EZNS0_15gpu_kernel_implINS0_13BinaryFunctorIdddZZZNS0_21heaviside_kernel_cudaERNS_18TensorIteratorBaseEENKUlvE_clEvENKUlvE4_clEvEUlddE_EEEEvS5_RKT_EUliE_EEviT1_:
	.zero		1552


//--------------------- .nv.constant0._ZN2at6native27unrolled_elementwise_kernelINS0_13BinaryFunctorIdddZZZNS0_21heaviside_kernel_cudaERNS_18TensorIteratorBaseEENKUlvE_clEvENKUlvE4_clEvEUlddE_EESt5arrayIPcLm3EELi4E23TrivialOffsetCalculatorILi2EjESC_ILi1EjENS0_6memory12LoadWithCastILi2EEENSF_13StoreWithCastILi1EEEEEviT_T0_T2_T3_T4_T5_ --------------------------
	.section	.nv.constant0._ZN2at6native27unrolled_elementwise_kernelINS0_13BinaryFunctorIdddZZZNS0_21heaviside_kernel_cudaERNS_18TensorIteratorBaseEENKUlvE_clEvENKUlvE4_clEvEUlddE_EESt5arrayIPcLm3EELi4E23TrivialOffsetCalculatorILi2EjESC_ILi1EjENS0_6memory12LoadWithCastILi2EEENSF_13StoreWithCastILi1EEEEEviT_T0_T2_T3_T4_T5_,"a",@progbits
	.sectionflags	@""
	.align	4
.nv.constant0._ZN2at6native27unrolled_elementwise_kernelINS0_13BinaryFunctorIdddZZZNS0_21heaviside_kernel_cudaERNS_18TensorIteratorBaseEENKUlvE_clEvENKUlvE4_clEvEUlddE_EESt5arrayIPcLm3EELi4E23TrivialOffsetCalculatorILi2EjESC_ILi1EjENS0_6memory12LoadWithCastILi2EEENSF_13StoreWithCastILi1EEEEEviT_T0_T2_T3_T4_T5_:
	.zero		952


//--------------------- .nv.constant0._ZN2at6native18elementwise_kernelILi128ELi2EZNS0_22gpu_kernel_impl_nocastINS0_13BinaryFunctorIdddZZZNS0_21heaviside_kernel_cudaERNS_18TensorIteratorBaseEENKUlvE_clEvENKUlvE4_clEvEUlddE_EEEEvS5_RKT_EUliE_EEviT1_ --------------------------
	.section	.nv.constant0._ZN2at6native18elementwise_kernelILi128ELi2EZNS0_22gpu_kernel_impl_nocastINS0_13BinaryFunctorIdddZZZNS0_21heaviside_kernel_cudaERNS_18TensorIteratorBaseEENKUlvE_clEvENKUlvE4_clEvEUlddE_EEEEvS5_RKT_EUliE_EEviT1_,"a",@progbits
	.sectionflags	@""
	.align	4
.nv.constant0._ZN2at6native18elementwise_kernelILi128ELi2EZNS0_22gpu_kernel_impl_nocastINS0_13BinaryFunctorIdddZZZNS0_21heaviside_kernel_cudaERNS_18TensorIteratorBaseEENKUlvE_clEvENKUlvE4_clEvEUlddE_EEEEvS5_RKT_EUliE_EEviT1_:
	.zero		1552


//--------------------- .nv.constant0._ZN2at6native27unrolled_elementwise_kernelINS0_13BinaryFunctorIdddZZZNS0_21heaviside_kernel_cudaERNS_18TensorIteratorBaseEENKUlvE_clEvENKUlvE4_clEvEUlddE_EESt5arrayIPcLm3EELi4E23TrivialOffsetCalculatorILi2EjESC_ILi1EjENS0_6memory15LoadWithoutCastENSF_16StoreWithoutCastEEEviT_T0_T2_T3_T4_T5_ --------------------------
	.section	.nv.constant0._ZN2at6native27unrolled_elementwise_kernelINS0_13BinaryFunctorIdddZZZNS0_21heaviside_kernel_cudaERNS_18TensorIteratorBaseEENKUlvE_clEvENKUlvE4_clEvEUlddE_EESt5arrayIPcLm3EELi4E23TrivialOffsetCalculatorILi2EjESC_ILi1EjENS0_6memory15LoadWithoutCastENSF_16StoreWithoutCastEEEviT_T0_T2_T3_T4_T5_,"a",@progbits
	.sectionflags	@""
	.align	4
.nv.constant0._ZN2at6native27unrolled_elementwise_kernelINS0_13BinaryFunctorIdddZZZNS0_21heaviside_kernel_cudaERNS_18TensorIteratorBaseEENKUlvE_clEvENKUlvE4_clEvEUlddE_EESt5arrayIPcLm3EELi4E23TrivialOffsetCalculatorILi2EjESC_ILi1EjENS0_6memory15LoadWithoutCastENSF_16StoreWithoutCastEEEviT_T0_T2_T3_T4_T5_:
	.zero		932


//--------------------- .nv.constant0._ZN2at6native29vectorized_elementwise_kernelILi2ENS0_13BinaryFunctorIdddZZZNS0_21heaviside_kernel_cudaERNS_18TensorIteratorBaseEENKUlvE_clEvENKUlvE4_clEvEUlddE_EESt5arrayIPcLm3EEEEviT0_T1_ --------------------------
	.section	.nv.constant0._ZN2at6native29vectorized_elementwise_kernelILi2ENS0_13BinaryFunctorIdddZZZNS0_21heaviside_kernel_cudaERNS_18TensorIteratorBaseEENKUlvE_clEvENKUlvE4_clEvEUlddE_EESt5arrayIPcLm3EEEEviT0_T1_,"a",@progbits
	.sectionflags	@""
	.align	4
.nv.constant0._ZN2at6native29vectorized_elementwise_kernelILi2ENS0_13BinaryFunctorIdddZZZNS0_21heaviside_kernel_cudaERNS_18TensorIteratorBaseEENKUlvE_clEvENKUlvE4_clEvEUlddE_EESt5arrayIPcLm3EEEEviT0_T1_:
	.zero		928


//--------------------- .nv.constant0._ZN2at6native29vectorized_elementwise_kernelILi4ENS0_13BinaryFunctorIdddZZZNS0_21heaviside_kernel_cudaERNS_18TensorIteratorBaseEENKUlvE_clEvENKUlvE4_clEvEUlddE_EESt5arrayIPcLm3EEEEviT0_T1_ --------------------------
	.section	.nv.constant0._ZN2at6native29vectorized_elementwise_kernelILi4ENS0_13BinaryFunctorIdddZZZNS0_21heaviside_kernel_cudaERNS_18TensorIteratorBaseEENKUlvE_clEvENKUlvE4_clEvEUlddE_EESt5arrayIPcLm3EEEEviT0_T1_,"a",@progbits
	.sectionflags	@""
	.align	4
.nv.constant0._ZN2at6native29vectorized_elementwise_kernelILi4ENS0_13BinaryFunctorIdddZZZNS0_21heaviside_kernel_cudaERNS_18TensorIteratorBaseEENKUlvE_clEvENKUlvE4_clEvEUlddE_EESt5arrayIPcLm3EEEEviT0_T1_:
	.zero		928


//--------------------- .nv.constant0._ZN2at6native29vectorized_elementwise_kernelILi8ENS0_13BinaryFunctorIdddZZZNS0_21heaviside_kernel_cudaERNS_18TensorIteratorBaseEENKUlvE_clEvENKUlvE4_clEvEUlddE_EESt5arrayIPcLm3EEEEviT0_T1_ --------------------------
	.section	.nv.constant0._ZN2at6native29vectorized_elementwise_kernelILi8ENS0_13BinaryFunctorIdddZZZNS0_21heaviside_kernel_cudaERNS_18TensorIteratorBaseEENKUlvE_clEvENKUlvE4_clEvEUlddE_EESt5arrayIPcLm3EEEEviT0_T1_,"a",@progbits
	.sectionflags	@""
	.align	4
.nv.constant0._ZN2at6native29vectorized_elementwise_kernelILi8ENS0_13BinaryFunctorIdddZZZNS0_21heaviside_kernel_cudaERNS_18TensorIteratorBaseEENKUlvE_clEvENKUlvE4_clEvEUlddE_EESt5arrayIPcLm3EEEEviT0_T1_:
	.zero		928


//--------------------- .nv.constant0._ZN2at6native18elementwise_kernelILi128ELi4EZNS0_15gpu_kernel_implINS0_13BUnaryFunctorIdddZZZNS0_21heaviside_kernel_cudaERNS_18TensorIteratorBaseEENKUlvE_clEvENKUlvE4_clEvEUlddE_EEEEvS5_RKT_EUliE_EEviT1_ --------------------------
	.section	.nv.constant0._ZN2at6native18elementwise_kernelILi128ELi4EZNS0_15gpu_kernel_implINS0_13BUnaryFunctorIdddZZZNS0_21heaviside_kernel_cudaERNS_18TensorIteratorBaseEENKUlvE_clEvENKUlvE4_clEvEUlddE_EEEEvS5_RKT_EUliE_EEviT1_,"a",@progbits
	.sectionflags	@""
	.align	4
.nv.constant0._ZN2at6native18elementwise_kernelILi128ELi4EZNS0_15gpu_kernel_implINS0_13BUnaryFunctorIdddZZZNS0_21heaviside_kernel_cudaERNS_18TensorIteratorBaseEENKUlvE_clEvENKUlvE4_clEvEUlddE_EEEEvS5_RKT_EUliE_EEviT1_:
	.zero		1456


//--------------------- .nv.constant0._ZN2at6native27unrolled_elementwise_kernelINS0_13BUnaryFunctorIdddZZZNS0_21heaviside_kernel_cudaERNS_18TensorIteratorBaseEENKUlvE_clEvENKUlvE4_clEvEUlddE_EESt5arrayIPcLm2EELi4E23TrivialOffsetCalculatorILi1EjESD_NS0_6memory12LoadWithCastILi1EEENSE_13StoreWithCastILi1EEEEEviT_T0_T2_T3_T4_T5_ --------------------------
	.section	.nv.constant0._ZN2at6native27unrolled_elementwise_kernelINS0_13BUnaryFunctorIdddZZZNS0_21heaviside_kernel_cudaERNS_18TensorIteratorBaseEENKUlvE_clEvENKUlvE4_clEvEUlddE_EESt5arrayIPcLm2EELi4E23TrivialOffsetCalculatorILi1EjESD_NS0_6memory12LoadWithCastILi1EEENSE_13StoreWithCastILi1EEEEEviT_T0_T2_T3_T4_T5_,"a",@progbits
	.sectionflags	@""
	.align	4
.nv.constant0._ZN2at6native27unrolled_elementwise_kernelINS0_13BUnaryFunctorIdddZZZNS0_21heaviside_kernel_cudaERNS_18TensorIteratorBaseEENKUlvE_clEvENKUlvE4_clEvEUlddE_EESt5arrayIPcLm2EELi4E23TrivialOffsetCalculatorILi1EjESD_NS0_6memory12LoadWithCastILi1EEENSE_13StoreWithCastILi1EEEEEviT_T0_T2_T3_T4_T5_:
	.zero		956


//--------------------- .nv.constant0._ZN2at6native18elementwise_kernelILi128ELi2EZNS0_22gpu_kernel_impl_nocastINS0_13BUnaryFunctorIdddZZZNS0_21heaviside_kernel_cudaERNS_18TensorIteratorBaseEENKUlvE_clEvENKUlvE4_clEvEUlddE_EEEEvS5_RKT_EUliE_EEviT1_ --------------------------
	.section	.nv.constant0._ZN2at6native18elementwise_kernelILi128ELi2EZNS0_22gpu_kernel_impl_nocastINS0_13BUnaryFunctorIdddZZZNS0_21heaviside_kernel_cudaERNS_18TensorIteratorBaseEENKUlvE_clEvENKUlvE4_clEvEUlddE_EEEEvS5_RKT_EUliE_EEviT1_,"a",@progbits
	.sectionflags	@""
	.align	4
.nv.constant0._ZN2at6native18elementwise_kernelILi128ELi2EZNS0_22gpu_kernel_impl_nocastINS0_13BUnaryFunctorIdddZZZNS0_21heaviside_kernel_cudaERNS_18TensorIteratorBaseEENKUlvE_clEvENKUlvE4_clEvEUlddE_EEEEvS5_RKT_EUliE_EEviT1_:
	.zero		1448


//--------------------- .nv.constant0._ZN2at6native27unrolled_elementwise_kernelINS0_13BUnaryFunctorIdddZZZNS0_21heaviside_kernel_cudaERNS_18TensorIteratorBaseEENKUlvE_clEvENKUlvE4_clEvEUlddE_EESt5arrayIPcLm2EELi4E23TrivialOffsetCalculatorILi1EjESD_NS0_6memory15LoadWithoutCastENSE_16StoreWithoutCastEEEviT_T0_T2_T3_T4_T5_ --------------------------
	.section	.nv.constant0._ZN2at6native27unrolled_elementwise_kernelINS0_13BUnaryFunctorIdddZZZNS0_21heaviside_kernel_cudaERNS_18TensorIteratorBaseEENKUlvE_clEvENKUlvE4_clEvEUlddE_EESt5arrayIPcLm2EELi4E23TrivialOffsetCalculatorILi1EjESD_NS0_6memory15LoadWithoutCastENSE_16StoreWithoutCastEEEviT_T0_T2_T3_T4_T5_,"a",@progbits
	.sectionflags	@""
	.align	4
.nv.constant0._ZN2at6native27unrolled_elementwise_kernelINS0_13BUnaryFunctorIdddZZZNS0_21heaviside_kernel_cudaERNS_18TensorIteratorBaseEENKUlvE_clEvENKUlvE4_clEvEUlddE_EESt5arrayIPcLm2EELi4E23TrivialOffsetCalculatorILi1EjESD_NS0_6memory15LoadWithoutCastENSE_16StoreWithoutCastEEEviT_T0_T2_T3_T4_T5_:
	.zero		940


//--------------------- .nv.constant0._ZN2at6native29vectorized_elementwise_kernelILi2ENS0_13BUnaryFunctorIdddZZZNS0_21heaviside_kernel_cudaERNS_18TensorIteratorBaseEENKUlvE_clEvENKUlvE4_clEvEUlddE_EESt5arrayIPcLm2EEEEviT0_T1_ --------------------------
	.section	.nv.constant0._ZN2at6native29vectorized_elementwise_kernelILi2ENS0_13BUnaryFunctorIdddZZZNS0_21heaviside_kernel_cudaERNS_18TensorIteratorBaseEENKUlvE_clEvENKUlvE4_clEvEUlddE_EESt5arrayIPcLm2EEEEviT0_T1_,"a",@progbits
	.sectionflags	@""
	.align	4
.nv.constant0._ZN2at6native29vectorized_elementwise_kernelILi2ENS0_13BUnaryFunctorIdddZZZNS0_21heaviside_kernel_cudaERNS_18TensorIteratorBaseEENKUlvE_clEvENKUlvE4_clEvEUlddE_EESt5arrayIPcLm2EEEEviT0_T1_:
	.zero		936


//--------------------- .nv.constant0._ZN2at6native29vectorized_elementwise_kernelILi4ENS0_13BUnaryFunctorIdddZZZNS0_21heaviside_kernel_cudaERNS_18TensorIteratorBaseEENKUlvE_clEvENKUlvE4_clEvEUlddE_EESt5arrayIPcLm2EEEEviT0_T1_ --------------------------
	.section	.nv.constant0._ZN2at6native29vectorized_elementwise_kernelILi4ENS0_13BUnaryFunctorIdddZZZNS0_21heaviside_kernel_cudaERNS_18TensorIteratorBaseEENKUlvE_clEvENKUlvE4_clEvEUlddE_EESt5arrayIPcLm2EEEEviT0_T1_,"a",@progbits
	.sectionflags	@""
	.align	4
.nv.constant0._ZN2at6native29vectorized_elementwise_kernelILi4ENS0_13BUnaryFunctorIdddZZZNS0_21heaviside_kernel_cudaERNS_18TensorIteratorBaseEENKUlvE_clEvENKUlvE4_clEvEUlddE_EESt5arrayIPcLm2EEEEviT0_T1_:
	.zero		936


//--------------------- .nv.constant0._ZN2at6native29vectorized_elementwise_kernelILi8ENS0_13BUnaryFunctorIdddZZZNS0_21heaviside_kernel_cudaERNS_18TensorIteratorBaseEENKUlvE_clEvENKUlvE4_clEvEUlddE_EESt5arrayIPcLm2EEEEviT0_T1_ --------------------------
	.section	.nv.constant0._ZN2at6native29vectorized_elementwise_kernelILi8ENS0_13BUnaryFunctorIdddZZZNS0_21heaviside_kernel_cudaERNS_18TensorIteratorBaseEENKUlvE_clEvENKUlvE4_clEvEUlddE_EESt5arrayIPcLm2EEEEviT0_T1_,"a",@progbits
	.sectionflags	@""
	.align	4
.nv.constant0._ZN2at6native29vectorized_elementwise_kernelILi8ENS0_13BUnaryFunctorIdddZZZNS0_21heaviside_kernel_cudaERNS_18TensorIteratorBaseEENKUlvE_clEvENKUlvE4_clEvEUlddE_EESt5arrayIPcLm2EEEEviT0_T1_:
	.zero		936


//--------------------- .nv.constant0._ZN2at6native18elementwise_kernelILi128ELi4EZNS0_15gpu_kernel_implINS0_13AUnaryFunctorIdddZZZNS0_21heaviside_kernel_cudaERNS_18TensorIteratorBaseEENKUlvE_clEvENKUlvE4_clEvEUlddE_EEEEvS5_RKT_EUliE_EEviT1_ --------------------------
	.section	.nv.constant0._ZN2at6native18elementwise_kernelILi128ELi4EZNS0_15gpu_kernel_implINS0_13AUnaryFunctorIdddZZZNS0_21heaviside_kernel_cudaERNS_18TensorIteratorBaseEENKUlvE_clEvENKUlvE4_clEvEUlddE_EEEEvS5_RKT_EUliE_EEviT1_,"a",@progbits
	.sectionflags	@""
	.align	4
.nv.constant0._ZN2at6native18elementwise_kernelILi128ELi4EZNS0_15gpu_kernel_implINS0_13AUnaryFunctorIdddZZZNS0_21heaviside_kernel_cudaERNS_18TensorIteratorBaseEENKUlvE_clEvENKUlvE4_clEvEUlddE_EEEEvS5_RKT_EUliE_EEviT1_:
	.zero		1456


//--------------------- .nv.constant0._ZN2at6native27unrolled_elementwise_kernelINS0_13AUnaryFunctorIdddZZZNS0_21heaviside_kernel_cudaERNS_18TensorIteratorBaseEENKUlvE_clEvENKUlvE4_clEvEUlddE_EESt5arrayIPcLm2EELi4E23TrivialOffsetCalculatorILi1EjESD_NS0_6memory12LoadWithCastILi1EEENSE_13StoreWithCastILi1EEEEEviT_T0_T2_T3_T4_T5_ --------------------------
	.section	.nv.constant0._ZN2at6native27unrolled_elementwise_kernelINS0_13AUnaryFunctorIdddZZZNS0_21heaviside_kernel_cudaERNS_18TensorIteratorBaseEENKUlvE_clEvENKUlvE4_clEvEUlddE_EESt5arrayIPcLm2EELi4E23TrivialOffsetCalculatorILi1EjESD_NS0_6memory12LoadWithCastILi1EEENSE_13StoreWithCastILi1EEEEEviT_T0_T2_T3_T4_T5_,"a",@progbits
	.sectionflags	@""
	.align	4
.nv.constant0._ZN2at6native27unrolled_elementwise_kernelINS0_13AUnaryFunctorIdddZZZNS0_21heaviside_kernel_cudaERNS_18TensorIteratorBaseEENKUlvE_clEvENKUlvE4_clEvEUlddE_EESt5arrayIPcLm2EELi4E23TrivialOffsetCalculatorILi1EjESD_NS0_6memory12LoadWithCastILi1EEENSE_13StoreWithCastILi1EEEEEviT_T0_T2_T3_T4_T5_:
	.zero		956


//--------------------- .nv.constant0._ZN2at6native18elementwise_kernelILi128ELi2EZNS0_22gpu_kernel_impl_nocastINS0_13AUnaryFunctorIdddZZZNS0_21heaviside_kernel_cudaERNS_18TensorIteratorBaseEENKUlvE_clEvENKUlvE4_clEvEUlddE_EEEEvS5_RKT_EUliE_EEviT1_ --------------------------
	.section	.nv.constant0._ZN2at6native18elementwise_kernelILi128ELi2EZNS0_22gpu_kernel_impl_nocastINS0_13AUnaryFunctorIdddZZZNS0_21heaviside_kernel_cudaERNS_18TensorIteratorBaseEENKUlvE_clEvENKUlvE4_clEvEUlddE_EEEEvS5_RKT_EUliE_EEviT1_,"a",@progbits
	.sectionflags	@""
	.align	4
.nv.constant0._ZN2at6native18elementwise_kernelILi128ELi2EZNS0_22gpu_kernel_impl_nocastINS0_13AUnaryFunctorIdddZZZNS0_21heaviside_kernel_cudaERNS_18TensorIteratorBaseEENKUlvE_clEvENKUlvE4_clEvEUlddE_EEEEvS5_RKT_EUliE_EEviT1_:
	.zero		1448


//--------------------- .nv.constant0._ZN2at6native27unrolled_elementwise_kernelINS0_13AUnaryFunctorIdddZZZNS0_21heaviside_kernel_cudaERNS_18TensorIteratorBaseEENKUlvE_clEvENKUlvE4_clEvEUlddE_EESt5arrayIPcLm2EELi4E23TrivialOffsetCalculatorILi1EjESD_NS0_6memory15LoadWithoutCastENSE_16StoreWithoutCastEEEviT_T0_T2_T3_T4_T5_ --------------------------
	.section	.nv.constant0._ZN2at6native27unrolled_elementwise_kernelINS0_13AUnaryFunctorIdddZZZNS0_21heaviside_kernel_cudaERNS_18TensorIteratorBaseEENKUlvE_clEvENKUlvE4_clEvEUlddE_EESt5arrayIPcLm2EELi4E23TrivialOffsetCalculatorILi1EjESD_NS0_6memory15LoadWithoutCastENSE_16StoreWithoutCastEEEviT_T0_T2_T3_T4_T5_,"a",@progbits
	.sectionflags	@""
	.align	4
.nv.constant0._ZN2at6native27unrolled_elementwise_kernelINS0_13AUnaryFunctorIdddZZZNS0_21heaviside_kernel_cudaERNS_18TensorIteratorBaseEENKUlvE_clEvENKUlvE4_clEvEUlddE_EESt5arrayIPcLm2EELi4E23TrivialOffsetCalculatorILi1EjESD_NS0_6memory15LoadWithoutCastENSE_16StoreWithoutCastEEEviT_T0_T2_T3_T4_T5_:
	.zero		940


//--------------------- .nv.constant0._ZN2at6native29vectorized_elementwise_kernelILi2ENS0_13AUnaryFunctorIdddZZZNS0_21heaviside_kernel_cudaERNS_18TensorIteratorBaseEENKUlvE_clEvENKUlvE4_clEvEUlddE_EESt5arrayIPcLm2EEEEviT0_T1_ --------------------------
	.section	.nv.constant0._ZN2at6native29vectorized_elementwise_kernelILi2ENS0_13AUnaryFunctorIdddZZZNS0_21heaviside_kernel_cudaERNS_18TensorIteratorBaseEENKUlvE_clEvENKUlvE4_clEvEUlddE_EESt5arrayIPcLm2EEEEviT0_T1_,"a",@progbits
	.sectionflags	@""
	.align	4
.nv.constant0._ZN2at6native29vectorized_elementwise_kernelILi2ENS0_13AUnaryFunctorIdddZZZNS0_21heaviside_kernel_cudaERNS_18TensorIteratorBaseEENKUlvE_clEvENKUlvE4_clEvEUlddE_EESt5arrayIPcLm2EEEEviT0_T1_:
	.zero		936


//--------------------- .nv.constant0._ZN2at6native29vectorized_elementwise_kernelILi4ENS0_13AUnaryFunctorIdddZZZNS0_21heaviside_kernel_cudaERNS_18TensorIteratorBaseEENKUlvE_clEvENKUlvE4_clEvEUlddE_EESt5arrayIPcLm2EEEEviT0_T1_ --------------------------
	.section	.nv.constant0._ZN2at6native29vectorized_elementwise_kernelILi4ENS0_13AUnaryFunctorIdddZZZNS0_21heaviside_kernel_cudaERNS_18TensorIteratorBaseEENKUlvE_clEvENKUlvE4_clEvEUlddE_EESt5arrayIPcLm2EEEEviT0_T1_,"a",@progbits
	.sectionflags	@""
	.align	4
.nv.constant0._ZN2at6native29vectorized_elementwise_kernelILi4ENS0_13AUnaryFunctorIdddZZZNS0_21heaviside_kernel_cudaERNS_18TensorIteratorBaseEENKUlvE_clEvENKUlvE4_clEvEUlddE_EESt5arrayIPcLm2EEEEviT0_T1_:
	.zero		936


//--------------------- .nv.constant0._ZN2at6native29vectorized_elementwise_kernelILi8ENS0_13AUnaryFunctorIdddZZZNS0_21heaviside_kernel_cudaERNS_18TensorIteratorBaseEENKUlvE_clEvENKUlvE4_clEvEUlddE_EESt5arrayIPcLm2EEEEviT0_T1_ --------------------------
	.section	.nv.constant0._ZN2at6native29vectorized_elementwise_kernelILi8ENS0_13AUnaryFunctorIdddZZZNS0_21heaviside_kernel_cudaERNS_18TensorIteratorBaseEENKUlvE_clEvENKUlvE4_clEvEUlddE_EESt5arrayIPcLm2EEEEviT0_T1_,"a",@progbits
	.sectionflags	@""
	.align	4
.nv.constant0._ZN2at6native29vectorized_elementwise_kernelILi8ENS0_13AUnaryFunctorIdddZZZNS0_21heaviside_kernel_cudaERNS_18TensorIteratorBaseEENKUlvE_clEvENKUlvE4_clEvEUlddE_EESt5arrayIPcLm2EEEEviT0_T1_:
	.zero		936


//--------------------- .nv.constant0._ZN2at6native18elementwise_kernelILi128ELi4EZNS0_15gpu_kernel_implINS0_13BinaryFunctorIsssZZZNS0_21heaviside_kernel_cudaERNS_18TensorIteratorBaseEENKUlvE_clEvENKUlvE3_clEvEUlssE_EEEEvS5_RKT_EUliE_EEviT1_ --------------------------
	.section	.nv.constant0._ZN2at6native18elementwise_kernelILi128ELi4EZNS0_15gpu_kernel_implINS0_13BinaryFunctorIsssZZZNS0_21heaviside_kernel_cudaERNS_18TensorIteratorBaseEENKUlvE_clEvENKUlvE3_clEvEUlssE_EEEEvS5_RKT_EUliE_EEviT1_,"a",@progbits
	.sectionflags	@""
	.align	4
.nv.constant0._ZN2at6native18elementwise_kernelILi128ELi4EZNS0_15gpu_kernel_implINS0_13BinaryFunctorIsssZZZNS0_21heaviside_kernel_cudaERNS_18TensorIteratorBaseEENKUlvE_clEvENKUlvE3_clEvEUlssE_EEEEvS5_RKT_EUliE_EEviT1_:
	.zero		1552


//--------------------- .nv.constant0._ZN2at6native27unrolled_elementwise_kernelINS0_13BinaryFunctorIsssZZZNS0_21heaviside_kernel_cudaERNS_18TensorIteratorBaseEENKUlvE_clEvENKUlvE3_clEvEUlssE_EESt5arrayIPcLm3EELi4E23TrivialOffsetCalculatorILi2EjESC_ILi1EjENS0_6memory12LoadWithCastILi2EEENSF_13StoreWithCastILi1EEEEEviT_T0_T2_T3_T4_T5_ --------------------------
	.section	.nv.constant0._ZN2at6native27unrolled_elementwise_kernelINS0_13BinaryFunctorIsssZZZNS0_21heaviside_kernel_cudaERNS_18TensorIteratorBaseEENKUlvE_clEvENKUlvE3_clEvEUlssE_EESt5arrayIPcLm3EELi4E23TrivialOffsetCalculatorILi2EjESC_ILi1EjENS0_6memory12LoadWithCastILi2EEENSF_13StoreWithCastILi1EEEEEviT_T0_T2_T3_T4_T5_,"a",@progbits
	.sectionflags	@""
	.align	4
.nv.constant0._ZN2at6native27unrolled_elementwise_kernelINS0_13BinaryFunctorIsssZZZNS0_21heaviside_kernel_cudaERNS_18TensorIteratorBaseEENKUlvE_clEvENKUlvE3_clEvEUlssE_EESt5arrayIPcLm3EELi4E23TrivialOffsetCalculatorILi2EjESC_ILi1EjENS0_6memory12LoadWithCastILi2EEENSF_13StoreWithCastILi1EEEEEviT_T0_T2_T3_T4_T5_:
	.zero		952


//--------------------- .nv.constant0._ZN2at6native18elementwise_kernelILi128ELi4EZNS0_22gpu_kernel_impl_nocastINS0_13BinaryFunctorIsssZZZNS0_21heaviside_kernel_cudaERNS_18TensorIteratorBaseEENKUlvE_clEvENKUlvE3_clEvEUlssE_EEEEvS5_RKT_EUliE_EEviT1_ --------------------------
	.section	.nv.constant0._ZN2at6native18elementwise_kernelILi128ELi4EZNS0_22gpu_kernel_impl_nocastINS0_13BinaryFunctorIsssZZZNS0_21heaviside_kernel_cudaERNS_18TensorIteratorBaseEENKUlvE_clEvENKUlvE3_clEvEUlssE_EEEEvS5_RKT_EUliE_EEviT1_,"a",@progbits
	.sectionflags	@""
	.align	4
.nv.constant0._ZN2at6native18elementwise_kernelILi128ELi4EZNS0_22gpu_kernel_impl_nocastINS0_13BinaryFunctorIsssZZZNS0_21heaviside_kernel_cudaERNS_18TensorIteratorBaseEENKUlvE_clEvENKUlvE3_clEvEUlssE_EEEEvS5_RKT_EUliE_EEviT1_:
	.zero		1552


//--------------------- .nv.constant0._ZN2at6native27unrolled_elementwise_kernelINS0_13BinaryFunctorIsssZZZNS0_21heaviside_kernel_cudaERNS_18TensorIteratorBaseEENKUlvE_clEvENKUlvE3_clEvEUlssE_EESt5arrayIPcLm3EELi4E23TrivialOffsetCalculatorILi2EjESC_ILi1EjENS0_6memory15LoadWithoutCastENSF_16StoreWithoutCastEEEviT_T0_T2_T3_T4_T5_ --------------------------
	.section	.nv.constant0._ZN2at6native27unrolled_elementwise_kernelINS0_13BinaryFunctorIsssZZZNS0_21heaviside_kernel_cudaERNS_18TensorIteratorBaseEENKUlvE_clEvENKUlvE3_clEvEUlssE_EESt5arrayIPcLm3EELi4E23TrivialOffsetCalculatorILi2EjESC_ILi1EjENS0_6memory15LoadWithoutCastENSF_16StoreWithoutCastEEEviT_T0_T2_T3_T4_T5_,"a",@progbits
	.sectionflags	@""
	.align	4
.nv.constant0._ZN2at6native27unrolled_elementwise_kernelINS0_13BinaryFunctorIsssZZZNS0_21heaviside_kernel_cudaERNS_18TensorIteratorBaseEENKUlvE_clEvENKUlvE3_clEvEUlssE_EESt5arrayIPcLm3EELi4E23TrivialOffsetCalculatorILi2EjESC_ILi1EjENS0_6memory15LoadWithoutCastENSF_16StoreWithoutCastEEEviT_T0_T2_T3_T4_T5_:
	.zero		932


//--------------------- .nv.constant0._ZN2at6native29vectorized_elementwise_kernelILi2ENS0_13BinaryFunctorIsssZZZNS0_21heaviside_kernel_cudaERNS_18TensorIteratorBaseEENKUlvE_clEvENKUlvE3_clEvEUlssE_EESt5arrayIPcLm3EEEEviT0_T1_ --------------------------
	.section	.nv.constant0._ZN2at6native29vectorized_elementwise_kernelILi2ENS0_13BinaryFunctorIsssZZZNS0_21heaviside_kernel_cudaERNS_18TensorIteratorBaseEENKUlvE_clEvENKUlvE3_clEvEUlssE_EESt5arrayIPcLm3EEEEviT0_T1_,"a",@progbits
	.sectionflags	@""
	.align	4
.nv.constant0._ZN2at6native29vectorized_elementwise_kernelILi2ENS0_13BinaryFunctorIsssZZZNS0_21heaviside_kernel_cudaERNS_18TensorIteratorBaseEENKUlvE_clEvENKUlvE3_clEvEUlssE_EESt5arrayIPcLm3EEEEviT0_T1_:
	.zero		928


//--------------------- .nv.constant0._ZN2at6native29vectorized_elementwise_kernelILi4ENS0_13BinaryFunctorIsssZZZNS0_21heaviside_kernel_cudaERNS_18TensorIteratorBaseEENKUlvE_clEvENKUlvE3_clEvEUlssE_EESt5arrayIPcLm3EEEEviT0_T1_ --------------------------
	.section	.nv.constant0._ZN2at6native29vectorized_elementwise_kernelILi4ENS0_13BinaryFunctorIsssZZZNS0_21heaviside_kernel_cudaERNS_18TensorIteratorBaseEENKUlvE_clEvENKUlvE3_clEvEUlssE_EESt5arrayIPcLm3EEEEviT0_T1_,"a",@progbits
	.sectionflags	@""
	.align	4
.nv.constant0._ZN2at6native29vectorized_elementwise_kernelILi4ENS0_13BinaryFunctorIsssZZZNS0_21heaviside_kernel_cudaERNS_18TensorIteratorBaseEENKUlvE_clEvENKUlvE3_clEvEUlssE_EESt5arrayIPcLm3EEEEviT0_T1_:
	.zero		928


//--------------------- .nv.constant0._ZN2at6native29vectorized_elementwise_kernelILi8ENS0_13BinaryFunctorIsssZZZNS0_21heaviside_kernel_cudaERNS_18TensorIteratorBaseEENKUlvE_clEvENKUlvE3_clEvEUlssE_EESt5arrayIPcLm3EEEEviT0_T1_ --------------------------
	.section	.nv.constant0._ZN2at6native29vectorized_elementwise_kernelILi8ENS0_13BinaryFunctorIsssZZZNS0_21heaviside_kernel_cudaERNS_18TensorIteratorBaseEENKUlvE_clEvENKUlvE3_clEvEUlssE_EESt5arrayIPcLm3EEEEviT0_T1_,"a",@progbits
	.sectionflags	@""
	.align	4
.nv.constant0._ZN2at6native29vectorized_elementwise_kernelILi8ENS0_13BinaryFunctorIsssZZZNS0_21heaviside_kernel_cudaERNS_18TensorIteratorBaseEENKUlvE_clEvENKUlvE3_clEvEUlssE_EESt5arrayIPcLm3EEEEviT0_T1_:
	.zero		928


//--------------------- .nv.constant0._ZN2at6native18elementwise_kernelILi128ELi4EZNS0_15gpu_kernel_implINS0_13BUnaryFunctorIsssZZZNS0_21heaviside_kernel_cudaERNS_18TensorIteratorBaseEENKUlvE_clEvENKUlvE3_clEvEUlssE_EEEEvS5_RKT_EUliE_EEviT1_ --------------------------
	.section	.nv.constant0._ZN2at6native18elementwise_kernelILi128ELi4EZNS0_15gpu_kernel_implINS0_13BUnaryFunctorIsssZZZNS0_21heaviside_kernel_cudaERNS_18TensorIteratorBaseEENKUlvE_clEvENKUlvE3_clEvEUlssE_EEEEvS5_RKT_EUliE_EEviT1_,"a",@progbits
	.sectionflags	@""
	.align	4
.nv.constant0._ZN2at6native18elementwise_kernelILi128ELi4EZNS0_15gpu_kernel_implINS0_13BUnaryFunctorIsssZZZNS0_21heaviside_kernel_cudaERNS_18TensorIteratorBaseEENKUlvE_clEvENKUlvE3_clEvEUlssE_EEEEvS5_RKT_EUliE_EEviT1_:
	.zero		1440


//--------------------- .nv.constant0._ZN2at6native27unrolled_elementwise_kernelINS0_13BUnaryFunctorIsssZZZNS0_21heaviside_kernel_cudaERNS_18TensorIteratorBaseEENKUlvE_clEvENKUlvE3_clEvEUlssE_EESt5arrayIPcLm2EELi4E23TrivialOffsetCalculatorILi1EjESD_NS0_6memory12LoadWithCastILi1EEENSE_13StoreWithCastILi1EEEEEviT_T0_T2_T3_T4_T5_ --------------------------
	.section	.nv.constant0._ZN2at6native27unrolled_elementwise_kernelINS0_13BUnaryFunctorIsssZZZNS0_21heaviside_kernel_cudaERNS_18TensorIteratorBaseEENKUlvE_clEvENKUlvE3_clEvEUlssE_EESt5arrayIPcLm2EELi4E23TrivialOffsetCalculatorILi1EjESD_NS0_6memory12LoadWithCastILi1EEENSE_13StoreWithCastILi1EEEEEviT_T0_T2_T3_T4_T5_,"a",@progbits
	.sectionflags	@""
	.align	4
.nv.constant0._ZN2at6native27unrolled_elementwise_kernelINS0_13BUnaryFunctorIsssZZZNS0_21heaviside_kernel_cudaERNS_18TensorIteratorBaseEENKUlvE_clEvENKUlvE3_clEvEUlssE_EESt5arrayIPcLm2EELi4E23TrivialOffsetCalculatorILi1EjESD_NS0_6memory12LoadWithCastILi1EEENSE_13StoreWithCastILi1EEEEEviT_T0_T2_T3_T4_T5_:
	.zero		940


//--------------------- .nv.constant0._ZN2at6native18elementwise_kernelILi128ELi4EZNS0_22gpu_kernel_impl_nocastINS0_13BUnaryFunctorIsssZZZNS0_21heaviside_kernel_cudaERNS_18TensorIteratorBaseEENKUlvE_clEvENKUlvE3_clEvEUlssE_EEEEvS5_RKT_EUliE_EEviT1_ --------------------------
	.section	.nv.constant0._ZN2at6native18elementwise_kernelILi128ELi4EZNS0_22gpu_kernel_impl_nocastINS0_13BUnaryFunctorIsssZZZNS0_21heaviside_kernel_cudaERNS_18TensorIteratorBaseEENKUlvE_clEvENKUlvE3_clEvEUlssE_EEEEvS5_RKT_EUliE_EEviT1_,"a",@progbits
	.sectionflags	@""
	.align	4
.nv.constant0._ZN2at6native18elementwise_kernelILi128ELi4EZNS0_22gpu_kernel_impl_nocastINS0_13BUnaryFunctorIsssZZZNS0_21heaviside_kernel_cudaERNS_18TensorIteratorBaseEENKUlvE_clEvENKUlvE3_clEvEUlssE_EEEEvS5_RKT_EUliE_EEviT1_:
	.zero		1440


//--------------------- .nv.constant0._ZN2at6native27unrolled_elementwise_kernelINS0_13BUnaryFunctorIsssZZZNS0_21heaviside_kernel_cudaERNS_18TensorIteratorBaseEENKUlvE_clEvENKUlvE3_clEvEUlssE_EESt5arrayIPcLm2EELi4E23TrivialOffsetCalculatorILi1EjESD_NS0_6memory15LoadWithoutCastENSE_16StoreWithoutCastEEEviT_T0_T2_T3_T4_T5_ --------------------------
	.section	.nv.constant0._ZN2at6native27unrolled_elementwise_kernelINS0_13BUnaryFunctorIsssZZZNS0_21heaviside_kernel_cudaERNS_18TensorIteratorBaseEENKUlvE_clEvENKUlvE3_clEvEUlssE_EESt5arrayIPcLm2EELi4E23TrivialOffsetCalculatorILi1EjESD_NS0_6memory15LoadWithoutCastENSE_16StoreWithoutCastEEEviT_T0_T2_T3_T4_T5_,"a",@progbits
	.sectionflags	@""
	.align	4
.nv.constant0._ZN2at6native27unrolled_elementwise_kernelINS0_13BUnaryFunctorIsssZZZNS0_21heaviside_kernel_cudaERNS_18TensorIteratorBaseEENKUlvE_clEvENKUlvE3_clEvEUlssE_EESt5arrayIPcLm2EELi4E23TrivialOffsetCalculatorILi1EjESD_NS0_6memory15LoadWithoutCastENSE_16StoreWithoutCastEEEviT_T0_T2_T3_T4_T5_:
	.zero		924


//--------------------- .nv.constant0._ZN2at6native29vectorized_elementwise_kernelILi2ENS0_13BUnaryFunctorIsssZZZNS0_21heaviside_kernel_cudaERNS_18TensorIteratorBaseEENKUlvE_clEvENKUlvE3_clEvEUlssE_EESt5arrayIPcLm2EEEEviT0_T1_ --------------------------
	.section	.nv.constant0._ZN2at6native29vectorized_elementwise_kernelILi2ENS0_13BUnaryFunctorIsssZZZNS0_21heaviside_kernel_cudaERNS_18TensorIteratorBaseEENKUlvE_clEvENKUlvE3_clEvEUlssE_EESt5arrayIPcLm2EEEEviT0_T1_,"a",@progbits
	.sectionflags	@""
	.align	4
.nv.constant0._ZN2at6native29vectorized_elementwise_kernelILi2ENS0_13BUnaryFunctorIsssZZZNS0_21heaviside_kernel_cudaERNS_18TensorIteratorBaseEENKUlvE_clEvENKUlvE3_clEvEUlssE_EESt5arrayIPcLm2EEEEviT0_T1_:
	.zero		920


//--------------------- .nv.constant0._ZN2at6native29vectorized_elementwise_kernelILi4ENS0_13BUnaryFunctorIsssZZZNS0_21heaviside_kernel_cudaERNS_18TensorIteratorBaseEENKUlvE_clEvENKUlvE3_clEvEUlssE_EESt5arrayIPcLm2EEEEviT0_T1_ --------------------------
	.section	.nv.constant0._ZN2at6native29vectorized_elementwise_kernelILi4ENS0_13BUnaryFunctorIsssZZZNS0_21heaviside_kernel_cudaERNS_18TensorIteratorBaseEENKUlvE_clEvENKUlvE3_clEvEUlssE_EESt5arrayIPcLm2EEEEviT0_T1_,"a",@progbits
	.sectionflags	@""
	.align	4
.nv.constant0._ZN2at6native29vectorized_elementwise_kernelILi4ENS0_13BUnaryFunctorIsssZZZNS0_21heaviside_kernel_cudaERNS_18TensorIteratorBaseEENKUlvE_clEvENKUlvE3_clEvEUlssE_EESt5arrayIPcLm2EEEEviT0_T1_:
	.zero		920


//--------------------- .nv.constant0._ZN2at6native29vectorized_elementwise_kernelILi8ENS0_13BUnaryFunctorIsssZZZNS0_21heaviside_kernel_cudaERNS_18TensorIteratorBaseEENKUlvE_clEvENKUlvE3_clEvEUlssE_EESt5arrayIPcLm2EEEEviT0_T1_ --------------------------
	.section	.nv.constant0._ZN2at6native29vectorized_elementwise_kernelILi8ENS0_13BUnaryFunctorIsssZZZNS0_21heaviside_kernel_cudaERNS_18TensorIteratorBaseEENKUlvE_clEvENKUlvE3_clEvEUlssE_EESt5arrayIPcLm2EEEEviT0_T1_,"a",@progbits
	.sectionflags	@""
	.align	4
.nv.constant0._ZN2at6native29vectorized_elementwise_kernelILi8ENS0_13BUnaryFunctorIsssZZZNS0_21heaviside_kernel_cudaERNS_18TensorIteratorBaseEENKUlvE_clEvENKUlvE3_clEvEUlssE_EESt5arrayIPcLm2EEEEviT0_T1_:
	.zero		920


//--------------------- .nv.constant0._ZN2at6native18elementwise_kernelILi128ELi4EZNS0_15gpu_kernel_implINS0_13AUnaryFunctorIsssZZZNS0_21heaviside_kernel_cudaERNS_18TensorIteratorBaseEENKUlvE_clEvENKUlvE3_clEvEUlssE_EEEEvS5_RKT_EUliE_EEviT1_ --------------------------
	.section	.nv.constant0._ZN2at6native18elementwise_kernelILi128ELi4EZNS0_15gpu_kernel_implINS0_13AUnaryFunctorIsssZZZNS0_21heaviside_kernel_cudaERNS_18TensorIteratorBaseEENKUlvE_clEvENKUlvE3_clEvEUlssE_EEEEvS5_RKT_EUliE_EEviT1_,"a",@progbits
	.sectionflags	@""
	.align	4
.nv.constant0._ZN2at6native18elementwise_kernelILi128ELi4EZNS0_15gpu_kernel_implINS0_13AUnaryFunctorIsssZZZNS0_21heaviside_kernel_cudaERNS_18TensorIteratorBaseEENKUlvE_clEvENKUlvE3_clEvEUlssE_EEEEvS5_RKT_EUliE_EEviT1_:
	.zero		1440


//--------------------- .nv.constant0._ZN2at6native27unrolled_elementwise_kernelINS0_13AUnaryFunctorIsssZZZNS0_21heaviside_kernel_cudaERNS_18TensorIteratorBaseEENKUlvE_clEvENKUlvE3_clEvEUlssE_EESt5arrayIPcLm2EELi4E23TrivialOffsetCalculatorILi1EjESD_NS0_6memory12LoadWithCastILi1EEENSE_13StoreWithCastILi1EEEEEviT_T0_T2_T3_T4_T5_ --------------------------
	.section	.nv.constant0._ZN2at6native27unrolled_elementwise_kernelINS0_13AUnaryFunctorIsssZZZNS0_21heaviside_kernel_cudaERNS_18TensorIteratorBaseEENKUlvE_clEvENKUlvE3_clEvEUlssE_EESt5arrayIPcLm2EELi4E23TrivialOffsetCalculatorILi1EjESD_NS0_6memory12LoadWithCastILi1EEENSE_13StoreWithCastILi1EEEEEviT_T0_T2_T3_T4_T5_,"a",@progbits
	.sectionflags	@""
	.align	4
.nv.constant0._ZN2at6native27unrolled_elementwise_kernelINS0_13AUnaryFunctorIsssZZZNS0_21heaviside_kernel_cudaERNS_18TensorIteratorBaseEENKUlvE_clEvENKUlvE3_clEvEUlssE_EESt5arrayIPcLm2EELi4E23TrivialOffsetCalculatorILi1EjESD_NS0_6memory12LoadWithCastILi1EEENSE_13StoreWithCastILi1EEEEEviT_T0_T2_T3_T4_T5_:
	.zero		940


//--------------------- .nv.constant0._ZN2at6native18elementwise_kernelILi128ELi4EZNS0_22gpu_kernel_impl_nocastINS0_13AUnaryFunctorIsssZZZNS0_21heaviside_kernel_cudaERNS_18TensorIteratorBaseEENKUlvE_clEvENKUlvE3_clEvEUlssE_EEEEvS5_RKT_EUliE_EEviT1_ --------------------------
	.section	.nv.constant0._ZN2at6native18elementwise_kernelILi128ELi4EZNS0_22gpu_kernel_impl_nocastINS0_13AUnaryFunctorIsssZZZNS0_21heaviside_kernel_cudaERNS_18TensorIteratorBaseEENKUlvE_clEvENKUlvE3_clEvEUlssE_EEEEvS5_RKT_EUliE_EEviT1_,"a",@progbits
	.sectionflags	@""
	.align	4
.nv.constant0._ZN2at6native18elementwise_kernelILi128ELi4EZNS0_22gpu_kernel_impl_nocastINS0_13AUnaryFunctorIsssZZZNS0_21heaviside_kernel_cudaERNS_18TensorIteratorBaseEENKUlvE_clEvENKUlvE3_clEvEUlssE_EEEEvS5_RKT_EUliE_EEviT1_:
	.zero		1440


//--------------------- .nv.constant0._ZN2at6native27unrolled_elementwise_kernelINS0_13AUnaryFunctorIsssZZZNS0_21heaviside_kernel_cudaERNS_18TensorIteratorBaseEENKUlvE_clEvENKUlvE3_clEvEUlssE_EESt5arrayIPcLm2EELi4E23TrivialOffsetCalculatorILi1EjESD_NS0_6memory15LoadWithoutCastENSE_16StoreWithoutCastEEEviT_T0_T2_T3_T4_T5_ --------------------------
	.section	.nv.constant0._ZN2at6native27unrolled_elementwise_kernelINS0_13AUnaryFunctorIsssZZZNS0_21heaviside_kernel_cudaERNS_18TensorIteratorBaseEENKUlvE_clEvENKUlvE3_clEvEUlssE_EESt5arrayIPcLm2EELi4E23TrivialOffsetCalculatorILi1EjESD_NS0_6memory15LoadWithoutCastENSE_16StoreWithoutCastEEEviT_T0_T2_T3_T4_T5_,"a",@progbits
	.sectionflags	@""
	.align	4
.nv.constant0._ZN2at6native27unrolled_elementwise_kernelINS0_13AUnaryFunctorIsssZZZNS0_21heaviside_kernel_cudaERNS_18TensorIteratorBaseEENKUlvE_clEvENKUlvE3_clEvEUlssE_EESt5arrayIPcLm2EELi4E23TrivialOffsetCalculatorILi1EjESD_NS0_6memory15LoadWithoutCastENSE_16StoreWithoutCastEEEviT_T0_T2_T3_T4_T5_:
	.zero		924


//--------------------- .nv.constant0._ZN2at6native29vectorized_elementwise_kernelILi2ENS0_13AUnaryFunctorIsssZZZNS0_21heaviside_kernel_cudaERNS_18TensorIteratorBaseEENKUlvE_clEvENKUlvE3_clEvEUlssE_EESt5arrayIPcLm2EEEEviT0_T1_ --------------------------
	.section	.nv.constant0._ZN2at6native29vectorized_elementwise_kernelILi2ENS0_13AUnaryFunctorIsssZZZNS0_21heaviside_kernel_cudaERNS_18TensorIteratorBaseEENKUlvE_clEvENKUlvE3_clEvEUlssE_EESt5arrayIPcLm2EEEEviT0_T1_,"a",@progbits
	.sectionflags	@""
	.align	4
.nv.constant0._ZN2at6native29vectorized_elementwise_kernelILi2ENS0_13AUnaryFunctorIsssZZZNS0_21heaviside_kernel_cudaERNS_18TensorIteratorBaseEENKUlvE_clEvENKUlvE3_clEvEUlssE_EESt5arrayIPcLm2EEEEviT0_T1_:
	.zero		920


//--------------------- .nv.constant0._ZN2at6native29vectorized_elementwise_kernelILi4ENS0_13AUnaryFunctorIsssZZZNS0_21heaviside_kernel_cudaERNS_18TensorIteratorBaseEENKUlvE_clEvENKUlvE3_clEvEUlssE_EESt5arrayIPcLm2EEEEviT0_T1_ --------------------------
	.section	.nv.constant0._ZN2at6native29vectorized_elementwise_kernelILi4ENS0_13AUnaryFunctorIsssZZZNS0_21heaviside_kernel_cudaERNS_18TensorIteratorBaseEENKUlvE_clEvENKUlvE3_clEvEUlssE_EESt5arrayIPcLm2EEEEviT0_T1_,"a",@progbits
	.sectionflags	@""
	.align	4
.nv.constant0._ZN2at6native29vectorized_elementwise_kernelILi4ENS0_13AUnaryFunctorIsssZZZNS0_21heaviside_kernel_cudaERNS_18TensorIteratorBaseEENKUlvE_clEvENKUlvE3_clEvEUlssE_EESt5arrayIPcLm2EEEEviT0_T1_:
	.zero		920


//--------------------- .nv.constant0._ZN2at6native29vectorized_elementwise_kernelILi8ENS0_13AUnaryFunctorIsssZZZNS0_21heaviside_kernel_cudaERNS_18TensorIteratorBaseEENKUlvE_clEvENKUlvE3_clEvEUlssE_EESt5arrayIPcLm2EEEEviT0_T1_ --------------------------
	.section	.nv.constant0._ZN2at6native29vectorized_elementwise_kernelILi8ENS0_13AUnaryFunctorIsssZZZNS0_21heaviside_kernel_cudaERNS_18TensorIteratorBaseEENKUlvE_clEvENKUlvE3_clEvEUlssE_EESt5arrayIPcLm2EEEEviT0_T1_,"a",@progbits
	.sectionflags	@""
	.align	4
.nv.constant0._ZN2at6native29vectorized_elementwise_kernelILi8ENS0_13AUnaryFunctorIsssZZZNS0_21heaviside_kernel_cudaERNS_18TensorIteratorBaseEENKUlvE_clEvENKUlvE3_clEvEUlssE_EESt5arrayIPcLm2EEEEviT0_T1_:
	.zero		920


//--------------------- .nv.constant0._ZN2at6native18elementwise_kernelILi128ELi4EZNS0_15gpu_kernel_implINS0_13BinaryFunctorIlllZZZNS0_21heaviside_kernel_cudaERNS_18TensorIteratorBaseEENKUlvE_clEvENKUlvE2_clEvEUlllE_EEEEvS5_RKT_EUliE_EEviT1_ --------------------------
	.section	.nv.constant0._ZN2at6native18elementwise_kernelILi128ELi4EZNS0_15gpu_kernel_implINS0_13BinaryFunctorIlllZZZNS0_21heaviside_kernel_cudaERNS_18TensorIteratorBaseEENKUlvE_clEvENKUlvE2_clEvEUlllE_EEEEvS5_RKT_EUliE_EEviT1_,"a",@progbits
	.sectionflags	@""
	.align	4
.nv.constant0._ZN2at6native18elementwise_kernelILi128ELi4EZNS0_15gpu_kernel_implINS0_13BinaryFunctorIlllZZZNS0_21heaviside_kernel_cudaERNS_18TensorIteratorBaseEENKUlvE_clEvENKUlvE2_clEvEUlllE_EEEEvS5_RKT_EUliE_EEviT1_:
	.zero		1552


//--------------------- .nv.constant0._ZN2at6native27unrolled_elementwise_kernelINS0_13BinaryFunctorIlllZZZNS0_21heaviside_kernel_cudaERNS_18TensorIteratorBaseEENKUlvE_clEvENKUlvE2_clEvEUlllE_EESt5arrayIPcLm3EELi4E23TrivialOffsetCalculatorILi2EjESC_ILi1EjENS0_6memory12LoadWithCastILi2EEENSF_13StoreWithCastILi1EEEEEviT_T0_T2_T3_T4_T5_ --------------------------
	.section	.nv.constant0._ZN2at6native27unrolled_elementwise_kernelINS0_13BinaryFunctorIlllZZZNS0_21heaviside_kernel_cudaERNS_18TensorIteratorBaseEENKUlvE_clEvENKUlvE2_clEvEUlllE_EESt5arrayIPcLm3EELi4E23TrivialOffsetCalculatorILi2EjESC_ILi1EjENS0_6memory12LoadWithCastILi2EEENSF_13StoreWithCastILi1EEEEEviT_T0_T2_T3_T4_T5_,"a",@progbits
	.sectionflags	@""
	.align	4
.nv.constant0._ZN2at6native27unrolled_elementwise_kernelINS0_13BinaryFunctorIlllZZZNS0_21heaviside_kernel_cudaERNS_18TensorIteratorBaseEENKUlvE_clEvENKUlvE2_clEvEUlllE_EESt5arrayIPcLm3EELi4E23TrivialOffsetCalculatorILi2EjESC_ILi1EjENS0_6memory12LoadWithCastILi2EEENSF_13StoreWithCastILi1EEEEEviT_T0_T2_T3_T4_T5_:
	.zero		952


//--------------------- .nv.constant0._ZN2at6native18elementwise_kernelILi128ELi2EZNS0_22gpu_kernel_impl_nocastINS0_13BinaryFunctorIlllZZZNS0_21heaviside_kernel_cudaERNS_18TensorIteratorBaseEENKUlvE_clEvENKUlvE2_clEvEUlllE_EEEEvS5_RKT_EUliE_EEviT1_ --------------------------
	.section	.nv.constant0._ZN2at6native18elementwise_kernelILi128ELi2EZNS0_22gpu_kernel_impl_nocastINS0_13BinaryFunctorIlllZZZNS0_21heaviside_kernel_cudaERNS_18TensorIteratorBaseEENKUlvE_clEvENKUlvE2_clEvEUlllE_EEEEvS5_RKT_EUliE_EEviT1_,"a",@progbits
	.sectionflags	@""
	.align	4
.nv.constant0._ZN2at6native18elementwise_kernelILi128ELi2EZNS0_22gpu_kernel_impl_nocastINS0_13BinaryFunctorIlllZZZNS0_21heaviside_kernel_cudaERNS_18TensorIteratorBaseEENKUlvE_clEvENKUlvE2_clEvEUlllE_EEEEvS5_RKT_EUliE_EEviT1_:
	.zero		1552


//--------------------- .nv.constant0._ZN2at6native27unrolled_elementwise_kernelINS0_13BinaryFunctorIlllZZZNS0_21heaviside_kernel_cudaERNS_18TensorIteratorBaseEENKUlvE_clEvENKUlvE2_clEvEUlllE_EESt5arrayIPcLm3EELi4E23TrivialOffsetCalculatorILi2EjESC_ILi1EjENS0_6memory15LoadWithoutCastENSF_16StoreWithoutCastEEEviT_T0_T2_T3_T4_T5_ --------------------------
	.section	.nv.constant0._ZN2at6native27unrolled_elementwise_kernelINS0_13BinaryFunctorIlllZZZNS0_21heaviside_kernel_cudaERNS_18TensorIteratorBaseEENKUlvE_clEvENKUlvE2_clEvEUlllE_EESt5arrayIPcLm3EELi4E23TrivialOffsetCalculatorILi2EjESC_ILi1EjENS0_6memory15LoadWithoutCastENSF_16StoreWithoutCastEEEviT_T0_T2_T3_T4_T5_,"a",@progbits
	.sectionflags	@""
	.align	4
.nv.constant0._ZN2at6native27unrolled_elementwise_kernelINS0_13BinaryFunctorIlllZZZNS0_21heaviside_kernel_cudaERNS_18TensorIteratorBaseEENKUlvE_clEvENKUlvE2_clEvEUlllE_EESt5arrayIPcLm3EELi4E23TrivialOffsetCalculatorILi2EjESC_ILi1EjENS0_6memory15LoadWithoutCastENSF_16StoreWithoutCastEEEviT_T0_T2_T3_T4_T5_:
	.zero		932


//--------------------- .nv.constant0._ZN2at6native29vectorized_elementwise_kernelILi2ENS0_13BinaryFunctorIlllZZZNS0_21heaviside_kernel_cudaERNS_18TensorIteratorBaseEENKUlvE_clEvENKUlvE2_clEvEUlllE_EESt5arrayIPcLm3EEEEviT0_T1_ --------------------------
	.section	.nv.constant0._ZN2at6native29vectorized_elementwise_kernelILi2ENS0_13BinaryFunctorIlllZZZNS0_21heaviside_kernel_cudaERNS_18TensorIteratorBaseEENKUlvE_clEvENKUlvE2_clEvEUlllE_EESt5arrayIPcLm3EEEEviT0_T1_,"a",@progbits
	.sectionflags	@""
	.align	4
.nv.constant0._ZN2at6native29vectorized_elementwise_kernelILi2ENS0_13BinaryFunctorIlllZZZNS0_21heaviside_kernel_cudaERNS_18TensorIteratorBaseEENKUlvE_clEvENKUlvE2_clEvEUlllE_EESt5arrayIPcLm3EEEEviT0_T1_:
	.zero		928


//--------------------- .nv.constant0._ZN2at6native29vectorized_elementwise_kernelILi4ENS0_13BinaryFunctorIlllZZZNS0_21heaviside_kernel_cudaERNS_18TensorIteratorBaseEENKUlvE_clEvENKUlvE2_clEvEUlllE_EESt5arrayIPcLm3EEEEviT0_T1_ --------------------------
	.section	.nv.constant0._ZN2at6native29vectorized_elementwise_kernelILi4ENS0_13BinaryFunctorIlllZZZNS0_21heaviside_kernel_cudaERNS_18TensorIteratorBaseEENKUlvE_clEvENKUlvE2_clEvEUlllE_EESt5arrayIPcLm3EEEEviT0_T1_,"a",@progbits
	.sectionflags	@""
	.align	4
.nv.constant0._ZN2at6native29vectorized_elementwise_kernelILi4ENS0_13BinaryFunctorIlllZZZNS0_21heaviside_kernel_cudaERNS_18TensorIteratorBaseEENKUlvE_clEvENKUlvE2_clEvEUlllE_EESt5arrayIPcLm3EEEEviT0_T1_:
	.zero		928


//--------------------- .nv.constant0._ZN2at6native29vectorized_elementwise_kernelILi8ENS0_13BinaryFunctorIlllZZZNS0_21heaviside_kernel_cudaERNS_18TensorIteratorBaseEENKUlvE_clEvENKUlvE2_clEvEUlllE_EESt5arrayIPcLm3EEEEviT0_T1_ --------------------------
	.section	.nv.constant0._ZN2at6native29vectorized_elementwise_kernelILi8ENS0_13BinaryFunctorIlllZZZNS0_21heaviside_kernel_cudaERNS_18TensorIteratorBaseEENKUlvE_clEvENKUlvE2_clEvEUlllE_EESt5arrayIPcLm3EEEEviT0_T1_,"a",@progbits
	.sectionflags	@""
	.align	4
.nv.constant0._ZN2at6native29vectorized_elementwise_kernelILi8ENS0_13BinaryFunctorIlllZZZNS0_21heaviside_kernel_cudaERNS_18TensorIteratorBaseEENKUlvE_clEvENKUlvE2_clEvEUlllE_EESt5arrayIPcLm3EEEEviT0_T1_:
	.zero		928


//--------------------- .nv.constant0._ZN2at6native18elementwise_kernelILi128ELi4EZNS0_15gpu_kernel_implINS0_13BUnaryFunctorIlllZZZNS0_21heaviside_kernel_cudaERNS_18TensorIteratorBaseEENKUlvE_clEvENKUlvE2_clEvEUlllE_EEEEvS5_RKT_EUliE_EEviT1_ --------------------------
	.section	.nv.constant0._ZN2at6native18elementwise_kernelILi128ELi4EZNS0_15gpu_kernel_implINS0_13BUnaryFunctorIlllZZZNS0_21heaviside_kernel_cudaERNS_18TensorIteratorBaseEENKUlvE_clEvENKUlvE2_clEvEUlllE_EEEEvS5_RKT_EUliE_EEviT1_,"a",@progbits
	.sectionflags	@""
	.align	4
.nv.constant0._ZN2at6native18elementwise_kernelILi128ELi4EZNS0_15gpu_kernel_implINS0_13BUnaryFunctorIlllZZZNS0_21heaviside_kernel_cudaERNS_18TensorIteratorBaseEENKUlvE_clEvENKUlvE2_clEvEUlllE_EEEEvS5_RKT_EUliE_EEviT1_:
	.zero		1456


//--------------------- .nv.constant0._ZN2at6native27unrolled_elementwise_kernelINS0_13BUnaryFunctorIlllZZZNS0_21heaviside_kernel_cudaERNS_18TensorIteratorBaseEENKUlvE_clEvENKUlvE2_clEvEUlllE_EESt5arrayIPcLm2EELi4E23TrivialOffsetCalculatorILi1EjESD_NS0_6memory12LoadWithCastILi1EEENSE_13StoreWithCastILi1EEEEEviT_T0_T2_T3_T4_T5_ --------------------------
	.section	.nv.constant0._ZN2at6native27unrolled_elementwise_kernelINS0_13BUnaryFunctorIlllZZZNS0_21heaviside_kernel_cudaERNS_18TensorIteratorBaseEENKUlvE_clEvENKUlvE2_clEvEUlllE_EESt5arrayIPcLm2EELi4E23TrivialOffsetCalculatorILi1EjESD_NS0_6memory12LoadWithCastILi1EEENSE_13StoreWithCastILi1EEEEEviT_T0_T2_T3_T4_T5_,"a",@progbits
	.sectionflags	@""
	.align	4
.nv.constant0._ZN2at6native27unrolled_elementwise_kernelINS0_13BUnaryFunctorIlllZZZNS0_21heaviside_kernel_cudaERNS_18TensorIteratorBaseEENKUlvE_clEvENKUlvE2_clEvEUlllE_EESt5arrayIPcLm2EELi4E23TrivialOffsetCalculatorILi1EjESD_NS0_6memory12LoadWithCastILi1EEENSE_13StoreWithCastILi1EEEEEviT_T0_T2_T3_T4_T5_:
	.zero		956


//--------------------- .nv.constant0._ZN2at6native18elementwise_kernelILi128ELi2EZNS0_22gpu_kernel_impl_nocastINS0_13BUnaryFunctorIlllZZZNS0_21heaviside_kernel_cudaERNS_18TensorIteratorBaseEENKUlvE_clEvENKUlvE2_clEvEUlllE_EEEEvS5_RKT_EUliE_EEviT1_ --------------------------
	.section	.nv.constant0._ZN2at6native18elementwise_kernelILi128ELi2EZNS0_22gpu_kernel_impl_nocastINS0_13BUnaryFunctorIlllZZZNS0_21heaviside_kernel_cudaERNS_18TensorIteratorBaseEENKUlvE_clEvENKUlvE2_clEvEUlllE_EEEEvS5_RKT_EUliE_EEviT1_,"a",@progbits
	.sectionflags	@""
	.align	4
.nv.constant0._ZN2at6native18elementwise_kernelILi128ELi2EZNS0_22gpu_kernel_impl_nocastINS0_13BUnaryFunctorIlllZZZNS0_21heaviside_kernel_cudaERNS_18TensorIteratorBaseEENKUlvE_clEvENKUlvE2_clEvEUlllE_EEEEvS5_RKT_EUliE_EEviT1_:
	.zero		1448


//--------------------- .nv.constant0._ZN2at6native27unrolled_elementwise_kernelINS0_13BUnaryFunctorIlllZZZNS0_21heaviside_kernel_cudaERNS_18TensorIteratorBaseEENKUlvE_clEvENKUlvE2_clEvEUlllE_EESt5arrayIPcLm2EELi4E23TrivialOffsetCalculatorILi1EjESD_NS0_6memory15LoadWithoutCastENSE_16StoreWithoutCastEEEviT_T0_T2_T3_T4_T5_ --------------------------
	.section	.nv.constant0._ZN2at6native27unrolled_elementwise_kernelINS0_13BUnaryFunctorIlllZZZNS0_21heaviside_kernel_cudaERNS_18TensorIteratorBaseEENKUlvE_clEvENKUlvE2_clEvEUlllE_EESt5arrayIPcLm2EELi4E23TrivialOffsetCalculatorILi1EjESD_NS0_6memory15LoadWithoutCastENSE_16StoreWithoutCastEEEviT_T0_T2_T3_T4_T5_,"a",@progbits
	.sectionflags	@""
	.align	4
.nv.constant0._ZN2at6native27unrolled_elementwise_kernelINS0_13BUnaryFunctorIlllZZZNS0_21heaviside_kernel_cudaERNS_18TensorIteratorBaseEENKUlvE_clEvENKUlvE2_clEvEUlllE_EESt5arrayIPcLm2EELi4E23TrivialOffsetCalculatorILi1EjESD_NS0_6memory15LoadWithoutCastENSE_16StoreWithoutCastEEEviT_T0_T2_T3_T4_T5_:
	.zero		940


//--------------------- .nv.constant0._ZN2at6native29vectorized_elementwise_kernelILi2ENS0_13BUnaryFunctorIlllZZZNS0_21heaviside_kernel_cudaERNS_18TensorIteratorBaseEENKUlvE_clEvENKUlvE2_clEvEUlllE_EESt5arrayIPcLm2EEEEviT0_T1_ --------------------------
	.section	.nv.constant0._ZN2at6native29vectorized_elementwise_kernelILi2ENS0_13BUnaryFunctorIlllZZZNS0_21heaviside_kernel_cudaERNS_18TensorIteratorBaseEENKUlvE_clEvENKUlvE2_clEvEUlllE_EESt5arrayIPcLm2EEEEviT0_T1_,"a",@progbits
	.sectionflags	@""
	.align	4
.nv.constant0._ZN2at6native29vectorized_elementwise_kernelILi2ENS0_13BUnaryFunctorIlllZZZNS0_21heaviside_kernel_cudaERNS_18TensorIteratorBaseEENKUlvE_clEvENKUlvE2_clEvEUlllE_EESt5arrayIPcLm2EEEEviT0_T1_:
	.zero		936


//--------------------- .nv.constant0._ZN2at6native29vectorized_elementwise_kernelILi4ENS0_13BUnaryFunctorIlllZZZNS0_21heaviside_kernel_cudaERNS_18TensorIteratorBaseEENKUlvE_clEvENKUlvE2_clEvEUlllE_EESt5arrayIPcLm2EEEEviT0_T1_ --------------------------
	.section	.nv.constant0._ZN2at6native29vectorized_elementwise_kernelILi4ENS0_13BUnaryFunctorIlllZZZNS0_21heaviside_kernel_cudaERNS_18TensorIteratorBaseEENKUlvE_clEvENKUlvE2_clEvEUlllE_EESt5arrayIPcLm2EEEEviT0_T1_,"a",@progbits
	.sectionflags	@""
	.align	4
.nv.constant0._ZN2at6native29vectorized_elementwise_kernelILi4ENS0_13BUnaryFunctorIlllZZZNS0_21heaviside_kernel_cudaERNS_18TensorIteratorBaseEENKUlvE_clEvENKUlvE2_clEvEUlllE_EESt5arrayIPcLm2EEEEviT0_T1_:
	.zero		936


//--------------------- .nv.constant0._ZN2at6native29vectorized_elementwise_kernelILi8ENS0_13BUnaryFunctorIlllZZZNS0_21heaviside_kernel_cudaERNS_18TensorIteratorBaseEENKUlvE_clEvENKUlvE2_clEvEUlllE_EESt5arrayIPcLm2EEEEviT0_T1_ --------------------------
	.section	.nv.constant0._ZN2at6native29vectorized_elementwise_kernelILi8ENS0_13BUnaryFunctorIlllZZZNS0_21heaviside_kernel_cudaERNS_18TensorIteratorBaseEENKUlvE_clEvENKUlvE2_clEvEUlllE_EESt5arrayIPcLm2EEEEviT0_T1_,"a",@progbits
	.sectionflags	@""
	.align	4
.nv.constant0._ZN2at6native29vectorized_elementwise_kernelILi8ENS0_13BUnaryFunctorIlllZZZNS0_21heaviside_kernel_cudaERNS_18TensorIteratorBaseEENKUlvE_clEvENKUlvE2_clEvEUlllE_EESt5arrayIPcLm2EEEEviT0_T1_:
	.zero		936


//--------------------- .nv.constant0._ZN2at6native18elementwise_kernelILi128ELi4EZNS0_15gpu_kernel_implINS0_13AUnaryFunctorIlllZZZNS0_21heaviside_kernel_cudaERNS_18TensorIteratorBaseEENKUlvE_clEvENKUlvE2_clEvEUlllE_EEEEvS5_RKT_EUliE_EEviT1_ --------------------------
	.section	.nv.constant0._ZN2at6native18elementwise_kernelILi128ELi4EZNS0_15gpu_kernel_implINS0_13AUnaryFunctorIlllZZZNS0_21heaviside_kernel_cudaERNS_18TensorIteratorBaseEENKUlvE_clEvENKUlvE2_clEvEUlllE_EEEEvS5_RKT_EUliE_EEviT1_,"a",@progbits
	.sectionflags	@""
	.align	4
.nv.constant0._ZN2at6native18elementwise_kernelILi128ELi4EZNS0_15gpu_kernel_implINS0_13AUnaryFunctorIlllZZZNS0_21heaviside_kernel_cudaERNS_18TensorIteratorBaseEENKUlvE_clEvENKUlvE2_clEvEUlllE_EEEEvS5_RKT_EUliE_EEviT1_:
	.zero		1456


//--------------------- .nv.constant0._ZN2at6native27unrolled_elementwise_kernelINS0_13AUnaryFunctorIlllZZZNS0_21heaviside_kernel_cudaERNS_18TensorIteratorBaseEENKUlvE_clEvENKUlvE2_clEvEUlllE_EESt5arrayIPcLm2EELi4E23TrivialOffsetCalculatorILi1EjESD_NS0_6memory12LoadWithCastILi1EEENSE_13StoreWithCastILi1EEEEEviT_T0_T2_T3_T4_T5_ --------------------------
	.section	.nv.constant0._ZN2at6native27unrolled_elementwise_kernelINS0_13AUnaryFunctorIlllZZZNS0_21heaviside_kernel_cudaERNS_18TensorIteratorBaseEENKUlvE_clEvENKUlvE2_clEvEUlllE_EESt5arrayIPcLm2EELi4E23TrivialOffsetCalculatorILi1EjESD_NS0_6memory12LoadWithCastILi1EEENSE_13StoreWithCastILi1EEEEEviT_T0_T2_T3_T4_T5_,"a",@progbits
	.sectionflags	@""
	.align	4
.nv.constant0._ZN2at6native27unrolled_elementwise_kernelINS0_13AUnaryFunctorIlllZZZNS0_21heaviside_kernel_cudaERNS_18TensorIteratorBaseEENKUlvE_clEvENKUlvE2_clEvEUlllE_EESt5arrayIPcLm2EELi4E23TrivialOffsetCalculatorILi1EjESD_NS0_6memory12LoadWithCastILi1EEENSE_13StoreWithCastILi1EEEEEviT_T0_T2_T3_T4_T5_:
	.zero		956


//--------------------- .nv.constant0._ZN2at6native18elementwise_kernelILi128ELi2EZNS0_22gpu_kernel_impl_nocastINS0_13AUnaryFunctorIlllZZZNS0_21heaviside_kernel_cudaERNS_18TensorIteratorBaseEENKUlvE_clEvENKUlvE2_clEvEUlllE_EEEEvS5_RKT_EUliE_EEviT1_ --------------------------
	.section	.nv.constant0._ZN2at6native18elementwise_kernelILi128ELi2EZNS0_22gpu_kernel_impl_nocastINS0_13AUnaryFunctorIlllZZZNS0_21heaviside_kernel_cudaERNS_18TensorIteratorBaseEENKUlvE_clEvENKUlvE2_clEvEUlllE_EEEEvS5_RKT_EUliE_EEviT1_,"a",@progbits
	.sectionflags	@""
	.align	4
.nv.constant0._ZN2at6native18elementwise_kernelILi128ELi2EZNS0_22gpu_kernel_impl_nocastINS0_13AUnaryFunctorIlllZZZNS0_21heaviside_kernel_cudaERNS_18TensorIteratorBaseEENKUlvE_clEvENKUlvE2_clEvEUlllE_EEEEvS5_RKT_EUliE_EEviT1_:
	.zero		1448


//--------------------- .nv.constant0._ZN2at6native27unrolled_elementwise_kernelINS0_13AUnaryFunctorIlllZZZNS0_21heaviside_kernel_cudaERNS_18TensorIteratorBaseEENKUlvE_clEvENKUlvE2_clEvEUlllE_EESt5arrayIPcLm2EELi4E23TrivialOffsetCalculatorILi1EjESD_NS0_6memory15LoadWithoutCastENSE_16StoreWithoutCastEEEviT_T0_T2_T3_T4_T5_ --------------------------
	.section	.nv.constant0._ZN2at6native27unrolled_elementwise_kernelINS0_13AUnaryFunctorIlllZZZNS0_21heaviside_kernel_cudaERNS_18TensorIteratorBaseEENKUlvE_clEvENKUlvE2_clEvEUlllE_EESt5arrayIPcLm2EELi4E23TrivialOffsetCalculatorILi1EjESD_NS0_6memory15LoadWithoutCastENSE_16StoreWithoutCastEEEviT_T0_T2_T3_T4_T5_,"a",@progbits
	.sectionflags	@""
	.align	4
.nv.constant0._ZN2at6native27unrolled_elementwise_kernelINS0_13AUnaryFunctorIlllZZZNS0_21heaviside_kernel_cudaERNS_18TensorIteratorBaseEENKUlvE_clEvENKUlvE2_clEvEUlllE_EESt5arrayIPcLm2EELi4E23TrivialOffsetCalculatorILi1EjESD_NS0_6memory15LoadWithoutCastENSE_16StoreWithoutCastEEEviT_T0_T2_T3_T4_T5_:
	.zero		940


//--------------------- .nv.constant0._ZN2at6native29vectorized_elementwise_kernelILi2ENS0_13AUnaryFunctorIlllZZZNS0_21heaviside_kernel_cudaERNS_18TensorIteratorBaseEENKUlvE_clEvENKUlvE2_clEvEUlllE_EESt5arrayIPcLm2EEEEviT0_T1_ --------------------------
	.section	.nv.constant0._ZN2at6native29vectorized_elementwise_kernelILi2ENS0_13AUnaryFunctorIlllZZZNS0_21heaviside_kernel_cudaERNS_18TensorIteratorBaseEENKUlvE_clEvENKUlvE2_clEvEUlllE_EESt5arrayIPcLm2EEEEviT0_T1_,"a",@progbits
	.sectionflags	@""
	.align	4
.nv.constant0._ZN2at6native29vectorized_elementwise_kernelILi2ENS0_13AUnaryFunctorIlllZZZNS0_21heaviside_kernel_cudaERNS_18TensorIteratorBaseEENKUlvE_clEvENKUlvE2_clEvEUlllE_EESt5arrayIPcLm2EEEEviT0_T1_:
	.zero		936


//--------------------- .nv.constant0._ZN2at6native29vectorized_elementwise_kernelILi4ENS0_13AUnaryFunctorIlllZZZNS0_21heaviside_kernel_cudaERNS_18TensorIteratorBaseEENKUlvE_clEvENKUlvE2_clEvEUlllE_EESt5arrayIPcLm2EEEEviT0_T1_ --------------------------
	.section	.nv.constant0._ZN2at6native29vectorized_elementwise_kernelILi4ENS0_13AUnaryFunctorIlllZZZNS0_21heaviside_kernel_cudaERNS_18TensorIteratorBaseEENKUlvE_clEvENKUlvE2_clEvEUlllE_EESt5arrayIPcLm2EEEEviT0_T1_,"a",@progbits
	.sectionflags	@""
	.align	4
.nv.constant0._ZN2at6native29vectorized_elementwise_kernelILi4ENS0_13AUnaryFunctorIlllZZZNS0_21heaviside_kernel_cudaERNS_18TensorIteratorBaseEENKUlvE_clEvENKUlvE2_clEvEUlllE_EESt5arrayIPcLm2EEEEviT0_T1_:
	.zero		936


//--------------------- .nv.constant0._ZN2at6native29vectorized_elementwise_kernelILi8ENS0_13AUnaryFunctorIlllZZZNS0_21heaviside_kernel_cudaERNS_18TensorIteratorBaseEENKUlvE_clEvENKUlvE2_clEvEUlllE_EESt5arrayIPcLm2EEEEviT0_T1_ --------------------------
	.section	.nv.constant0._ZN2at6native29vectorized_elementwise_kernelILi8ENS0_13AUnaryFunctorIlllZZZNS0_21heaviside_kernel_cudaERNS_18TensorIteratorBaseEENKUlvE_clEvENKUlvE2_clEvEUlllE_EESt5arrayIPcLm2EEEEviT0_T1_,"a",@progbits
	.sectionflags	@""
	.align	4
.nv.constant0._ZN2at6native29vectorized_elementwise_kernelILi8ENS0_13AUnaryFunctorIlllZZZNS0_21heaviside_kernel_cudaERNS_18TensorIteratorBaseEENKUlvE_clEvENKUlvE2_clEvEUlllE_EESt5arrayIPcLm2EEEEviT0_T1_:
	.zero		936


//--------------------- .nv.constant0._ZN2at6native18elementwise_kernelILi128ELi4EZNS0_15gpu_kernel_implINS0_13BinaryFunctorIiiiZZZNS0_21heaviside_kernel_cudaERNS_18TensorIteratorBaseEENKUlvE_clEvENKUlvE1_clEvEUliiE_EEEEvS5_RKT_EUliE_EEviT1_ --------------------------
	.section	.nv.constant0._ZN2at6native18elementwise_kernelILi128ELi4EZNS0_15gpu_kernel_implINS0_13BinaryFunctorIiiiZZZNS0_21heaviside_kernel_cudaERNS_18TensorIteratorBaseEENKUlvE_clEvENKUlvE1_clEvEUliiE_EEEEvS5_RKT_EUliE_EEviT1_,"a",@progbits
	.sectionflags	@""
	.align	4
.nv.constant0._ZN2at6native18elementwise_kernelILi128ELi4EZNS0_15gpu_kernel_implINS0_13BinaryFunctorIiiiZZZNS0_21heaviside_kernel_cudaERNS_18TensorIteratorBaseEENKUlvE_clEvENKUlvE1_clEvEUliiE_EEEEvS5_RKT_EUliE_EEviT1_:
	.zero		1552


//--------------------- .nv.constant0._ZN2at6native27unrolled_elementwise_kernelINS0_13BinaryFunctorIiiiZZZNS0_21heaviside_kernel_cudaERNS_18TensorIteratorBaseEENKUlvE_clEvENKUlvE1_clEvEUliiE_EESt5arrayIPcLm3EELi4E23TrivialOffsetCalculatorILi2EjESC_ILi1EjENS0_6memory12LoadWithCastILi2EEENSF_13StoreWithCastILi1EEEEEviT_T0_T2_T3_T4_T5_ --------------------------
	.section	.nv.constant0._ZN2at6native27unrolled_elementwise_kernelINS0_13BinaryFunctorIiiiZZZNS0_21heaviside_kernel_cudaERNS_18TensorIteratorBaseEENKUlvE_clEvENKUlvE1_clEvEUliiE_EESt5arrayIPcLm3EELi4E23TrivialOffsetCalculatorILi2EjESC_ILi1EjENS0_6memory12LoadWithCastILi2EEENSF_13StoreWithCastILi1EEEEEviT_T0_T2_T3_T4_T5_,"a",@progbits
	.sectionflags	@""
	.align	4
.nv.constant0._ZN2at6native27unrolled_elementwise_kernelINS0_13BinaryFunctorIiiiZZZNS0_21heaviside_kernel_cudaERNS_18TensorIteratorBaseEENKUlvE_clEvENKUlvE1_clEvEUliiE_EESt5arrayIPcLm3EELi4E23TrivialOffsetCalculatorILi2EjESC_ILi1EjENS0_6memory12LoadWithCastILi2EEENSF_13StoreWithCastILi1EEEEEviT_T0_T2_T3_T4_T5_:
	.zero		952


//--------------------- .nv.constant0._ZN2at6native18elementwise_kernelILi128ELi2EZNS0_22gpu_kernel_impl_nocastINS0_13BinaryFunctorIiiiZZZNS0_21heaviside_kernel_cudaERNS_18TensorIteratorBaseEENKUlvE_clEvENKUlvE1_clEvEUliiE_EEEEvS5_RKT_EUliE_EEviT1_ --------------------------
	.section	.nv.constant0._ZN2at6native18elementwise_kernelILi128ELi2EZNS0_22gpu_kernel_impl_nocastINS0_13BinaryFunctorIiiiZZZNS0_21heaviside_kernel_cudaERNS_18TensorIteratorBaseEENKUlvE_clEvENKUlvE1_clEvEUliiE_EEEEvS5_RKT_EUliE_EEviT1_,"a",@progbits
	.sectionflags	@""
	.align	4
.nv.constant0._ZN2at6native18elementwise_kernelILi128ELi2EZNS0_22gpu_kernel_impl_nocastINS0_13BinaryFunctorIiiiZZZNS0_21heaviside_kernel_cudaERNS_18TensorIteratorBaseEENKUlvE_clEvENKUlvE1_clEvEUliiE_EEEEvS5_RKT_EUliE_EEviT1_:
	.zero		1552


//--------------------- .nv.constant0._ZN2at6native27unrolled_elementwise_kernelINS0_13BinaryFunctorIiiiZZZNS0_21heaviside_kernel_cudaERNS_18TensorIteratorBaseEENKUlvE_clEvENKUlvE1_clEvEUliiE_EESt5arrayIPcLm3EELi4E23TrivialOffsetCalculatorILi2EjESC_ILi1EjENS0_6memory15LoadWithoutCastENSF_16StoreWithoutCastEEEviT_T0_T2_T3_T4_T5_ --------------------------
	.section	.nv.constant0._ZN2at6native27unrolled_elementwise_kernelINS0_13BinaryFunctorIiiiZZZNS0_21heaviside_kernel_cudaERNS_18TensorIteratorBaseEENKUlvE_clEvENKUlvE1_clEvEUliiE_EESt5arrayIPcLm3EELi4E23TrivialOffsetCalculatorILi2EjESC_ILi1EjENS0_6memory15LoadWithoutCastENSF_16StoreWithoutCastEEEviT_T0_T2_T3_T4_T5_,"a",@progbits
	.sectionflags	@""
	.align	4
.nv.constant0._ZN2at6native27unrolled_elementwise_kernelINS0_13BinaryFunctorIiiiZZZNS0_21heaviside_kernel_cudaERNS_18TensorIteratorBaseEENKUlvE_clEvENKUlvE1_clEvEUliiE_EESt5arrayIPcLm3EELi4E23TrivialOffsetCalculatorILi2EjESC_ILi1EjENS0_6memory15LoadWithoutCastENSF_16StoreWithoutCastEEEviT_T0_T2_T3_T4_T5_:
	.zero		932


//--------------------- .nv.constant0._ZN2at6native29vectorized_elementwise_kernelILi2ENS0_13BinaryFunctorIiiiZZZNS0_21heaviside_kernel_cudaERNS_18TensorIteratorBaseEENKUlvE_clEvENKUlvE1_clEvEUliiE_EESt5arrayIPcLm3EEEEviT0_T1_ --------------------------
	.section	.nv.constant0._ZN2at6native29vectorized_elementwise_kernelILi2ENS0_13BinaryFunctorIiiiZZZNS0_21heaviside_kernel_cudaERNS_18TensorIteratorBaseEENKUlvE_clEvENKUlvE1_clEvEUliiE_EESt5arrayIPcLm3EEEEviT0_T1_,"a",@progbits
	.sectionflags	@""
	.align	4
.nv.constant0._ZN2at6native29vectorized_elementwise_kernelILi2ENS0_13BinaryFunctorIiiiZZZNS0_21heaviside_kernel_cudaERNS_18TensorIteratorBaseEENKUlvE_clEvENKUlvE1_clEvEUliiE_EESt5arrayIPcLm3EEEEviT0_T1_:
	.zero		928


//--------------------- .nv.constant0._ZN2at6native29vectorized_elementwise_kernelILi4ENS0_13BinaryFunctorIiiiZZZNS0_21heaviside_kernel_cudaERNS_18TensorIteratorBaseEENKUlvE_clEvENKUlvE1_clEvEUliiE_EESt5arrayIPcLm3EEEEviT0_T1_ --------------------------
	.section	.nv.constant0._ZN2at6native29vectorized_elementwise_kernelILi4ENS0_13BinaryFunctorIiiiZZZNS0_21heaviside_kernel_cudaERNS_18TensorIteratorBaseEENKUlvE_clEvENKUlvE1_clEvEUliiE_EESt5arrayIPcLm3EEEEviT0_T1_,"a",@progbits
	.sectionflags	@""
	.align	4
.nv.constant0._ZN2at6native29vectorized_elementwise_kernelILi4ENS0_13BinaryFunctorIiiiZZZNS0_21heaviside_kernel_cudaERNS_18TensorIteratorBaseEENKUlvE_clEvENKUlvE1_clEvEUliiE_EESt5arrayIPcLm3EEEEviT0_T1_:
	.zero		928


//--------------------- .nv.constant0._ZN2at6native29vectorized_elementwise_kernelILi8ENS0_13BinaryFunctorIiiiZZZNS0_21heaviside_kernel_cudaERNS_18TensorIteratorBaseEENKUlvE_clEvENKUlvE1_clEvEUliiE_EESt5arrayIPcLm3EEEEviT0_T1_ --------------------------
	.section	.nv.constant0._ZN2at6native29vectorized_elementwise_kernelILi8ENS0_13BinaryFunctorIiiiZZZNS0_21heaviside_kernel_cudaERNS_18TensorIteratorBaseEENKUlvE_clEvENKUlvE1_clEvEUliiE_EESt5arrayIPcLm3EEEEviT0_T1_,"a",@progbits
	.sectionflags	@""
	.align	4
.nv.constant0._ZN2at6native29vectorized_elementwise_kernelILi8ENS0_13BinaryFunctorIiiiZZZNS0_21heaviside_kernel_cudaERNS_18TensorIteratorBaseEENKUlvE_clEvENKUlvE1_clEvEUliiE_EESt5arrayIPcLm3EEEEviT0_T1_:
	.zero		928


//--------------------- .nv.constant0._ZN2at6native18elementwise_kernelILi128ELi4EZNS0_15gpu_kernel_implINS0_13BUnaryFunctorIiiiZZZNS0_21heaviside_kernel_cudaERNS_18TensorIteratorBaseEENKUlvE_clEvENKUlvE1_clEvEUliiE_EEEEvS5_RKT_EUliE_EEviT1_ --------------------------
	.section	.nv.constant0._ZN2at6native18elementwise_kernelILi128ELi4EZNS0_15gpu_kernel_implINS0_13BUnaryFunctorIiiiZZZNS0_21heaviside_kernel_cudaERNS_18TensorIteratorBaseEENKUlvE_clEvENKUlvE1_clEvEUliiE_EEEEvS5_RKT_EUliE_EEviT1_,"a",@progbits
	.sectionflags	@""
	.align	4
.nv.constant0._ZN2at6native18elementwise_kernelILi128ELi4EZNS0_15gpu_kernel_implINS0_13BUnaryFunctorIiiiZZZNS0_21heaviside_kernel_cudaERNS_18TensorIteratorBaseEENKUlvE_clEvENKUlvE1_clEvEUliiE_EEEEvS5_RKT_EUliE_EEviT1_:
	.zero		1448


//--------------------- .nv.constant0._ZN2at6native27unrolled_elementwise_kernelINS0_13BUnaryFunctorIiiiZZZNS0_21heaviside_kernel_cudaERNS_18TensorIteratorBaseEENKUlvE_clEvENKUlvE1_clEvEUliiE_EESt5arrayIPcLm2EELi4E23TrivialOffsetCalculatorILi1EjESD_NS0_6memory12LoadWithCastILi1EEENSE_13StoreWithCastILi1EEEEEviT_T0_T2_T3_T4_T5_ --------------------------
	.section	.nv.constant0._ZN2at6native27unrolled_elementwise_kernelINS0_13BUnaryFunctorIiiiZZZNS0_21heaviside_kernel_cudaERNS_18TensorIteratorBaseEENKUlvE_clEvENKUlvE1_clEvEUliiE_EESt5arrayIPcLm2EELi4E23TrivialOffsetCalculatorILi1EjESD_NS0_6memory12LoadWithCastILi1EEENSE_13StoreWithCastILi1EEEEEviT_T0_T2_T3_T4_T5_,"a",@progbits
	.sectionflags	@""
	.align	4
.nv.constant0._ZN2at6native27unrolled_elementwise_kernelINS0_13BUnaryFunctorIiiiZZZNS0_21heaviside_kernel_cudaERNS_18TensorIteratorBaseEENKUlvE_clEvENKUlvE1_clEvEUliiE_EESt5arrayIPcLm2EELi4E23TrivialOffsetCalculatorILi1EjESD_NS0_6memory12LoadWithCastILi1EEENSE_13StoreWithCastILi1EEEEEviT_T0_T2_T3_T4_T5_:
	.zero		948


//--------------------- .nv.constant0._ZN2at6native18elementwise_kernelILi128ELi2EZNS0_22gpu_kernel_impl_nocastINS0_13BUnaryFunctorIiiiZZZNS0_21heaviside_kernel_cudaERNS_18TensorIteratorBaseEENKUlvE_clEvENKUlvE1_clEvEUliiE_EEEEvS5_RKT_EUliE_EEviT1_ --------------------------
	.section	.nv.constant0._ZN2at6native18elementwise_kernelILi128ELi2EZNS0_22gpu_kernel_impl_nocastINS0_13BUnaryFunctorIiiiZZZNS0_21heaviside_kernel_cudaERNS_18TensorIteratorBaseEENKUlvE_clEvENKUlvE1_clEvEUliiE_EEEEvS5_RKT_EUliE_EEviT1_,"a",@progbits
	.sectionflags	@""
	.align	4
.nv.constant0._ZN2at6native18elementwise_kernelILi128ELi2EZNS0_22gpu_kernel_impl_nocastINS0_13BUnaryFunctorIiiiZZZNS0_21heaviside_kernel_cudaERNS_18TensorIteratorBaseEENKUlvE_clEvENKUlvE1_clEvEUliiE_EEEEvS5_RKT_EUliE_EEviT1_:
	.zero		1440


//--------------------- .nv.constant0._ZN2at6native27unrolled_elementwise_kernelINS0_13BUnaryFunctorIiiiZZZNS0_21heaviside_kernel_cudaERNS_18TensorIteratorBaseEENKUlvE_clEvENKUlvE1_clEvEUliiE_EESt5arrayIPcLm2EELi4E23TrivialOffsetCalculatorILi1EjESD_NS0_6memory15LoadWithoutCastENSE_16StoreWithoutCastEEEviT_T0_T2_T3_T4_T5_ --------------------------
	.section	.nv.constant0._ZN2at6native27unrolled_elementwise_kernelINS0_13BUnaryFunctorIiiiZZZNS0_21heaviside_kernel_cudaERNS_18TensorIteratorBaseEENKUlvE_clEvENKUlvE1_clEvEUliiE_EESt5arrayIPcLm2EELi4E23TrivialOffsetCalculatorILi1EjESD_NS0_6memory15LoadWithoutCastENSE_16StoreWithoutCastEEEviT_T0_T2_T3_T4_T5_,"a",@progbits
	.sectionflags	@""
	.align	4
.nv.constant0._ZN2at6native27unrolled_elementwise_kernelINS0_13BUnaryFunctorIiiiZZZNS0_21heaviside_kernel_cudaERNS_18TensorIteratorBaseEENKUlvE_clEvENKUlvE1_clEvEUliiE_EESt5arrayIPcLm2EELi4E23TrivialOffsetCalculatorILi1EjESD_NS0_6memory15LoadWithoutCastENSE_16StoreWithoutCastEEEviT_T0_T2_T3_T4_T5_:
	.zero		932


//--------------------- .nv.constant0._ZN2at6native29vectorized_elementwise_kernelILi2ENS0_13BUnaryFunctorIiiiZZZNS0_21heaviside_kernel_cudaERNS_18TensorIteratorBaseEENKUlvE_clEvENKUlvE1_clEvEUliiE_EESt5arrayIPcLm2EEEEviT0_T1_ --------------------------
	.section	.nv.constant0._ZN2at6native29vectorized_elementwise_kernelILi2ENS0_13BUnaryFunctorIiiiZZZNS0_21heaviside_kernel_cudaERNS_18TensorIteratorBaseEENKUlvE_clEvENKUlvE1_clEvEUliiE_EESt5arrayIPcLm2EEEEviT0_T1_,"a",@progbits
	.sectionflags	@""
	.align	4
.nv.constant0._ZN2at6native29vectorized_elementwise_kernelILi2ENS0_13BUnaryFunctorIiiiZZZNS0_21heaviside_kernel_cudaERNS_18TensorIteratorBaseEENKUlvE_clEvENKUlvE1_clEvEUliiE_EESt5arrayIPcLm2EEEEviT0_T1_:
	.zero		928


//--------------------- .nv.constant0._ZN2at6native29vectorized_elementwise_kernelILi4ENS0_13BUnaryFunctorIiiiZZZNS0_21heaviside_kernel_cudaERNS_18TensorIteratorBaseEENKUlvE_clEvENKUlvE1_clEvEUliiE_EESt5arrayIPcLm2EEEEviT0_T1_ --------------------------
	.section	.nv.constant0._ZN2at6native29vectorized_elementwise_kernelILi4ENS0_13BUnaryFunctorIiiiZZZNS0_21heaviside_kernel_cudaERNS_18TensorIteratorBaseEENKUlvE_clEvENKUlvE1_clEvEUliiE_EESt5arrayIPcLm2EEEEviT0_T1_,"a",@progbits
	.sectionflags	@""
	.align	4
.nv.constant0._ZN2at6native29vectorized_elementwise_kernelILi4ENS0_13BUnaryFunctorIiiiZZZNS0_21heaviside_kernel_cudaERNS_18TensorIteratorBaseEENKUlvE_clEvENKUlvE1_clEvEUliiE_EESt5arrayIPcLm2EEEEviT0_T1_:
	.zero		928


//--------------------- .nv.constant0._ZN2at6native29vectorized_elementwise_kernelILi8ENS0_13BUnaryFunctorIiiiZZZNS0_21heaviside_kernel_cudaERNS_18TensorIteratorBaseEENKUlvE_clEvENKUlvE1_clEvEUliiE_EESt5arrayIPcLm2EEEEviT0_T1_ --------------------------
	.section	.nv.constant0._ZN2at6native29vectorized_elementwise_kernelILi8ENS0_13BUnaryFunctorIiiiZZZNS0_21heaviside_kernel_cudaERNS_18TensorIteratorBaseEENKUlvE_clEvENKUlvE1_clEvEUliiE_EESt5arrayIPcLm2EEEEviT0_T1_,"a",@progbits
	.sectionflags	@""
	.align	4
.nv.constant0._ZN2at6native29vectorized_elementwise_kernelILi8ENS0_13BUnaryFunctorIiiiZZZNS0_21heaviside_kernel_cudaERNS_18TensorIteratorBaseEENKUlvE_clEvENKUlvE1_clEvEUliiE_EESt5arrayIPcLm2EEEEviT0_T1_:
	.zero		928


//--------------------- .nv.constant0._ZN2at6native18elementwise_kernelILi128ELi4EZNS0_15gpu_kernel_implINS0_13AUnaryFunctorIiiiZZZNS0_21heaviside_kernel_cudaERNS_18TensorIteratorBaseEENKUlvE_clEvENKUlvE1_clEvEUliiE_EEEEvS5_RKT_EUliE_EEviT1_ --------------------------
	.section	.nv.constant0._ZN2at6native18elementwise_kernelILi128ELi4EZNS0_15gpu_kernel_implINS0_13AUnaryFunctorIiiiZZZNS0_21heaviside_kernel_cudaERNS_18TensorIteratorBaseEENKUlvE_clEvENKUlvE1_clEvEUliiE_EEEEvS5_RKT_EUliE_EEviT1_,"a",@progbits
	.sectionflags	@""
	.align	4
.nv.constant0._ZN2at6native18elementwise_kernelILi128ELi4EZNS0_15gpu_kernel_implINS0_13AUnaryFunctorIiiiZZZNS0_21heaviside_kernel_cudaERNS_18TensorIteratorBaseEENKUlvE_clEvENKUlvE1_clEvEUliiE_EEEEvS5_RKT_EUliE_EEviT1_:
	.zero		1448


//--------------------- .nv.constant0._ZN2at6native27unrolled_elementwise_kernelINS0_13AUnaryFunctorIiiiZZZNS0_21heaviside_kernel_cudaERNS_18TensorIteratorBaseEENKUlvE_clEvENKUlvE1_clEvEUliiE_EESt5arrayIPcLm2EELi4E23TrivialOffsetCalculatorILi1EjESD_NS0_6memory12LoadWithCastILi1EEENSE_13StoreWithCastILi1EEEEEviT_T0_T2_T3_T4_T5_ --------------------------
	.section	.nv.constant0._ZN2at6native27unrolled_elementwise_kernelINS0_13AUnaryFunctorIiiiZZZNS0_21heaviside_kernel_cudaERNS_18TensorIteratorBaseEENKUlvE_clEvENKUlvE1_clEvEUliiE_EESt5arrayIPcLm2EELi4E23TrivialOffsetCalculatorILi1EjESD_NS0_6memory12LoadWithCastILi1EEENSE_13StoreWithCastILi1EEEEEviT_T0_T2_T3_T4_T5_,"a",@progbits
	.sectionflags	@""
	.align	4
.nv.constant0._ZN2at6native27unrolled_elementwise_kernelINS0_13AUnaryFunctorIiiiZZZNS0_21heaviside_kernel_cudaERNS_18TensorIteratorBaseEENKUlvE_clEvENKUlvE1_clEvEUliiE_EESt5arrayIPcLm2EELi4E23TrivialOffsetCalculatorILi1EjESD_NS0_6memory12LoadWithCastILi1EEENSE_13StoreWithCastILi1EEEEEviT_T0_T2_T3_T4_T5_:
	.zero		948


//--------------------- .nv.constant0._ZN2at6native18elementwise_kernelILi128ELi2EZNS0_22gpu_kernel_impl_nocastINS0_13AUnaryFunctorIiiiZZZNS0_21heaviside_kernel_cudaERNS_18TensorIteratorBaseEENKUlvE_clEvENKUlvE1_clEvEUliiE_EEEEvS5_RKT_EUliE_EEviT1_ --------------------------
	.section	.nv.constant0._ZN2at6native18elementwise_kernelILi128ELi2EZNS0_22gpu_kernel_impl_nocastINS0_13AUnaryFunctorIiiiZZZNS0_21heaviside_kernel_cudaERNS_18TensorIteratorBaseEENKUlvE_clEvENKUlvE1_clEvEUliiE_EEEEvS5_RKT_EUliE_EEviT1_,"a",@progbits
	.sectionflags	@""
	.align	4
.nv.constant0._ZN2at6native18elementwise_kernelILi128ELi2EZNS0_22gpu_kernel_impl_nocastINS0_13AUnaryFunctorIiiiZZZNS0_21heaviside_kernel_cudaERNS_18TensorIteratorBaseEENKUlvE_clEvENKUlvE1_clEvEUliiE_EEEEvS5_RKT_EUliE_EEviT1_:
	.zero		1440


//--------------------- .nv.constant0._ZN2at6native27unrolled_elementwise_kernelINS0_13AUnaryFunctorIiiiZZZNS0_21heaviside_kernel_cudaERNS_18TensorIteratorBaseEENKUlvE_clEvENKUlvE1_clEvEUliiE_EESt5arrayIPcLm2EELi4E23TrivialOffsetCalculatorILi1EjESD_NS0_6memory15LoadWithoutCastENSE_16StoreWithoutCastEEEviT_T0_T2_T3_T4_T5_ --------------------------
	.section	.nv.constant0._ZN2at6native27unrolled_elementwise_kernelINS0_13AUnaryFunctorIiiiZZZNS0_21heaviside_kernel_cudaERNS_18TensorIteratorBaseEENKUlvE_clEvENKUlvE1_clEvEUliiE_EESt5arrayIPcLm2EELi4E23TrivialOffsetCalculatorILi1EjESD_NS0_6memory15LoadWithoutCastENSE_16StoreWithoutCastEEEviT_T0_T2_T3_T4_T5_,"a",@progbits
	.sectionflags	@""
	.align	4
.nv.constant0._ZN2at6native27unrolled_elementwise_kernelINS0_13AUnaryFunctorIiiiZZZNS0_21heaviside_kernel_cudaERNS_18TensorIteratorBaseEENKUlvE_clEvENKUlvE1_clEvEUliiE_EESt5arrayIPcLm2EELi4E23TrivialOffsetCalculatorILi1EjESD_NS0_6memory15LoadWithoutCastENSE_16StoreWithoutCastEEEviT_T0_T2_T3_T4_T5_:
	.zero		932


//--------------------- .nv.constant0._ZN2at6native29vectorized_elementwise_kernelILi2ENS0_13AUnaryFunctorIiiiZZZNS0_21heaviside_kernel_cudaERNS_18TensorIteratorBaseEENKUlvE_clEvENKUlvE1_clEvEUliiE_EESt5arrayIPcLm2EEEEviT0_T1_ --------------------------
	.section	.nv.constant0._ZN2at6native29vectorized_elementwise_kernelILi2ENS0_13AUnaryFunctorIiiiZZZNS0_21heaviside_kernel_cudaERNS_18TensorIteratorBaseEENKUlvE_clEvENKUlvE1_clEvEUliiE_EESt5arrayIPcLm2EEEEviT0_T1_,"a",@progbits
	.sectionflags	@""
	.align	4
.nv.constant0._ZN2at6native29vectorized_elementwise_kernelILi2ENS0_13AUnaryFunctorIiiiZZZNS0_21heaviside_kernel_cudaERNS_18TensorIteratorBaseEENKUlvE_clEvENKUlvE1_clEvEUliiE_EESt5arrayIPcLm2EEEEviT0_T1_:
	.zero		928


//--------------------- .nv.constant0._ZN2at6native29vectorized_elementwise_kernelILi4ENS0_13AUnaryFunctorIiiiZZZNS0_21heaviside_kernel_cudaERNS_18TensorIteratorBaseEENKUlvE_clEvENKUlvE1_clEvEUliiE_EESt5arrayIPcLm2EEEEviT0_T1_ --------------------------
	.section	.nv.constant0._ZN2at6native29vectorized_elementwise_kernelILi4ENS0_13AUnaryFunctorIiiiZZZNS0_21heaviside_kernel_cudaERNS_18TensorIteratorBaseEENKUlvE_clEvENKUlvE1_clEvEUliiE_EESt5arrayIPcLm2EEEEviT0_T1_,"a",@progbits
	.sectionflags	@""
	.align	4
.nv.constant0._ZN2at6native29vectorized_elementwise_kernelILi4ENS0_13AUnaryFunctorIiiiZZZNS0_21heaviside_kernel_cudaERNS_18TensorIteratorBaseEENKUlvE_clEvENKUlvE1_clEvEUliiE_EESt5arrayIPcLm2EEEEviT0_T1_:
	.zero		928


//--------------------- .nv.constant0._ZN2at6native29vectorized_elementwise_kernelILi8ENS0_13AUnaryFunctorIiiiZZZNS0_21heaviside_kernel_cudaERNS_18TensorIteratorBaseEENKUlvE_clEvENKUlvE1_clEvEUliiE_EESt5arrayIPcLm2EEEEviT0_T1_ --------------------------
	.section	.nv.constant0._ZN2at6native29vectorized_elementwise_kernelILi8ENS0_13AUnaryFunctorIiiiZZZNS0_21heaviside_kernel_cudaERNS_18TensorIteratorBaseEENKUlvE_clEvENKUlvE1_clEvEUliiE_EESt5arrayIPcLm2EEEEviT0_T1_,"a",@progbits
	.sectionflags	@""
	.align	4
.nv.constant0._ZN2at6native29vectorized_elementwise_kernelILi8ENS0_13AUnaryFunctorIiiiZZZNS0_21heaviside_kernel_cudaERNS_18TensorIteratorBaseEENKUlvE_clEvENKUlvE1_clEvEUliiE_EESt5arrayIPcLm2EEEEviT0_T1_:
	.zero		928


//--------------------- .nv.constant0._ZN2at6native18elementwise_kernelILi128ELi4EZNS0_15gpu_kernel_implINS0_13BinaryFunctorIaaaZZZNS0_21heaviside_kernel_cudaERNS_18TensorIteratorBaseEENKUlvE_clEvENKUlvE0_clEvEUlaaE_EEEEvS5_RKT_EUliE_EEviT1_ --------------------------
	.section	.nv.constant0._ZN2at6native18elementwise_kernelILi128ELi4EZNS0_15gpu_kernel_implINS0_13BinaryFunctorIaaaZZZNS0_21heaviside_kernel_cudaERNS_18TensorIteratorBaseEENKUlvE_clEvENKUlvE0_clEvEUlaaE_EEEEvS5_RKT_EUliE_EEviT1_,"a",@progbits
	.sectionflags	@""
	.align	4
.nv.constant0._ZN2at6native18elementwise_kernelILi128ELi4EZNS0_15gpu_kernel_implINS0_13BinaryFunctorIaaaZZZNS0_21heaviside_kernel_cudaERNS_18TensorIteratorBaseEENKUlvE_clEvENKUlvE0_clEvEUlaaE_EEEEvS5_RKT_EUliE_EEviT1_:
	.zero		1552


//--------------------- .nv.constant0._ZN2at6native27unrolled_elementwise_kernelINS0_13BinaryFunctorIaaaZZZNS0_21heaviside_kernel_cudaERNS_18TensorIteratorBaseEENKUlvE_clEvENKUlvE0_clEvEUlaaE_EESt5arrayIPcLm3EELi4E23TrivialOffsetCalculatorILi2EjESC_ILi1EjENS0_6memory12LoadWithCastILi2EEENSF_13StoreWithCastILi1EEEEEviT_T0_T2_T3_T4_T5_ --------------------------
	.section	.nv.constant0._ZN2at6native27unrolled_elementwise_kernelINS0_13BinaryFunctorIaaaZZZNS0_21heaviside_kernel_cudaERNS_18TensorIteratorBaseEENKUlvE_clEvENKUlvE0_clEvEUlaaE_EESt5arrayIPcLm3EELi4E23TrivialOffsetCalculatorILi2EjESC_ILi1EjENS0_6memory12LoadWithCastILi2EEENSF_13StoreWithCastILi1EEEEEviT_T0_T2_T3_T4_T5_,"a",@progbits
	.sectionflags	@""
	.align	4
.nv.constant0._ZN2at6native27unrolled_elementwise_kernelINS0_13BinaryFunctorIaaaZZZNS0_21heaviside_kernel_cudaERNS_18TensorIteratorBaseEENKUlvE_clEvENKUlvE0_clEvEUlaaE_EESt5arrayIPcLm3EELi4E23TrivialOffsetCalculatorILi2EjESC_ILi1EjENS0_6memory12LoadWithCastILi2EEENSF_13StoreWithCastILi1EEEEEviT_T0_T2_T3_T4_T5_:
	.zero		952


//--------------------- .nv.constant0._ZN2at6native18elementwise_kernelILi128ELi4EZNS0_22gpu_kernel_impl_nocastINS0_13BinaryFunctorIaaaZZZNS0_21heaviside_kernel_cudaERNS_18TensorIteratorBaseEENKUlvE_clEvENKUlvE0_clEvEUlaaE_EEEEvS5_RKT_EUliE_EEviT1_ --------------------------
	.section	.nv.constant0._ZN2at6native18elementwise_kernelILi128ELi4EZNS0_22gpu_kernel_impl_nocastINS0_13BinaryFunctorIaaaZZZNS0_21heaviside_kernel_cudaERNS_18TensorIteratorBaseEENKUlvE_clEvENKUlvE0_clEvEUlaaE_EEEEvS5_RKT_EUliE_EEviT1_,"a",@progbits
	.sectionflags	@""
	.align	4
.nv.constant0._ZN2at6native18elementwise_kernelILi128ELi4EZNS0_22gpu_kernel_impl_nocastINS0_13BinaryFunctorIaaaZZZNS0_21heaviside_kernel_cudaERNS_18TensorIteratorBaseEENKUlvE_clEvENKUlvE0_clEvEUlaaE_EEEEvS5_RKT_EUliE_EEviT1_:
	.zero		1552


//--------------------- .nv.constant0._ZN2at6native27unrolled_elementwise_kernelINS0_13BinaryFunctorIaaaZZZNS0_21heaviside_kernel_cudaERNS_18TensorIteratorBaseEENKUlvE_clEvENKUlvE0_clEvEUlaaE_EESt5arrayIPcLm3EELi4E23TrivialOffsetCalculatorILi2EjESC_ILi1EjENS0_6memory15LoadWithoutCastENSF_16StoreWithoutCastEEEviT_T0_T2_T3_T4_T5_ --------------------------
	.section	.nv.constant0._ZN2at6native27unrolled_elementwise_kernelINS0_13BinaryFunctorIaaaZZZNS0_21heaviside_kernel_cudaERNS_18TensorIteratorBaseEENKUlvE_clEvENKUlvE0_clEvEUlaaE_EESt5arrayIPcLm3EELi4E23TrivialOffsetCalculatorILi2EjESC_ILi1EjENS0_6memory15LoadWithoutCastENSF_16StoreWithoutCastEEEviT_T0_T2_T3_T4_T5_,"a",@progbits
	.sectionflags	@""
	.align	4
.nv.constant0._ZN2at6native27unrolled_elementwise_kernelINS0_13BinaryFunctorIaaaZZZNS0_21heaviside_kernel_cudaERNS_18TensorIteratorBaseEENKUlvE_clEvENKUlvE0_clEvEUlaaE_EESt5arrayIPcLm3EELi4E23TrivialOffsetCalculatorILi2EjESC_ILi1EjENS0_6memory15LoadWithoutCastENSF_16StoreWithoutCastEEEviT_T0_T2_T3_T4_T5_:
	.zero		932


//--------------------- .nv.constant0._ZN2at6native29vectorized_elementwise_kernelILi2ENS0_13BinaryFunctorIaaaZZZNS0_21heaviside_kernel_cudaERNS_18TensorIteratorBaseEENKUlvE_clEvENKUlvE0_clEvEUlaaE_EESt5arrayIPcLm3EEEEviT0_T1_ --------------------------
	.section	.nv.constant0._ZN2at6native29vectorized_elementwise_kernelILi2ENS0_13BinaryFunctorIaaaZZZNS0_21heaviside_kernel_cudaERNS_18TensorIteratorBaseEENKUlvE_clEvENKUlvE0_clEvEUlaaE_EESt5arrayIPcLm3EEEEviT0_T1_,"a",@progbits
	.sectionflags	@""
	.align	4
.nv.constant0._ZN2at6native29vectorized_elementwise_kernelILi2ENS0_13BinaryFunctorIaaaZZZNS0_21heaviside_kernel_cudaERNS_18TensorIteratorBaseEENKUlvE_clEvENKUlvE0_clEvEUlaaE_EESt5arrayIPcLm3EEEEviT0_T1_:
	.zero		928


//--------------------- .nv.constant0._ZN2at6native29vectorized_elementwise_kernelILi4ENS0_13BinaryFunctorIaaaZZZNS0_21heaviside_kernel_cudaERNS_18TensorIteratorBaseEENKUlvE_clEvENKUlvE0_clEvEUlaaE_EESt5arrayIPcLm3EEEEviT0_T1_ --------------------------
	.section	.nv.constant0._ZN2at6native29vectorized_elementwise_kernelILi4ENS0_13BinaryFunctorIaaaZZZNS0_21heaviside_kernel_cudaERNS_18TensorIteratorBaseEENKUlvE_clEvENKUlvE0_clEvEUlaaE_EESt5arrayIPcLm3EEEEviT0_T1_,"a",@progbits
	.sectionflags	@""
	.align	4
.nv.constant0._ZN2at6native29vectorized_elementwise_kernelILi4ENS0_13BinaryFunctorIaaaZZZNS0_21heaviside_kernel_cudaERNS_18TensorIteratorBaseEENKUlvE_clEvENKUlvE0_clEvEUlaaE_EESt5arrayIPcLm3EEEEviT0_T1_:
	.zero		928


//--------------------- .nv.constant0._ZN2at6native29vectorized_elementwise_kernelILi8ENS0_13BinaryFunctorIaaaZZZNS0_21heaviside_kernel_cudaERNS_18TensorIteratorBaseEENKUlvE_clEvENKUlvE0_clEvEUlaaE_EESt5arrayIPcLm3EEEEviT0_T1_ --------------------------
	.section	.nv.constant0._ZN2at6native29vectorized_elementwise_kernelILi8ENS0_13BinaryFunctorIaaaZZZNS0_21heaviside_kernel_cudaERNS_18TensorIteratorBaseEENKUlvE_clEvENKUlvE0_clEvEUlaaE_EESt5arrayIPcLm3EEEEviT0_T1_,"a",@progbits
	.sectionflags	@""
	.align	4
.nv.constant0._ZN2at6native29vectorized_elementwise_kernelILi8ENS0_13BinaryFunctorIaaaZZZNS0_21heaviside_kernel_cudaERNS_18TensorIteratorBaseEENKUlvE_clEvENKUlvE0_clEvEUlaaE_EESt5arrayIPcLm3EEEEviT0_T1_:
	.zero		928


//--------------------- .nv.constant0._ZN2at6native18elementwise_kernelILi128ELi4EZNS0_15gpu_kernel_implINS0_13BUnaryFunctorIaaaZZZNS0_21heaviside_kernel_cudaERNS_18TensorIteratorBaseEENKUlvE_clEvENKUlvE0_clEvEUlaaE_EEEEvS5_RKT_EUliE_EEviT1_ --------------------------
	.section	.nv.constant0._ZN2at6native18elementwise_kernelILi128ELi4EZNS0_15gpu_kernel_implINS0_13BUnaryFunctorIaaaZZZNS0_21heaviside_kernel_cudaERNS_18TensorIteratorBaseEENKUlvE_clEvENKUlvE0_clEvEUlaaE_EEEEvS5_RKT_EUliE_EEviT1_,"a",@progbits
	.sectionflags	@""
	.align	4
.nv.constant0._ZN2at6native18elementwise_kernelILi128ELi4EZNS0_15gpu_kernel_implINS0_13BUnaryFunctorIaaaZZZNS0_21heaviside_kernel_cudaERNS_18TensorIteratorBaseEENKUlvE_clEvENKUlvE0_clEvEUlaaE_EEEEvS5_RKT_EUliE_EEviT1_:
	.zero		1440


//--------------------- .nv.constant0._ZN2at6native27unrolled_elementwise_kernelINS0_13BUnaryFunctorIaaaZZZNS0_21heaviside_kernel_cudaERNS_18TensorIteratorBaseEENKUlvE_clEvENKUlvE0_clEvEUlaaE_EESt5arrayIPcLm2EELi4E23TrivialOffsetCalculatorILi1EjESD_NS0_6memory12LoadWithCastILi1EEENSE_13StoreWithCastILi1EEEEEviT_T0_T2_T3_T4_T5_ --------------------------
	.section	.nv.constant0._ZN2at6native27unrolled_elementwise_kernelINS0_13BUnaryFunctorIaaaZZZNS0_21heaviside_kernel_cudaERNS_18TensorIteratorBaseEENKUlvE_clEvENKUlvE0_clEvEUlaaE_EESt5arrayIPcLm2EELi4E23TrivialOffsetCalculatorILi1EjESD_NS0_6memory12LoadWithCastILi1EEENSE_13StoreWithCastILi1EEEEEviT_T0_T2_T3_T4_T5_,"a",@progbits
	.sectionflags	@""
	.align	4
.nv.constant0._ZN2at6native27unrolled_elementwise_kernelINS0_13BUnaryFunctorIaaaZZZNS0_21heaviside_kernel_cudaERNS_18TensorIteratorBaseEENKUlvE_clEvENKUlvE0_clEvEUlaaE_EESt5arrayIPcLm2EELi4E23TrivialOffsetCalculatorILi1EjESD_NS0_6memory12LoadWithCastILi1EEENSE_13StoreWithCastILi1EEEEEviT_T0_T2_T3_T4_T5_:
	.zero		940


//--------------------- .nv.constant0._ZN2at6native18elementwise_kernelILi128ELi4EZNS0_22gpu_kernel_impl_nocastINS0_13BUnaryFunctorIaaaZZZNS0_21heaviside_kernel_cudaERNS_18TensorIteratorBaseEENKUlvE_clEvENKUlvE0_clEvEUlaaE_EEEEvS5_RKT_EUliE_EEviT1_ --------------------------
	.section	.nv.constant0._ZN2at6native18elementwise_kernelILi128ELi4EZNS0_22gpu_kernel_impl_nocastINS0_13BUnaryFunctorIaaaZZZNS0_21heaviside_kernel_cudaERNS_18TensorIteratorBaseEENKUlvE_clEvENKUlvE0_clEvEUlaaE_EEEEvS5_RKT_EUliE_EEviT1_,"a",@progbits
	.sectionflags	@""
	.align	4
.nv.constant0._ZN2at6native18elementwise_kernelILi128ELi4EZNS0_22gpu_kernel_impl_nocastINS0_13BUnaryFunctorIaaaZZZNS0_21heaviside_kernel_cudaERNS_18TensorIteratorBaseEENKUlvE_clEvENKUlvE0_clEvEUlaaE_EEEEvS5_RKT_EUliE_EEviT1_:
	.zero		1440


//--------------------- .nv.constant0._ZN2at6native27unrolled_elementwise_kernelINS0_13BUnaryFunctorIaaaZZZNS0_21heaviside_kernel_cudaERNS_18TensorIteratorBaseEENKUlvE_clEvENKUlvE0_clEvEUlaaE_EESt5arrayIPcLm2EELi4E23TrivialOffsetCalculatorILi1EjESD_NS0_6memory15LoadWithoutCastENSE_16StoreWithoutCastEEEviT_T0_T2_T3_T4_T5_ --------------------------
	.section	.nv.constant0._ZN2at6native27unrolled_elementwise_kernelINS0_13BUnaryFunctorIaaaZZZNS0_21heaviside_kernel_cudaERNS_18TensorIteratorBaseEENKUlvE_clEvENKUlvE0_clEvEUlaaE_EESt5arrayIPcLm2EELi4E23TrivialOffsetCalculatorILi1EjESD_NS0_6memory15LoadWithoutCastENSE_16StoreWithoutCastEEEviT_T0_T2_T3_T4_T5_,"a",@progbits
	.sectionflags	@""
	.align	4
.nv.constant0._ZN2at6native27unrolled_elementwise_kernelINS0_13BUnaryFunctorIaaaZZZNS0_21heaviside_kernel_cudaERNS_18TensorIteratorBaseEENKUlvE_clEvENKUlvE0_clEvEUlaaE_EESt5arrayIPcLm2EELi4E23TrivialOffsetCalculatorILi1EjESD_NS0_6memory15LoadWithoutCastENSE_16StoreWithoutCastEEEviT_T0_T2_T3_T4_T5_:
	.zero		924


//--------------------- .nv.constant0._ZN2at6native29vectorized_elementwise_kernelILi2ENS0_13BUnaryFunctorIaaaZZZNS0_21heaviside_kernel_cudaERNS_18TensorIteratorBaseEENKUlvE_clEvENKUlvE0_clEvEUlaaE_EESt5arrayIPcLm2EEEEviT0_T1_ --------------------------
	.section	.nv.constant0._ZN2at6native29vectorized_elementwise_kernelILi2ENS0_13BUnaryFunctorIaaaZZZNS0_21heaviside_kernel_cudaERNS_18TensorIteratorBaseEENKUlvE_clEvENKUlvE0_clEvEUlaaE_EESt5arrayIPcLm2EEEEviT0_T1_,"a",@progbits
	.sectionflags	@""
	.align	4
.nv.constant0._ZN2at6native29vectorized_elementwise_kernelILi2ENS0_13BUnaryFunctorIaaaZZZNS0_21heaviside_kernel_cudaERNS_18TensorIteratorBaseEENKUlvE_clEvENKUlvE0_clEvEUlaaE_EESt5arrayIPcLm2EEEEviT0_T1_:
	.zero		920


//--------------------- .nv.constant0._ZN2at6native29vectorized_elementwise_kernelILi4ENS0_13BUnaryFunctorIaaaZZZNS0_21heaviside_kernel_cudaERNS_18TensorIteratorBaseEENKUlvE_clEvENKUlvE0_clEvEUlaaE_EESt5arrayIPcLm2EEEEviT0_T1_ --------------------------
	.section	.nv.constant0._ZN2at6native29vectorized_elementwise_kernelILi4ENS0_13BUnaryFunctorIaaaZZZNS0_21heaviside_kernel_cudaERNS_18TensorIteratorBaseEENKUlvE_clEvENKUlvE0_clEvEUlaaE_EESt5arrayIPcLm2EEEEviT0_T1_,"a",@progbits
	.sectionflags	@""
	.align	4
.nv.constant0._ZN2at6native29vectorized_elementwise_kernelILi4ENS0_13BUnaryFunctorIaaaZZZNS0_21heaviside_kernel_cudaERNS_18TensorIteratorBaseEENKUlvE_clEvENKUlvE0_clEvEUlaaE_EESt5arrayIPcLm2EEEEviT0_T1_:
	.zero		920


//--------------------- .nv.constant0._ZN2at6native29vectorized_elementwise_kernelILi8ENS0_13BUnaryFunctorIaaaZZZNS0_21heaviside_kernel_cudaERNS_18TensorIteratorBaseEENKUlvE_clEvENKUlvE0_clEvEUlaaE_EESt5arrayIPcLm2EEEEviT0_T1_ --------------------------
	.section	.nv.constant0._ZN2at6native29vectorized_elementwise_kernelILi8ENS0_13BUnaryFunctorIaaaZZZNS0_21heaviside_kernel_cudaERNS_18TensorIteratorBaseEENKUlvE_clEvENKUlvE0_clEvEUlaaE_EESt5arrayIPcLm2EEEEviT0_T1_,"a",@progbits
	.sectionflags	@""
	.align	4
.nv.constant0._ZN2at6native29vectorized_elementwise_kernelILi8ENS0_13BUnaryFunctorIaaaZZZNS0_21heaviside_kernel_cudaERNS_18TensorIteratorBaseEENKUlvE_clEvENKUlvE0_clEvEUlaaE_EESt5arrayIPcLm2EEEEviT0_T1_:
	.zero		920


//--------------------- .nv.constant0._ZN2at6native18elementwise_kernelILi128ELi4EZNS0_15gpu_kernel_implINS0_13AUnaryFunctorIaaaZZZNS0_21heaviside_kernel_cudaERNS_18TensorIteratorBaseEENKUlvE_clEvENKUlvE0_clEvEUlaaE_EEEEvS5_RKT_EUliE_EEviT1_ --------------------------
	.section	.nv.constant0._ZN2at6native18elementwise_kernelILi128ELi4EZNS0_15gpu_kernel_implINS0_13AUnaryFunctorIaaaZZZNS0_21heaviside_kernel_cudaERNS_18TensorIteratorBaseEENKUlvE_clEvENKUlvE0_clEvEUlaaE_EEEEvS5_RKT_EUliE_EEviT1_,"a",@progbits
	.sectionflags	@""
	.align	4
.nv.constant0._ZN2at6native18elementwise_kernelILi128ELi4EZNS0_15gpu_kernel_implINS0_13AUnaryFunctorIaaaZZZNS0_21heaviside_kernel_cudaERNS_18TensorIteratorBaseEENKUlvE_clEvENKUlvE0_clEvEUlaaE_EEEEvS5_RKT_EUliE_EEviT1_:
	.zero		1440


//--------------------- .nv.constant0._ZN2at6native27unrolled_elementwise_kernelINS0_13AUnaryFunctorIaaaZZZNS0_21heaviside_kernel_cudaERNS_18TensorIteratorBaseEENKUlvE_clEvENKUlvE0_clEvEUlaaE_EESt5arrayIPcLm2EELi4E23TrivialOffsetCalculatorILi1EjESD_NS0_6memory12LoadWithCastILi1EEENSE_13StoreWithCastILi1EEEEEviT_T0_T2_T3_T4_T5_ --------------------------
	.section	.nv.constant0._ZN2at6native27unrolled_elementwise_kernelINS0_13AUnaryFunctorIaaaZZZNS0_21heaviside_kernel_cudaERNS_18TensorIteratorBaseEENKUlvE_clEvENKUlvE0_clEvEUlaaE_EESt5arrayIPcLm2EELi4E23TrivialOffsetCalculatorILi1EjESD_NS0_6memory12LoadWithCastILi1EEENSE_13StoreWithCastILi1EEEEEviT_T0_T2_T3_T4_T5_,"a",@progbits
	.sectionflags	@""
	.align	4
.nv.constant0._ZN2at6native27unrolled_elementwise_kernelINS0_13AUnaryFunctorIaaaZZZNS0_21heaviside_kernel_cudaERNS_18TensorIteratorBaseEENKUlvE_clEvENKUlvE0_clEvEUlaaE_EESt5arrayIPcLm2EELi4E23TrivialOffsetCalculatorILi1EjESD_NS0_6memory12LoadWithCastILi1EEENSE_13StoreWithCastILi1EEEEEviT_T0_T2_T3_T4_T5_:
	.zero		940


//--------------------- .nv.constant0._ZN2at6native18elementwise_kernelILi128ELi4EZNS0_22gpu_kernel_impl_nocastINS0_13AUnaryFunctorIaaaZZZNS0_21heaviside_kernel_cudaERNS_18TensorIteratorBaseEENKUlvE_clEvENKUlvE0_clEvEUlaaE_EEEEvS5_RKT_EUliE_EEviT1_ --------------------------
	.section	.nv.constant0._ZN2at6native18elementwise_kernelILi128ELi4EZNS0_22gpu_kernel_impl_nocastINS0_13AUnaryFunctorIaaaZZZNS0_21heaviside_kernel_cudaERNS_18TensorIteratorBaseEENKUlvE_clEvENKUlvE0_clEvEUlaaE_EEEEvS5_RKT_EUliE_EEviT1_,"a",@progbits
	.sectionflags	@""
	.align	4
.nv.constant0._ZN2at6native18elementwise_kernelILi128ELi4EZNS0_22gpu_kernel_impl_nocastINS0_13AUnaryFunctorIaaaZZZNS0_21heaviside_kernel_cudaERNS_18TensorIteratorBaseEENKUlvE_clEvENKUlvE0_clEvEUlaaE_EEEEvS5_RKT_EUliE_EEviT1_:
	.zero		1440


//--------------------- .nv.constant0._ZN2at6native27unrolled_elementwise_kernelINS0_13AUnaryFunctorIaaaZZZNS0_21heaviside_kernel_cudaERNS_18TensorIteratorBaseEENKUlvE_clEvENKUlvE0_clEvEUlaaE_EESt5arrayIPcLm2EELi4E23TrivialOffsetCalculatorILi1EjESD_NS0_6memory15LoadWithoutCastENSE_16StoreWithoutCastEEEviT_T0_T2_T3_T4_T5_ --------------------------
	.section	.nv.constant0._ZN2at6native27unrolled_elementwise_kernelINS0_13AUnaryFunctorIaaaZZZNS0_21heaviside_kernel_cudaERNS_18TensorIteratorBaseEENKUlvE_clEvENKUlvE0_clEvEUlaaE_EESt5arrayIPcLm2EELi4E23TrivialOffsetCalculatorILi1EjESD_NS0_6memory15LoadWithoutCastENSE_16StoreWithoutCastEEEviT_T0_T2_T3_T4_T5_,"a",@progbits
	.sectionflags	@""
	.align	4
.nv.constant0._ZN2at6native27unrolled_elementwise_kernelINS0_13AUnaryFunctorIaaaZZZNS0_21heaviside_kernel_cudaERNS_18TensorIteratorBaseEENKUlvE_clEvENKUlvE0_clEvEUlaaE_EESt5arrayIPcLm2EELi4E23TrivialOffsetCalculatorILi1EjESD_NS0_6memory15LoadWithoutCastENSE_16StoreWithoutCastEEEviT_T0_T2_T3_T4_T5_:
	.zero		924


//--------------------- .nv.constant0._ZN2at6native29vectorized_elementwise_kernelILi2ENS0_13AUnaryFunctorIaaaZZZNS0_21heaviside_kernel_cudaERNS_18TensorIteratorBaseEENKUlvE_clEvENKUlvE0_clEvEUlaaE_EESt5arrayIPcLm2EEEEviT0_T1_ --------------------------
	.section	.nv.constant0._ZN2at6native29vectorized_elementwise_kernelILi2ENS0_13AUnaryFunctorIaaaZZZNS0_21heaviside_kernel_cudaERNS_18TensorIteratorBaseEENKUlvE_clEvENKUlvE0_clEvEUlaaE_EESt5arrayIPcLm2EEEEviT0_T1_,"a",@progbits
	.sectionflags	@""
	.align	4
.nv.constant0._ZN2at6native29vectorized_elementwise_kernelILi2ENS0_13AUnaryFunctorIaaaZZZNS0_21heaviside_kernel_cudaERNS_18TensorIteratorBaseEENKUlvE_clEvENKUlvE0_clEvEUlaaE_EESt5arrayIPcLm2EEEEviT0_T1_:
	.zero		920


//--------------------- .nv.constant0._ZN2at6native29vectorized_elementwise_kernelILi4ENS0_13AUnaryFunctorIaaaZZZNS0_21heaviside_kernel_cudaERNS_18TensorIteratorBaseEENKUlvE_clEvENKUlvE0_clEvEUlaaE_EESt5arrayIPcLm2EEEEviT0_T1_ --------------------------
	.section	.nv.constant0._ZN2at6native29vectorized_elementwise_kernelILi4ENS0_13AUnaryFunctorIaaaZZZNS0_21heaviside_kernel_cudaERNS_18TensorIteratorBaseEENKUlvE_clEvENKUlvE0_clEvEUlaaE_EESt5arrayIPcLm2EEEEviT0_T1_,"a",@progbits
	.sectionflags	@""
	.align	4
.nv.constant0._ZN2at6native29vectorized_elementwise_kernelILi4ENS0_13AUnaryFunctorIaaaZZZNS0_21heaviside_kernel_cudaERNS_18TensorIteratorBaseEENKUlvE_clEvENKUlvE0_clEvEUlaaE_EESt5arrayIPcLm2EEEEviT0_T1_:
	.zero		920


//--------------------- .nv.constant0._ZN2at6native29vectorized_elementwise_kernelILi8ENS0_13AUnaryFunctorIaaaZZZNS0_21heaviside_kernel_cudaERNS_18TensorIteratorBaseEENKUlvE_clEvENKUlvE0_clEvEUlaaE_EESt5arrayIPcLm2EEEEviT0_T1_ --------------------------
	.section	.nv.constant0._ZN2at6native29vectorized_elementwise_kernelILi8ENS0_13AUnaryFunctorIaaaZZZNS0_21heaviside_kernel_cudaERNS_18TensorIteratorBaseEENKUlvE_clEvENKUlvE0_clEvEUlaaE_EESt5arrayIPcLm2EEEEviT0_T1_,"a",@progbits
	.sectionflags	@""
	.align	4
.nv.constant0._ZN2at6native29vectorized_elementwise_kernelILi8ENS0_13AUnaryFunctorIaaaZZZNS0_21heaviside_kernel_cudaERNS_18TensorIteratorBaseEENKUlvE_clEvENKUlvE0_clEvEUlaaE_EESt5arrayIPcLm2EEEEviT0_T1_:
	.zero		920


//--------------------- .nv.constant0._ZN2at6native18elementwise_kernelILi128ELi4EZNS0_15gpu_kernel_implINS0_13BinaryFunctorIhhhZZZNS0_21heaviside_kernel_cudaERNS_18TensorIteratorBaseEENKUlvE_clEvENKUlvE_clEvEUlhhE_EEEEvS5_RKT_EUliE_EEviT1_ --------------------------
	.section	.nv.constant0._ZN2at6native18elementwise_kernelILi128ELi4EZNS0_15gpu_kernel_implINS0_13BinaryFunctorIhhhZZZNS0_21heaviside_kernel_cudaERNS_18TensorIteratorBaseEENKUlvE_clEvENKUlvE_clEvEUlhhE_EEEEvS5_RKT_EUliE_EEviT1_,"a",@progbits
	.sectionflags	@""
	.align	4
.nv.constant0._ZN2at6native18elementwise_kernelILi128ELi4EZNS0_15gpu_kernel_implINS0_13BinaryFunctorIhhhZZZNS0_21heaviside_kernel_cudaERNS_18TensorIteratorBaseEENKUlvE_clEvENKUlvE_clEvEUlhhE_EEEEvS5_RKT_EUliE_EEviT1_:
	.zero		1552


//--------------------- .nv.constant0._ZN2at6native27unrolled_elementwise_kernelINS0_13BinaryFunctorIhhhZZZNS0_21heaviside_kernel_cudaERNS_18TensorIteratorBaseEENKUlvE_clEvENKUlvE_clEvEUlhhE_EESt5arrayIPcLm3EELi4E23TrivialOffsetCalculatorILi2EjESC_ILi1EjENS0_6memory12LoadWithCastILi2EEENSF_13StoreWithCastILi1EEEEEviT_T0_T2_T3_T4_T5_ --------------------------
	.section	.nv.constant0._ZN2at6native27unrolled_elementwise_kernelINS0_13BinaryFunctorIhhhZZZNS0_21heaviside_kernel_cudaERNS_18TensorIteratorBaseEENKUlvE_clEvENKUlvE_clEvEUlhhE_EESt5arrayIPcLm3EELi4E23TrivialOffsetCalculatorILi2EjESC_ILi1EjENS0_6memory12LoadWithCastILi2EEENSF_13StoreWithCastILi1EEEEEviT_T0_T2_T3_T4_T5_,"a",@progbits
	.sectionflags	@""
	.align	4
.nv.constant0._ZN2at6native27unrolled_elementwise_kernelINS0_13BinaryFunctorIhhhZZZNS0_21heaviside_kernel_cudaERNS_18TensorIteratorBaseEENKUlvE_clEvENKUlvE_clEvEUlhhE_EESt5arrayIPcLm3EELi4E23TrivialOffsetCalculatorILi2EjESC_ILi1EjENS0_6memory12LoadWithCastILi2EEENSF_13StoreWithCastILi1EEEEEviT_T0_T2_T3_T4_T5_:
	.zero		952


//--------------------- .nv.constant0._ZN2at6native18elementwise_kernelILi128ELi4EZNS0_22gpu_kernel_impl_nocastINS0_13BinaryFunctorIhhhZZZNS0_21heaviside_kernel_cudaERNS_18TensorIteratorBaseEENKUlvE_clEvENKUlvE_clEvEUlhhE_EEEEvS5_RKT_EUliE_EEviT1_ --------------------------
	.section	.nv.constant0._ZN2at6native18elementwise_kernelILi128ELi4EZNS0_22gpu_kernel_impl_nocastINS0_13BinaryFunctorIhhhZZZNS0_21heaviside_kernel_cudaERNS_18TensorIteratorBaseEENKUlvE_clEvENKUlvE_clEvEUlhhE_EEEEvS5_RKT_EUliE_EEviT1_,"a",@progbits
	.sectionflags	@""
	.align	4
.nv.constant0._ZN2at6native18elementwise_kernelILi128ELi4EZNS0_22gpu_kernel_impl_nocastINS0_13BinaryFunctorIhhhZZZNS0_21heaviside_kernel_cudaERNS_18TensorIteratorBaseEENKUlvE_clEvENKUlvE_clEvEUlhhE_EEEEvS5_RKT_EUliE_EEviT1_:
	.zero		1552


//--------------------- .nv.constant0._ZN2at6native27unrolled_elementwise_kernelINS0_13BinaryFunctorIhhhZZZNS0_21heaviside_kernel_cudaERNS_18TensorIteratorBaseEENKUlvE_clEvENKUlvE_clEvEUlhhE_EESt5arrayIPcLm3EELi4E23TrivialOffsetCalculatorILi2EjESC_ILi1EjENS0_6memory15LoadWithoutCastENSF_16StoreWithoutCastEEEviT_T0_T2_T3_T4_T5_ --------------------------
	.section	.nv.constant0._ZN2at6native27unrolled_elementwise_kernelINS0_13BinaryFunctorIhhhZZZNS0_21heaviside_kernel_cudaERNS_18TensorIteratorBaseEENKUlvE_clEvENKUlvE_clEvEUlhhE_EESt5arrayIPcLm3EELi4E23TrivialOffsetCalculatorILi2EjESC_ILi1EjENS0_6memory15LoadWithoutCastENSF_16StoreWithoutCastEEEviT_T0_T2_T3_T4_T5_,"a",@progbits
	.sectionflags	@""
	.align	4
.nv.constant0._ZN2at6native27unrolled_elementwise_kernelINS0_13BinaryFunctorIhhhZZZNS0_21heaviside_kernel_cudaERNS_18TensorIteratorBaseEENKUlvE_clEvENKUlvE_clEvEUlhhE_EESt5arrayIPcLm3EELi4E23TrivialOffsetCalculatorILi2EjESC_ILi1EjENS0_6memory15LoadWithoutCastENSF_16StoreWithoutCastEEEviT_T0_T2_T3_T4_T5_:
	.zero		932


//--------------------- .nv.constant0._ZN2at6native29vectorized_elementwise_kernelILi2ENS0_13BinaryFunctorIhhhZZZNS0_21heaviside_kernel_cudaERNS_18TensorIteratorBaseEENKUlvE_clEvENKUlvE_clEvEUlhhE_EESt5arrayIPcLm3EEEEviT0_T1_ --------------------------
	.section	.nv.constant0._ZN2at6native29vectorized_elementwise_kernelILi2ENS0_13BinaryFunctorIhhhZZZNS0_21heaviside_kernel_cudaERNS_18TensorIteratorBaseEENKUlvE_clEvENKUlvE_clEvEUlhhE_EESt5arrayIPcLm3EEEEviT0_T1_,"a",@progbits
	.sectionflags	@""
	.align	4
.nv.constant0._ZN2at6native29vectorized_elementwise_kernelILi2ENS0_13BinaryFunctorIhhhZZZNS0_21heaviside_kernel_cudaERNS_18TensorIteratorBaseEENKUlvE_clEvENKUlvE_clEvEUlhhE_EESt5arrayIPcLm3EEEEviT0_T1_:
	.zero		928


//--------------------- .nv.constant0._ZN2at6native29vectorized_elementwise_kernelILi4ENS0_13BinaryFunctorIhhhZZZNS0_21heaviside_kernel_cudaERNS_18TensorIteratorBaseEENKUlvE_clEvENKUlvE_clEvEUlhhE_EESt5arrayIPcLm3EEEEviT0_T1_ --------------------------
	.section	.nv.constant0._ZN2at6native29vectorized_elementwise_kernelILi4ENS0_13BinaryFunctorIhhhZZZNS0_21heaviside_kernel_cudaERNS_18TensorIteratorBaseEENKUlvE_clEvENKUlvE_clEvEUlhhE_EESt5arrayIPcLm3EEEEviT0_T1_,"a",@progbits
	.sectionflags	@""
	.align	4
.nv.constant0._ZN2at6native29vectorized_elementwise_kernelILi4ENS0_13BinaryFunctorIhhhZZZNS0_21heaviside_kernel_cudaERNS_18TensorIteratorBaseEENKUlvE_clEvENKUlvE_clEvEUlhhE_EESt5arrayIPcLm3EEEEviT0_T1_:
	.zero		928


//--------------------- .nv.constant0._ZN2at6native29vectorized_elementwise_kernelILi8ENS0_13BinaryFunctorIhhhZZZNS0_21heaviside_kernel_cudaERNS_18TensorIteratorBaseEENKUlvE_clEvENKUlvE_clEvEUlhhE_EESt5arrayIPcLm3EEEEviT0_T1_ --------------------------
	.section	.nv.constant0._ZN2at6native29vectorized_elementwise_kernelILi8ENS0_13BinaryFunctorIhhhZZZNS0_21heaviside_kernel_cudaERNS_18TensorIteratorBaseEENKUlvE_clEvENKUlvE_clEvEUlhhE_EESt5arrayIPcLm3EEEEviT0_T1_,"a",@progbits
	.sectionflags	@""
	.align	4
.nv.constant0._ZN2at6native29vectorized_elementwise_kernelILi8ENS0_13BinaryFunctorIhhhZZZNS0_21heaviside_kernel_cudaERNS_18TensorIteratorBaseEENKUlvE_clEvENKUlvE_clEvEUlhhE_EESt5arrayIPcLm3EEEEviT0_T1_:
	.zero		928


//--------------------- .nv.constant0._ZN2at6native18elementwise_kernelILi128ELi4EZNS0_15gpu_kernel_implINS0_13BUnaryFunctorIhhhZZZNS0_21heaviside_kernel_cudaERNS_18TensorIteratorBaseEENKUlvE_clEvENKUlvE_clEvEUlhhE_EEEEvS5_RKT_EUliE_EEviT1_ --------------------------
	.section	.nv.constant0._ZN2at6native18elementwise_kernelILi128ELi4EZNS0_15gpu_kernel_implINS0_13BUnaryFunctorIhhhZZZNS0_21heaviside_kernel_cudaERNS_18TensorIteratorBaseEENKUlvE_clEvENKUlvE_clEvEUlhhE_EEEEvS5_RKT_EUliE_EEviT1_,"a",@progbits
	.sectionflags	@""
	.align	4
.nv.constant0._ZN2at6native18elementwise_kernelILi128ELi4EZNS0_15gpu_kernel_implINS0_13BUnaryFunctorIhhhZZZNS0_21heaviside_kernel_cudaERNS_18TensorIteratorBaseEENKUlvE_clEvENKUlvE_clEvEUlhhE_EEEEvS5_RKT_EUliE_EEviT1_:
	.zero		1440


//--------------------- .nv.constant0._ZN2at6native27unrolled_elementwise_kernelINS0_13BUnaryFunctorIhhhZZZNS0_21heaviside_kernel_cudaERNS_18TensorIteratorBaseEENKUlvE_clEvENKUlvE_clEvEUlhhE_EESt5arrayIPcLm2EELi4E23TrivialOffsetCalculatorILi1EjESD_NS0_6memory12LoadWithCastILi1EEENSE_13StoreWithCastILi1EEEEEviT_T0_T2_T3_T4_T5_ --------------------------
	.section	.nv.constant0._ZN2at6native27unrolled_elementwise_kernelINS0_13BUnaryFunctorIhhhZZZNS0_21heaviside_kernel_cudaERNS_18TensorIteratorBaseEENKUlvE_clEvENKUlvE_clEvEUlhhE_EESt5arrayIPcLm2EELi4E23TrivialOffsetCalculatorILi1EjESD_NS0_6memory12LoadWithCastILi1EEENSE_13StoreWithCastILi1EEEEEviT_T0_T2_T3_T4_T5_,"a",@progbits
	.sectionflags	@""
	.align	4
.nv.constant0._ZN2at6native27unrolled_elementwise_kernelINS0_13BUnaryFunctorIhhhZZZNS0_21heaviside_kernel_cudaERNS_18TensorIteratorBaseEENKUlvE_clEvENKUlvE_clEvEUlhhE_EESt5arrayIPcLm2EELi4E23TrivialOffsetCalculatorILi1EjESD_NS0_6memory12LoadWithCastILi1EEENSE_13StoreWithCastILi1EEEEEviT_T0_T2_T3_T4_T5_:
	.zero		940


//--------------------- .nv.constant0._ZN2at6native18elementwise_kernelILi128ELi4EZNS0_22gpu_kernel_impl_nocastINS0_13BUnaryFunctorIhhhZZZNS0_21heaviside_kernel_cudaERNS_18TensorIteratorBaseEENKUlvE_clEvENKUlvE_clEvEUlhhE_EEEEvS5_RKT_EUliE_EEviT1_ --------------------------
	.section	.nv.constant0._ZN2at6native18elementwise_kernelILi128ELi4EZNS0_22gpu_kernel_impl_nocastINS0_13BUnaryFunctorIhhhZZZNS0_21heaviside_kernel_cudaERNS_18TensorIteratorBaseEENKUlvE_clEvENKUlvE_clEvEUlhhE_EEEEvS5_RKT_EUliE_EEviT1_,"a",@progbits
	.sectionflags	@""
	.align	4
.nv.constant0._ZN2at6native18elementwise_kernelILi128ELi4EZNS0_22gpu_kernel_impl_nocastINS0_13BUnaryFunctorIhhhZZZNS0_21heaviside_kernel_cudaERNS_18TensorIteratorBaseEENKUlvE_clEvENKUlvE_clEvEUlhhE_EEEEvS5_RKT_EUliE_EEviT1_:
	.zero		1440


//--------------------- .nv.constant0._ZN2at6native27unrolled_elementwise_kernelINS0_13BUnaryFunctorIhhhZZZNS0_21heaviside_kernel_cudaERNS_18TensorIteratorBaseEENKUlvE_clEvENKUlvE_clEvEUlhhE_EESt5arrayIPcLm2EELi4E23TrivialOffsetCalculatorILi1EjESD_NS0_6memory15LoadWithoutCastENSE_16StoreWithoutCastEEEviT_T0_T2_T3_T4_T5_ --------------------------
	.section	.nv.constant0._ZN2at6native27unrolled_elementwise_kernelINS0_13BUnaryFunctorIhhhZZZNS0_21heaviside_kernel_cudaERNS_18TensorIteratorBaseEENKUlvE_clEvENKUlvE_clEvEUlhhE_EESt5arrayIPcLm2EELi4E23TrivialOffsetCalculatorILi1EjESD_NS0_6memory15LoadWithoutCastENSE_16StoreWithoutCastEEEviT_T0_T2_T3_T4_T5_,"a",@progbits
	.sectionflags	@""
	.align	4
.nv.constant0._ZN2at6native27unrolled_elementwise_kernelINS0_13BUnaryFunctorIhhhZZZNS0_21heaviside_kernel_cudaERNS_18TensorIteratorBaseEENKUlvE_clEvENKUlvE_clEvEUlhhE_EESt5arrayIPcLm2EELi4E23TrivialOffsetCalculatorILi1EjESD_NS0_6memory15LoadWithoutCastENSE_16StoreWithoutCastEEEviT_T0_T2_T3_T4_T5_:
	.zero		924


//--------------------- .nv.constant0._ZN2at6native29vectorized_elementwise_kernelILi2ENS0_13BUnaryFunctorIhhhZZZNS0_21heaviside_kernel_cudaERNS_18TensorIteratorBaseEENKUlvE_clEvENKUlvE_clEvEUlhhE_EESt5arrayIPcLm2EEEEviT0_T1_ --------------------------
	.section	.nv.constant0._ZN2at6native29vectorized_elementwise_kernelILi2ENS0_13BUnaryFunctorIhhhZZZNS0_21heaviside_kernel_cudaERNS_18TensorIteratorBaseEENKUlvE_clEvENKUlvE_clEvEUlhhE_EESt5arrayIPcLm2EEEEviT0_T1_,"a",@progbits
	.sectionflags	@""
	.align	4
.nv.constant0._ZN2at6native29vectorized_elementwise_kernelILi2ENS0_13BUnaryFunctorIhhhZZZNS0_21heaviside_kernel_cudaERNS_18TensorIteratorBaseEENKUlvE_clEvENKUlvE_clEvEUlhhE_EESt5arrayIPcLm2EEEEviT0_T1_:
	.zero		920


//--------------------- .nv.constant0._ZN2at6native29vectorized_elementwise_kernelILi4ENS0_13BUnaryFunctorIhhhZZZNS0_21heaviside_kernel_cudaERNS_18TensorIteratorBaseEENKUlvE_clEvENKUlvE_clEvEUlhhE_EESt5arrayIPcLm2EEEEviT0_T1_ --------------------------
	.section	.nv.constant0._ZN2at6native29vectorized_elementwise_kernelILi4ENS0_13BUnaryFunctorIhhhZZZNS0_21heaviside_kernel_cudaERNS_18TensorIteratorBaseEENKUlvE_clEvENKUlvE_clEvEUlhhE_EESt5arrayIPcLm2EEEEviT0_T1_,"a",@progbits
	.sectionflags	@""
	.align	4
.nv.constant0._ZN2at6native29vectorized_elementwise_kernelILi4ENS0_13BUnaryFunctorIhhhZZZNS0_21heaviside_kernel_cudaERNS_18TensorIteratorBaseEENKUlvE_clEvENKUlvE_clEvEUlhhE_EESt5arrayIPcLm2EEEEviT0_T1_:
	.zero		920


//--------------------- .nv.constant0._ZN2at6native29vectorized_elementwise_kernelILi8ENS0_13BUnaryFunctorIhhhZZZNS0_21heaviside_kernel_cudaERNS_18TensorIteratorBaseEENKUlvE_clEvENKUlvE_clEvEUlhhE_EESt5arrayIPcLm2EEEEviT0_T1_ --------------------------
	.section	.nv.constant0._ZN2at6native29vectorized_elementwise_kernelILi8ENS0_13BUnaryFunctorIhhhZZZNS0_21heaviside_kernel_cudaERNS_18TensorIteratorBaseEENKUlvE_clEvENKUlvE_clEvEUlhhE_EESt5arrayIPcLm2EEEEviT0_T1_,"a",@progbits
	.sectionflags	@""
	.align	4
.nv.constant0._ZN2at6native29vectorized_elementwise_kernelILi8ENS0_13BUnaryFunctorIhhhZZZNS0_21heaviside_kernel_cudaERNS_18TensorIteratorBaseEENKUlvE_clEvENKUlvE_clEvEUlhhE_EESt5arrayIPcLm2EEEEviT0_T1_:
	.zero		920


//--------------------- .nv.constant0._ZN2at6native18elementwise_kernelILi128ELi4EZNS0_15gpu_kernel_implINS0_13AUnaryFunctorIhhhZZZNS0_21heaviside_kernel_cudaERNS_18TensorIteratorBaseEENKUlvE_clEvENKUlvE_clEvEUlhhE_EEEEvS5_RKT_EUliE_EEviT1_ --------------------------
	.section	.nv.constant0._ZN2at6native18elementwise_kernelILi128ELi4EZNS0_15gpu_kernel_implINS0_13AUnaryFunctorIhhhZZZNS0_21heaviside_kernel_cudaERNS_18TensorIteratorBaseEENKUlvE_clEvENKUlvE_clEvEUlhhE_EEEEvS5_RKT_EUliE_EEviT1_,"a",@progbits
	.sectionflags	@""
	.align	4
.nv.constant0._ZN2at6native18elementwise_kernelILi128ELi4EZNS0_15gpu_kernel_implINS0_13AUnaryFunctorIhhhZZZNS0_21heaviside_kernel_cudaERNS_18TensorIteratorBaseEENKUlvE_clEvENKUlvE_clEvEUlhhE_EEEEvS5_RKT_EUliE_EEviT1_:
	.zero		1440


//--------------------- .nv.constant0._ZN2at6native27unrolled_elementwise_kernelINS0_13AUnaryFunctorIhhhZZZNS0_21heaviside_kernel_cudaERNS_18TensorIteratorBaseEENKUlvE_clEvENKUlvE_clEvEUlhhE_EESt5arrayIPcLm2EELi4E23TrivialOffsetCalculatorILi1EjESD_NS0_6memory12LoadWithCastILi1EEENSE_13StoreWithCastILi1EEEEEviT_T0_T2_T3_T4_T5_ --------------------------
	.section	.nv.constant0._ZN2at6native27unrolled_elementwise_kernelINS0_13AUnaryFunctorIhhhZZZNS0_21heaviside_kernel_cudaERNS_18TensorIteratorBaseEENKUlvE_clEvENKUlvE_clEvEUlhhE_EESt5arrayIPcLm2EELi4E23TrivialOffsetCalculatorILi1EjESD_NS0_6memory12LoadWithCastILi1EEENSE_13StoreWithCastILi1EEEEEviT_T0_T2_T3_T4_T5_,"a",@progbits
	.sectionflags	@""
	.align	4
.nv.constant0._ZN2at6native27unrolled_elementwise_kernelINS0_13AUnaryFunctorIhhhZZZNS0_21heaviside_kernel_cudaERNS_18TensorIteratorBaseEENKUlvE_clEvENKUlvE_clEvEUlhhE_EESt5arrayIPcLm2EELi4E23TrivialOffsetCalculatorILi1EjESD_NS0_6memory12LoadWithCastILi1EEENSE_13StoreWithCastILi1EEEEEviT_T0_T2_T3_T4_T5_:
	.zero		940


//--------------------- .nv.constant0._ZN2at6native18elementwise_kernelILi128ELi4EZNS0_22gpu_kernel_impl_nocastINS0_13AUnaryFunctorIhhhZZZNS0_21heaviside_kernel_cudaERNS_18TensorIteratorBaseEENKUlvE_clEvENKUlvE_clEvEUlhhE_EEEEvS5_RKT_EUliE_EEviT1_ --------------------------
	.section	.nv.constant0._ZN2at6native18elementwise_kernelILi128ELi4EZNS0_22gpu_kernel_impl_nocastINS0_13AUnaryFunctorIhhhZZZNS0_21heaviside_kernel_cudaERNS_18TensorIteratorBaseEENKUlvE_clEvENKUlvE_clEvEUlhhE_EEEEvS5_RKT_EUliE_EEviT1_,"a",@progbits
	.sectionflags	@""
	.align	4
.nv.constant0._ZN2at6native18elementwise_kernelILi128ELi4EZNS0_22gpu_kernel_impl_nocastINS0_13AUnaryFunctorIhhhZZZNS0_21heaviside_kernel_cudaERNS_18TensorIteratorBaseEENKUlvE_clEvENKUlvE_clEvEUlhhE_EEEEvS5_RKT_EUliE_EEviT1_:
	.zero		1440


//--------------------- .nv.constant0._ZN2at6native27unrolled_elementwise_kernelINS0_13AUnaryFunctorIhhhZZZNS0_21heaviside_kernel_cudaERNS_18TensorIteratorBaseEENKUlvE_clEvENKUlvE_clEvEUlhhE_EESt5arrayIPcLm2EELi4E23TrivialOffsetCalculatorILi1EjESD_NS0_6memory15LoadWithoutCastENSE_16StoreWithoutCastEEEviT_T0_T2_T3_T4_T5_ --------------------------
	.section	.nv.constant0._ZN2at6native27unrolled_elementwise_kernelINS0_13AUnaryFunctorIhhhZZZNS0_21heaviside_kernel_cudaERNS_18TensorIteratorBaseEENKUlvE_clEvENKUlvE_clEvEUlhhE_EESt5arrayIPcLm2EELi4E23TrivialOffsetCalculatorILi1EjESD_NS0_6memory15LoadWithoutCastENSE_16StoreWithoutCastEEEviT_T0_T2_T3_T4_T5_,"a",@progbits
	.sectionflags	@""
	.align	4
.nv.constant0._ZN2at6native27unrolled_elementwise_kernelINS0_13AUnaryFunctorIhhhZZZNS0_21heaviside_kernel_cudaERNS_18TensorIteratorBaseEENKUlvE_clEvENKUlvE_clEvEUlhhE_EESt5arrayIPcLm2EELi4E23TrivialOffsetCalculatorILi1EjESD_NS0_6memory15LoadWithoutCastENSE_16StoreWithoutCastEEEviT_T0_T2_T3_T4_T5_:
	.zero		924


//--------------------- .nv.constant0._ZN2at6native29vectorized_elementwise_kernelILi2ENS0_13AUnaryFunctorIhhhZZZNS0_21heaviside_kernel_cudaERNS_18TensorIteratorBaseEENKUlvE_clEvENKUlvE_clEvEUlhhE_EESt5arrayIPcLm2EEEEviT0_T1_ --------------------------
	.section	.nv.constant0._ZN2at6native29vectorized_elementwise_kernelILi2ENS0_13AUnaryFunctorIhhhZZZNS0_21heaviside_kernel_cudaERNS_18TensorIteratorBaseEENKUlvE_clEvENKUlvE_clEvEUlhhE_EESt5arrayIPcLm2EEEEviT0_T1_,"a",@progbits
	.sectionflags	@""
	.align	4
.nv.constant0._ZN2at6native29vectorized_elementwise_kernelILi2ENS0_13AUnaryFunctorIhhhZZZNS0_21heaviside_kernel_cudaERNS_18TensorIteratorBaseEENKUlvE_clEvENKUlvE_clEvEUlhhE_EESt5arrayIPcLm2EEEEviT0_T1_:
	.zero		920


//--------------------- .nv.constant0._ZN2at6native29vectorized_elementwise_kernelILi4ENS0_13AUnaryFunctorIhhhZZZNS0_21heaviside_kernel_cudaERNS_18TensorIteratorBaseEENKUlvE_clEvENKUlvE_clEvEUlhhE_EESt5arrayIPcLm2EEEEviT0_T1_ --------------------------
	.section	.nv.constant0._ZN2at6native29vectorized_elementwise_kernelILi4ENS0_13AUnaryFunctorIhhhZZZNS0_21heaviside_kernel_cudaERNS_18TensorIteratorBaseEENKUlvE_clEvENKUlvE_clEvEUlhhE_EESt5arrayIPcLm2EEEEviT0_T1_,"a",@progbits
	.sectionflags	@""
	.align	4
.nv.constant0._ZN2at6native29vectorized_elementwise_kernelILi4ENS0_13AUnaryFunctorIhhhZZZNS0_21heaviside_kernel_cudaERNS_18TensorIteratorBaseEENKUlvE_clEvENKUlvE_clEvEUlhhE_EESt5arrayIPcLm2EEEEviT0_T1_:
	.zero		920


//--------------------- .nv.constant0._ZN2at6native29vectorized_elementwise_kernelILi8ENS0_13AUnaryFunctorIhhhZZZNS0_21heaviside_kernel_cudaERNS_18TensorIteratorBaseEENKUlvE_clEvENKUlvE_clEvEUlhhE_EESt5arrayIPcLm2EEEEviT0_T1_ --------------------------
	.section	.nv.constant0._ZN2at6native29vectorized_elementwise_kernelILi8ENS0_13AUnaryFunctorIhhhZZZNS0_21heaviside_kernel_cudaERNS_18TensorIteratorBaseEENKUlvE_clEvENKUlvE_clEvEUlhhE_EESt5arrayIPcLm2EEEEviT0_T1_,"a",@progbits
	.sectionflags	@""
	.align	4
.nv.constant0._ZN2at6native29vectorized_elementwise_kernelILi8ENS0_13AUnaryFunctorIhhhZZZNS0_21heaviside_kernel_cudaERNS_18TensorIteratorBaseEENKUlvE_clEvENKUlvE_clEvEUlhhE_EESt5arrayIPcLm2EEEEviT0_T1_:
	.zero		920


//--------------------- .nv.constant0._ZN2at6native18elementwise_kernelILi128ELi4EZNS0_15gpu_kernel_implINS0_13BinaryFunctorIN3c104HalfES5_S5_ZZZNS0_21nextafter_kernel_cudaERNS_18TensorIteratorBaseEENKUlvE_clEvENKUlvE2_clEvEUlS5_S5_E_EEEEvS7_RKT_EUliE_EEviT1_ --------------------------
	.section	.nv.constant0._ZN2at6native18elementwise_kernelILi128ELi4EZNS0_15gpu_kernel_implINS0_13BinaryFunctorIN3c104HalfES5_S5_ZZZNS0_21nextafter_kernel_cudaERNS_18TensorIteratorBaseEENKUlvE_clEvENKUlvE2_clEvEUlS5_S5_E_EEEEvS7_RKT_EUliE_EEviT1_,"a",@progbits
	.sectionflags	@""
	.align	4
.nv.constant0._ZN2at6native18elementwise_kernelILi128ELi4EZNS0_15gpu_kernel_implINS0_13BinaryFunctorIN3c104HalfES5_S5_ZZZNS0_21nextafter_kernel_cudaERNS_18TensorIteratorBaseEENKUlvE_clEvENKUlvE2_clEvEUlS5_S5_E_EEEEvS7_RKT_EUliE_EEviT1_:
	.zero		1552


//--------------------- .nv.constant0._ZN2at6native27unrolled_elementwise_kernelINS0_13BinaryFunctorIN3c104HalfES4_S4_ZZZNS0_21nextafter_kernel_cudaERNS_18TensorIteratorBaseEENKUlvE_clEvENKUlvE2_clEvEUlS4_S4_E_EESt5arrayIPcLm3EELi4E23TrivialOffsetCalculatorILi2EjESE_ILi1EjENS0_6memory12LoadWithCastILi2EEENSH_13StoreWithCastILi1EEEEEviT_T0_T2_T3_T4_T5_ --------------------------
	.section	.nv.constant0._ZN2at6native27unrolled_elementwise_kernelINS0_13BinaryFunctorIN3c104HalfES4_S4_ZZZNS0_21nextafter_kernel_cudaERNS_18TensorIteratorBaseEENKUlvE_clEvENKUlvE2_clEvEUlS4_S4_E_EESt5arrayIPcLm3EELi4E23TrivialOffsetCalculatorILi2EjESE_ILi1EjENS0_6memory12LoadWithCastILi2EEENSH_13StoreWithCastILi1EEEEEviT_T0_T2_T3_T4_T5_,"a",@progbits
	.sectionflags	@""
	.align	4
.nv.constant0._ZN2at6native27unrolled_elementwise_kernelINS0_13BinaryFunctorIN3c104HalfES4_S4_ZZZNS0_21nextafter_kernel_cudaERNS_18TensorIteratorBaseEENKUlvE_clEvENKUlvE2_clEvEUlS4_S4_E_EESt5arrayIPcLm3EELi4E23TrivialOffsetCalculatorILi2EjESE_ILi1EjENS0_6memory12LoadWithCastILi2EEENSH_13StoreWithCastILi1EEEEEviT_T0_T2_T3_T4_T5_:
	.zero		952


//--------------------- .nv.constant0._ZN2at6native18elementwise_kernelILi128ELi4EZNS0_22gpu_kernel_impl_nocastINS0_13BinaryFunctorIN3c104HalfES5_S5_ZZZNS0_21nextafter_kernel_cudaERNS_18TensorIteratorBaseEENKUlvE_clEvENKUlvE2_clEvEUlS5_S5_E_EEEEvS7_RKT_EUliE_EEviT1_ --------------------------
	.section	.nv.constant0._ZN2at6native18elementwise_kernelILi128ELi4EZNS0_22gpu_kernel_impl_nocastINS0_13BinaryFunctorIN3c104HalfES5_S5_ZZZNS0_21nextafter_kernel_cudaERNS_18TensorIteratorBaseEENKUlvE_clEvENKUlvE2_clEvEUlS5_S5_E_EEEEvS7_RKT_EUliE_EEviT1_,"a",@progbits
	.sectionflags	@""
	.align	4
.nv.constant0._ZN2at6native18elementwise_kernelILi128ELi4EZNS0_22gpu_kernel_impl_nocastINS0_13BinaryFunctorIN3c104HalfES5_S5_ZZZNS0_21nextafter_kernel_cudaERNS_18TensorIteratorBaseEENKUlvE_clEvENKUlvE2_clEvEUlS5_S5_E_EEEEvS7_RKT_EUliE_EEviT1_:
	.zero		1552


//--------------------- .nv.constant0._ZN2at6native27unrolled_elementwise_kernelINS0_13BinaryFunctorIN3c104HalfES4_S4_ZZZNS0_21nextafter_kernel_cudaERNS_18TensorIteratorBaseEENKUlvE_clEvENKUlvE2_clEvEUlS4_S4_E_EESt5arrayIPcLm3EELi4E23TrivialOffsetCalculatorILi2EjESE_ILi1EjENS0_6memory15LoadWithoutCastENSH_16StoreWithoutCastEEEviT_T0_T2_T3_T4_T5_ --------------------------
	.section	.nv.constant0._ZN2at6native27unrolled_elementwise_kernelINS0_13BinaryFunctorIN3c104HalfES4_S4_ZZZNS0_21nextafter_kernel_cudaERNS_18TensorIteratorBaseEENKUlvE_clEvENKUlvE2_clEvEUlS4_S4_E_EESt5arrayIPcLm3EELi4E23TrivialOffsetCalculatorILi2EjESE_ILi1EjENS0_6memory15LoadWithoutCastENSH_16StoreWithoutCastEEEviT_T0_T2_T3_T4_T5_,"a",@progbits
	.sectionflags	@""
	.align	4
.nv.constant0._ZN2at6native27unrolled_elementwise_kernelINS0_13BinaryFunctorIN3c104HalfES4_S4_ZZZNS0_21nextafter_kernel_cudaERNS_18TensorIteratorBaseEENKUlvE_clEvENKUlvE2_clEvEUlS4_S4_E_EESt5arrayIPcLm3EELi4E23TrivialOffsetCalculatorILi2EjESE_ILi1EjENS0_6memory15LoadWithoutCastENSH_16StoreWithoutCastEEEviT_T0_T2_T3_T4_T5_:
	.zero		932


//--------------------- .nv.constant0._ZN2at6native29vectorized_elementwise_kernelILi2ENS0_13BinaryFunctorIN3c104HalfES4_S4_ZZZNS0_21nextafter_kernel_cudaERNS_18TensorIteratorBaseEENKUlvE_clEvENKUlvE2_clEvEUlS4_S4_E_EESt5arrayIPcLm3EEEEviT0_T1_ --------------------------
	.section	.nv.constant0._ZN2at6native29vectorized_elementwise_kernelILi2ENS0_13BinaryFunctorIN3c104HalfES4_S4_ZZZNS0_21nextafter_kernel_cudaERNS_18TensorIteratorBaseEENKUlvE_clEvENKUlvE2_clEvEUlS4_S4_E_EESt5arrayIPcLm3EEEEviT0_T1_,"a",@progbits
	.sectionflags	@""
	.align	4
.nv.constant0._ZN2at6native29vectorized_elementwise_kernelILi2ENS0_13BinaryFunctorIN3c104HalfES4_S4_ZZZNS0_21nextafter_kernel_cudaERNS_18TensorIteratorBaseEENKUlvE_clEvENKUlvE2_clEvEUlS4_S4_E_EESt5arrayIPcLm3EEEEviT0_T1_:
	.zero		928


//--------------------- .nv.constant0._ZN2at6native29vectorized_elementwise_kernelILi4ENS0_13BinaryFunctorIN3c104HalfES4_S4_ZZZNS0_21nextafter_kernel_cudaERNS_18TensorIteratorBaseEENKUlvE_clEvENKUlvE2_clEvEUlS4_S4_E_EESt5arrayIPcLm3EEEEviT0_T1_ --------------------------
	.section	.nv.constant0._ZN2at6native29vectorized_elementwise_kernelILi4ENS0_13BinaryFunctorIN3c104HalfES4_S4_ZZZNS0_21nextafter_kernel_cudaERNS_18TensorIteratorBaseEENKUlvE_clEvENKUlvE2_clEvEUlS4_S4_E_EESt5arrayIPcLm3EEEEviT0_T1_,"a",@progbits
	.sectionflags	@""
	.align	4
.nv.constant0._ZN2at6native29vectorized_elementwise_kernelILi4ENS0_13BinaryFunctorIN3c104HalfES4_S4_ZZZNS0_21nextafter_kernel_cudaERNS_18TensorIteratorBaseEENKUlvE_clEvENKUlvE2_clEvEUlS4_S4_E_EESt5arrayIPcLm3EEEEviT0_T1_:
	.zero		928


//--------------------- .nv.constant0._ZN2at6native29vectorized_elementwise_kernelILi8ENS0_13BinaryFunctorIN3c104HalfES4_S4_ZZZNS0_21nextafter_kernel_cudaERNS_18TensorIteratorBaseEENKUlvE_clEvENKUlvE2_clEvEUlS4_S4_E_EESt5arrayIPcLm3EEEEviT0_T1_ --------------------------
	.section	.nv.constant0._ZN2at6native29vectorized_elementwise_kernelILi8ENS0_13BinaryFunctorIN3c104HalfES4_S4_ZZZNS0_21nextafter_kernel_cudaERNS_18TensorIteratorBaseEENKUlvE_clEvENKUlvE2_clEvEUlS4_S4_E_EESt5arrayIPcLm3EEEEviT0_T1_,"a",@progbits
	.sectionflags	@""
	.align	4
.nv.constant0._ZN2at6native29vectorized_elementwise_kernelILi8ENS0_13BinaryFunctorIN3c104HalfES4_S4_ZZZNS0_21nextafter_kernel_cudaERNS_18TensorIteratorBaseEENKUlvE_clEvENKUlvE2_clEvEUlS4_S4_E_EESt5arrayIPcLm3EEEEviT0_T1_:
	.zero		928


//--------------------- .nv.constant0._ZN2at6native18elementwise_kernelILi128ELi4EZNS0_15gpu_kernel_implINS0_13BUnaryFunctorIN3c104HalfES5_S5_ZZZNS0_21nextafter_kernel_cudaERNS_18TensorIteratorBaseEENKUlvE_clEvENKUlvE2_clEvEUlS5_S5_E_EEEEvS7_RKT_EUliE_EEviT1_ --------------------------
	.section	.nv.constant0._ZN2at6native18elementwise_kernelILi128ELi4EZNS0_15gpu_kernel_implINS0_13BUnaryFunctorIN3c104HalfES5_S5_ZZZNS0_21nextafter_kernel_cudaERNS_18TensorIteratorBaseEENKUlvE_clEvENKUlvE2_clEvEUlS5_S5_E_EEEEvS7_RKT_EUliE_EEviT1_,"a",@progbits
	.sectionflags	@""
	.align	4
.nv.constant0._ZN2at6native18elementwise_kernelILi128ELi4EZNS0_15gpu_kernel_implINS0_13BUnaryFunctorIN3c104HalfES5_S5_ZZZNS0_21nextafter_kernel_cudaERNS_18TensorIteratorBaseEENKUlvE_clEvENKUlvE2_clEvEUlS5_S5_E_EEEEvS7_RKT_EUliE_EEviT1_:
	.zero		1440


//--------------------- .nv.constant0._ZN2at6native27unrolled_elementwise_kernelINS0_13BUnaryFunctorIN3c104HalfES4_S4_ZZZNS0_21nextafter_kernel_cudaERNS_18TensorIteratorBaseEENKUlvE_clEvENKUlvE2_clEvEUlS4_S4_E_EESt5arrayIPcLm2EELi4E23TrivialOffsetCalculatorILi1EjESF_NS0_6memory12LoadWithCastILi1EEENSG_13StoreWithCastILi1EEEEEviT_T0_T2_T3_T4_T5_ --------------------------
	.section	.nv.constant0._ZN2at6native27unrolled_elementwise_kernelINS0_13BUnaryFunctorIN3c104HalfES4_S4_ZZZNS0_21nextafter_kernel_cudaERNS_18TensorIteratorBaseEENKUlvE_clEvENKUlvE2_clEvEUlS4_S4_E_EESt5arrayIPcLm2EELi4E23TrivialOffsetCalculatorILi1EjESF_NS0_6memory12LoadWithCastILi1EEENSG_13StoreWithCastILi1EEEEEviT_T0_T2_T3_T4_T5_,"a",@progbits
	.sectionflags	@""
	.align	4
.nv.constant0._ZN2at6native27unrolled_elementwise_kernelINS0_13BUnaryFunctorIN3c104HalfES4_S4_ZZZNS0_21nextafter_kernel_cudaERNS_18TensorIteratorBaseEENKUlvE_clEvENKUlvE2_clEvEUlS4_S4_E_EESt5arrayIPcLm2EELi4E23TrivialOffsetCalculatorILi1EjESF_NS0_6memory12LoadWithCastILi1EEENSG_13StoreWithCastILi1EEEEEviT_T0_T2_T3_T4_T5_:
	.zero		940


//--------------------- .nv.constant0._ZN2at6native18elementwise_kernelILi128ELi4EZNS0_22gpu_kernel_impl_nocastINS0_13BUnaryFunctorIN3c104HalfES5_S5_ZZZNS0_21nextafter_kernel_cudaERNS_18TensorIteratorBaseEENKUlvE_clEvENKUlvE2_clEvEUlS5_S5_E_EEEEvS7_RKT_EUliE_EEviT1_ --------------------------
	.section	.nv.constant0._ZN2at6native18elementwise_kernelILi128ELi4EZNS0_22gpu_kernel_impl_nocastINS0_13BUnaryFunctorIN3c104HalfES5_S5_ZZZNS0_21nextafter_kernel_cudaERNS_18TensorIteratorBaseEENKUlvE_clEvENKUlvE2_clEvEUlS5_S5_E_EEEEvS7_RKT_EUliE_EEviT1_,"a",@progbits
	.sectionflags	@""
	.align	4
.nv.constant0._ZN2at6native18elementwise_kernelILi128ELi4EZNS0_22gpu_kernel_impl_nocastINS0_13BUnaryFunctorIN3c104HalfES5_S5_ZZZNS0_21nextafter_kernel_cudaERNS_18TensorIteratorBaseEENKUlvE_clEvENKUlvE2_clEvEUlS5_S5_E_EEEEvS7_RKT_EUliE_EEviT1_:
	.zero		1440


//--------------------- .nv.constant0._ZN2at6native27unrolled_elementwise_kernelINS0_13BUnaryFunctorIN3c104HalfES4_S4_ZZZNS0_21nextafter_kernel_cudaERNS_18TensorIteratorBaseEENKUlvE_clEvENKUlvE2_clEvEUlS4_S4_E_EESt5arrayIPcLm2EELi4E23TrivialOffsetCalculatorILi1EjESF_NS0_6memory15LoadWithoutCastENSG_16StoreWithoutCastEEEviT_T0_T2_T3_T4_T5_ --------------------------
	.section	.nv.constant0._ZN2at6native27unrolled_elementwise_kernelINS0_13BUnaryFunctorIN3c104HalfES4_S4_ZZZNS0_21nextafter_kernel_cudaERNS_18TensorIteratorBaseEENKUlvE_clEvENKUlvE2_clEvEUlS4_S4_E_EESt5arrayIPcLm2EELi4E23TrivialOffsetCalculatorILi1EjESF_NS0_6memory15LoadWithoutCastENSG_16StoreWithoutCastEEEviT_T0_T2_T3_T4_T5_,"a",@progbits
	.sectionflags	@""
	.align	4
.nv.constant0._ZN2at6native27unrolled_elementwise_kernelINS0_13BUnaryFunctorIN3c104HalfES4_S4_ZZZNS0_21nextafter_kernel_cudaERNS_18TensorIteratorBaseEENKUlvE_clEvENKUlvE2_clEvEUlS4_S4_E_EESt5arrayIPcLm2EELi4E23TrivialOffsetCalculatorILi1EjESF_NS0_6memory15LoadWithoutCastENSG_16StoreWithoutCastEEEviT_T0_T2_T3_T4_T5_:
	.zero		924


//--------------------- .nv.constant0._ZN2at6native29vectorized_elementwise_kernelILi2ENS0_13BUnaryFunctorIN3c104HalfES4_S4_ZZZNS0_21nextafter_kernel_cudaERNS_18TensorIteratorBaseEENKUlvE_clEvENKUlvE2_clEvEUlS4_S4_E_EESt5arrayIPcLm2EEEEviT0_T1_ --------------------------
	.section	.nv.constant0._ZN2at6native29vectorized_elementwise_kernelILi2ENS0_13BUnaryFunctorIN3c104HalfES4_S4_ZZZNS0_21nextafter_kernel_cudaERNS_18TensorIteratorBaseEENKUlvE_clEvENKUlvE2_clEvEUlS4_S4_E_EESt5arrayIPcLm2EEEEviT0_T1_,"a",@progbits
	.sectionflags	@""
	.align	4
.nv.constant0._ZN2at6native29vectorized_elementwise_kernelILi2ENS0_13BUnaryFunctorIN3c104HalfES4_S4_ZZZNS0_21nextafter_kernel_cudaERNS_18TensorIteratorBaseEENKUlvE_clEvENKUlvE2_clEvEUlS4_S4_E_EESt5arrayIPcLm2EEEEviT0_T1_:
	.zero		920


//--------------------- .nv.constant0._ZN2at6native29vectorized_elementwise_kernelILi4ENS0_13BUnaryFunctorIN3c104HalfES4_S4_ZZZNS0_21nextafter_kernel_cudaERNS_18TensorIteratorBaseEENKUlvE_clEvENKUlvE2_clEvEUlS4_S4_E_EESt5arrayIPcLm2EEEEviT0_T1_ --------------------------
	.section	.nv.constant0._ZN2at6native29vectorized_elementwise_kernelILi4ENS0_13BUnaryFunctorIN3c104HalfES4_S4_ZZZNS0_21nextafter_kernel_cudaERNS_18TensorIteratorBaseEENKUlvE_clEvENKUlvE2_clEvEUlS4_S4_E_EESt5arrayIPcLm2EEEEviT0_T1_,"a",@progbits
	.sectionflags	@""
	.align	4
.nv.constant0._ZN2at6native29vectorized_elementwise_kernelILi4ENS0_13BUnaryFunctorIN3c104HalfES4_S4_ZZZNS0_21nextafter_kernel_cudaERNS_18TensorIteratorBaseEENKUlvE_clEvENKUlvE2_clEvEUlS4_S4_E_EESt5arrayIPcLm2EEEEviT0_T1_:
	.zero		920


//--------------------- .nv.constant0._ZN2at6native29vectorized_elementwise_kernelILi8ENS0_13BUnaryFunctorIN3c104HalfES4_S4_ZZZNS0_21nextafter_kernel_cudaERNS_18TensorIteratorBaseEENKUlvE_clEvENKUlvE2_clEvEUlS4_S4_E_EESt5arrayIPcLm2EEEEviT0_T1_ --------------------------
	.section	.nv.constant0._ZN2at6native29vectorized_elementwise_kernelILi8ENS0_13BUnaryFunctorIN3c104HalfES4_S4_ZZZNS0_21nextafter_kernel_cudaERNS_18TensorIteratorBaseEENKUlvE_clEvENKUlvE2_clEvEUlS4_S4_E_EESt5arrayIPcLm2EEEEviT0_T1_,"a",@progbits
	.sectionflags	@""
	.align	4
.nv.constant0._ZN2at6native29vectorized_elementwise_kernelILi8ENS0_13BUnaryFunctorIN3c104HalfES4_S4_ZZZNS0_21nextafter_kernel_cudaERNS_18TensorIteratorBaseEENKUlvE_clEvENKUlvE2_clEvEUlS4_S4_E_EESt5arrayIPcLm2EEEEviT0_T1_:
	.zero		920


//--------------------- .nv.constant0._ZN2at6native18elementwise_kernelILi128ELi4EZNS0_15gpu_kernel_implINS0_13AUnaryFunctorIN3c104HalfES5_S5_ZZZNS0_21nextafter_kernel_cudaERNS_18TensorIteratorBaseEENKUlvE_clEvENKUlvE2_clEvEUlS5_S5_E_EEEEvS7_RKT_EUliE_EEviT1_ --------------------------
	.section	.nv.constant0._ZN2at6native18elementwise_kernelILi128ELi4EZNS0_15gpu_kernel_implINS0_13AUnaryFunctorIN3c104HalfES5_S5_ZZZNS0_21nextafter_kernel_cudaERNS_18TensorIteratorBaseEENKUlvE_clEvENKUlvE2_clEvEUlS5_S5_E_EEEEvS7_RKT_EUliE_EEviT1_,"a",@progbits
	.sectionflags	@""
	.align	4
.nv.constant0._ZN2at6native18elementwise_kernelILi128ELi4EZNS0_15gpu_kernel_implINS0_13AUnaryFunctorIN3c104HalfES5_S5_ZZZNS0_21nextafter_kernel_cudaERNS_18TensorIteratorBaseEENKUlvE_clEvENKUlvE2_clEvEUlS5_S5_E_EEEEvS7_RKT_EUliE_EEviT1_:
	.zero		1440


//--------------------- .nv.constant0._ZN2at6native27unrolled_elementwise_kernelINS0_13AUnaryFunctorIN3c104HalfES4_S4_ZZZNS0_21nextafter_kernel_cudaERNS_18TensorIteratorBaseEENKUlvE_clEvENKUlvE2_clEvEUlS4_S4_E_EESt5arrayIPcLm2EELi4E23TrivialOffsetCalculatorILi1EjESF_NS0_6memory12LoadWithCastILi1EEENSG_13StoreWithCastILi1EEEEEviT_T0_T2_T3_T4_T5_ --------------------------
	.section	.nv.constant0._ZN2at6native27unrolled_elementwise_kernelINS0_13AUnaryFunctorIN3c104HalfES4_S4_ZZZNS0_21nextafter_kernel_cudaERNS_18TensorIteratorBaseEENKUlvE_clEvENKUlvE2_clEvEUlS4_S4_E_EESt5arrayIPcLm2EELi4E23TrivialOffsetCalculatorILi1EjESF_NS0_6memory12LoadWithCastILi1EEENSG_13StoreWithCastILi1EEEEEviT_T0_T2_T3_T4_T5_,"a",@progbits
	.sectionflags	@""
	.align	4
.nv.constant0._ZN2at6native27unrolled_elementwise_kernelINS0_13AUnaryFunctorIN3c104HalfES4_S4_ZZZNS0_21nextafter_kernel_cudaERNS_18TensorIteratorBaseEENKUlvE_clEvENKUlvE2_clEvEUlS4_S4_E_EESt5arrayIPcLm2EELi4E23TrivialOffsetCalculatorILi1EjESF_NS0_6memory12LoadWithCastILi1EEENSG_13StoreWithCastILi1EEEEEviT_T0_T2_T3_T4_T5_:
	.zero		940


//--------------------- .nv.constant0._ZN2at6native18elementwise_kernelILi128ELi4EZNS0_22gpu_kernel_impl_nocastINS0_13AUnaryFunctorIN3c104HalfES5_S5_ZZZNS0_21nextafter_kernel_cudaERNS_18TensorIteratorBaseEENKUlvE_clEvENKUlvE2_clEvEUlS5_S5_E_EEEEvS7_RKT_EUliE_EEviT1_ --------------------------
	.section	.nv.constant0._ZN2at6native18elementwise_kernelILi128ELi4EZNS0_22gpu_kernel_impl_nocastINS0_13AUnaryFunctorIN3c104HalfES5_S5_ZZZNS0_21nextafter_kernel_cudaERNS_18TensorIteratorBaseEENKUlvE_clEvENKUlvE2_clEvEUlS5_S5_E_EEEEvS7_RKT_EUliE_EEviT1_,"a",@progbits
	.sectionflags	@""
	.align	4
.nv.constant0._ZN2at6native18elementwise_kernelILi128ELi4EZNS0_22gpu_kernel_impl_nocastINS0_13AUnaryFunctorIN3c104HalfES5_S5_ZZZNS0_21nextafter_kernel_cudaERNS_18TensorIteratorBaseEENKUlvE_clEvENKUlvE2_clEvEUlS5_S5_E_EEEEvS7_RKT_EUliE_EEviT1_:
	.zero		1440


//--------------------- .nv.constant0._ZN2at6native27unrolled_elementwise_kernelINS0_13AUnaryFunctorIN3c104HalfES4_S4_ZZZNS0_21nextafter_kernel_cudaERNS_18TensorIteratorBaseEENKUlvE_clEvENKUlvE2_clEvEUlS4_S4_E_EESt5arrayIPcLm2EELi4E23TrivialOffsetCalculatorILi1EjESF_NS0_6memory15LoadWithoutCastENSG_16StoreWithoutCastEEEviT_T0_T2_T3_T4_T5_ --------------------------
	.section	.nv.constant0._ZN2at6native27unrolled_elementwise_kernelINS0_13AUnaryFunctorIN3c104HalfES4_S4_ZZZNS0_21nextafter_kernel_cudaERNS_18TensorIteratorBaseEENKUlvE_clEvENKUlvE2_clEvEUlS4_S4_E_EESt5arrayIPcLm2EELi4E23TrivialOffsetCalculatorILi1EjESF_NS0_6memory15LoadWithoutCastENSG_16StoreWithoutCastEEEviT_T0_T2_T3_T4_T5_,"a",@progbits
	.sectionflags	@""
	.align	4
.nv.constant0._ZN2at6native27unrolled_elementwise_kernelINS0_13AUnaryFunctorIN3c104HalfES4_S4_ZZZNS0_21nextafter_kernel_cudaERNS_18TensorIteratorBaseEENKUlvE_clEvENKUlvE2_clEvEUlS4_S4_E_EESt5arrayIPcLm2EELi4E23TrivialOffsetCalculatorILi1EjESF_NS0_6memory15LoadWithoutCastENSG_16StoreWithoutCastEEEviT_T0_T2_T3_T4_T5_:
	.zero		924


//--------------------- .nv.constant0._ZN2at6native29vectorized_elementwise_kernelILi2ENS0_13AUnaryFunctorIN3c104HalfES4_S4_ZZZNS0_21nextafter_kernel_cudaERNS_18TensorIteratorBaseEENKUlvE_clEvENKUlvE2_clEvEUlS4_S4_E_EESt5arrayIPcLm2EEEEviT0_T1_ --------------------------
	.section	.nv.constant0._ZN2at6native29vectorized_elementwise_kernelILi2ENS0_13AUnaryFunctorIN3c104HalfES4_S4_ZZZNS0_21nextafter_kernel_cudaERNS_18TensorIteratorBaseEENKUlvE_clEvENKUlvE2_clEvEUlS4_S4_E_EESt5arrayIPcLm2EEEEviT0_T1_,"a",@progbits
	.sectionflags	@""
	.align	4
.nv.constant0._ZN2at6native29vectorized_elementwise_kernelILi2ENS0_13AUnaryFunctorIN3c104HalfES4_S4_ZZZNS0_21nextafter_kernel_cudaERNS_18TensorIteratorBaseEENKUlvE_clEvENKUlvE2_clEvEUlS4_S4_E_EESt5arrayIPcLm2EEEEviT0_T1_:
	.zero		920


//--------------------- .nv.constant0._ZN2at6native29vectorized_elementwise_kernelILi4ENS0_13AUnaryFunctorIN3c104HalfES4_S4_ZZZNS0_21nextafter_kernel_cudaERNS_18TensorIteratorBaseEENKUlvE_clEvENKUlvE2_clEvEUlS4_S4_E_EESt5arrayIPcLm2EEEEviT0_T1_ --------------------------
	.section	.nv.constant0._ZN2at6native29vectorized_elementwise_kernelILi4ENS0_13AUnaryFunctorIN3c104HalfES4_S4_ZZZNS0_21nextafter_kernel_cudaERNS_18TensorIteratorBaseEENKUlvE_clEvENKUlvE2_clEvEUlS4_S4_E_EESt5arrayIPcLm2EEEEviT0_T1_,"a",@progbits
	.sectionflags	@""
	.align	4
.nv.constant0._ZN2at6native29vectorized_elementwise_kernelILi4ENS0_13AUnaryFunctorIN3c104HalfES4_S4_ZZZNS0_21nextafter_kernel_cudaERNS_18TensorIteratorBaseEENKUlvE_clEvENKUlvE2_clEvEUlS4_S4_E_EESt5arrayIPcLm2EEEEviT0_T1_:
	.zero		920


//--------------------- .nv.constant0._ZN2at6native29vectorized_elementwise_kernelILi8ENS0_13AUnaryFunctorIN3c104HalfES4_S4_ZZZNS0_21nextafter_kernel_cudaERNS_18TensorIteratorBaseEENKUlvE_clEvENKUlvE2_clEvEUlS4_S4_E_EESt5arrayIPcLm2EEEEviT0_T1_ --------------------------
	.section	.nv.constant0._ZN2at6native29vectorized_elementwise_kernelILi8ENS0_13AUnaryFunctorIN3c104HalfES4_S4_ZZZNS0_21nextafter_kernel_cudaERNS_18TensorIteratorBaseEENKUlvE_clEvENKUlvE2_clEvEUlS4_S4_E_EESt5arrayIPcLm2EEEEviT0_T1_,"a",@progbits
	.sectionflags	@""
	.align	4
.nv.constant0._ZN2at6native29vectorized_elementwise_kernelILi8ENS0_13AUnaryFunctorIN3c104HalfES4_S4_ZZZNS0_21nextafter_kernel_cudaERNS_18TensorIteratorBaseEENKUlvE_clEvENKUlvE2_clEvEUlS4_S4_E_EESt5arrayIPcLm2EEEEviT0_T1_:
	.zero		920


//--------------------- .nv.constant0._ZN2at6native18elementwise_kernelILi128ELi4EZNS0_15gpu_kernel_implINS0_13BinaryFunctorIN3c108BFloat16ES5_S5_ZZZNS0_21nextafter_kernel_cudaERNS_18TensorIteratorBaseEENKUlvE_clEvENKUlvE1_clEvEUlS5_S5_E_EEEEvS7_RKT_EUliE_EEviT1_ --------------------------
	.section	.nv.constant0._ZN2at6native18elementwise_kernelILi128ELi4EZNS0_15gpu_kernel_implINS0_13BinaryFunctorIN3c108BFloat16ES5_S5_ZZZNS0_21nextafter_kernel_cudaERNS_18TensorIteratorBaseEENKUlvE_clEvENKUlvE1_clEvEUlS5_S5_E_EEEEvS7_RKT_EUliE_EEviT1_,"a",@progbits
	.sectionflags	@""
	.align	4
.nv.constant0._ZN2at6native18elementwise_kernelILi128ELi4EZNS0_15gpu_kernel_implINS0_13BinaryFunctorIN3c108BFloat16ES5_S5_ZZZNS0_21nextafter_kernel_cudaERNS_18TensorIteratorBaseEENKUlvE_clEvENKUlvE1_clEvEUlS5_S5_E_EEEEvS7_RKT_EUliE_EEviT1_:
	.zero		1552


//--------------------- .nv.constant0._ZN2at6native27unrolled_elementwise_kernelINS0_13BinaryFunctorIN3c108BFloat16ES4_S4_ZZZNS0_21nextafter_kernel_cudaERNS_18TensorIteratorBaseEENKUlvE_clEvENKUlvE1_clEvEUlS4_S4_E_EESt5arrayIPcLm3EELi4E23TrivialOffsetCalculatorILi2EjESE_ILi1EjENS0_6memory12LoadWithCastILi2EEENSH_13StoreWithCastILi1EEEEEviT_T0_T2_T3_T4_T5_ --------------------------
	.section	.nv.constant0._ZN2at6native27unrolled_elementwise_kernelINS0_13BinaryFunctorIN3c108BFloat16ES4_S4_ZZZNS0_21nextafter_kernel_cudaERNS_18TensorIteratorBaseEENKUlvE_clEvENKUlvE1_clEvEUlS4_S4_E_EESt5arrayIPcLm3EELi4E23TrivialOffsetCalculatorILi2EjESE_ILi1EjENS0_6memory12LoadWithCastILi2EEENSH_13StoreWithCastILi1EEEEEviT_T0_T2_T3_T4_T5_,"a",@progbits
	.sectionflags	@""
	.align	4
.nv.constant0._ZN2at6native27unrolled_elementwise_kernelINS0_13BinaryFunctorIN3c108BFloat16ES4_S4_ZZZNS0_21nextafter_kernel_cudaERNS_18TensorIteratorBaseEENKUlvE_clEvENKUlvE1_clEvEUlS4_S4_E_EESt5arrayIPcLm3EELi4E23TrivialOffsetCalculatorILi2EjESE_ILi1EjENS0_6memory12LoadWithCastILi2EEENSH_13StoreWithCastILi1EEEEEviT_T0_T2_T3_T4_T5_:
	.zero		952


//--------------------- .nv.constant0._ZN2at6native18elementwise_kernelILi128ELi4EZNS0_22gpu_kernel_impl_nocastINS0_13BinaryFunctorIN3c108BFloat16ES5_S5_ZZZNS0_21nextafter_kernel_cudaERNS_18TensorIteratorBaseEENKUlvE_clEvENKUlvE1_clEvEUlS5_S5_E_EEEEvS7_RKT_EUliE_EEviT1_ --------------------------
	.section	.nv.constant0._ZN2at6native18elementwise_kernelILi128ELi4EZNS0_22gpu_kernel_impl_nocastINS0_13BinaryFunctorIN3c108BFloat16ES5_S5_ZZZNS0_21nextafter_kernel_cudaERNS_18TensorIteratorBaseEENKUlvE_clEvENKUlvE1_clEvEUlS5_S5_E_EEEEvS7_RKT_EUliE_EEviT1_,"a",@progbits
	.sectionflags	@""
	.align	4
.nv.constant0._ZN2at6native18elementwise_kernelILi128ELi4EZNS0_22gpu_kernel_impl_nocastINS0_13BinaryFunctorIN3c108BFloat16ES5_S5_ZZZNS0_21nextafter_kernel_cudaERNS_18TensorIteratorBaseEENKUlvE_clEvENKUlvE1_clEvEUlS5_S5_E_EEEEvS7_RKT_EUliE_EEviT1_:
	.zero		1552


//--------------------- .nv.constant0._ZN2at6native27unrolled_elementwise_kernelINS0_13BinaryFunctorIN3c108BFloat16ES4_S4_ZZZNS0_21nextafter_kernel_cudaERNS_18TensorIteratorBaseEENKUlvE_clEvENKUlvE1_clEvEUlS4_S4_E_EESt5arrayIPcLm3EELi4E23TrivialOffsetCalculatorILi2EjESE_ILi1EjENS0_6memory15LoadWithoutCastENSH_16StoreWithoutCastEEEviT_T0_T2_T3_T4_T5_ --------------------------
	.section	.nv.constant0._ZN2at6native27unrolled_elementwise_kernelINS0_13BinaryFunctorIN3c108BFloat16ES4_S4_ZZZNS0_21nextafter_kernel_cudaERNS_18TensorIteratorBaseEENKUlvE_clEvENKUlvE1_clEvEUlS4_S4_E_EESt5arrayIPcLm3EELi4E23TrivialOffsetCalculatorILi2EjESE_ILi1EjENS0_6memory15LoadWithoutCastENSH_16StoreWithoutCastEEEviT_T0_T2_T3_T4_T5_,"a",@progbits
	.sectionflags	@""
	.align	4
.nv.constant0._ZN2at6native27unrolled_elementwise_kernelINS0_13BinaryFunctorIN3c108BFloat16ES4_S4_ZZZNS0_21nextafter_kernel_cudaERNS_18TensorIteratorBaseEENKUlvE_clEvENKUlvE1_clEvEUlS4_S4_E_EESt5arrayIPcLm3EELi4E23TrivialOffsetCalculatorILi2EjESE_ILi1EjENS0_6memory15LoadWithoutCastENSH_16StoreWithoutCastEEEviT_T0_T2_T3_T4_T5_:
	.zero		932


//--------------------- .nv.constant0._ZN2at6native29vectorized_elementwise_kernelILi2ENS0_13BinaryFunctorIN3c108BFloat16ES4_S4_ZZZNS0_21nextafter_kernel_cudaERNS_18TensorIteratorBaseEENKUlvE_clEvENKUlvE1_clEvEUlS4_S4_E_EESt5arrayIPcLm3EEEEviT0_T1_ --------------------------
	.section	.nv.constant0._ZN2at6native29vectorized_elementwise_kernelILi2ENS0_13BinaryFunctorIN3c108BFloat16ES4_S4_ZZZNS0_21nextafter_kernel_cudaERNS_18TensorIteratorBaseEENKUlvE_clEvENKUlvE1_clEvEUlS4_S4_E_EESt5arrayIPcLm3EEEEviT0_T1_,"a",@progbits
	.sectionflags	@""
	.align	4
.nv.constant0._ZN2at6native29vectorized_elementwise_kernelILi2ENS0_13BinaryFunctorIN3c108BFloat16ES4_S4_ZZZNS0_21nextafter_kernel_cudaERNS_18TensorIteratorBaseEENKUlvE_clEvENKUlvE1_clEvEUlS4_S4_E_EESt5arrayIPcLm3EEEEviT0_T1_:
	.zero		928


//--------------------- .nv.constant0._ZN2at6native29vectorized_elementwise_kernelILi4ENS0_13BinaryFunctorIN3c108BFloat16ES4_S4_ZZZNS0_21nextafter_kernel_cudaERNS_18TensorIteratorBaseEENKUlvE_clEvENKUlvE1_clEvEUlS4_S4_E_EESt5arrayIPcLm3EEEEviT0_T1_ --------------------------
	.section	.nv.constant0._ZN2at6native29vectorized_elementwise_kernelILi4ENS0_13BinaryFunctorIN3c108BFloat16ES4_S4_ZZZNS0_21nextafter_kernel_cudaERNS_18TensorIteratorBaseEENKUlvE_clEvENKUlvE1_clEvEUlS4_S4_E_EESt5arrayIPcLm3EEEEviT0_T1_,"a",@progbits
	.sectionflags	@""
	.align	4
.nv.constant0._ZN2at6native29vectorized_elementwise_kernelILi4ENS0_13BinaryFunctorIN3c108BFloat16ES4_S4_ZZZNS0_21nextafter_kernel_cudaERNS_18TensorIteratorBaseEENKUlvE_clEvENKUlvE1_clEvEUlS4_S4_E_EESt5arrayIPcLm3EEEEviT0_T1_:
	.zero		928


//--------------------- .nv.constant0._ZN2at6native29vectorized_elementwise_kernelILi8ENS0_13BinaryFunctorIN3c108BFloat16ES4_S4_ZZZNS0_21nextafter_kernel_cudaERNS_18TensorIteratorBaseEENKUlvE_clEvENKUlvE1_clEvEUlS4_S4_E_EESt5arrayIPcLm3EEEEviT0_T1_ --------------------------
	.section	.nv.constant0._ZN2at6native29vectorized_elementwise_kernelILi8ENS0_13BinaryFunctorIN3c108BFloat16ES4_S4_ZZZNS0_21nextafter_kernel_cudaERNS_18TensorIteratorBaseEENKUlvE_clEvENKUlvE1_clEvEUlS4_S4_E_EESt5arrayIPcLm3EEEEviT0_T1_,"a",@progbits
	.sectionflags	@""
	.align	4
.nv.constant0._ZN2at6native29vectorized_elementwise_kernelILi8ENS0_13BinaryFunctorIN3c108BFloat16ES4_S4_ZZZNS0_21nextafter_kernel_cudaERNS_18TensorIteratorBaseEENKUlvE_clEvENKUlvE1_clEvEUlS4_S4_E_EESt5arrayIPcLm3EEEEviT0_T1_:
	.zero		928


//--------------------- .nv.constant0._ZN2at6native18elementwise_kernelILi128ELi4EZNS0_15gpu_kernel_implINS0_13BUnaryFunctorIN3c108BFloat16ES5_S5_ZZZNS0_21nextafter_kernel_cudaERNS_18TensorIteratorBaseEENKUlvE_clEvENKUlvE1_clEvEUlS5_S5_E_EEEEvS7_RKT_EUliE_EEviT1_ --------------------------
	.section	.nv.constant0._ZN2at6native18elementwise_kernelILi128ELi4EZNS0_15gpu_kernel_implINS0_13BUnaryFunctorIN3c108BFloat16ES5_S5_ZZZNS0_21nextafter_kernel_cudaERNS_18TensorIteratorBaseEENKUlvE_clEvENKUlvE1_clEvEUlS5_S5_E_EEEEvS7_RKT_EUliE_EEviT1_,"a",@progbits
	.sectionflags	@""
	.align	4
.nv.constant0._ZN2at6native18elementwise_kernelILi128ELi4EZNS0_15gpu_kernel_implINS0_13BUnaryFunctorIN3c108BFloat16ES5_S5_ZZZNS0_21nextafter_kernel_cudaERNS_18TensorIteratorBaseEENKUlvE_clEvENKUlvE1_clEvEUlS5_S5_E_EEEEvS7_RKT_EUliE_EEviT1_:
	.zero		1440


//--------------------- .nv.constant0._ZN2at6native27unrolled_elementwise_kernelINS0_13BUnaryFunctorIN3c108BFloat16ES4_S4_ZZZNS0_21nextafter_kernel_cudaERNS_18TensorIteratorBaseEENKUlvE_clEvENKUlvE1_clEvEUlS4_S4_E_EESt5arrayIPcLm2EELi4E23TrivialOffsetCalculatorILi1EjESF_NS0_6memory12LoadWithCastILi1EEENSG_13StoreWithCastILi1EEEEEviT_T0_T2_T3_T4_T5_ --------------------------
	.section	.nv.constant0._ZN2at6native27unrolled_elementwise_kernelINS0_13BUnaryFunctorIN3c108BFloat16ES4_S4_ZZZNS0_21nextafter_kernel_cudaERNS_18TensorIteratorBaseEENKUlvE_clEvENKUlvE1_clEvEUlS4_S4_E_EESt5arrayIPcLm2EELi4E23TrivialOffsetCalculatorILi1EjESF_NS0_6memory12LoadWithCastILi1EEENSG_13StoreWithCastILi1EEEEEviT_T0_T2_T3_T4_T5_,"a",@progbits
	.sectionflags	@""
	.align	4
.nv.constant0._ZN2at6native27unrolled_elementwise_kernelINS0_13BUnaryFunctorIN3c108BFloat16ES4_S4_ZZZNS0_21nextafter_kernel_cudaERNS_18TensorIteratorBaseEENKUlvE_clEvENKUlvE1_clEvEUlS4_S4_E_EESt5arrayIPcLm2EELi4E23TrivialOffsetCalculatorILi1EjESF_NS0_6memory12LoadWithCastILi1EEENSG_13StoreWithCastILi1EEEEEviT_T0_T2_T3_T4_T5_:
	.zero		940


//--------------------- .nv.constant0._ZN2at6native18elementwise_kernelILi128ELi4EZNS0_22gpu_kernel_impl_nocastINS0_13BUnaryFunctorIN3c108BFloat16ES5_S5_ZZZNS0_21nextafter_kernel_cudaERNS_18TensorIteratorBaseEENKUlvE_clEvENKUlvE1_clEvEUlS5_S5_E_EEEEvS7_RKT_EUliE_EEviT1_ --------------------------
	.section	.nv.constant0._ZN2at6native18elementwise_kernelILi128ELi4EZNS0_22gpu_kernel_impl_nocastINS0_13BUnaryFunctorIN3c108BFloat16ES5_S5_ZZZNS0_21nextafter_kernel_cudaERNS_18TensorIteratorBaseEENKUlvE_clEvENKUlvE1_clEvEUlS5_S5_E_EEEEvS7_RKT_EUliE_EEviT1_,"a",@progbits
	.sectionflags	@""
	.align	4
.nv.constant0._ZN2at6native18elementwise_kernelILi128ELi4EZNS0_22gpu_kernel_impl_nocastINS0_13BUnaryFunctorIN3c108BFloat16ES5_S5_ZZZNS0_21nextafter_kernel_cudaERNS_18TensorIteratorBaseEENKUlvE_clEvENKUlvE1_clEvEUlS5_S5_E_EEEEvS7_RKT_EUliE_EEviT1_:
	.zero		1440


//--------------------- .nv.constant0._ZN2at6native27unrolled_elementwise_kernelINS0_13BUnaryFunctorIN3c108BFloat16ES4_S4_ZZZNS0_21nextafter_kernel_cudaERNS_18TensorIteratorBaseEENKUlvE_clEvENKUlvE1_clEvEUlS4_S4_E_EESt5arrayIPcLm2EELi4E23TrivialOffsetCalculatorILi1EjESF_NS0_6memory15LoadWithoutCastENSG_16StoreWithoutCastEEEviT_T0_T2_T3_T4_T5_ --------------------------
	.section	.nv.constant0._ZN2at6native27unrolled_elementwise_kernelINS0_13BUnaryFunctorIN3c108BFloat16ES4_S4_ZZZNS0_21nextafter_kernel_cudaERNS_18TensorIteratorBaseEENKUlvE_clEvENKUlvE1_clEvEUlS4_S4_E_EESt5arrayIPcLm2EELi4E23TrivialOffsetCalculatorILi1EjESF_NS0_6memory15LoadWithoutCastENSG_16StoreWithoutCastEEEviT_T0_T2_T3_T4_T5_,"a",@progbits
	.sectionflags	@""
	.align	4
.nv.constant0._ZN2at6native27unrolled_elementwise_kernelINS0_13BUnaryFunctorIN3c108BFloat16ES4_S4_ZZZNS0_21nextafter_kernel_cudaERNS_18TensorIteratorBaseEENKUlvE_clEvENKUlvE1_clEvEUlS4_S4_E_EESt5arrayIPcLm2EELi4E23TrivialOffsetCalculatorILi1EjESF_NS0_6memory15LoadWithoutCastENSG_16StoreWithoutCastEEEviT_T0_T2_T3_T4_T5_:
	.zero		924


//--------------------- .nv.constant0._ZN2at6native29vectorized_elementwise_kernelILi2ENS0_13BUnaryFunctorIN3c108BFloat16ES4_S4_ZZZNS0_21nextafter_kernel_cudaERNS_18TensorIteratorBaseEENKUlvE_clEvENKUlvE1_clEvEUlS4_S4_E_EESt5arrayIPcLm2EEEEviT0_T1_ --------------------------
	.section	.nv.constant0._ZN2at6native29vectorized_elementwise_kernelILi2ENS0_13BUnaryFunctorIN3c108BFloat16ES4_S4_ZZZNS0_21nextafter_kernel_cudaERNS_18TensorIteratorBaseEENKUlvE_clEvENKUlvE1_clEvEUlS4_S4_E_EESt5arrayIPcLm2EEEEviT0_T1_,"a",@progbits
	.sectionflags	@""
	.align	4
.nv.constant0._ZN2at6native29vectorized_elementwise_kernelILi2ENS0_13BUnaryFunctorIN3c108BFloat16ES4_S4_ZZZNS0_21nextafter_kernel_cudaERNS_18TensorIteratorBaseEENKUlvE_clEvENKUlvE1_clEvEUlS4_S4_E_EESt5arrayIPcLm2EEEEviT0_T1_:
	.zero		920


//--------------------- .nv.constant0._ZN2at6native29vectorized_elementwise_kernelILi4ENS0_13BUnaryFunctorIN3c108BFloat16ES4_S4_ZZZNS0_21nextafter_kernel_cudaERNS_18TensorIteratorBaseEENKUlvE_clEvENKUlvE1_clEvEUlS4_S4_E_EESt5arrayIPcLm2EEEEviT0_T1_ --------------------------
	.section	.nv.constant0._ZN2at6native29vectorized_elementwise_kernelILi4ENS0_13BUnaryFunctorIN3c108BFloat16ES4_S4_ZZZNS0_21nextafter_kernel_cudaERNS_18TensorIteratorBaseEENKUlvE_clEvENKUlvE1_clEvEUlS4_S4_E_EESt5arrayIPcLm2EEEEviT0_T1_,"a",@progbits
	.sectionflags	@""
	.align	4
.nv.constant0._ZN2at6native29vectorized_elementwise_kernelILi4ENS0_13BUnaryFunctorIN3c108BFloat16ES4_S4_ZZZNS0_21nextafter_kernel_cudaERNS_18TensorIteratorBaseEENKUlvE_clEvENKUlvE1_clEvEUlS4_S4_E_EESt5arrayIPcLm2EEEEviT0_T1_:
	.zero		920


//--------------------- .nv.constant0._ZN2at6native29vectorized_elementwise_kernelILi8ENS0_13BUnaryFunctorIN3c108BFloat16ES4_S4_ZZZNS0_21nextafter_kernel_cudaERNS_18TensorIteratorBaseEENKUlvE_clEvENKUlvE1_clEvEUlS4_S4_E_EESt5arrayIPcLm2EEEEviT0_T1_ --------------------------
	.section	.nv.constant0._ZN2at6native29vectorized_elementwise_kernelILi8ENS0_13BUnaryFunctorIN3c108BFloat16ES4_S4_ZZZNS0_21nextafter_kernel_cudaERNS_18TensorIteratorBaseEENKUlvE_clEvENKUlvE1_clEvEUlS4_S4_E_EESt5arrayIPcLm2EEEEviT0_T1_,"a",@progbits
	.sectionflags	@""
	.align	4
.nv.constant0._ZN2at6native29vectorized_elementwise_kernelILi8ENS0_13BUnaryFunctorIN3c108BFloat16ES4_S4_ZZZNS0_21nextafter_kernel_cudaERNS_18TensorIteratorBaseEENKUlvE_clEvENKUlvE1_clEvEUlS4_S4_E_EESt5arrayIPcLm2EEEEviT0_T1_:
	.zero		920


//--------------------- .nv.constant0._ZN2at6native18elementwise_kernelILi128ELi4EZNS0_15gpu_kernel_implINS0_13AUnaryFunctorIN3c108BFloat16ES5_S5_ZZZNS0_21nextafter_kernel_cudaERNS_18TensorIteratorBaseEENKUlvE_clEvENKUlvE1_clEvEUlS5_S5_E_EEEEvS7_RKT_EUliE_EEviT1_ --------------------------
	.section	.nv.constant0._ZN2at6native18elementwise_kernelILi128ELi4EZNS0_15gpu_kernel_implINS0_13AUnaryFunctorIN3c108BFloat16ES5_S5_ZZZNS0_21nextafter_kernel_cudaERNS_18TensorIteratorBaseEENKUlvE_clEvENKUlvE1_clEvEUlS5_S5_E_EEEEvS7_RKT_EUliE_EEviT1_,"a",@progbits
	.sectionflags	@""
	.align	4
.nv.constant0._ZN2at6native18elementwise_kernelILi128ELi4EZNS0_15gpu_kernel_implINS0_13AUnaryFunctorIN3c108BFloat16ES5_S5_ZZZNS0_21nextafter_kernel_cudaERNS_18TensorIteratorBaseEENKUlvE_clEvENKUlvE1_clEvEUlS5_S5_E_EEEEvS7_RKT_EUliE_EEviT1_:
	.zero		1440


//--------------------- .nv.constant0._ZN2at6native27unrolled_elementwise_kernelINS0_13AUnaryFunctorIN3c108BFloat16ES4_S4_ZZZNS0_21nextafter_kernel_cudaERNS_18TensorIteratorBaseEENKUlvE_clEvENKUlvE1_clEvEUlS4_S4_E_EESt5arrayIPcLm2EELi4E23TrivialOffsetCalculatorILi1EjESF_NS0_6memory12LoadWithCastILi1EEENSG_13StoreWithCastILi1EEEEEviT_T0_T2_T3_T4_T5_ --------------------------
	.section	.nv.constant0._ZN2at6native27unrolled_elementwise_kernelINS0_13AUnaryFunctorIN3c108BFloat16ES4_S4_ZZZNS0_21nextafter_kernel_cudaERNS_18TensorIteratorBaseEENKUlvE_clEvENKUlvE1_clEvEUlS4_S4_E_EESt5arrayIPcLm2EELi4E23TrivialOffsetCalculatorILi1EjESF_NS0_6memory12LoadWithCastILi1EEENSG_13StoreWithCastILi1EEEEEviT_T0_T2_T3_T4_T5_,"a",@progbits
	.sectionflags	@""
	.align	4
.nv.constant0._ZN2at6native27unrolled_elementwise_kernelINS0_13AUnaryFunctorIN3c108BFloat16ES4_S4_ZZZNS0_21nextafter_kernel_cudaERNS_18TensorIteratorBaseEENKUlvE_clEvENKUlvE1_clEvEUlS4_S4_E_EESt5arrayIPcLm2EELi4E23TrivialOffsetCalculatorILi1EjESF_NS0_6memory12LoadWithCastILi1EEENSG_13StoreWithCastILi1EEEEEviT_T0_T2_T3_T4_T5_:
	.zero		940


//--------------------- .nv.constant0._ZN2at6native18elementwise_kernelILi128ELi4EZNS0_22gpu_kernel_impl_nocastINS0_13AUnaryFunctorIN3c108BFloat16ES5_S5_ZZZNS0_21nextafter_kernel_cudaERNS_18TensorIteratorBaseEENKUlvE_clEvENKUlvE1_clEvEUlS5_S5_E_EEEEvS7_RKT_EUliE_EEviT1_ --------------------------
	.section	.nv.constant0._ZN2at6native18elementwise_kernelILi128ELi4EZNS0_22gpu_kernel_impl_nocastINS0_13AUnaryFunctorIN3c108BFloat16ES5_S5_ZZZNS0_21nextafter_kernel_cudaERNS_18TensorIteratorBaseEENKUlvE_clEvENKUlvE1_clEvEUlS5_S5_E_EEEEvS7_RKT_EUliE_EEviT1_,"a",@progbits
	.sectionflags	@""
	.align	4
.nv.constant0._ZN2at6native18elementwise_kernelILi128ELi4EZNS0_22gpu_kernel_impl_nocastINS0_13AUnaryFunctorIN3c108BFloat16ES5_S5_ZZZNS0_21nextafter_kernel_cudaERNS_18TensorIteratorBaseEENKUlvE_clEvENKUlvE1_clEvEUlS5_S5_E_EEEEvS7_RKT_EUliE_EEviT1_:
	.zero		1440


//--------------------- .nv.constant0._ZN2at6native27unrolled_elementwise_kernelINS0_13AUnaryFunctorIN3c108BFloat16ES4_S4_ZZZNS0_21nextafter_kernel_cudaERNS_18TensorIteratorBaseEENKUlvE_clEvENKUlvE1_clEvEUlS4_S4_E_EESt5arrayIPcLm2EELi4E23TrivialOffsetCalculatorILi1EjESF_NS0_6memory15LoadWithoutCastENSG_16StoreWithoutCastEEEviT_T0_T2_T3_T4_T5_ --------------------------
	.section	.nv.constant0._ZN2at6native27unrolled_elementwise_kernelINS0_13AUnaryFunctorIN3c108BFloat16ES4_S4_ZZZNS0_21nextafter_kernel_cudaERNS_18TensorIteratorBaseEENKUlvE_clEvENKUlvE1_clEvEUlS4_S4_E_EESt5arrayIPcLm2EELi4E23TrivialOffsetCalculatorILi1EjESF_NS0_6memory15LoadWithoutCastENSG_16StoreWithoutCastEEEviT_T0_T2_T3_T4_T5_,"a",@progbits
	.sectionflags	@""
	.align	4
.nv.constant0._ZN2at6native27unrolled_elementwise_kernelINS0_13AUnaryFunctorIN3c108BFloat16ES4_S4_ZZZNS0_21nextafter_kernel_cudaERNS_18TensorIteratorBaseEENKUlvE_clEvENKUlvE1_clEvEUlS4_S4_E_EESt5arrayIPcLm2EELi4E23TrivialOffsetCalculatorILi1EjESF_NS0_6memory15LoadWithoutCastENSG_16StoreWithoutCastEEEviT_T0_T2_T3_T4_T5_:
	.zero		924


//--------------------- .nv.constant0._ZN2at6native29vectorized_elementwise_kernelILi2ENS0_13AUnaryFunctorIN3c108BFloat16ES4_S4_ZZZNS0_21nextafter_kernel_cudaERNS_18TensorIteratorBaseEENKUlvE_clEvENKUlvE1_clEvEUlS4_S4_E_EESt5arrayIPcLm2EEEEviT0_T1_ --------------------------
	.section	.nv.constant0._ZN2at6native29vectorized_elementwise_kernelILi2ENS0_13AUnaryFunctorIN3c108BFloat16ES4_S4_ZZZNS0_21nextafter_kernel_cudaERNS_18TensorIteratorBaseEENKUlvE_clEvENKUlvE1_clEvEUlS4_S4_E_EESt5arrayIPcLm2EEEEviT0_T1_,"a",@progbits
	.sectionflags	@""
	.align	4
.nv.constant0._ZN2at6native29vectorized_elementwise_kernelILi2ENS0_13AUnaryFunctorIN3c108BFloat16ES4_S4_ZZZNS0_21nextafter_kernel_cudaERNS_18TensorIteratorBaseEENKUlvE_clEvENKUlvE1_clEvEUlS4_S4_E_EESt5arrayIPcLm2EEEEviT0_T1_:
	.zero		920


//--------------------- .nv.constant0._ZN2at6native29vectorized_elementwise_kernelILi4ENS0_13AUnaryFunctorIN3c108BFloat16ES4_S4_ZZZNS0_21nextafter_kernel_cudaERNS_18TensorIteratorBaseEENKUlvE_clEvENKUlvE1_clEvEUlS4_S4_E_EESt5arrayIPcLm2EEEEviT0_T1_ --------------------------
	.section	.nv.constant0._ZN2at6native29vectorized_elementwise_kernelILi4ENS0_13AUnaryFunctorIN3c108BFloat16ES4_S4_ZZZNS0_21nextafter_kernel_cudaERNS_18TensorIteratorBaseEENKUlvE_clEvENKUlvE1_clEvEUlS4_S4_E_EESt5arrayIPcLm2EEEEviT0_T1_,"a",@progbits
	.sectionflags	@""
	.align	4
.nv.constant0._ZN2at6native29vectorized_elementwise_kernelILi4ENS0_13AUnaryFunctorIN3c108BFloat16ES4_S4_ZZZNS0_21nextafter_kernel_cudaERNS_18TensorIteratorBaseEENKUlvE_clEvENKUlvE1_clEvEUlS4_S4_E_EESt5arrayIPcLm2EEEEviT0_T1_:
	.zero		920


//--------------------- .nv.constant0._ZN2at6native29vectorized_elementwise_kernelILi8ENS0_13AUnaryFunctorIN3c108BFloat16ES4_S4_ZZZNS0_21nextafter_kernel_cudaERNS_18TensorIteratorBaseEENKUlvE_clEvENKUlvE1_clEvEUlS4_S4_E_EESt5arrayIPcLm2EEEEviT0_T1_ --------------------------
	.section	.nv.constant0._ZN2at6native29vectorized_elementwise_kernelILi8ENS0_13AUnaryFunctorIN3c108BFloat16ES4_S4_ZZZNS0_21nextafter_kernel_cudaERNS_18TensorIteratorBaseEENKUlvE_clEvENKUlvE1_clEvEUlS4_S4_E_EESt5arrayIPcLm2EEEEviT0_T1_,"a",@progbits
	.sectionflags	@""
	.align	4
.nv.constant0._ZN2at6native29vectorized_elementwise_kernelILi8ENS0_13AUnaryFunctorIN3c108BFloat16ES4_S4_ZZZNS0_21nextafter_kernel_cudaERNS_18TensorIteratorBaseEENKUlvE_clEvENKUlvE1_clEvEUlS4_S4_E_EESt5arrayIPcLm2EEEEviT0_T1_:
	.zero		920


//--------------------- .nv.constant0._ZN2at6native18elementwise_kernelILi128ELi4EZNS0_15gpu_kernel_implINS0_13BinaryFunctorIfffZZZNS0_21nextafter_kernel_cudaERNS_18TensorIteratorBaseEENKUlvE_clEvENKUlvE0_clEvEUlffE_EEEEvS5_RKT_EUliE_EEviT1_ --------------------------
	.section	.nv.constant0._ZN2at6native18elementwise_kernelILi128ELi4EZNS0_15gpu_kernel_implINS0_13BinaryFunctorIfffZZZNS0_21nextafter_kernel_cudaERNS_18TensorIteratorBaseEENKUlvE_clEvENKUlvE0_clEvEUlffE_EEEEvS5_RKT_EUliE_EEviT1_,"a",@progbits
	.sectionflags	@""
	.align	4
.nv.constant0._ZN2at6native18elementwise_kernelILi128ELi4EZNS0_15gpu_kernel_implINS0_13BinaryFunctorIfffZZZNS0_21nextafter_kernel_cudaERNS_18TensorIteratorBaseEENKUlvE_clEvENKUlvE0_clEvEUlffE_EEEEvS5_RKT_EUliE_EEviT1_:
	.zero		1552


//--------------------- .nv.constant0._ZN2at6native27unrolled_elementwise_kernelINS0_13BinaryFunctorIfffZZZNS0_21nextafter_kernel_cudaERNS_18TensorIteratorBaseEENKUlvE_clEvENKUlvE0_clEvEUlffE_EESt5arrayIPcLm3EELi4E23TrivialOffsetCalculatorILi2EjESC_ILi1EjENS0_6memory12LoadWithCastILi2EEENSF_13StoreWithCastILi1EEEEEviT_T0_T2_T3_T4_T5_ --------------------------
	.section	.nv.constant0._ZN2at6native27unrolled_elementwise_kernelINS0_13BinaryFunctorIfffZZZNS0_21nextafter_kernel_cudaERNS_18TensorIteratorBaseEENKUlvE_clEvENKUlvE0_clEvEUlffE_EESt5arrayIPcLm3EELi4E23TrivialOffsetCalculatorILi2EjESC_ILi1EjENS0_6memory12LoadWithCastILi2EEENSF_13StoreWithCastILi1EEEEEviT_T0_T2_T3_T4_T5_,"a",@progbits
	.sectionflags	@""
	.align	4
.nv.constant0._ZN2at6native27unrolled_elementwise_kernelINS0_13BinaryFunctorIfffZZZNS0_21nextafter_kernel_cudaERNS_18TensorIteratorBaseEENKUlvE_clEvENKUlvE0_clEvEUlffE_EESt5arrayIPcLm3EELi4E23TrivialOffsetCalculatorILi2EjESC_ILi1EjENS0_6memory12LoadWithCastILi2EEENSF_13StoreWithCastILi1EEEEEviT_T0_T2_T3_T4_T5_:
	.zero		952


//--------------------- .nv.constant0._ZN2at6native18elementwise_kernelILi128ELi2EZNS0_22gpu_kernel_impl_nocastINS0_13BinaryFunctorIfffZZZNS0_21nextafter_kernel_cudaERNS_18TensorIteratorBaseEENKUlvE_clEvENKUlvE0_clEvEUlffE_EEEEvS5_RKT_EUliE_EEviT1_ --------------------------
	.section	.nv.constant0._ZN2at6native18elementwise_kernelILi128ELi2EZNS0_22gpu_kernel_impl_nocastINS0_13BinaryFunctorIfffZZZNS0_21nextafter_kernel_cudaERNS_18TensorIteratorBaseEENKUlvE_clEvENKUlvE0_clEvEUlffE_EEEEvS5_RKT_EUliE_EEviT1_,"a",@progbits
	.sectionflags	@""
	.align	4
.nv.constant0._ZN2at6native18elementwise_kernelILi128ELi2EZNS0_22gpu_kernel_impl_nocastINS0_13BinaryFunctorIfffZZZNS0_21nextafter_kernel_cudaERNS_18TensorIteratorBaseEENKUlvE_clEvENKUlvE0_clEvEUlffE_EEEEvS5_RKT_EUliE_EEviT1_:
	.zero		1552


//--------------------- .nv.constant0._ZN2at6native27unrolled_elementwise_kernelINS0_13BinaryFunctorIfffZZZNS0_21nextafter_kernel_cudaERNS_18TensorIteratorBaseEENKUlvE_clEvENKUlvE0_clEvEUlffE_EESt5arrayIPcLm3EELi4E23TrivialOffsetCalculatorILi2EjESC_ILi1EjENS0_6memory15LoadWithoutCastENSF_16StoreWithoutCastEEEviT_T0_T2_T3_T4_T5_ --------------------------
	.section	.nv.constant0._ZN2at6native27unrolled_elementwise_kernelINS0_13BinaryFunctorIfffZZZNS0_21nextafter_kernel_cudaERNS_18TensorIteratorBaseEENKUlvE_clEvENKUlvE0_clEvEUlffE_EESt5arrayIPcLm3EELi4E23TrivialOffsetCalculatorILi2EjESC_ILi1EjENS0_6memory15LoadWithoutCastENSF_16StoreWithoutCastEEEviT_T0_T2_T3_T4_T5_,"a",@progbits
	.sectionflags	@""
	.align	4
.nv.constant0._ZN2at6native27unrolled_elementwise_kernelINS0_13BinaryFunctorIfffZZZNS0_21nextafter_kernel_cudaERNS_18TensorIteratorBaseEENKUlvE_clEvENKUlvE0_clEvEUlffE_EESt5arrayIPcLm3EELi4E23TrivialOffsetCalculatorILi2EjESC_ILi1EjENS0_6memory15LoadWithoutCastENSF_16StoreWithoutCastEEEviT_T0_T2_T3_T4_T5_:
	.zero		932


//--------------------- .nv.constant0._ZN2at6native29vectorized_elementwise_kernelILi2ENS0_13BinaryFunctorIfffZZZNS0_21nextafter_kernel_cudaERNS_18TensorIteratorBaseEENKUlvE_clEvENKUlvE0_clEvEUlffE_EESt5arrayIPcLm3EEEEviT0_T1_ --------------------------
	.section	.nv.constant0._ZN2at6native29vectorized_elementwise_kernelILi2ENS0_13BinaryFunctorIfffZZZNS0_21nextafter_kernel_cudaERNS_18TensorIteratorBaseEENKUlvE_clEvENKUlvE0_clEvEUlffE_EESt5arrayIPcLm3EEEEviT0_T1_,"a",@progbits
	.sectionflags	@""
	.align	4
.nv.constant0._ZN2at6native29vectorized_elementwise_kernelILi2ENS0_13BinaryFunctorIfffZZZNS0_21nextafter_kernel_cudaERNS_18TensorIteratorBaseEENKUlvE_clEvENKUlvE0_clEvEUlffE_EESt5arrayIPcLm3EEEEviT0_T1_:
	.zero		928


//--------------------- .nv.constant0._ZN2at6native29vectorized_elementwise_kernelILi4ENS0_13BinaryFunctorIfffZZZNS0_21nextafter_kernel_cudaERNS_18TensorIteratorBaseEENKUlvE_clEvENKUlvE0_clEvEUlffE_EESt5arrayIPcLm3EEEEviT0_T1_ --------------------------
	.section	.nv.constant0._ZN2at6native29vectorized_elementwise_kernelILi4ENS0_13BinaryFunctorIfffZZZNS0_21nextafter_kernel_cudaERNS_18TensorIteratorBaseEENKUlvE_clEvENKUlvE0_clEvEUlffE_EESt5arrayIPcLm3EEEEviT0_T1_,"a",@progbits
	.sectionflags	@""
	.align	4
.nv.constant0._ZN2at6native29vectorized_elementwise_kernelILi4ENS0_13BinaryFunctorIfffZZZNS0_21nextafter_kernel_cudaERNS_18TensorIteratorBaseEENKUlvE_clEvENKUlvE0_clEvEUlffE_EESt5arrayIPcLm3EEEEviT0_T1_:
	.zero		928


//--------------------- .nv.constant0._ZN2at6native29vectorized_elementwise_kernelILi8ENS0_13BinaryFunctorIfffZZZNS0_21nextafter_kernel_cudaERNS_18TensorIteratorBaseEENKUlvE_clEvENKUlvE0_clEvEUlffE_EESt5arrayIPcLm3EEEEviT0_T1_ --------------------------
	.section	.nv.constant0._ZN2at6native29vectorized_elementwise_kernelILi8ENS0_13BinaryFunctorIfffZZZNS0_21nextafter_kernel_cudaERNS_18TensorIteratorBaseEENKUlvE_clEvENKUlvE0_clEvEUlffE_EESt5arrayIPcLm3EEEEviT0_T1_,"a",@progbits
	.sectionflags	@""
	.align	4
.nv.constant0._ZN2at6native29vectorized_elementwise_kernelILi8ENS0_13BinaryFunctorIfffZZZNS0_21nextafter_kernel_cudaERNS_18TensorIteratorBaseEENKUlvE_clEvENKUlvE0_clEvEUlffE_EESt5arrayIPcLm3EEEEviT0_T1_:
	.zero		928


//--------------------- .nv.constant0._ZN2at6native18elementwise_kernelILi128ELi4EZNS0_15gpu_kernel_implINS0_13BUnaryFunctorIfffZZZNS0_21nextafter_kernel_cudaERNS_18TensorIteratorBaseEENKUlvE_clEvENKUlvE0_clEvEUlffE_EEEEvS5_RKT_EUliE_EEviT1_ --------------------------
	.section	.nv.constant0._ZN2at6native18elementwise_kernelILi128ELi4EZNS0_15gpu_kernel_implINS0_13BUnaryFunctorIfffZZZNS0_21nextafter_kernel_cudaERNS_18TensorIteratorBaseEENKUlvE_clEvENKUlvE0_clEvEUlffE_EEEEvS5_RKT_EUliE_EEviT1_,"a",@progbits
	.sectionflags	@""
	.align	4
.nv.constant0._ZN2at6native18elementwise_kernelILi128ELi4EZNS0_15gpu_kernel_implINS0_13BUnaryFunctorIfffZZZNS0_21nextafter_kernel_cudaERNS_18TensorIteratorBaseEENKUlvE_clEvENKUlvE0_clEvEUlffE_EEEEvS5_RKT_EUliE_EEviT1_:
	.zero		1448


//--------------------- .nv.constant0._ZN2at6native27unrolled_elementwise_kernelINS0_13BUnaryFunctorIfffZZZNS0_21nextafter_kernel_cudaERNS_18TensorIteratorBaseEENKUlvE_clEvENKUlvE0_clEvEUlffE_EESt5arrayIPcLm2EELi4E23TrivialOffsetCalculatorILi1EjESD_NS0_6memory12LoadWithCastILi1EEENSE_13StoreWithCastILi1EEEEEviT_T0_T2_T3_T4_T5_ --------------------------
	.section	.nv.constant0._ZN2at6native27unrolled_elementwise_kernelINS0_13BUnaryFunctorIfffZZZNS0_21nextafter_kernel_cudaERNS_18TensorIteratorBaseEENKUlvE_clEvENKUlvE0_clEvEUlffE_EESt5arrayIPcLm2EELi4E23TrivialOffsetCalculatorILi1EjESD_NS0_6memory12LoadWithCastILi1EEENSE_13StoreWithCastILi1EEEEEviT_T0_T2_T3_T4_T5_,"a",@progbits
	.sectionflags	@""
	.align	4
.nv.constant0._ZN2at6native27unrolled_elementwise_kernelINS0_13BUnaryFunctorIfffZZZNS0_21nextafter_kernel_cudaERNS_18TensorIteratorBaseEENKUlvE_clEvENKUlvE0_clEvEUlffE_EESt5arrayIPcLm2EELi4E23TrivialOffsetCalculatorILi1EjESD_NS0_6memory12LoadWithCastILi1EEENSE_13StoreWithCastILi1EEEEEviT_T0_T2_T3_T4_T5_:
	.zero		948


//--------------------- .nv.constant0._ZN2at6native18elementwise_kernelILi128ELi2EZNS0_22gpu_kernel_impl_nocastINS0_13BUnaryFunctorIfffZZZNS0_21nextafter_kernel_cudaERNS_18TensorIteratorBaseEENKUlvE_clEvENKUlvE0_clEvEUlffE_EEEEvS5_RKT_EUliE_EEviT1_ --------------------------
	.section	.nv.constant0._ZN2at6native18elementwise_kernelILi128ELi2EZNS0_22gpu_kernel_impl_nocastINS0_13BUnaryFunctorIfffZZZNS0_21nextafter_kernel_cudaERNS_18TensorIteratorBaseEENKUlvE_clEvENKUlvE0_clEvEUlffE_EEEEvS5_RKT_EUliE_EEviT1_,"a",@progbits
	.sectionflags	@""
	.align	4
.nv.constant0._ZN2at6native18elementwise_kernelILi128ELi2EZNS0_22gpu_kernel_impl_nocastINS0_13BUnaryFunctorIfffZZZNS0_21nextafter_kernel_cudaERNS_18TensorIteratorBaseEENKUlvE_clEvENKUlvE0_clEvEUlffE_EEEEvS5_RKT_EUliE_EEviT1_:
	.zero		1440


//--------------------- .nv.constant0._ZN2at6native27unrolled_elementwise_kernelINS0_13BUnaryFunctorIfffZZZNS0_21nextafter_kernel_cudaERNS_18TensorIteratorBaseEENKUlvE_clEvENKUlvE0_clEvEUlffE_EESt5arrayIPcLm2EELi4E23TrivialOffsetCalculatorILi1EjESD_NS0_6memory15LoadWithoutCastENSE_16StoreWithoutCastEEEviT_T0_T2_T3_T4_T5_ --------------------------
	.section	.nv.constant0._ZN2at6native27unrolled_elementwise_kernelINS0_13BUnaryFunctorIfffZZZNS0_21nextafter_kernel_cudaERNS_18TensorIteratorBaseEENKUlvE_clEvENKUlvE0_clEvEUlffE_EESt5arrayIPcLm2EELi4E23TrivialOffsetCalculatorILi1EjESD_NS0_6memory15LoadWithoutCastENSE_16StoreWithoutCastEEEviT_T0_T2_T3_T4_T5_,"a",@progbits
	.sectionflags	@""
	.align	4
.nv.constant0._ZN2at6native27unrolled_elementwise_kernelINS0_13BUnaryFunctorIfffZZZNS0_21nextafter_kernel_cudaERNS_18TensorIteratorBaseEENKUlvE_clEvENKUlvE0_clEvEUlffE_EESt5arrayIPcLm2EELi4E23TrivialOffsetCalculatorILi1EjESD_NS0_6memory15LoadWithoutCastENSE_16StoreWithoutCastEEEviT_T0_T2_T3_T4_T5_:
	.zero		932


//--------------------- .nv.constant0._ZN2at6native29vectorized_elementwise_kernelILi2ENS0_13BUnaryFunctorIfffZZZNS0_21nextafter_kernel_cudaERNS_18TensorIteratorBaseEENKUlvE_clEvENKUlvE0_clEvEUlffE_EESt5arrayIPcLm2EEEEviT0_T1_ --------------------------
	.section	.nv.constant0._ZN2at6native29vectorized_elementwise_kernelILi2ENS0_13BUnaryFunctorIfffZZZNS0_21nextafter_kernel_cudaERNS_18TensorIteratorBaseEENKUlvE_clEvENKUlvE0_clEvEUlffE_EESt5arrayIPcLm2EEEEviT0_T1_,"a",@progbits
	.sectionflags	@""
	.align	4
.nv.constant0._ZN2at6native29vectorized_elementwise_kernelILi2ENS0_13BUnaryFunctorIfffZZZNS0_21nextafter_kernel_cudaERNS_18TensorIteratorBaseEENKUlvE_clEvENKUlvE0_clEvEUlffE_EESt5arrayIPcLm2EEEEviT0_T1_:
	.zero		928


//--------------------- .nv.constant0._ZN2at6native29vectorized_elementwise_kernelILi4ENS0_13BUnaryFunctorIfffZZZNS0_21nextafter_kernel_cudaERNS_18TensorIteratorBaseEENKUlvE_clEvENKUlvE0_clEvEUlffE_EESt5arrayIPcLm2EEEEviT0_T1_ --------------------------
	.section	.nv.constant0._ZN2at6native29vectorized_elementwise_kernelILi4ENS0_13BUnaryFunctorIfffZZZNS0_21nextafter_kernel_cudaERNS_18TensorIteratorBaseEENKUlvE_clEvENKUlvE0_clEvEUlffE_EESt5arrayIPcLm2EEEEviT0_T1_,"a",@progbits
	.sectionflags	@""
	.align	4
.nv.constant0._ZN2at6native29vectorized_elementwise_kernelILi4ENS0_13BUnaryFunctorIfffZZZNS0_21nextafter_kernel_cudaERNS_18TensorIteratorBaseEENKUlvE_clEvENKUlvE0_clEvEUlffE_EESt5arrayIPcLm2EEEEviT0_T1_:
	.zero		928


//--------------------- .nv.constant0._ZN2at6native29vectorized_elementwise_kernelILi8ENS0_13BUnaryFunctorIfffZZZNS0_21nextafter_kernel_cudaERNS_18TensorIteratorBaseEENKUlvE_clEvENKUlvE0_clEvEUlffE_EESt5arrayIPcLm2EEEEviT0_T1_ --------------------------
	.section	.nv.constant0._ZN2at6native29vectorized_elementwise_kernelILi8ENS0_13BUnaryFunctorIfffZZZNS0_21nextafter_kernel_cudaERNS_18TensorIteratorBaseEENKUlvE_clEvENKUlvE0_clEvEUlffE_EESt5arrayIPcLm2EEEEviT0_T1_,"a",@progbits
	.sectionflags	@""
	.align	4
.nv.constant0._ZN2at6native29vectorized_elementwise_kernelILi8ENS0_13BUnaryFunctorIfffZZZNS0_21nextafter_kernel_cudaERNS_18TensorIteratorBaseEENKUlvE_clEvENKUlvE0_clEvEUlffE_EESt5arrayIPcLm2EEEEviT0_T1_:
	.zero		928


//--------------------- .nv.constant0._ZN2at6native18elementwise_kernelILi128ELi4EZNS0_15gpu_kernel_implINS0_13AUnaryFunctorIfffZZZNS0_21nextafter_kernel_cudaERNS_18TensorIteratorBaseEENKUlvE_clEvENKUlvE0_clEvEUlffE_EEEEvS5_RKT_EUliE_EEviT1_ --------------------------
	.section	.nv.constant0._ZN2at6native18elementwise_kernelILi128ELi4EZNS0_15gpu_kernel_implINS0_13AUnaryFunctorIfffZZZNS0_21nextafter_kernel_cudaERNS_18TensorIteratorBaseEENKUlvE_clEvENKUlvE0_clEvEUlffE_EEEEvS5_RKT_EUliE_EEviT1_,"a",@progbits
	.sectionflags	@""
	.align	4
.nv.constant0._ZN2at6native18elementwise_kernelILi128ELi4EZNS0_15gpu_kernel_implINS0_13AUnaryFunctorIfffZZZNS0_21nextafter_kernel_cudaERNS_18TensorIteratorBaseEENKUlvE_clEvENKUlvE0_clEvEUlffE_EEEEvS5_RKT_EUliE_EEviT1_:
	.zero		1448


//--------------------- .nv.constant0._ZN2at6native27unrolled_elementwise_kernelINS0_13AUnaryFunctorIfffZZZNS0_21nextafter_kernel_cudaERNS_18TensorIteratorBaseEENKUlvE_clEvENKUlvE0_clEvEUlffE_EESt5arrayIPcLm2EELi4E23TrivialOffsetCalculatorILi1EjESD_NS0_6memory12LoadWithCastILi1EEENSE_13StoreWithCastILi1EEEEEviT_T0_T2_T3_T4_T5_ --------------------------
	.section	.nv.constant0._ZN2at6native27unrolled_elementwise_kernelINS0_13AUnaryFunctorIfffZZZNS0_21nextafter_kernel_cudaERNS_18TensorIteratorBaseEENKUlvE_clEvENKUlvE0_clEvEUlffE_EESt5arrayIPcLm2EELi4E23TrivialOffsetCalculatorILi1EjESD_NS0_6memory12LoadWithCastILi1EEENSE_13StoreWithCastILi1EEEEEviT_T0_T2_T3_T4_T5_,"a",@progbits
	.sectionflags	@""
	.align	4
.nv.constant0._ZN2at6native27unrolled_elementwise_kernelINS0_13AUnaryFunctorIfffZZZNS0_21nextafter_kernel_cudaERNS_18TensorIteratorBaseEENKUlvE_clEvENKUlvE0_clEvEUlffE_EESt5arrayIPcLm2EELi4E23TrivialOffsetCalculatorILi1EjESD_NS0_6memory12LoadWithCastILi1EEENSE_13StoreWithCastILi1EEEEEviT_T0_T2_T3_T4_T5_:
	.zero		948


//--------------------- .nv.constant0._ZN2at6native18elementwise_kernelILi128ELi2EZNS0_22gpu_kernel_impl_nocastINS0_13AUnaryFunctorIfffZZZNS0_21nextafter_kernel_cudaERNS_18TensorIteratorBaseEENKUlvE_clEvENKUlvE0_clEvEUlffE_EEEEvS5_RKT_EUliE_EEviT1_ --------------------------
	.section	.nv.constant0._ZN2at6native18elementwise_kernelILi128ELi2EZNS0_22gpu_kernel_impl_nocastINS0_13AUnaryFunctorIfffZZZNS0_21nextafter_kernel_cudaERNS_18TensorIteratorBaseEENKUlvE_clEvENKUlvE0_clEvEUlffE_EEEEvS5_RKT_EUliE_EEviT1_,"a",@progbits
	.sectionflags	@""
	.align	4
.nv.constant0._ZN2at6native18elementwise_kernelILi128ELi2EZNS0_22gpu_kernel_impl_nocastINS0_13AUnaryFunctorIfffZZZNS0_21nextafter_kernel_cudaERNS_18TensorIteratorBaseEENKUlvE_clEvENKUlvE0_clEvEUlffE_EEEEvS5_RKT_EUliE_EEviT1_:
	.zero		1440


//--------------------- .nv.constant0._ZN2at6native27unrolled_elementwise_kernelINS0_13AUnaryFunctorIfffZZZNS0_21nextafter_kernel_cudaERNS_18TensorIteratorBaseEENKUlvE_clEvENKUlvE0_clEvEUlffE_EESt5arrayIPcLm2EELi4E23TrivialOffsetCalculatorILi1EjESD_NS0_6memory15LoadWithoutCastENSE_16StoreWithoutCastEEEviT_T0_T2_T3_T4_T5_ --------------------------
	.section	.nv.constant0._ZN2at6native27unrolled_elementwise_kernelINS0_13AUnaryFunctorIfffZZZNS0_21nextafter_kernel_cudaERNS_18TensorIteratorBaseEENKUlvE_clEvENKUlvE0_clEvEUlffE_EESt5arrayIPcLm2EELi4E23TrivialOffsetCalculatorILi1EjESD_NS0_6memory15LoadWithoutCastENSE_16StoreWithoutCastEEEviT_T0_T2_T3_T4_T5_,"a",@progbits
	.sectionflags	@""
	.align	4
.nv.constant0._ZN2at6native27unrolled_elementwise_kernelINS0_13AUnaryFunctorIfffZZZNS0_21nextafter_kernel_cudaERNS_18TensorIteratorBaseEENKUlvE_clEvENKUlvE0_clEvEUlffE_EESt5arrayIPcLm2EELi4E23TrivialOffsetCalculatorILi1EjESD_NS0_6memory15LoadWithoutCastENSE_16StoreWithoutCastEEEviT_T0_T2_T3_T4_T5_:
	.zero		932


//--------------------- .nv.constant0._ZN2at6native29vectorized_elementwise_kernelILi2ENS0_13AUnaryFunctorIfffZZZNS0_21nextafter_kernel_cudaERNS_18TensorIteratorBaseEENKUlvE_clEvENKUlvE0_clEvEUlffE_EESt5arrayIPcLm2EEEEviT0_T1_ --------------------------
	.section	.nv.constant0._ZN2at6native29vectorized_elementwise_kernelILi2ENS0_13AUnaryFunctorIfffZZZNS0_21nextafter_kernel_cudaERNS_18TensorIteratorBaseEENKUlvE_clEvENKUlvE0_clEvEUlffE_EESt5arrayIPcLm2EEEEviT0_T1_,"a",@progbits
	.sectionflags	@""
	.align	4
.nv.constant0._ZN2at6native29vectorized_elementwise_kernelILi2ENS0_13AUnaryFunctorIfffZZZNS0_21nextafter_kernel_cudaERNS_18TensorIteratorBaseEENKUlvE_clEvENKUlvE0_clEvEUlffE_EESt5arrayIPcLm2EEEEviT0_T1_:
	.zero		928


//--------------------- .nv.constant0._ZN2at6native29vectorized_elementwise_kernelILi4ENS0_13AUnaryFunctorIfffZZZNS0_21nextafter_kernel_cudaERNS_18TensorIteratorBaseEENKUlvE_clEvENKUlvE0_clEvEUlffE_EESt5arrayIPcLm2EEEEviT0_T1_ --------------------------
	.section	.nv.constant0._ZN2at6native29vectorized_elementwise_kernelILi4ENS0_13AUnaryFunctorIfffZZZNS0_21nextafter_kernel_cudaERNS_18TensorIteratorBaseEENKUlvE_clEvENKUlvE0_clEvEUlffE_EESt5arrayIPcLm2EEEEviT0_T1_,"a",@progbits
	.sectionflags	@""
	.align	4
.nv.constant0._ZN2at6native29vectorized_elementwise_kernelILi4ENS0_13AUnaryFunctorIfffZZZNS0_21nextafter_kernel_cudaERNS_18TensorIteratorBaseEENKUlvE_clEvENKUlvE0_clEvEUlffE_EESt5arrayIPcLm2EEEEviT0_T1_:
	.zero		928


//--------------------- .nv.constant0._ZN2at6native29vectorized_elementwise_kernelILi8ENS0_13AUnaryFunctorIfffZZZNS0_21nextafter_kernel_cudaERNS_18TensorIteratorBaseEENKUlvE_clEvENKUlvE0_clEvEUlffE_EESt5arrayIPcLm2EEEEviT0_T1_ --------------------------
	.section	.nv.constant0._ZN2at6native29vectorized_elementwise_kernelILi8ENS0_13AUnaryFunctorIfffZZZNS0_21nextafter_kernel_cudaERNS_18TensorIteratorBaseEENKUlvE_clEvENKUlvE0_clEvEUlffE_EESt5arrayIPcLm2EEEEviT0_T1_,"a",@progbits
	.sectionflags	@""
	.align	4
.nv.constant0._ZN2at6native29vectorized_elementwise_kernelILi8ENS0_13AUnaryFunctorIfffZZZNS0_21nextafter_kernel_cudaERNS_18TensorIteratorBaseEENKUlvE_clEvENKUlvE0_clEvEUlffE_EESt5arrayIPcLm2EEEEviT0_T1_:
	.zero		928


//--------------------- .nv.constant0._ZN2at6native18elementwise_kernelILi128ELi4EZNS0_15gpu_kernel_implINS0_13BinaryFunctorIdddZZZNS0_21nextafter_kernel_cudaERNS_18TensorIteratorBaseEENKUlvE_clEvENKUlvE_clEvEUlddE_EEEEvS5_RKT_EUliE_EEviT1_ --------------------------
	.section	.nv.constant0._ZN2at6native18elementwise_kernelILi128ELi4EZNS0_15gpu_kernel_implINS0_13BinaryFunctorIdddZZZNS0_21nextafter_kernel_cudaERNS_18TensorIteratorBaseEENKUlvE_clEvENKUlvE_clEvEUlddE_EEEEvS5_RKT_EUliE_EEviT1_,"a",@progbits
	.sectionflags	@""
	.align	4
.nv.constant0._ZN2at6native18elementwise_kernelILi128ELi4EZNS0_15gpu_kernel_implINS0_13BinaryFunctorIdddZZZNS0_21nextafter_kernel_cudaERNS_18TensorIteratorBaseEENKUlvE_clEvENKUlvE_clEvEUlddE_EEEEvS5_RKT_EUliE_EEviT1_:
	.zero		1552


//--------------------- .nv.constant0._ZN2at6native27unrolled_elementwise_kernelINS0_13BinaryFunctorIdddZZZNS0_21nextafter_kernel_cudaERNS_18TensorIteratorBaseEENKUlvE_clEvENKUlvE_clEvEUlddE_EESt5arrayIPcLm3EELi4E23TrivialOffsetCalculatorILi2EjESC_ILi1EjENS0_6memory12LoadWithCastILi2EEENSF_13StoreWithCastILi1EEEEEviT_T0_T2_T3_T4_T5_ --------------------------
	.section	.nv.constant0._ZN2at6native27unrolled_elementwise_kernelINS0_13BinaryFunctorIdddZZZNS0_21nextafter_kernel_cudaERNS_18TensorIteratorBaseEENKUlvE_clEvENKUlvE_clEvEUlddE_EESt5arrayIPcLm3EELi4E23TrivialOffsetCalculatorILi2EjESC_ILi1EjENS0_6memory12LoadWithCastILi2EEENSF_13StoreWithCastILi1EEEEEviT_T0_T2_T3_T4_T5_,"a",@progbits
	.sectionflags	@""
	.align	4
.nv.constant0._ZN2at6native27unrolled_elementwise_kernelINS0_13BinaryFunctorIdddZZZNS0_21nextafter_kernel_cudaERNS_18TensorIteratorBaseEENKUlvE_clEvENKUlvE_clEvEUlddE_EESt5arrayIPcLm3EELi4E23TrivialOffsetCalculatorILi2EjESC_ILi1EjENS0_6memory12LoadWithCastILi2EEENSF_13StoreWithCastILi1EEEEEviT_T0_T2_T3_T4_T5_:
	.zero		952


//--------------------- .nv.constant0._ZN2at6native18elementwise_kernelILi128ELi2EZNS0_22gpu_kernel_impl_nocastINS0_13BinaryFunctorIdddZZZNS0_21nextafter_kernel_cudaERNS_18TensorIteratorBaseEENKUlvE_clEvENKUlvE_clEvEUlddE_EEEEvS5_RKT_EUliE_EEviT1_ --------------------------
	.section	.nv.constant0._ZN2at6native18elementwise_kernelILi128ELi2EZNS0_22gpu_kernel_impl_nocastINS0_13BinaryFunctorIdddZZZNS0_21nextafter_kernel_cudaERNS_18TensorIteratorBaseEENKUlvE_clEvENKUlvE_clEvEUlddE_EEEEvS5_RKT_EUliE_EEviT1_,"a",@progbits
	.sectionflags	@""
	.align	4
.nv.constant0._ZN2at6native18elementwise_kernelILi128ELi2EZNS0_22gpu_kernel_impl_nocastINS0_13BinaryFunctorIdddZZZNS0_21nextafter_kernel_cudaERNS_18TensorIteratorBaseEENKUlvE_clEvENKUlvE_clEvEUlddE_EEEEvS5_RKT_EUliE_EEviT1_:
	.zero		1552


//--------------------- .nv.constant0._ZN2at6native27unrolled_elementwise_kernelINS0_13BinaryFunctorIdddZZZNS0_21nextafter_kernel_cudaERNS_18TensorIteratorBaseEENKUlvE_clEvENKUlvE_clEvEUlddE_EESt5arrayIPcLm3EELi4E23TrivialOffsetCalculatorILi2EjESC_ILi1EjENS0_6memory15LoadWithoutCastENSF_16StoreWithoutCastEEEviT_T0_T2_T3_T4_T5_ --------------------------
	.section	.nv.constant0._ZN2at6native27unrolled_elementwise_kernelINS0_13BinaryFunctorIdddZZZNS0_21nextafter_kernel_cudaERNS_18TensorIteratorBaseEENKUlvE_clEvENKUlvE_clEvEUlddE_EESt5arrayIPcLm3EELi4E23TrivialOffsetCalculatorILi2EjESC_ILi1EjENS0_6memory15LoadWithoutCastENSF_16StoreWithoutCastEEEviT_T0_T2_T3_T4_T5_,"a",@progbits
	.sectionflags	@""
	.align	4
.nv.constant0._ZN2at6native27unrolled_elementwise_kernelINS0_13BinaryFunctorIdddZZZNS0_21nextafter_kernel_cudaERNS_18TensorIteratorBaseEENKUlvE_clEvENKUlvE_clEvEUlddE_EESt5arrayIPcLm3EELi4E23TrivialOffsetCalculatorILi2EjESC_ILi1EjENS0_6memory15LoadWithoutCastENSF_16StoreWithoutCastEEEviT_T0_T2_T3_T4_T5_:
	.zero		932


//--------------------- .nv.constant0._ZN2at6native29vectorized_elementwise_kernelILi2ENS0_13BinaryFunctorIdddZZZNS0_21nextafter_kernel_cudaERNS_18TensorIteratorBaseEENKUlvE_clEvENKUlvE_clEvEUlddE_EESt5arrayIPcLm3EEEEviT0_T1_ --------------------------
	.section	.nv.constant0._ZN2at6native29vectorized_elementwise_kernelILi2ENS0_13BinaryFunctorIdddZZZNS0_21nextafter_kernel_cudaERNS_18TensorIteratorBaseEENKUlvE_clEvENKUlvE_clEvEUlddE_EESt5arrayIPcLm3EEEEviT0_T1_,"a",@progbits
	.sectionflags	@""
	.align	4
.nv.constant0._ZN2at6native29vectorized_elementwise_kernelILi2ENS0_13BinaryFunctorIdddZZZNS0_21nextafter_kernel_cudaERNS_18TensorIteratorBaseEENKUlvE_clEvENKUlvE_clEvEUlddE_EESt5arrayIPcLm3EEEEviT0_T1_:
	.zero		928


//--------------------- .nv.constant0._ZN2at6native29vectorized_elementwise_kernelILi4ENS0_13BinaryFunctorIdddZZZNS0_21nextafter_kernel_cudaERNS_18TensorIteratorBaseEENKUlvE_clEvENKUlvE_clEvEUlddE_EESt5arrayIPcLm3EEEEviT0_T1_ --------------------------
	.section	.nv.constant0._ZN2at6native29vectorized_elementwise_kernelILi4ENS0_13BinaryFunctorIdddZZZNS0_21nextafter_kernel_cudaERNS_18TensorIteratorBaseEENKUlvE_clEvENKUlvE_clEvEUlddE_EESt5arrayIPcLm3EEEEviT0_T1_,"a",@progbits
	.sectionflags	@""
	.align	4
.nv.constant0._ZN2at6native29vectorized_elementwise_kernelILi4ENS0_13BinaryFunctorIdddZZZNS0_21nextafter_kernel_cudaERNS_18TensorIteratorBaseEENKUlvE_clEvENKUlvE_clEvEUlddE_EESt5arrayIPcLm3EEEEviT0_T1_:
	.zero		928


//--------------------- .nv.constant0._ZN2at6native29vectorized_elementwise_kernelILi8ENS0_13BinaryFunctorIdddZZZNS0_21nextafter_kernel_cudaERNS_18TensorIteratorBaseEENKUlvE_clEvENKUlvE_clEvEUlddE_EESt5arrayIPcLm3EEEEviT0_T1_ --------------------------
	.section	.nv.constant0._ZN2at6native29vectorized_elementwise_kernelILi8ENS0_13BinaryFunctorIdddZZZNS0_21nextafter_kernel_cudaERNS_18TensorIteratorBaseEENKUlvE_clEvENKUlvE_clEvEUlddE_EESt5arrayIPcLm3EEEEviT0_T1_,"a",@progbits
	.sectionflags	@""
	.align	4
.nv.constant0._ZN2at6native29vectorized_elementwise_kernelILi8ENS0_13BinaryFunctorIdddZZZNS0_21nextafter_kernel_cudaERNS_18TensorIteratorBaseEENKUlvE_clEvENKUlvE_clEvEUlddE_EESt5arrayIPcLm3EEEEviT0_T1_:
	.zero		928


//--------------------- .nv.constant0._ZN2at6native18elementwise_kernelILi128ELi4EZNS0_15gpu_kernel_implINS0_13BUnaryFunctorIdddZZZNS0_21nextafter_kernel_cudaERNS_18TensorIteratorBaseEENKUlvE_clEvENKUlvE_clEvEUlddE_EEEEvS5_RKT_EUliE_EEviT1_ --------------------------
	.section	.nv.constant0._ZN2at6native18elementwise_kernelILi128ELi4EZNS0_15gpu_kernel_implINS0_13BUnaryFunctorIdddZZZNS0_21nextafter_kernel_cudaERNS_18TensorIteratorBaseEENKUlvE_clEvENKUlvE_clEvEUlddE_EEEEvS5_RKT_EUliE_EEviT1_,"a",@progbits
	.sectionflags	@""
	.align	4
.nv.constant0._ZN2at6native18elementwise_kernelILi128ELi4EZNS0_15gpu_kernel_implINS0_13BUnaryFunctorIdddZZZNS0_21nextafter_kernel_cudaERNS_18TensorIteratorBaseEENKUlvE_clEvENKUlvE_clEvEUlddE_EEEEvS5_RKT_EUliE_EEviT1_:
	.zero		1456


//--------------------- .nv.constant0._ZN2at6native27unrolled_elementwise_kernelINS0_13BUnaryFunctorIdddZZZNS0_21nextafter_kernel_cudaERNS_18TensorIteratorBaseEENKUlvE_clEvENKUlvE_clEvEUlddE_EESt5arrayIPcLm2EELi4E23TrivialOffsetCalculatorILi1EjESD_NS0_6memory12LoadWithCastILi1EEENSE_13StoreWithCastILi1EEEEEviT_T0_T2_T3_T4_T5_ --------------------------
	.section	.nv.constant0._ZN2at6native27unrolled_elementwise_kernelINS0_13BUnaryFunctorIdddZZZNS0_21nextafter_kernel_cudaERNS_18TensorIteratorBaseEENKUlvE_clEvENKUlvE_clEvEUlddE_EESt5arrayIPcLm2EELi4E23TrivialOffsetCalculatorILi1EjESD_NS0_6memory12LoadWithCastILi1EEENSE_13StoreWithCastILi1EEEEEviT_T0_T2_T3_T4_T5_,"a",@progbits
	.sectionflags	@""
	.align	4
.nv.constant0._ZN2at6native27unrolled_elementwise_kernelINS0_13BUnaryFunctorIdddZZZNS0_21nextafter_kernel_cudaERNS_18TensorIteratorBaseEENKUlvE_clEvENKUlvE_clEvEUlddE_EESt5arrayIPcLm2EELi4E23TrivialOffsetCalculatorILi1EjESD_NS0_6memory12LoadWithCastILi1EEENSE_13StoreWithCastILi1EEEEEviT_T0_T2_T3_T4_T5_:
	.zero		956


//--------------------- .nv.constant0._ZN2at6native18elementwise_kernelILi128ELi2EZNS0_22gpu_kernel_impl_nocastINS0_13BUnaryFunctorIdddZZZNS0_21nextafter_kernel_cudaERNS_18TensorIteratorBaseEENKUlvE_clEvENKUlvE_clEvEUlddE_EEEEvS5_RKT_EUliE_EEviT1_ --------------------------
	.section	.nv.constant0._ZN2at6native18elementwise_kernelILi128ELi2EZNS0_22gpu_kernel_impl_nocastINS0_13BUnaryFunctorIdddZZZNS0_21nextafter_kernel_cudaERNS_18TensorIteratorBaseEENKUlvE_clEvENKUlvE_clEvEUlddE_EEEEvS5_RKT_EUliE_EEviT1_,"a",@progbits
	.sectionflags	@""
	.align	4
.nv.constant0._ZN2at6native18elementwise_kernelILi128ELi2EZNS0_22gpu_kernel_impl_nocastINS0_13BUnaryFunctorIdddZZZNS0_21nextafter_kernel_cudaERNS_18TensorIteratorBaseEENKUlvE_clEvENKUlvE_clEvEUlddE_EEEEvS5_RKT_EUliE_EEviT1_:
	.zero		1448


//--------------------- .nv.constant0._ZN2at6native27unrolled_elementwise_kernelINS0_13BUnaryFunctorIdddZZZNS0_21nextafter_kernel_cudaERNS_18TensorIteratorBaseEENKUlvE_clEvENKUlvE_clEvEUlddE_EESt5arrayIPcLm2EELi4E23TrivialOffsetCalculatorILi1EjESD_NS0_6memory15LoadWithoutCastENSE_16StoreWithoutCastEEEviT_T0_T2_T3_T4_T5_ --------------------------
	.section	.nv.constant0._ZN2at6native27unrolled_elementwise_kernelINS0_13BUnaryFunctorIdddZZZNS0_21nextafter_kernel_cudaERNS_18TensorIteratorBaseEENKUlvE_clEvENKUlvE_clEvEUlddE_EESt5arrayIPcLm2EELi4E23TrivialOffsetCalculatorILi1EjESD_NS0_6memory15LoadWithoutCastENSE_16StoreWithoutCastEEEviT_T0_T2_T3_T4_T5_,"a",@progbits
	.sectionflags	@""
	.align	4
.nv.constant0._ZN2at6native27unrolled_elementwise_kernelINS0_13BUnaryFunctorIdddZZZNS0_21nextafter_kernel_cudaERNS_18TensorIteratorBaseEENKUlvE_clEvENKUlvE_clEvEUlddE_EESt5arrayIPcLm2EELi4E23TrivialOffsetCalculatorILi1EjESD_NS0_6memory15LoadWithoutCastENSE_16StoreWithoutCastEEEviT_T0_T2_T3_T4_T5_:
	.zero		940


//--------------------- .nv.constant0._ZN2at6native29vectorized_elementwise_kernelILi2ENS0_13BUnaryFunctorIdddZZZNS0_21nextafter_kernel_cudaERNS_18TensorIteratorBaseEENKUlvE_clEvENKUlvE_clEvEUlddE_EESt5arrayIPcLm2EEEEviT0_T1_ --------------------------
	.section	.nv.constant0._ZN2at6native29vectorized_elementwise_kernelILi2ENS0_13BUnaryFunctorIdddZZZNS0_21nextafter_kernel_cudaERNS_18TensorIteratorBaseEENKUlvE_clEvENKUlvE_clEvEUlddE_EESt5arrayIPcLm2EEEEviT0_T1_,"a",@progbits
	.sectionflags	@""
	.align	4
.nv.constant0._ZN2at6native29vectorized_elementwise_kernelILi2ENS0_13BUnaryFunctorIdddZZZNS0_21nextafter_kernel_cudaERNS_18TensorIteratorBaseEENKUlvE_clEvENKUlvE_clEvEUlddE_EESt5arrayIPcLm2EEEEviT0_T1_:
	.zero		936


//--------------------- .nv.constant0._ZN2at6native29vectorized_elementwise_kernelILi4ENS0_13BUnaryFunctorIdddZZZNS0_21nextafter_kernel_cudaERNS_18TensorIteratorBaseEENKUlvE_clEvENKUlvE_clEvEUlddE_EESt5arrayIPcLm2EEEEviT0_T1_ --------------------------
	.section	.nv.constant0._ZN2at6native29vectorized_elementwise_kernelILi4ENS0_13BUnaryFunctorIdddZZZNS0_21nextafter_kernel_cudaERNS_18TensorIteratorBaseEENKUlvE_clEvENKUlvE_clEvEUlddE_EESt5arrayIPcLm2EEEEviT0_T1_,"a",@progbits
	.sectionflags	@""
	.align	4
.nv.constant0._ZN2at6native29vectorized_elementwise_kernelILi4ENS0_13BUnaryFunctorIdddZZZNS0_21nextafter_kernel_cudaERNS_18TensorIteratorBaseEENKUlvE_clEvENKUlvE_clEvEUlddE_EESt5arrayIPcLm2EEEEviT0_T1_:
	.zero		936


//--------------------- .nv.constant0._ZN2at6native29vectorized_elementwise_kernelILi8ENS0_13BUnaryFunctorIdddZZZNS0_21nextafter_kernel_cudaERNS_18TensorIteratorBaseEENKUlvE_clEvENKUlvE_clEvEUlddE_EESt5arrayIPcLm2EEEEviT0_T1_ --------------------------
	.section	.nv.constant0._ZN2at6native29vectorized_elementwise_kernelILi8ENS0_13BUnaryFunctorIdddZZZNS0_21nextafter_kernel_cudaERNS_18TensorIteratorBaseEENKUlvE_clEvENKUlvE_clEvEUlddE_EESt5arrayIPcLm2EEEEviT0_T1_,"a",@progbits
	.sectionflags	@""
	.align	4
.nv.constant0._ZN2at6native29vectorized_elementwise_kernelILi8ENS0_13BUnaryFunctorIdddZZZNS0_21nextafter_kernel_cudaERNS_18TensorIteratorBaseEENKUlvE_clEvENKUlvE_clEvEUlddE_EESt5arrayIPcLm2EEEEviT0_T1_:
	.zero		936


//--------------------- .nv.constant0._ZN2at6native18elementwise_kernelILi128ELi4EZNS0_15gpu_kernel_implINS0_13AUnaryFunctorIdddZZZNS0_21nextafter_kernel_cudaERNS_18TensorIteratorBaseEENKUlvE_clEvENKUlvE_clEvEUlddE_EEEEvS5_RKT_EUliE_EEviT1_ --------------------------
	.section	.nv.constant0._ZN2at6native18elementwise_kernelILi128ELi4EZNS0_15gpu_kernel_implINS0_13AUnaryFunctorIdddZZZNS0_21nextafter_kernel_cudaERNS_18TensorIteratorBaseEENKUlvE_clEvENKUlvE_clEvEUlddE_EEEEvS5_RKT_EUliE_EEviT1_,"a",@progbits
	.sectionflags	@""
	.align	4
.nv.constant0._ZN2at6native18elementwise_kernelILi128ELi4EZNS0_15gpu_kernel_implINS0_13AUnaryFunctorIdddZZZNS0_21nextafter_kernel_cudaERNS_18TensorIteratorBaseEENKUlvE_clEvENKUlvE_clEvEUlddE_EEEEvS5_RKT_EUliE_EEviT1_:
	.zero		1456


//--------------------- .nv.constant0._ZN2at6native27unrolled_elementwise_kernelINS0_13AUnaryFunctorIdddZZZNS0_21nextafter_kernel_cudaERNS_18TensorIteratorBaseEENKUlvE_clEvENKUlvE_clEvEUlddE_EESt5arrayIPcLm2EELi4E23TrivialOffsetCalculatorILi1EjESD_NS0_6memory12LoadWithCastILi1EEENSE_13StoreWithCastILi1EEEEEviT_T0_T2_T3_T4_T5_ --------------------------
	.section	.nv.constant0._ZN2at6native27unrolled_elementwise_kernelINS0_13AUnaryFunctorIdddZZZNS0_21nextafter_kernel_cudaERNS_18TensorIteratorBaseEENKUlvE_clEvENKUlvE_clEvEUlddE_EESt5arrayIPcLm2EELi4E23TrivialOffsetCalculatorILi1EjESD_NS0_6memory12LoadWithCastILi1EEENSE_13StoreWithCastILi1EEEEEviT_T0_T2_T3_T4_T5_,"a",@progbits
	.sectionflags	@""
	.align	4
.nv.constant0._ZN2at6native27unrolled_elementwise_kernelINS0_13AUnaryFunctorIdddZZZNS0_21nextafter_kernel_cudaERNS_18TensorIteratorBaseEENKUlvE_clEvENKUlvE_clEvEUlddE_EESt5arrayIPcLm2EELi4E23TrivialOffsetCalculatorILi1EjESD_NS0_6memory12LoadWithCastILi1EEENSE_13StoreWithCastILi1EEEEEviT_T0_T2_T3_T4_T5_:
	.zero		956


//--------------------- .nv.constant0._ZN2at6native18elementwise_kernelILi128ELi2EZNS0_22gpu_kernel_impl_nocastINS0_13AUnaryFunctorIdddZZZNS0_21nextafter_kernel_cudaERNS_18TensorIteratorBaseEENKUlvE_clEvENKUlvE_clEvEUlddE_EEEEvS5_RKT_EUliE_EEviT1_ --------------------------
	.section	.nv.constant0._ZN2at6native18elementwise_kernelILi128ELi2EZNS0_22gpu_kernel_impl_nocastINS0_13AUnaryFunctorIdddZZZNS0_21nextafter_kernel_cudaERNS_18TensorIteratorBaseEENKUlvE_clEvENKUlvE_clEvEUlddE_EEEEvS5_RKT_EUliE_EEviT1_,"a",@progbits
	.sectionflags	@""
	.align	4
.nv.constant0._ZN2at6native18elementwise_kernelILi128ELi2EZNS0_22gpu_kernel_impl_nocastINS0_13AUnaryFunctorIdddZZZNS0_21nextafter_kernel_cudaERNS_18TensorIteratorBaseEENKUlvE_clEvENKUlvE_clEvEUlddE_EEEEvS5_RKT_EUliE_EEviT1_:
	.zero		1448


//--------------------- .nv.constant0._ZN2at6native27unrolled_elementwise_kernelINS0_13AUnaryFunctorIdddZZZNS0_21nextafter_kernel_cudaERNS_18TensorIteratorBaseEENKUlvE_clEvENKUlvE_clEvEUlddE_EESt5arrayIPcLm2EELi4E23TrivialOffsetCalculatorILi1EjESD_NS0_6memory15LoadWithoutCastENSE_16StoreWithoutCastEEEviT_T0_T2_T3_T4_T5_ --------------------------
	.section	.nv.constant0._ZN2at6native27unrolled_elementwise_kernelINS0_13AUnaryFunctorIdddZZZNS0_21nextafter_kernel_cudaERNS_18TensorIteratorBaseEENKUlvE_clEvENKUlvE_clEvEUlddE_EESt5arrayIPcLm2EELi4E23TrivialOffsetCalculatorILi1EjESD_NS0_6memory15LoadWithoutCastENSE_16StoreWithoutCastEEEviT_T0_T2_T3_T4_T5_,"a",@progbits
	.sectionflags	@""
	.align	4
.nv.constant0._ZN2at6native27unrolled_elementwise_kernelINS0_13AUnaryFunctorIdddZZZNS0_21nextafter_kernel_cudaERNS_18TensorIteratorBaseEENKUlvE_clEvENKUlvE_clEvEUlddE_EESt5arrayIPcLm2EELi4E23TrivialOffsetCalculatorILi1EjESD_NS0_6memory15LoadWithoutCastENSE_16StoreWithoutCastEEEviT_T0_T2_T3_T4_T5_:
	.zero		940


//--------------------- .nv.constant0._ZN2at6native29vectorized_elementwise_kernelILi2ENS0_13AUnaryFunctorIdddZZZNS0_21nextafter_kernel_cudaERNS_18TensorIteratorBaseEENKUlvE_clEvENKUlvE_clEvEUlddE_EESt5arrayIPcLm2EEEEviT0_T1_ --------------------------
	.section	.nv.constant0._ZN2at6native29vectorized_elementwise_kernelILi2ENS0_13AUnaryFunctorIdddZZZNS0_21nextafter_kernel_cudaERNS_18TensorIteratorBaseEENKUlvE_clEvENKUlvE_clEvEUlddE_EESt5arrayIPcLm2EEEEviT0_T1_,"a",@progbits
	.sectionflags	@""
	.align	4
.nv.constant0._ZN2at6native29vectorized_elementwise_kernelILi2ENS0_13AUnaryFunctorIdddZZZNS0_21nextafter_kernel_cudaERNS_18TensorIteratorBaseEENKUlvE_clEvENKUlvE_clEvEUlddE_EESt5arrayIPcLm2EEEEviT0_T1_:
	.zero		936


//--------------------- .nv.constant0._ZN2at6native29vectorized_elementwise_kernelILi4ENS0_13AUnaryFunctorIdddZZZNS0_21nextafter_kernel_cudaERNS_18TensorIteratorBaseEENKUlvE_clEvENKUlvE_clEvEUlddE_EESt5arrayIPcLm2EEEEviT0_T1_ --------------------------
	.section	.nv.constant0._ZN2at6native29vectorized_elementwise_kernelILi4ENS0_13AUnaryFunctorIdddZZZNS0_21nextafter_kernel_cudaERNS_18TensorIteratorBaseEENKUlvE_clEvENKUlvE_clEvEUlddE_EESt5arrayIPcLm2EEEEviT0_T1_,"a",@progbits
	.sectionflags	@""
	.align	4
.nv.constant0._ZN2at6native29vectorized_elementwise_kernelILi4ENS0_13AUnaryFunctorIdddZZZNS0_21nextafter_kernel_cudaERNS_18TensorIteratorBaseEENKUlvE_clEvENKUlvE_clEvEUlddE_EESt5arrayIPcLm2EEEEviT0_T1_:
	.zero		936


//--------------------- .nv.constant0._ZN2at6native29vectorized_elementwise_kernelILi8ENS0_13AUnaryFunctorIdddZZZNS0_21nextafter_kernel_cudaERNS_18TensorIteratorBaseEENKUlvE_clEvENKUlvE_clEvEUlddE_EESt5arrayIPcLm2EEEEviT0_T1_ --------------------------
	.section	.nv.constant0._ZN2at6native29vectorized_elementwise_kernelILi8ENS0_13AUnaryFunctorIdddZZZNS0_21nextafter_kernel_cudaERNS_18TensorIteratorBaseEENKUlvE_clEvENKUlvE_clEvEUlddE_EESt5arrayIPcLm2EEEEviT0_T1_,"a",@progbits
	.sectionflags	@""
	.align	4
.nv.constant0._ZN2at6native29vectorized_elementwise_kernelILi8ENS0_13AUnaryFunctorIdddZZZNS0_21nextafter_kernel_cudaERNS_18TensorIteratorBaseEENKUlvE_clEvENKUlvE_clEvEUlddE_EESt5arrayIPcLm2EEEEviT0_T1_:
	.zero		936


//--------------------- SYMBOLS --------------------------

	.type		.nv.reservedSmem.offset0,@object
	.size		.nv.reservedSmem.offset0,0x4
	.type		__assertfail,@function
